// Copyright (c) 2024, Jay Shah, Ganesh Bikshandi, Ying Zhang, Vijay Thakkar, Pradeep Ramani, Tri Dao.
// Splitting the different template instantiations to different files to speed up compilation.
// This file is auto-generated. See "generate_kernels.py"

#include "flash_fwd_launch_template.h"

#ifndef FLASHATTENTION_DISABLE_SM8x
#ifndef FLASHATTENTION_DISABLE_HDIM256
template void run_mha_fwd_<80, cutlass::bfloat16_t, 256, 256, true, true, true, true>(Flash_fwd_params &params, cudaStream_t stream);
template void run_mha_fwd_<86, cutlass::bfloat16_t, 256, 256, true, true, true, true>(Flash_fwd_params &params, cudaStream_t stream);
#endif
#endif


// ===== COMPILED SASS (sm_80) =====

	.target	sm_80

	.elftype	@"ET_EXEC"


//--------------------- .note.nv.tkinfo           --------------------------
	.section	.note.nv.tkinfo,"",@"SHT_NOTE"
	.sectionflags	@"SHF_NOTE_NV_TKINFO"
	.tkinfo
        /*0018*/ 	.word	0x00000002
        /*0030*/ 	.string	""
        /*0030*/ 	.string	"ptxas"
        /*0030*/ 	.string	"Cuda compilation tools, release 13.0, V13.0.88"
        /*0030*/ 	.string	"Build cuda_13.0.r13.0/compiler.36424714_0"
        /*0030*/ 	.string	"-arch sm_80 -m 64 "



//--------------------- .note.nv.cuinfo           --------------------------
	.section	.note.nv.cuinfo,"",@"SHT_NOTE"
	.sectionflags	@"SHF_NOTE_NV_CUINFO"
        /*0018*/ 	.short	0x0002
        /*001a*/ 	.short	0x0050
        /*001c*/ 	.short	0x0082
	.zero		2


//--------------------- .nv.info                  --------------------------
	.section	.nv.info,"",@"SHT_CUDA_INFO"
	.align	4


	//----- nvinfo : EIATTR_REGCOUNT
	.align		4
        /*0000*/ 	.byte	0x04, 0x2f
        /*0002*/ 	.short	(.L_12 - .L_11)
	.align		4
.L_11:
        /*0004*/ 	.word	index@(_ZN7cutlass13device_kernelIN5flash19enable_sm80_to_sm89INS1_16FlashAttnFwdSm80INS1_25CollectiveMainloopFwdSm80ILi8ELi1ELb0EN4cute5tupleIJNS5_1CILi128EEENS7_ILi48EEENS7_ILi256EEEEEELi256ENS_10bfloat16_tEfNS_4arch4Sm80ELb1ELb0ELb1ELb1ELb1ELb1ELb1ELb1EEENS1_21CollectiveEpilogueFwdINS6_IJS8_SA_S9_EEENS6_IJNS7_ILi1EEESI_SI_EEESC_SE_Li256ELb1ELb1ELb1ELb0EEENS1_36VarlenDynamicPersistentTileSchedulerILi128ELi48ELi256ELi256ELb1ELb1ELb0ELb1ELb1ELb1EEEEEEEEEvNT_6ParamsE)
        /*0008*/ 	.word	0x000000ff


	//----- nvinfo : EIATTR_FRAME_SIZE
	.align		4
.L_12:
        /*000c*/ 	.byte	0x04, 0x11
        /*000e*/ 	.short	(.L_14 - .L_13)
	.align		4
.L_13:
        /*0010*/ 	.word	index@($__internal_52_$__cuda_sm70_votesync_ballot)
        /*0014*/ 	.word	0x00000000


	//----- nvinfo : EIATTR_FRAME_SIZE
	.align		4
.L_14:
        /*0018*/ 	.byte	0x04, 0x11
        /*001a*/ 	.short	(.L_16 - .L_15)
	.align		4
.L_15:
        /*001c*/ 	.word	index@($__internal_51_$__cuda_sm70_shflsync_up_p)
        /*0020*/ 	.word	0x00000000


	//----- nvinfo : EIATTR_FRAME_SIZE
	.align		4
.L_16:
        /*0024*/ 	.byte	0x04, 0x11
        /*0026*/ 	.short	(.L_18 - .L_17)
	.align		4
.L_17:
        /*0028*/ 	.word	index@($__internal_50_$__cuda_sm70_shflsync_idx_p)
        /*002c*/ 	.word	0x00000000


	//----- nvinfo : EIATTR_FRAME_SIZE
	.align		4
.L_18:
        /*0030*/ 	.byte	0x04, 0x11
        /*0032*/ 	.short	(.L_20 - .L_19)
	.align		4
.L_19:
        /*0034*/ 	.word	index@($__internal_49_$__cuda_sm70_shflsync_bfly_p)
        /*0038*/ 	.word	0x00000000


	//----- nvinfo : EIATTR_FRAME_SIZE
	.align		4
.L_20:
        /*003c*/ 	.byte	0x04, 0x11
        /*003e*/ 	.short	(.L_22 - .L_21)
	.align		4
.L_21:
        /*0040*/ 	.word	index@(_ZN7cutlass13device_kernelIN5flash19enable_sm80_to_sm89INS1_16FlashAttnFwdSm80INS1_25CollectiveMainloopFwdSm80ILi8ELi1ELb0EN4cute5tupleIJNS5_1CILi128EEENS7_ILi48EEENS7_ILi256EEEEEELi256ENS_10bfloat16_tEfNS_4arch4Sm80ELb1ELb0ELb1ELb1ELb1ELb1ELb1ELb1EEENS1_21CollectiveEpilogueFwdINS6_IJS8_SA_S9_EEENS6_IJNS7_ILi1EEESI_SI_EEESC_SE_Li256ELb1ELb1ELb1ELb0EEENS1_36VarlenDynamicPersistentTileSchedulerILi128ELi48ELi256ELi256ELb1ELb1ELb0ELb1ELb1ELb1EEEEEEEEEvNT_6ParamsE)
        /*0044*/ 	.word	0x00000198


	//----- nvinfo : EIATTR_REGCOUNT
	.align		4
.L_22:
        /*0048*/ 	.byte	0x04, 0x2f
        /*004a*/ 	.short	(.L_24 - .L_23)
	.align		4
.L_23:
        /*004c*/ 	.word	index@(_ZN7cutlass13device_kernelIN5flash19enable_sm80_to_sm89INS1_16FlashAttnFwdSm80INS1_25CollectiveMainloopFwdSm80ILi8ELi1ELb0EN4cute5tupleIJNS5_1CILi128EEENS7_ILi64EEENS7_ILi256EEEEEELi256ENS_10bfloat16_tEfNS_4arch4Sm80ELb1ELb0ELb1ELb1ELb1ELb0ELb1ELb1EEENS1_21CollectiveEpilogueFwdINS6_IJS8_SA_S9_EEENS6_IJNS7_ILi1EEESI_SI_EEESC_SE_Li256ELb1ELb1ELb1ELb0EEENS1_36VarlenDynamicPersistentTileSchedulerILi128ELi64ELi256ELi256ELb1ELb1ELb0ELb1ELb1ELb1EEEEEEEEEvNT_6ParamsE)
        /*0050*/ 	.word	0x000000ff


	//----- nvinfo : EIATTR_FRAME_SIZE
	.align		4
.L_24:
        /*0054*/ 	.byte	0x04, 0x11
        /*0056*/ 	.short	(.L_26 - .L_25)
	.align		4
.L_25:
        /*0058*/ 	.word	index@($__internal_48_$__cuda_sm70_votesync_ballot)
        /*005c*/ 	.word	0x00000000


	//----- nvinfo : EIATTR_FRAME_SIZE
	.align		4
.L_26:
        /*0060*/ 	.byte	0x04, 0x11
        /*0062*/ 	.short	(.L_28 - .L_27)
	.align		4
.L_27:
        /*0064*/ 	.word	index@($__internal_47_$__cuda_sm70_shflsync_up_p)
        /*0068*/ 	.word	0x00000000


	//----- nvinfo : EIATTR_FRAME_SIZE
	.align		4
.L_28:
        /*006c*/ 	.byte	0x04, 0x11
        /*006e*/ 	.short	(.L_30 - .L_29)
	.align		4
.L_29:
        /*0070*/ 	.word	index@($__internal_46_$__cuda_sm70_shflsync_idx_p)
        /*0074*/ 	.word	0x00000000


	//----- nvinfo : EIATTR_FRAME_SIZE
	.align		4
.L_30:
        /*0078*/ 	.byte	0x04, 0x11
        /*007a*/ 	.short	(.L_32 - .L_31)
	.align		4
.L_31:
        /*007c*/ 	.word	index@($__internal_45_$__cuda_sm70_shflsync_bfly_p)
        /*0080*/ 	.word	0x00000000


	//----- nvinfo : EIATTR_FRAME_SIZE
	.align		4
.L_32:
        /*0084*/ 	.byte	0x04, 0x11
        /*0086*/ 	.short	(.L_34 - .L_33)
	.align		4
.L_33:
        /*0088*/ 	.word	index@(_ZN7cutlass13device_kernelIN5flash19enable_sm80_to_sm89INS1_16FlashAttnFwdSm80INS1_25CollectiveMainloopFwdSm80ILi8ELi1ELb0EN4cute5tupleIJNS5_1CILi128EEENS7_ILi64EEENS7_ILi256EEEEEELi256ENS_10bfloat16_tEfNS_4arch4Sm80ELb1ELb0ELb1ELb1ELb1ELb0ELb1ELb1EEENS1_21CollectiveEpilogueFwdINS6_IJS8_SA_S9_EEENS6_IJNS7_ILi1EEESI_SI_EEESC_SE_Li256ELb1ELb1ELb1ELb0EEENS1_36VarlenDynamicPersistentTileSchedulerILi128ELi64ELi256ELi256ELb1ELb1ELb0ELb1ELb1ELb1EEEEEEEEEvNT_6ParamsE)
        /*008c*/ 	.word	0x00000038


	//----- nvinfo : EIATTR_REGCOUNT
	.align		4
.L_34:
        /*0090*/ 	.byte	0x04, 0x2f
        /*0092*/ 	.short	(.L_36 - .L_35)
	.align		4
.L_35:
        /*0094*/ 	.word	index@(_ZN7cutlass13device_kernelIN5flash19enable_sm80_to_sm89INS1_16FlashAttnFwdSm80INS1_25CollectiveMainloopFwdSm80ILi8ELi1ELb0EN4cute5tupleIJNS5_1CILi128EEENS7_ILi96EEENS7_ILi256EEEEEELi256ENS_10bfloat16_tEfNS_4arch4Sm80ELb1ELb0ELb1ELb0ELb1ELb0ELb1ELb1EEENS1_21CollectiveEpilogueFwdINS6_IJS8_SA_S9_EEENS6_IJNS7_ILi1EEESI_SI_EEESC_SE_Li256ELb0ELb1ELb1ELb0EEENS1_30DynamicPersistentTileSchedulerILi256ELi256ELb1ELb1ELb0EEEEEEEEEvNT_6ParamsE)
        /*0098*/ 	.word	0x000000ff


	//----- nvinfo : EIATTR_FRAME_SIZE
	.align		4
.L_36:
        /*009c*/ 	.byte	0x04, 0x11
        /*009e*/ 	.short	(.L_38 - .L_37)
	.align		4
.L_37:
        /*00a0*/ 	.word	index@($__internal_44_$__cuda_sm70_shflsync_idx_p)
        /*00a4*/ 	.word	0x00000000


	//----- nvinfo : EIATTR_FRAME_SIZE
	.align		4
.L_38:
        /*00a8*/ 	.byte	0x04, 0x11
        /*00aa*/ 	.short	(.L_40 - .L_39)
	.align		4
.L_39:
        /*00ac*/ 	.word	index@($__internal_43_$__cuda_sm70_shflsync_bfly_p)
        /*00b0*/ 	.word	0x00000000


	//----- nvinfo : EIATTR_FRAME_SIZE
	.align		4
.L_40:
        /*00b4*/ 	.byte	0x04, 0x11
        /*00b6*/ 	.short	(.L_42 - .L_41)
	.align		4
.L_41:
        /*00b8*/ 	.word	index@(_ZN7cutlass13device_kernelIN5flash19enable_sm80_to_sm89INS1_16FlashAttnFwdSm80INS1_25CollectiveMainloopFwdSm80ILi8ELi1ELb0EN4cute5tupleIJNS5_1CILi128EEENS7_ILi96EEENS7_ILi256EEEEEELi256ENS_10bfloat16_tEfNS_4arch4Sm80ELb1ELb0ELb1ELb0ELb1ELb0ELb1ELb1EEENS1_21CollectiveEpilogueFwdINS6_IJS8_SA_S9_EEENS6_IJNS7_ILi1EEESI_SI_EEESC_SE_Li256ELb0ELb1ELb1ELb0EEENS1_30DynamicPersistentTileSchedulerILi256ELi256ELb1ELb1ELb0EEEEEEEEEvNT_6ParamsE)
        /*00bc*/ 	.word	0x000001a0


	//----- nvinfo : EIATTR_REGCOUNT
	.align		4
.L_42:
        /*00c0*/ 	.byte	0x04, 0x2f
        /*00c2*/ 	.short	(.L_44 - .L_43)
	.align		4
.L_43:
        /*00c4*/ 	.word	index@(_ZN7cutlass13device_kernelIN5flash19enable_sm80_to_sm89INS1_16FlashAttnFwdSm80INS1_25CollectiveMainloopFwdSm80ILi8ELi1ELb0EN4cute5tupleIJNS5_1CILi128EEENS7_ILi48EEENS7_ILi256EEEEEELi256ENS_10bfloat16_tEfNS_4arch4Sm80ELb0ELb1ELb1ELb1ELb1ELb1ELb1ELb1EEENS1_21CollectiveEpilogueFwdINS6_IJS8_SA_S9_EEENS6_IJNS7_ILi1EEESI_SI_EEESC_SE_Li256ELb1ELb1ELb1ELb0EEENS1_36VarlenDynamicPersistentTileSchedulerILi128ELi48ELi256ELi256ELb1ELb1ELb0ELb1ELb0ELb1EEEEEEEEEvNT_6ParamsE)
        /*00c8*/ 	.word	0x000000ff


	//----- nvinfo : EIATTR_FRAME_SIZE
	.align		4
.L_44:
        /*00cc*/ 	.byte	0x04, 0x11
        /*00ce*/ 	.short	(.L_46 - .L_45)
	.align		4
.L_45:
        /*00d0*/ 	.word	index@($__internal_42_$__cuda_sm70_votesync_ballot)
        /*00d4*/ 	.word	0x00000000


	//----- nvinfo : EIATTR_FRAME_SIZE
	.align		4
.L_46:
        /*00d8*/ 	.byte	0x04, 0x11
        /*00da*/ 	.short	(.L_48 - .L_47)
	.align		4
.L_47:
        /*00dc*/ 	.word	index@($__internal_41_$__cuda_sm70_shflsync_up_p)
        /*00e0*/ 	.word	0x00000000


	//----- nvinfo : EIATTR_FRAME_SIZE
	.align		4
.L_48:
        /*00e4*/ 	.byte	0x04, 0x11
        /*00e6*/ 	.short	(.L_50 - .L_49)
	.align		4
.L_49:
        /*00e8*/ 	.word	index@($__internal_40_$__cuda_sm70_shflsync_idx_p)
        /*00ec*/ 	.word	0x00000000


	//----- nvinfo : EIATTR_FRAME_SIZE
	.align		4
.L_50:
        /*00f0*/ 	.byte	0x04, 0x11
        /*00f2*/ 	.short	(.L_52 - .L_51)
	.align		4
.L_51:
        /*00f4*/ 	.word	index@($__internal_39_$__cuda_sm70_shflsync_bfly_p)
        /*00f8*/ 	.word	0x00000000


	//----- nvinfo : EIATTR_FRAME_SIZE
	.align		4
.L_52:
        /*00fc*/ 	.byte	0x04, 0x11
        /*00fe*/ 	.short	(.L_54 - .L_53)
	.align		4
.L_53:
        /*0100*/ 	.word	index@($_ZN7cutlass13device_kernelIN5flash19enable_sm80_to_sm89INS1_16FlashAttnFwdSm80INS1_25CollectiveMainloopFwdSm80ILi8ELi1ELb0EN4cute5tupleIJNS5_1CILi128EEENS7_ILi48EEENS7_ILi256EEEEEELi256ENS_10bfloat16_tEfNS_4arch4Sm80ELb0ELb1ELb1ELb1ELb1ELb1ELb1ELb1EEENS1_21CollectiveEpilogueFwdINS6_IJS8_SA_S9_EEENS6_IJNS7_ILi1EEESI_SI_EEESC_SE_Li256ELb1ELb1ELb1ELb0EEENS1_36VarlenDynamicPersistentTileSchedulerILi128ELi48ELi256ELi256ELb1ELb1ELb0ELb1ELb0ELb1EEEEEEEEEvNT_6ParamsE$_ZZN5flash25CollectiveMainloopFwdSm80ILi8ELi1ELb0EN4cute5tupleIJNS1_1CILi128EEENS3_ILi48EEENS3_ILi256EEEEEELi256EN7cutlass10bfloat16_tEfNS8_4arch4Sm80ELb0ELb1ELb1ELb1ELb1ELb1ELb1ELb1EE3mmaINS_16FlashAttnFwdSm80ISC_NS_21CollectiveEpilogueFwdINS2_IJS4_S6_S5_EEENS2_IJNS3_ILi1EEESH_SH_EEES9_SB_Li256ELb1ELb1ELb1ELb0EEENS_36VarlenDynamicPersistentTileSchedulerILi128ELi48ELi256ELi256ELb1ELb1ELb0ELb1ELb0ELb1EEEE13SharedStorageENS1_6TensorINS1_11ArrayEngineIfLm128EEENS1_6LayoutINS2_IJNS2_IJNS3_ILi2EEESS_EEESH_NS3_ILi32EEEEEENS2_IJNS2_IJSH_SS_EEENS3_ILi0EEENS3_ILi4EEEEEEEEEENS_7SoftmaxILi2ELi0EEEEEbRKNSC_6ParamsERT0_RT1_iRKNS_16SeqlenInfoQKNewKILb1ELb1EEENS2_IJiiiiEEERT_ENKUlvE_clEv)
        /*0104*/ 	.word	0x00000000


	//----- nvinfo : EIATTR_FRAME_SIZE
	.align		4
.L_54:
        /*0108*/ 	.byte	0x04, 0x11
        /*010a*/ 	.short	(.L_56 - .L_55)
	.align		4
.L_55:
        /*010c*/ 	.word	index@(_ZN7cutlass13device_kernelIN5flash19enable_sm80_to_sm89INS1_16FlashAttnFwdSm80INS1_25CollectiveMainloopFwdSm80ILi8ELi1ELb0EN4cute5tupleIJNS5_1CILi128EEENS7_ILi48EEENS7_ILi256EEEEEELi256ENS_10bfloat16_tEfNS_4arch4Sm80ELb0ELb1ELb1ELb1ELb1ELb1ELb1ELb1EEENS1_21CollectiveEpilogueFwdINS6_IJS8_SA_S9_EEENS6_IJNS7_ILi1EEESI_SI_EEESC_SE_Li256ELb1ELb1ELb1ELb0EEENS1_36VarlenDynamicPersistentTileSchedulerILi128ELi48ELi256ELi256ELb1ELb1ELb0ELb1ELb0ELb1EEEEEEEEEvNT_6ParamsE)
        /*0110*/ 	.word	0x000001e8


	//----- nvinfo : EIATTR_REGCOUNT
	.align		4
.L_56:
        /*0114*/ 	.byte	0x04, 0x2f
        /*0116*/ 	.short	(.L_58 - .L_57)
	.align		4
.L_57:
        /*0118*/ 	.word	index@(_ZN7cutlass13device_kernelIN5flash19enable_sm80_to_sm89INS1_16FlashAttnFwdSm80INS1_25CollectiveMainloopFwdSm80ILi8ELi1ELb0EN4cute5tupleIJNS5_1CILi128EEENS7_ILi64EEENS7_ILi256EEEEEELi256ENS_10bfloat16_tEfNS_4arch4Sm80ELb0ELb1ELb1ELb1ELb1ELb0ELb1ELb1EEENS1_21CollectiveEpilogueFwdINS6_IJS8_SA_S9_EEENS6_IJNS7_ILi1EEESI_SI_EEESC_SE_Li256ELb1ELb1ELb1ELb0EEENS1_36VarlenDynamicPersistentTileSchedulerILi128ELi64ELi256ELi256ELb1ELb1ELb0ELb1ELb0ELb1EEEEEEEEEvNT_6ParamsE)
        /*011c*/ 	.word	0x000000ff


	//----- nvinfo : EIATTR_FRAME_SIZE
	.align		4
.L_58:
        /*0120*/ 	.byte	0x04, 0x11
        /*0122*/ 	.short	(.L_60 - .L_59)
	.align		4
.L_59:
        /*0124*/ 	.word	index@($__internal_38_$__cuda_sm70_votesync_ballot)
        /*0128*/ 	.word	0x00000000


	//----- nvinfo : EIATTR_FRAME_SIZE
	.align		4
.L_60:
        /*012c*/ 	.byte	0x04, 0x11
        /*012e*/ 	.short	(.L_62 - .L_61)
	.align		4
.L_61:
        /*0130*/ 	.word	index@($__internal_37_$__cuda_sm70_shflsync_up_p)
        /*0134*/ 	.word	0x00000000


	//----- nvinfo : EIATTR_FRAME_SIZE
	.align		4
.L_62:
        /*0138*/ 	.byte	0x04, 0x11
        /*013a*/ 	.short	(.L_64 - .L_63)
	.align		4
.L_63:
        /*013c*/ 	.word	index@($__internal_36_$__cuda_sm70_shflsync_idx_p)
        /*0140*/ 	.word	0x00000000


	//----- nvinfo : EIATTR_FRAME_SIZE
	.align		4
.L_64:
        /*0144*/ 	.byte	0x04, 0x11
        /*0146*/ 	.short	(.L_66 - .L_65)
	.align		4
.L_65:
        /*0148*/ 	.word	index@($__internal_35_$__cuda_sm70_shflsync_bfly_p)
        /*014c*/ 	.word	0x00000000


	//----- nvinfo : EIATTR_FRAME_SIZE
	.align		4
.L_66:
        /*0150*/ 	.byte	0x04, 0x11
        /*0152*/ 	.short	(.L_68 - .L_67)
	.align		4
.L_67:
        /*0154*/ 	.word	index@(_ZN7cutlass13device_kernelIN5flash19enable_sm80_to_sm89INS1_16FlashAttnFwdSm80INS1_25CollectiveMainloopFwdSm80ILi8ELi1ELb0EN4cute5tupleIJNS5_1CILi128EEENS7_ILi64EEENS7_ILi256EEEEEELi256ENS_10bfloat16_tEfNS_4arch4Sm80ELb0ELb1ELb1ELb1ELb1ELb0ELb1ELb1EEENS1_21CollectiveEpilogueFwdINS6_IJS8_SA_S9_EEENS6_IJNS7_ILi1EEESI_SI_EEESC_SE_Li256ELb1ELb1ELb1ELb0EEENS1_36VarlenDynamicPersistentTileSchedulerILi128ELi64ELi256ELi256ELb1ELb1ELb0ELb1ELb0ELb1EEEEEEEEEvNT_6ParamsE)
        /*0158*/ 	.word	0x00000030


	//----- nvinfo : EIATTR_REGCOUNT
	.align		4
.L_68:
        /*015c*/ 	.byte	0x04, 0x2f
        /*015e*/ 	.short	(.L_70 - .L_69)
	.align		4
.L_69:
        /*0160*/ 	.word	index@(_ZN7cutlass13device_kernelIN5flash19enable_sm80_to_sm89INS1_16FlashAttnFwdSm80INS1_25CollectiveMainloopFwdSm80ILi8ELi1ELb0EN4cute5tupleIJNS5_1CILi128EEENS7_ILi64EEENS7_ILi256EEEEEELi256ENS_10bfloat16_tEfNS_4arch4Sm80ELb0ELb1ELb1ELb0ELb1ELb0ELb1ELb1EEENS1_21CollectiveEpilogueFwdINS6_IJS8_SA_S9_EEENS6_IJNS7_ILi1EEESI_SI_EEESC_SE_Li256ELb0ELb1ELb1ELb0EEENS1_19SingleTileSchedulerILb0ELb1ELb1ELi128EEEEEEEEEvNT_6ParamsE)
        /*0164*/ 	.word	0x000000ff


	//----- nvinfo : EIATTR_FRAME_SIZE
	.align		4
.L_70:
        /*0168*/ 	.byte	0x04, 0x11
        /*016a*/ 	.short	(.L_72 - .L_71)
	.align		4
.L_71:
        /*016c*/ 	.word	index@(_ZN7cutlass13device_kernelIN5flash19enable_sm80_to_sm89INS1_16FlashAttnFwdSm80INS1_25CollectiveMainloopFwdSm80ILi8ELi1ELb0EN4cute5tupleIJNS5_1CILi128EEENS7_ILi64EEENS7_ILi256EEEEEELi256ENS_10bfloat16_tEfNS_4arch4Sm80ELb0ELb1ELb1ELb0ELb1ELb0ELb1ELb1EEENS1_21CollectiveEpilogueFwdINS6_IJS8_SA_S9_EEENS6_IJNS7_ILi1EEESI_SI_EEESC_SE_Li256ELb0ELb1ELb1ELb0EEENS1_19SingleTileSchedulerILb0ELb1ELb1ELi128EEEEEEEEEvNT_6ParamsE)
        /*0170*/ 	.word	0x00000008


	//----- nvinfo : EIATTR_REGCOUNT
	.align		4
.L_72:
        /*0174*/ 	.byte	0x04, 0x2f
        /*0176*/ 	.short	(.L_74 - .L_73)
	.align		4
.L_73:
        /*0178*/ 	.word	index@(_ZN7cutlass13device_kernelIN5flash19enable_sm80_to_sm89INS1_16FlashAttnFwdSm80INS1_25CollectiveMainloopFwdSm80ILi8ELi1ELb0EN4cute5tupleIJNS5_1CILi128EEENS7_ILi48EEENS7_ILi256EEEEEELi256ENS_10bfloat16_tEfNS_4arch4Sm80ELb0ELb0ELb1ELb1ELb1ELb1ELb1ELb1EEENS1_21CollectiveEpilogueFwdINS6_IJS8_SA_S9_EEENS6_IJNS7_ILi1EEESI_SI_EEESC_SE_Li256ELb1ELb1ELb1ELb0EEENS1_36VarlenDynamicPersistentTileSchedulerILi128ELi48ELi256ELi256ELb1ELb1ELb0ELb0ELb1ELb1EEEEEEEEEvNT_6ParamsE)
        /*017c*/ 	.word	0x000000ff


	//----- nvinfo : EIATTR_FRAME_SIZE
	.align		4
.L_74:
        /*0180*/ 	.byte	0x04, 0x11
        /*0182*/ 	.short	(.L_76 - .L_75)
	.align		4
.L_75:
        /*0184*/ 	.word	index@($__internal_34_$__cuda_sm70_votesync_ballot)
        /*0188*/ 	.word	0x00000000


	//----- nvinfo : EIATTR_FRAME_SIZE
	.align		4
.L_76:
        /*018c*/ 	.byte	0x04, 0x11
        /*018e*/ 	.short	(.L_78 - .L_77)
	.align		4
.L_77:
        /*0190*/ 	.word	index@($__internal_33_$__cuda_sm70_shflsync_up_p)
        /*0194*/ 	.word	0x00000000


	//----- nvinfo : EIATTR_FRAME_SIZE
	.align		4
.L_78:
        /*0198*/ 	.byte	0x04, 0x11
        /*019a*/ 	.short	(.L_80 - .L_79)
	.align		4
.L_79:
        /*019c*/ 	.word	index@($__internal_32_$__cuda_sm70_shflsync_idx_p)
        /*01a0*/ 	.word	0x00000000


	//----- nvinfo : EIATTR_FRAME_SIZE
	.align		4
.L_80:
        /*01a4*/ 	.byte	0x04, 0x11
        /*01a6*/ 	.short	(.L_82 - .L_81)
	.align		4
.L_81:
        /*01a8*/ 	.word	index@($__internal_31_$__cuda_sm70_shflsync_bfly_p)
        /*01ac*/ 	.word	0x00000000


	//----- nvinfo : EIATTR_FRAME_SIZE
	.align		4
.L_82:
        /*01b0*/ 	.byte	0x04, 0x11
        /*01b2*/ 	.short	(.L_84 - .L_83)
	.align		4
.L_83:
        /*01b4*/ 	.word	index@(_ZN7cutlass13device_kernelIN5flash19enable_sm80_to_sm89INS1_16FlashAttnFwdSm80INS1_25CollectiveMainloopFwdSm80ILi8ELi1ELb0EN4cute5tupleIJNS5_1CILi128EEENS7_ILi48EEENS7_ILi256EEEEEELi256ENS_10bfloat16_tEfNS_4arch4Sm80ELb0ELb0ELb1ELb1ELb1ELb1ELb1ELb1EEENS1_21CollectiveEpilogueFwdINS6_IJS8_SA_S9_EEENS6_IJNS7_ILi1EEESI_SI_EEESC_SE_Li256ELb1ELb1ELb1ELb0EEENS1_36VarlenDynamicPersistentTileSchedulerILi128ELi48ELi256ELi256ELb1ELb1ELb0ELb0ELb1ELb1EEEEEEEEEvNT_6ParamsE)
        /*01b8*/ 	.word	0x000001a0


	//----- nvinfo : EIATTR_REGCOUNT
	.align		4
.L_84:
        /*01bc*/ 	.byte	0x04, 0x2f
        /*01be*/ 	.short	(.L_86 - .L_85)
	.align		4
.L_85:
        /*01c0*/ 	.word	index@(_ZN7cutlass13device_kernelIN5flash19enable_sm80_to_sm89INS1_16FlashAttnFwdSm80INS1_25CollectiveMainloopFwdSm80ILi8ELi1ELb0EN4cute5tupleIJNS5_1CILi128EEENS7_ILi64EEENS7_ILi256EEEEEELi256ENS_10bfloat16_tEfNS_4arch4Sm80ELb0ELb0ELb1ELb1ELb1ELb0ELb1ELb1EEENS1_21CollectiveEpilogueFwdINS6_IJS8_SA_S9_EEENS6_IJNS7_ILi1EEESI_SI_EEESC_SE_Li256ELb1ELb1ELb1ELb0EEENS1_36VarlenDynamicPersistentTileSchedulerILi128ELi64ELi256ELi256ELb1ELb1ELb0ELb0ELb1ELb1EEEEEEEEEvNT_6ParamsE)
        /*01c4*/ 	.word	0x000000ff


	//----- nvinfo : EIATTR_FRAME_SIZE
	.align		4
.L_86:
        /*01c8*/ 	.byte	0x04, 0x11
        /*01ca*/ 	.short	(.L_88 - .L_87)
	.align		4
.L_87:
        /*01cc*/ 	.word	index@($__internal_30_$__cuda_sm70_votesync_ballot)
        /*01d0*/ 	.word	0x00000000


	//----- nvinfo : EIATTR_FRAME_SIZE
	.align		4
.L_88:
        /*01d4*/ 	.byte	0x04, 0x11
        /*01d6*/ 	.short	(.L_90 - .L_89)
	.align		4
.L_89:
        /*01d8*/ 	.word	index@($__internal_29_$__cuda_sm70_shflsync_up_p)
        /*01dc*/ 	.word	0x00000000


	//----- nvinfo : EIATTR_FRAME_SIZE
	.align		4
.L_90:
        /*01e0*/ 	.byte	0x04, 0x11
        /*01e2*/ 	.short	(.L_92 - .L_91)
	.align		4
.L_91:
        /*01e4*/ 	.word	index@($__internal_28_$__cuda_sm70_shflsync_idx_p)
        /*01e8*/ 	.word	0x00000000


	//----- nvinfo : EIATTR_FRAME_SIZE
	.align		4
.L_92:
        /*01ec*/ 	.byte	0x04, 0x11
        /*01ee*/ 	.short	(.L_94 - .L_93)
	.align		4
.L_93:
        /*01f0*/ 	.word	index@($__internal_27_$__cuda_sm70_shflsync_bfly_p)
        /*01f4*/ 	.word	0x00000000


	//----- nvinfo : EIATTR_FRAME_SIZE
	.align		4
.L_94:
        /*01f8*/ 	.byte	0x04, 0x11
        /*01fa*/ 	.short	(.L_96 - .L_95)
	.align		4
.L_95:
        /*01fc*/ 	.word	index@(_ZN7cutlass13device_kernelIN5flash19enable_sm80_to_sm89INS1_16FlashAttnFwdSm80INS1_25CollectiveMainloopFwdSm80ILi8ELi1ELb0EN4cute5tupleIJNS5_1CILi128EEENS7_ILi64EEENS7_ILi256EEEEEELi256ENS_10bfloat16_tEfNS_4arch4Sm80ELb0ELb0ELb1ELb1ELb1ELb0ELb1ELb1EEENS1_21CollectiveEpilogueFwdINS6_IJS8_SA_S9_EEENS6_IJNS7_ILi1EEESI_SI_EEESC_SE_Li256ELb1ELb1ELb1ELb0EEENS1_36VarlenDynamicPersistentTileSchedulerILi128ELi64ELi256ELi256ELb1ELb1ELb0ELb0ELb1ELb1EEEEEEEEEvNT_6ParamsE)
        /*0200*/ 	.word	0x00000158


	//----- nvinfo : EIATTR_REGCOUNT
	.align		4
.L_96:
        /*0204*/ 	.byte	0x04, 0x2f
        /*0206*/ 	.short	(.L_98 - .L_97)
	.align		4
.L_97:
        /*0208*/ 	.word	index@(_ZN7cutlass13device_kernelIN5flash19enable_sm80_to_sm89INS1_16FlashAttnFwdSm80INS1_25CollectiveMainloopFwdSm80ILi8ELi1ELb0EN4cute5tupleIJNS5_1CILi128EEENS7_ILi96EEENS7_ILi256EEEEEELi256ENS_10bfloat16_tEfNS_4arch4Sm80ELb0ELb0ELb1ELb0ELb1ELb0ELb1ELb1EEENS1_21CollectiveEpilogueFwdINS6_IJS8_SA_S9_EEENS6_IJNS7_ILi1EEESI_SI_EEESC_SE_Li256ELb0ELb1ELb1ELb0EEENS1_19SingleTileSchedulerILb0ELb1ELb1ELi128EEEEEEEEEvNT_6ParamsE)
        /*020c*/ 	.word	0x000000ff


	//----- nvinfo : EIATTR_FRAME_SIZE
	.align		4
.L_98:
        /*0210*/ 	.byte	0x04, 0x11
        /*0212*/ 	.short	(.L_100 - .L_99)
	.align		4
.L_99:
        /*0214*/ 	.word	index@(_ZN7cutlass13device_kernelIN5flash19enable_sm80_to_sm89INS1_16FlashAttnFwdSm80INS1_25CollectiveMainloopFwdSm80ILi8ELi1ELb0EN4cute5tupleIJNS5_1CILi128EEENS7_ILi96EEENS7_ILi256EEEEEELi256ENS_10bfloat16_tEfNS_4arch4Sm80ELb0ELb0ELb1ELb0ELb1ELb0ELb1ELb1EEENS1_21CollectiveEpilogueFwdINS6_IJS8_SA_S9_EEENS6_IJNS7_ILi1EEESI_SI_EEESC_SE_Li256ELb0ELb1ELb1ELb0EEENS1_19SingleTileSchedulerILb0ELb1ELb1ELi128EEEEEEEEEvNT_6ParamsE)
        /*0218*/ 	.word	0x00000060


	//----- nvinfo : EIATTR_REGCOUNT
	.align		4
.L_100:
        /*021c*/ 	.byte	0x04, 0x2f
        /*021e*/ 	.short	(.L_102 - .L_101)
	.align		4
.L_101:
        /*0220*/ 	.word	index@(_ZN7cutlass13device_kernelIN5flash19enable_sm80_to_sm89INS1_16FlashAttnFwdSm80INS1_25CollectiveMainloopFwdSm80ILi8ELi1ELb0EN4cute5tupleIJNS5_1CILi128EEENS7_ILi32EEENS7_ILi256EEEEEELi256ENS_10bfloat16_tEfNS_4arch4Sm80ELb1ELb0ELb1ELb1ELb1ELb1ELb1ELb1EEENS1_21CollectiveEpilogueFwdINS6_IJS8_SA_S9_EEENS6_IJNS7_ILi1EEESI_SI_EEESC_SE_Li256ELb1ELb1ELb1ELb0EEENS1_36VarlenDynamicPersistentTileSchedulerILi128ELi32ELi256ELi256ELb1ELb1ELb0ELb1ELb1ELb1EEEEEEEEEvNT_6ParamsE)
        /*0224*/ 	.word	0x000000ff


	//----- nvinfo : EIATTR_FRAME_SIZE
	.align		4
.L_102:
        /*0228*/ 	.byte	0x04, 0x11
        /*022a*/ 	.short	(.L_104 - .L_103)
	.align		4
.L_103:
        /*022c*/ 	.word	index@($__internal_26_$__cuda_sm70_votesync_ballot)
        /*0230*/ 	.word	0x00000000


	//----- nvinfo : EIATTR_FRAME_SIZE
	.align		4
.L_104:
        /*0234*/ 	.byte	0x04, 0x11
        /*0236*/ 	.short	(.L_106 - .L_105)
	.align		4
.L_105:
        /*0238*/ 	.word	index@($__internal_25_$__cuda_sm70_shflsync_up_p)
        /*023c*/ 	.word	0x00000000


	//----- nvinfo : EIATTR_FRAME_SIZE
	.align		4
.L_106:
        /*0240*/ 	.byte	0x04, 0x11
        /*0242*/ 	.short	(.L_108 - .L_107)
	.align		4
.L_107:
        /*0244*/ 	.word	index@($__internal_24_$__cuda_sm70_shflsync_idx_p)
        /*0248*/ 	.word	0x00000000


	//----- nvinfo : EIATTR_FRAME_SIZE
	.align		4
.L_108:
        /*024c*/ 	.byte	0x04, 0x11
        /*024e*/ 	.short	(.L_110 - .L_109)
	.align		4
.L_109:
        /*0250*/ 	.word	index@($__internal_23_$__cuda_sm70_shflsync_bfly_p)
        /*0254*/ 	.word	0x00000000


	//----- nvinfo : EIATTR_FRAME_SIZE
	.align		4
.L_110:
        /*0258*/ 	.byte	0x04, 0x11
        /*025a*/ 	.short	(.L_112 - .L_111)
	.align		4
.L_111:
        /*025c*/ 	.word	index@(_ZN7cutlass13device_kernelIN5flash19enable_sm80_to_sm89INS1_16FlashAttnFwdSm80INS1_25CollectiveMainloopFwdSm80ILi8ELi1ELb0EN4cute5tupleIJNS5_1CILi128EEENS7_ILi32EEENS7_ILi256EEEEEELi256ENS_10bfloat16_tEfNS_4arch4Sm80ELb1ELb0ELb1ELb1ELb1ELb1ELb1ELb1EEENS1_21CollectiveEpilogueFwdINS6_IJS8_SA_S9_EEENS6_IJNS7_ILi1EEESI_SI_EEESC_SE_Li256ELb1ELb1ELb1ELb0EEENS1_36VarlenDynamicPersistentTileSchedulerILi128ELi32ELi256ELi256ELb1ELb1ELb0ELb1ELb1ELb1EEEEEEEEEvNT_6ParamsE)
        /*0260*/ 	.word	0x00000048


	//----- nvinfo : EIATTR_REGCOUNT
	.align		4
.L_112:
        /*0264*/ 	.byte	0x04, 0x2f
        /*0266*/ 	.short	(.L_114 - .L_113)
	.align		4
.L_113:
        /*0268*/ 	.word	index@(_ZN7cutlass13device_kernelIN5flash19enable_sm80_to_sm89INS1_16FlashAttnFwdSm80INS1_25CollectiveMainloopFwdSm80ILi8ELi1ELb1EN4cute5tupleIJNS5_1CILi128EEENS7_ILi48EEENS7_ILi256EEEEEELi256ENS_10bfloat16_tEfNS_4arch4Sm80ELb1ELb0ELb1ELb1ELb1ELb0ELb1ELb1EEENS1_21CollectiveEpilogueFwdINS6_IJS8_SA_S9_EEENS6_IJNS7_ILi1EEESI_SI_EEESC_SE_Li256ELb1ELb1ELb1ELb0EEENS1_36VarlenDynamicPersistentTileSchedulerILi128ELi48ELi256ELi256ELb1ELb1ELb0ELb1ELb1ELb1EEEEEEEEEvNT_6ParamsE)
        /*026c*/ 	.word	0x000000ff


	//----- nvinfo : EIATTR_FRAME_SIZE
	.align		4
.L_114:
        /*0270*/ 	.byte	0x04, 0x11
        /*0272*/ 	.short	(.L_116 - .L_115)
	.align		4
.L_115:
        /*0274*/ 	.word	index@($__internal_22_$__cuda_sm70_votesync_ballot)
        /*0278*/ 	.word	0x00000000


	//----- nvinfo : EIATTR_FRAME_SIZE
	.align		4
.L_116:
        /*027c*/ 	.byte	0x04, 0x11
        /*027e*/ 	.short	(.L_118 - .L_117)
	.align		4
.L_117:
        /*0280*/ 	.word	index@($__internal_21_$__cuda_sm70_shflsync_up_p)
        /*0284*/ 	.word	0x00000000


	//----- nvinfo : EIATTR_FRAME_SIZE
	.align		4
.L_118:
        /*0288*/ 	.byte	0x04, 0x11
        /*028a*/ 	.short	(.L_120 - .L_119)
	.align		4
.L_119:
        /*028c*/ 	.word	index@($__internal_20_$__cuda_sm70_shflsync_idx_p)
        /*0290*/ 	.word	0x00000000


	//----- nvinfo : EIATTR_FRAME_SIZE
	.align		4
.L_120:
        /*0294*/ 	.byte	0x04, 0x11
        /*0296*/ 	.short	(.L_122 - .L_121)
	.align		4
.L_121:
        /*0298*/ 	.word	index@($__internal_19_$__cuda_sm70_shflsync_bfly_p)
        /*029c*/ 	.word	0x00000000


	//----- nvinfo : EIATTR_FRAME_SIZE
	.align		4
.L_122:
        /*02a0*/ 	.byte	0x04, 0x11
        /*02a2*/ 	.short	(.L_124 - .L_123)
	.align		4
.L_123:
        /*02a4*/ 	.word	index@(_ZN7cutlass13device_kernelIN5flash19enable_sm80_to_sm89INS1_16FlashAttnFwdSm80INS1_25CollectiveMainloopFwdSm80ILi8ELi1ELb1EN4cute5tupleIJNS5_1CILi128EEENS7_ILi48EEENS7_ILi256EEEEEELi256ENS_10bfloat16_tEfNS_4arch4Sm80ELb1ELb0ELb1ELb1ELb1ELb0ELb1ELb1EEENS1_21CollectiveEpilogueFwdINS6_IJS8_SA_S9_EEENS6_IJNS7_ILi1EEESI_SI_EEESC_SE_Li256ELb1ELb1ELb1ELb0EEENS1_36VarlenDynamicPersistentTileSchedulerILi128ELi48ELi256ELi256ELb1ELb1ELb0ELb1ELb1ELb1EEEEEEEEEvNT_6ParamsE)
        /*02a8*/ 	.word	0x00000220


	//----- nvinfo : EIATTR_REGCOUNT
	.align		4
.L_124:
        /*02ac*/ 	.byte	0x04, 0x2f
        /*02ae*/ 	.short	(.L_126 - .L_125)
	.align		4
.L_125:
        /*02b0*/ 	.word	index@(_ZN7cutlass13device_kernelIN5flash19enable_sm80_to_sm89INS1_16FlashAttnFwdSm80INS1_25CollectiveMainloopFwdSm80ILi8ELi1ELb1EN4cute5tupleIJNS5_1CILi128EEENS7_ILi64EEENS7_ILi256EEEEEELi256ENS_10bfloat16_tEfNS_4arch4Sm80ELb1ELb0ELb1ELb0ELb1ELb0ELb1ELb1EEENS1_21CollectiveEpilogueFwdINS6_IJS8_SA_S9_EEENS6_IJNS7_ILi1EEESI_SI_EEESC_SE_Li256ELb0ELb1ELb1ELb0EEENS1_30DynamicPersistentTileSchedulerILi256ELi256ELb1ELb1ELb0EEEEEEEEEvNT_6ParamsE)
        /*02b4*/ 	.word	0x000000ff


	//----- nvinfo : EIATTR_FRAME_SIZE
	.align		4
.L_126:
        /*02b8*/ 	.byte	0x04, 0x11
        /*02ba*/ 	.short	(.L_128 - .L_127)
	.align		4
.L_127:
        /*02bc*/ 	.word	index@($__internal_18_$__cuda_sm70_shflsync_idx_p)
        /*02c0*/ 	.word	0x00000000


	//----- nvinfo : EIATTR_FRAME_SIZE
	.align		4
.L_128:
        /*02c4*/ 	.byte	0x04, 0x11
        /*02c6*/ 	.short	(.L_130 - .L_129)
	.align		4
.L_129:
        /*02c8*/ 	.word	index@($__internal_17_$__cuda_sm70_shflsync_bfly_p)
        /*02cc*/ 	.word	0x00000000


	//----- nvinfo : EIATTR_FRAME_SIZE
	.align		4
.L_130:
        /*02d0*/ 	.byte	0x04, 0x11
        /*02d2*/ 	.short	(.L_132 - .L_131)
	.align		4
.L_131:
        /*02d4*/ 	.word	index@(_ZN7cutlass13device_kernelIN5flash19enable_sm80_to_sm89INS1_16FlashAttnFwdSm80INS1_25CollectiveMainloopFwdSm80ILi8ELi1ELb1EN4cute5tupleIJNS5_1CILi128EEENS7_ILi64EEENS7_ILi256EEEEEELi256ENS_10bfloat16_tEfNS_4arch4Sm80ELb1ELb0ELb1ELb0ELb1ELb0ELb1ELb1EEENS1_21CollectiveEpilogueFwdINS6_IJS8_SA_S9_EEENS6_IJNS7_ILi1EEESI_SI_EEESC_SE_Li256ELb0ELb1ELb1ELb0EEENS1_30DynamicPersistentTileSchedulerILi256ELi256ELb1ELb1ELb0EEEEEEEEEvNT_6ParamsE)
        /*02d8*/ 	.word	0x00000210


	//----- nvinfo : EIATTR_REGCOUNT
	.align		4
.L_132:
        /*02dc*/ 	.byte	0x04, 0x2f
        /*02de*/ 	.short	(.L_134 - .L_133)
	.align		4
.L_133:
        /*02e0*/ 	.word	index@(_ZN7cutlass13device_kernelIN5flash19enable_sm80_to_sm89INS1_16FlashAttnFwdSm80INS1_25CollectiveMainloopFwdSm80ILi8ELi1ELb0EN4cute5tupleIJNS5_1CILi128EEENS7_ILi32EEENS7_ILi256EEEEEELi256ENS_10bfloat16_tEfNS_4arch4Sm80ELb0ELb1ELb1ELb1ELb1ELb1ELb1ELb1EEENS1_21CollectiveEpilogueFwdINS6_IJS8_SA_S9_EEENS6_IJNS7_ILi1EEESI_SI_EEESC_SE_Li256ELb1ELb1ELb1ELb0EEENS1_36VarlenDynamicPersistentTileSchedulerILi128ELi32ELi256ELi256ELb1ELb1ELb0ELb1ELb0ELb1EEEEEEEEEvNT_6ParamsE)
        /*02e4*/ 	.word	0x000000ff


	//----- nvinfo : EIATTR_FRAME_SIZE
	.align		4
.L_134:
        /*02e8*/ 	.byte	0x04, 0x11
        /*02ea*/ 	.short	(.L_136 - .L_135)
	.align		4
.L_135:
        /*02ec*/ 	.word	index@($__internal_16_$__cuda_sm70_votesync_ballot)
        /*02f0*/ 	.word	0x00000000


	//----- nvinfo : EIATTR_FRAME_SIZE
	.align		4
.L_136:
        /*02f4*/ 	.byte	0x04, 0x11
        /*02f6*/ 	.short	(.L_138 - .L_137)
	.align		4
.L_137:
        /*02f8*/ 	.word	index@($__internal_15_$__cuda_sm70_shflsync_up_p)
        /*02fc*/ 	.word	0x00000000


	//----- nvinfo : EIATTR_FRAME_SIZE
	.align		4
.L_138:
        /*0300*/ 	.byte	0x04, 0x11
        /*0302*/ 	.short	(.L_140 - .L_139)
	.align		4
.L_139:
        /*0304*/ 	.word	index@($__internal_14_$__cuda_sm70_shflsync_idx_p)
        /*0308*/ 	.word	0x00000000


	//----- nvinfo : EIATTR_FRAME_SIZE
	.align		4
.L_140:
        /*030c*/ 	.byte	0x04, 0x11
        /*030e*/ 	.short	(.L_142 - .L_141)
	.align		4
.L_141:
        /*0310*/ 	.word	index@($__internal_13_$__cuda_sm70_shflsync_bfly_p)
        /*0314*/ 	.word	0x00000000


	//----- nvinfo : EIATTR_FRAME_SIZE
	.align		4
.L_142:
        /*0318*/ 	.byte	0x04, 0x11
        /*031a*/ 	.short	(.L_144 - .L_143)
	.align		4
.L_143:
        /*031c*/ 	.word	index@(_ZN7cutlass13device_kernelIN5flash19enable_sm80_to_sm89INS1_16FlashAttnFwdSm80INS1_25CollectiveMainloopFwdSm80ILi8ELi1ELb0EN4cute5tupleIJNS5_1CILi128EEENS7_ILi32EEENS7_ILi256EEEEEELi256ENS_10bfloat16_tEfNS_4arch4Sm80ELb0ELb1ELb1ELb1ELb1ELb1ELb1ELb1EEENS1_21CollectiveEpilogueFwdINS6_IJS8_SA_S9_EEENS6_IJNS7_ILi1EEESI_SI_EEESC_SE_Li256ELb1ELb1ELb1ELb0EEENS1_36VarlenDynamicPersistentTileSchedulerILi128ELi32ELi256ELi256ELb1ELb1ELb0ELb1ELb0ELb1EEEEEEEEEvNT_6ParamsE)
        /*0320*/ 	.word	0x00000048


	//----- nvinfo : EIATTR_REGCOUNT
	.align		4
.L_144:
        /*0324*/ 	.byte	0x04, 0x2f
        /*0326*/ 	.short	(.L_146 - .L_145)
	.align		4
.L_145:
        /*0328*/ 	.word	index@(_ZN7cutlass13device_kernelIN5flash19enable_sm80_to_sm89INS1_16FlashAttnFwdSm80INS1_25CollectiveMainloopFwdSm80ILi8ELi1ELb1EN4cute5tupleIJNS5_1CILi128EEENS7_ILi48EEENS7_ILi256EEEEEELi256ENS_10bfloat16_tEfNS_4arch4Sm80ELb0ELb1ELb1ELb1ELb1ELb0ELb1ELb1EEENS1_21CollectiveEpilogueFwdINS6_IJS8_SA_S9_EEENS6_IJNS7_ILi1EEESI_SI_EEESC_SE_Li256ELb1ELb1ELb1ELb0EEENS1_36VarlenDynamicPersistentTileSchedulerILi128ELi48ELi256ELi256ELb1ELb1ELb0ELb1ELb0ELb1EEEEEEEEEvNT_6ParamsE)
        /*032c*/ 	.word	0x000000ff


	//----- nvinfo : EIATTR_FRAME_SIZE
	.align		4
.L_146:
        /*0330*/ 	.byte	0x04, 0x11
        /*0332*/ 	.short	(.L_148 - .L_147)
	.align		4
.L_147:
        /*0334*/ 	.word	index@($__internal_12_$__cuda_sm70_votesync_ballot)
        /*0338*/ 	.word	0x00000000


	//----- nvinfo : EIATTR_FRAME_SIZE
	.align		4
.L_148:
        /*033c*/ 	.byte	0x04, 0x11
        /*033e*/ 	.short	(.L_150 - .L_149)
	.align		4
.L_149:
        /*0340*/ 	.word	index@($__internal_11_$__cuda_sm70_shflsync_up_p)
        /*0344*/ 	.word	0x00000000


	//----- nvinfo : EIATTR_FRAME_SIZE
	.align		4
.L_150:
        /*0348*/ 	.byte	0x04, 0x11
        /*034a*/ 	.short	(.L_152 - .L_151)
	.align		4
.L_151:
        /*034c*/ 	.word	index@($__internal_10_$__cuda_sm70_shflsync_idx_p)
        /*0350*/ 	.word	0x00000000


	//----- nvinfo : EIATTR_FRAME_SIZE
	.align		4
.L_152:
        /*0354*/ 	.byte	0x04, 0x11
        /*0356*/ 	.short	(.L_154 - .L_153)
	.align		4
.L_153:
        /*0358*/ 	.word	index@($__internal_9_$__cuda_sm70_shflsync_bfly_p)
        /*035c*/ 	.word	0x00000000


	//----- nvinfo : EIATTR_FRAME_SIZE
	.align		4
.L_154:
        /*0360*/ 	.byte	0x04, 0x11
        /*0362*/ 	.short	(.L_156 - .L_155)
	.align		4
.L_155:
        /*0364*/ 	.word	index@(_ZN7cutlass13device_kernelIN5flash19enable_sm80_to_sm89INS1_16FlashAttnFwdSm80INS1_25CollectiveMainloopFwdSm80ILi8ELi1ELb1EN4cute5tupleIJNS5_1CILi128EEENS7_ILi48EEENS7_ILi256EEEEEELi256ENS_10bfloat16_tEfNS_4arch4Sm80ELb0ELb1ELb1ELb1ELb1ELb0ELb1ELb1EEENS1_21CollectiveEpilogueFwdINS6_IJS8_SA_S9_EEENS6_IJNS7_ILi1EEESI_SI_EEESC_SE_Li256ELb1ELb1ELb1ELb0EEENS1_36VarlenDynamicPersistentTileSchedulerILi128ELi48ELi256ELi256ELb1ELb1ELb0ELb1ELb0ELb1EEEEEEEEEvNT_6ParamsE)
        /*0368*/ 	.word	0x00000218


	//----- nvinfo : EIATTR_REGCOUNT
	.align		4
.L_156:
        /*036c*/ 	.byte	0x04, 0x2f
        /*036e*/ 	.short	(.L_158 - .L_157)
	.align		4
.L_157:
        /*0370*/ 	.word	index@(_ZN7cutlass13device_kernelIN5flash19enable_sm80_to_sm89INS1_16FlashAttnFwdSm80INS1_25CollectiveMainloopFwdSm80ILi8ELi1ELb1EN4cute5tupleIJNS5_1CILi128EEENS7_ILi48EEENS7_ILi256EEEEEELi256ENS_10bfloat16_tEfNS_4arch4Sm80ELb0ELb1ELb1ELb0ELb1ELb0ELb1ELb1EEENS1_21CollectiveEpilogueFwdINS6_IJS8_SA_S9_EEENS6_IJNS7_ILi1EEESI_SI_EEESC_SE_Li256ELb0ELb1ELb1ELb0EEENS1_19SingleTileSchedulerILb0ELb1ELb1ELi128EEEEEEEEEvNT_6ParamsE)
        /*0374*/ 	.word	0x000000ff


	//----- nvinfo : EIATTR_FRAME_SIZE
	.align		4
.L_158:
        /*0378*/ 	.byte	0x04, 0x11
        /*037a*/ 	.short	(.L_160 - .L_159)
	.align		4
.L_159:
        /*037c*/ 	.word	index@($__internal_8_$__cuda_sm70_shflsync_idx_p)
        /*0380*/ 	.word	0x00000000


	//----- nvinfo : EIATTR_FRAME_SIZE
	.align		4
.L_160:
        /*0384*/ 	.byte	0x04, 0x11
        /*0386*/ 	.short	(.L_162 - .L_161)
	.align		4
.L_161:
        /*0388*/ 	.word	index@(_ZN7cutlass13device_kernelIN5flash19enable_sm80_to_sm89INS1_16FlashAttnFwdSm80INS1_25CollectiveMainloopFwdSm80ILi8ELi1ELb1EN4cute5tupleIJNS5_1CILi128EEENS7_ILi48EEENS7_ILi256EEEEEELi256ENS_10bfloat16_tEfNS_4arch4Sm80ELb0ELb1ELb1ELb0ELb1ELb0ELb1ELb1EEENS1_21CollectiveEpilogueFwdINS6_IJS8_SA_S9_EEENS6_IJNS7_ILi1EEESI_SI_EEESC_SE_Li256ELb0ELb1ELb1ELb0EEENS1_19SingleTileSchedulerILb0ELb1ELb1ELi128EEEEEEEEEvNT_6ParamsE)
        /*038c*/ 	.word	0x00000060


	//----- nvinfo : EIATTR_REGCOUNT
	.align		4
.L_162:
        /*0390*/ 	.byte	0x04, 0x2f
        /*0392*/ 	.short	(.L_164 - .L_163)
	.align		4
.L_163:
        /*0394*/ 	.word	index@(_ZN7cutlass13device_kernelIN5flash19enable_sm80_to_sm89INS1_16FlashAttnFwdSm80INS1_25CollectiveMainloopFwdSm80ILi8ELi1ELb0EN4cute5tupleIJNS5_1CILi128EEENS7_ILi32EEENS7_ILi256EEEEEELi256ENS_10bfloat16_tEfNS_4arch4Sm80ELb0ELb0ELb1ELb1ELb1ELb1ELb1ELb1EEENS1_21CollectiveEpilogueFwdINS6_IJS8_SA_S9_EEENS6_IJNS7_ILi1EEESI_SI_EEESC_SE_Li256ELb1ELb1ELb1ELb0EEENS1_36VarlenDynamicPersistentTileSchedulerILi128ELi32ELi256ELi256ELb1ELb1ELb0ELb0ELb1ELb1EEEEEEEEEvNT_6ParamsE)
        /*0398*/ 	.word	0x000000ff


	//----- nvinfo : EIATTR_FRAME_SIZE
	.align		4
.L_164:
        /*039c*/ 	.byte	0x04, 0x11
        /*039e*/ 	.short	(.L_166 - .L_165)
	.align		4
.L_165:
        /*03a0*/ 	.word	index@($__internal_7_$__cuda_sm70_votesync_ballot)
        /*03a4*/ 	.word	0x00000000


	//----- nvinfo : EIATTR_FRAME_SIZE
	.align		4
.L_166:
        /*03a8*/ 	.byte	0x04, 0x11
        /*03aa*/ 	.short	(.L_168 - .L_167)
	.align		4
.L_167:
        /*03ac*/ 	.word	index@($__internal_6_$__cuda_sm70_shflsync_up_p)
        /*03b0*/ 	.word	0x00000000


	//----- nvinfo : EIATTR_FRAME_SIZE
	.align		4
.L_168:
        /*03b4*/ 	.byte	0x04, 0x11
        /*03b6*/ 	.short	(.L_170 - .L_169)
	.align		4
.L_169:
        /*03b8*/ 	.word	index@($__internal_5_$__cuda_sm70_shflsync_idx_p)
        /*03bc*/ 	.word	0x00000000


	//----- nvinfo : EIATTR_FRAME_SIZE
	.align		4
.L_170:
        /*03c0*/ 	.byte	0x04, 0x11
        /*03c2*/ 	.short	(.L_172 - .L_171)
	.align		4
.L_171:
        /*03c4*/ 	.word	index@($__internal_4_$__cuda_sm70_shflsync_bfly_p)
        /*03c8*/ 	.word	0x00000000


	//----- nvinfo : EIATTR_FRAME_SIZE
	.align		4
.L_172:
        /*03cc*/ 	.byte	0x04, 0x11
        /*03ce*/ 	.short	(.L_174 - .L_173)
	.align		4
.L_173:
        /*03d0*/ 	.word	index@(_ZN7cutlass13device_kernelIN5flash19enable_sm80_to_sm89INS1_16FlashAttnFwdSm80INS1_25CollectiveMainloopFwdSm80ILi8ELi1ELb0EN4cute5tupleIJNS5_1CILi128EEENS7_ILi32EEENS7_ILi256EEEEEELi256ENS_10bfloat16_tEfNS_4arch4Sm80ELb0ELb0ELb1ELb1ELb1ELb1ELb1ELb1EEENS1_21CollectiveEpilogueFwdINS6_IJS8_SA_S9_EEENS6_IJNS7_ILi1EEESI_SI_EEESC_SE_Li256ELb1ELb1ELb1ELb0EEENS1_36VarlenDynamicPersistentTileSchedulerILi128ELi32ELi256ELi256ELb1ELb1ELb0ELb0ELb1ELb1EEEEEEEEEvNT_6ParamsE)
        /*03d4*/ 	.word	0x00000058


	//----- nvinfo : EIATTR_REGCOUNT
	.align		4
.L_174:
        /*03d8*/ 	.byte	0x04, 0x2f
        /*03da*/ 	.short	(.L_176 - .L_175)
	.align		4
.L_175:
        /*03dc*/ 	.word	index@(_ZN7cutlass13device_kernelIN5flash19enable_sm80_to_sm89INS1_16FlashAttnFwdSm80INS1_25CollectiveMainloopFwdSm80ILi8ELi1ELb1EN4cute5tupleIJNS5_1CILi128EEENS7_ILi48EEENS7_ILi256EEEEEELi256ENS_10bfloat16_tEfNS_4arch4Sm80ELb0ELb0ELb1ELb1ELb1ELb0ELb1ELb1EEENS1_21CollectiveEpilogueFwdINS6_IJS8_SA_S9_EEENS6_IJNS7_ILi1EEESI_SI_EEESC_SE_Li256ELb1ELb1ELb1ELb0EEENS1_36VarlenDynamicPersistentTileSchedulerILi128ELi48ELi256ELi256ELb1ELb1ELb0ELb0ELb1ELb1EEEEEEEEEvNT_6ParamsE)
        /*03e0*/ 	.word	0x000000ff


	//----- nvinfo : EIATTR_FRAME_SIZE
	.align		4
.L_176:
        /*03e4*/ 	.byte	0x04, 0x11
        /*03e6*/ 	.short	(.L_178 - .L_177)
	.align		4
.L_177:
        /*03e8*/ 	.word	index@($__internal_3_$__cuda_sm70_votesync_ballot)
        /*03ec*/ 	.word	0x00000000


	//----- nvinfo : EIATTR_FRAME_SIZE
	.align		4
.L_178:
        /*03f0*/ 	.byte	0x04, 0x11
        /*03f2*/ 	.short	(.L_180 - .L_179)
	.align		4
.L_179:
        /*03f4*/ 	.word	index@($__internal_2_$__cuda_sm70_shflsync_up_p)
        /*03f8*/ 	.word	0x00000000


	//----- nvinfo : EIATTR_FRAME_SIZE
	.align		4
.L_180:
        /*03fc*/ 	.byte	0x04, 0x11
        /*03fe*/ 	.short	(.L_182 - .L_181)
	.align		4
.L_181:
        /*0400*/ 	.word	index@($__internal_1_$__cuda_sm70_shflsync_idx_p)
        /*0404*/ 	.word	0x00000000


	//----- nvinfo : EIATTR_FRAME_SIZE
	.align		4
.L_182:
        /*0408*/ 	.byte	0x04, 0x11
        /*040a*/ 	.short	(.L_184 - .L_183)
	.align		4
.L_183:
        /*040c*/ 	.word	index@($__internal_0_$__cuda_sm70_shflsync_bfly_p)
        /*0410*/ 	.word	0x00000000


	//----- nvinfo : EIATTR_FRAME_SIZE
	.align		4
.L_184:
        /*0414*/ 	.byte	0x04, 0x11
        /*0416*/ 	.short	(.L_186 - .L_185)
	.align		4
.L_185:
        /*0418*/ 	.word	index@(_ZN7cutlass13device_kernelIN5flash19enable_sm80_to_sm89INS1_16FlashAttnFwdSm80INS1_25CollectiveMainloopFwdSm80ILi8ELi1ELb1EN4cute5tupleIJNS5_1CILi128EEENS7_ILi48EEENS7_ILi256EEEEEELi256ENS_10bfloat16_tEfNS_4arch4Sm80ELb0ELb0ELb1ELb1ELb1ELb0ELb1ELb1EEENS1_21CollectiveEpilogueFwdINS6_IJS8_SA_S9_EEENS6_IJNS7_ILi1EEESI_SI_EEESC_SE_Li256ELb1ELb1ELb1ELb0EEENS1_36VarlenDynamicPersistentTileSchedulerILi128ELi48ELi256ELi256ELb1ELb1ELb0ELb0ELb1ELb1EEEEEEEEEvNT_6ParamsE)
        /*041c*/ 	.word	0x00000190


	//----- nvinfo : EIATTR_REGCOUNT
	.align		4
.L_186:
        /*0420*/ 	.byte	0x04, 0x2f
        /*0422*/ 	.short	(.L_188 - .L_187)
	.align		4
.L_187:
        /*0424*/ 	.word	index@(_ZN7cutlass13device_kernelIN5flash19enable_sm80_to_sm89INS1_16FlashAttnFwdSm80INS1_25CollectiveMainloopFwdSm80ILi8ELi1ELb1EN4cute5tupleIJNS5_1CILi128EEENS7_ILi64EEENS7_ILi256EEEEEELi256ENS_10bfloat16_tEfNS_4arch4Sm80ELb0ELb0ELb1ELb0ELb1ELb0ELb1ELb1EEENS1_21CollectiveEpilogueFwdINS6_IJS8_SA_S9_EEENS6_IJNS7_ILi1EEESI_SI_EEESC_SE_Li256ELb0ELb1ELb1ELb0EEENS1_19SingleTileSchedulerILb0ELb1ELb1ELi128EEEEEEEEEvNT_6ParamsE)
        /*0428*/ 	.word	0x000000ff


	//----- nvinfo : EIATTR_FRAME_SIZE
	.align		4
.L_188:
        /*042c*/ 	.byte	0x04, 0x11
        /*042e*/ 	.short	(.L_190 - .L_189)
	.align		4
.L_189:
        /*0430*/ 	.word	index@(_ZN7cutlass13device_kernelIN5flash19enable_sm80_to_sm89INS1_16FlashAttnFwdSm80INS1_25CollectiveMainloopFwdSm80ILi8ELi1ELb1EN4cute5tupleIJNS5_1CILi128EEENS7_ILi64EEENS7_ILi256EEEEEELi256ENS_10bfloat16_tEfNS_4arch4Sm80ELb0ELb0ELb1ELb0ELb1ELb0ELb1ELb1EEENS1_21CollectiveEpilogueFwdINS6_IJS8_SA_S9_EEENS6_IJNS7_ILi1EEESI_SI_EEESC_SE_Li256ELb0ELb1ELb1ELb0EEENS1_19SingleTileSchedulerILb0ELb1ELb1ELi128EEEEEEEEEvNT_6ParamsE)
        /*0434*/ 	.word	0x00000068


	//----- nvinfo : EIATTR_MIN_STACK_SIZE
	.align		4
.L_190:
        /*0438*/ 	.byte	0x04, 0x12
        /*043a*/ 	.short	(.L_192 - .L_191)
	.align		4
.L_191:
        /*043c*/ 	.word	index@(_ZN7cutlass13device_kernelIN5flash19enable_sm80_to_sm89INS1_16FlashAttnFwdSm80INS1_25CollectiveMainloopFwdSm80ILi8ELi1ELb1EN4cute5tupleIJNS5_1CILi128EEENS7_ILi64EEENS7_ILi256EEEEEELi256ENS_10bfloat16_tEfNS_4arch4Sm80ELb0ELb0ELb1ELb0ELb1ELb0ELb1ELb1EEENS1_21CollectiveEpilogueFwdINS6_IJS8_SA_S9_EEENS6_IJNS7_ILi1EEESI_SI_EEESC_SE_Li256ELb0ELb1ELb1ELb0EEENS1_19SingleTileSchedulerILb0ELb1ELb1ELi128EEEEEEEEEvNT_6ParamsE)
        /*0440*/ 	.word	0x00000068


	//----- nvinfo : EIATTR_MIN_STACK_SIZE
	.align		4
.L_192:
        /*0444*/ 	.byte	0x04, 0x12
        /*0446*/ 	.short	(.L_194 - .L_193)
	.align		4
.L_193:
        /*0448*/ 	.word	index@(_ZN7cutlass13device_kernelIN5flash19enable_sm80_to_sm89INS1_16FlashAttnFwdSm80INS1_25CollectiveMainloopFwdSm80ILi8ELi1ELb1EN4cute5tupleIJNS5_1CILi128EEENS7_ILi48EEENS7_ILi256EEEEEELi256ENS_10bfloat16_tEfNS_4arch4Sm80ELb0ELb0ELb1ELb1ELb1ELb0ELb1ELb1EEENS1_21CollectiveEpilogueFwdINS6_IJS8_SA_S9_EEENS6_IJNS7_ILi1EEESI_SI_EEESC_SE_Li256ELb1ELb1ELb1ELb0EEENS1_36VarlenDynamicPersistentTileSchedulerILi128ELi48ELi256ELi256ELb1ELb1ELb0ELb0ELb1ELb1EEEEEEEEEvNT_6ParamsE)
        /*044c*/ 	.word	0x00000190


	//----- nvinfo : EIATTR_MIN_STACK_SIZE
	.align		4
.L_194:
        /*0450*/ 	.byte	0x04, 0x12
        /*0452*/ 	.short	(.L_196 - .L_195)
	.align		4
.L_195:
        /*0454*/ 	.word	index@(_ZN7cutlass13device_kernelIN5flash19enable_sm80_to_sm89INS1_16FlashAttnFwdSm80INS1_25CollectiveMainloopFwdSm80ILi8ELi1ELb0EN4cute5tupleIJNS5_1CILi128EEENS7_ILi32EEENS7_ILi256EEEEEELi256ENS_10bfloat16_tEfNS_4arch4Sm80ELb0ELb0ELb1ELb1ELb1ELb1ELb1ELb1EEENS1_21CollectiveEpilogueFwdINS6_IJS8_SA_S9_EEENS6_IJNS7_ILi1EEESI_SI_EEESC_SE_Li256ELb1ELb1ELb1ELb0EEENS1_36VarlenDynamicPersistentTileSchedulerILi128ELi32ELi256ELi256ELb1ELb1ELb0ELb0ELb1ELb1EEEEEEEEEvNT_6ParamsE)
        /*0458*/ 	.word	0x00000058


	//----- nvinfo : EIATTR_MIN_STACK_SIZE
	.align		4
.L_196:
        /*045c*/ 	.byte	0x04, 0x12
        /*045e*/ 	.short	(.L_198 - .L_197)
	.align		4
.L_197:
        /*0460*/ 	.word	index@(_ZN7cutlass13device_kernelIN5flash19enable_sm80_to_sm89INS1_16FlashAttnFwdSm80INS1_25CollectiveMainloopFwdSm80ILi8ELi1ELb1EN4cute5tupleIJNS5_1CILi128EEENS7_ILi48EEENS7_ILi256EEEEEELi256ENS_10bfloat16_tEfNS_4arch4Sm80ELb0ELb1ELb1ELb0ELb1ELb0ELb1ELb1EEENS1_21CollectiveEpilogueFwdINS6_IJS8_SA_S9_EEENS6_IJNS7_ILi1EEESI_SI_EEESC_SE_Li256ELb0ELb1ELb1ELb0EEENS1_19SingleTileSchedulerILb0ELb1ELb1ELi128EEEEEEEEEvNT_6ParamsE)
        /*0464*/ 	.word	0x00000060


	//----- nvinfo : EIATTR_MIN_STACK_SIZE
	.align		4
.L_198:
        /*0468*/ 	.byte	0x04, 0x12
        /*046a*/ 	.short	(.L_200 - .L_199)
	.align		4
.L_199:
        /*046c*/ 	.word	index@(_ZN7cutlass13device_kernelIN5flash19enable_sm80_to_sm89INS1_16FlashAttnFwdSm80INS1_25CollectiveMainloopFwdSm80ILi8ELi1ELb1EN4cute5tupleIJNS5_1CILi128EEENS7_ILi48EEENS7_ILi256EEEEEELi256ENS_10bfloat16_tEfNS_4arch4Sm80ELb0ELb1ELb1ELb1ELb1ELb0ELb1ELb1EEENS1_21CollectiveEpilogueFwdINS6_IJS8_SA_S9_EEENS6_IJNS7_ILi1EEESI_SI_EEESC_SE_Li256ELb1ELb1ELb1ELb0EEENS1_36VarlenDynamicPersistentTileSchedulerILi128ELi48ELi256ELi256ELb1ELb1ELb0ELb1ELb0ELb1EEEEEEEEEvNT_6ParamsE)
        /*0470*/ 	.word	0x00000218


	//----- nvinfo : EIATTR_MIN_STACK_SIZE
	.align		4
.L_200:
        /*0474*/ 	.byte	0x04, 0x12
        /*0476*/ 	.short	(.L_202 - .L_201)
	.align		4
.L_201:
        /*0478*/ 	.word	index@(_ZN7cutlass13device_kernelIN5flash19enable_sm80_to_sm89INS1_16FlashAttnFwdSm80INS1_25CollectiveMainloopFwdSm80ILi8ELi1ELb0EN4cute5tupleIJNS5_1CILi128EEENS7_ILi32EEENS7_ILi256EEEEEELi256ENS_10bfloat16_tEfNS_4arch4Sm80ELb0ELb1ELb1ELb1ELb1ELb1ELb1ELb1EEENS1_21CollectiveEpilogueFwdINS6_IJS8_SA_S9_EEENS6_IJNS7_ILi1EEESI_SI_EEESC_SE_Li256ELb1ELb1ELb1ELb0EEENS1_36VarlenDynamicPersistentTileSchedulerILi128ELi32ELi256ELi256ELb1ELb1ELb0ELb1ELb0ELb1EEEEEEEEEvNT_6ParamsE)
        /*047c*/ 	.word	0x00000048


	//----- nvinfo : EIATTR_MIN_STACK_SIZE
	.align		4
.L_202:
        /*0480*/ 	.byte	0x04, 0x12
        /*0482*/ 	.short	(.L_204 - .L_203)
	.align		4
.L_203:
        /*0484*/ 	.word	index@(_ZN7cutlass13device_kernelIN5flash19enable_sm80_to_sm89INS1_16FlashAttnFwdSm80INS1_25CollectiveMainloopFwdSm80ILi8ELi1ELb1EN4cute5tupleIJNS5_1CILi128EEENS7_ILi64EEENS7_ILi256EEEEEELi256ENS_10bfloat16_tEfNS_4arch4Sm80ELb1ELb0ELb1ELb0ELb1ELb0ELb1ELb1EEENS1_21CollectiveEpilogueFwdINS6_IJS8_SA_S9_EEENS6_IJNS7_ILi1EEESI_SI_EEESC_SE_Li256ELb0ELb1ELb1ELb0EEENS1_30DynamicPersistentTileSchedulerILi256ELi256ELb1ELb1ELb0EEEEEEEEEvNT_6ParamsE)
        /*0488*/ 	.word	0x00000210


	//----- nvinfo : EIATTR_MIN_STACK_SIZE
	.align		4
.L_204:
        /*048c*/ 	.byte	0x04, 0x12
        /*048e*/ 	.short	(.L_206 - .L_205)
	.align		4
.L_205:
        /*0490*/ 	.word	index@(_ZN7cutlass13device_kernelIN5flash19enable_sm80_to_sm89INS1_16FlashAttnFwdSm80INS1_25CollectiveMainloopFwdSm80ILi8ELi1ELb1EN4cute5tupleIJNS5_1CILi128EEENS7_ILi48EEENS7_ILi256EEEEEELi256ENS_10bfloat16_tEfNS_4arch4Sm80ELb1ELb0ELb1ELb1ELb1ELb0ELb1ELb1EEENS1_21CollectiveEpilogueFwdINS6_IJS8_SA_S9_EEENS6_IJNS7_ILi1EEESI_SI_EEESC_SE_Li256ELb1ELb1ELb1ELb0EEENS1_36VarlenDynamicPersistentTileSchedulerILi128ELi48ELi256ELi256ELb1ELb1ELb0ELb1ELb1ELb1EEEEEEEEEvNT_6ParamsE)
        /*0494*/ 	.word	0x00000220


	//----- nvinfo : EIATTR_MIN_STACK_SIZE
	.align		4
.L_206:
        /*0498*/ 	.byte	0x04, 0x12
        /*049a*/ 	.short	(.L_208 - .L_207)
	.align		4
.L_207:
        /*049c*/ 	.word	index@(_ZN7cutlass13device_kernelIN5flash19enable_sm80_to_sm89INS1_16FlashAttnFwdSm80INS1_25CollectiveMainloopFwdSm80ILi8ELi1ELb0EN4cute5tupleIJNS5_1CILi128EEENS7_ILi32EEENS7_ILi256EEEEEELi256ENS_10bfloat16_tEfNS_4arch4Sm80ELb1ELb0ELb1ELb1ELb1ELb1ELb1ELb1EEENS1_21CollectiveEpilogueFwdINS6_IJS8_SA_S9_EEENS6_IJNS7_ILi1EEESI_SI_EEESC_SE_Li256ELb1ELb1ELb1ELb0EEENS1_36VarlenDynamicPersistentTileSchedulerILi128ELi32ELi256ELi256ELb1ELb1ELb0ELb1ELb1ELb1EEEEEEEEEvNT_6ParamsE)
        /*04a0*/ 	.word	0x00000048


	//----- nvinfo : EIATTR_MIN_STACK_SIZE
	.align		4
.L_208:
        /*04a4*/ 	.byte	0x04, 0x12
        /*04a6*/ 	.short	(.L_210 - .L_209)
	.align		4
.L_209:
        /*04a8*/ 	.word	index@(_ZN7cutlass13device_kernelIN5flash19enable_sm80_to_sm89INS1_16FlashAttnFwdSm80INS1_25CollectiveMainloopFwdSm80ILi8ELi1ELb0EN4cute5tupleIJNS5_1CILi128EEENS7_ILi96EEENS7_ILi256EEEEEELi256ENS_10bfloat16_tEfNS_4arch4Sm80ELb0ELb0ELb1ELb0ELb1ELb0ELb1ELb1EEENS1_21CollectiveEpilogueFwdINS6_IJS8_SA_S9_EEENS6_IJNS7_ILi1EEESI_SI_EEESC_SE_Li256ELb0ELb1ELb1ELb0EEENS1_19SingleTileSchedulerILb0ELb1ELb1ELi128EEEEEEEEEvNT_6ParamsE)
        /*04ac*/ 	.word	0x00000060


	//----- nvinfo : EIATTR_MIN_STACK_SIZE
	.align		4
.L_210:
        /*04b0*/ 	.byte	0x04, 0x12
        /*04b2*/ 	.short	(.L_212 - .L_211)
	.align		4
.L_211:
        /*04b4*/ 	.word	index@(_ZN7cutlass13device_kernelIN5flash19enable_sm80_to_sm89INS1_16FlashAttnFwdSm80INS1_25CollectiveMainloopFwdSm80ILi8ELi1ELb0EN4cute5tupleIJNS5_1CILi128EEENS7_ILi64EEENS7_ILi256EEEEEELi256ENS_10bfloat16_tEfNS_4arch4Sm80ELb0ELb0ELb1ELb1ELb1ELb0ELb1ELb1EEENS1_21CollectiveEpilogueFwdINS6_IJS8_SA_S9_EEENS6_IJNS7_ILi1EEESI_SI_EEESC_SE_Li256ELb1ELb1ELb1ELb0EEENS1_36VarlenDynamicPersistentTileSchedulerILi128ELi64ELi256ELi256ELb1ELb1ELb0ELb0ELb1ELb1EEEEEEEEEvNT_6ParamsE)
        /*04b8*/ 	.word	0x00000158


	//----- nvinfo : EIATTR_MIN_STACK_SIZE
	.align		4
.L_212:
        /*04bc*/ 	.byte	0x04, 0x12
        /*04be*/ 	.short	(.L_214 - .L_213)
	.align		4
.L_213:
        /*04c0*/ 	.word	index@(_ZN7cutlass13device_kernelIN5flash19enable_sm80_to_sm89INS1_16FlashAttnFwdSm80INS1_25CollectiveMainloopFwdSm80ILi8ELi1ELb0EN4cute5tupleIJNS5_1CILi128EEENS7_ILi48EEENS7_ILi256EEEEEELi256ENS_10bfloat16_tEfNS_4arch4Sm80ELb0ELb0ELb1ELb1ELb1ELb1ELb1ELb1EEENS1_21CollectiveEpilogueFwdINS6_IJS8_SA_S9_EEENS6_IJNS7_ILi1EEESI_SI_EEESC_SE_Li256ELb1ELb1ELb1ELb0EEENS1_36VarlenDynamicPersistentTileSchedulerILi128ELi48ELi256ELi256ELb1ELb1ELb0ELb0ELb1ELb1EEEEEEEEEvNT_6ParamsE)
        /*04c4*/ 	.word	0x000001a0


	//----- nvinfo : EIATTR_MIN_STACK_SIZE
	.align		4
.L_214:
        /*04c8*/ 	.byte	0x04, 0x12
        /*04ca*/ 	.short	(.L_216 - .L_215)
	.align		4
.L_215:
        /*04cc*/ 	.word	index@(_ZN7cutlass13device_kernelIN5flash19enable_sm80_to_sm89INS1_16FlashAttnFwdSm80INS1_25CollectiveMainloopFwdSm80ILi8ELi1ELb0EN4cute5tupleIJNS5_1CILi128EEENS7_ILi64EEENS7_ILi256EEEEEELi256ENS_10bfloat16_tEfNS_4arch4Sm80ELb0ELb1ELb1ELb0ELb1ELb0ELb1ELb1EEENS1_21CollectiveEpilogueFwdINS6_IJS8_SA_S9_EEENS6_IJNS7_ILi1EEESI_SI_EEESC_SE_Li256ELb0ELb1ELb1ELb0EEENS1_19SingleTileSchedulerILb0ELb1ELb1ELi128EEEEEEEEEvNT_6ParamsE)
        /*04d0*/ 	.word	0x00000008


	//----- nvinfo : EIATTR_MIN_STACK_SIZE
	.align		4
.L_216:
        /*04d4*/ 	.byte	0x04, 0x12
        /*04d6*/ 	.short	(.L_218 - .L_217)
	.align		4
.L_217:
        /*04d8*/ 	.word	index@(_ZN7cutlass13device_kernelIN5flash19enable_sm80_to_sm89INS1_16FlashAttnFwdSm80INS1_25CollectiveMainloopFwdSm80ILi8ELi1ELb0EN4cute5tupleIJNS5_1CILi128EEENS7_ILi64EEENS7_ILi256EEEEEELi256ENS_10bfloat16_tEfNS_4arch4Sm80ELb0ELb1ELb1ELb1ELb1ELb0ELb1ELb1EEENS1_21CollectiveEpilogueFwdINS6_IJS8_SA_S9_EEENS6_IJNS7_ILi1EEESI_SI_EEESC_SE_Li256ELb1ELb1ELb1ELb0EEENS1_36VarlenDynamicPersistentTileSchedulerILi128ELi64ELi256ELi256ELb1ELb1ELb0ELb1ELb0ELb1EEEEEEEEEvNT_6ParamsE)
        /*04dc*/ 	.word	0x00000030


	//----- nvinfo : EIATTR_MIN_STACK_SIZE
	.align		4
.L_218:
        /*04e0*/ 	.byte	0x04, 0x12
        /*04e2*/ 	.short	(.L_220 - .L_219)
	.align		4
.L_219:
        /*04e4*/ 	.word	index@(_ZN7cutlass13device_kernelIN5flash19enable_sm80_to_sm89INS1_16FlashAttnFwdSm80INS1_25CollectiveMainloopFwdSm80ILi8ELi1ELb0EN4cute5tupleIJNS5_1CILi128EEENS7_ILi48EEENS7_ILi256EEEEEELi256ENS_10bfloat16_tEfNS_4arch4Sm80ELb0ELb1ELb1ELb1ELb1ELb1ELb1ELb1EEENS1_21CollectiveEpilogueFwdINS6_IJS8_SA_S9_EEENS6_IJNS7_ILi1EEESI_SI_EEESC_SE_Li256ELb1ELb1ELb1ELb0EEENS1_36VarlenDynamicPersistentTileSchedulerILi128ELi48ELi256ELi256ELb1ELb1ELb0ELb1ELb0ELb1EEEEEEEEEvNT_6ParamsE)
        /*04e8*/ 	.word	0x000001e8


	//----- nvinfo : EIATTR_MIN_STACK_SIZE
	.align		4
.L_220:
        /*04ec*/ 	.byte	0x04, 0x12
        /*04ee*/ 	.short	(.L_222 - .L_221)
	.align		4
.L_221:
        /*04f0*/ 	.word	index@(_ZN7cutlass13device_kernelIN5flash19enable_sm80_to_sm89INS1_16FlashAttnFwdSm80INS1_25CollectiveMainloopFwdSm80ILi8ELi1ELb0EN4cute5tupleIJNS5_1CILi128EEENS7_ILi96EEENS7_ILi256EEEEEELi256ENS_10bfloat16_tEfNS_4arch4Sm80ELb1ELb0ELb1ELb0ELb1ELb0ELb1ELb1EEENS1_21CollectiveEpilogueFwdINS6_IJS8_SA_S9_EEENS6_IJNS7_ILi1EEESI_SI_EEESC_SE_Li256ELb0ELb1ELb1ELb0EEENS1_30DynamicPersistentTileSchedulerILi256ELi256ELb1ELb1ELb0EEEEEEEEEvNT_6ParamsE)
        /*04f4*/ 	.word	0x000001a0


	//----- nvinfo : EIATTR_MIN_STACK_SIZE
	.align		4
.L_222:
        /*04f8*/ 	.byte	0x04, 0x12
        /*04fa*/ 	.short	(.L_224 - .L_223)
	.align		4
.L_223:
        /*04fc*/ 	.word	index@(_ZN7cutlass13device_kernelIN5flash19enable_sm80_to_sm89INS1_16FlashAttnFwdSm80INS1_25CollectiveMainloopFwdSm80ILi8ELi1ELb0EN4cute5tupleIJNS5_1CILi128EEENS7_ILi64EEENS7_ILi256EEEEEELi256ENS_10bfloat16_tEfNS_4arch4Sm80ELb1ELb0ELb1ELb1ELb1ELb0ELb1ELb1EEENS1_21CollectiveEpilogueFwdINS6_IJS8_SA_S9_EEENS6_IJNS7_ILi1EEESI_SI_EEESC_SE_Li256ELb1ELb1ELb1ELb0EEENS1_36VarlenDynamicPersistentTileSchedulerILi128ELi64ELi256ELi256ELb1ELb1ELb0ELb1ELb1ELb1EEEEEEEEEvNT_6ParamsE)
        /*0500*/ 	.word	0x00000038


	//----- nvinfo : EIATTR_MIN_STACK_SIZE
	.align		4
.L_224:
        /*0504*/ 	.byte	0x04, 0x12
        /*0506*/ 	.short	(.L_226 - .L_225)
	.align		4
.L_225:
        /*0508*/ 	.word	index@(_ZN7cutlass13device_kernelIN5flash19enable_sm80_to_sm89INS1_16FlashAttnFwdSm80INS1_25CollectiveMainloopFwdSm80ILi8ELi1ELb0EN4cute5tupleIJNS5_1CILi128EEENS7_ILi48EEENS7_ILi256EEEEEELi256ENS_10bfloat16_tEfNS_4arch4Sm80ELb1ELb0ELb1ELb1ELb1ELb1ELb1ELb1EEENS1_21CollectiveEpilogueFwdINS6_IJS8_SA_S9_EEENS6_IJNS7_ILi1EEESI_SI_EEESC_SE_Li256ELb1ELb1ELb1ELb0EEENS1_36VarlenDynamicPersistentTileSchedulerILi128ELi48ELi256ELi256ELb1ELb1ELb0ELb1ELb1ELb1EEEEEEEEEvNT_6ParamsE)
        /*050c*/ 	.word	0x00000198
.L_226:


//--------------------- .nv.info._ZN7cutlass13device_kernelIN5flash19enable_sm80_to_sm89INS1_16FlashAttnFwdSm80INS1_25CollectiveMainloopFwdSm80ILi8ELi1ELb1EN4cute5tupleIJNS5_1CILi128EEENS7_ILi64EEENS7_ILi256EEEEEELi256ENS_10bfloat16_tEfNS_4arch4Sm80ELb0ELb0ELb1ELb0ELb1ELb0ELb1ELb1EEENS1_21CollectiveEpilogueFwdINS6_IJS8_SA_S9_EEENS6_IJNS7_ILi1EEESI_SI_EEESC_SE_Li256ELb0ELb1ELb1ELb0EEENS1_19SingleTileSchedulerILb0ELb1ELb1ELi128EEEEEEEEEvNT_6ParamsE --------------------------
	.section	.nv.info._ZN7cutlass13device_kernelIN5flash19enable_sm80_to_sm89INS1_16FlashAttnFwdSm80INS1_25CollectiveMainloopFwdSm80ILi8ELi1ELb1EN4cute5tupleIJNS5_1CILi128EEENS7_ILi64EEENS7_ILi256EEEEEELi256ENS_10bfloat16_tEfNS_4arch4Sm80ELb0ELb0ELb1ELb0ELb1ELb0ELb1ELb1EEENS1_21CollectiveEpilogueFwdINS6_IJS8_SA_S9_EEENS6_IJNS7_ILi1EEESI_SI_EEESC_SE_Li256ELb0ELb1ELb1ELb0EEENS1_19SingleTileSchedulerILb0ELb1ELb1ELi128EEEEEEEEEvNT_6ParamsE,"",@"SHT_CUDA_INFO"
	.sectionflags	@""
	.align	4


	//----- nvinfo : EIATTR_CUDA_API_VERSION
	.align		4
        /*0000*/ 	.byte	0x04, 0x37
        /*0002*/ 	.short	(.L_228 - .L_227)
.L_227:
        /*0004*/ 	.word	0x00000082


	//----- nvinfo : EIATTR_SW2861232_WAR
	.align		4
.L_228:
        /*0008*/ 	.byte	0x01, 0x35
	.zero		2


	//----- nvinfo : EIATTR_PARAM_CBANK
	.align		4
        /*000c*/ 	.byte	0x04, 0x0a
        /*000e*/ 	.short	(.L_230 - .L_229)
	.align		4
.L_229:
        /*0010*/ 	.word	index@(.nv.constant0._ZN7cutlass13device_kernelIN5flash19enable_sm80_to_sm89INS1_16FlashAttnFwdSm80INS1_25CollectiveMainloopFwdSm80ILi8ELi1ELb1EN4cute5tupleIJNS5_1CILi128EEENS7_ILi64EEENS7_ILi256EEEEEELi256ENS_10bfloat16_tEfNS_4arch4Sm80ELb0ELb0ELb1ELb0ELb1ELb0ELb1ELb1EEENS1_21CollectiveEpilogueFwdINS6_IJS8_SA_S9_EEENS6_IJNS7_ILi1EEESI_SI_EEESC_SE_Li256ELb0ELb1ELb1ELb0EEENS1_19SingleTileSchedulerILb0ELb1ELb1ELi128EEEEEEEEEvNT_6ParamsE)
        /*0014*/ 	.short	0x0160
        /*0016*/ 	.short	0x0418


	//----- nvinfo : EIATTR_CBANK_PARAM_SIZE
	.align		4
.L_230:
        /*0018*/ 	.byte	0x03, 0x19
        /*001a*/ 	.short	0x0418


	//----- nvinfo : EIATTR_KPARAM_INFO
	.align		4
        /*001c*/ 	.byte	0x04, 0x17
        /*001e*/ 	.short	(.L_232 - .L_231)
.L_231:
        /*0020*/ 	.word	0x00000000
        /*0024*/ 	.short	0x0000
        /*0026*/ 	.short	0x0000
        /*0028*/ 	.byte	0x00, 0xf0, 0x61, 0x10


	//----- nvinfo : EIATTR_MAXREG_COUNT
	.align		4
.L_232:
        /*002c*/ 	.byte	0x03, 0x1b
        /*002e*/ 	.short	0x00ff


	//----- nvinfo : EIATTR_NUM_BARRIERS
	.align		4
        /*0030*/ 	.byte	0x02, 0x4c
        /*0032*/ 	.byte	0x02
	.zero		1


	//----- nvinfo : EIATTR_ANNOTATIONS
	.align		4
        /*0034*/ 	.byte	0x04, 0x55
        /*0036*/ 	.short	(.L_234 - .L_233)


	//   ....[0]....
.L_233:
        /*0038*/ 	.word	0x00000001
        /*003c*/ 	.byte	0xc0, 0x0c, 0x00, 0x00, 0x01, 0x00, 0x00, 0x00, 0x30, 0x14, 0x00, 0x00, 0x01, 0x00, 0x00, 0x00
        /* <DEDUP_REMOVED lines=32> */
        /*024c*/ 	.byte	0xd0, 0x96, 0x00, 0x00, 0x01, 0x00, 0x00, 0x00, 0xe0, 0x96, 0x00, 0x00


	//----- nvinfo : EIATTR_MERCURY_ISA_VERSION
	.align		4
.L_234:
        /*0258*/ 	.byte	0x03, 0x5f
        /*025a*/ 	.short	0x0000


	//----- nvinfo : EIATTR_COOP_GROUP_MASK_REGIDS
	.align		4
        /*025c*/ 	.byte	0x04, 0x29
        /*025e*/ 	.short	(.L_236 - .L_235)


	//   ....[0]....
.L_235:
        /*0260*/ 	.word	0xffffffff


	//   ....[1]....
        /*0264*/ 	.word	0xffffffff


	//   ....[2]....
        /*0268*/ 	.word	0xffffffff


	//   ....[3]....
        /*026c*/ 	.word	0xffffffff


	//   ....[4]....
        /*0270*/ 	.word	0xffffffff


	//   ....[5]....
        /*0274*/ 	.word	0xffffffff


	//   ....[6]....
        /*0278*/ 	.word	0xffffffff


	//   ....[7]....
        /*027c*/ 	.word	0xffffffff


	//   ....[8]....
        /*0280*/ 	.word	0xffffffff


	//   ....[9]....
        /*0284*/ 	.word	0xffffffff


	//   ....[10]....
        /*0288*/ 	.word	0xffffffff


	//   ....[11]....
        /*028c*/ 	.word	0xffffffff


	//   ....[12]....
        /*0290*/ 	.word	0xffffffff


	//   ....[13]....
        /*0294*/ 	.word	0xffffffff


	//   ....[14]....
        /*0298*/ 	.word	0xffffffff


	//   ....[15]....
        /*029c*/ 	.word	0xffffffff


	//   ....[16]....
        /*02a0*/ 	.word	0xffffffff


	//   ....[17]....
        /*02a4*/ 	.word	0xffffffff


	//   ....[18]....
        /*02a8*/ 	.word	0xffffffff


	//   ....[19]....
        /*02ac*/ 	.word	0xffffffff


	//   ....[20]....
        /*02b0*/ 	.word	0xffffffff


	//   ....[21]....
        /*02b4*/ 	.word	0xffffffff


	//   ....[22]....
        /*02b8*/ 	.word	0xffffffff


	//   ....[23]....
        /*02bc*/ 	.word	0xffffffff


	//   ....[24]....
        /*02c0*/ 	.word	0xffffffff


	//   ....[25]....
        /*02c4*/ 	.word	0xffffffff


	//   ....[26]....
        /*02c8*/ 	.word	0xffffffff


	//   ....[27]....
        /*02cc*/ 	.word	0xffffffff


	//   ....[28]....
        /*02d0*/ 	.word	0xffffffff


	//   ....[29]....
        /*02d4*/ 	.word	0xffffffff


	//   ....[30]....
        /*02d8*/ 	.word	0xffffffff


	//   ....[31]....
        /*02dc*/ 	.word	0xffffffff


	//   ....[32]....
        /*02e0*/ 	.word	0xffffffff


	//   ....[33]....
        /*02e4*/ 	.word	0xffffffff


	//   ....[34]....
        /*02e8*/ 	.word	0xffffffff


	//   ....[35]....
        /*02ec*/ 	.word	0xffffffff


	//   ....[36]....
        /*02f0*/ 	.word	0xffffffff


	//   ....[37]....
        /*02f4*/ 	.word	0xffffffff


	//   ....[38]....
        /*02f8*/ 	.word	0xffffffff


	//   ....[39]....
        /*02fc*/ 	.word	0xffffffff


	//   ....[40]....
        /*0300*/ 	.word	0xffffffff


	//   ....[41]....
        /*0304*/ 	.word	0xffffffff


	//   ....[42]....
        /*0308*/ 	.word	0xffffffff


	//   ....[43]....
        /*030c*/ 	.word	0xffffffff


	//   ....[44]....
        /*0310*/ 	.word	0xffffffff


	//   ....[45]....
        /*0314*/ 	.word	0xffffffff


	//   ....[46]....
        /*0318*/ 	.word	0xffffffff


	//   ....[47]....
        /*031c*/ 	.word	0xffffffff


	//   ....[48]....
        /*0320*/ 	.word	0xffffffff


	//----- nvinfo : EIATTR_COOP_GROUP_INSTR_OFFSETS
	.align		4
.L_236:
        /*0324*/ 	.byte	0x04, 0x28
        /*0326*/ 	.short	(.L_238 - .L_237)


	//   ....[0]....
.L_237:
        /*0328*/ 	.word	0x00000060


	//   ....[1]....
        /*032c*/ 	.word	0x00001100


	//   ....[2]....
        /*0330*/ 	.word	0x00001140


	//   ....[3]....
        /*0334*/ 	.word	0x000011d0


	//   ....[4]....
        /*0338*/ 	.word	0x00001230


	//   ....[5]....
        /*033c*/ 	.word	0x00001450


	//   ....[6]....
        /*0340*/ 	.word	0x00001470


	//   ....[7]....
        /*0344*/ 	.word	0x000014f0


	//   ....[8]....
        /*0348*/ 	.word	0x00001500


	//   ....[9]....
        /*034c*/ 	.word	0x000015a0


	//   ....[10]....
        /*0350*/ 	.word	0x000015e0


	//   ....[11]....
        /*0354*/ 	.word	0x00001610


	//   ....[12]....
        /*0358*/ 	.word	0x00001620


	//   ....[13]....
        /*035c*/ 	.word	0x00001660


	//   ....[14]....
        /*0360*/ 	.word	0x00001680


	//   ....[15]....
        /*0364*/ 	.word	0x00001860


	//   ....[16]....
        /*0368*/ 	.word	0x00001880


	//   ....[17]....
        /*036c*/ 	.word	0x000033e0


	//   ....[18]....
        /*0370*/ 	.word	0x000033f0


	//   ....[19]....
        /*0374*/ 	.word	0x00003480


	//   ....[20]....
        /*0378*/ 	.word	0x000034a0


	//   ....[21]....
        /*037c*/ 	.word	0x00003bd0


	//   ....[22]....
        /*0380*/ 	.word	0x00003c70


	//   ....[23]....
        /*0384*/ 	.word	0x00003c90


	//   ....[24]....
        /*0388*/ 	.word	0x00003cf0


	//   ....[25]....
        /*038c*/ 	.word	0x00005fb0


	//   ....[26]....
        /*0390*/ 	.word	0x00005fc0


	//   ....[27]....
        /*0394*/ 	.word	0x00005fd0


	//   ....[28]....
        /*0398*/ 	.word	0x00005fe0


	//   ....[29]....
        /*039c*/ 	.word	0x00006410


	//   ....[30]....
        /*03a0*/ 	.word	0x00006420


	//   ....[31]....
        /*03a4*/ 	.word	0x00006430


	//   ....[32]....
        /*03a8*/ 	.word	0x00006440


	//   ....[33]....
        /*03ac*/ 	.word	0x000077f0


	//   ....[34]....
        /*03b0*/ 	.word	0x00007810


	//   ....[35]....
        /*03b4*/ 	.word	0x00007ec0


	//   ....[36]....
        /*03b8*/ 	.word	0x00007ee0


	//   ....[37]....
        /*03bc*/ 	.word	0x00009720


	//   ....[38]....
        /*03c0*/ 	.word	0x00009730


	//   ....[39]....
        /*03c4*/ 	.word	0x00009760


	//   ....[40]....
        /*03c8*/ 	.word	0x00009770


	//   ....[41]....
        /*03cc*/ 	.word	0x0000a650


	//   ....[42]....
        /*03d0*/ 	.word	0x0000a690


	//   ....[43]....
        /*03d4*/ 	.word	0x0000a6d0


	//   ....[44]....
        /*03d8*/ 	.word	0x0000a700


	//   ....[45]....
        /*03dc*/ 	.word	0x0000a7f0


	//   ....[46]....
        /*03e0*/ 	.word	0x0000a810


	//   ....[47]....
        /*03e4*/ 	.word	0x0000b430


	//   ....[48]....
        /*03e8*/ 	.word	0x0000b440


	//----- nvinfo : EIATTR_EXIT_INSTR_OFFSETS
	.align		4
.L_238:
        /*03ec*/ 	.byte	0x04, 0x1c
        /*03ee*/ 	.short	(.L_240 - .L_239)


	//   ....[0]....
.L_239:
        /*03f0*/ 	.word	0x000001c0


	//   ....[1]....
        /*03f4*/ 	.word	0x0000b450


	//   ....[2]....
        /*03f8*/ 	.word	0x0000bff0


	//   ....[3]....
        /*03fc*/ 	.word	0x0000c040


	//   ....[4]....
        /*0400*/ 	.word	0x0000c070


	//   ....[5]....
        /*0404*/ 	.word	0x0000c0d0


	//   ....[6]....
        /*0408*/ 	.word	0x0000c360


	//----- nvinfo : EIATTR_CTAIDZ_USED
	.align		4
.L_240:
        /*040c*/ 	.byte	0x01, 0x04
	.zero		2


	//----- nvinfo : EIATTR_MAX_THREADS
	.align		4
        /*0410*/ 	.byte	0x04, 0x05
        /*0412*/ 	.short	(.L_242 - .L_241)
.L_241:
        /*0414*/ 	.word	0x00000100
        /*0418*/ 	.word	0x00000001
        /*041c*/ 	.word	0x00000001


	//----- nvinfo : EIATTR_CRS_STACK_SIZE
	.align		4
.L_242:
        /*0420*/ 	.byte	0x04, 0x1e
        /*0422*/ 	.short	(.L_244 - .L_243)
.L_243:
        /*0424*/ 	.word	0x00000000
.L_244:


//--------------------- .nv.info._ZN7cutlass13device_kernelIN5flash19enable_sm80_to_sm89INS1_16FlashAttnFwdSm80INS1_25CollectiveMainloopFwdSm80ILi8ELi1ELb1EN4cute5tupleIJNS5_1CILi128EEENS7_ILi48EEENS7_ILi256EEEEEELi256ENS_10bfloat16_tEfNS_4arch4Sm80ELb0ELb0ELb1ELb1ELb1ELb0ELb1ELb1EEENS1_21CollectiveEpilogueFwdINS6_IJS8_SA_S9_EEENS6_IJNS7_ILi1EEESI_SI_EEESC_SE_Li256ELb1ELb1ELb1ELb0EEENS1_36VarlenDynamicPersistentTileSchedulerILi128ELi48ELi256ELi256ELb1ELb1ELb0ELb0ELb1ELb1EEEEEEEEEvNT_6ParamsE --------------------------
	.section	.nv.info._ZN7cutlass13device_kernelIN5flash19enable_sm80_to_sm89INS1_16FlashAttnFwdSm80INS1_25CollectiveMainloopFwdSm80ILi8ELi1ELb1EN4cute5tupleIJNS5_1CILi128EEENS7_ILi48EEENS7_ILi256EEEEEELi256ENS_10bfloat16_tEfNS_4arch4Sm80ELb0ELb0ELb1ELb1ELb1ELb0ELb1ELb1EEENS1_21CollectiveEpilogueFwdINS6_IJS8_SA_S9_EEENS6_IJNS7_ILi1EEESI_SI_EEESC_SE_Li256ELb1ELb1ELb1ELb0EEENS1_36VarlenDynamicPersistentTileSchedulerILi128ELi48ELi256ELi256ELb1ELb1ELb0ELb0ELb1ELb1EEEEEEEEEvNT_6ParamsE,"",@"SHT_CUDA_INFO"
	.sectionflags	@""
	.align	4


	//----- nvinfo : EIATTR_CUDA_API_VERSION
	.align		4
        /*0000*/ 	.byte	0x04, 0x37
        /*0002*/ 	.short	(.L_246 - .L_245)
.L_245:
        /*0004*/ 	.word	0x00000082


	//----- nvinfo : EIATTR_SW2861232_WAR
	.align		4
.L_246:
        /*0008*/ 	.byte	0x01, 0x35
	.zero		2


	//----- nvinfo : EIATTR_PARAM_CBANK
	.align		4
        /*000c*/ 	.byte	0x04, 0x0a
        /*000e*/ 	.short	(.L_248 - .L_247)
	.align		4
.L_247:
        /*0010*/ 	.word	index@(.nv.constant0._ZN7cutlass13device_kernelIN5flash19enable_sm80_to_sm89INS1_16FlashAttnFwdSm80INS1_25CollectiveMainloopFwdSm80ILi8ELi1ELb1EN4cute5tupleIJNS5_1CILi128EEENS7_ILi48EEENS7_ILi256EEEEEELi256ENS_10bfloat16_tEfNS_4arch4Sm80ELb0ELb0ELb1ELb1ELb1ELb0ELb1ELb1EEENS1_21CollectiveEpilogueFwdINS6_IJS8_SA_S9_EEENS6_IJNS7_ILi1EEESI_SI_EEESC_SE_Li256ELb1ELb1ELb1ELb0EEENS1_36VarlenDynamicPersistentTileSchedulerILi128ELi48ELi256ELi256ELb1ELb1ELb0ELb0ELb1ELb1EEEEEEEEEvNT_6ParamsE)
        /*0014*/ 	.short	0x0160
        /*0016*/ 	.short	0x0438


	//----- nvinfo : EIATTR_CBANK_PARAM_SIZE
	.align		4
.L_248:
        /*0018*/ 	.byte	0x03, 0x19
        /*001a*/ 	.short	0x0438


	//----- nvinfo : EIATTR_KPARAM_INFO
	.align		4
        /*001c*/ 	.byte	0x04, 0x17
        /*001e*/ 	.short	(.L_250 - .L_249)
.L_249:
        /*0020*/ 	.word	0x00000000
        /*0024*/ 	.short	0x0000
        /*0026*/ 	.short	0x0000
        /*0028*/ 	.byte	0x00, 0xf0, 0xe1, 0x10


	//----- nvinfo : EIATTR_MAXREG_COUNT
	.align		4
.L_250:
        /*002c*/ 	.byte	0x03, 0x1b
        /*002e*/ 	.short	0x00ff


	//----- nvinfo : EIATTR_NUM_BARRIERS
	.align		4
        /*0030*/ 	.byte	0x02, 0x4c
        /*0032*/ 	.byte	0x06
	.zero		1


	//----- nvinfo : EIATTR_ANNOTATIONS
	.align		4
        /*0034*/ 	.byte	0x04, 0x55
        /*0036*/ 	.short	(.L_252 - .L_251)


	//   ....[0]....
.L_251:
        /* <DEDUP_REMOVED lines=162> */
        /*0a4c*/ 	.byte	0xe0, 0x13, 0x01, 0x00


	//----- nvinfo : EIATTR_MERCURY_ISA_VERSION
	.align		4
.L_252:
        /*0a50*/ 	.byte	0x03, 0x5f
        /*0a52*/ 	.short	0x0000


	//----- nvinfo : EIATTR_INT_WARP_WIDE_INSTR_OFFSETS
	.align		4
        /*0a54*/ 	.byte	0x04, 0x31
        /*0a56*/ 	.short	(.L_254 - .L_253)


	//   ....[0]....
.L_253:
        /*0a58*/ 	.word	0x0000a4c0


	//   ....[1]....
        /*0a5c*/ 	.word	0x0000a540


	//----- nvinfo : EIATTR_COOP_GROUP_MASK_REGIDS
	.align		4
.L_254:
        /*0a60*/ 	.byte	0x04, 0x29
        /*0a62*/ 	.short	(.L_256 - .L_255)


	//   ....[0]....
.L_255:
        /*0a64*/ 	.word	0xffffffff


	//   ....[1]....
        /*0a68*/ 	.word	0xffffffff


	//   ....[2]....
        /*0a6c*/ 	.word	0xffffffff


	//   ....[3]....
        /*0a70*/ 	.word	0xffffffff


	//   ....[4]....
        /*0a74*/ 	.word	0xffffffff


	//   ....[5]....
        /*0a78*/ 	.word	0xffffffff


	//   ....[6]....
        /*0a7c*/ 	.word	0xffffffff


	//   ....[7]....
        /*0a80*/ 	.word	0xffffffff


	//   ....[8]....
        /*0a84*/ 	.word	0xffffffff


	//   ....[9]....
        /*0a88*/ 	.word	0xffffffff


	//   ....[10]....
        /*0a8c*/ 	.word	0xffffffff


	//   ....[11]....
        /*0a90*/ 	.word	0xffffffff


	//   ....[12]....
        /*0a94*/ 	.word	0xffffffff


	//   ....[13]....
        /*0a98*/ 	.word	0xffffffff


	//   ....[14]....
        /*0a9c*/ 	.word	0xffffffff


	//   ....[15]....
        /*0aa0*/ 	.word	0xffffffff


	//   ....[16]....
        /*0aa4*/ 	.word	0xffffffff


	//   ....[17]....
        /*0aa8*/ 	.word	0xffffffff


	//   ....[18]....
        /*0aac*/ 	.word	0xffffffff


	//   ....[19]....
        /*0ab0*/ 	.word	0xffffffff


	//   ....[20]....
        /*0ab4*/ 	.word	0xffffffff


	//   ....[21]....
        /*0ab8*/ 	.word	0xffffffff


	//   ....[22]....
        /*0abc*/ 	.word	0xffffffff


	//   ....[23]....
        /*0ac0*/ 	.word	0xffffffff


	//   ....[24]....
        /*0ac4*/ 	.word	0xffffffff


	//   ....[25]....
        /*0ac8*/ 	.word	0xffffffff


	//   ....[26]....
        /*0acc*/ 	.word	0xffffffff


	//   ....[27]....
        /*0ad0*/ 	.word	0xffffffff


	//   ....[28]....
        /*0ad4*/ 	.word	0xffffffff


	//   ....[29]....
        /*0ad8*/ 	.word	0xffffffff


	//   ....[30]....
        /*0adc*/ 	.word	0xffffffff


	//   ....[31]....
        /*0ae0*/ 	.word	0xffffffff


	//   ....[32]....
        /*0ae4*/ 	.word	0xffffffff


	//   ....[33]....
        /*0ae8*/ 	.word	0xffffffff


	//   ....[34]....
        /*0aec*/ 	.word	0xffffffff


	//   ....[35]....
        /*0af0*/ 	.word	0xffffffff


	//   ....[36]....
        /*0af4*/ 	.word	0xffffffff


	//   ....[37]....
        /*0af8*/ 	.word	0xffffffff


	//   ....[38]....
        /*0afc*/ 	.word	0xffffffff


	//   ....[39]....
        /*0b00*/ 	.word	0xffffffff


	//   ....[40]....
        /*0b04*/ 	.word	0xffffffff


	//   ....[41]....
        /*0b08*/ 	.word	0xffffffff


	//   ....[42]....
        /*0b0c*/ 	.word	0xffffffff


	//   ....[43]....
        /*0b10*/ 	.word	0xffffffff


	//   ....[44]....
        /*0b14*/ 	.word	0xffffffff


	//   ....[45]....
        /*0b18*/ 	.word	0xffffffff


	//   ....[46]....
        /*0b1c*/ 	.word	0xffffffff


	//   ....[47]....
        /*0b20*/ 	.word	0xffffffff


	//   ....[48]....
        /*0b24*/ 	.word	0xffffffff


	//   ....[49]....
        /*0b28*/ 	.word	0xffffffff


	//   ....[50]....
        /*0b2c*/ 	.word	0xffffffff


	//   ....[51]....
        /*0b30*/ 	.word	0xffffffff


	//   ....[52]....
        /*0b34*/ 	.word	0xffffffff


	//   ....[53]....
        /*0b38*/ 	.word	0xffffffff


	//   ....[54]....
        /*0b3c*/ 	.word	0xffffffff


	//   ....[55]....
        /*0b40*/ 	.word	0xffffffff


	//   ....[56]....
        /*0b44*/ 	.word	0xffffffff


	//   ....[57]....
        /*0b48*/ 	.word	0xffffffff


	//   ....[58]....
        /*0b4c*/ 	.word	0xffffffff


	//   ....[59]....
        /*0b50*/ 	.word	0xffffffff


	//   ....[60]....
        /*0b54*/ 	.word	0xffffffff


	//   ....[61]....
        /*0b58*/ 	.word	0xffffffff


	//   ....[62]....
        /*0b5c*/ 	.word	0xffffffff


	//   ....[63]....
        /*0b60*/ 	.word	0xffffffff


	//   ....[64]....
        /*0b64*/ 	.word	0xffffffff


	//   ....[65]....
        /*0b68*/ 	.word	0xffffffff


	//   ....[66]....
        /*0b6c*/ 	.word	0xffffffff


	//   ....[67]....
        /*0b70*/ 	.word	0xffffffff


	//   ....[68]....
        /*0b74*/ 	.word	0xffffffff


	//   ....[69]....
        /*0b78*/ 	.word	0xffffffff


	//   ....[70]....
        /*0b7c*/ 	.word	0xffffffff


	//   ....[71]....
        /*0b80*/ 	.word	0xffffffff


	//   ....[72]....
        /*0b84*/ 	.word	0xffffffff


	//   ....[73]....
        /*0b88*/ 	.word	0xffffffff


	//   ....[74]....
        /*0b8c*/ 	.word	0xffffffff


	//   ....[75]....
        /*0b90*/ 	.word	0xffffffff


	//   ....[76]....
        /*0b94*/ 	.word	0xffffffff


	//   ....[77]....
        /*0b98*/ 	.word	0xffffffff


	//   ....[78]....
        /*0b9c*/ 	.word	0xffffffff


	//   ....[79]....
        /*0ba0*/ 	.word	0xffffffff


	//   ....[80]....
        /*0ba4*/ 	.word	0xffffffff


	//   ....[81]....
        /*0ba8*/ 	.word	0xffffffff


	//   ....[82]....
        /*0bac*/ 	.word	0xffffffff


	//   ....[83]....
        /*0bb0*/ 	.word	0xffffffff


	//   ....[84]....
        /*0bb4*/ 	.word	0xffffffff


	//   ....[85]....
        /*0bb8*/ 	.word	0xffffffff


	//   ....[86]....
        /*0bbc*/ 	.word	0xffffffff


	//   ....[87]....
        /*0bc0*/ 	.word	0xffffffff


	//   ....[88]....
        /*0bc4*/ 	.word	0xffffffff


	//   ....[89]....
        /*0bc8*/ 	.word	0xffffffff


	//   ....[90]....
        /*0bcc*/ 	.word	0xffffffff


	//   ....[91]....
        /*0bd0*/ 	.word	0xffffffff


	//   ....[92]....
        /*0bd4*/ 	.word	0xffffffff


	//   ....[93]....
        /*0bd8*/ 	.word	0xffffffff


	//   ....[94]....
        /*0bdc*/ 	.word	0xffffffff


	//   ....[95]....
        /*0be0*/ 	.word	0xffffffff


	//   ....[96]....
        /*0be4*/ 	.word	0xffffffff


	//   ....[97]....
        /*0be8*/ 	.word	0xffffffff


	//   ....[98]....
        /*0bec*/ 	.word	0xffffffff


	//   ....[99]....
        /*0bf0*/ 	.word	0xffffffff


	//   ....[100]....
        /*0bf4*/ 	.word	0xffffffff


	//   ....[101]....
        /*0bf8*/ 	.word	0xffffffff


	//   ....[102]....
        /*0bfc*/ 	.word	0xffffffff


	//   ....[103]....
        /*0c00*/ 	.word	0xffffffff


	//   ....[104]....
        /*0c04*/ 	.word	0xffffffff


	//   ....[105]....
        /*0c08*/ 	.word	0xffffffff


	//   ....[106]....
        /*0c0c*/ 	.word	0xffffffff


	//   ....[107]....
        /*0c10*/ 	.word	0xffffffff


	//   ....[108]....
        /*0c14*/ 	.word	0xffffffff


	//   ....[109]....
        /*0c18*/ 	.word	0xffffffff


	//   ....[110]....
        /*0c1c*/ 	.word	0xffffffff


	//   ....[111]....
        /*0c20*/ 	.word	0xffffffff


	//   ....[112]....
        /*0c24*/ 	.word	0xffffffff


	//   ....[113]....
        /*0c28*/ 	.word	0xffffffff


	//   ....[114]....
        /*0c2c*/ 	.word	0xffffffff


	//   ....[115]....
        /*0c30*/ 	.word	0xffffffff


	//   ....[116]....
        /*0c34*/ 	.word	0xffffffff


	//   ....[117]....
        /*0c38*/ 	.word	0xffffffff


	//   ....[118]....
        /*0c3c*/ 	.word	0xffffffff


	//   ....[119]....
        /*0c40*/ 	.word	0xffffffff


	//   ....[120]....
        /*0c44*/ 	.word	0xffffffff


	//   ....[121]....
        /*0c48*/ 	.word	0xffffffff


	//   ....[122]....
        /*0c4c*/ 	.word	0xffffffff


	//   ....[123]....
        /*0c50*/ 	.word	0xffffffff


	//   ....[124]....
        /*0c54*/ 	.word	0xffffffff


	//   ....[125]....
        /*0c58*/ 	.word	0xffffffff


	//   ....[126]....
        /*0c5c*/ 	.word	0xffffffff


	//   ....[127]....
        /*0c60*/ 	.word	0xffffffff


	//   ....[128]....
        /*0c64*/ 	.word	0xffffffff


	//   ....[129]....
        /*0c68*/ 	.word	0xffffffff


	//   ....[130]....
        /*0c6c*/ 	.word	0xffffffff


	//   ....[131]....
        /*0c70*/ 	.word	0xffffffff


	//   ....[132]....
        /*0c74*/ 	.word	0xffffffff


	//   ....[133]....
        /*0c78*/ 	.word	0xffffffff


	//   ....[134]....
        /*0c7c*/ 	.word	0xffffffff


	//   ....[135]....
        /*0c80*/ 	.word	0xffffffff


	//   ....[136]....
        /*0c84*/ 	.word	0xffffffff


	//   ....[137]....
        /*0c88*/ 	.word	0xffffffff


	//   ....[138]....
        /*0c8c*/ 	.word	0xffffffff


	//   ....[139]....
        /*0c90*/ 	.word	0xffffffff


	//   ....[140]....
        /*0c94*/ 	.word	0xffffffff


	//   ....[141]....
        /*0c98*/ 	.word	0xffffffff


	//   ....[142]....
        /*0c9c*/ 	.word	0xffffffff


	//   ....[143]....
        /*0ca0*/ 	.word	0xffffffff


	//   ....[144]....
        /*0ca4*/ 	.word	0xffffffff


	//   ....[145]....
        /*0ca8*/ 	.word	0xffffffff


	//   ....[146]....
        /*0cac*/ 	.word	0xffffffff


	//   ....[147]....
        /*0cb0*/ 	.word	0xffffffff


	//   ....[148]....
        /*0cb4*/ 	.word	0xffffffff


	//   ....[149]....
        /*0cb8*/ 	.word	0xffffffff


	//   ....[150]....
        /*0cbc*/ 	.word	0xffffffff


	//   ....[151]....
        /*0cc0*/ 	.word	0xffffffff


	//   ....[152]....
        /*0cc4*/ 	.word	0xffffffff


	//   ....[153]....
        /*0cc8*/ 	.word	0xffffffff


	//   ....[154]....
        /*0ccc*/ 	.word	0xffffffff


	//   ....[155]....
        /*0cd0*/ 	.word	0xffffffff


	//   ....[156]....
        /*0cd4*/ 	.word	0xffffffff


	//   ....[157]....
        /*0cd8*/ 	.word	0xffffffff


	//   ....[158]....
        /*0cdc*/ 	.word	0xffffffff


	//   ....[159]....
        /*0ce0*/ 	.word	0xffffffff


	//   ....[160]....
        /*0ce4*/ 	.word	0xffffffff


	//   ....[161]....
        /*0ce8*/ 	.word	0xffffffff


	//   ....[162]....
        /*0cec*/ 	.word	0xffffffff


	//   ....[163]....
        /*0cf0*/ 	.word	0xffffffff


	//   ....[164]....
        /*0cf4*/ 	.word	0xffffffff


	//   ....[165]....
        /*0cf8*/ 	.word	0xffffffff


	//   ....[166]....
        /*0cfc*/ 	.word	0xffffffff


	//   ....[167]....
        /*0d00*/ 	.word	0xffffffff


	//   ....[168]....
        /*0d04*/ 	.word	0xffffffff


	//   ....[169]....
        /*0d08*/ 	.word	0xffffffff


	//   ....[170]....
        /*0d0c*/ 	.word	0xffffffff


	//   ....[171]....
        /*0d10*/ 	.word	0xffffffff


	//----- nvinfo : EIATTR_COOP_GROUP_INSTR_OFFSETS
	.align		4
.L_256:
        /*0d14*/ 	.byte	0x04, 0x28
        /*0d16*/ 	.short	(.L_258 - .L_257)


	//   ....[0]....
.L_257:
        /*0d18*/ 	.word	0x00000050


	//   ....[1]....
        /*0d1c*/ 	.word	0x00000200


	//   ....[2]....
        /*0d20*/ 	.word	0x00000230


	//   ....[3]....
        /*0d24*/ 	.word	0x00000260


	//   ....[4]....
        /*0d28*/ 	.word	0x00000290


	//   ....[5]....
        /*0d2c*/ 	.word	0x000002c0


	//   ....[6]....
        /*0d30*/ 	.word	0x000002f0


	//   ....[7]....
        /*0d34*/ 	.word	0x00000460


	//   ....[8]....
        /*0d38*/ 	.word	0x000004a0


	//   ....[9]....
        /*0d3c*/ 	.word	0x000004d0


	//   ....[10]....
        /*0d40*/ 	.word	0x00000500


	//   ....[11]....
        /*0d44*/ 	.word	0x00000530


	//   ....[12]....
        /*0d48*/ 	.word	0x00000560


	//   ....[13]....
        /*0d4c*/ 	.word	0x000005f0


	//   ....[14]....
        /*0d50*/ 	.word	0x00000620


	//   ....[15]....
        /*0d54*/ 	.word	0x00000640


	//   ....[16]....
        /*0d58*/ 	.word	0x000006a0


	//   ....[17]....
        /*0d5c*/ 	.word	0x00002b60


	//   ....[18]....
        /*0d60*/ 	.word	0x00002b80


	//   ....[19]....
        /*0d64*/ 	.word	0x00002bb0


	//   ....[20]....
        /*0d68*/ 	.word	0x00002c20


	//   ....[21]....
        /*0d6c*/ 	.word	0x00002db0


	//   ....[22]....
        /*0d70*/ 	.word	0x00002df0


	//   ....[23]....
        /*0d74*/ 	.word	0x00002f30


	//   ....[24]....
        /*0d78*/ 	.word	0x00002fd0


	//   ....[25]....
        /*0d7c*/ 	.word	0x00003100


	//   ....[26]....
        /*0d80*/ 	.word	0x00003120


	//   ....[27]....
        /*0d84*/ 	.word	0x000031b0


	//   ....[28]....
        /*0d88*/ 	.word	0x00003210


	//   ....[29]....
        /*0d8c*/ 	.word	0x000034d0


	//   ....[30]....
        /*0d90*/ 	.word	0x000034e0


	//   ....[31]....
        /*0d94*/ 	.word	0x000038e0


	//   ....[32]....
        /*0d98*/ 	.word	0x000038f0


	//   ....[33]....
        /*0d9c*/ 	.word	0x00004a70


	//   ....[34]....
        /*0da0*/ 	.word	0x00004a90


	//   ....[35]....
        /*0da4*/ 	.word	0x00004c80


	//   ....[36]....
        /*0da8*/ 	.word	0x00004c90


	//   ....[37]....
        /*0dac*/ 	.word	0x00005230


	//   ....[38]....
        /*0db0*/ 	.word	0x00005260


	//   ....[39]....
        /*0db4*/ 	.word	0x00005270


	//   ....[40]....
        /*0db8*/ 	.word	0x000052a0


	//   ....[41]....
        /*0dbc*/ 	.word	0x00006910


	//   ....[42]....
        /*0dc0*/ 	.word	0x00006930


	//   ....[43]....
        /*0dc4*/ 	.word	0x00006b10


	//   ....[44]....
        /*0dc8*/ 	.word	0x00006b20


	//   ....[45]....
        /*0dcc*/ 	.word	0x00007c70


	//   ....[46]....
        /*0dd0*/ 	.word	0x00007c90


	//   ....[47]....
        /*0dd4*/ 	.word	0x00007e50


	//   ....[48]....
        /*0dd8*/ 	.word	0x00007e60


	//   ....[49]....
        /*0ddc*/ 	.word	0x000081b0


	//   ....[50]....
        /*0de0*/ 	.word	0x000081e0


	//   ....[51]....
        /*0de4*/ 	.word	0x00008200


	//   ....[52]....
        /*0de8*/ 	.word	0x00008220


	//   ....[53]....
        /*0dec*/ 	.word	0x00009ab0


	//   ....[54]....
        /*0df0*/ 	.word	0x00009ac0


	//   ....[55]....
        /*0df4*/ 	.word	0x00009af0


	//   ....[56]....
        /*0df8*/ 	.word	0x00009b00


	//   ....[57]....
        /*0dfc*/ 	.word	0x0000b3b0


	//   ....[58]....
        /*0e00*/ 	.word	0x0000b3c0


	//   ....[59]....
        /*0e04*/ 	.word	0x0000b3e0


	//   ....[60]....
        /*0e08*/ 	.word	0x0000b3f0


	//   ....[61]....
        /*0e0c*/ 	.word	0x0000b820


	//   ....[62]....
        /*0e10*/ 	.word	0x0000b840


	//   ....[63]....
        /*0e14*/ 	.word	0x0000baa0


	//   ....[64]....
        /*0e18*/ 	.word	0x0000bab0


	//   ....[65]....
        /*0e1c*/ 	.word	0x0000bcc0


	//   ....[66]....
        /*0e20*/ 	.word	0x0000bce0


	//   ....[67]....
        /*0e24*/ 	.word	0x0000bef0


	//   ....[68]....
        /*0e28*/ 	.word	0x0000bf00


	//   ....[69]....
        /*0e2c*/ 	.word	0x0000c300


	//   ....[70]....
        /*0e30*/ 	.word	0x0000c320


	//   ....[71]....
        /*0e34*/ 	.word	0x0000cf70


	//   ....[72]....
        /*0e38*/ 	.word	0x0000cf80


	//   ....[73]....
        /*0e3c*/ 	.word	0x0000e3b0


	//   ....[74]....
        /*0e40*/ 	.word	0x0000e3d0


	//   ....[75]....
        /*0e44*/ 	.word	0x0000e640


	//   ....[76]....
        /*0e48*/ 	.word	0x0000e650


	//   ....[77]....
        /*0e4c*/ 	.word	0x0000e860


	//   ....[78]....
        /*0e50*/ 	.word	0x0000e880


	//   ....[79]....
        /*0e54*/ 	.word	0x0000ea90


	//   ....[80]....
        /*0e58*/ 	.word	0x0000eaa0


	//   ....[81]....
        /*0e5c*/ 	.word	0x0000ed70


	//   ....[82]....
        /*0e60*/ 	.word	0x0000ed90


	//   ....[83]....
        /*0e64*/ 	.word	0x0000eec0


	//   ....[84]....
        /*0e68*/ 	.word	0x0000ef00


	//   ....[85]....
        /*0e6c*/ 	.word	0x0000ef30


	//   ....[86]....
        /*0e70*/ 	.word	0x0000ef60


	//   ....[87]....
        /*0e74*/ 	.word	0x0000ef90


	//   ....[88]....
        /*0e78*/ 	.word	0x0000efc0


	//   ....[89]....
        /*0e7c*/ 	.word	0x0000f120


	//   ....[90]....
        /*0e80*/ 	.word	0x0000f160


	//   ....[91]....
        /*0e84*/ 	.word	0x0000f190


	//   ....[92]....
        /*0e88*/ 	.word	0x0000f1c0


	//   ....[93]....
        /*0e8c*/ 	.word	0x0000f1f0


	//   ....[94]....
        /*0e90*/ 	.word	0x0000f220


	//   ....[95]....
        /*0e94*/ 	.word	0x0000f2b0


	//   ....[96]....
        /*0e98*/ 	.word	0x0000f2e0


	//   ....[97]....
        /*0e9c*/ 	.word	0x0000f2f0


	//   ....[98]....
        /*0ea0*/ 	.word	0x0000f350


	//   ....[99]....
        /*0ea4*/ 	.word	0x0000f930


	//   ....[100]....
        /*0ea8*/ 	.word	0x0000f990


	//   ....[101]....
        /*0eac*/ 	.word	0x0000f9e0


	//   ....[102]....
        /*0eb0*/ 	.word	0x0000fa30


	//   ....[103]....
        /*0eb4*/ 	.word	0x0000fa80


	//   ....[104]....
        /*0eb8*/ 	.word	0x0000faf0


	//   ....[105]....
        /*0ebc*/ 	.word	0x0000fb30


	//   ....[106]....
        /*0ec0*/ 	.word	0x0000fba0


	//   ....[107]....
        /*0ec4*/ 	.word	0x0000fc10


	//   ....[108]....
        /*0ec8*/ 	.word	0x0000fc70


	//   ....[109]....
        /*0ecc*/ 	.word	0x0000fce0


	//   ....[110]....
        /*0ed0*/ 	.word	0x0000fd40


	//   ....[111]....
        /*0ed4*/ 	.word	0x0000fda0


	//   ....[112]....
        /*0ed8*/ 	.word	0x0000fe10


	//   ....[113]....
        /*0edc*/ 	.word	0x0000fe70


	//   ....[114]....
        /*0ee0*/ 	.word	0x0000fed0


	//   ....[115]....
        /*0ee4*/ 	.word	0x0000ff10


	//   ....[116]....
        /*0ee8*/ 	.word	0x0000ff50


	//   ....[117]....
        /*0eec*/ 	.word	0x0000ffa0


	//   ....[118]....
        /*0ef0*/ 	.word	0x0000fff0


	//   ....[119]....
        /*0ef4*/ 	.word	0x00010060


	//   ....[120]....
        /*0ef8*/ 	.word	0x000100c0


	//   ....[121]....
        /*0efc*/ 	.word	0x00010120


	//   ....[122]....
        /*0f00*/ 	.word	0x00010180


	//   ....[123]....
        /*0f04*/ 	.word	0x000101f0


	//   ....[124]....
        /*0f08*/ 	.word	0x00010250


	//   ....[125]....
        /*0f0c*/ 	.word	0x000102b0


	//   ....[126]....
        /*0f10*/ 	.word	0x000102f0


	//   ....[127]....
        /*0f14*/ 	.word	0x00010330


	//   ....[128]....
        /*0f18*/ 	.word	0x00010380


	//   ....[129]....
        /*0f1c*/ 	.word	0x000103c0


	//   ....[130]....
        /*0f20*/ 	.word	0x00010410


	//   ....[131]....
        /*0f24*/ 	.word	0x00010460


	//   ....[132]....
        /*0f28*/ 	.word	0x000104b0


	//   ....[133]....
        /*0f2c*/ 	.word	0x00010500


	//   ....[134]....
        /*0f30*/ 	.word	0x00010570


	//   ....[135]....
        /*0f34*/ 	.word	0x000105e0


	//   ....[136]....
        /*0f38*/ 	.word	0x00010640


	//   ....[137]....
        /*0f3c*/ 	.word	0x000106a0


	//   ....[138]....
        /*0f40*/ 	.word	0x00010700


	//   ....[139]....
        /*0f44*/ 	.word	0x00010770


	//   ....[140]....
        /*0f48*/ 	.word	0x000107d0


	//   ....[141]....
        /*0f4c*/ 	.word	0x00010830


	//   ....[142]....
        /*0f50*/ 	.word	0x00010890


	//   ....[143]....
        /*0f54*/ 	.word	0x00010900


	//   ....[144]....
        /*0f58*/ 	.word	0x00010960


	//   ....[145]....
        /*0f5c*/ 	.word	0x000109c0


	//   ....[146]....
        /*0f60*/ 	.word	0x00010a20


	//   ....[147]....
        /*0f64*/ 	.word	0x00010a90


	//   ....[148]....
        /*0f68*/ 	.word	0x00010af0


	//   ....[149]....
        /*0f6c*/ 	.word	0x00010b50


	//   ....[150]....
        /*0f70*/ 	.word	0x00010bb0


	//   ....[151]....
        /*0f74*/ 	.word	0x00010c20


	//   ....[152]....
        /*0f78*/ 	.word	0x00010c80


	//   ....[153]....
        /*0f7c*/ 	.word	0x00010ce0


	//   ....[154]....
        /*0f80*/ 	.word	0x00010d40


	//   ....[155]....
        /*0f84*/ 	.word	0x00010db0


	//   ....[156]....
        /*0f88*/ 	.word	0x00010e00


	//   ....[157]....
        /*0f8c*/ 	.word	0x00010e40


	//   ....[158]....
        /*0f90*/ 	.word	0x00010e90


	//   ....[159]....
        /*0f94*/ 	.word	0x00010ee0


	//   ....[160]....
        /*0f98*/ 	.word	0x00010f30


	//   ....[161]....
        /*0f9c*/ 	.word	0x00010fa0


	//   ....[162]....
        /*0fa0*/ 	.word	0x00010fe0


	//   ....[163]....
        /*0fa4*/ 	.word	0x00011030


	//   ....[164]....
        /*0fa8*/ 	.word	0x00011080


	//   ....[165]....
        /*0fac*/ 	.word	0x000110d0


	//   ....[166]....
        /*0fb0*/ 	.word	0x00011120


	//   ....[167]....
        /*0fb4*/ 	.word	0x00011190


	//   ....[168]....
        /*0fb8*/ 	.word	0x000111d0


	//   ....[169]....
        /*0fbc*/ 	.word	0x00011240


	//   ....[170]....
        /*0fc0*/ 	.word	0x000112a0


	//   ....[171]....
        /*0fc4*/ 	.word	0x00011310


	//----- nvinfo : EIATTR_EXIT_INSTR_OFFSETS
	.align		4
.L_258:
        /*0fc8*/ 	.byte	0x04, 0x1c
        /*0fca*/ 	.short	(.L_260 - .L_259)


	//   ....[0]....
.L_259:
        /*0fcc*/ 	.word	0x00000c10


	//   ....[1]....
        /*0fd0*/ 	.word	0x0000f8f0


	//----- nvinfo : EIATTR_MAX_THREADS
	.align		4
.L_260:
        /*0fd4*/ 	.byte	0x04, 0x05
        /*0fd6*/ 	.short	(.L_262 - .L_261)
.L_261:
        /*0fd8*/ 	.word	0x00000100
        /*0fdc*/ 	.word	0x00000001
        /*0fe0*/ 	.word	0x00000001


	//----- nvinfo : EIATTR_CRS_STACK_SIZE
	.align		4
.L_262:
        /*0fe4*/ 	.byte	0x04, 0x1e
        /*0fe6*/ 	.short	(.L_264 - .L_263)
.L_263:
        /*0fe8*/ 	.word	0x00000000
.L_264:


//--------------------- .nv.info._ZN7cutlass13device_kernelIN5flash19enable_sm80_to_sm89INS1_16FlashAttnFwdSm80INS1_25CollectiveMainloopFwdSm80ILi8ELi1ELb0EN4cute5tupleIJNS5_1CILi128EEENS7_ILi32EEENS7_ILi256EEEEEELi256ENS_10bfloat16_tEfNS_4arch4Sm80ELb0ELb0ELb1ELb1ELb1ELb1ELb1ELb1EEENS1_21CollectiveEpilogueFwdINS6_IJS8_SA_S9_EEENS6_IJNS7_ILi1EEESI_SI_EEESC_SE_Li256ELb1ELb1ELb1ELb0EEENS1_36VarlenDynamicPersistentTileSchedulerILi128ELi32ELi256ELi256ELb1ELb1ELb0ELb0ELb1ELb1EEEEEEEEEvNT_6ParamsE --------------------------
	.section	.nv.info._ZN7cutlass13device_kernelIN5flash19enable_sm80_to_sm89INS1_16FlashAttnFwdSm80INS1_25CollectiveMainloopFwdSm80ILi8ELi1ELb0EN4cute5tupleIJNS5_1CILi128EEENS7_ILi32EEENS7_ILi256EEEEEELi256ENS_10bfloat16_tEfNS_4arch4Sm80ELb0ELb0ELb1ELb1ELb1ELb1ELb1ELb1EEENS1_21CollectiveEpilogueFwdINS6_IJS8_SA_S9_EEENS6_IJNS7_ILi1EEESI_SI_EEESC_SE_Li256ELb1ELb1ELb1ELb0EEENS1_36VarlenDynamicPersistentTileSchedulerILi128ELi32ELi256ELi256ELb1ELb1ELb0ELb0ELb1ELb1EEEEEEEEEvNT_6ParamsE,"",@"SHT_CUDA_INFO"
	.sectionflags	@""
	.align	4


	//----- nvinfo : EIATTR_CUDA_API_VERSION
	.align		4
        /*0000*/ 	.byte	0x04, 0x37
        /*0002*/ 	.short	(.L_266 - .L_265)
.L_265:
        /*0004*/ 	.word	0x00000082


	//----- nvinfo : EIATTR_SW2861232_WAR
	.align		4
.L_266:
        /*0008*/ 	.byte	0x01, 0x35
	.zero		2


	//----- nvinfo : EIATTR_PARAM_CBANK
	.align		4
        /*000c*/ 	.byte	0x04, 0x0a
        /*000e*/ 	.short	(.L_268 - .L_267)
	.align		4
.L_267:
        /*0010*/ 	.word	index@(.nv.constant0._ZN7cutlass13device_kernelIN5flash19enable_sm80_to_sm89INS1_16FlashAttnFwdSm80INS1_25CollectiveMainloopFwdSm80ILi8ELi1ELb0EN4cute5tupleIJNS5_1CILi128EEENS7_ILi32EEENS7_ILi256EEEEEELi256ENS_10bfloat16_tEfNS_4arch4Sm80ELb0ELb0ELb1ELb1ELb1ELb1ELb1ELb1EEENS1_21CollectiveEpilogueFwdINS6_IJS8_SA_S9_EEENS6_IJNS7_ILi1EEESI_SI_EEESC_SE_Li256ELb1ELb1ELb1ELb0EEENS1_36VarlenDynamicPersistentTileSchedulerILi128ELi32ELi256ELi256ELb1ELb1ELb0ELb0ELb1ELb1EEEEEEEEEvNT_6ParamsE)
        /*0014*/ 	.short	0x0160
        /*0016*/ 	.short	0x0438


	//----- nvinfo : EIATTR_CBANK_PARAM_SIZE
	.align		4
.L_268:
        /*0018*/ 	.byte	0x03, 0x19
        /*001a*/ 	.short	0x0438


	//----- nvinfo : EIATTR_KPARAM_INFO
	.align		4
        /*001c*/ 	.byte	0x04, 0x17
        /*001e*/ 	.short	(.L_270 - .L_269)
.L_269:
        /*0020*/ 	.word	0x00000000
        /*0024*/ 	.short	0x0000
        /*0026*/ 	.short	0x0000
        /*0028*/ 	.byte	0x00, 0xf0, 0xe1, 0x10


	//----- nvinfo : EIATTR_MAXREG_COUNT
	.align		4
.L_270:
        /*002c*/ 	.byte	0x03, 0x1b
        /*002e*/ 	.short	0x00ff


	//----- nvinfo : EIATTR_NUM_BARRIERS
	.align		4
        /*0030*/ 	.byte	0x02, 0x4c
        /*0032*/ 	.byte	0x06
	.zero		1


	//----- nvinfo : EIATTR_ANNOTATIONS
	.align		4
        /*0034*/ 	.byte	0x04, 0x55
        /*0036*/ 	.short	(.L_272 - .L_271)


	//   ....[0]....
.L_271:
        /* <DEDUP_REMOVED lines=25> */


	//----- nvinfo : EIATTR_MERCURY_ISA_VERSION
	.align		4
.L_272:
        /*01b0*/ 	.byte	0x03, 0x5f
        /*01b2*/ 	.short	0x0000


	//----- nvinfo : EIATTR_INT_WARP_WIDE_INSTR_OFFSETS
	.align		4
        /*01b4*/ 	.byte	0x04, 0x31
        /*01b6*/ 	.short	(.L_274 - .L_273)


	//   ....[0]....
.L_273:
        /*01b8*/ 	.word	0x00012500


	//   ....[1]....
        /*01bc*/ 	.word	0x00012570


	//----- nvinfo : EIATTR_COOP_GROUP_MASK_REGIDS
	.align		4
.L_274:
        /*01c0*/ 	.byte	0x04, 0x29
        /*01c2*/ 	.short	(.L_276 - .L_275)


	//   ....[0]....
.L_275:
        /*01c4*/ 	.word	0xffffffff


	//   ....[1]....
        /*01c8*/ 	.word	0xffffffff


	//   ....[2]....
        /*01cc*/ 	.word	0xffffffff


	//   ....[3]....
        /*01d0*/ 	.word	0xffffffff


	//   ....[4]....
        /*01d4*/ 	.word	0xffffffff


	//   ....[5]....
        /*01d8*/ 	.word	0xffffffff


	//   ....[6]....
        /*01dc*/ 	.word	0xffffffff


	//   ....[7]....
        /*01e0*/ 	.word	0xffffffff


	//   ....[8]....
        /*01e4*/ 	.word	0xffffffff


	//   ....[9]....
        /*01e8*/ 	.word	0xffffffff


	//   ....[10]....
        /*01ec*/ 	.word	0xffffffff


	//   ....[11]....
        /*01f0*/ 	.word	0xffffffff


	//   ....[12]....
        /*01f4*/ 	.word	0xffffffff


	//   ....[13]....
        /*01f8*/ 	.word	0xffffffff


	//   ....[14]....
        /*01fc*/ 	.word	0xffffffff


	//   ....[15]....
        /*0200*/ 	.word	0xffffffff


	//   ....[16]....
        /*0204*/ 	.word	0xffffffff


	//   ....[17]....
        /*0208*/ 	.word	0xffffffff


	//   ....[18]....
        /*020c*/ 	.word	0xffffffff


	//   ....[19]....
        /*0210*/ 	.word	0xffffffff


	//   ....[20]....
        /*0214*/ 	.word	0xffffffff


	//   ....[21]....
        /*0218*/ 	.word	0xffffffff


	//   ....[22]....
        /*021c*/ 	.word	0xffffffff


	//   ....[23]....
        /*0220*/ 	.word	0xffffffff


	//   ....[24]....
        /*0224*/ 	.word	0xffffffff


	//   ....[25]....
        /*0228*/ 	.word	0xffffffff


	//   ....[26]....
        /*022c*/ 	.word	0xffffffff


	//   ....[27]....
        /*0230*/ 	.word	0xffffffff


	//   ....[28]....
        /*0234*/ 	.word	0xffffffff


	//   ....[29]....
        /*0238*/ 	.word	0xffffffff


	//   ....[30]....
        /*023c*/ 	.word	0xffffffff


	//   ....[31]....
        /*0240*/ 	.word	0xffffffff


	//   ....[32]....
        /*0244*/ 	.word	0xffffffff


	//   ....[33]....
        /*0248*/ 	.word	0xffffffff


	//   ....[34]....
        /*024c*/ 	.word	0xffffffff


	//   ....[35]....
        /*0250*/ 	.word	0xffffffff


	//   ....[36]....
        /*0254*/ 	.word	0xffffffff


	//   ....[37]....
        /*0258*/ 	.word	0xffffffff


	//   ....[38]....
        /*025c*/ 	.word	0xffffffff


	//   ....[39]....
        /*0260*/ 	.word	0xffffffff


	//   ....[40]....
        /*0264*/ 	.word	0xffffffff


	//   ....[41]....
        /*0268*/ 	.word	0xffffffff


	//   ....[42]....
        /*026c*/ 	.word	0xffffffff


	//   ....[43]....
        /*0270*/ 	.word	0xffffffff


	//   ....[44]....
        /*0274*/ 	.word	0xffffffff


	//   ....[45]....
        /*0278*/ 	.word	0xffffffff


	//   ....[46]....
        /*027c*/ 	.word	0xffffffff


	//   ....[47]....
        /*0280*/ 	.word	0xffffffff


	//   ....[48]....
        /*0284*/ 	.word	0xffffffff


	//   ....[49]....
        /*0288*/ 	.word	0xffffffff


	//   ....[50]....
        /*028c*/ 	.word	0xffffffff


	//   ....[51]....
        /*0290*/ 	.word	0xffffffff


	//   ....[52]....
        /*0294*/ 	.word	0xffffffff


	//   ....[53]....
        /*0298*/ 	.word	0xffffffff


	//   ....[54]....
        /*029c*/ 	.word	0xffffffff


	//   ....[55]....
        /*02a0*/ 	.word	0xffffffff


	//   ....[56]....
        /*02a4*/ 	.word	0xffffffff


	//   ....[57]....
        /*02a8*/ 	.word	0xffffffff


	//   ....[58]....
        /*02ac*/ 	.word	0xffffffff


	//   ....[59]....
        /*02b0*/ 	.word	0xffffffff


	//   ....[60]....
        /*02b4*/ 	.word	0xffffffff


	//   ....[61]....
        /*02b8*/ 	.word	0xffffffff


	//   ....[62]....
        /*02bc*/ 	.word	0xffffffff


	//   ....[63]....
        /*02c0*/ 	.word	0xffffffff


	//   ....[64]....
        /*02c4*/ 	.word	0xffffffff


	//   ....[65]....
        /*02c8*/ 	.word	0xffffffff


	//   ....[66]....
        /*02cc*/ 	.word	0xffffffff


	//   ....[67]....
        /*02d0*/ 	.word	0xffffffff


	//   ....[68]....
        /*02d4*/ 	.word	0xffffffff


	//   ....[69]....
        /*02d8*/ 	.word	0xffffffff


	//   ....[70]....
        /*02dc*/ 	.word	0xffffffff


	//   ....[71]....
        /*02e0*/ 	.word	0xffffffff


	//   ....[72]....
        /*02e4*/ 	.word	0xffffffff


	//   ....[73]....
        /*02e8*/ 	.word	0xffffffff


	//   ....[74]....
        /*02ec*/ 	.word	0xffffffff


	//   ....[75]....
        /*02f0*/ 	.word	0xffffffff


	//   ....[76]....
        /*02f4*/ 	.word	0xffffffff


	//   ....[77]....
        /*02f8*/ 	.word	0xffffffff


	//   ....[78]....
        /*02fc*/ 	.word	0xffffffff


	//   ....[79]....
        /*0300*/ 	.word	0xffffffff


	//   ....[80]....
        /*0304*/ 	.word	0xffffffff


	//   ....[81]....
        /*0308*/ 	.word	0xffffffff


	//   ....[82]....
        /*030c*/ 	.word	0xffffffff


	//   ....[83]....
        /*0310*/ 	.word	0xffffffff


	//   ....[84]....
        /*0314*/ 	.word	0xffffffff


	//   ....[85]....
        /*0318*/ 	.word	0xffffffff


	//   ....[86]....
        /*031c*/ 	.word	0xffffffff


	//   ....[87]....
        /*0320*/ 	.word	0xffffffff


	//   ....[88]....
        /*0324*/ 	.word	0xffffffff


	//   ....[89]....
        /*0328*/ 	.word	0xffffffff


	//   ....[90]....
        /*032c*/ 	.word	0xffffffff


	//   ....[91]....
        /*0330*/ 	.word	0xffffffff


	//   ....[92]....
        /*0334*/ 	.word	0xffffffff


	//   ....[93]....
        /*0338*/ 	.word	0xffffffff


	//   ....[94]....
        /*033c*/ 	.word	0xffffffff


	//   ....[95]....
        /*0340*/ 	.word	0xffffffff


	//   ....[96]....
        /*0344*/ 	.word	0xffffffff


	//   ....[97]....
        /*0348*/ 	.word	0xffffffff


	//   ....[98]....
        /*034c*/ 	.word	0xffffffff


	//   ....[99]....
        /*0350*/ 	.word	0xffffffff


	//   ....[100]....
        /*0354*/ 	.word	0xffffffff


	//   ....[101]....
        /*0358*/ 	.word	0xffffffff


	//   ....[102]....
        /*035c*/ 	.word	0xffffffff


	//   ....[103]....
        /*0360*/ 	.word	0xffffffff


	//   ....[104]....
        /*0364*/ 	.word	0xffffffff


	//   ....[105]....
        /*0368*/ 	.word	0xffffffff


	//   ....[106]....
        /*036c*/ 	.word	0xffffffff


	//   ....[107]....
        /*0370*/ 	.word	0xffffffff


	//   ....[108]....
        /*0374*/ 	.word	0xffffffff


	//   ....[109]....
        /*0378*/ 	.word	0xffffffff


	//   ....[110]....
        /*037c*/ 	.word	0xffffffff


	//   ....[111]....
        /*0380*/ 	.word	0xffffffff


	//   ....[112]....
        /*0384*/ 	.word	0xffffffff


	//   ....[113]....
        /*0388*/ 	.word	0xffffffff


	//   ....[114]....
        /*038c*/ 	.word	0xffffffff


	//   ....[115]....
        /*0390*/ 	.word	0xffffffff


	//   ....[116]....
        /*0394*/ 	.word	0xffffffff


	//   ....[117]....
        /*0398*/ 	.word	0xffffffff


	//   ....[118]....
        /*039c*/ 	.word	0xffffffff


	//   ....[119]....
        /*03a0*/ 	.word	0xffffffff


	//   ....[120]....
        /*03a4*/ 	.word	0xffffffff


	//   ....[121]....
        /*03a8*/ 	.word	0xffffffff


	//   ....[122]....
        /*03ac*/ 	.word	0xffffffff


	//   ....[123]....
        /*03b0*/ 	.word	0xffffffff


	//   ....[124]....
        /*03b4*/ 	.word	0xffffffff


	//   ....[125]....
        /*03b8*/ 	.word	0xffffffff


	//   ....[126]....
        /*03bc*/ 	.word	0xffffffff


	//   ....[127]....
        /*03c0*/ 	.word	0xffffffff


	//   ....[128]....
        /*03c4*/ 	.word	0xffffffff


	//   ....[129]....
        /*03c8*/ 	.word	0xffffffff


	//   ....[130]....
        /*03cc*/ 	.word	0xffffffff


	//   ....[131]....
        /*03d0*/ 	.word	0xffffffff


	//   ....[132]....
        /*03d4*/ 	.word	0xffffffff


	//   ....[133]....
        /*03d8*/ 	.word	0xffffffff


	//   ....[134]....
        /*03dc*/ 	.word	0xffffffff


	//   ....[135]....
        /*03e0*/ 	.word	0xffffffff


	//   ....[136]....
        /*03e4*/ 	.word	0xffffffff


	//   ....[137]....
        /*03e8*/ 	.word	0xffffffff


	//   ....[138]....
        /*03ec*/ 	.word	0xffffffff


	//   ....[139]....
        /*03f0*/ 	.word	0xffffffff


	//   ....[140]....
        /*03f4*/ 	.word	0xffffffff


	//   ....[141]....
        /*03f8*/ 	.word	0xffffffff


	//   ....[142]....
        /*03fc*/ 	.word	0xffffffff


	//   ....[143]....
        /*0400*/ 	.word	0xffffffff


	//   ....[144]....
        /*0404*/ 	.word	0xffffffff


	//   ....[145]....
        /*0408*/ 	.word	0xffffffff


	//   ....[146]....
        /*040c*/ 	.word	0xffffffff


	//   ....[147]....
        /*0410*/ 	.word	0xffffffff


	//   ....[148]....
        /*0414*/ 	.word	0xffffffff


	//   ....[149]....
        /*0418*/ 	.word	0xffffffff


	//   ....[150]....
        /*041c*/ 	.word	0xffffffff


	//   ....[151]....
        /*0420*/ 	.word	0xffffffff


	//   ....[152]....
        /*0424*/ 	.word	0xffffffff


	//   ....[153]....
        /*0428*/ 	.word	0xffffffff


	//   ....[154]....
        /*042c*/ 	.word	0xffffffff


	//   ....[155]....
        /*0430*/ 	.word	0xffffffff


	//   ....[156]....
        /*0434*/ 	.word	0xffffffff


	//   ....[157]....
        /*0438*/ 	.word	0xffffffff


	//   ....[158]....
        /*043c*/ 	.word	0xffffffff


	//   ....[159]....
        /*0440*/ 	.word	0xffffffff


	//   ....[160]....
        /*0444*/ 	.word	0xffffffff


	//   ....[161]....
        /*0448*/ 	.word	0xffffffff


	//   ....[162]....
        /*044c*/ 	.word	0xffffffff


	//   ....[163]....
        /*0450*/ 	.word	0xffffffff


	//   ....[164]....
        /*0454*/ 	.word	0xffffffff


	//   ....[165]....
        /*0458*/ 	.word	0xffffffff


	//   ....[166]....
        /*045c*/ 	.word	0xffffffff


	//   ....[167]....
        /*0460*/ 	.word	0xffffffff


	//   ....[168]....
        /*0464*/ 	.word	0xffffffff


	//   ....[169]....
        /*0468*/ 	.word	0xffffffff


	//   ....[170]....
        /*046c*/ 	.word	0xffffffff


	//   ....[171]....
        /*0470*/ 	.word	0xffffffff


	//   ....[172]....
        /*0474*/ 	.word	0xffffffff


	//   ....[173]....
        /*0478*/ 	.word	0xffffffff


	//   ....[174]....
        /*047c*/ 	.word	0xffffffff


	//   ....[175]....
        /*0480*/ 	.word	0xffffffff


	//   ....[176]....
        /*0484*/ 	.word	0xffffffff


	//   ....[177]....
        /*0488*/ 	.word	0xffffffff


	//----- nvinfo : EIATTR_COOP_GROUP_INSTR_OFFSETS
	.align		4
.L_276:
        /*048c*/ 	.byte	0x04, 0x28
        /*048e*/ 	.short	(.L_278 - .L_277)


	//   ....[0]....
.L_277:
        /*0490*/ 	.word	0x00000050


	//   ....[1]....
        /*0494*/ 	.word	0x000001e0


	//   ....[2]....
        /*0498*/ 	.word	0x00000210


	//   ....[3]....
        /*049c*/ 	.word	0x00000240


	//   ....[4]....
        /*04a0*/ 	.word	0x00000270


	//   ....[5]....
        /*04a4*/ 	.word	0x000002a0


	//   ....[6]....
        /*04a8*/ 	.word	0x000002d0


	//   ....[7]....
        /*04ac*/ 	.word	0x00000440


	//   ....[8]....
        /*04b0*/ 	.word	0x00000480


	//   ....[9]....
        /*04b4*/ 	.word	0x000004b0


	//   ....[10]....
        /*04b8*/ 	.word	0x000004e0


	//   ....[11]....
        /*04bc*/ 	.word	0x00000510


	//   ....[12]....
        /*04c0*/ 	.word	0x00000540


	//   ....[13]....
        /*04c4*/ 	.word	0x000005d0


	//   ....[14]....
        /*04c8*/ 	.word	0x00000600


	//   ....[15]....
        /*04cc*/ 	.word	0x00000620


	//   ....[16]....
        /*04d0*/ 	.word	0x00000680


	//   ....[17]....
        /*04d4*/ 	.word	0x000033b0


	//   ....[18]....
        /*04d8*/ 	.word	0x000033c0


	//   ....[19]....
        /*04dc*/ 	.word	0x000045e0


	//   ....[20]....
        /*04e0*/ 	.word	0x000045f0


	//   ....[21]....
        /*04e4*/ 	.word	0x00005700


	//   ....[22]....
        /*04e8*/ 	.word	0x00005720


	//   ....[23]....
        /*04ec*/ 	.word	0x00005ae0


	//   ....[24]....
        /*04f0*/ 	.word	0x00005af0


	//   ....[25]....
        /*04f4*/ 	.word	0x000067a0


	//   ....[26]....
        /*04f8*/ 	.word	0x000067c0


	//   ....[27]....
        /*04fc*/ 	.word	0x00006940


	//   ....[28]....
        /*0500*/ 	.word	0x00006950


	//   ....[29]....
        /*0504*/ 	.word	0x00006ab0


	//   ....[30]....
        /*0508*/ 	.word	0x00006ad0


	//   ....[31]....
        /*050c*/ 	.word	0x00006c30


	//   ....[32]....
        /*0510*/ 	.word	0x00006c40


	//   ....[33]....
        /*0514*/ 	.word	0x00007050


	//   ....[34]....
        /*0518*/ 	.word	0x00007060


	//   ....[35]....
        /*051c*/ 	.word	0x000072d0


	//   ....[36]....
        /*0520*/ 	.word	0x00007310


	//   ....[37]....
        /*0524*/ 	.word	0x00007350


	//   ....[38]....
        /*0528*/ 	.word	0x00007380


	//   ....[39]....
        /*052c*/ 	.word	0x0000a430


	//   ....[40]....
        /*0530*/ 	.word	0x0000a470


	//   ....[41]....
        /*0534*/ 	.word	0x0000a4b0


	//   ....[42]....
        /*0538*/ 	.word	0x0000a4e0


	//   ....[43]....
        /*053c*/ 	.word	0x0000db50


	//   ....[44]....
        /*0540*/ 	.word	0x0000db60


	//   ....[45]....
        /*0544*/ 	.word	0x0000e810


	//   ....[46]....
        /*0548*/ 	.word	0x0000e830


	//   ....[47]....
        /*054c*/ 	.word	0x0000ebe0


	//   ....[48]....
        /*0550*/ 	.word	0x0000ebf0


	//   ....[49]....
        /*0554*/ 	.word	0x0000ec20


	//   ....[50]....
        /*0558*/ 	.word	0x0000ec30


	//   ....[51]....
        /*055c*/ 	.word	0x0000f980


	//   ....[52]....
        /*0560*/ 	.word	0x0000f990


	//   ....[53]....
        /*0564*/ 	.word	0x00010570


	//   ....[54]....
        /*0568*/ 	.word	0x00010590


	//   ....[55]....
        /*056c*/ 	.word	0x000107d0


	//   ....[56]....
        /*0570*/ 	.word	0x000107f0


	//   ....[57]....
        /*0574*/ 	.word	0x00010810


	//   ....[58]....
        /*0578*/ 	.word	0x00010830


	//   ....[59]....
        /*057c*/ 	.word	0x00011af0


	//   ....[60]....
        /*0580*/ 	.word	0x00011b20


	//   ....[61]....
        /*0584*/ 	.word	0x00011b40


	//   ....[62]....
        /*0588*/ 	.word	0x00011b60


	//   ....[63]....
        /*058c*/ 	.word	0x000132e0


	//   ....[64]....
        /*0590*/ 	.word	0x00013300


	//   ....[65]....
        /*0594*/ 	.word	0x00013310


	//   ....[66]....
        /*0598*/ 	.word	0x00013330


	//   ....[67]....
        /*059c*/ 	.word	0x000136f0


	//   ....[68]....
        /*05a0*/ 	.word	0x00013710


	//   ....[69]....
        /*05a4*/ 	.word	0x00013870


	//   ....[70]....
        /*05a8*/ 	.word	0x00013880


	//   ....[71]....
        /*05ac*/ 	.word	0x000139f0


	//   ....[72]....
        /*05b0*/ 	.word	0x00013a10


	//   ....[73]....
        /*05b4*/ 	.word	0x00013b80


	//   ....[74]....
        /*05b8*/ 	.word	0x00013b90


	//   ....[75]....
        /*05bc*/ 	.word	0x00013ef0


	//   ....[76]....
        /*05c0*/ 	.word	0x00013f10


	//   ....[77]....
        /*05c4*/ 	.word	0x00014c80


	//   ....[78]....
        /*05c8*/ 	.word	0x00014c90


	//   ....[79]....
        /*05cc*/ 	.word	0x000161d0


	//   ....[80]....
        /*05d0*/ 	.word	0x000161f0


	//   ....[81]....
        /*05d4*/ 	.word	0x00016360


	//   ....[82]....
        /*05d8*/ 	.word	0x00016370


	//   ....[83]....
        /*05dc*/ 	.word	0x000164e0


	//   ....[84]....
        /*05e0*/ 	.word	0x00016500


	//   ....[85]....
        /*05e4*/ 	.word	0x00016670


	//   ....[86]....
        /*05e8*/ 	.word	0x00016680


	//   ....[87]....
        /*05ec*/ 	.word	0x00016890


	//   ....[88]....
        /*05f0*/ 	.word	0x000168b0


	//   ....[89]....
        /*05f4*/ 	.word	0x000169d0


	//   ....[90]....
        /*05f8*/ 	.word	0x00016a10


	//   ....[91]....
        /*05fc*/ 	.word	0x00016a40


	//   ....[92]....
        /*0600*/ 	.word	0x00016a70


	//   ....[93]....
        /*0604*/ 	.word	0x00016aa0


	//   ....[94]....
        /*0608*/ 	.word	0x00016ad0


	//   ....[95]....
        /*060c*/ 	.word	0x00016c30


	//   ....[96]....
        /*0610*/ 	.word	0x00016c70


	//   ....[97]....
        /*0614*/ 	.word	0x00016ca0


	//   ....[98]....
        /*0618*/ 	.word	0x00016cd0


	//   ....[99]....
        /*061c*/ 	.word	0x00016d00


	//   ....[100]....
        /*0620*/ 	.word	0x00016d30


	//   ....[101]....
        /*0624*/ 	.word	0x00016dc0


	//   ....[102]....
        /*0628*/ 	.word	0x00016df0


	//   ....[103]....
        /*062c*/ 	.word	0x00016e00


	//   ....[104]....
        /*0630*/ 	.word	0x00016e60


	//   ....[105]....
        /*0634*/ 	.word	0x000173a0


	//   ....[106]....
        /*0638*/ 	.word	0x00017400


	//   ....[107]....
        /*063c*/ 	.word	0x00017450


	//   ....[108]....
        /*0640*/ 	.word	0x000174a0


	//   ....[109]....
        /*0644*/ 	.word	0x000174f0


	//   ....[110]....
        /*0648*/ 	.word	0x00017560


	//   ....[111]....
        /*064c*/ 	.word	0x000175b0


	//   ....[112]....
        /*0650*/ 	.word	0x00017610


	//   ....[113]....
        /*0654*/ 	.word	0x00017680


	//   ....[114]....
        /*0658*/ 	.word	0x000176e0


	//   ....[115]....
        /*065c*/ 	.word	0x00017750


	//   ....[116]....
        /*0660*/ 	.word	0x000177c0


	//   ....[117]....
        /*0664*/ 	.word	0x00017830


	//   ....[118]....
        /*0668*/ 	.word	0x00017890


	//   ....[119]....
        /*066c*/ 	.word	0x00017900


	//   ....[120]....
        /*0670*/ 	.word	0x00017970


	//   ....[121]....
        /*0674*/ 	.word	0x000179e0


	//   ....[122]....
        /*0678*/ 	.word	0x00017a40


	//   ....[123]....
        /*067c*/ 	.word	0x00017ab0


	//   ....[124]....
        /*0680*/ 	.word	0x00017b20


	//   ....[125]....
        /*0684*/ 	.word	0x00017b70


	//   ....[126]....
        /*0688*/ 	.word	0x00017bb0


	//   ....[127]....
        /*068c*/ 	.word	0x00017c00


	//   ....[128]....
        /*0690*/ 	.word	0x00017c50


	//   ....[129]....
        /*0694*/ 	.word	0x00017cb0


	//   ....[130]....
        /*0698*/ 	.word	0x00017d20


	//   ....[131]....
        /*069c*/ 	.word	0x00017d90


	//   ....[132]....
        /*06a0*/ 	.word	0x00017de0


	//   ....[133]....
        /*06a4*/ 	.word	0x00017e20


	//   ....[134]....
        /*06a8*/ 	.word	0x00017e70


	//   ....[135]....
        /*06ac*/ 	.word	0x00017eb0


	//   ....[136]....
        /*06b0*/ 	.word	0x00017f00


	//   ....[137]....
        /*06b4*/ 	.word	0x00017f50


	//   ....[138]....
        /*06b8*/ 	.word	0x00017fa0


	//   ....[139]....
        /*06bc*/ 	.word	0x00017fe0


	//   ....[140]....
        /*06c0*/ 	.word	0x00018050


	//   ....[141]....
        /*06c4*/ 	.word	0x000180c0


	//   ....[142]....
        /*06c8*/ 	.word	0x00018130


	//   ....[143]....
        /*06cc*/ 	.word	0x00018190


	//   ....[144]....
        /*06d0*/ 	.word	0x00018200


	//   ....[145]....
        /*06d4*/ 	.word	0x00018270


	//   ....[146]....
        /*06d8*/ 	.word	0x000182e0


	//   ....[147]....
        /*06dc*/ 	.word	0x00018340


	//   ....[148]....
        /*06e0*/ 	.word	0x000183b0


	//   ....[149]....
        /*06e4*/ 	.word	0x00018420


	//   ....[150]....
        /*06e8*/ 	.word	0x00018490


	//   ....[151]....
        /*06ec*/ 	.word	0x000184f0


	//   ....[152]....
        /*06f0*/ 	.word	0x00018560


	//   ....[153]....
        /*06f4*/ 	.word	0x000185d0


	//   ....[154]....
        /*06f8*/ 	.word	0x00018640


	//   ....[155]....
        /*06fc*/ 	.word	0x000186a0


	//   ....[156]....
        /*0700*/ 	.word	0x00018710


	//   ....[157]....
        /*0704*/ 	.word	0x00018780


	//   ....[158]....
        /*0708*/ 	.word	0x000187f0


	//   ....[159]....
        /*070c*/ 	.word	0x00018850


	//   ....[160]....
        /*0710*/ 	.word	0x000188c0


	//   ....[161]....
        /*0714*/ 	.word	0x00018930


	//   ....[162]....
        /*0718*/ 	.word	0x00018980


	//   ....[163]....
        /*071c*/ 	.word	0x000189c0


	//   ....[164]....
        /*0720*/ 	.word	0x00018a10


	//   ....[165]....
        /*0724*/ 	.word	0x00018a60


	//   ....[166]....
        /*0728*/ 	.word	0x00018ab0


	//   ....[167]....
        /*072c*/ 	.word	0x00018b20


	//   ....[168]....
        /*0730*/ 	.word	0x00018b70


	//   ....[169]....
        /*0734*/ 	.word	0x00018bc0


	//   ....[170]....
        /*0738*/ 	.word	0x00018c10


	//   ....[171]....
        /*073c*/ 	.word	0x00018c60


	//   ....[172]....
        /*0740*/ 	.word	0x00018cb0


	//   ....[173]....
        /*0744*/ 	.word	0x00018d20


	//   ....[174]....
        /*0748*/ 	.word	0x00018d70


	//   ....[175]....
        /*074c*/ 	.word	0x00018dd0


	//   ....[176]....
        /*0750*/ 	.word	0x00018e30


	//   ....[177]....
        /*0754*/ 	.word	0x00018ea0


	//----- nvinfo : EIATTR_EXIT_INSTR_OFFSETS
	.align		4
.L_278:
        /*0758*/ 	.byte	0x04, 0x1c
        /*075a*/ 	.short	(.L_280 - .L_279)


	//   ....[0]....
.L_279:
        /*075c*/ 	.word	0x00000b40


	//   ....[1]....
        /*0760*/ 	.word	0x00017360


	//----- nvinfo : EIATTR_MAX_THREADS
	.align		4
.L_280:
        /*0764*/ 	.byte	0x04, 0x05
        /*0766*/ 	.short	(.L_282 - .L_281)
.L_281:
        /*0768*/ 	.word	0x00000100
        /*076c*/ 	.word	0x00000001
        /*0770*/ 	.word	0x00000001


	//----- nvinfo : EIATTR_CRS_STACK_SIZE
	.align		4
.L_282:
        /*0774*/ 	.byte	0x04, 0x1e
        /*0776*/ 	.short	(.L_284 - .L_283)
.L_283:
        /*0778*/ 	.word	0x00000000
.L_284:


//--------------------- .nv.info._ZN7cutlass13device_kernelIN5flash19enable_sm80_to_sm89INS1_16FlashAttnFwdSm80INS1_25CollectiveMainloopFwdSm80ILi8ELi1ELb1EN4cute5tupleIJNS5_1CILi128EEENS7_ILi48EEENS7_ILi256EEEEEELi256ENS_10bfloat16_tEfNS_4arch4Sm80ELb0ELb1ELb1ELb0ELb1ELb0ELb1ELb1EEENS1_21CollectiveEpilogueFwdINS6_IJS8_SA_S9_EEENS6_IJNS7_ILi1EEESI_SI_EEESC_SE_Li256ELb0ELb1ELb1ELb0EEENS1_19SingleTileSchedulerILb0ELb1ELb1ELi128EEEEEEEEEvNT_6ParamsE --------------------------
	.section	.nv.info._ZN7cutlass13device_kernelIN5flash19enable_sm80_to_sm89INS1_16FlashAttnFwdSm80INS1_25CollectiveMainloopFwdSm80ILi8ELi1ELb1EN4cute5tupleIJNS5_1CILi128EEENS7_ILi48EEENS7_ILi256EEEEEELi256ENS_10bfloat16_tEfNS_4arch4Sm80ELb0ELb1ELb1ELb0ELb1ELb0ELb1ELb1EEENS1_21CollectiveEpilogueFwdINS6_IJS8_SA_S9_EEENS6_IJNS7_ILi1EEESI_SI_EEESC_SE_Li256ELb0ELb1ELb1ELb0EEENS1_19SingleTileSchedulerILb0ELb1ELb1ELi128EEEEEEEEEvNT_6ParamsE,"",@"SHT_CUDA_INFO"
	.sectionflags	@""
	.align	4


	//----- nvinfo : EIATTR_CUDA_API_VERSION
	.align		4
        /*0000*/ 	.byte	0x04, 0x37
        /*0002*/ 	.short	(.L_286 - .L_285)
.L_285:
        /*0004*/ 	.word	0x00000082


	//----- nvinfo : EIATTR_SW2861232_WAR
	.align		4
.L_286:
        /*0008*/ 	.byte	0x01, 0x35
	.zero		2


	//----- nvinfo : EIATTR_PARAM_CBANK
	.align		4
        /*000c*/ 	.byte	0x04, 0x0a
        /*000e*/ 	.short	(.L_288 - .L_287)
	.align		4
.L_287:
        /*0010*/ 	.word	index@(.nv.constant0._ZN7cutlass13device_kernelIN5flash19enable_sm80_to_sm89INS1_16FlashAttnFwdSm80INS1_25CollectiveMainloopFwdSm80ILi8ELi1ELb1EN4cute5tupleIJNS5_1CILi128EEENS7_ILi48EEENS7_ILi256EEEEEELi256ENS_10bfloat16_tEfNS_4arch4Sm80ELb0ELb1ELb1ELb0ELb1ELb0ELb1ELb1EEENS1_21CollectiveEpilogueFwdINS6_IJS8_SA_S9_EEENS6_IJNS7_ILi1EEESI_SI_EEESC_SE_Li256ELb0ELb1ELb1ELb0EEENS1_19SingleTileSchedulerILb0ELb1ELb1ELi128EEEEEEEEEvNT_6ParamsE)
        /*0014*/ 	.short	0x0160
        /*0016*/ 	.short	0x0418


	//----- nvinfo : EIATTR_CBANK_PARAM_SIZE
	.align		4
.L_288:
        /*0018*/ 	.byte	0x03, 0x19
        /*001a*/ 	.short	0x0418


	//----- nvinfo : EIATTR_KPARAM_INFO
	.align		4
        /*001c*/ 	.byte	0x04, 0x17
        /*001e*/ 	.short	(.L_290 - .L_289)
.L_289:
        /*0020*/ 	.word	0x00000000
        /*0024*/ 	.short	0x0000
        /*0026*/ 	.short	0x0000
        /*0028*/ 	.byte	0x00, 0xf0, 0x61, 0x10


	//----- nvinfo : EIATTR_MAXREG_COUNT
	.align		4
.L_290:
        /*002c*/ 	.byte	0x03, 0x1b
        /*002e*/ 	.short	0x00ff


	//----- nvinfo : EIATTR_NUM_BARRIERS
	.align		4
        /*0030*/ 	.byte	0x02, 0x4c
        /*0032*/ 	.byte	0x02
	.zero		1


	//----- nvinfo : EIATTR_ANNOTATIONS
	.align		4
        /*0034*/ 	.byte	0x04, 0x55
        /*0036*/ 	.short	(.L_292 - .L_291)


	//   ....[0]....
.L_291:
        /* <DEDUP_REMOVED lines=81> */


	//----- nvinfo : EIATTR_MERCURY_ISA_VERSION
	.align		4
.L_292:
        /*0538*/ 	.byte	0x03, 0x5f
        /*053a*/ 	.short	0x0000


	//----- nvinfo : EIATTR_COOP_GROUP_MASK_REGIDS
	.align		4
        /*053c*/ 	.byte	0x04, 0x29
        /*053e*/ 	.short	(.L_294 - .L_293)


	//   ....[0]....
.L_293:
        /*0540*/ 	.word	0xffffffff


	//   ....[1]....
        /*0544*/ 	.word	0xffffffff


	//   ....[2]....
        /*0548*/ 	.word	0xffffffff


	//   ....[3]....
        /*054c*/ 	.word	0xffffffff


	//   ....[4]....
        /*0550*/ 	.word	0xffffffff


	//   ....[5]....
        /*0554*/ 	.word	0xffffffff


	//   ....[6]....
        /*0558*/ 	.word	0xffffffff


	//   ....[7]....
        /*055c*/ 	.word	0xffffffff


	//   ....[8]....
        /*0560*/ 	.word	0xffffffff


	//   ....[9]....
        /*0564*/ 	.word	0xffffffff


	//   ....[10]....
        /*0568*/ 	.word	0xffffffff


	//   ....[11]....
        /*056c*/ 	.word	0xffffffff


	//   ....[12]....
        /*0570*/ 	.word	0xffffffff


	//   ....[13]....
        /*0574*/ 	.word	0xffffffff


	//   ....[14]....
        /*0578*/ 	.word	0xffffffff


	//   ....[15]....
        /*057c*/ 	.word	0xffffffff


	//   ....[16]....
        /*0580*/ 	.word	0xffffffff


	//   ....[17]....
        /*0584*/ 	.word	0xffffffff


	//   ....[18]....
        /*0588*/ 	.word	0xffffffff


	//   ....[19]....
        /*058c*/ 	.word	0xffffffff


	//   ....[20]....
        /*0590*/ 	.word	0xffffffff


	//   ....[21]....
        /*0594*/ 	.word	0xffffffff


	//   ....[22]....
        /*0598*/ 	.word	0xffffffff


	//   ....[23]....
        /*059c*/ 	.word	0xffffffff


	//   ....[24]....
        /*05a0*/ 	.word	0xffffffff


	//   ....[25]....
        /*05a4*/ 	.word	0xffffffff


	//   ....[26]....
        /*05a8*/ 	.word	0xffffffff


	//   ....[27]....
        /*05ac*/ 	.word	0xffffffff


	//   ....[28]....
        /*05b0*/ 	.word	0xffffffff


	//   ....[29]....
        /*05b4*/ 	.word	0xffffffff


	//   ....[30]....
        /*05b8*/ 	.word	0xffffffff


	//   ....[31]....
        /*05bc*/ 	.word	0xffffffff


	//   ....[32]....
        /*05c0*/ 	.word	0xffffffff


	//   ....[33]....
        /*05c4*/ 	.word	0xffffffff


	//   ....[34]....
        /*05c8*/ 	.word	0xffffffff


	//   ....[35]....
        /*05cc*/ 	.word	0xffffffff


	//   ....[36]....
        /*05d0*/ 	.word	0xffffffff


	//   ....[37]....
        /*05d4*/ 	.word	0xffffffff


	//   ....[38]....
        /*05d8*/ 	.word	0xffffffff


	//   ....[39]....
        /*05dc*/ 	.word	0xffffffff


	//   ....[40]....
        /*05e0*/ 	.word	0xffffffff


	//   ....[41]....
        /*05e4*/ 	.word	0xffffffff


	//   ....[42]....
        /*05e8*/ 	.word	0xffffffff


	//   ....[43]....
        /*05ec*/ 	.word	0xffffffff


	//   ....[44]....
        /*05f0*/ 	.word	0xffffffff


	//   ....[45]....
        /*05f4*/ 	.word	0xffffffff


	//   ....[46]....
        /*05f8*/ 	.word	0xffffffff


	//   ....[47]....
        /*05fc*/ 	.word	0xffffffff


	//   ....[48]....
        /*0600*/ 	.word	0xffffffff


	//   ....[49]....
        /*0604*/ 	.word	0xffffffff


	//   ....[50]....
        /*0608*/ 	.word	0xffffffff


	//   ....[51]....
        /*060c*/ 	.word	0xffffffff


	//   ....[52]....
        /*0610*/ 	.word	0xffffffff


	//   ....[53]....
        /*0614*/ 	.word	0xffffffff


	//   ....[54]....
        /*0618*/ 	.word	0xffffffff


	//   ....[55]....
        /*061c*/ 	.word	0xffffffff


	//   ....[56]....
        /*0620*/ 	.word	0xffffffff


	//   ....[57]....
        /*0624*/ 	.word	0xffffffff


	//   ....[58]....
        /*0628*/ 	.word	0xffffffff


	//   ....[59]....
        /*062c*/ 	.word	0xffffffff


	//   ....[60]....
        /*0630*/ 	.word	0xffffffff


	//   ....[61]....
        /*0634*/ 	.word	0xffffffff


	//   ....[62]....
        /*0638*/ 	.word	0xffffffff


	//   ....[63]....
        /*063c*/ 	.word	0xffffffff


	//   ....[64]....
        /*0640*/ 	.word	0xffffffff


	//   ....[65]....
        /*0644*/ 	.word	0xffffffff


	//   ....[66]....
        /*0648*/ 	.word	0xffffffff


	//   ....[67]....
        /*064c*/ 	.word	0xffffffff


	//   ....[68]....
        /*0650*/ 	.word	0xffffffff


	//   ....[69]....
        /*0654*/ 	.word	0xffffffff


	//   ....[70]....
        /*0658*/ 	.word	0xffffffff


	//   ....[71]....
        /*065c*/ 	.word	0xffffffff


	//   ....[72]....
        /*0660*/ 	.word	0xffffffff


	//   ....[73]....
        /*0664*/ 	.word	0xffffffff


	//   ....[74]....
        /*0668*/ 	.word	0xffffffff


	//   ....[75]....
        /*066c*/ 	.word	0xffffffff


	//   ....[76]....
        /*0670*/ 	.word	0xffffffff


	//   ....[77]....
        /*0674*/ 	.word	0xffffffff


	//   ....[78]....
        /*0678*/ 	.word	0xffffffff


	//   ....[79]....
        /*067c*/ 	.word	0xffffffff


	//   ....[80]....
        /*0680*/ 	.word	0xffffffff


	//   ....[81]....
        /*0684*/ 	.word	0xffffffff


	//   ....[82]....
        /*0688*/ 	.word	0xffffffff


	//   ....[83]....
        /*068c*/ 	.word	0xffffffff


	//   ....[84]....
        /*0690*/ 	.word	0xffffffff


	//   ....[85]....
        /*0694*/ 	.word	0xffffffff


	//   ....[86]....
        /*0698*/ 	.word	0xffffffff


	//----- nvinfo : EIATTR_COOP_GROUP_INSTR_OFFSETS
	.align		4
.L_294:
        /*069c*/ 	.byte	0x04, 0x28
        /*069e*/ 	.short	(.L_296 - .L_295)


	//   ....[0]....
.L_295:
        /*06a0*/ 	.word	0x00000060


	//   ....[1]....
        /*06a4*/ 	.word	0x00001710


	//   ....[2]....
        /*06a8*/ 	.word	0x00001740


	//   ....[3]....
        /*06ac*/ 	.word	0x00001770


	//   ....[4]....
        /*06b0*/ 	.word	0x000017b0


	//   ....[5]....
        /*06b4*/ 	.word	0x000017e0


	//   ....[6]....
        /*06b8*/ 	.word	0x000019d0


	//   ....[7]....
        /*06bc*/ 	.word	0x000019f0


	//   ....[8]....
        /*06c0*/ 	.word	0x00001a00


	//   ....[9]....
        /*06c4*/ 	.word	0x00001b70


	//   ....[10]....
        /*06c8*/ 	.word	0x00001bb0


	//   ....[11]....
        /*06cc*/ 	.word	0x00001bd0


	//   ....[12]....
        /*06d0*/ 	.word	0x00001c60


	//   ....[13]....
        /*06d4*/ 	.word	0x00002100


	//   ....[14]....
        /*06d8*/ 	.word	0x00002130


	//   ....[15]....
        /*06dc*/ 	.word	0x000025a0


	//   ....[16]....
        /*06e0*/ 	.word	0x000025b0


	//   ....[17]....
        /*06e4*/ 	.word	0x00003680


	//   ....[18]....
        /*06e8*/ 	.word	0x00003690


	//   ....[19]....
        /*06ec*/ 	.word	0x000037a0


	//   ....[20]....
        /*06f0*/ 	.word	0x000037c0


	//   ....[21]....
        /*06f4*/ 	.word	0x00003c40


	//   ....[22]....
        /*06f8*/ 	.word	0x00004340


	//   ....[23]....
        /*06fc*/ 	.word	0x00004bf0


	//   ....[24]....
        /*0700*/ 	.word	0x00004c90


	//   ....[25]....
        /*0704*/ 	.word	0x00004cb0


	//   ....[26]....
        /*0708*/ 	.word	0x00004db0


	//   ....[27]....
        /*070c*/ 	.word	0x00006060


	//   ....[28]....
        /*0710*/ 	.word	0x00006080


	//   ....[29]....
        /*0714*/ 	.word	0x000061d0


	//   ....[30]....
        /*0718*/ 	.word	0x000061e0


	//   ....[31]....
        /*071c*/ 	.word	0x00007280


	//   ....[32]....
        /*0720*/ 	.word	0x000072c0


	//   ....[33]....
        /*0724*/ 	.word	0x000072d0


	//   ....[34]....
        /*0728*/ 	.word	0x000072e0


	//   ....[35]....
        /*072c*/ 	.word	0x00007590


	//   ....[36]....
        /*0730*/ 	.word	0x000078c0


	//   ....[37]....
        /*0734*/ 	.word	0x00007f70


	//   ....[38]....
        /*0738*/ 	.word	0x00007f90


	//   ....[39]....
        /*073c*/ 	.word	0x000087b0


	//   ....[40]....
        /*0740*/ 	.word	0x000088b0


	//   ....[41]....
        /*0744*/ 	.word	0x0000a210


	//   ....[42]....
        /*0748*/ 	.word	0x0000a220


	//   ....[43]....
        /*074c*/ 	.word	0x0000a390


	//   ....[44]....
        /*0750*/ 	.word	0x0000a3a0


	//   ....[45]....
        /*0754*/ 	.word	0x0000b3b0


	//   ....[46]....
        /*0758*/ 	.word	0x0000b3f0


	//   ....[47]....
        /*075c*/ 	.word	0x0000b400


	//   ....[48]....
        /*0760*/ 	.word	0x0000b410


	//   ....[49]....
        /*0764*/ 	.word	0x0000b700


	//   ....[50]....
        /*0768*/ 	.word	0x0000b720


	//   ....[51]....
        /*076c*/ 	.word	0x0000bd30


	//   ....[52]....
        /*0770*/ 	.word	0x0000bd50


	//   ....[53]....
        /*0774*/ 	.word	0x0000d3a0


	//   ....[54]....
        /*0778*/ 	.word	0x0000d3c0


	//   ....[55]....
        /*077c*/ 	.word	0x0000d570


	//   ....[56]....
        /*0780*/ 	.word	0x0000d580


	//   ....[57]....
        /*0784*/ 	.word	0x0000e580


	//   ....[58]....
        /*0788*/ 	.word	0x0000e5a0


	//   ....[59]....
        /*078c*/ 	.word	0x0000e5b0


	//   ....[60]....
        /*0790*/ 	.word	0x0000e5c0


	//   ....[61]....
        /*0794*/ 	.word	0x0000e8d0


	//   ....[62]....
        /*0798*/ 	.word	0x0000eda0


	//   ....[63]....
        /*079c*/ 	.word	0x0000f280


	//   ....[64]....
        /*07a0*/ 	.word	0x0000f2a0


	//   ....[65]....
        /*07a4*/ 	.word	0x0000faa0


	//   ....[66]....
        /*07a8*/ 	.word	0x0000fbc0


	//   ....[67]....
        /*07ac*/ 	.word	0x00010f80


	//   ....[68]....
        /*07b0*/ 	.word	0x00010f90


	//   ....[69]....
        /*07b4*/ 	.word	0x00010fc0


	//   ....[70]....
        /*07b8*/ 	.word	0x00010fd0


	//   ....[71]....
        /*07bc*/ 	.word	0x00011ef0


	//   ....[72]....
        /*07c0*/ 	.word	0x00011f20


	//   ....[73]....
        /*07c4*/ 	.word	0x00011f50


	//   ....[74]....
        /*07c8*/ 	.word	0x00011f80


	//   ....[75]....
        /*07cc*/ 	.word	0x00012020


	//   ....[76]....
        /*07d0*/ 	.word	0x00012070


	//   ....[77]....
        /*07d4*/ 	.word	0x00012c80


	//   ....[78]....
        /*07d8*/ 	.word	0x00012c90


	//   ....[79]....
        /*07dc*/ 	.word	0x00013c00


	//   ....[80]....
        /*07e0*/ 	.word	0x00013c60


	//   ....[81]....
        /*07e4*/ 	.word	0x00013cc0


	//   ....[82]....
        /*07e8*/ 	.word	0x00013d20


	//   ....[83]....
        /*07ec*/ 	.word	0x00013d70


	//   ....[84]....
        /*07f0*/ 	.word	0x00013dd0


	//   ....[85]....
        /*07f4*/ 	.word	0x00013e20


	//   ....[86]....
        /*07f8*/ 	.word	0x00013e80


	//----- nvinfo : EIATTR_EXIT_INSTR_OFFSETS
	.align		4
.L_296:
        /*07fc*/ 	.byte	0x04, 0x1c
        /*07fe*/ 	.short	(.L_298 - .L_297)


	//   ....[0]....
.L_297:
        /*0800*/ 	.word	0x000001c0


	//   ....[1]....
        /*0804*/ 	.word	0x00012ca0


	//   ....[2]....
        /*0808*/ 	.word	0x00013840


	//   ....[3]....
        /*080c*/ 	.word	0x00013890


	//   ....[4]....
        /*0810*/ 	.word	0x000138c0


	//   ....[5]....
        /*0814*/ 	.word	0x00013920


	//   ....[6]....
        /*0818*/ 	.word	0x00013bb0


	//----- nvinfo : EIATTR_CTAIDZ_USED
	.align		4
.L_298:
        /*081c*/ 	.byte	0x01, 0x04
	.zero		2


	//----- nvinfo : EIATTR_MAX_THREADS
	.align		4
        /*0820*/ 	.byte	0x04, 0x05
        /*0822*/ 	.short	(.L_300 - .L_299)
.L_299:
        /*0824*/ 	.word	0x00000100
        /*0828*/ 	.word	0x00000001
        /*082c*/ 	.word	0x00000001


	//----- nvinfo : EIATTR_CRS_STACK_SIZE
	.align		4
.L_300:
        /*0830*/ 	.byte	0x04, 0x1e
        /*0832*/ 	.short	(.L_302 - .L_301)
.L_301:
        /*0834*/ 	.word	0x00000000
.L_302:


//--------------------- .nv.info._ZN7cutlass13device_kernelIN5flash19enable_sm80_to_sm89INS1_16FlashAttnFwdSm80INS1_25CollectiveMainloopFwdSm80ILi8ELi1ELb1EN4cute5tupleIJNS5_1CILi128EEENS7_ILi48EEENS7_ILi256EEEEEELi256ENS_10bfloat16_tEfNS_4arch4Sm80ELb0ELb1ELb1ELb1ELb1ELb0ELb1ELb1EEENS1_21CollectiveEpilogueFwdINS6_IJS8_SA_S9_EEENS6_IJNS7_ILi1EEESI_SI_EEESC_SE_Li256ELb1ELb1ELb1ELb0EEENS1_36VarlenDynamicPersistentTileSchedulerILi128ELi48ELi256ELi256ELb1ELb1ELb0ELb1ELb0ELb1EEEEEEEEEvNT_6ParamsE --------------------------
	.section	.nv.info._ZN7cutlass13device_kernelIN5flash19enable_sm80_to_sm89INS1_16FlashAttnFwdSm80INS1_25CollectiveMainloopFwdSm80ILi8ELi1ELb1EN4cute5tupleIJNS5_1CILi128EEENS7_ILi48EEENS7_ILi256EEEEEELi256ENS_10bfloat16_tEfNS_4arch4Sm80ELb0ELb1ELb1ELb1ELb1ELb0ELb1ELb1EEENS1_21CollectiveEpilogueFwdINS6_IJS8_SA_S9_EEENS6_IJNS7_ILi1EEESI_SI_EEESC_SE_Li256ELb1ELb1ELb1ELb0EEENS1_36VarlenDynamicPersistentTileSchedulerILi128ELi48ELi256ELi256ELb1ELb1ELb0ELb1ELb0ELb1EEEEEEEEEvNT_6ParamsE,"",@"SHT_CUDA_INFO"
	.sectionflags	@""
	.align	4


	//----- nvinfo : EIATTR_CUDA_API_VERSION
	.align		4
        /*0000*/ 	.byte	0x04, 0x37
        /*0002*/ 	.short	(.L_304 - .L_303)
.L_303:
        /*0004*/ 	.word	0x00000082


	//----- nvinfo : EIATTR_SW2861232_WAR
	.align		4
.L_304:
        /*0008*/ 	.byte	0x01, 0x35
	.zero		2


	//----- nvinfo : EIATTR_PARAM_CBANK
	.align		4
        /*000c*/ 	.byte	0x04, 0x0a
        /*000e*/ 	.short	(.L_306 - .L_305)
	.align		4
.L_305:
        /*0010*/ 	.word	index@(.nv.constant0._ZN7cutlass13device_kernelIN5flash19enable_sm80_to_sm89INS1_16FlashAttnFwdSm80INS1_25CollectiveMainloopFwdSm80ILi8ELi1ELb1EN4cute5tupleIJNS5_1CILi128EEENS7_ILi48EEENS7_ILi256EEEEEELi256ENS_10bfloat16_tEfNS_4arch4Sm80ELb0ELb1ELb1ELb1ELb1ELb0ELb1ELb1EEENS1_21CollectiveEpilogueFwdINS6_IJS8_SA_S9_EEENS6_IJNS7_ILi1EEESI_SI_EEESC_SE_Li256ELb1ELb1ELb1ELb0EEENS1_36VarlenDynamicPersistentTileSchedulerILi128ELi48ELi256ELi256ELb1ELb1ELb0ELb1ELb0ELb1EEEEEEEEEvNT_6ParamsE)
        /*0014*/ 	.short	0x0160
        /*0016*/ 	.short	0x0438


	//----- nvinfo : EIATTR_CBANK_PARAM_SIZE
	.align		4
.L_306:
        /*0018*/ 	.byte	0x03, 0x19
        /*001a*/ 	.short	0x0438


	//----- nvinfo : EIATTR_KPARAM_INFO
	.align		4
        /*001c*/ 	.byte	0x04, 0x17
        /*001e*/ 	.short	(.L_308 - .L_307)
.L_307:
        /*0020*/ 	.word	0x00000000
        /*0024*/ 	.short	0x0000
        /*0026*/ 	.short	0x0000
        /*0028*/ 	.byte	0x00, 0xf0, 0xe1, 0x10


	//----- nvinfo : EIATTR_MAXREG_COUNT
	.align		4
.L_308:
        /*002c*/ 	.byte	0x03, 0x1b
        /*002e*/ 	.short	0x00ff


	//----- nvinfo : EIATTR_NUM_BARRIERS
	.align		4
        /*0030*/ 	.byte	0x02, 0x4c
        /*0032*/ 	.byte	0x06
	.zero		1


	//----- nvinfo : EIATTR_ANNOTATIONS
	.align		4
        /*0034*/ 	.byte	0x04, 0x55
        /*0036*/ 	.short	(.L_310 - .L_309)


	//   ....[0]....
.L_309:
        /* <DEDUP_REMOVED lines=476> */


	//----- nvinfo : EIATTR_MERCURY_ISA_VERSION
	.align		4
.L_310:
        /*1de8*/ 	.byte	0x03, 0x5f
        /*1dea*/ 	.short	0x0000


	//----- nvinfo : EIATTR_INT_WARP_WIDE_INSTR_OFFSETS
	.align		4
        /*1dec*/ 	.byte	0x04, 0x31
        /*1dee*/ 	.short	(.L_312 - .L_311)


	//   ....[0]....
.L_311:
        /*1df0*/ 	.word	0x000144f0


	//   ....[1]....
        /*1df4*/ 	.word	0x00014570


	//----- nvinfo : EIATTR_COOP_GROUP_MASK_REGIDS
	.align		4
.L_312:
        /*1df8*/ 	.byte	0x04, 0x29
        /*1dfa*/ 	.short	(.L_314 - .L_313)


	//   ....[0]....
.L_313:
        /*1dfc*/ 	.word	0xffffffff


	//   ....[1]....
        /*1e00*/ 	.word	0xffffffff


	//   ....[2]....
        /*1e04*/ 	.word	0xffffffff


	//   ....[3]....
        /*1e08*/ 	.word	0xffffffff


	//   ....[4]....
        /*1e0c*/ 	.word	0xffffffff


	//   ....[5]....
        /*1e10*/ 	.word	0xffffffff


	//   ....[6]....
        /*1e14*/ 	.word	0xffffffff


	//   ....[7]....
        /*1e18*/ 	.word	0xffffffff


	//   ....[8]....
        /*1e1c*/ 	.word	0xffffffff


	//   ....[9]....
        /*1e20*/ 	.word	0xffffffff


	//   ....[10]....
        /*1e24*/ 	.word	0xffffffff


	//   ....[11]....
        /*1e28*/ 	.word	0xffffffff


	//   ....[12]....
        /*1e2c*/ 	.word	0xffffffff


	//   ....[13]....
        /*1e30*/ 	.word	0xffffffff


	//   ....[14]....
        /*1e34*/ 	.word	0xffffffff


	//   ....[15]....
        /*1e38*/ 	.word	0xffffffff


	//   ....[16]....
        /*1e3c*/ 	.word	0xffffffff


	//   ....[17]....
        /*1e40*/ 	.word	0xffffffff


	//   ....[18]....
        /*1e44*/ 	.word	0xffffffff


	//   ....[19]....
        /*1e48*/ 	.word	0xffffffff


	//   ....[20]....
        /*1e4c*/ 	.word	0xffffffff


	//   ....[21]....
        /*1e50*/ 	.word	0xffffffff


	//   ....[22]....
        /*1e54*/ 	.word	0xffffffff


	//   ....[23]....
        /*1e58*/ 	.word	0xffffffff


	//   ....[24]....
        /*1e5c*/ 	.word	0xffffffff


	//   ....[25]....
        /*1e60*/ 	.word	0xffffffff


	//   ....[26]....
        /*1e64*/ 	.word	0xffffffff


	//   ....[27]....
        /*1e68*/ 	.word	0xffffffff


	//   ....[28]....
        /*1e6c*/ 	.word	0xffffffff


	//   ....[29]....
        /*1e70*/ 	.word	0xffffffff


	//   ....[30]....
        /*1e74*/ 	.word	0xffffffff


	//   ....[31]....
        /*1e78*/ 	.word	0xffffffff


	//   ....[32]....
        /*1e7c*/ 	.word	0xffffffff


	//   ....[33]....
        /*1e80*/ 	.word	0xffffffff


	//   ....[34]....
        /*1e84*/ 	.word	0xffffffff


	//   ....[35]....
        /*1e88*/ 	.word	0xffffffff


	//   ....[36]....
        /*1e8c*/ 	.word	0xffffffff


	//   ....[37]....
        /*1e90*/ 	.word	0xffffffff


	//   ....[38]....
        /*1e94*/ 	.word	0xffffffff


	//   ....[39]....
        /*1e98*/ 	.word	0xffffffff


	//   ....[40]....
        /*1e9c*/ 	.word	0xffffffff


	//   ....[41]....
        /*1ea0*/ 	.word	0xffffffff


	//   ....[42]....
        /*1ea4*/ 	.word	0xffffffff


	//   ....[43]....
        /*1ea8*/ 	.word	0xffffffff


	//   ....[44]....
        /*1eac*/ 	.word	0xffffffff


	//   ....[45]....
        /*1eb0*/ 	.word	0xffffffff


	//   ....[46]....
        /*1eb4*/ 	.word	0xffffffff


	//   ....[47]....
        /*1eb8*/ 	.word	0xffffffff


	//   ....[48]....
        /*1ebc*/ 	.word	0xffffffff


	//   ....[49]....
        /*1ec0*/ 	.word	0xffffffff


	//   ....[50]....
        /*1ec4*/ 	.word	0xffffffff


	//   ....[51]....
        /*1ec8*/ 	.word	0xffffffff


	//   ....[52]....
        /*1ecc*/ 	.word	0xffffffff


	//   ....[53]....
        /*1ed0*/ 	.word	0xffffffff


	//   ....[54]....
        /*1ed4*/ 	.word	0xffffffff


	//   ....[55]....
        /*1ed8*/ 	.word	0xffffffff


	//   ....[56]....
        /*1edc*/ 	.word	0xffffffff


	//   ....[57]....
        /*1ee0*/ 	.word	0xffffffff


	//   ....[58]....
        /*1ee4*/ 	.word	0xffffffff


	//   ....[59]....
        /*1ee8*/ 	.word	0xffffffff


	//   ....[60]....
        /*1eec*/ 	.word	0xffffffff


	//   ....[61]....
        /*1ef0*/ 	.word	0xffffffff


	//   ....[62]....
        /*1ef4*/ 	.word	0xffffffff


	//   ....[63]....
        /*1ef8*/ 	.word	0xffffffff


	//   ....[64]....
        /*1efc*/ 	.word	0xffffffff


	//   ....[65]....
        /*1f00*/ 	.word	0xffffffff


	//   ....[66]....
        /*1f04*/ 	.word	0xffffffff


	//   ....[67]....
        /*1f08*/ 	.word	0xffffffff


	//   ....[68]....
        /*1f0c*/ 	.word	0xffffffff


	//   ....[69]....
        /*1f10*/ 	.word	0xffffffff


	//   ....[70]....
        /*1f14*/ 	.word	0xffffffff


	//   ....[71]....
        /*1f18*/ 	.word	0xffffffff


	//   ....[72]....
        /*1f1c*/ 	.word	0xffffffff


	//   ....[73]....
        /*1f20*/ 	.word	0xffffffff


	//   ....[74]....
        /*1f24*/ 	.word	0xffffffff


	//   ....[75]....
        /*1f28*/ 	.word	0xffffffff


	//   ....[76]....
        /*1f2c*/ 	.word	0xffffffff


	//   ....[77]....
        /*1f30*/ 	.word	0xffffffff


	//   ....[78]....
        /*1f34*/ 	.word	0xffffffff


	//   ....[79]....
        /*1f38*/ 	.word	0xffffffff


	//   ....[80]....
        /*1f3c*/ 	.word	0xffffffff


	//   ....[81]....
        /*1f40*/ 	.word	0xffffffff


	//   ....[82]....
        /*1f44*/ 	.word	0xffffffff


	//   ....[83]....
        /*1f48*/ 	.word	0xffffffff


	//   ....[84]....
        /*1f4c*/ 	.word	0xffffffff


	//   ....[85]....
        /*1f50*/ 	.word	0xffffffff


	//   ....[86]....
        /*1f54*/ 	.word	0xffffffff


	//   ....[87]....
        /*1f58*/ 	.word	0xffffffff


	//   ....[88]....
        /*1f5c*/ 	.word	0xffffffff


	//   ....[89]....
        /*1f60*/ 	.word	0xffffffff


	//   ....[90]....
        /*1f64*/ 	.word	0xffffffff


	//   ....[91]....
        /*1f68*/ 	.word	0xffffffff


	//   ....[92]....
        /*1f6c*/ 	.word	0xffffffff


	//   ....[93]....
        /*1f70*/ 	.word	0xffffffff


	//   ....[94]....
        /*1f74*/ 	.word	0xffffffff


	//   ....[95]....
        /*1f78*/ 	.word	0xffffffff


	//   ....[96]....
        /*1f7c*/ 	.word	0xffffffff


	//   ....[97]....
        /*1f80*/ 	.word	0xffffffff


	//   ....[98]....
        /*1f84*/ 	.word	0xffffffff


	//   ....[99]....
        /*1f88*/ 	.word	0xffffffff


	//   ....[100]....
        /*1f8c*/ 	.word	0xffffffff


	//   ....[101]....
        /*1f90*/ 	.word	0xffffffff


	//   ....[102]....
        /*1f94*/ 	.word	0xffffffff


	//   ....[103]....
        /*1f98*/ 	.word	0xffffffff


	//   ....[104]....
        /*1f9c*/ 	.word	0xffffffff


	//   ....[105]....
        /*1fa0*/ 	.word	0xffffffff


	//   ....[106]....
        /*1fa4*/ 	.word	0xffffffff


	//   ....[107]....
        /*1fa8*/ 	.word	0xffffffff


	//   ....[108]....
        /*1fac*/ 	.word	0xffffffff


	//   ....[109]....
        /*1fb0*/ 	.word	0xffffffff


	//   ....[110]....
        /*1fb4*/ 	.word	0xffffffff


	//   ....[111]....
        /*1fb8*/ 	.word	0xffffffff


	//   ....[112]....
        /*1fbc*/ 	.word	0xffffffff


	//   ....[113]....
        /*1fc0*/ 	.word	0xffffffff


	//   ....[114]....
        /*1fc4*/ 	.word	0xffffffff


	//   ....[115]....
        /*1fc8*/ 	.word	0xffffffff


	//   ....[116]....
        /*1fcc*/ 	.word	0xffffffff


	//   ....[117]....
        /*1fd0*/ 	.word	0xffffffff


	//   ....[118]....
        /*1fd4*/ 	.word	0xffffffff


	//   ....[119]....
        /*1fd8*/ 	.word	0xffffffff


	//   ....[120]....
        /*1fdc*/ 	.word	0xffffffff


	//   ....[121]....
        /*1fe0*/ 	.word	0xffffffff


	//   ....[122]....
        /*1fe4*/ 	.word	0xffffffff


	//   ....[123]....
        /*1fe8*/ 	.word	0xffffffff


	//   ....[124]....
        /*1fec*/ 	.word	0xffffffff


	//   ....[125]....
        /*1ff0*/ 	.word	0xffffffff


	//   ....[126]....
        /*1ff4*/ 	.word	0xffffffff


	//   ....[127]....
        /*1ff8*/ 	.word	0xffffffff


	//   ....[128]....
        /*1ffc*/ 	.word	0xffffffff


	//   ....[129]....
        /*2000*/ 	.word	0xffffffff


	//   ....[130]....
        /*2004*/ 	.word	0xffffffff


	//   ....[131]....
        /*2008*/ 	.word	0xffffffff


	//   ....[132]....
        /*200c*/ 	.word	0xffffffff


	//   ....[133]....
        /*2010*/ 	.word	0xffffffff


	//   ....[134]....
        /*2014*/ 	.word	0xffffffff


	//   ....[135]....
        /*2018*/ 	.word	0xffffffff


	//   ....[136]....
        /*201c*/ 	.word	0xffffffff


	//   ....[137]....
        /*2020*/ 	.word	0xffffffff


	//   ....[138]....
        /*2024*/ 	.word	0xffffffff


	//   ....[139]....
        /*2028*/ 	.word	0xffffffff


	//   ....[140]....
        /*202c*/ 	.word	0xffffffff


	//   ....[141]....
        /*2030*/ 	.word	0xffffffff


	//   ....[142]....
        /*2034*/ 	.word	0xffffffff


	//   ....[143]....
        /*2038*/ 	.word	0xffffffff


	//   ....[144]....
        /*203c*/ 	.word	0xffffffff


	//   ....[145]....
        /*2040*/ 	.word	0xffffffff


	//   ....[146]....
        /*2044*/ 	.word	0xffffffff


	//   ....[147]....
        /*2048*/ 	.word	0xffffffff


	//   ....[148]....
        /*204c*/ 	.word	0xffffffff


	//   ....[149]....
        /*2050*/ 	.word	0xffffffff


	//   ....[150]....
        /*2054*/ 	.word	0xffffffff


	//   ....[151]....
        /*2058*/ 	.word	0xffffffff


	//   ....[152]....
        /*205c*/ 	.word	0xffffffff


	//   ....[153]....
        /*2060*/ 	.word	0xffffffff


	//   ....[154]....
        /*2064*/ 	.word	0xffffffff


	//   ....[155]....
        /*2068*/ 	.word	0xffffffff


	//   ....[156]....
        /*206c*/ 	.word	0xffffffff


	//   ....[157]....
        /*2070*/ 	.word	0xffffffff


	//   ....[158]....
        /*2074*/ 	.word	0xffffffff


	//   ....[159]....
        /*2078*/ 	.word	0xffffffff


	//   ....[160]....
        /*207c*/ 	.word	0xffffffff


	//   ....[161]....
        /*2080*/ 	.word	0xffffffff


	//   ....[162]....
        /*2084*/ 	.word	0xffffffff


	//   ....[163]....
        /*2088*/ 	.word	0xffffffff


	//   ....[164]....
        /*208c*/ 	.word	0xffffffff


	//   ....[165]....
        /*2090*/ 	.word	0xffffffff


	//   ....[166]....
        /*2094*/ 	.word	0xffffffff


	//   ....[167]....
        /*2098*/ 	.word	0xffffffff


	//   ....[168]....
        /*209c*/ 	.word	0xffffffff


	//   ....[169]....
        /*20a0*/ 	.word	0xffffffff


	//   ....[170]....
        /*20a4*/ 	.word	0xffffffff


	//   ....[171]....
        /*20a8*/ 	.word	0xffffffff


	//   ....[172]....
        /*20ac*/ 	.word	0xffffffff


	//   ....[173]....
        /*20b0*/ 	.word	0xffffffff


	//   ....[174]....
        /*20b4*/ 	.word	0xffffffff


	//   ....[175]....
        /*20b8*/ 	.word	0xffffffff


	//   ....[176]....
        /*20bc*/ 	.word	0xffffffff


	//   ....[177]....
        /*20c0*/ 	.word	0xffffffff


	//   ....[178]....
        /*20c4*/ 	.word	0xffffffff


	//   ....[179]....
        /*20c8*/ 	.word	0xffffffff


	//   ....[180]....
        /*20cc*/ 	.word	0xffffffff


	//   ....[181]....
        /*20d0*/ 	.word	0xffffffff


	//   ....[182]....
        /*20d4*/ 	.word	0xffffffff


	//   ....[183]....
        /*20d8*/ 	.word	0xffffffff


	//   ....[184]....
        /*20dc*/ 	.word	0xffffffff


	//   ....[185]....
        /*20e0*/ 	.word	0xffffffff


	//   ....[186]....
        /*20e4*/ 	.word	0xffffffff


	//   ....[187]....
        /*20e8*/ 	.word	0xffffffff


	//   ....[188]....
        /*20ec*/ 	.word	0xffffffff


	//   ....[189]....
        /*20f0*/ 	.word	0xffffffff


	//   ....[190]....
        /*20f4*/ 	.word	0xffffffff


	//   ....[191]....
        /*20f8*/ 	.word	0xffffffff


	//   ....[192]....
        /*20fc*/ 	.word	0xffffffff


	//   ....[193]....
        /*2100*/ 	.word	0xffffffff


	//   ....[194]....
        /*2104*/ 	.word	0xffffffff


	//   ....[195]....
        /*2108*/ 	.word	0xffffffff


	//   ....[196]....
        /*210c*/ 	.word	0xffffffff


	//   ....[197]....
        /*2110*/ 	.word	0xffffffff


	//   ....[198]....
        /*2114*/ 	.word	0xffffffff


	//   ....[199]....
        /*2118*/ 	.word	0xffffffff


	//   ....[200]....
        /*211c*/ 	.word	0xffffffff


	//   ....[201]....
        /*2120*/ 	.word	0xffffffff


	//   ....[202]....
        /*2124*/ 	.word	0xffffffff


	//   ....[203]....
        /*2128*/ 	.word	0xffffffff


	//   ....[204]....
        /*212c*/ 	.word	0xffffffff


	//   ....[205]....
        /*2130*/ 	.word	0xffffffff


	//   ....[206]....
        /*2134*/ 	.word	0xffffffff


	//   ....[207]....
        /*2138*/ 	.word	0xffffffff


	//   ....[208]....
        /*213c*/ 	.word	0xffffffff


	//   ....[209]....
        /*2140*/ 	.word	0xffffffff


	//   ....[210]....
        /*2144*/ 	.word	0xffffffff


	//   ....[211]....
        /*2148*/ 	.word	0xffffffff


	//   ....[212]....
        /*214c*/ 	.word	0xffffffff


	//   ....[213]....
        /*2150*/ 	.word	0xffffffff


	//   ....[214]....
        /*2154*/ 	.word	0xffffffff


	//   ....[215]....
        /*2158*/ 	.word	0xffffffff


	//   ....[216]....
        /*215c*/ 	.word	0xffffffff


	//   ....[217]....
        /*2160*/ 	.word	0xffffffff


	//   ....[218]....
        /*2164*/ 	.word	0xffffffff


	//   ....[219]....
        /*2168*/ 	.word	0xffffffff


	//   ....[220]....
        /*216c*/ 	.word	0xffffffff


	//   ....[221]....
        /*2170*/ 	.word	0xffffffff


	//   ....[222]....
        /*2174*/ 	.word	0xffffffff


	//   ....[223]....
        /*2178*/ 	.word	0xffffffff


	//   ....[224]....
        /*217c*/ 	.word	0xffffffff


	//   ....[225]....
        /*2180*/ 	.word	0xffffffff


	//   ....[226]....
        /*2184*/ 	.word	0xffffffff


	//   ....[227]....
        /*2188*/ 	.word	0xffffffff


	//   ....[228]....
        /*218c*/ 	.word	0xffffffff


	//   ....[229]....
        /*2190*/ 	.word	0xffffffff


	//   ....[230]....
        /*2194*/ 	.word	0xffffffff


	//   ....[231]....
        /*2198*/ 	.word	0xffffffff


	//----- nvinfo : EIATTR_COOP_GROUP_INSTR_OFFSETS
	.align		4
.L_314:
        /*219c*/ 	.byte	0x04, 0x28
        /*219e*/ 	.short	(.L_316 - .L_315)


	//   ....[0]....
.L_315:
        /*21a0*/ 	.word	0x00000050


	//   ....[1]....
        /*21a4*/ 	.word	0x00000200


	//   ....[2]....
        /*21a8*/ 	.word	0x00000230


	//   ....[3]....
        /*21ac*/ 	.word	0x00000260


	//   ....[4]....
        /*21b0*/ 	.word	0x00000290


	//   ....[5]....
        /*21b4*/ 	.word	0x000002c0


	//   ....[6]....
        /*21b8*/ 	.word	0x000002f0


	//   ....[7]....
        /*21bc*/ 	.word	0x00000450


	//   ....[8]....
        /*21c0*/ 	.word	0x00000490


	//   ....[9]....
        /*21c4*/ 	.word	0x000004c0


	//   ....[10]....
        /*21c8*/ 	.word	0x000004f0


	//   ....[11]....
        /*21cc*/ 	.word	0x00000520


	//   ....[12]....
        /*21d0*/ 	.word	0x00000550


	//   ....[13]....
        /*21d4*/ 	.word	0x000005e0


	//   ....[14]....
        /*21d8*/ 	.word	0x00000630


	//   ....[15]....
        /*21dc*/ 	.word	0x00000650


	//   ....[16]....
        /*21e0*/ 	.word	0x000006b0


	//   ....[17]....
        /*21e4*/ 	.word	0x00003550


	//   ....[18]....
        /*21e8*/ 	.word	0x00003580


	//   ....[19]....
        /*21ec*/ 	.word	0x000035b0


	//   ....[20]....
        /*21f0*/ 	.word	0x000035d0


	//   ....[21]....
        /*21f4*/ 	.word	0x000037b0


	//   ....[22]....
        /*21f8*/ 	.word	0x000037d0


	//   ....[23]....
        /*21fc*/ 	.word	0x00003810


	//   ....[24]....
        /*2200*/ 	.word	0x00003840


	//   ....[25]....
        /*2204*/ 	.word	0x00003a90


	//   ....[26]....
        /*2208*/ 	.word	0x00003ac0


	//   ....[27]....
        /*220c*/ 	.word	0x00003cc0


	//   ....[28]....
        /*2210*/ 	.word	0x00003d10


	//   ....[29]....
        /*2214*/ 	.word	0x00003ff0


	//   ....[30]....
        /*2218*/ 	.word	0x00004000


	//   ....[31]....
        /*221c*/ 	.word	0x00004500


	//   ....[32]....
        /*2220*/ 	.word	0x00004510


	//   ....[33]....
        /*2224*/ 	.word	0x00005760


	//   ....[34]....
        /*2228*/ 	.word	0x00005780


	//   ....[35]....
        /*222c*/ 	.word	0x000059e0


	//   ....[36]....
        /*2230*/ 	.word	0x000059f0


	//   ....[37]....
        /*2234*/ 	.word	0x00005d60


	//   ....[38]....
        /*2238*/ 	.word	0x00006320


	//   ....[39]....
        /*223c*/ 	.word	0x00006910


	//   ....[40]....
        /*2240*/ 	.word	0x00006940


	//   ....[41]....
        /*2244*/ 	.word	0x00006960


	//   ....[42]....
        /*2248*/ 	.word	0x00006970


	//   ....[43]....
        /*224c*/ 	.word	0x00008190


	//   ....[44]....
        /*2250*/ 	.word	0x000081b0


	//   ....[45]....
        /*2254*/ 	.word	0x00008400


	//   ....[46]....
        /*2258*/ 	.word	0x00008410


	//   ....[47]....
        /*225c*/ 	.word	0x00009500


	//   ....[48]....
        /*2260*/ 	.word	0x00009520


	//   ....[49]....
        /*2264*/ 	.word	0x00009790


	//   ....[50]....
        /*2268*/ 	.word	0x000097a0


	//   ....[51]....
        /*226c*/ 	.word	0x00009b20


	//   ....[52]....
        /*2270*/ 	.word	0x0000a140


	//   ....[53]....
        /*2274*/ 	.word	0x0000a7f0


	//   ....[54]....
        /*2278*/ 	.word	0x0000a820


	//   ....[55]....
        /*227c*/ 	.word	0x0000a840


	//   ....[56]....
        /*2280*/ 	.word	0x0000a860


	//   ....[57]....
        /*2284*/ 	.word	0x0000c690


	//   ....[58]....
        /*2288*/ 	.word	0x0000c6b0


	//   ....[59]....
        /*228c*/ 	.word	0x0000c900


	//   ....[60]....
        /*2290*/ 	.word	0x0000c910


	//   ....[61]....
        /*2294*/ 	.word	0x0000d9d0


	//   ....[62]....
        /*2298*/ 	.word	0x0000d9f0


	//   ....[63]....
        /*229c*/ 	.word	0x0000dc60


	//   ....[64]....
        /*22a0*/ 	.word	0x0000dc70


	//   ....[65]....
        /*22a4*/ 	.word	0x0000e090


	//   ....[66]....
        /*22a8*/ 	.word	0x0000e0c0


	//   ....[67]....
        /*22ac*/ 	.word	0x0000e0e0


	//   ....[68]....
        /*22b0*/ 	.word	0x0000e100


	//   ....[69]....
        /*22b4*/ 	.word	0x0000fc10


	//   ....[70]....
        /*22b8*/ 	.word	0x0000fd00


	//   ....[71]....
        /*22bc*/ 	.word	0x0000fe70


	//   ....[72]....
        /*22c0*/ 	.word	0x0000fe80


	//   ....[73]....
        /*22c4*/ 	.word	0x00010f70


	//   ....[74]....
        /*22c8*/ 	.word	0x00010f90


	//   ....[75]....
        /*22cc*/ 	.word	0x00011140


	//   ....[76]....
        /*22d0*/ 	.word	0x00011150


	//   ....[77]....
        /*22d4*/ 	.word	0x00011410


	//   ....[78]....
        /*22d8*/ 	.word	0x00011a30


	//   ....[79]....
        /*22dc*/ 	.word	0x000120e0


	//   ....[80]....
        /*22e0*/ 	.word	0x00012110


	//   ....[81]....
        /*22e4*/ 	.word	0x00012130


	//   ....[82]....
        /*22e8*/ 	.word	0x00012150


	//   ....[83]....
        /*22ec*/ 	.word	0x00013ab0


	//   ....[84]....
        /*22f0*/ 	.word	0x00013b00


	//   ....[85]....
        /*22f4*/ 	.word	0x00013b20


	//   ....[86]....
        /*22f8*/ 	.word	0x00013b30


	//   ....[87]....
        /*22fc*/ 	.word	0x000153b0


	//   ....[88]....
        /*2300*/ 	.word	0x000153d0


	//   ....[89]....
        /*2304*/ 	.word	0x000153f0


	//   ....[90]....
        /*2308*/ 	.word	0x00015410


	//   ....[91]....
        /*230c*/ 	.word	0x000157d0


	//   ....[92]....
        /*2310*/ 	.word	0x000157f0


	//   ....[93]....
        /*2314*/ 	.word	0x00015a30


	//   ....[94]....
        /*2318*/ 	.word	0x00015a40


	//   ....[95]....
        /*231c*/ 	.word	0x00015c30


	//   ....[96]....
        /*2320*/ 	.word	0x00015c50


	//   ....[97]....
        /*2324*/ 	.word	0x00015e40


	//   ....[98]....
        /*2328*/ 	.word	0x00015e50


	//   ....[99]....
        /*232c*/ 	.word	0x00016230


	//   ....[100]....
        /*2330*/ 	.word	0x00016250


	//   ....[101]....
        /*2334*/ 	.word	0x00016ea0


	//   ....[102]....
        /*2338*/ 	.word	0x00016eb0


	//   ....[103]....
        /*233c*/ 	.word	0x00018330


	//   ....[104]....
        /*2340*/ 	.word	0x00018350


	//   ....[105]....
        /*2344*/ 	.word	0x000185a0


	//   ....[106]....
        /*2348*/ 	.word	0x000185b0


	//   ....[107]....
        /*234c*/ 	.word	0x000187a0


	//   ....[108]....
        /*2350*/ 	.word	0x000187c0


	//   ....[109]....
        /*2354*/ 	.word	0x000189b0


	//   ....[110]....
        /*2358*/ 	.word	0x000189c0


	//   ....[111]....
        /*235c*/ 	.word	0x00018c70


	//   ....[112]....
        /*2360*/ 	.word	0x00018c90


	//   ....[113]....
        /*2364*/ 	.word	0x00018dc0


	//   ....[114]....
        /*2368*/ 	.word	0x00018e00


	//   ....[115]....
        /*236c*/ 	.word	0x00018e30


	//   ....[116]....
        /*2370*/ 	.word	0x00018e60


	//   ....[117]....
        /*2374*/ 	.word	0x00018e90


	//   ....[118]....
        /*2378*/ 	.word	0x00018ec0


	//   ....[119]....
        /*237c*/ 	.word	0x00019020


	//   ....[120]....
        /*2380*/ 	.word	0x00019060


	//   ....[121]....
        /*2384*/ 	.word	0x00019090


	//   ....[122]....
        /*2388*/ 	.word	0x000190c0


	//   ....[123]....
        /*238c*/ 	.word	0x000190f0


	//   ....[124]....
        /*2390*/ 	.word	0x00019120


	//   ....[125]....
        /*2394*/ 	.word	0x000191b0


	//   ....[126]....
        /*2398*/ 	.word	0x00019210


	//   ....[127]....
        /*239c*/ 	.word	0x00019220


	//   ....[128]....
        /*23a0*/ 	.word	0x00019280


	//   ....[129]....
        /*23a4*/ 	.word	0x00019cf0


	//   ....[130]....
        /*23a8*/ 	.word	0x00019d50


	//   ....[131]....
        /*23ac*/ 	.word	0x00019da0


	//   ....[132]....
        /*23b0*/ 	.word	0x00019df0


	//   ....[133]....
        /*23b4*/ 	.word	0x00019e40


	//   ....[134]....
        /*23b8*/ 	.word	0x00019ed0


	//   ....[135]....
        /*23bc*/ 	.word	0x00019f20


	//   ....[136]....
        /*23c0*/ 	.word	0x00019fb0


	//   ....[137]....
        /*23c4*/ 	.word	0x0001a040


	//   ....[138]....
        /*23c8*/ 	.word	0x0001a0d0


	//   ....[139]....
        /*23cc*/ 	.word	0x0001a160


	//   ....[140]....
        /*23d0*/ 	.word	0x0001a1e0


	//   ....[141]....
        /*23d4*/ 	.word	0x0001a270


	//   ....[142]....
        /*23d8*/ 	.word	0x0001a300


	//   ....[143]....
        /*23dc*/ 	.word	0x0001a390


	//   ....[144]....
        /*23e0*/ 	.word	0x0001a410


	//   ....[145]....
        /*23e4*/ 	.word	0x0001a4a0


	//   ....[146]....
        /*23e8*/ 	.word	0x0001a530


	//   ....[147]....
        /*23ec*/ 	.word	0x0001a580


	//   ....[148]....
        /*23f0*/ 	.word	0x0001a5c0


	//   ....[149]....
        /*23f4*/ 	.word	0x0001a610


	//   ....[150]....
        /*23f8*/ 	.word	0x0001a660


	//   ....[151]....
        /*23fc*/ 	.word	0x0001a6f0


	//   ....[152]....
        /*2400*/ 	.word	0x0001a780


	//   ....[153]....
        /*2404*/ 	.word	0x0001a810


	//   ....[154]....
        /*2408*/ 	.word	0x0001a890


	//   ....[155]....
        /*240c*/ 	.word	0x0001a920


	//   ....[156]....
        /*2410*/ 	.word	0x0001a9b0


	//   ....[157]....
        /*2414*/ 	.word	0x0001aa40


	//   ....[158]....
        /*2418*/ 	.word	0x0001aac0


	//   ....[159]....
        /*241c*/ 	.word	0x0001ab50


	//   ....[160]....
        /*2420*/ 	.word	0x0001abe0


	//   ....[161]....
        /*2424*/ 	.word	0x0001ac30


	//   ....[162]....
        /*2428*/ 	.word	0x0001ac70


	//   ....[163]....
        /*242c*/ 	.word	0x0001acc0


	//   ....[164]....
        /*2430*/ 	.word	0x0001ad00


	//   ....[165]....
        /*2434*/ 	.word	0x0001ad80


	//   ....[166]....
        /*2438*/ 	.word	0x0001ae10


	//   ....[167]....
        /*243c*/ 	.word	0x0001aea0


	//   ....[168]....
        /*2440*/ 	.word	0x0001af20


	//   ....[169]....
        /*2444*/ 	.word	0x0001afb0


	//   ....[170]....
        /*2448*/ 	.word	0x0001b040


	//   ....[171]....
        /*244c*/ 	.word	0x0001b0d0


	//   ....[172]....
        /*2450*/ 	.word	0x0001b150


	//   ....[173]....
        /*2454*/ 	.word	0x0001b1a0


	//   ....[174]....
        /*2458*/ 	.word	0x0001b1e0


	//   ....[175]....
        /*245c*/ 	.word	0x0001b230


	//   ....[176]....
        /*2460*/ 	.word	0x0001b270


	//   ....[177]....
        /*2464*/ 	.word	0x0001b2f0


	//   ....[178]....
        /*2468*/ 	.word	0x0001b380


	//   ....[179]....
        /*246c*/ 	.word	0x0001b400


	//   ....[180]....
        /*2470*/ 	.word	0x0001b490


	//   ....[181]....
        /*2474*/ 	.word	0x0001b520


	//   ....[182]....
        /*2478*/ 	.word	0x0001b5b0


	//   ....[183]....
        /*247c*/ 	.word	0x0001b630


	//   ....[184]....
        /*2480*/ 	.word	0x0001b6c0


	//   ....[185]....
        /*2484*/ 	.word	0x0001b750


	//   ....[186]....
        /*2488*/ 	.word	0x0001b7a0


	//   ....[187]....
        /*248c*/ 	.word	0x0001b7e0


	//   ....[188]....
        /*2490*/ 	.word	0x0001b830


	//   ....[189]....
        /*2494*/ 	.word	0x0001b870


	//   ....[190]....
        /*2498*/ 	.word	0x0001b8c0


	//   ....[191]....
        /*249c*/ 	.word	0x0001b910


	//   ....[192]....
        /*24a0*/ 	.word	0x0001b960


	//   ....[193]....
        /*24a4*/ 	.word	0x0001b9b0


	//   ....[194]....
        /*24a8*/ 	.word	0x0001ba40


	//   ....[195]....
        /*24ac*/ 	.word	0x0001bad0


	//   ....[196]....
        /*24b0*/ 	.word	0x0001bb60


	//   ....[197]....
        /*24b4*/ 	.word	0x0001bbe0


	//   ....[198]....
        /*24b8*/ 	.word	0x0001bc70


	//   ....[199]....
        /*24bc*/ 	.word	0x0001bd00


	//   ....[200]....
        /*24c0*/ 	.word	0x0001bd90


	//   ....[201]....
        /*24c4*/ 	.word	0x0001be10


	//   ....[202]....
        /*24c8*/ 	.word	0x0001bea0


	//   ....[203]....
        /*24cc*/ 	.word	0x0001bf30


	//   ....[204]....
        /*24d0*/ 	.word	0x0001bfc0


	//   ....[205]....
        /*24d4*/ 	.word	0x0001c040


	//   ....[206]....
        /*24d8*/ 	.word	0x0001c0d0


	//   ....[207]....
        /*24dc*/ 	.word	0x0001c160


	//   ....[208]....
        /*24e0*/ 	.word	0x0001c1f0


	//   ....[209]....
        /*24e4*/ 	.word	0x0001c270


	//   ....[210]....
        /*24e8*/ 	.word	0x0001c300


	//   ....[211]....
        /*24ec*/ 	.word	0x0001c390


	//   ....[212]....
        /*24f0*/ 	.word	0x0001c420


	//   ....[213]....
        /*24f4*/ 	.word	0x0001c4a0


	//   ....[214]....
        /*24f8*/ 	.word	0x0001c530


	//   ....[215]....
        /*24fc*/ 	.word	0x0001c5c0


	//   ....[216]....
        /*2500*/ 	.word	0x0001c610


	//   ....[217]....
        /*2504*/ 	.word	0x0001c650


	//   ....[218]....
        /*2508*/ 	.word	0x0001c6a0


	//   ....[219]....
        /*250c*/ 	.word	0x0001c6f0


	//   ....[220]....
        /*2510*/ 	.word	0x0001c740


	//   ....[221]....
        /*2514*/ 	.word	0x0001c7d0


	//   ....[222]....
        /*2518*/ 	.word	0x0001c820


	//   ....[223]....
        /*251c*/ 	.word	0x0001c870


	//   ....[224]....
        /*2520*/ 	.word	0x0001c8c0


	//   ....[225]....
        /*2524*/ 	.word	0x0001c910


	//   ....[226]....
        /*2528*/ 	.word	0x0001c960


	//   ....[227]....
        /*252c*/ 	.word	0x0001c9f0


	//   ....[228]....
        /*2530*/ 	.word	0x0001ca40


	//   ....[229]....
        /*2534*/ 	.word	0x0001cad0


	//   ....[230]....
        /*2538*/ 	.word	0x0001cb50


	//   ....[231]....
        /*253c*/ 	.word	0x0001cbe0


	//----- nvinfo : EIATTR_EXIT_INSTR_OFFSETS
	.align		4
.L_316:
        /*2540*/ 	.byte	0x04, 0x1c
        /*2542*/ 	.short	(.L_318 - .L_317)


	//   ....[0]....
.L_317:
        /*2544*/ 	.word	0x000010d0


	//   ....[1]....
        /*2548*/ 	.word	0x00019cb0


	//----- nvinfo : EIATTR_MAX_THREADS
	.align		4
.L_318:
        /*254c*/ 	.byte	0x04, 0x05
        /*254e*/ 	.short	(.L_320 - .L_319)
.L_319:
        /*2550*/ 	.word	0x00000100
        /*2554*/ 	.word	0x00000001
        /*2558*/ 	.word	0x00000001


	//----- nvinfo : EIATTR_CRS_STACK_SIZE
	.align		4
.L_320:
        /*255c*/ 	.byte	0x04, 0x1e
        /*255e*/ 	.short	(.L_322 - .L_321)
.L_321:
        /*2560*/ 	.word	0x00000000
.L_322:


//--------------------- .nv.info._ZN7cutlass13device_kernelIN5flash19enable_sm80_to_sm89INS1_16FlashAttnFwdSm80INS1_25CollectiveMainloopFwdSm80ILi8ELi1ELb0EN4cute5tupleIJNS5_1CILi128EEENS7_ILi32EEENS7_ILi256EEEEEELi256ENS_10bfloat16_tEfNS_4arch4Sm80ELb0ELb1ELb1ELb1ELb1ELb1ELb1ELb1EEENS1_21CollectiveEpilogueFwdINS6_IJS8_SA_S9_EEENS6_IJNS7_ILi1EEESI_SI_EEESC_SE_Li256ELb1ELb1ELb1ELb0EEENS1_36VarlenDynamicPersistentTileSchedulerILi128ELi32ELi256ELi256ELb1ELb1ELb0ELb1ELb0ELb1EEEEEEEEEvNT_6ParamsE --------------------------
	.section	.nv.info._ZN7cutlass13device_kernelIN5flash19enable_sm80_to_sm89INS1_16FlashAttnFwdSm80INS1_25CollectiveMainloopFwdSm80ILi8ELi1ELb0EN4cute5tupleIJNS5_1CILi128EEENS7_ILi32EEENS7_ILi256EEEEEELi256ENS_10bfloat16_tEfNS_4arch4Sm80ELb0ELb1ELb1ELb1ELb1ELb1ELb1ELb1EEENS1_21CollectiveEpilogueFwdINS6_IJS8_SA_S9_EEENS6_IJNS7_ILi1EEESI_SI_EEESC_SE_Li256ELb1ELb1ELb1ELb0EEENS1_36VarlenDynamicPersistentTileSchedulerILi128ELi32ELi256ELi256ELb1ELb1ELb0ELb1ELb0ELb1EEEEEEEEEvNT_6ParamsE,"",@"SHT_CUDA_INFO"
	.sectionflags	@""
	.align	4


	//----- nvinfo : EIATTR_CUDA_API_VERSION
	.align		4
        /*0000*/ 	.byte	0x04, 0x37
        /*0002*/ 	.short	(.L_324 - .L_323)
.L_323:
        /*0004*/ 	.word	0x00000082


	//----- nvinfo : EIATTR_SW2861232_WAR
	.align		4
.L_324:
        /*0008*/ 	.byte	0x01, 0x35
	.zero		2


	//----- nvinfo : EIATTR_PARAM_CBANK
	.align		4
        /*000c*/ 	.byte	0x04, 0x0a
        /*000e*/ 	.short	(.L_326 - .L_325)
	.align		4
.L_325:
        /*0010*/ 	.word	index@(.nv.constant0._ZN7cutlass13device_kernelIN5flash19enable_sm80_to_sm89INS1_16FlashAttnFwdSm80INS1_25CollectiveMainloopFwdSm80ILi8ELi1ELb0EN4cute5tupleIJNS5_1CILi128EEENS7_ILi32EEENS7_ILi256EEEEEELi256ENS_10bfloat16_tEfNS_4arch4Sm80ELb0ELb1ELb1ELb1ELb1ELb1ELb1ELb1EEENS1_21CollectiveEpilogueFwdINS6_IJS8_SA_S9_EEENS6_IJNS7_ILi1EEESI_SI_EEESC_SE_Li256ELb1ELb1ELb1ELb0EEENS1_36VarlenDynamicPersistentTileSchedulerILi128ELi32ELi256ELi256ELb1ELb1ELb0ELb1ELb0ELb1EEEEEEEEEvNT_6ParamsE)
        /*0014*/ 	.short	0x0160
        /*0016*/ 	.short	0x0438


	//----- nvinfo : EIATTR_CBANK_PARAM_SIZE
	.align		4
.L_326:
        /*0018*/ 	.byte	0x03, 0x19
        /*001a*/ 	.short	0x0438


	//----- nvinfo : EIATTR_KPARAM_INFO
	.align		4
        /*001c*/ 	.byte	0x04, 0x17
        /*001e*/ 	.short	(.L_328 - .L_327)
.L_327:
        /*0020*/ 	.word	0x00000000
        /*0024*/ 	.short	0x0000
        /*0026*/ 	.short	0x0000
        /*0028*/ 	.byte	0x00, 0xf0, 0xe1, 0x10


	//----- nvinfo : EIATTR_MAXREG_COUNT
	.align		4
.L_328:
        /*002c*/ 	.byte	0x03, 0x1b
        /*002e*/ 	.short	0x00ff


	//----- nvinfo : EIATTR_NUM_BARRIERS
	.align		4
        /*0030*/ 	.byte	0x02, 0x4c
        /*0032*/ 	.byte	0x06
	.zero		1


	//----- nvinfo : EIATTR_ANNOTATIONS
	.align		4
        /*0034*/ 	.byte	0x04, 0x55
        /*0036*/ 	.short	(.L_330 - .L_329)


	//   ....[0]....
.L_329:
        /* <DEDUP_REMOVED lines=21> */


	//----- nvinfo : EIATTR_MERCURY_ISA_VERSION
	.align		4
.L_330:
        /*0170*/ 	.byte	0x03, 0x5f
        /*0172*/ 	.short	0x0000


	//----- nvinfo : EIATTR_INT_WARP_WIDE_INSTR_OFFSETS
	.align		4
        /*0174*/ 	.byte	0x04, 0x31
        /*0176*/ 	.short	(.L_332 - .L_331)


	//   ....[0]....
.L_331:
        /*0178*/ 	.word	0x0001bed0


	//   ....[1]....
        /*017c*/ 	.word	0x0001bf40


	//----- nvinfo : EIATTR_COOP_GROUP_MASK_REGIDS
	.align		4
.L_332:
        /*0180*/ 	.byte	0x04, 0x29
        /*0182*/ 	.short	(.L_334 - .L_333)


	//   ....[0]....
.L_333:
        /*0184*/ 	.word	0xffffffff


	//   ....[1]....
        /*0188*/ 	.word	0xffffffff


	//   ....[2]....
        /*018c*/ 	.word	0xffffffff


	//   ....[3]....
        /*0190*/ 	.word	0xffffffff


	//   ....[4]....
        /*0194*/ 	.word	0xffffffff


	//   ....[5]....
        /*0198*/ 	.word	0xffffffff


	//   ....[6]....
        /*019c*/ 	.word	0xffffffff


	//   ....[7]....
        /*01a0*/ 	.word	0xffffffff


	//   ....[8]....
        /*01a4*/ 	.word	0xffffffff


	//   ....[9]....
        /*01a8*/ 	.word	0xffffffff


	//   ....[10]....
        /*01ac*/ 	.word	0xffffffff


	//   ....[11]....
        /*01b0*/ 	.word	0xffffffff


	//   ....[12]....
        /*01b4*/ 	.word	0xffffffff


	//   ....[13]....
        /*01b8*/ 	.word	0xffffffff


	//   ....[14]....
        /*01bc*/ 	.word	0xffffffff


	//   ....[15]....
        /*01c0*/ 	.word	0xffffffff


	//   ....[16]....
        /*01c4*/ 	.word	0xffffffff


	//   ....[17]....
        /*01c8*/ 	.word	0xffffffff


	//   ....[18]....
        /*01cc*/ 	.word	0xffffffff


	//   ....[19]....
        /*01d0*/ 	.word	0xffffffff


	//   ....[20]....
        /*01d4*/ 	.word	0xffffffff


	//   ....[21]....
        /*01d8*/ 	.word	0xffffffff


	//   ....[22]....
        /*01dc*/ 	.word	0xffffffff


	//   ....[23]....
        /*01e0*/ 	.word	0xffffffff


	//   ....[24]....
        /*01e4*/ 	.word	0xffffffff


	//   ....[25]....
        /*01e8*/ 	.word	0xffffffff


	//   ....[26]....
        /*01ec*/ 	.word	0xffffffff


	//   ....[27]....
        /*01f0*/ 	.word	0xffffffff


	//   ....[28]....
        /*01f4*/ 	.word	0xffffffff


	//   ....[29]....
        /*01f8*/ 	.word	0xffffffff


	//   ....[30]....
        /*01fc*/ 	.word	0xffffffff


	//   ....[31]....
        /*0200*/ 	.word	0xffffffff


	//   ....[32]....
        /*0204*/ 	.word	0xffffffff


	//   ....[33]....
        /*0208*/ 	.word	0xffffffff


	//   ....[34]....
        /*020c*/ 	.word	0xffffffff


	//   ....[35]....
        /*0210*/ 	.word	0xffffffff


	//   ....[36]....
        /*0214*/ 	.word	0xffffffff


	//   ....[37]....
        /*0218*/ 	.word	0xffffffff


	//   ....[38]....
        /*021c*/ 	.word	0xffffffff


	//   ....[39]....
        /*0220*/ 	.word	0xffffffff


	//   ....[40]....
        /*0224*/ 	.word	0xffffffff


	//   ....[41]....
        /*0228*/ 	.word	0xffffffff


	//   ....[42]....
        /*022c*/ 	.word	0xffffffff


	//   ....[43]....
        /*0230*/ 	.word	0xffffffff


	//   ....[44]....
        /*0234*/ 	.word	0xffffffff


	//   ....[45]....
        /*0238*/ 	.word	0xffffffff


	//   ....[46]....
        /*023c*/ 	.word	0xffffffff


	//   ....[47]....
        /*0240*/ 	.word	0xffffffff


	//   ....[48]....
        /*0244*/ 	.word	0xffffffff


	//   ....[49]....
        /*0248*/ 	.word	0xffffffff


	//   ....[50]....
        /*024c*/ 	.word	0xffffffff


	//   ....[51]....
        /*0250*/ 	.word	0xffffffff


	//   ....[52]....
        /*0254*/ 	.word	0xffffffff


	//   ....[53]....
        /*0258*/ 	.word	0xffffffff


	//   ....[54]....
        /*025c*/ 	.word	0xffffffff


	//   ....[55]....
        /*0260*/ 	.word	0xffffffff


	//   ....[56]....
        /*0264*/ 	.word	0xffffffff


	//   ....[57]....
        /*0268*/ 	.word	0xffffffff


	//   ....[58]....
        /*026c*/ 	.word	0xffffffff


	//   ....[59]....
        /*0270*/ 	.word	0xffffffff


	//   ....[60]....
        /*0274*/ 	.word	0xffffffff


	//   ....[61]....
        /*0278*/ 	.word	0xffffffff


	//   ....[62]....
        /*027c*/ 	.word	0xffffffff


	//   ....[63]....
        /*0280*/ 	.word	0xffffffff


	//   ....[64]....
        /*0284*/ 	.word	0xffffffff


	//   ....[65]....
        /*0288*/ 	.word	0xffffffff


	//   ....[66]....
        /*028c*/ 	.word	0xffffffff


	//   ....[67]....
        /*0290*/ 	.word	0xffffffff


	//   ....[68]....
        /*0294*/ 	.word	0xffffffff


	//   ....[69]....
        /*0298*/ 	.word	0xffffffff


	//   ....[70]....
        /*029c*/ 	.word	0xffffffff


	//   ....[71]....
        /*02a0*/ 	.word	0xffffffff


	//   ....[72]....
        /*02a4*/ 	.word	0xffffffff


	//   ....[73]....
        /*02a8*/ 	.word	0xffffffff


	//   ....[74]....
        /*02ac*/ 	.word	0xffffffff


	//   ....[75]....
        /*02b0*/ 	.word	0xffffffff


	//   ....[76]....
        /*02b4*/ 	.word	0xffffffff


	//   ....[77]....
        /*02b8*/ 	.word	0xffffffff


	//   ....[78]....
        /*02bc*/ 	.word	0xffffffff


	//   ....[79]....
        /*02c0*/ 	.word	0xffffffff


	//   ....[80]....
        /*02c4*/ 	.word	0xffffffff


	//   ....[81]....
        /*02c8*/ 	.word	0xffffffff


	//   ....[82]....
        /*02cc*/ 	.word	0xffffffff


	//   ....[83]....
        /*02d0*/ 	.word	0xffffffff


	//   ....[84]....
        /*02d4*/ 	.word	0xffffffff


	//   ....[85]....
        /*02d8*/ 	.word	0xffffffff


	//   ....[86]....
        /*02dc*/ 	.word	0xffffffff


	//   ....[87]....
        /*02e0*/ 	.word	0xffffffff


	//   ....[88]....
        /*02e4*/ 	.word	0xffffffff


	//   ....[89]....
        /*02e8*/ 	.word	0xffffffff


	//   ....[90]....
        /*02ec*/ 	.word	0xffffffff


	//   ....[91]....
        /*02f0*/ 	.word	0xffffffff


	//   ....[92]....
        /*02f4*/ 	.word	0xffffffff


	//   ....[93]....
        /*02f8*/ 	.word	0xffffffff


	//   ....[94]....
        /*02fc*/ 	.word	0xffffffff


	//   ....[95]....
        /*0300*/ 	.word	0xffffffff


	//   ....[96]....
        /*0304*/ 	.word	0xffffffff


	//   ....[97]....
        /*0308*/ 	.word	0xffffffff


	//   ....[98]....
        /*030c*/ 	.word	0xffffffff


	//   ....[99]....
        /*0310*/ 	.word	0xffffffff


	//   ....[100]....
        /*0314*/ 	.word	0xffffffff


	//   ....[101]....
        /*0318*/ 	.word	0xffffffff


	//   ....[102]....
        /*031c*/ 	.word	0xffffffff


	//   ....[103]....
        /*0320*/ 	.word	0xffffffff


	//   ....[104]....
        /*0324*/ 	.word	0xffffffff


	//   ....[105]....
        /*0328*/ 	.word	0xffffffff


	//   ....[106]....
        /*032c*/ 	.word	0xffffffff


	//   ....[107]....
        /*0330*/ 	.word	0xffffffff


	//   ....[108]....
        /*0334*/ 	.word	0xffffffff


	//   ....[109]....
        /*0338*/ 	.word	0xffffffff


	//   ....[110]....
        /*033c*/ 	.word	0xffffffff


	//   ....[111]....
        /*0340*/ 	.word	0xffffffff


	//   ....[112]....
        /*0344*/ 	.word	0xffffffff


	//   ....[113]....
        /*0348*/ 	.word	0xffffffff


	//   ....[114]....
        /*034c*/ 	.word	0xffffffff


	//   ....[115]....
        /*0350*/ 	.word	0xffffffff


	//   ....[116]....
        /*0354*/ 	.word	0xffffffff


	//   ....[117]....
        /*0358*/ 	.word	0xffffffff


	//   ....[118]....
        /*035c*/ 	.word	0xffffffff


	//   ....[119]....
        /*0360*/ 	.word	0xffffffff


	//   ....[120]....
        /*0364*/ 	.word	0xffffffff


	//   ....[121]....
        /*0368*/ 	.word	0xffffffff


	//   ....[122]....
        /*036c*/ 	.word	0xffffffff


	//   ....[123]....
        /*0370*/ 	.word	0xffffffff


	//   ....[124]....
        /*0374*/ 	.word	0xffffffff


	//   ....[125]....
        /*0378*/ 	.word	0xffffffff


	//   ....[126]....
        /*037c*/ 	.word	0xffffffff


	//   ....[127]....
        /*0380*/ 	.word	0xffffffff


	//   ....[128]....
        /*0384*/ 	.word	0xffffffff


	//   ....[129]....
        /*0388*/ 	.word	0xffffffff


	//   ....[130]....
        /*038c*/ 	.word	0xffffffff


	//   ....[131]....
        /*0390*/ 	.word	0xffffffff


	//   ....[132]....
        /*0394*/ 	.word	0xffffffff


	//   ....[133]....
        /*0398*/ 	.word	0xffffffff


	//   ....[134]....
        /*039c*/ 	.word	0xffffffff


	//   ....[135]....
        /*03a0*/ 	.word	0xffffffff


	//   ....[136]....
        /*03a4*/ 	.word	0xffffffff


	//   ....[137]....
        /*03a8*/ 	.word	0xffffffff


	//   ....[138]....
        /*03ac*/ 	.word	0xffffffff


	//   ....[139]....
        /*03b0*/ 	.word	0xffffffff


	//   ....[140]....
        /*03b4*/ 	.word	0xffffffff


	//   ....[141]....
        /*03b8*/ 	.word	0xffffffff


	//   ....[142]....
        /*03bc*/ 	.word	0xffffffff


	//   ....[143]....
        /*03c0*/ 	.word	0xffffffff


	//   ....[144]....
        /*03c4*/ 	.word	0xffffffff


	//   ....[145]....
        /*03c8*/ 	.word	0xffffffff


	//   ....[146]....
        /*03cc*/ 	.word	0xffffffff


	//   ....[147]....
        /*03d0*/ 	.word	0xffffffff


	//   ....[148]....
        /*03d4*/ 	.word	0xffffffff


	//   ....[149]....
        /*03d8*/ 	.word	0xffffffff


	//   ....[150]....
        /*03dc*/ 	.word	0xffffffff


	//   ....[151]....
        /*03e0*/ 	.word	0xffffffff


	//   ....[152]....
        /*03e4*/ 	.word	0xffffffff


	//   ....[153]....
        /*03e8*/ 	.word	0xffffffff


	//   ....[154]....
        /*03ec*/ 	.word	0xffffffff


	//   ....[155]....
        /*03f0*/ 	.word	0xffffffff


	//   ....[156]....
        /*03f4*/ 	.word	0xffffffff


	//   ....[157]....
        /*03f8*/ 	.word	0xffffffff


	//   ....[158]....
        /*03fc*/ 	.word	0xffffffff


	//   ....[159]....
        /*0400*/ 	.word	0xffffffff


	//   ....[160]....
        /*0404*/ 	.word	0xffffffff


	//   ....[161]....
        /*0408*/ 	.word	0xffffffff


	//   ....[162]....
        /*040c*/ 	.word	0xffffffff


	//   ....[163]....
        /*0410*/ 	.word	0xffffffff


	//   ....[164]....
        /*0414*/ 	.word	0xffffffff


	//   ....[165]....
        /*0418*/ 	.word	0xffffffff


	//   ....[166]....
        /*041c*/ 	.word	0xffffffff


	//   ....[167]....
        /*0420*/ 	.word	0xffffffff


	//   ....[168]....
        /*0424*/ 	.word	0xffffffff


	//   ....[169]....
        /*0428*/ 	.word	0xffffffff


	//   ....[170]....
        /*042c*/ 	.word	0xffffffff


	//   ....[171]....
        /*0430*/ 	.word	0xffffffff


	//   ....[172]....
        /*0434*/ 	.word	0xffffffff


	//   ....[173]....
        /*0438*/ 	.word	0xffffffff


	//   ....[174]....
        /*043c*/ 	.word	0xffffffff


	//   ....[175]....
        /*0440*/ 	.word	0xffffffff


	//   ....[176]....
        /*0444*/ 	.word	0xffffffff


	//   ....[177]....
        /*0448*/ 	.word	0xffffffff


	//   ....[178]....
        /*044c*/ 	.word	0xffffffff


	//   ....[179]....
        /*0450*/ 	.word	0xffffffff


	//   ....[180]....
        /*0454*/ 	.word	0xffffffff


	//   ....[181]....
        /*0458*/ 	.word	0xffffffff


	//   ....[182]....
        /*045c*/ 	.word	0xffffffff


	//   ....[183]....
        /*0460*/ 	.word	0xffffffff


	//   ....[184]....
        /*0464*/ 	.word	0xffffffff


	//   ....[185]....
        /*0468*/ 	.word	0xffffffff


	//   ....[186]....
        /*046c*/ 	.word	0xffffffff


	//   ....[187]....
        /*0470*/ 	.word	0xffffffff


	//   ....[188]....
        /*0474*/ 	.word	0xffffffff


	//   ....[189]....
        /*0478*/ 	.word	0xffffffff


	//   ....[190]....
        /*047c*/ 	.word	0xffffffff


	//   ....[191]....
        /*0480*/ 	.word	0xffffffff


	//   ....[192]....
        /*0484*/ 	.word	0xffffffff


	//   ....[193]....
        /*0488*/ 	.word	0xffffffff


	//   ....[194]....
        /*048c*/ 	.word	0xffffffff


	//   ....[195]....
        /*0490*/ 	.word	0xffffffff


	//   ....[196]....
        /*0494*/ 	.word	0xffffffff


	//   ....[197]....
        /*0498*/ 	.word	0xffffffff


	//   ....[198]....
        /*049c*/ 	.word	0xffffffff


	//   ....[199]....
        /*04a0*/ 	.word	0xffffffff


	//   ....[200]....
        /*04a4*/ 	.word	0xffffffff


	//   ....[201]....
        /*04a8*/ 	.word	0xffffffff


	//   ....[202]....
        /*04ac*/ 	.word	0xffffffff


	//   ....[203]....
        /*04b0*/ 	.word	0xffffffff


	//   ....[204]....
        /*04b4*/ 	.word	0xffffffff


	//   ....[205]....
        /*04b8*/ 	.word	0xffffffff


	//   ....[206]....
        /*04bc*/ 	.word	0xffffffff


	//   ....[207]....
        /*04c0*/ 	.word	0xffffffff


	//   ....[208]....
        /*04c4*/ 	.word	0xffffffff


	//   ....[209]....
        /*04c8*/ 	.word	0xffffffff


	//   ....[210]....
        /*04cc*/ 	.word	0xffffffff


	//   ....[211]....
        /*04d0*/ 	.word	0xffffffff


	//   ....[212]....
        /*04d4*/ 	.word	0xffffffff


	//   ....[213]....
        /*04d8*/ 	.word	0xffffffff


	//   ....[214]....
        /*04dc*/ 	.word	0xffffffff


	//   ....[215]....
        /*04e0*/ 	.word	0xffffffff


	//   ....[216]....
        /*04e4*/ 	.word	0xffffffff


	//   ....[217]....
        /*04e8*/ 	.word	0xffffffff


	//   ....[218]....
        /*04ec*/ 	.word	0xffffffff


	//   ....[219]....
        /*04f0*/ 	.word	0xffffffff


	//   ....[220]....
        /*04f4*/ 	.word	0xffffffff


	//   ....[221]....
        /*04f8*/ 	.word	0xffffffff


	//   ....[222]....
        /*04fc*/ 	.word	0xffffffff


	//   ....[223]....
        /*0500*/ 	.word	0xffffffff


	//   ....[224]....
        /*0504*/ 	.word	0xffffffff


	//   ....[225]....
        /*0508*/ 	.word	0xffffffff


	//   ....[226]....
        /*050c*/ 	.word	0xffffffff


	//   ....[227]....
        /*0510*/ 	.word	0xffffffff


	//   ....[228]....
        /*0514*/ 	.word	0xffffffff


	//   ....[229]....
        /*0518*/ 	.word	0xffffffff


	//   ....[230]....
        /*051c*/ 	.word	0xffffffff


	//   ....[231]....
        /*0520*/ 	.word	0xffffffff


	//   ....[232]....
        /*0524*/ 	.word	0xffffffff


	//   ....[233]....
        /*0528*/ 	.word	0xffffffff


	//   ....[234]....
        /*052c*/ 	.word	0xffffffff


	//   ....[235]....
        /*0530*/ 	.word	0xffffffff


	//   ....[236]....
        /*0534*/ 	.word	0xffffffff


	//   ....[237]....
        /*0538*/ 	.word	0xffffffff


	//   ....[238]....
        /*053c*/ 	.word	0xffffffff


	//   ....[239]....
        /*0540*/ 	.word	0xffffffff


	//   ....[240]....
        /*0544*/ 	.word	0xffffffff


	//   ....[241]....
        /*0548*/ 	.word	0xffffffff


	//   ....[242]....
        /*054c*/ 	.word	0xffffffff


	//   ....[243]....
        /*0550*/ 	.word	0xffffffff


	//   ....[244]....
        /*0554*/ 	.word	0xffffffff


	//   ....[245]....
        /*0558*/ 	.word	0xffffffff


	//----- nvinfo : EIATTR_COOP_GROUP_INSTR_OFFSETS
	.align		4
.L_334:
        /*055c*/ 	.byte	0x04, 0x28
        /*055e*/ 	.short	(.L_336 - .L_335)


	//   ....[0]....
.L_335:
        /*0560*/ 	.word	0x00000050


	//   ....[1]....
        /*0564*/ 	.word	0x000001e0


	//   ....[2]....
        /*0568*/ 	.word	0x00000210


	//   ....[3]....
        /*056c*/ 	.word	0x00000240


	//   ....[4]....
        /*0570*/ 	.word	0x00000270


	//   ....[5]....
        /*0574*/ 	.word	0x000002a0


	//   ....[6]....
        /*0578*/ 	.word	0x000002d0


	//   ....[7]....
        /*057c*/ 	.word	0x00000430


	//   ....[8]....
        /*0580*/ 	.word	0x00000470


	//   ....[9]....
        /*0584*/ 	.word	0x000004a0


	//   ....[10]....
        /*0588*/ 	.word	0x000004d0


	//   ....[11]....
        /*058c*/ 	.word	0x00000500


	//   ....[12]....
        /*0590*/ 	.word	0x00000530


	//   ....[13]....
        /*0594*/ 	.word	0x000005c0


	//   ....[14]....
        /*0598*/ 	.word	0x00000600


	//   ....[15]....
        /*059c*/ 	.word	0x00000620


	//   ....[16]....
        /*05a0*/ 	.word	0x00000680


	//   ....[17]....
        /*05a4*/ 	.word	0x00003b00


	//   ....[18]....
        /*05a8*/ 	.word	0x00003b10


	//   ....[19]....
        /*05ac*/ 	.word	0x00004d30


	//   ....[20]....
        /*05b0*/ 	.word	0x00004d40


	//   ....[21]....
        /*05b4*/ 	.word	0x00005e50


	//   ....[22]....
        /*05b8*/ 	.word	0x00005e70


	//   ....[23]....
        /*05bc*/ 	.word	0x00006230


	//   ....[24]....
        /*05c0*/ 	.word	0x00006240


	//   ....[25]....
        /*05c4*/ 	.word	0x000072b0


	//   ....[26]....
        /*05c8*/ 	.word	0x000072d0


	//   ....[27]....
        /*05cc*/ 	.word	0x00007450


	//   ....[28]....
        /*05d0*/ 	.word	0x00007460


	//   ....[29]....
        /*05d4*/ 	.word	0x000075e0


	//   ....[30]....
        /*05d8*/ 	.word	0x00007600


	//   ....[31]....
        /*05dc*/ 	.word	0x00007780


	//   ....[32]....
        /*05e0*/ 	.word	0x00007790


	//   ....[33]....
        /*05e4*/ 	.word	0x00007b80


	//   ....[34]....
        /*05e8*/ 	.word	0x00007b90


	//   ....[35]....
        /*05ec*/ 	.word	0x00007f70


	//   ....[36]....
        /*05f0*/ 	.word	0x00007f90


	//   ....[37]....
        /*05f4*/ 	.word	0x00007fb0


	//   ....[38]....
        /*05f8*/ 	.word	0x00007fd0


	//   ....[39]....
        /*05fc*/ 	.word	0x000084b0


	//   ....[40]....
        /*0600*/ 	.word	0x000084f0


	//   ....[41]....
        /*0604*/ 	.word	0x00008530


	//   ....[42]....
        /*0608*/ 	.word	0x00008570


	//   ....[43]....
        /*060c*/ 	.word	0x000088c0


	//   ....[44]....
        /*0610*/ 	.word	0x00008a40


	//   ....[45]....
        /*0614*/ 	.word	0x00008a80


	//   ....[46]....
        /*0618*/ 	.word	0x00008ac0


	//   ....[47]....
        /*061c*/ 	.word	0x00008e30


	//   ....[48]....
        /*0620*/ 	.word	0x00008ea0


	//   ....[49]....
        /*0624*/ 	.word	0x00008ef0


	//   ....[50]....
        /*0628*/ 	.word	0x00008fe0


	//   ....[51]....
        /*062c*/ 	.word	0x0000c940


	//   ....[52]....
        /*0630*/ 	.word	0x0000c990


	//   ....[53]....
        /*0634*/ 	.word	0x0000c9b0


	//   ....[54]....
        /*0638*/ 	.word	0x0000c9c0


	//   ....[55]....
        /*063c*/ 	.word	0x0000cbf0


	//   ....[56]....
        /*0640*/ 	.word	0x0000cc60


	//   ....[57]....
        /*0644*/ 	.word	0x0000ccb0


	//   ....[58]....
        /*0648*/ 	.word	0x0000cd00


	//   ....[59]....
        /*064c*/ 	.word	0x0000cfd0


	//   ....[60]....
        /*0650*/ 	.word	0x0000d0b0


	//   ....[61]....
        /*0654*/ 	.word	0x0000d100


	//   ....[62]....
        /*0658*/ 	.word	0x0000d180


	//   ....[63]....
        /*065c*/ 	.word	0x0000d440


	//   ....[64]....
        /*0660*/ 	.word	0x0000d480


	//   ....[65]....
        /*0664*/ 	.word	0x0000d4d0


	//   ....[66]....
        /*0668*/ 	.word	0x0000d520


	//   ....[67]....
        /*066c*/ 	.word	0x000113b0


	//   ....[68]....
        /*0670*/ 	.word	0x000113d0


	//   ....[69]....
        /*0674*/ 	.word	0x000120d0


	//   ....[70]....
        /*0678*/ 	.word	0x000120f0


	//   ....[71]....
        /*067c*/ 	.word	0x00012330


	//   ....[72]....
        /*0680*/ 	.word	0x00012690


	//   ....[73]....
        /*0684*/ 	.word	0x00012ac0


	//   ....[74]....
        /*0688*/ 	.word	0x00012af0


	//   ....[75]....
        /*068c*/ 	.word	0x00012b00


	//   ....[76]....
        /*0690*/ 	.word	0x00012b30


	//   ....[77]....
        /*0694*/ 	.word	0x00013980


	//   ....[78]....
        /*0698*/ 	.word	0x000139a0


	//   ....[79]....
        /*069c*/ 	.word	0x000145b0


	//   ....[80]....
        /*06a0*/ 	.word	0x000145d0


	//   ....[81]....
        /*06a4*/ 	.word	0x000147f0


	//   ....[82]....
        /*06a8*/ 	.word	0x00014b80


	//   ....[83]....
        /*06ac*/ 	.word	0x00015000


	//   ....[84]....
        /*06b0*/ 	.word	0x00015030


	//   ....[85]....
        /*06b4*/ 	.word	0x00015050


	//   ....[86]....
        /*06b8*/ 	.word	0x00015070


	//   ....[87]....
        /*06bc*/ 	.word	0x00016760


	//   ....[88]....
        /*06c0*/ 	.word	0x00016780


	//   ....[89]....
        /*06c4*/ 	.word	0x000173c0


	//   ....[90]....
        /*06c8*/ 	.word	0x000173e0


	//   ....[91]....
        /*06cc*/ 	.word	0x00017660


	//   ....[92]....
        /*06d0*/ 	.word	0x00017690


	//   ....[93]....
        /*06d4*/ 	.word	0x000176b0


	//   ....[94]....
        /*06d8*/ 	.word	0x000176d0


	//   ....[95]....
        /*06dc*/ 	.word	0x00018b10


	//   ....[96]....
        /*06e0*/ 	.word	0x00018b30


	//   ....[97]....
        /*06e4*/ 	.word	0x00019720


	//   ....[98]....
        /*06e8*/ 	.word	0x00019740


	//   ....[99]....
        /*06ec*/ 	.word	0x00019920


	//   ....[100]....
        /*06f0*/ 	.word	0x00019cb0


	//   ....[101]....
        /*06f4*/ 	.word	0x0001a130


	//   ....[102]....
        /*06f8*/ 	.word	0x0001a160


	//   ....[103]....
        /*06fc*/ 	.word	0x0001a180


	//   ....[104]....
        /*0700*/ 	.word	0x0001a1a0


	//   ....[105]....
        /*0704*/ 	.word	0x0001b4c0


	//   ....[106]....
        /*0708*/ 	.word	0x0001b4f0


	//   ....[107]....
        /*070c*/ 	.word	0x0001b510


	//   ....[108]....
        /*0710*/ 	.word	0x0001b530


	//   ....[109]....
        /*0714*/ 	.word	0x0001ccb0


	//   ....[110]....
        /*0718*/ 	.word	0x0001ccd0


	//   ....[111]....
        /*071c*/ 	.word	0x0001cce0


	//   ....[112]....
        /*0720*/ 	.word	0x0001ccf0


	//   ....[113]....
        /*0724*/ 	.word	0x0001d0b0


	//   ....[114]....
        /*0728*/ 	.word	0x0001d0d0


	//   ....[115]....
        /*072c*/ 	.word	0x0001d230


	//   ....[116]....
        /*0730*/ 	.word	0x0001d240


	//   ....[117]....
        /*0734*/ 	.word	0x0001d3b0


	//   ....[118]....
        /*0738*/ 	.word	0x0001d3d0


	//   ....[119]....
        /*073c*/ 	.word	0x0001d540


	//   ....[120]....
        /*0740*/ 	.word	0x0001d550


	//   ....[121]....
        /*0744*/ 	.word	0x0001d8b0


	//   ....[122]....
        /*0748*/ 	.word	0x0001d8d0


	//   ....[123]....
        /*074c*/ 	.word	0x0001e600


	//   ....[124]....
        /*0750*/ 	.word	0x0001e610


	//   ....[125]....
        /*0754*/ 	.word	0x0001fb10


	//   ....[126]....
        /*0758*/ 	.word	0x0001fb30


	//   ....[127]....
        /*075c*/ 	.word	0x0001fca0


	//   ....[128]....
        /*0760*/ 	.word	0x0001fcb0


	//   ....[129]....
        /*0764*/ 	.word	0x0001fe20


	//   ....[130]....
        /*0768*/ 	.word	0x0001fe40


	//   ....[131]....
        /*076c*/ 	.word	0x0001ffb0


	//   ....[132]....
        /*0770*/ 	.word	0x0001ffc0


	//   ....[133]....
        /*0774*/ 	.word	0x000201d0


	//   ....[134]....
        /*0778*/ 	.word	0x000201f0


	//   ....[135]....
        /*077c*/ 	.word	0x00020310


	//   ....[136]....
        /*0780*/ 	.word	0x00020350


	//   ....[137]....
        /*0784*/ 	.word	0x00020380


	//   ....[138]....
        /*0788*/ 	.word	0x000203b0


	//   ....[139]....
        /*078c*/ 	.word	0x000203e0


	//   ....[140]....
        /*0790*/ 	.word	0x00020410


	//   ....[141]....
        /*0794*/ 	.word	0x00020570


	//   ....[142]....
        /*0798*/ 	.word	0x000205b0


	//   ....[143]....
        /*079c*/ 	.word	0x000205e0


	//   ....[144]....
        /*07a0*/ 	.word	0x00020610


	//   ....[145]....
        /*07a4*/ 	.word	0x00020640


	//   ....[146]....
        /*07a8*/ 	.word	0x00020670


	//   ....[147]....
        /*07ac*/ 	.word	0x00020700


	//   ....[148]....
        /*07b0*/ 	.word	0x00020740


	//   ....[149]....
        /*07b4*/ 	.word	0x00020750


	//   ....[150]....
        /*07b8*/ 	.word	0x000207b0


	//   ....[151]....
        /*07bc*/ 	.word	0x00021180


	//   ....[152]....
        /*07c0*/ 	.word	0x000211e0


	//   ....[153]....
        /*07c4*/ 	.word	0x00021230


	//   ....[154]....
        /*07c8*/ 	.word	0x00021280


	//   ....[155]....
        /*07cc*/ 	.word	0x000212d0


	//   ....[156]....
        /*07d0*/ 	.word	0x00021340


	//   ....[157]....
        /*07d4*/ 	.word	0x00021380


	//   ....[158]....
        /*07d8*/ 	.word	0x000213f0


	//   ....[159]....
        /*07dc*/ 	.word	0x00021460


	//   ....[160]....
        /*07e0*/ 	.word	0x000214c0


	//   ....[161]....
        /*07e4*/ 	.word	0x00021530


	//   ....[162]....
        /*07e8*/ 	.word	0x000215a0


	//   ....[163]....
        /*07ec*/ 	.word	0x00021600


	//   ....[164]....
        /*07f0*/ 	.word	0x00021660


	//   ....[165]....
        /*07f4*/ 	.word	0x000216c0


	//   ....[166]....
        /*07f8*/ 	.word	0x00021730


	//   ....[167]....
        /*07fc*/ 	.word	0x00021790


	//   ....[168]....
        /*0800*/ 	.word	0x000217f0


	//   ....[169]....
        /*0804*/ 	.word	0x00021840


	//   ....[170]....
        /*0808*/ 	.word	0x000218b0


	//   ....[171]....
        /*080c*/ 	.word	0x00021910


	//   ....[172]....
        /*0810*/ 	.word	0x00021980


	//   ....[173]....
        /*0814*/ 	.word	0x000219d0


	//   ....[174]....
        /*0818*/ 	.word	0x00021a10


	//   ....[175]....
        /*081c*/ 	.word	0x00021a60


	//   ....[176]....
        /*0820*/ 	.word	0x00021ab0


	//   ....[177]....
        /*0824*/ 	.word	0x00021b10


	//   ....[178]....
        /*0828*/ 	.word	0x00021b80


	//   ....[179]....
        /*082c*/ 	.word	0x00021bd0


	//   ....[180]....
        /*0830*/ 	.word	0x00021c40


	//   ....[181]....
        /*0834*/ 	.word	0x00021ca0


	//   ....[182]....
        /*0838*/ 	.word	0x00021d10


	//   ....[183]....
        /*083c*/ 	.word	0x00021d60


	//   ....[184]....
        /*0840*/ 	.word	0x00021da0


	//   ....[185]....
        /*0844*/ 	.word	0x00021df0


	//   ....[186]....
        /*0848*/ 	.word	0x00021e30


	//   ....[187]....
        /*084c*/ 	.word	0x00021e80


	//   ....[188]....
        /*0850*/ 	.word	0x00021ef0


	//   ....[189]....
        /*0854*/ 	.word	0x00021f40


	//   ....[190]....
        /*0858*/ 	.word	0x00021fb0


	//   ....[191]....
        /*085c*/ 	.word	0x00021ff0


	//   ....[192]....
        /*0860*/ 	.word	0x00022030


	//   ....[193]....
        /*0864*/ 	.word	0x00022080


	//   ....[194]....
        /*0868*/ 	.word	0x000220c0


	//   ....[195]....
        /*086c*/ 	.word	0x00022110


	//   ....[196]....
        /*0870*/ 	.word	0x00022160


	//   ....[197]....
        /*0874*/ 	.word	0x000221d0


	//   ....[198]....
        /*0878*/ 	.word	0x00022230


	//   ....[199]....
        /*087c*/ 	.word	0x000222a0


	//   ....[200]....
        /*0880*/ 	.word	0x000222f0


	//   ....[201]....
        /*0884*/ 	.word	0x00022330


	//   ....[202]....
        /*0888*/ 	.word	0x00022380


	//   ....[203]....
        /*088c*/ 	.word	0x000223c0


	//   ....[204]....
        /*0890*/ 	.word	0x00022410


	//   ....[205]....
        /*0894*/ 	.word	0x00022460


	//   ....[206]....
        /*0898*/ 	.word	0x000224b0


	//   ....[207]....
        /*089c*/ 	.word	0x000224f0


	//   ....[208]....
        /*08a0*/ 	.word	0x00022560


	//   ....[209]....
        /*08a4*/ 	.word	0x000225d0


	//   ....[210]....
        /*08a8*/ 	.word	0x00022630


	//   ....[211]....
        /*08ac*/ 	.word	0x00022690


	//   ....[212]....
        /*08b0*/ 	.word	0x000226f0


	//   ....[213]....
        /*08b4*/ 	.word	0x00022760


	//   ....[214]....
        /*08b8*/ 	.word	0x000227c0


	//   ....[215]....
        /*08bc*/ 	.word	0x00022820


	//   ....[216]....
        /*08c0*/ 	.word	0x00022880


	//   ....[217]....
        /*08c4*/ 	.word	0x000228f0


	//   ....[218]....
        /*08c8*/ 	.word	0x00022950


	//   ....[219]....
        /*08cc*/ 	.word	0x000229b0


	//   ....[220]....
        /*08d0*/ 	.word	0x00022a10


	//   ....[221]....
        /*08d4*/ 	.word	0x00022a80


	//   ....[222]....
        /*08d8*/ 	.word	0x00022ae0


	//   ....[223]....
        /*08dc*/ 	.word	0x00022b40


	//   ....[224]....
        /*08e0*/ 	.word	0x00022ba0


	//   ....[225]....
        /*08e4*/ 	.word	0x00022c10


	//   ....[226]....
        /*08e8*/ 	.word	0x00022c70


	//   ....[227]....
        /*08ec*/ 	.word	0x00022cd0


	//   ....[228]....
        /*08f0*/ 	.word	0x00022d30


	//   ....[229]....
        /*08f4*/ 	.word	0x00022da0


	//   ....[230]....
        /*08f8*/ 	.word	0x00022df0


	//   ....[231]....
        /*08fc*/ 	.word	0x00022e30


	//   ....[232]....
        /*0900*/ 	.word	0x00022e80


	//   ....[233]....
        /*0904*/ 	.word	0x00022ed0


	//   ....[234]....
        /*0908*/ 	.word	0x00022f20


	//   ....[235]....
        /*090c*/ 	.word	0x00022f90


	//   ....[236]....
        /*0910*/ 	.word	0x00022fd0


	//   ....[237]....
        /*0914*/ 	.word	0x00023020


	//   ....[238]....
        /*0918*/ 	.word	0x00023070


	//   ....[239]....
        /*091c*/ 	.word	0x000230c0


	//   ....[240]....
        /*0920*/ 	.word	0x00023110


	//   ....[241]....
        /*0924*/ 	.word	0x00023180


	//   ....[242]....
        /*0928*/ 	.word	0x000231c0


	//   ....[243]....
        /*092c*/ 	.word	0x00023230


	//   ....[244]....
        /*0930*/ 	.word	0x00023290


	//   ....[245]....
        /*0934*/ 	.word	0x00023300


	//----- nvinfo : EIATTR_EXIT_INSTR_OFFSETS
	.align		4
.L_336:
        /*0938*/ 	.byte	0x04, 0x1c
        /*093a*/ 	.short	(.L_338 - .L_337)


	//   ....[0]....
.L_337:
        /*093c*/ 	.word	0x00000fe0


	//   ....[1]....
        /*0940*/ 	.word	0x00021140


	//----- nvinfo : EIATTR_MAX_THREADS
	.align		4
.L_338:
        /*0944*/ 	.byte	0x04, 0x05
        /*0946*/ 	.short	(.L_340 - .L_339)
.L_339:
        /*0948*/ 	.word	0x00000100
        /*094c*/ 	.word	0x00000001
        /*0950*/ 	.word	0x00000001


	//----- nvinfo : EIATTR_CRS_STACK_SIZE
	.align		4
.L_340:
        /*0954*/ 	.byte	0x04, 0x1e
        /*0956*/ 	.short	(.L_342 - .L_341)
.L_341:
        /*0958*/ 	.word	0x00000000
.L_342:


//--------------------- .nv.info._ZN7cutlass13device_kernelIN5flash19enable_sm80_to_sm89INS1_16FlashAttnFwdSm80INS1_25CollectiveMainloopFwdSm80ILi8ELi1ELb1EN4cute5tupleIJNS5_1CILi128EEENS7_ILi64EEENS7_ILi256EEEEEELi256ENS_10bfloat16_tEfNS_4arch4Sm80ELb1ELb0ELb1ELb0ELb1ELb0ELb1ELb1EEENS1_21CollectiveEpilogueFwdINS6_IJS8_SA_S9_EEENS6_IJNS7_ILi1EEESI_SI_EEESC_SE_Li256ELb0ELb1ELb1ELb0EEENS1_30DynamicPersistentTileSchedulerILi256ELi256ELb1ELb1ELb0EEEEEEEEEvNT_6ParamsE --------------------------
	.section	.nv.info._ZN7cutlass13device_kernelIN5flash19enable_sm80_to_sm89INS1_16FlashAttnFwdSm80INS1_25CollectiveMainloopFwdSm80ILi8ELi1ELb1EN4cute5tupleIJNS5_1CILi128EEENS7_ILi64EEENS7_ILi256EEEEEELi256ENS_10bfloat16_tEfNS_4arch4Sm80ELb1ELb0ELb1ELb0ELb1ELb0ELb1ELb1EEENS1_21CollectiveEpilogueFwdINS6_IJS8_SA_S9_EEENS6_IJNS7_ILi1EEESI_SI_EEESC_SE_Li256ELb0ELb1ELb1ELb0EEENS1_30DynamicPersistentTileSchedulerILi256ELi256ELb1ELb1ELb0EEEEEEEEEvNT_6ParamsE,"",@"SHT_CUDA_INFO"
	.sectionflags	@""
	.align	4


	//----- nvinfo : EIATTR_CUDA_API_VERSION
	.align		4
        /*0000*/ 	.byte	0x04, 0x37
        /*0002*/ 	.short	(.L_344 - .L_343)
.L_343:
        /*0004*/ 	.word	0x00000082


	//----- nvinfo : EIATTR_SW2861232_WAR
	.align		4
.L_344:
        /*0008*/ 	.byte	0x01, 0x35
	.zero		2


	//----- nvinfo : EIATTR_PARAM_CBANK
	.align		4
        /*000c*/ 	.byte	0x04, 0x0a
        /*000e*/ 	.short	(.L_346 - .L_345)
	.align		4
.L_345:
        /*0010*/ 	.word	index@(.nv.constant0._ZN7cutlass13device_kernelIN5flash19enable_sm80_to_sm89INS1_16FlashAttnFwdSm80INS1_25CollectiveMainloopFwdSm80ILi8ELi1ELb1EN4cute5tupleIJNS5_1CILi128EEENS7_ILi64EEENS7_ILi256EEEEEELi256ENS_10bfloat16_tEfNS_4arch4Sm80ELb1ELb0ELb1ELb0ELb1ELb0ELb1ELb1EEENS1_21CollectiveEpilogueFwdINS6_IJS8_SA_S9_EEENS6_IJNS7_ILi1EEESI_SI_EEESC_SE_Li256ELb0ELb1ELb1ELb0EEENS1_30DynamicPersistentTileSchedulerILi256ELi256ELb1ELb1ELb0EEEEEEEEEvNT_6ParamsE)
        /*0014*/ 	.short	0x0160
        /*0016*/ 	.short	0x0428


	//----- nvinfo : EIATTR_CBANK_PARAM_SIZE
	.align		4
.L_346:
        /*0018*/ 	.byte	0x03, 0x19
        /*001a*/ 	.short	0x0428


	//----- nvinfo : EIATTR_KPARAM_INFO
	.align		4
        /*001c*/ 	.byte	0x04, 0x17
        /*001e*/ 	.short	(.L_348 - .L_347)
.L_347:
        /*0020*/ 	.word	0x00000000
        /*0024*/ 	.short	0x0000
        /*0026*/ 	.short	0x0000
        /*0028*/ 	.byte	0x00, 0xf0, 0xa1, 0x10


	//----- nvinfo : EIATTR_MAXREG_COUNT
	.align		4
.L_348:
        /*002c*/ 	.byte	0x03, 0x1b
        /*002e*/ 	.short	0x00ff


	//----- nvinfo : EIATTR_NUM_BARRIERS
	.align		4
        /*0030*/ 	.byte	0x02, 0x4c
        /*0032*/ 	.byte	0x06
	.zero		1


	//----- nvinfo : EIATTR_ANNOTATIONS
	.align		4
        /*0034*/ 	.byte	0x04, 0x55
        /*0036*/ 	.short	(.L_350 - .L_349)


	//   ....[0]....
.L_349:
        /* <DEDUP_REMOVED lines=223> */


	//----- nvinfo : EIATTR_MERCURY_ISA_VERSION
	.align		4
.L_350:
        /*0e10*/ 	.byte	0x03, 0x5f
        /*0e12*/ 	.short	0x0000


	//----- nvinfo : EIATTR_INT_WARP_WIDE_INSTR_OFFSETS
	.align		4
        /*0e14*/ 	.byte	0x04, 0x31
        /*0e16*/ 	.short	(.L_352 - .L_351)


	//   ....[0]....
.L_351:
        /*0e18*/ 	.word	0x0000faa0


	//   ....[1]....
        /*0e1c*/ 	.word	0x0000fb20


	//----- nvinfo : EIATTR_COOP_GROUP_MASK_REGIDS
	.align		4
.L_352:
        /*0e20*/ 	.byte	0x04, 0x29
        /*0e22*/ 	.short	(.L_354 - .L_353)


	//   ....[0]....
.L_353:
        /*0e24*/ 	.word	0xffffffff


	//   ....[1]....
        /*0e28*/ 	.word	0xffffffff


	//   ....[2]....
        /*0e2c*/ 	.word	0xffffffff


	//   ....[3]....
        /*0e30*/ 	.word	0xffffffff


	//   ....[4]....
        /*0e34*/ 	.word	0xffffffff


	//   ....[5]....
        /*0e38*/ 	.word	0xffffffff


	//   ....[6]....
        /*0e3c*/ 	.word	0xffffffff


	//   ....[7]....
        /*0e40*/ 	.word	0xffffffff


	//   ....[8]....
        /*0e44*/ 	.word	0xffffffff


	//   ....[9]....
        /*0e48*/ 	.word	0xffffffff


	//   ....[10]....
        /*0e4c*/ 	.word	0xffffffff


	//   ....[11]....
        /*0e50*/ 	.word	0xffffffff


	//   ....[12]....
        /*0e54*/ 	.word	0xffffffff


	//   ....[13]....
        /*0e58*/ 	.word	0xffffffff


	//   ....[14]....
        /*0e5c*/ 	.word	0xffffffff


	//   ....[15]....
        /*0e60*/ 	.word	0xffffffff


	//   ....[16]....
        /*0e64*/ 	.word	0xffffffff


	//   ....[17]....
        /*0e68*/ 	.word	0xffffffff


	//   ....[18]....
        /*0e6c*/ 	.word	0xffffffff


	//   ....[19]....
        /*0e70*/ 	.word	0xffffffff


	//   ....[20]....
        /*0e74*/ 	.word	0xffffffff


	//   ....[21]....
        /*0e78*/ 	.word	0xffffffff


	//   ....[22]....
        /*0e7c*/ 	.word	0xffffffff


	//   ....[23]....
        /*0e80*/ 	.word	0xffffffff


	//   ....[24]....
        /*0e84*/ 	.word	0xffffffff


	//   ....[25]....
        /*0e88*/ 	.word	0xffffffff


	//   ....[26]....
        /*0e8c*/ 	.word	0xffffffff


	//   ....[27]....
        /*0e90*/ 	.word	0xffffffff


	//   ....[28]....
        /*0e94*/ 	.word	0xffffffff


	//   ....[29]....
        /*0e98*/ 	.word	0xffffffff


	//   ....[30]....
        /*0e9c*/ 	.word	0xffffffff


	//   ....[31]....
        /*0ea0*/ 	.word	0xffffffff


	//   ....[32]....
        /*0ea4*/ 	.word	0xffffffff


	//   ....[33]....
        /*0ea8*/ 	.word	0xffffffff


	//   ....[34]....
        /*0eac*/ 	.word	0xffffffff


	//   ....[35]....
        /*0eb0*/ 	.word	0xffffffff


	//   ....[36]....
        /*0eb4*/ 	.word	0xffffffff


	//   ....[37]....
        /*0eb8*/ 	.word	0xffffffff


	//   ....[38]....
        /*0ebc*/ 	.word	0xffffffff


	//   ....[39]....
        /*0ec0*/ 	.word	0xffffffff


	//   ....[40]....
        /*0ec4*/ 	.word	0xffffffff


	//   ....[41]....
        /*0ec8*/ 	.word	0xffffffff


	//   ....[42]....
        /*0ecc*/ 	.word	0xffffffff


	//   ....[43]....
        /*0ed0*/ 	.word	0xffffffff


	//   ....[44]....
        /*0ed4*/ 	.word	0xffffffff


	//   ....[45]....
        /*0ed8*/ 	.word	0xffffffff


	//   ....[46]....
        /*0edc*/ 	.word	0xffffffff


	//   ....[47]....
        /*0ee0*/ 	.word	0xffffffff


	//   ....[48]....
        /*0ee4*/ 	.word	0xffffffff


	//   ....[49]....
        /*0ee8*/ 	.word	0xffffffff


	//   ....[50]....
        /*0eec*/ 	.word	0xffffffff


	//   ....[51]....
        /*0ef0*/ 	.word	0xffffffff


	//   ....[52]....
        /*0ef4*/ 	.word	0xffffffff


	//   ....[53]....
        /*0ef8*/ 	.word	0xffffffff


	//   ....[54]....
        /*0efc*/ 	.word	0xffffffff


	//   ....[55]....
        /*0f00*/ 	.word	0xffffffff


	//   ....[56]....
        /*0f04*/ 	.word	0xffffffff


	//   ....[57]....
        /*0f08*/ 	.word	0xffffffff


	//   ....[58]....
        /*0f0c*/ 	.word	0xffffffff


	//   ....[59]....
        /*0f10*/ 	.word	0xffffffff


	//   ....[60]....
        /*0f14*/ 	.word	0xffffffff


	//   ....[61]....
        /*0f18*/ 	.word	0xffffffff


	//   ....[62]....
        /*0f1c*/ 	.word	0xffffffff


	//   ....[63]....
        /*0f20*/ 	.word	0xffffffff


	//   ....[64]....
        /*0f24*/ 	.word	0xffffffff


	//   ....[65]....
        /*0f28*/ 	.word	0xffffffff


	//   ....[66]....
        /*0f2c*/ 	.word	0xffffffff


	//   ....[67]....
        /*0f30*/ 	.word	0xffffffff


	//   ....[68]....
        /*0f34*/ 	.word	0xffffffff


	//   ....[69]....
        /*0f38*/ 	.word	0xffffffff


	//   ....[70]....
        /*0f3c*/ 	.word	0xffffffff


	//   ....[71]....
        /*0f40*/ 	.word	0xffffffff


	//   ....[72]....
        /*0f44*/ 	.word	0xffffffff


	//   ....[73]....
        /*0f48*/ 	.word	0xffffffff


	//   ....[74]....
        /*0f4c*/ 	.word	0xffffffff


	//   ....[75]....
        /*0f50*/ 	.word	0xffffffff


	//   ....[76]....
        /*0f54*/ 	.word	0xffffffff


	//   ....[77]....
        /*0f58*/ 	.word	0xffffffff


	//   ....[78]....
        /*0f5c*/ 	.word	0xffffffff


	//   ....[79]....
        /*0f60*/ 	.word	0xffffffff


	//   ....[80]....
        /*0f64*/ 	.word	0xffffffff


	//   ....[81]....
        /*0f68*/ 	.word	0xffffffff


	//   ....[82]....
        /*0f6c*/ 	.word	0xffffffff


	//   ....[83]....
        /*0f70*/ 	.word	0xffffffff


	//   ....[84]....
        /*0f74*/ 	.word	0xffffffff


	//   ....[85]....
        /*0f78*/ 	.word	0xffffffff


	//   ....[86]....
        /*0f7c*/ 	.word	0xffffffff


	//   ....[87]....
        /*0f80*/ 	.word	0xffffffff


	//   ....[88]....
        /*0f84*/ 	.word	0xffffffff


	//   ....[89]....
        /*0f88*/ 	.word	0xffffffff


	//   ....[90]....
        /*0f8c*/ 	.word	0xffffffff


	//   ....[91]....
        /*0f90*/ 	.word	0xffffffff


	//   ....[92]....
        /*0f94*/ 	.word	0xffffffff


	//   ....[93]....
        /*0f98*/ 	.word	0xffffffff


	//   ....[94]....
        /*0f9c*/ 	.word	0xffffffff


	//   ....[95]....
        /*0fa0*/ 	.word	0xffffffff


	//   ....[96]....
        /*0fa4*/ 	.word	0xffffffff


	//   ....[97]....
        /*0fa8*/ 	.word	0xffffffff


	//   ....[98]....
        /*0fac*/ 	.word	0xffffffff


	//   ....[99]....
        /*0fb0*/ 	.word	0xffffffff


	//   ....[100]....
        /*0fb4*/ 	.word	0xffffffff


	//   ....[101]....
        /*0fb8*/ 	.word	0xffffffff


	//   ....[102]....
        /*0fbc*/ 	.word	0xffffffff


	//   ....[103]....
        /*0fc0*/ 	.word	0xffffffff


	//   ....[104]....
        /*0fc4*/ 	.word	0xffffffff


	//----- nvinfo : EIATTR_COOP_GROUP_INSTR_OFFSETS
	.align		4
.L_354:
        /*0fc8*/ 	.byte	0x04, 0x28
        /*0fca*/ 	.short	(.L_356 - .L_355)


	//   ....[0]....
.L_355:
        /*0fcc*/ 	.word	0x00000050


	//   ....[1]....
        /*0fd0*/ 	.word	0x00002010


	//   ....[2]....
        /*0fd4*/ 	.word	0x00002030


	//   ....[3]....
        /*0fd8*/ 	.word	0x00002060


	//   ....[4]....
        /*0fdc*/ 	.word	0x00002080


	//   ....[5]....
        /*0fe0*/ 	.word	0x00002250


	//   ....[6]....
        /*0fe4*/ 	.word	0x00002270


	//   ....[7]....
        /*0fe8*/ 	.word	0x000022b0


	//   ....[8]....
        /*0fec*/ 	.word	0x000022f0


	//   ....[9]....
        /*0ff0*/ 	.word	0x000025f0


	//   ....[10]....
        /*0ff4*/ 	.word	0x00002610


	//   ....[11]....
        /*0ff8*/ 	.word	0x00002650


	//   ....[12]....
        /*0ffc*/ 	.word	0x00002670


	//   ....[13]....
        /*1000*/ 	.word	0x00002a50


	//   ....[14]....
        /*1004*/ 	.word	0x00002b50


	//   ....[15]....
        /*1008*/ 	.word	0x00002ba0


	//   ....[16]....
        /*100c*/ 	.word	0x00002bc0


	//   ....[17]....
        /*1010*/ 	.word	0x00004320


	//   ....[18]....
        /*1014*/ 	.word	0x00004390


	//   ....[19]....
        /*1018*/ 	.word	0x00004430


	//   ....[20]....
        /*101c*/ 	.word	0x00004470


	//   ....[21]....
        /*1020*/ 	.word	0x000047e0


	//   ....[22]....
        /*1024*/ 	.word	0x00004a20


	//   ....[23]....
        /*1028*/ 	.word	0x00004e20


	//   ....[24]....
        /*102c*/ 	.word	0x00004e40


	//   ....[25]....
        /*1030*/ 	.word	0x00004e60


	//   ....[26]....
        /*1034*/ 	.word	0x00004e80


	//   ....[27]....
        /*1038*/ 	.word	0x00006b60


	//   ....[28]....
        /*103c*/ 	.word	0x00006be0


	//   ....[29]....
        /*1040*/ 	.word	0x00006ce0


	//   ....[30]....
        /*1044*/ 	.word	0x00006d10


	//   ....[31]....
        /*1048*/ 	.word	0x000084c0


	//   ....[32]....
        /*104c*/ 	.word	0x00008530


	//   ....[33]....
        /*1050*/ 	.word	0x00008640


	//   ....[34]....
        /*1054*/ 	.word	0x00008670


	//   ....[35]....
        /*1058*/ 	.word	0x00008990


	//   ....[36]....
        /*105c*/ 	.word	0x00008c40


	//   ....[37]....
        /*1060*/ 	.word	0x00008f80


	//   ....[38]....
        /*1064*/ 	.word	0x00008fa0


	//   ....[39]....
        /*1068*/ 	.word	0x000090d0


	//   ....[40]....
        /*106c*/ 	.word	0x000090f0


	//   ....[41]....
        /*1070*/ 	.word	0x0000b350


	//   ....[42]....
        /*1074*/ 	.word	0x0000b3d0


	//   ....[43]....
        /*1078*/ 	.word	0x0000b4c0


	//   ....[44]....
        /*107c*/ 	.word	0x0000b4d0


	//   ....[45]....
        /*1080*/ 	.word	0x0000cbe0


	//   ....[46]....
        /*1084*/ 	.word	0x0000cc20


	//   ....[47]....
        /*1088*/ 	.word	0x0000cd10


	//   ....[48]....
        /*108c*/ 	.word	0x0000cd40


	//   ....[49]....
        /*1090*/ 	.word	0x0000d100


	//   ....[50]....
        /*1094*/ 	.word	0x0000d120


	//   ....[51]....
        /*1098*/ 	.word	0x0000d140


	//   ....[52]....
        /*109c*/ 	.word	0x0000d160


	//   ....[53]....
        /*10a0*/ 	.word	0x0000f010


	//   ....[54]....
        /*10a4*/ 	.word	0x0000f060


	//   ....[55]....
        /*10a8*/ 	.word	0x0000f080


	//   ....[56]....
        /*10ac*/ 	.word	0x0000f0a0


	//   ....[57]....
        /*10b0*/ 	.word	0x0000fc70


	//   ....[58]....
        /*10b4*/ 	.word	0x000104a0


	//   ....[59]....
        /*10b8*/ 	.word	0x000104b0


	//   ....[60]....
        /*10bc*/ 	.word	0x000104c0


	//   ....[61]....
        /*10c0*/ 	.word	0x000104d0


	//   ....[62]....
        /*10c4*/ 	.word	0x00010600


	//   ....[63]....
        /*10c8*/ 	.word	0x00010620


	//   ....[64]....
        /*10cc*/ 	.word	0x00010e50


	//   ....[65]....
        /*10d0*/ 	.word	0x00010e60


	//   ....[66]....
        /*10d4*/ 	.word	0x000119f0


	//   ....[67]....
        /*10d8*/ 	.word	0x00011b00


	//   ....[68]....
        /*10dc*/ 	.word	0x00011b70


	//   ....[69]....
        /*10e0*/ 	.word	0x00011d80


	//   ....[70]....
        /*10e4*/ 	.word	0x00011de0


	//   ....[71]....
        /*10e8*/ 	.word	0x00011e40


	//   ....[72]....
        /*10ec*/ 	.word	0x00011ea0


	//   ....[73]....
        /*10f0*/ 	.word	0x000122e0


	//   ....[74]....
        /*10f4*/ 	.word	0x00012330


	//   ....[75]....
        /*10f8*/ 	.word	0x00012380


	//   ....[76]....
        /*10fc*/ 	.word	0x000123d0


	//   ....[77]....
        /*1100*/ 	.word	0x00012440


	//   ....[78]....
        /*1104*/ 	.word	0x000124b0


	//   ....[79]....
        /*1108*/ 	.word	0x000126d0


	//   ....[80]....
        /*110c*/ 	.word	0x00012730


	//   ....[81]....
        /*1110*/ 	.word	0x00012790


	//   ....[82]....
        /*1114*/ 	.word	0x00012800


	//   ....[83]....
        /*1118*/ 	.word	0x00012a10


	//   ....[84]....
        /*111c*/ 	.word	0x00012a70


	//   ....[85]....
        /*1120*/ 	.word	0x00012ad0


	//   ....[86]....
        /*1124*/ 	.word	0x00012b30


	//   ....[87]....
        /*1128*/ 	.word	0x00013000


	//   ....[88]....
        /*112c*/ 	.word	0x00013040


	//   ....[89]....
        /*1130*/ 	.word	0x00013090


	//   ....[90]....
        /*1134*/ 	.word	0x000130d0


	//   ....[91]....
        /*1138*/ 	.word	0x00013130


	//   ....[92]....
        /*113c*/ 	.word	0x00013190


	//   ....[93]....
        /*1140*/ 	.word	0x00013200


	//   ....[94]....
        /*1144*/ 	.word	0x00013390


	//   ....[95]....
        /*1148*/ 	.word	0x000133f0


	//   ....[96]....
        /*114c*/ 	.word	0x00013430


	//   ....[97]....
        /*1150*/ 	.word	0x00013470


	//   ....[98]....
        /*1154*/ 	.word	0x000134c0


	//   ....[99]....
        /*1158*/ 	.word	0x00013500


	//   ....[100]....
        /*115c*/ 	.word	0x00013550


	//   ....[101]....
        /*1160*/ 	.word	0x000135b0


	//   ....[102]....
        /*1164*/ 	.word	0x00013600


	//   ....[103]....
        /*1168*/ 	.word	0x00013650


	//   ....[104]....
        /*116c*/ 	.word	0x000136c0


	//----- nvinfo : EIATTR_EXIT_INSTR_OFFSETS
	.align		4
.L_356:
        /*1170*/ 	.byte	0x04, 0x1c
        /*1172*/ 	.short	(.L_358 - .L_357)


	//   ....[0]....
.L_357:
        /*1174*/ 	.word	0x000000a0


	//   ....[1]....
        /*1178*/ 	.word	0x00011ab0


	//----- nvinfo : EIATTR_MAX_THREADS
	.align		4
.L_358:
        /*117c*/ 	.byte	0x04, 0x05
        /*117e*/ 	.short	(.L_360 - .L_359)
.L_359:
        /*1180*/ 	.word	0x00000100
        /*1184*/ 	.word	0x00000001
        /*1188*/ 	.word	0x00000001


	//----- nvinfo : EIATTR_CRS_STACK_SIZE
	.align		4
.L_360:
        /*118c*/ 	.byte	0x04, 0x1e
        /*118e*/ 	.short	(.L_362 - .L_361)
.L_361:
        /*1190*/ 	.word	0x00000000
.L_362:


//--------------------- .nv.info._ZN7cutlass13device_kernelIN5flash19enable_sm80_to_sm89INS1_16FlashAttnFwdSm80INS1_25CollectiveMainloopFwdSm80ILi8ELi1ELb1EN4cute5tupleIJNS5_1CILi128EEENS7_ILi48EEENS7_ILi256EEEEEELi256ENS_10bfloat16_tEfNS_4arch4Sm80ELb1ELb0ELb1ELb1ELb1ELb0ELb1ELb1EEENS1_21CollectiveEpilogueFwdINS6_IJS8_SA_S9_EEENS6_IJNS7_ILi1EEESI_SI_EEESC_SE_Li256ELb1ELb1ELb1ELb0EEENS1_36VarlenDynamicPersistentTileSchedulerILi128ELi48ELi256ELi256ELb1ELb1ELb0ELb1ELb1ELb1EEEEEEEEEvNT_6ParamsE --------------------------
	.section	.nv.info._ZN7cutlass13device_kernelIN5flash19enable_sm80_to_sm89INS1_16FlashAttnFwdSm80INS1_25CollectiveMainloopFwdSm80ILi8ELi1ELb1EN4cute5tupleIJNS5_1CILi128EEENS7_ILi48EEENS7_ILi256EEEEEELi256ENS_10bfloat16_tEfNS_4arch4Sm80ELb1ELb0ELb1ELb1ELb1ELb0ELb1ELb1EEENS1_21CollectiveEpilogueFwdINS6_IJS8_SA_S9_EEENS6_IJNS7_ILi1EEESI_SI_EEESC_SE_Li256ELb1ELb1ELb1ELb0EEENS1_36VarlenDynamicPersistentTileSchedulerILi128ELi48ELi256ELi256ELb1ELb1ELb0ELb1ELb1ELb1EEEEEEEEEvNT_6ParamsE,"",@"SHT_CUDA_INFO"
	.sectionflags	@""
	.align	4


	//----- nvinfo : EIATTR_CUDA_API_VERSION
	.align		4
        /*0000*/ 	.byte	0x04, 0x37
        /*0002*/ 	.short	(.L_364 - .L_363)
.L_363:
        /*0004*/ 	.word	0x00000082


	//----- nvinfo : EIATTR_SW2861232_WAR
	.align		4
.L_364:
        /*0008*/ 	.byte	0x01, 0x35
	.zero		2


	//----- nvinfo : EIATTR_PARAM_CBANK
	.align		4
        /*000c*/ 	.byte	0x04, 0x0a
        /*000e*/ 	.short	(.L_366 - .L_365)
	.align		4
.L_365:
        /*0010*/ 	.word	index@(.nv.constant0._ZN7cutlass13device_kernelIN5flash19enable_sm80_to_sm89INS1_16FlashAttnFwdSm80INS1_25CollectiveMainloopFwdSm80ILi8ELi1ELb1EN4cute5tupleIJNS5_1CILi128EEENS7_ILi48EEENS7_ILi256EEEEEELi256ENS_10bfloat16_tEfNS_4arch4Sm80ELb1ELb0ELb1ELb1ELb1ELb0ELb1ELb1EEENS1_21CollectiveEpilogueFwdINS6_IJS8_SA_S9_EEENS6_IJNS7_ILi1EEESI_SI_EEESC_SE_Li256ELb1ELb1ELb1ELb0EEENS1_36VarlenDynamicPersistentTileSchedulerILi128ELi48ELi256ELi256ELb1ELb1ELb0ELb1ELb1ELb1EEEEEEEEEvNT_6ParamsE)
        /*0014*/ 	.short	0x0160
        /*0016*/ 	.short	0x0438


	//----- nvinfo : EIATTR_CBANK_PARAM_SIZE
	.align		4
.L_366:
        /*0018*/ 	.byte	0x03, 0x19
        /*001a*/ 	.short	0x0438


	//----- nvinfo : EIATTR_KPARAM_INFO
	.align		4
        /*001c*/ 	.byte	0x04, 0x17
        /*001e*/ 	.short	(.L_368 - .L_367)
.L_367:
        /*0020*/ 	.word	0x00000000
        /*0024*/ 	.short	0x0000
        /*0026*/ 	.short	0x0000
        /*0028*/ 	.byte	0x00, 0xf0, 0xe1, 0x10


	//----- nvinfo : EIATTR_MAXREG_COUNT
	.align		4
.L_368:
        /*002c*/ 	.byte	0x03, 0x1b
        /*002e*/ 	.short	0x00ff


	//----- nvinfo : EIATTR_NUM_BARRIERS
	.align		4
        /*0030*/ 	.byte	0x02, 0x4c
        /*0032*/ 	.byte	0x06
	.zero		1


	//----- nvinfo : EIATTR_ANNOTATIONS
	.align		4
        /*0034*/ 	.byte	0x04, 0x55
        /*0036*/ 	.short	(.L_370 - .L_369)


	//   ....[0]....
.L_369:
        /* <DEDUP_REMOVED lines=350> */


	//----- nvinfo : EIATTR_MERCURY_ISA_VERSION
	.align		4
.L_370:
        /*1608*/ 	.byte	0x03, 0x5f
        /*160a*/ 	.short	0x0000


	//----- nvinfo : EIATTR_INT_WARP_WIDE_INSTR_OFFSETS
	.align		4
        /*160c*/ 	.byte	0x04, 0x31
        /*160e*/ 	.short	(.L_372 - .L_371)


	//   ....[0]....
.L_371:
        /*1610*/ 	.word	0x0000ec10


	//   ....[1]....
        /*1614*/ 	.word	0x0000ec90


	//----- nvinfo : EIATTR_COOP_GROUP_MASK_REGIDS
	.align		4
.L_372:
        /*1618*/ 	.byte	0x04, 0x29
        /*161a*/ 	.short	(.L_374 - .L_373)


	//   ....[0]....
.L_373:
        /*161c*/ 	.word	0xffffffff


	//   ....[1]....
        /*1620*/ 	.word	0xffffffff


	//   ....[2]....
        /*1624*/ 	.word	0xffffffff


	//   ....[3]....
        /*1628*/ 	.word	0xffffffff


	//   ....[4]....
        /*162c*/ 	.word	0xffffffff


	//   ....[5]....
        /*1630*/ 	.word	0xffffffff


	//   ....[6]....
        /*1634*/ 	.word	0xffffffff


	//   ....[7]....
        /*1638*/ 	.word	0xffffffff


	//   ....[8]....
        /*163c*/ 	.word	0xffffffff


	//   ....[9]....
        /*1640*/ 	.word	0xffffffff


	//   ....[10]....
        /*1644*/ 	.word	0xffffffff


	//   ....[11]....
        /*1648*/ 	.word	0xffffffff


	//   ....[12]....
        /*164c*/ 	.word	0xffffffff


	//   ....[13]....
        /*1650*/ 	.word	0xffffffff


	//   ....[14]....
        /*1654*/ 	.word	0xffffffff


	//   ....[15]....
        /*1658*/ 	.word	0xffffffff


	//   ....[16]....
        /*165c*/ 	.word	0xffffffff


	//   ....[17]....
        /*1660*/ 	.word	0xffffffff


	//   ....[18]....
        /*1664*/ 	.word	0xffffffff


	//   ....[19]....
        /*1668*/ 	.word	0xffffffff


	//   ....[20]....
        /*166c*/ 	.word	0xffffffff


	//   ....[21]....
        /*1670*/ 	.word	0xffffffff


	//   ....[22]....
        /*1674*/ 	.word	0xffffffff


	//   ....[23]....
        /*1678*/ 	.word	0xffffffff


	//   ....[24]....
        /*167c*/ 	.word	0xffffffff


	//   ....[25]....
        /*1680*/ 	.word	0xffffffff


	//   ....[26]....
        /*1684*/ 	.word	0xffffffff


	//   ....[27]....
        /*1688*/ 	.word	0xffffffff


	//   ....[28]....
        /*168c*/ 	.word	0xffffffff


	//   ....[29]....
        /*1690*/ 	.word	0xffffffff


	//   ....[30]....
        /*1694*/ 	.word	0xffffffff


	//   ....[31]....
        /*1698*/ 	.word	0xffffffff


	//   ....[32]....
        /*169c*/ 	.word	0xffffffff


	//   ....[33]....
        /*16a0*/ 	.word	0xffffffff


	//   ....[34]....
        /*16a4*/ 	.word	0xffffffff


	//   ....[35]....
        /*16a8*/ 	.word	0xffffffff


	//   ....[36]....
        /*16ac*/ 	.word	0xffffffff


	//   ....[37]....
        /*16b0*/ 	.word	0xffffffff


	//   ....[38]....
        /*16b4*/ 	.word	0xffffffff


	//   ....[39]....
        /*16b8*/ 	.word	0xffffffff


	//   ....[40]....
        /*16bc*/ 	.word	0xffffffff


	//   ....[41]....
        /*16c0*/ 	.word	0xffffffff


	//   ....[42]....
        /*16c4*/ 	.word	0xffffffff


	//   ....[43]....
        /*16c8*/ 	.word	0xffffffff


	//   ....[44]....
        /*16cc*/ 	.word	0xffffffff


	//   ....[45]....
        /*16d0*/ 	.word	0xffffffff


	//   ....[46]....
        /*16d4*/ 	.word	0xffffffff


	//   ....[47]....
        /*16d8*/ 	.word	0xffffffff


	//   ....[48]....
        /*16dc*/ 	.word	0xffffffff


	//   ....[49]....
        /*16e0*/ 	.word	0xffffffff


	//   ....[50]....
        /*16e4*/ 	.word	0xffffffff


	//   ....[51]....
        /*16e8*/ 	.word	0xffffffff


	//   ....[52]....
        /*16ec*/ 	.word	0xffffffff


	//   ....[53]....
        /*16f0*/ 	.word	0xffffffff


	//   ....[54]....
        /*16f4*/ 	.word	0xffffffff


	//   ....[55]....
        /*16f8*/ 	.word	0xffffffff


	//   ....[56]....
        /*16fc*/ 	.word	0xffffffff


	//   ....[57]....
        /*1700*/ 	.word	0xffffffff


	//   ....[58]....
        /*1704*/ 	.word	0xffffffff


	//   ....[59]....
        /*1708*/ 	.word	0xffffffff


	//   ....[60]....
        /*170c*/ 	.word	0xffffffff


	//   ....[61]....
        /*1710*/ 	.word	0xffffffff


	//   ....[62]....
        /*1714*/ 	.word	0xffffffff


	//   ....[63]....
        /*1718*/ 	.word	0xffffffff


	//   ....[64]....
        /*171c*/ 	.word	0xffffffff


	//   ....[65]....
        /*1720*/ 	.word	0xffffffff


	//   ....[66]....
        /*1724*/ 	.word	0xffffffff


	//   ....[67]....
        /*1728*/ 	.word	0xffffffff


	//   ....[68]....
        /*172c*/ 	.word	0xffffffff


	//   ....[69]....
        /*1730*/ 	.word	0xffffffff


	//   ....[70]....
        /*1734*/ 	.word	0xffffffff


	//   ....[71]....
        /*1738*/ 	.word	0xffffffff


	//   ....[72]....
        /*173c*/ 	.word	0xffffffff


	//   ....[73]....
        /*1740*/ 	.word	0xffffffff


	//   ....[74]....
        /*1744*/ 	.word	0xffffffff


	//   ....[75]....
        /*1748*/ 	.word	0xffffffff


	//   ....[76]....
        /*174c*/ 	.word	0xffffffff


	//   ....[77]....
        /*1750*/ 	.word	0xffffffff


	//   ....[78]....
        /*1754*/ 	.word	0xffffffff


	//   ....[79]....
        /*1758*/ 	.word	0xffffffff


	//   ....[80]....
        /*175c*/ 	.word	0xffffffff


	//   ....[81]....
        /*1760*/ 	.word	0xffffffff


	//   ....[82]....
        /*1764*/ 	.word	0xffffffff


	//   ....[83]....
        /*1768*/ 	.word	0xffffffff


	//   ....[84]....
        /*176c*/ 	.word	0xffffffff


	//   ....[85]....
        /*1770*/ 	.word	0xffffffff


	//   ....[86]....
        /*1774*/ 	.word	0xffffffff


	//   ....[87]....
        /*1778*/ 	.word	0xffffffff


	//   ....[88]....
        /*177c*/ 	.word	0xffffffff


	//   ....[89]....
        /*1780*/ 	.word	0xffffffff


	//   ....[90]....
        /*1784*/ 	.word	0xffffffff


	//   ....[91]....
        /*1788*/ 	.word	0xffffffff


	//   ....[92]....
        /*178c*/ 	.word	0xffffffff


	//   ....[93]....
        /*1790*/ 	.word	0xffffffff


	//   ....[94]....
        /*1794*/ 	.word	0xffffffff


	//   ....[95]....
        /*1798*/ 	.word	0xffffffff


	//   ....[96]....
        /*179c*/ 	.word	0xffffffff


	//   ....[97]....
        /*17a0*/ 	.word	0xffffffff


	//   ....[98]....
        /*17a4*/ 	.word	0xffffffff


	//   ....[99]....
        /*17a8*/ 	.word	0xffffffff


	//   ....[100]....
        /*17ac*/ 	.word	0xffffffff


	//   ....[101]....
        /*17b0*/ 	.word	0xffffffff


	//   ....[102]....
        /*17b4*/ 	.word	0xffffffff


	//   ....[103]....
        /*17b8*/ 	.word	0xffffffff


	//   ....[104]....
        /*17bc*/ 	.word	0xffffffff


	//   ....[105]....
        /*17c0*/ 	.word	0xffffffff


	//   ....[106]....
        /*17c4*/ 	.word	0xffffffff


	//   ....[107]....
        /*17c8*/ 	.word	0xffffffff


	//   ....[108]....
        /*17cc*/ 	.word	0xffffffff


	//   ....[109]....
        /*17d0*/ 	.word	0xffffffff


	//   ....[110]....
        /*17d4*/ 	.word	0xffffffff


	//   ....[111]....
        /*17d8*/ 	.word	0xffffffff


	//   ....[112]....
        /*17dc*/ 	.word	0xffffffff


	//   ....[113]....
        /*17e0*/ 	.word	0xffffffff


	//   ....[114]....
        /*17e4*/ 	.word	0xffffffff


	//   ....[115]....
        /*17e8*/ 	.word	0xffffffff


	//   ....[116]....
        /*17ec*/ 	.word	0xffffffff


	//   ....[117]....
        /*17f0*/ 	.word	0xffffffff


	//   ....[118]....
        /*17f4*/ 	.word	0xffffffff


	//   ....[119]....
        /*17f8*/ 	.word	0xffffffff


	//   ....[120]....
        /*17fc*/ 	.word	0xffffffff


	//   ....[121]....
        /*1800*/ 	.word	0xffffffff


	//   ....[122]....
        /*1804*/ 	.word	0xffffffff


	//   ....[123]....
        /*1808*/ 	.word	0xffffffff


	//   ....[124]....
        /*180c*/ 	.word	0xffffffff


	//   ....[125]....
        /*1810*/ 	.word	0xffffffff


	//   ....[126]....
        /*1814*/ 	.word	0xffffffff


	//   ....[127]....
        /*1818*/ 	.word	0xffffffff


	//   ....[128]....
        /*181c*/ 	.word	0xffffffff


	//   ....[129]....
        /*1820*/ 	.word	0xffffffff


	//   ....[130]....
        /*1824*/ 	.word	0xffffffff


	//   ....[131]....
        /*1828*/ 	.word	0xffffffff


	//   ....[132]....
        /*182c*/ 	.word	0xffffffff


	//   ....[133]....
        /*1830*/ 	.word	0xffffffff


	//   ....[134]....
        /*1834*/ 	.word	0xffffffff


	//   ....[135]....
        /*1838*/ 	.word	0xffffffff


	//   ....[136]....
        /*183c*/ 	.word	0xffffffff


	//   ....[137]....
        /*1840*/ 	.word	0xffffffff


	//   ....[138]....
        /*1844*/ 	.word	0xffffffff


	//   ....[139]....
        /*1848*/ 	.word	0xffffffff


	//   ....[140]....
        /*184c*/ 	.word	0xffffffff


	//   ....[141]....
        /*1850*/ 	.word	0xffffffff


	//   ....[142]....
        /*1854*/ 	.word	0xffffffff


	//   ....[143]....
        /*1858*/ 	.word	0xffffffff


	//   ....[144]....
        /*185c*/ 	.word	0xffffffff


	//   ....[145]....
        /*1860*/ 	.word	0xffffffff


	//   ....[146]....
        /*1864*/ 	.word	0xffffffff


	//   ....[147]....
        /*1868*/ 	.word	0xffffffff


	//   ....[148]....
        /*186c*/ 	.word	0xffffffff


	//   ....[149]....
        /*1870*/ 	.word	0xffffffff


	//   ....[150]....
        /*1874*/ 	.word	0xffffffff


	//   ....[151]....
        /*1878*/ 	.word	0xffffffff


	//   ....[152]....
        /*187c*/ 	.word	0xffffffff


	//   ....[153]....
        /*1880*/ 	.word	0xffffffff


	//   ....[154]....
        /*1884*/ 	.word	0xffffffff


	//   ....[155]....
        /*1888*/ 	.word	0xffffffff


	//   ....[156]....
        /*188c*/ 	.word	0xffffffff


	//   ....[157]....
        /*1890*/ 	.word	0xffffffff


	//   ....[158]....
        /*1894*/ 	.word	0xffffffff


	//   ....[159]....
        /*1898*/ 	.word	0xffffffff


	//   ....[160]....
        /*189c*/ 	.word	0xffffffff


	//   ....[161]....
        /*18a0*/ 	.word	0xffffffff


	//   ....[162]....
        /*18a4*/ 	.word	0xffffffff


	//   ....[163]....
        /*18a8*/ 	.word	0xffffffff


	//   ....[164]....
        /*18ac*/ 	.word	0xffffffff


	//   ....[165]....
        /*18b0*/ 	.word	0xffffffff


	//   ....[166]....
        /*18b4*/ 	.word	0xffffffff


	//   ....[167]....
        /*18b8*/ 	.word	0xffffffff


	//   ....[168]....
        /*18bc*/ 	.word	0xffffffff


	//   ....[169]....
        /*18c0*/ 	.word	0xffffffff


	//   ....[170]....
        /*18c4*/ 	.word	0xffffffff


	//   ....[171]....
        /*18c8*/ 	.word	0xffffffff


	//   ....[172]....
        /*18cc*/ 	.word	0xffffffff


	//   ....[173]....
        /*18d0*/ 	.word	0xffffffff


	//   ....[174]....
        /*18d4*/ 	.word	0xffffffff


	//   ....[175]....
        /*18d8*/ 	.word	0xffffffff


	//   ....[176]....
        /*18dc*/ 	.word	0xffffffff


	//   ....[177]....
        /*18e0*/ 	.word	0xffffffff


	//   ....[178]....
        /*18e4*/ 	.word	0xffffffff


	//   ....[179]....
        /*18e8*/ 	.word	0xffffffff


	//   ....[180]....
        /*18ec*/ 	.word	0xffffffff


	//   ....[181]....
        /*18f0*/ 	.word	0xffffffff


	//   ....[182]....
        /*18f4*/ 	.word	0xffffffff


	//   ....[183]....
        /*18f8*/ 	.word	0xffffffff


	//   ....[184]....
        /*18fc*/ 	.word	0xffffffff


	//   ....[185]....
        /*1900*/ 	.word	0xffffffff


	//   ....[186]....
        /*1904*/ 	.word	0xffffffff


	//   ....[187]....
        /*1908*/ 	.word	0xffffffff


	//   ....[188]....
        /*190c*/ 	.word	0xffffffff


	//   ....[189]....
        /*1910*/ 	.word	0xffffffff


	//   ....[190]....
        /*1914*/ 	.word	0xffffffff


	//   ....[191]....
        /*1918*/ 	.word	0xffffffff


	//   ....[192]....
        /*191c*/ 	.word	0xffffffff


	//   ....[193]....
        /*1920*/ 	.word	0xffffffff


	//   ....[194]....
        /*1924*/ 	.word	0xffffffff


	//   ....[195]....
        /*1928*/ 	.word	0xffffffff


	//   ....[196]....
        /*192c*/ 	.word	0xffffffff


	//   ....[197]....
        /*1930*/ 	.word	0xffffffff


	//   ....[198]....
        /*1934*/ 	.word	0xffffffff


	//   ....[199]....
        /*1938*/ 	.word	0xffffffff


	//   ....[200]....
        /*193c*/ 	.word	0xffffffff


	//   ....[201]....
        /*1940*/ 	.word	0xffffffff


	//   ....[202]....
        /*1944*/ 	.word	0xffffffff


	//   ....[203]....
        /*1948*/ 	.word	0xffffffff


	//----- nvinfo : EIATTR_COOP_GROUP_INSTR_OFFSETS
	.align		4
.L_374:
        /*194c*/ 	.byte	0x04, 0x28
        /*194e*/ 	.short	(.L_376 - .L_375)


	//   ....[0]....
.L_375:
        /*1950*/ 	.word	0x00000050


	//   ....[1]....
        /*1954*/ 	.word	0x00000200


	//   ....[2]....
        /*1958*/ 	.word	0x00000230


	//   ....[3]....
        /*195c*/ 	.word	0x00000260


	//   ....[4]....
        /*1960*/ 	.word	0x00000290


	//   ....[5]....
        /*1964*/ 	.word	0x000002c0


	//   ....[6]....
        /*1968*/ 	.word	0x000002f0


	//   ....[7]....
        /*196c*/ 	.word	0x00000450


	//   ....[8]....
        /*1970*/ 	.word	0x00000490


	//   ....[9]....
        /*1974*/ 	.word	0x000004c0


	//   ....[10]....
        /*1978*/ 	.word	0x000004f0


	//   ....[11]....
        /*197c*/ 	.word	0x00000520


	//   ....[12]....
        /*1980*/ 	.word	0x00000550


	//   ....[13]....
        /*1984*/ 	.word	0x000005e0


	//   ....[14]....
        /*1988*/ 	.word	0x00000630


	//   ....[15]....
        /*198c*/ 	.word	0x00000650


	//   ....[16]....
        /*1990*/ 	.word	0x000006b0


	//   ....[17]....
        /*1994*/ 	.word	0x000032f0


	//   ....[18]....
        /*1998*/ 	.word	0x00003320


	//   ....[19]....
        /*199c*/ 	.word	0x00003350


	//   ....[20]....
        /*19a0*/ 	.word	0x00003370


	//   ....[21]....
        /*19a4*/ 	.word	0x00003560


	//   ....[22]....
        /*19a8*/ 	.word	0x00003580


	//   ....[23]....
        /*19ac*/ 	.word	0x00003660


	//   ....[24]....
        /*19b0*/ 	.word	0x000036b0


	//   ....[25]....
        /*19b4*/ 	.word	0x00003820


	//   ....[26]....
        /*19b8*/ 	.word	0x00003840


	//   ....[27]....
        /*19bc*/ 	.word	0x00003960


	//   ....[28]....
        /*19c0*/ 	.word	0x00003af0


	//   ....[29]....
        /*19c4*/ 	.word	0x00003d80


	//   ....[30]....
        /*19c8*/ 	.word	0x00003d90


	//   ....[31]....
        /*19cc*/ 	.word	0x00004260


	//   ....[32]....
        /*19d0*/ 	.word	0x00004270


	//   ....[33]....
        /*19d4*/ 	.word	0x00005490


	//   ....[34]....
        /*19d8*/ 	.word	0x000054b0


	//   ....[35]....
        /*19dc*/ 	.word	0x00005710


	//   ....[36]....
        /*19e0*/ 	.word	0x00005720


	//   ....[37]....
        /*19e4*/ 	.word	0x00005a40


	//   ....[38]....
        /*19e8*/ 	.word	0x00005c00


	//   ....[39]....
        /*19ec*/ 	.word	0x00005f00


	//   ....[40]....
        /*19f0*/ 	.word	0x00005f20


	//   ....[41]....
        /*19f4*/ 	.word	0x00005f50


	//   ....[42]....
        /*19f8*/ 	.word	0x00005f60


	//   ....[43]....
        /*19fc*/ 	.word	0x00007630


	//   ....[44]....
        /*1a00*/ 	.word	0x00007650


	//   ....[45]....
        /*1a04*/ 	.word	0x000078b0


	//   ....[46]....
        /*1a08*/ 	.word	0x000078c0


	//   ....[47]....
        /*1a0c*/ 	.word	0x00008990


	//   ....[48]....
        /*1a10*/ 	.word	0x000089b0


	//   ....[49]....
        /*1a14*/ 	.word	0x00008be0


	//   ....[50]....
        /*1a18*/ 	.word	0x00008bf0


	//   ....[51]....
        /*1a1c*/ 	.word	0x00008f10


	//   ....[52]....
        /*1a20*/ 	.word	0x00009100


	//   ....[53]....
        /*1a24*/ 	.word	0x00009360


	//   ....[54]....
        /*1a28*/ 	.word	0x00009380


	//   ....[55]....
        /*1a2c*/ 	.word	0x00009460


	//   ....[56]....
        /*1a30*/ 	.word	0x00009480


	//   ....[57]....
        /*1a34*/ 	.word	0x0000aff0


	//   ....[58]....
        /*1a38*/ 	.word	0x0000b0d0


	//   ....[59]....
        /*1a3c*/ 	.word	0x0000b250


	//   ....[60]....
        /*1a40*/ 	.word	0x0000b260


	//   ....[61]....
        /*1a44*/ 	.word	0x0000c310


	//   ....[62]....
        /*1a48*/ 	.word	0x0000c330


	//   ....[63]....
        /*1a4c*/ 	.word	0x0000c4e0


	//   ....[64]....
        /*1a50*/ 	.word	0x0000c4f0


	//   ....[65]....
        /*1a54*/ 	.word	0x0000c850


	//   ....[66]....
        /*1a58*/ 	.word	0x0000c880


	//   ....[67]....
        /*1a5c*/ 	.word	0x0000c8a0


	//   ....[68]....
        /*1a60*/ 	.word	0x0000c8c0


	//   ....[69]....
        /*1a64*/ 	.word	0x0000e1d0


	//   ....[70]....
        /*1a68*/ 	.word	0x0000e220


	//   ....[71]....
        /*1a6c*/ 	.word	0x0000e240


	//   ....[72]....
        /*1a70*/ 	.word	0x0000e250


	//   ....[73]....
        /*1a74*/ 	.word	0x0000fb00


	//   ....[74]....
        /*1a78*/ 	.word	0x0000fb20


	//   ....[75]....
        /*1a7c*/ 	.word	0x0000fb40


	//   ....[76]....
        /*1a80*/ 	.word	0x0000fb60


	//   ....[77]....
        /*1a84*/ 	.word	0x0000ff10


	//   ....[78]....
        /*1a88*/ 	.word	0x0000ff30


	//   ....[79]....
        /*1a8c*/ 	.word	0x00010170


	//   ....[80]....
        /*1a90*/ 	.word	0x00010180


	//   ....[81]....
        /*1a94*/ 	.word	0x00010370


	//   ....[82]....
        /*1a98*/ 	.word	0x00010390


	//   ....[83]....
        /*1a9c*/ 	.word	0x00010580


	//   ....[84]....
        /*1aa0*/ 	.word	0x00010590


	//   ....[85]....
        /*1aa4*/ 	.word	0x00010970


	//   ....[86]....
        /*1aa8*/ 	.word	0x00010990


	//   ....[87]....
        /*1aac*/ 	.word	0x000115e0


	//   ....[88]....
        /*1ab0*/ 	.word	0x000115f0


	//   ....[89]....
        /*1ab4*/ 	.word	0x00012aa0


	//   ....[90]....
        /*1ab8*/ 	.word	0x00012ac0


	//   ....[91]....
        /*1abc*/ 	.word	0x00012d10


	//   ....[92]....
        /*1ac0*/ 	.word	0x00012d20


	//   ....[93]....
        /*1ac4*/ 	.word	0x00012f10


	//   ....[94]....
        /*1ac8*/ 	.word	0x00012f30


	//   ....[95]....
        /*1acc*/ 	.word	0x00013120


	//   ....[96]....
        /*1ad0*/ 	.word	0x00013130


	//   ....[97]....
        /*1ad4*/ 	.word	0x000133e0


	//   ....[98]....
        /*1ad8*/ 	.word	0x00013400


	//   ....[99]....
        /*1adc*/ 	.word	0x00013530


	//   ....[100]....
        /*1ae0*/ 	.word	0x00013570


	//   ....[101]....
        /*1ae4*/ 	.word	0x000135a0


	//   ....[102]....
        /*1ae8*/ 	.word	0x000135d0


	//   ....[103]....
        /*1aec*/ 	.word	0x00013600


	//   ....[104]....
        /*1af0*/ 	.word	0x00013630


	//   ....[105]....
        /*1af4*/ 	.word	0x00013790


	//   ....[106]....
        /*1af8*/ 	.word	0x000137d0


	//   ....[107]....
        /*1afc*/ 	.word	0x00013800


	//   ....[108]....
        /*1b00*/ 	.word	0x00013830


	//   ....[109]....
        /*1b04*/ 	.word	0x00013860


	//   ....[110]....
        /*1b08*/ 	.word	0x00013890


	//   ....[111]....
        /*1b0c*/ 	.word	0x00013920


	//   ....[112]....
        /*1b10*/ 	.word	0x00013980


	//   ....[113]....
        /*1b14*/ 	.word	0x00013990


	//   ....[114]....
        /*1b18*/ 	.word	0x000139f0


	//   ....[115]....
        /*1b1c*/ 	.word	0x00014460


	//   ....[116]....
        /*1b20*/ 	.word	0x000144c0


	//   ....[117]....
        /*1b24*/ 	.word	0x00014510


	//   ....[118]....
        /*1b28*/ 	.word	0x00014560


	//   ....[119]....
        /*1b2c*/ 	.word	0x000145b0


	//   ....[120]....
        /*1b30*/ 	.word	0x00014620


	//   ....[121]....
        /*1b34*/ 	.word	0x00014660


	//   ....[122]....
        /*1b38*/ 	.word	0x000146d0


	//   ....[123]....
        /*1b3c*/ 	.word	0x00014740


	//   ....[124]....
        /*1b40*/ 	.word	0x000147a0


	//   ....[125]....
        /*1b44*/ 	.word	0x00014810


	//   ....[126]....
        /*1b48*/ 	.word	0x00014870


	//   ....[127]....
        /*1b4c*/ 	.word	0x000148d0


	//   ....[128]....
        /*1b50*/ 	.word	0x00014940


	//   ....[129]....
        /*1b54*/ 	.word	0x000149a0


	//   ....[130]....
        /*1b58*/ 	.word	0x00014a00


	//   ....[131]....
        /*1b5c*/ 	.word	0x00014a60


	//   ....[132]....
        /*1b60*/ 	.word	0x00014ac0


	//   ....[133]....
        /*1b64*/ 	.word	0x00014e00


	//   ....[134]....
        /*1b68*/ 	.word	0x00014e50


	//   ....[135]....
        /*1b6c*/ 	.word	0x00014ea0


	//   ....[136]....
        /*1b70*/ 	.word	0x00014ee0


	//   ....[137]....
        /*1b74*/ 	.word	0x00014f50


	//   ....[138]....
        /*1b78*/ 	.word	0x00014fc0


	//   ....[139]....
        /*1b7c*/ 	.word	0x00015020


	//   ....[140]....
        /*1b80*/ 	.word	0x00015080


	//   ....[141]....
        /*1b84*/ 	.word	0x000150e0


	//   ....[142]....
        /*1b88*/ 	.word	0x00015150


	//   ....[143]....
        /*1b8c*/ 	.word	0x000151b0


	//   ....[144]....
        /*1b90*/ 	.word	0x00015210


	//   ....[145]....
        /*1b94*/ 	.word	0x00015270


	//   ....[146]....
        /*1b98*/ 	.word	0x000152d0


	//   ....[147]....
        /*1b9c*/ 	.word	0x00015650


	//   ....[148]....
        /*1ba0*/ 	.word	0x00015690


	//   ....[149]....
        /*1ba4*/ 	.word	0x000156e0


	//   ....[150]....
        /*1ba8*/ 	.word	0x00015720


	//   ....[151]....
        /*1bac*/ 	.word	0x00015780


	//   ....[152]....
        /*1bb0*/ 	.word	0x000157e0


	//   ....[153]....
        /*1bb4*/ 	.word	0x00015840


	//   ....[154]....
        /*1bb8*/ 	.word	0x000158a0


	//   ....[155]....
        /*1bbc*/ 	.word	0x00015910


	//   ....[156]....
        /*1bc0*/ 	.word	0x00015970


	//   ....[157]....
        /*1bc4*/ 	.word	0x000159d0


	//   ....[158]....
        /*1bc8*/ 	.word	0x00015a10


	//   ....[159]....
        /*1bcc*/ 	.word	0x00015a50


	//   ....[160]....
        /*1bd0*/ 	.word	0x00015aa0


	//   ....[161]....
        /*1bd4*/ 	.word	0x00015ae0


	//   ....[162]....
        /*1bd8*/ 	.word	0x00015b30


	//   ....[163]....
        /*1bdc*/ 	.word	0x00015b80


	//   ....[164]....
        /*1be0*/ 	.word	0x00015bd0


	//   ....[165]....
        /*1be4*/ 	.word	0x00015c20


	//   ....[166]....
        /*1be8*/ 	.word	0x00015c90


	//   ....[167]....
        /*1bec*/ 	.word	0x00015d00


	//   ....[168]....
        /*1bf0*/ 	.word	0x00015d60


	//   ....[169]....
        /*1bf4*/ 	.word	0x00015dc0


	//   ....[170]....
        /*1bf8*/ 	.word	0x00015e20


	//   ....[171]....
        /*1bfc*/ 	.word	0x00015e90


	//   ....[172]....
        /*1c00*/ 	.word	0x00015ef0


	//   ....[173]....
        /*1c04*/ 	.word	0x00015f50


	//   ....[174]....
        /*1c08*/ 	.word	0x00015fb0


	//   ....[175]....
        /*1c0c*/ 	.word	0x00016020


	//   ....[176]....
        /*1c10*/ 	.word	0x00016080


	//   ....[177]....
        /*1c14*/ 	.word	0x000160e0


	//   ....[178]....
        /*1c18*/ 	.word	0x00016140


	//   ....[179]....
        /*1c1c*/ 	.word	0x000161b0


	//   ....[180]....
        /*1c20*/ 	.word	0x00016210


	//   ....[181]....
        /*1c24*/ 	.word	0x00016270


	//   ....[182]....
        /*1c28*/ 	.word	0x000162d0


	//   ....[183]....
        /*1c2c*/ 	.word	0x00016340


	//   ....[184]....
        /*1c30*/ 	.word	0x000163a0


	//   ....[185]....
        /*1c34*/ 	.word	0x00016400


	//   ....[186]....
        /*1c38*/ 	.word	0x00016460


	//   ....[187]....
        /*1c3c*/ 	.word	0x000164d0


	//   ....[188]....
        /*1c40*/ 	.word	0x00016520


	//   ....[189]....
        /*1c44*/ 	.word	0x00016560


	//   ....[190]....
        /*1c48*/ 	.word	0x000165b0


	//   ....[191]....
        /*1c4c*/ 	.word	0x00016600


	//   ....[192]....
        /*1c50*/ 	.word	0x00016650


	//   ....[193]....
        /*1c54*/ 	.word	0x000166c0


	//   ....[194]....
        /*1c58*/ 	.word	0x00016700


	//   ....[195]....
        /*1c5c*/ 	.word	0x00016750


	//   ....[196]....
        /*1c60*/ 	.word	0x000167a0


	//   ....[197]....
        /*1c64*/ 	.word	0x000167f0


	//   ....[198]....
        /*1c68*/ 	.word	0x00016840


	//   ....[199]....
        /*1c6c*/ 	.word	0x000168b0


	//   ....[200]....
        /*1c70*/ 	.word	0x000168f0


	//   ....[201]....
        /*1c74*/ 	.word	0x00016960


	//   ....[202]....
        /*1c78*/ 	.word	0x000169c0


	//   ....[203]....
        /*1c7c*/ 	.word	0x00016a30


	//----- nvinfo : EIATTR_EXIT_INSTR_OFFSETS
	.align		4
.L_376:
        /*1c80*/ 	.byte	0x04, 0x1c
        /*1c82*/ 	.short	(.L_378 - .L_377)


	//   ....[0]....
.L_377:
        /*1c84*/ 	.word	0x000010d0


	//   ....[1]....
        /*1c88*/ 	.word	0x00014420


	//----- nvinfo : EIATTR_MAX_THREADS
	.align		4
.L_378:
        /*1c8c*/ 	.byte	0x04, 0x05
        /*1c8e*/ 	.short	(.L_380 - .L_379)
.L_379:
        /*1c90*/ 	.word	0x00000100
        /*1c94*/ 	.word	0x00000001
        /*1c98*/ 	.word	0x00000001


	//----- nvinfo : EIATTR_CRS_STACK_SIZE
	.align		4
.L_380:
        /*1c9c*/ 	.byte	0x04, 0x1e
        /*1c9e*/ 	.short	(.L_382 - .L_381)
.L_381:
        /*1ca0*/ 	.word	0x00000000
.L_382:


//--------------------- .nv.info._ZN7cutlass13device_kernelIN5flash19enable_sm80_to_sm89INS1_16FlashAttnFwdSm80INS1_25CollectiveMainloopFwdSm80ILi8ELi1ELb0EN4cute5tupleIJNS5_1CILi128EEENS7_ILi32EEENS7_ILi256EEEEEELi256ENS_10bfloat16_tEfNS_4arch4Sm80ELb1ELb0ELb1ELb1ELb1ELb1ELb1ELb1EEENS1_21CollectiveEpilogueFwdINS6_IJS8_SA_S9_EEENS6_IJNS7_ILi1EEESI_SI_EEESC_SE_Li256ELb1ELb1ELb1ELb0EEENS1_36VarlenDynamicPersistentTileSchedulerILi128ELi32ELi256ELi256ELb1ELb1ELb0ELb1ELb1ELb1EEEEEEEEEvNT_6ParamsE --------------------------
	.section	.nv.info._ZN7cutlass13device_kernelIN5flash19enable_sm80_to_sm89INS1_16FlashAttnFwdSm80INS1_25CollectiveMainloopFwdSm80ILi8ELi1ELb0EN4cute5tupleIJNS5_1CILi128EEENS7_ILi32EEENS7_ILi256EEEEEELi256ENS_10bfloat16_tEfNS_4arch4Sm80ELb1ELb0ELb1ELb1ELb1ELb1ELb1ELb1EEENS1_21CollectiveEpilogueFwdINS6_IJS8_SA_S9_EEENS6_IJNS7_ILi1EEESI_SI_EEESC_SE_Li256ELb1ELb1ELb1ELb0EEENS1_36VarlenDynamicPersistentTileSchedulerILi128ELi32ELi256ELi256ELb1ELb1ELb0ELb1ELb1ELb1EEEEEEEEEvNT_6ParamsE,"",@"SHT_CUDA_INFO"
	.sectionflags	@""
	.align	4


	//----- nvinfo : EIATTR_CUDA_API_VERSION
	.align		4
        /*0000*/ 	.byte	0x04, 0x37
        /*0002*/ 	.short	(.L_384 - .L_383)
.L_383:
        /*0004*/ 	.word	0x00000082


	//----- nvinfo : EIATTR_SW2861232_WAR
	.align		4
.L_384:
        /*0008*/ 	.byte	0x01, 0x35
	.zero		2


	//----- nvinfo : EIATTR_PARAM_CBANK
	.align		4
        /*000c*/ 	.byte	0x04, 0x0a
        /*000e*/ 	.short	(.L_386 - .L_385)
	.align		4
.L_385:
        /*0010*/ 	.word	index@(.nv.constant0._ZN7cutlass13device_kernelIN5flash19enable_sm80_to_sm89INS1_16FlashAttnFwdSm80INS1_25CollectiveMainloopFwdSm80ILi8ELi1ELb0EN4cute5tupleIJNS5_1CILi128EEENS7_ILi32EEENS7_ILi256EEEEEELi256ENS_10bfloat16_tEfNS_4arch4Sm80ELb1ELb0ELb1ELb1ELb1ELb1ELb1ELb1EEENS1_21CollectiveEpilogueFwdINS6_IJS8_SA_S9_EEENS6_IJNS7_ILi1EEESI_SI_EEESC_SE_Li256ELb1ELb1ELb1ELb0EEENS1_36VarlenDynamicPersistentTileSchedulerILi128ELi32ELi256ELi256ELb1ELb1ELb0ELb1ELb1ELb1EEEEEEEEEvNT_6ParamsE)
        /*0014*/ 	.short	0x0160
        /*0016*/ 	.short	0x0438


	//----- nvinfo : EIATTR_CBANK_PARAM_SIZE
	.align		4
.L_386:
        /*0018*/ 	.byte	0x03, 0x19
        /*001a*/ 	.short	0x0438


	//----- nvinfo : EIATTR_KPARAM_INFO
	.align		4
        /*001c*/ 	.byte	0x04, 0x17
        /*001e*/ 	.short	(.L_388 - .L_387)
.L_387:
        /*0020*/ 	.word	0x00000000
        /*0024*/ 	.short	0x0000
        /*0026*/ 	.short	0x0000
        /*0028*/ 	.byte	0x00, 0xf0, 0xe1, 0x10


	//----- nvinfo : EIATTR_MAXREG_COUNT
	.align		4
.L_388:
        /*002c*/ 	.byte	0x03, 0x1b
        /*002e*/ 	.short	0x00ff


	//----- nvinfo : EIATTR_NUM_BARRIERS
	.align		4
        /*0030*/ 	.byte	0x02, 0x4c
        /*0032*/ 	.byte	0x06
	.zero		1


	//----- nvinfo : EIATTR_ANNOTATIONS
	.align		4
        /*0034*/ 	.byte	0x04, 0x55
        /*0036*/ 	.short	(.L_390 - .L_389)


	//   ....[0]....
.L_389:
        /* <DEDUP_REMOVED lines=21> */


	//----- nvinfo : EIATTR_MERCURY_ISA_VERSION
	.align		4
.L_390:
        /*0170*/ 	.byte	0x03, 0x5f
        /*0172*/ 	.short	0x0000


	//----- nvinfo : EIATTR_INT_WARP_WIDE_INSTR_OFFSETS
	.align		4
        /*0174*/ 	.byte	0x04, 0x31
        /*0176*/ 	.short	(.L_392 - .L_391)


	//   ....[0]....
.L_391:
        /*0178*/ 	.word	0x00018090


	//   ....[1]....
        /*017c*/ 	.word	0x00018100


	//----- nvinfo : EIATTR_COOP_GROUP_MASK_REGIDS
	.align		4
.L_392:
        /*0180*/ 	.byte	0x04, 0x29
        /*0182*/ 	.short	(.L_394 - .L_393)


	//   ....[0]....
.L_393:
        /*0184*/ 	.word	0xffffffff


	//   ....[1]....
        /*0188*/ 	.word	0xffffffff


	//   ....[2]....
        /*018c*/ 	.word	0xffffffff


	//   ....[3]....
        /*0190*/ 	.word	0xffffffff


	//   ....[4]....
        /*0194*/ 	.word	0xffffffff


	//   ....[5]....
        /*0198*/ 	.word	0xffffffff


	//   ....[6]....
        /*019c*/ 	.word	0xffffffff


	//   ....[7]....
        /*01a0*/ 	.word	0xffffffff


	//   ....[8]....
        /*01a4*/ 	.word	0xffffffff


	//   ....[9]....
        /*01a8*/ 	.word	0xffffffff


	//   ....[10]....
        /*01ac*/ 	.word	0xffffffff


	//   ....[11]....
        /*01b0*/ 	.word	0xffffffff


	//   ....[12]....
        /*01b4*/ 	.word	0xffffffff


	//   ....[13]....
        /*01b8*/ 	.word	0xffffffff


	//   ....[14]....
        /*01bc*/ 	.word	0xffffffff


	//   ....[15]....
        /*01c0*/ 	.word	0xffffffff


	//   ....[16]....
        /*01c4*/ 	.word	0xffffffff


	//   ....[17]....
        /*01c8*/ 	.word	0xffffffff


	//   ....[18]....
        /*01cc*/ 	.word	0xffffffff


	//   ....[19]....
        /*01d0*/ 	.word	0xffffffff


	//   ....[20]....
        /*01d4*/ 	.word	0xffffffff


	//   ....[21]....
        /*01d8*/ 	.word	0xffffffff


	//   ....[22]....
        /*01dc*/ 	.word	0xffffffff


	//   ....[23]....
        /*01e0*/ 	.word	0xffffffff


	//   ....[24]....
        /*01e4*/ 	.word	0xffffffff


	//   ....[25]....
        /*01e8*/ 	.word	0xffffffff


	//   ....[26]....
        /*01ec*/ 	.word	0xffffffff


	//   ....[27]....
        /*01f0*/ 	.word	0xffffffff


	//   ....[28]....
        /*01f4*/ 	.word	0xffffffff


	//   ....[29]....
        /*01f8*/ 	.word	0xffffffff


	//   ....[30]....
        /*01fc*/ 	.word	0xffffffff


	//   ....[31]....
        /*0200*/ 	.word	0xffffffff


	//   ....[32]....
        /*0204*/ 	.word	0xffffffff


	//   ....[33]....
        /*0208*/ 	.word	0xffffffff


	//   ....[34]....
        /*020c*/ 	.word	0xffffffff


	//   ....[35]....
        /*0210*/ 	.word	0xffffffff


	//   ....[36]....
        /*0214*/ 	.word	0xffffffff


	//   ....[37]....
        /*0218*/ 	.word	0xffffffff


	//   ....[38]....
        /*021c*/ 	.word	0xffffffff


	//   ....[39]....
        /*0220*/ 	.word	0xffffffff


	//   ....[40]....
        /*0224*/ 	.word	0xffffffff


	//   ....[41]....
        /*0228*/ 	.word	0xffffffff


	//   ....[42]....
        /*022c*/ 	.word	0xffffffff


	//   ....[43]....
        /*0230*/ 	.word	0xffffffff


	//   ....[44]....
        /*0234*/ 	.word	0xffffffff


	//   ....[45]....
        /*0238*/ 	.word	0xffffffff


	//   ....[46]....
        /*023c*/ 	.word	0xffffffff


	//   ....[47]....
        /*0240*/ 	.word	0xffffffff


	//   ....[48]....
        /*0244*/ 	.word	0xffffffff


	//   ....[49]....
        /*0248*/ 	.word	0xffffffff


	//   ....[50]....
        /*024c*/ 	.word	0xffffffff


	//   ....[51]....
        /*0250*/ 	.word	0xffffffff


	//   ....[52]....
        /*0254*/ 	.word	0xffffffff


	//   ....[53]....
        /*0258*/ 	.word	0xffffffff


	//   ....[54]....
        /*025c*/ 	.word	0xffffffff


	//   ....[55]....
        /*0260*/ 	.word	0xffffffff


	//   ....[56]....
        /*0264*/ 	.word	0xffffffff


	//   ....[57]....
        /*0268*/ 	.word	0xffffffff


	//   ....[58]....
        /*026c*/ 	.word	0xffffffff


	//   ....[59]....
        /*0270*/ 	.word	0xffffffff


	//   ....[60]....
        /*0274*/ 	.word	0xffffffff


	//   ....[61]....
        /*0278*/ 	.word	0xffffffff


	//   ....[62]....
        /*027c*/ 	.word	0xffffffff


	//   ....[63]....
        /*0280*/ 	.word	0xffffffff


	//   ....[64]....
        /*0284*/ 	.word	0xffffffff


	//   ....[65]....
        /*0288*/ 	.word	0xffffffff


	//   ....[66]....
        /*028c*/ 	.word	0xffffffff


	//   ....[67]....
        /*0290*/ 	.word	0xffffffff


	//   ....[68]....
        /*0294*/ 	.word	0xffffffff


	//   ....[69]....
        /*0298*/ 	.word	0xffffffff


	//   ....[70]....
        /*029c*/ 	.word	0xffffffff


	//   ....[71]....
        /*02a0*/ 	.word	0xffffffff


	//   ....[72]....
        /*02a4*/ 	.word	0xffffffff


	//   ....[73]....
        /*02a8*/ 	.word	0xffffffff


	//   ....[74]....
        /*02ac*/ 	.word	0xffffffff


	//   ....[75]....
        /*02b0*/ 	.word	0xffffffff


	//   ....[76]....
        /*02b4*/ 	.word	0xffffffff


	//   ....[77]....
        /*02b8*/ 	.word	0xffffffff


	//   ....[78]....
        /*02bc*/ 	.word	0xffffffff


	//   ....[79]....
        /*02c0*/ 	.word	0xffffffff


	//   ....[80]....
        /*02c4*/ 	.word	0xffffffff


	//   ....[81]....
        /*02c8*/ 	.word	0xffffffff


	//   ....[82]....
        /*02cc*/ 	.word	0xffffffff


	//   ....[83]....
        /*02d0*/ 	.word	0xffffffff


	//   ....[84]....
        /*02d4*/ 	.word	0xffffffff


	//   ....[85]....
        /*02d8*/ 	.word	0xffffffff


	//   ....[86]....
        /*02dc*/ 	.word	0xffffffff


	//   ....[87]....
        /*02e0*/ 	.word	0xffffffff


	//   ....[88]....
        /*02e4*/ 	.word	0xffffffff


	//   ....[89]....
        /*02e8*/ 	.word	0xffffffff


	//   ....[90]....
        /*02ec*/ 	.word	0xffffffff


	//   ....[91]....
        /*02f0*/ 	.word	0xffffffff


	//   ....[92]....
        /*02f4*/ 	.word	0xffffffff


	//   ....[93]....
        /*02f8*/ 	.word	0xffffffff


	//   ....[94]....
        /*02fc*/ 	.word	0xffffffff


	//   ....[95]....
        /*0300*/ 	.word	0xffffffff


	//   ....[96]....
        /*0304*/ 	.word	0xffffffff


	//   ....[97]....
        /*0308*/ 	.word	0xffffffff


	//   ....[98]....
        /*030c*/ 	.word	0xffffffff


	//   ....[99]....
        /*0310*/ 	.word	0xffffffff


	//   ....[100]....
        /*0314*/ 	.word	0xffffffff


	//   ....[101]....
        /*0318*/ 	.word	0xffffffff


	//   ....[102]....
        /*031c*/ 	.word	0xffffffff


	//   ....[103]....
        /*0320*/ 	.word	0xffffffff


	//   ....[104]....
        /*0324*/ 	.word	0xffffffff


	//   ....[105]....
        /*0328*/ 	.word	0xffffffff


	//   ....[106]....
        /*032c*/ 	.word	0xffffffff


	//   ....[107]....
        /*0330*/ 	.word	0xffffffff


	//   ....[108]....
        /*0334*/ 	.word	0xffffffff


	//   ....[109]....
        /*0338*/ 	.word	0xffffffff


	//   ....[110]....
        /*033c*/ 	.word	0xffffffff


	//   ....[111]....
        /*0340*/ 	.word	0xffffffff


	//   ....[112]....
        /*0344*/ 	.word	0xffffffff


	//   ....[113]....
        /*0348*/ 	.word	0xffffffff


	//   ....[114]....
        /*034c*/ 	.word	0xffffffff


	//   ....[115]....
        /*0350*/ 	.word	0xffffffff


	//   ....[116]....
        /*0354*/ 	.word	0xffffffff


	//   ....[117]....
        /*0358*/ 	.word	0xffffffff


	//   ....[118]....
        /*035c*/ 	.word	0xffffffff


	//   ....[119]....
        /*0360*/ 	.word	0xffffffff


	//   ....[120]....
        /*0364*/ 	.word	0xffffffff


	//   ....[121]....
        /*0368*/ 	.word	0xffffffff


	//   ....[122]....
        /*036c*/ 	.word	0xffffffff


	//   ....[123]....
        /*0370*/ 	.word	0xffffffff


	//   ....[124]....
        /*0374*/ 	.word	0xffffffff


	//   ....[125]....
        /*0378*/ 	.word	0xffffffff


	//   ....[126]....
        /*037c*/ 	.word	0xffffffff


	//   ....[127]....
        /*0380*/ 	.word	0xffffffff


	//   ....[128]....
        /*0384*/ 	.word	0xffffffff


	//   ....[129]....
        /*0388*/ 	.word	0xffffffff


	//   ....[130]....
        /*038c*/ 	.word	0xffffffff


	//   ....[131]....
        /*0390*/ 	.word	0xffffffff


	//   ....[132]....
        /*0394*/ 	.word	0xffffffff


	//   ....[133]....
        /*0398*/ 	.word	0xffffffff


	//   ....[134]....
        /*039c*/ 	.word	0xffffffff


	//   ....[135]....
        /*03a0*/ 	.word	0xffffffff


	//   ....[136]....
        /*03a4*/ 	.word	0xffffffff


	//   ....[137]....
        /*03a8*/ 	.word	0xffffffff


	//   ....[138]....
        /*03ac*/ 	.word	0xffffffff


	//   ....[139]....
        /*03b0*/ 	.word	0xffffffff


	//   ....[140]....
        /*03b4*/ 	.word	0xffffffff


	//   ....[141]....
        /*03b8*/ 	.word	0xffffffff


	//   ....[142]....
        /*03bc*/ 	.word	0xffffffff


	//   ....[143]....
        /*03c0*/ 	.word	0xffffffff


	//   ....[144]....
        /*03c4*/ 	.word	0xffffffff


	//   ....[145]....
        /*03c8*/ 	.word	0xffffffff


	//   ....[146]....
        /*03cc*/ 	.word	0xffffffff


	//   ....[147]....
        /*03d0*/ 	.word	0xffffffff


	//   ....[148]....
        /*03d4*/ 	.word	0xffffffff


	//   ....[149]....
        /*03d8*/ 	.word	0xffffffff


	//   ....[150]....
        /*03dc*/ 	.word	0xffffffff


	//   ....[151]....
        /*03e0*/ 	.word	0xffffffff


	//   ....[152]....
        /*03e4*/ 	.word	0xffffffff


	//   ....[153]....
        /*03e8*/ 	.word	0xffffffff


	//   ....[154]....
        /*03ec*/ 	.word	0xffffffff


	//   ....[155]....
        /*03f0*/ 	.word	0xffffffff


	//   ....[156]....
        /*03f4*/ 	.word	0xffffffff


	//   ....[157]....
        /*03f8*/ 	.word	0xffffffff


	//   ....[158]....
        /*03fc*/ 	.word	0xffffffff


	//   ....[159]....
        /*0400*/ 	.word	0xffffffff


	//   ....[160]....
        /*0404*/ 	.word	0xffffffff


	//   ....[161]....
        /*0408*/ 	.word	0xffffffff


	//   ....[162]....
        /*040c*/ 	.word	0xffffffff


	//   ....[163]....
        /*0410*/ 	.word	0xffffffff


	//   ....[164]....
        /*0414*/ 	.word	0xffffffff


	//   ....[165]....
        /*0418*/ 	.word	0xffffffff


	//   ....[166]....
        /*041c*/ 	.word	0xffffffff


	//   ....[167]....
        /*0420*/ 	.word	0xffffffff


	//   ....[168]....
        /*0424*/ 	.word	0xffffffff


	//   ....[169]....
        /*0428*/ 	.word	0xffffffff


	//   ....[170]....
        /*042c*/ 	.word	0xffffffff


	//   ....[171]....
        /*0430*/ 	.word	0xffffffff


	//   ....[172]....
        /*0434*/ 	.word	0xffffffff


	//   ....[173]....
        /*0438*/ 	.word	0xffffffff


	//   ....[174]....
        /*043c*/ 	.word	0xffffffff


	//   ....[175]....
        /*0440*/ 	.word	0xffffffff


	//   ....[176]....
        /*0444*/ 	.word	0xffffffff


	//   ....[177]....
        /*0448*/ 	.word	0xffffffff


	//   ....[178]....
        /*044c*/ 	.word	0xffffffff


	//   ....[179]....
        /*0450*/ 	.word	0xffffffff


	//   ....[180]....
        /*0454*/ 	.word	0xffffffff


	//   ....[181]....
        /*0458*/ 	.word	0xffffffff


	//   ....[182]....
        /*045c*/ 	.word	0xffffffff


	//   ....[183]....
        /*0460*/ 	.word	0xffffffff


	//   ....[184]....
        /*0464*/ 	.word	0xffffffff


	//   ....[185]....
        /*0468*/ 	.word	0xffffffff


	//   ....[186]....
        /*046c*/ 	.word	0xffffffff


	//   ....[187]....
        /*0470*/ 	.word	0xffffffff


	//   ....[188]....
        /*0474*/ 	.word	0xffffffff


	//   ....[189]....
        /*0478*/ 	.word	0xffffffff


	//   ....[190]....
        /*047c*/ 	.word	0xffffffff


	//   ....[191]....
        /*0480*/ 	.word	0xffffffff


	//   ....[192]....
        /*0484*/ 	.word	0xffffffff


	//   ....[193]....
        /*0488*/ 	.word	0xffffffff


	//   ....[194]....
        /*048c*/ 	.word	0xffffffff


	//   ....[195]....
        /*0490*/ 	.word	0xffffffff


	//   ....[196]....
        /*0494*/ 	.word	0xffffffff


	//   ....[197]....
        /*0498*/ 	.word	0xffffffff


	//   ....[198]....
        /*049c*/ 	.word	0xffffffff


	//   ....[199]....
        /*04a0*/ 	.word	0xffffffff


	//   ....[200]....
        /*04a4*/ 	.word	0xffffffff


	//   ....[201]....
        /*04a8*/ 	.word	0xffffffff


	//   ....[202]....
        /*04ac*/ 	.word	0xffffffff


	//   ....[203]....
        /*04b0*/ 	.word	0xffffffff


	//   ....[204]....
        /*04b4*/ 	.word	0xffffffff


	//   ....[205]....
        /*04b8*/ 	.word	0xffffffff


	//   ....[206]....
        /*04bc*/ 	.word	0xffffffff


	//   ....[207]....
        /*04c0*/ 	.word	0xffffffff


	//   ....[208]....
        /*04c4*/ 	.word	0xffffffff


	//   ....[209]....
        /*04c8*/ 	.word	0xffffffff


	//   ....[210]....
        /*04cc*/ 	.word	0xffffffff


	//   ....[211]....
        /*04d0*/ 	.word	0xffffffff


	//   ....[212]....
        /*04d4*/ 	.word	0xffffffff


	//   ....[213]....
        /*04d8*/ 	.word	0xffffffff


	//   ....[214]....
        /*04dc*/ 	.word	0xffffffff


	//   ....[215]....
        /*04e0*/ 	.word	0xffffffff


	//   ....[216]....
        /*04e4*/ 	.word	0xffffffff


	//   ....[217]....
        /*04e8*/ 	.word	0xffffffff


	//   ....[218]....
        /*04ec*/ 	.word	0xffffffff


	//   ....[219]....
        /*04f0*/ 	.word	0xffffffff


	//   ....[220]....
        /*04f4*/ 	.word	0xffffffff


	//   ....[221]....
        /*04f8*/ 	.word	0xffffffff


	//   ....[222]....
        /*04fc*/ 	.word	0xffffffff


	//   ....[223]....
        /*0500*/ 	.word	0xffffffff


	//   ....[224]....
        /*0504*/ 	.word	0xffffffff


	//   ....[225]....
        /*0508*/ 	.word	0xffffffff


	//----- nvinfo : EIATTR_COOP_GROUP_INSTR_OFFSETS
	.align		4
.L_394:
        /*050c*/ 	.byte	0x04, 0x28
        /*050e*/ 	.short	(.L_396 - .L_395)


	//   ....[0]....
.L_395:
        /*0510*/ 	.word	0x00000050


	//   ....[1]....
        /*0514*/ 	.word	0x000001e0


	//   ....[2]....
        /*0518*/ 	.word	0x00000210


	//   ....[3]....
        /*051c*/ 	.word	0x00000240


	//   ....[4]....
        /*0520*/ 	.word	0x00000270


	//   ....[5]....
        /*0524*/ 	.word	0x000002a0


	//   ....[6]....
        /*0528*/ 	.word	0x000002d0


	//   ....[7]....
        /*052c*/ 	.word	0x00000430


	//   ....[8]....
        /*0530*/ 	.word	0x00000470


	//   ....[9]....
        /*0534*/ 	.word	0x000004a0


	//   ....[10]....
        /*0538*/ 	.word	0x000004d0


	//   ....[11]....
        /*053c*/ 	.word	0x00000500


	//   ....[12]....
        /*0540*/ 	.word	0x00000530


	//   ....[13]....
        /*0544*/ 	.word	0x000005c0


	//   ....[14]....
        /*0548*/ 	.word	0x00000600


	//   ....[15]....
        /*054c*/ 	.word	0x00000620


	//   ....[16]....
        /*0550*/ 	.word	0x00000680


	//   ....[17]....
        /*0554*/ 	.word	0x00003890


	//   ....[18]....
        /*0558*/ 	.word	0x000038a0


	//   ....[19]....
        /*055c*/ 	.word	0x00004ac0


	//   ....[20]....
        /*0560*/ 	.word	0x00004ad0


	//   ....[21]....
        /*0564*/ 	.word	0x00005be0


	//   ....[22]....
        /*0568*/ 	.word	0x00005c00


	//   ....[23]....
        /*056c*/ 	.word	0x00005fc0


	//   ....[24]....
        /*0570*/ 	.word	0x00005fd0


	//   ....[25]....
        /*0574*/ 	.word	0x00006d00


	//   ....[26]....
        /*0578*/ 	.word	0x00006d20


	//   ....[27]....
        /*057c*/ 	.word	0x00006ea0


	//   ....[28]....
        /*0580*/ 	.word	0x00006eb0


	//   ....[29]....
        /*0584*/ 	.word	0x00007030


	//   ....[30]....
        /*0588*/ 	.word	0x00007050


	//   ....[31]....
        /*058c*/ 	.word	0x000071d0


	//   ....[32]....
        /*0590*/ 	.word	0x000071e0


	//   ....[33]....
        /*0594*/ 	.word	0x000075e0


	//   ....[34]....
        /*0598*/ 	.word	0x000075f0


	//   ....[35]....
        /*059c*/ 	.word	0x000079d0


	//   ....[36]....
        /*05a0*/ 	.word	0x000079f0


	//   ....[37]....
        /*05a4*/ 	.word	0x00007a10


	//   ....[38]....
        /*05a8*/ 	.word	0x00007a30


	//   ....[39]....
        /*05ac*/ 	.word	0x00007dc0


	//   ....[40]....
        /*05b0*/ 	.word	0x00007ef0


	//   ....[41]....
        /*05b4*/ 	.word	0x00007f50


	//   ....[42]....
        /*05b8*/ 	.word	0x00007f90


	//   ....[43]....
        /*05bc*/ 	.word	0x00008490


	//   ....[44]....
        /*05c0*/ 	.word	0x000084d0


	//   ....[45]....
        /*05c4*/ 	.word	0x00008510


	//   ....[46]....
        /*05c8*/ 	.word	0x00008550


	//   ....[47]....
        /*05cc*/ 	.word	0x000088a0


	//   ....[48]....
        /*05d0*/ 	.word	0x00008900


	//   ....[49]....
        /*05d4*/ 	.word	0x00008950


	//   ....[50]....
        /*05d8*/ 	.word	0x00008a50


	//   ....[51]....
        /*05dc*/ 	.word	0x0000c3b0


	//   ....[52]....
        /*05e0*/ 	.word	0x0000c400


	//   ....[53]....
        /*05e4*/ 	.word	0x0000c420


	//   ....[54]....
        /*05e8*/ 	.word	0x0000c430


	//   ....[55]....
        /*05ec*/ 	.word	0x0000c650


	//   ....[56]....
        /*05f0*/ 	.word	0x0000c6d0


	//   ....[57]....
        /*05f4*/ 	.word	0x0000c720


	//   ....[58]....
        /*05f8*/ 	.word	0x0000c790


	//   ....[59]....
        /*05fc*/ 	.word	0x0000ca40


	//   ....[60]....
        /*0600*/ 	.word	0x0000cbe0


	//   ....[61]....
        /*0604*/ 	.word	0x0000cc20


	//   ....[62]....
        /*0608*/ 	.word	0x0000cc60


	//   ....[63]....
        /*060c*/ 	.word	0x0000cef0


	//   ....[64]....
        /*0610*/ 	.word	0x0000cf60


	//   ....[65]....
        /*0614*/ 	.word	0x0000cfb0


	//   ....[66]....
        /*0618*/ 	.word	0x0000cff0


	//   ....[67]....
        /*061c*/ 	.word	0x00010e60


	//   ....[68]....
        /*0620*/ 	.word	0x00010e80


	//   ....[69]....
        /*0624*/ 	.word	0x00011b70


	//   ....[70]....
        /*0628*/ 	.word	0x00011b90


	//   ....[71]....
        /*062c*/ 	.word	0x00011db0


	//   ....[72]....
        /*0630*/ 	.word	0x00011ef0


	//   ....[73]....
        /*0634*/ 	.word	0x000120f0


	//   ....[74]....
        /*0638*/ 	.word	0x00012110


	//   ....[75]....
        /*063c*/ 	.word	0x00012130


	//   ....[76]....
        /*0640*/ 	.word	0x00012150


	//   ....[77]....
        /*0644*/ 	.word	0x00012e10


	//   ....[78]....
        /*0648*/ 	.word	0x00012e30


	//   ....[79]....
        /*064c*/ 	.word	0x00013a70


	//   ....[80]....
        /*0650*/ 	.word	0x00013a90


	//   ....[81]....
        /*0654*/ 	.word	0x00013cb0


	//   ....[82]....
        /*0658*/ 	.word	0x00013de0


	//   ....[83]....
        /*065c*/ 	.word	0x00013f80


	//   ....[84]....
        /*0660*/ 	.word	0x00013fa0


	//   ....[85]....
        /*0664*/ 	.word	0x00014040


	//   ....[86]....
        /*0668*/ 	.word	0x00014060


	//   ....[87]....
        /*066c*/ 	.word	0x00015500


	//   ....[88]....
        /*0670*/ 	.word	0x00015520


	//   ....[89]....
        /*0674*/ 	.word	0x00016110


	//   ....[90]....
        /*0678*/ 	.word	0x00016130


	//   ....[91]....
        /*067c*/ 	.word	0x00016360


	//   ....[92]....
        /*0680*/ 	.word	0x00016380


	//   ....[93]....
        /*0684*/ 	.word	0x000163a0


	//   ....[94]....
        /*0688*/ 	.word	0x000163c0


	//   ....[95]....
        /*068c*/ 	.word	0x00017680


	//   ....[96]....
        /*0690*/ 	.word	0x000176b0


	//   ....[97]....
        /*0694*/ 	.word	0x000176d0


	//   ....[98]....
        /*0698*/ 	.word	0x000176f0


	//   ....[99]....
        /*069c*/ 	.word	0x00018e70


	//   ....[100]....
        /*06a0*/ 	.word	0x00018e90


	//   ....[101]....
        /*06a4*/ 	.word	0x00018ea0


	//   ....[102]....
        /*06a8*/ 	.word	0x00018eb0


	//   ....[103]....
        /*06ac*/ 	.word	0x00019270


	//   ....[104]....
        /*06b0*/ 	.word	0x00019290


	//   ....[105]....
        /*06b4*/ 	.word	0x000193f0


	//   ....[106]....
        /*06b8*/ 	.word	0x00019400


	//   ....[107]....
        /*06bc*/ 	.word	0x00019570


	//   ....[108]....
        /*06c0*/ 	.word	0x00019590


	//   ....[109]....
        /*06c4*/ 	.word	0x00019700


	//   ....[110]....
        /*06c8*/ 	.word	0x00019710


	//   ....[111]....
        /*06cc*/ 	.word	0x00019a70


	//   ....[112]....
        /*06d0*/ 	.word	0x00019a90


	//   ....[113]....
        /*06d4*/ 	.word	0x0001a820


	//   ....[114]....
        /*06d8*/ 	.word	0x0001a830


	//   ....[115]....
        /*06dc*/ 	.word	0x0001bd90


	//   ....[116]....
        /*06e0*/ 	.word	0x0001bdb0


	//   ....[117]....
        /*06e4*/ 	.word	0x0001bf20


	//   ....[118]....
        /*06e8*/ 	.word	0x0001bf30


	//   ....[119]....
        /*06ec*/ 	.word	0x0001c0a0


	//   ....[120]....
        /*06f0*/ 	.word	0x0001c0c0


	//   ....[121]....
        /*06f4*/ 	.word	0x0001c230


	//   ....[122]....
        /*06f8*/ 	.word	0x0001c240


	//   ....[123]....
        /*06fc*/ 	.word	0x0001c450


	//   ....[124]....
        /*0700*/ 	.word	0x0001c470


	//   ....[125]....
        /*0704*/ 	.word	0x0001c590


	//   ....[126]....
        /*0708*/ 	.word	0x0001c5d0


	//   ....[127]....
        /*070c*/ 	.word	0x0001c600


	//   ....[128]....
        /*0710*/ 	.word	0x0001c630


	//   ....[129]....
        /*0714*/ 	.word	0x0001c660


	//   ....[130]....
        /*0718*/ 	.word	0x0001c690


	//   ....[131]....
        /*071c*/ 	.word	0x0001c7f0


	//   ....[132]....
        /*0720*/ 	.word	0x0001c830


	//   ....[133]....
        /*0724*/ 	.word	0x0001c860


	//   ....[134]....
        /*0728*/ 	.word	0x0001c890


	//   ....[135]....
        /*072c*/ 	.word	0x0001c8c0


	//   ....[136]....
        /*0730*/ 	.word	0x0001c8f0


	//   ....[137]....
        /*0734*/ 	.word	0x0001c980


	//   ....[138]....
        /*0738*/ 	.word	0x0001c9c0


	//   ....[139]....
        /*073c*/ 	.word	0x0001c9d0


	//   ....[140]....
        /*0740*/ 	.word	0x0001ca30


	//   ....[141]....
        /*0744*/ 	.word	0x0001d400


	//   ....[142]....
        /*0748*/ 	.word	0x0001d460


	//   ....[143]....
        /*074c*/ 	.word	0x0001d4b0


	//   ....[144]....
        /*0750*/ 	.word	0x0001d500


	//   ....[145]....
        /*0754*/ 	.word	0x0001d550


	//   ....[146]....
        /*0758*/ 	.word	0x0001d5c0


	//   ....[147]....
        /*075c*/ 	.word	0x0001d600


	//   ....[148]....
        /*0760*/ 	.word	0x0001d670


	//   ....[149]....
        /*0764*/ 	.word	0x0001d6e0


	//   ....[150]....
        /*0768*/ 	.word	0x0001d740


	//   ....[151]....
        /*076c*/ 	.word	0x0001d7b0


	//   ....[152]....
        /*0770*/ 	.word	0x0001d820


	//   ....[153]....
        /*0774*/ 	.word	0x0001d880


	//   ....[154]....
        /*0778*/ 	.word	0x0001d8e0


	//   ....[155]....
        /*077c*/ 	.word	0x0001d940


	//   ....[156]....
        /*0780*/ 	.word	0x0001d9b0


	//   ....[157]....
        /*0784*/ 	.word	0x0001da10


	//   ....[158]....
        /*0788*/ 	.word	0x0001da70


	//   ....[159]....
        /*078c*/ 	.word	0x0001dac0


	//   ....[160]....
        /*0790*/ 	.word	0x0001db30


	//   ....[161]....
        /*0794*/ 	.word	0x0001db90


	//   ....[162]....
        /*0798*/ 	.word	0x0001dbf0


	//   ....[163]....
        /*079c*/ 	.word	0x0001de30


	//   ....[164]....
        /*07a0*/ 	.word	0x0001de80


	//   ....[165]....
        /*07a4*/ 	.word	0x0001ded0


	//   ....[166]....
        /*07a8*/ 	.word	0x0001df20


	//   ....[167]....
        /*07ac*/ 	.word	0x0001df80


	//   ....[168]....
        /*07b0*/ 	.word	0x0001dff0


	//   ....[169]....
        /*07b4*/ 	.word	0x0001e040


	//   ....[170]....
        /*07b8*/ 	.word	0x0001e0b0


	//   ....[171]....
        /*07bc*/ 	.word	0x0001e110


	//   ....[172]....
        /*07c0*/ 	.word	0x0001e170


	//   ....[173]....
        /*07c4*/ 	.word	0x0001e3b0


	//   ....[174]....
        /*07c8*/ 	.word	0x0001e3f0


	//   ....[175]....
        /*07cc*/ 	.word	0x0001e440


	//   ....[176]....
        /*07d0*/ 	.word	0x0001e480


	//   ....[177]....
        /*07d4*/ 	.word	0x0001e4d0


	//   ....[178]....
        /*07d8*/ 	.word	0x0001e520


	//   ....[179]....
        /*07dc*/ 	.word	0x0001e590


	//   ....[180]....
        /*07e0*/ 	.word	0x0001e5d0


	//   ....[181]....
        /*07e4*/ 	.word	0x0001e610


	//   ....[182]....
        /*07e8*/ 	.word	0x0001e660


	//   ....[183]....
        /*07ec*/ 	.word	0x0001e6a0


	//   ....[184]....
        /*07f0*/ 	.word	0x0001e6f0


	//   ....[185]....
        /*07f4*/ 	.word	0x0001e740


	//   ....[186]....
        /*07f8*/ 	.word	0x0001e790


	//   ....[187]....
        /*07fc*/ 	.word	0x0001e7d0


	//   ....[188]....
        /*0800*/ 	.word	0x0001e840


	//   ....[189]....
        /*0804*/ 	.word	0x0001e8b0


	//   ....[190]....
        /*0808*/ 	.word	0x0001e910


	//   ....[191]....
        /*080c*/ 	.word	0x0001e970


	//   ....[192]....
        /*0810*/ 	.word	0x0001e9d0


	//   ....[193]....
        /*0814*/ 	.word	0x0001ea40


	//   ....[194]....
        /*0818*/ 	.word	0x0001eaa0


	//   ....[195]....
        /*081c*/ 	.word	0x0001eb00


	//   ....[196]....
        /*0820*/ 	.word	0x0001eb60


	//   ....[197]....
        /*0824*/ 	.word	0x0001ebd0


	//   ....[198]....
        /*0828*/ 	.word	0x0001ec30


	//   ....[199]....
        /*082c*/ 	.word	0x0001ec90


	//   ....[200]....
        /*0830*/ 	.word	0x0001ecf0


	//   ....[201]....
        /*0834*/ 	.word	0x0001ed60


	//   ....[202]....
        /*0838*/ 	.word	0x0001edc0


	//   ....[203]....
        /*083c*/ 	.word	0x0001ee20


	//   ....[204]....
        /*0840*/ 	.word	0x0001ee80


	//   ....[205]....
        /*0844*/ 	.word	0x0001eef0


	//   ....[206]....
        /*0848*/ 	.word	0x0001ef50


	//   ....[207]....
        /*084c*/ 	.word	0x0001efb0


	//   ....[208]....
        /*0850*/ 	.word	0x0001f010


	//   ....[209]....
        /*0854*/ 	.word	0x0001f080


	//   ....[210]....
        /*0858*/ 	.word	0x0001f0d0


	//   ....[211]....
        /*085c*/ 	.word	0x0001f110


	//   ....[212]....
        /*0860*/ 	.word	0x0001f160


	//   ....[213]....
        /*0864*/ 	.word	0x0001f1b0


	//   ....[214]....
        /*0868*/ 	.word	0x0001f200


	//   ....[215]....
        /*086c*/ 	.word	0x0001f270


	//   ....[216]....
        /*0870*/ 	.word	0x0001f2b0


	//   ....[217]....
        /*0874*/ 	.word	0x0001f300


	//   ....[218]....
        /*0878*/ 	.word	0x0001f350


	//   ....[219]....
        /*087c*/ 	.word	0x0001f3a0


	//   ....[220]....
        /*0880*/ 	.word	0x0001f3f0


	//   ....[221]....
        /*0884*/ 	.word	0x0001f460


	//   ....[222]....
        /*0888*/ 	.word	0x0001f4a0


	//   ....[223]....
        /*088c*/ 	.word	0x0001f510


	//   ....[224]....
        /*0890*/ 	.word	0x0001f570


	//   ....[225]....
        /*0894*/ 	.word	0x0001f5e0


	//----- nvinfo : EIATTR_EXIT_INSTR_OFFSETS
	.align		4
.L_396:
        /*0898*/ 	.byte	0x04, 0x1c
        /*089a*/ 	.short	(.L_398 - .L_397)


	//   ....[0]....
.L_397:
        /*089c*/ 	.word	0x00000fe0


	//   ....[1]....
        /*08a0*/ 	.word	0x0001d3c0


	//----- nvinfo : EIATTR_MAX_THREADS
	.align		4
.L_398:
        /*08a4*/ 	.byte	0x04, 0x05
        /*08a6*/ 	.short	(.L_400 - .L_399)
.L_399:
        /*08a8*/ 	.word	0x00000100
        /*08ac*/ 	.word	0x00000001
        /*08b0*/ 	.word	0x00000001


	//----- nvinfo : EIATTR_CRS_STACK_SIZE
	.align		4
.L_400:
        /*08b4*/ 	.byte	0x04, 0x1e
        /*08b6*/ 	.short	(.L_402 - .L_401)
.L_401:
        /*08b8*/ 	.word	0x00000000
.L_402:


//--------------------- .nv.info._ZN7cutlass13device_kernelIN5flash19enable_sm80_to_sm89INS1_16FlashAttnFwdSm80INS1_25CollectiveMainloopFwdSm80ILi8ELi1ELb0EN4cute5tupleIJNS5_1CILi128EEENS7_ILi96EEENS7_ILi256EEEEEELi256ENS_10bfloat16_tEfNS_4arch4Sm80ELb0ELb0ELb1ELb0ELb1ELb0ELb1ELb1EEENS1_21CollectiveEpilogueFwdINS6_IJS8_SA_S9_EEENS6_IJNS7_ILi1EEESI_SI_EEESC_SE_Li256ELb0ELb1ELb1ELb0EEENS1_19SingleTileSchedulerILb0ELb1ELb1ELi128EEEEEEEEEvNT_6ParamsE --------------------------
	.section	.nv.info._ZN7cutlass13device_kernelIN5flash19enable_sm80_to_sm89INS1_16FlashAttnFwdSm80INS1_25CollectiveMainloopFwdSm80ILi8ELi1ELb0EN4cute5tupleIJNS5_1CILi128EEENS7_ILi96EEENS7_ILi256EEEEEELi256ENS_10bfloat16_tEfNS_4arch4Sm80ELb0ELb0ELb1ELb0ELb1ELb0ELb1ELb1EEENS1_21CollectiveEpilogueFwdINS6_IJS8_SA_S9_EEENS6_IJNS7_ILi1EEESI_SI_EEESC_SE_Li256ELb0ELb1ELb1ELb0EEENS1_19SingleTileSchedulerILb0ELb1ELb1ELi128EEEEEEEEEvNT_6ParamsE,"",@"SHT_CUDA_INFO"
	.sectionflags	@""
	.align	4


	//----- nvinfo : EIATTR_CUDA_API_VERSION
	.align		4
        /*0000*/ 	.byte	0x04, 0x37
        /*0002*/ 	.short	(.L_404 - .L_403)
.L_403:
        /*0004*/ 	.word	0x00000082


	//----- nvinfo : EIATTR_SW2861232_WAR
	.align		4
.L_404:
        /*0008*/ 	.byte	0x01, 0x35
	.zero		2


	//----- nvinfo : EIATTR_PARAM_CBANK
	.align		4
        /*000c*/ 	.byte	0x04, 0x0a
        /*000e*/ 	.short	(.L_406 - .L_405)
	.align		4
.L_405:
        /*0010*/ 	.word	index@(.nv.constant0._ZN7cutlass13device_kernelIN5flash19enable_sm80_to_sm89INS1_16FlashAttnFwdSm80INS1_25CollectiveMainloopFwdSm80ILi8ELi1ELb0EN4cute5tupleIJNS5_1CILi128EEENS7_ILi96EEENS7_ILi256EEEEEELi256ENS_10bfloat16_tEfNS_4arch4Sm80ELb0ELb0ELb1ELb0ELb1ELb0ELb1ELb1EEENS1_21CollectiveEpilogueFwdINS6_IJS8_SA_S9_EEENS6_IJNS7_ILi1EEESI_SI_EEESC_SE_Li256ELb0ELb1ELb1ELb0EEENS1_19SingleTileSchedulerILb0ELb1ELb1ELi128EEEEEEEEEvNT_6ParamsE)
        /*0014*/ 	.short	0x0160
        /*0016*/ 	.short	0x0418


	//----- nvinfo : EIATTR_CBANK_PARAM_SIZE
	.align		4
.L_406:
        /*0018*/ 	.byte	0x03, 0x19
        /*001a*/ 	.short	0x0418


	//----- nvinfo : EIATTR_KPARAM_INFO
	.align		4
        /*001c*/ 	.byte	0x04, 0x17
        /*001e*/ 	.short	(.L_408 - .L_407)
.L_407:
        /*0020*/ 	.word	0x00000000
        /*0024*/ 	.short	0x0000
        /*0026*/ 	.short	0x0000
        /*0028*/ 	.byte	0x00, 0xf0, 0x61, 0x10


	//----- nvinfo : EIATTR_MAXREG_COUNT
	.align		4
.L_408:
        /*002c*/ 	.byte	0x03, 0x1b
        /*002e*/ 	.short	0x00ff


	//----- nvinfo : EIATTR_NUM_BARRIERS
	.align		4
        /*0030*/ 	.byte	0x02, 0x4c
        /*0032*/ 	.byte	0x02
	.zero		1


	//----- nvinfo : EIATTR_ANNOTATIONS
	.align		4
        /*0034*/ 	.byte	0x04, 0x55
        /*0036*/ 	.short	(.L_410 - .L_409)


	//   ....[0]....
.L_409:
        /* <DEDUP_REMOVED lines=31> */


	//----- nvinfo : EIATTR_MERCURY_ISA_VERSION
	.align		4
.L_410:
        /*0218*/ 	.byte	0x03, 0x5f
        /*021a*/ 	.short	0x0000


	//----- nvinfo : EIATTR_COOP_GROUP_MASK_REGIDS
	.align		4
        /*021c*/ 	.byte	0x04, 0x29
        /*021e*/ 	.short	(.L_412 - .L_411)


	//   ....[0]....
.L_411:
        /*0220*/ 	.word	0xffffffff


	//   ....[1]....
        /*0224*/ 	.word	0xffffffff


	//   ....[2]....
        /*0228*/ 	.word	0xffffffff


	//   ....[3]....
        /*022c*/ 	.word	0xffffffff


	//   ....[4]....
        /*0230*/ 	.word	0xffffffff


	//   ....[5]....
        /*0234*/ 	.word	0xffffffff


	//   ....[6]....
        /*0238*/ 	.word	0xffffffff


	//   ....[7]....
        /*023c*/ 	.word	0xffffffff


	//   ....[8]....
        /*0240*/ 	.word	0xffffffff


	//   ....[9]....
        /*0244*/ 	.word	0xffffffff


	//   ....[10]....
        /*0248*/ 	.word	0xffffffff


	//   ....[11]....
        /*024c*/ 	.word	0xffffffff


	//   ....[12]....
        /*0250*/ 	.word	0xffffffff


	//   ....[13]....
        /*0254*/ 	.word	0xffffffff


	//   ....[14]....
        /*0258*/ 	.word	0xffffffff


	//   ....[15]....
        /*025c*/ 	.word	0xffffffff


	//   ....[16]....
        /*0260*/ 	.word	0xffffffff


	//   ....[17]....
        /*0264*/ 	.word	0xffffffff


	//   ....[18]....
        /*0268*/ 	.word	0xffffffff


	//   ....[19]....
        /*026c*/ 	.word	0xffffffff


	//   ....[20]....
        /*0270*/ 	.word	0xffffffff


	//   ....[21]....
        /*0274*/ 	.word	0xffffffff


	//   ....[22]....
        /*0278*/ 	.word	0xffffffff


	//   ....[23]....
        /*027c*/ 	.word	0xffffffff


	//   ....[24]....
        /*0280*/ 	.word	0xffffffff


	//   ....[25]....
        /*0284*/ 	.word	0xffffffff


	//   ....[26]....
        /*0288*/ 	.word	0xffffffff


	//   ....[27]....
        /*028c*/ 	.word	0xffffffff


	//   ....[28]....
        /*0290*/ 	.word	0xffffffff


	//   ....[29]....
        /*0294*/ 	.word	0xffffffff


	//   ....[30]....
        /*0298*/ 	.word	0xffffffff


	//   ....[31]....
        /*029c*/ 	.word	0xffffffff


	//   ....[32]....
        /*02a0*/ 	.word	0xffffffff


	//   ....[33]....
        /*02a4*/ 	.word	0xffffffff


	//   ....[34]....
        /*02a8*/ 	.word	0xffffffff


	//   ....[35]....
        /*02ac*/ 	.word	0xffffffff


	//   ....[36]....
        /*02b0*/ 	.word	0xffffffff


	//   ....[37]....
        /*02b4*/ 	.word	0xffffffff


	//   ....[38]....
        /*02b8*/ 	.word	0xffffffff


	//   ....[39]....
        /*02bc*/ 	.word	0xffffffff


	//   ....[40]....
        /*02c0*/ 	.word	0xffffffff


	//   ....[41]....
        /*02c4*/ 	.word	0xffffffff


	//   ....[42]....
        /*02c8*/ 	.word	0xffffffff


	//   ....[43]....
        /*02cc*/ 	.word	0xffffffff


	//   ....[44]....
        /*02d0*/ 	.word	0xffffffff


	//   ....[45]....
        /*02d4*/ 	.word	0xffffffff


	//   ....[46]....
        /*02d8*/ 	.word	0xffffffff


	//   ....[47]....
        /*02dc*/ 	.word	0xffffffff


	//   ....[48]....
        /*02e0*/ 	.word	0xffffffff


	//   ....[49]....
        /*02e4*/ 	.word	0xffffffff


	//   ....[50]....
        /*02e8*/ 	.word	0xffffffff


	//   ....[51]....
        /*02ec*/ 	.word	0xffffffff


	//   ....[52]....
        /*02f0*/ 	.word	0xffffffff


	//   ....[53]....
        /*02f4*/ 	.word	0xffffffff


	//   ....[54]....
        /*02f8*/ 	.word	0xffffffff


	//   ....[55]....
        /*02fc*/ 	.word	0xffffffff


	//   ....[56]....
        /*0300*/ 	.word	0xffffffff


	//   ....[57]....
        /*0304*/ 	.word	0xffffffff


	//   ....[58]....
        /*0308*/ 	.word	0xffffffff


	//----- nvinfo : EIATTR_COOP_GROUP_INSTR_OFFSETS
	.align		4
.L_412:
        /*030c*/ 	.byte	0x04, 0x28
        /*030e*/ 	.short	(.L_414 - .L_413)


	//   ....[0]....
.L_413:
        /*0310*/ 	.word	0x00000060


	//   ....[1]....
        /*0314*/ 	.word	0x00000ea0


	//   ....[2]....
        /*0318*/ 	.word	0x00000ed0


	//   ....[3]....
        /*031c*/ 	.word	0x00001150


	//   ....[4]....
        /*0320*/ 	.word	0x00001180


	//   ....[5]....
        /*0324*/ 	.word	0x000012f0


	//   ....[6]....
        /*0328*/ 	.word	0x00001320


	//   ....[7]....
        /*032c*/ 	.word	0x00001480


	//   ....[8]....
        /*0330*/ 	.word	0x000014c0


	//   ....[9]....
        /*0334*/ 	.word	0x00001c50


	//   ....[10]....
        /*0338*/ 	.word	0x00001c80


	//   ....[11]....
        /*033c*/ 	.word	0x00001cb0


	//   ....[12]....
        /*0340*/ 	.word	0x00001cf0


	//   ....[13]....
        /*0344*/ 	.word	0x00001d30


	//   ....[14]....
        /*0348*/ 	.word	0x00001d70


	//   ....[15]....
        /*034c*/ 	.word	0x00001da0


	//   ....[16]....
        /*0350*/ 	.word	0x00001dd0


	//   ....[17]....
        /*0354*/ 	.word	0x00001e00


	//   ....[18]....
        /*0358*/ 	.word	0x00001e30


	//   ....[19]....
        /*035c*/ 	.word	0x00001f40


	//   ....[20]....
        /*0360*/ 	.word	0x00001f80


	//   ....[21]....
        /*0364*/ 	.word	0x000041b0


	//   ....[22]....
        /*0368*/ 	.word	0x000041e0


	//   ....[23]....
        /*036c*/ 	.word	0x00004210


	//   ....[24]....
        /*0370*/ 	.word	0x00004230


	//   ....[25]....
        /*0374*/ 	.word	0x000042d0


	//   ....[26]....
        /*0378*/ 	.word	0x000042e0


	//   ....[27]....
        /*037c*/ 	.word	0x00004dc0


	//   ....[28]....
        /*0380*/ 	.word	0x00004e50


	//   ....[29]....
        /*0384*/ 	.word	0x00004e80


	//   ....[30]....
        /*0388*/ 	.word	0x00004f00


	//   ....[31]....
        /*038c*/ 	.word	0x00006e50


	//   ....[32]....
        /*0390*/ 	.word	0x00006e60


	//   ....[33]....
        /*0394*/ 	.word	0x00006e70


	//   ....[34]....
        /*0398*/ 	.word	0x00006e80


	//   ....[35]....
        /*039c*/ 	.word	0x00006e90


	//   ....[36]....
        /*03a0*/ 	.word	0x00006ea0


	//   ....[37]....
        /*03a4*/ 	.word	0x000073e0


	//   ....[38]....
        /*03a8*/ 	.word	0x00007400


	//   ....[39]....
        /*03ac*/ 	.word	0x00007420


	//   ....[40]....
        /*03b0*/ 	.word	0x00007430


	//   ....[41]....
        /*03b4*/ 	.word	0x00007450


	//   ....[42]....
        /*03b8*/ 	.word	0x00007480


	//   ....[43]....
        /*03bc*/ 	.word	0x00009450


	//   ....[44]....
        /*03c0*/ 	.word	0x00009460


	//   ....[45]....
        /*03c4*/ 	.word	0x00009480


	//   ....[46]....
        /*03c8*/ 	.word	0x000094a0


	//   ....[47]....
        /*03cc*/ 	.word	0x0000bcc0


	//   ....[48]....
        /*03d0*/ 	.word	0x0000bce0


	//   ....[49]....
        /*03d4*/ 	.word	0x0000bd50


	//   ....[50]....
        /*03d8*/ 	.word	0x0000bd80


	//   ....[51]....
        /*03dc*/ 	.word	0x0000cc00


	//   ....[52]....
        /*03e0*/ 	.word	0x0000cc40


	//   ....[53]....
        /*03e4*/ 	.word	0x0000cc70


	//   ....[54]....
        /*03e8*/ 	.word	0x0000ccb0


	//   ....[55]....
        /*03ec*/ 	.word	0x0000cd50


	//   ....[56]....
        /*03f0*/ 	.word	0x0000cd70


	//   ....[57]....
        /*03f4*/ 	.word	0x0000d9c0


	//   ....[58]....
        /*03f8*/ 	.word	0x0000d9d0


	//----- nvinfo : EIATTR_EXIT_INSTR_OFFSETS
	.align		4
.L_414:
        /*03fc*/ 	.byte	0x04, 0x1c
        /*03fe*/ 	.short	(.L_416 - .L_415)


	//   ....[0]....
.L_415:
        /*0400*/ 	.word	0x000001c0


	//   ....[1]....
        /*0404*/ 	.word	0x0000d9e0


	//   ....[2]....
        /*0408*/ 	.word	0x0000e580


	//   ....[3]....
        /*040c*/ 	.word	0x0000e5d0


	//   ....[4]....
        /*0410*/ 	.word	0x0000e600


	//   ....[5]....
        /*0414*/ 	.word	0x0000e660


	//   ....[6]....
        /*0418*/ 	.word	0x0000e8f0


	//----- nvinfo : EIATTR_CTAIDZ_USED
	.align		4
.L_416:
        /*041c*/ 	.byte	0x01, 0x04
	.zero		2


	//----- nvinfo : EIATTR_MAX_THREADS
	.align		4
        /*0420*/ 	.byte	0x04, 0x05
        /*0422*/ 	.short	(.L_418 - .L_417)
.L_417:
        /*0424*/ 	.word	0x00000100
        /*0428*/ 	.word	0x00000001
        /*042c*/ 	.word	0x00000001


	//----- nvinfo : EIATTR_CRS_STACK_SIZE
	.align		4
.L_418:
        /*0430*/ 	.byte	0x04, 0x1e
        /*0432*/ 	.short	(.L_420 - .L_419)
.L_419:
        /*0434*/ 	.word	0x00000000
.L_420:


//--------------------- .nv.info._ZN7cutlass13device_kernelIN5flash19enable_sm80_to_sm89INS1_16FlashAttnFwdSm80INS1_25CollectiveMainloopFwdSm80ILi8ELi1ELb0EN4cute5tupleIJNS5_1CILi128EEENS7_ILi64EEENS7_ILi256EEEEEELi256ENS_10bfloat16_tEfNS_4arch4Sm80ELb0ELb0ELb1ELb1ELb1ELb0ELb1ELb1EEENS1_21CollectiveEpilogueFwdINS6_IJS8_SA_S9_EEENS6_IJNS7_ILi1EEESI_SI_EEESC_SE_Li256ELb1ELb1ELb1ELb0EEENS1_36VarlenDynamicPersistentTileSchedulerILi128ELi64ELi256ELi256ELb1ELb1ELb0ELb0ELb1ELb1EEEEEEEEEvNT_6ParamsE --------------------------
	.section	.nv.info._ZN7cutlass13device_kernelIN5flash19enable_sm80_to_sm89INS1_16FlashAttnFwdSm80INS1_25CollectiveMainloopFwdSm80ILi8ELi1ELb0EN4cute5tupleIJNS5_1CILi128EEENS7_ILi64EEENS7_ILi256EEEEEELi256ENS_10bfloat16_tEfNS_4arch4Sm80ELb0ELb0ELb1ELb1ELb1ELb0ELb1ELb1EEENS1_21CollectiveEpilogueFwdINS6_IJS8_SA_S9_EEENS6_IJNS7_ILi1EEESI_SI_EEESC_SE_Li256ELb1ELb1ELb1ELb0EEENS1_36VarlenDynamicPersistentTileSchedulerILi128ELi64ELi256ELi256ELb1ELb1ELb0ELb0ELb1ELb1EEEEEEEEEvNT_6ParamsE,"",@"SHT_CUDA_INFO"
	.sectionflags	@""
	.align	4


	//----- nvinfo : EIATTR_CUDA_API_VERSION
	.align		4
        /*0000*/ 	.byte	0x04, 0x37
        /*0002*/ 	.short	(.L_422 - .L_421)
.L_421:
        /*0004*/ 	.word	0x00000082


	//----- nvinfo : EIATTR_SW2861232_WAR
	.align		4
.L_422:
        /*0008*/ 	.byte	0x01, 0x35
	.zero		2


	//----- nvinfo : EIATTR_PARAM_CBANK
	.align		4
        /*000c*/ 	.byte	0x04, 0x0a
        /*000e*/ 	.short	(.L_424 - .L_423)
	.align		4
.L_423:
        /*0010*/ 	.word	index@(.nv.constant0._ZN7cutlass13device_kernelIN5flash19enable_sm80_to_sm89INS1_16FlashAttnFwdSm80INS1_25CollectiveMainloopFwdSm80ILi8ELi1ELb0EN4cute5tupleIJNS5_1CILi128EEENS7_ILi64EEENS7_ILi256EEEEEELi256ENS_10bfloat16_tEfNS_4arch4Sm80ELb0ELb0ELb1ELb1ELb1ELb0ELb1ELb1EEENS1_21CollectiveEpilogueFwdINS6_IJS8_SA_S9_EEENS6_IJNS7_ILi1EEESI_SI_EEESC_SE_Li256ELb1ELb1ELb1ELb0EEENS1_36VarlenDynamicPersistentTileSchedulerILi128ELi64ELi256ELi256ELb1ELb1ELb0ELb0ELb1ELb1EEEEEEEEEvNT_6ParamsE)
        /*0014*/ 	.short	0x0160
        /*0016*/ 	.short	0x0438


	//----- nvinfo : EIATTR_CBANK_PARAM_SIZE
	.align		4
.L_424:
        /*0018*/ 	.byte	0x03, 0x19
        /*001a*/ 	.short	0x0438


	//----- nvinfo : EIATTR_KPARAM_INFO
	.align		4
        /*001c*/ 	.byte	0x04, 0x17
        /*001e*/ 	.short	(.L_426 - .L_425)
.L_425:
        /*0020*/ 	.word	0x00000000
        /*0024*/ 	.short	0x0000
        /*0026*/ 	.short	0x0000
        /*0028*/ 	.byte	0x00, 0xf0, 0xe1, 0x10


	//----- nvinfo : EIATTR_MAXREG_COUNT
	.align		4
.L_426:
        /*002c*/ 	.byte	0x03, 0x1b
        /*002e*/ 	.short	0x00ff


	//----- nvinfo : EIATTR_NUM_BARRIERS
	.align		4
        /*0030*/ 	.byte	0x02, 0x4c
        /*0032*/ 	.byte	0x06
	.zero		1


	//----- nvinfo : EIATTR_ANNOTATIONS
	.align		4
        /*0034*/ 	.byte	0x04, 0x55
        /*0036*/ 	.short	(.L_428 - .L_427)


	//   ....[0]....
.L_427:
        /* <DEDUP_REMOVED lines=141> */


	//----- nvinfo : EIATTR_MERCURY_ISA_VERSION
	.align		4
.L_428:
        /*08f0*/ 	.byte	0x03, 0x5f
        /*08f2*/ 	.short	0x0000


	//----- nvinfo : EIATTR_INT_WARP_WIDE_INSTR_OFFSETS
	.align		4
        /*08f4*/ 	.byte	0x04, 0x31
        /*08f6*/ 	.short	(.L_430 - .L_429)


	//   ....[0]....
.L_429:
        /*08f8*/ 	.word	0x0000b150


	//   ....[1]....
        /*08fc*/ 	.word	0x0000b1d0


	//----- nvinfo : EIATTR_COOP_GROUP_MASK_REGIDS
	.align		4
.L_430:
        /*0900*/ 	.byte	0x04, 0x29
        /*0902*/ 	.short	(.L_432 - .L_431)


	//   ....[0]....
.L_431:
        /*0904*/ 	.word	0xffffffff


	//   ....[1]....
        /*0908*/ 	.word	0xffffffff


	//   ....[2]....
        /*090c*/ 	.word	0xffffffff


	//   ....[3]....
        /*0910*/ 	.word	0xffffffff


	//   ....[4]....
        /*0914*/ 	.word	0xffffffff


	//   ....[5]....
        /*0918*/ 	.word	0xffffffff


	//   ....[6]....
        /*091c*/ 	.word	0xffffffff


	//   ....[7]....
        /*0920*/ 	.word	0xffffffff


	//   ....[8]....
        /*0924*/ 	.word	0xffffffff


	//   ....[9]....
        /*0928*/ 	.word	0xffffffff


	//   ....[10]....
        /*092c*/ 	.word	0xffffffff


	//   ....[11]....
        /*0930*/ 	.word	0xffffffff


	//   ....[12]....
        /*0934*/ 	.word	0xffffffff


	//   ....[13]....
        /*0938*/ 	.word	0xffffffff


	//   ....[14]....
        /*093c*/ 	.word	0xffffffff


	//   ....[15]....
        /*0940*/ 	.word	0xffffffff


	//   ....[16]....
        /*0944*/ 	.word	0xffffffff


	//   ....[17]....
        /*0948*/ 	.word	0xffffffff


	//   ....[18]....
        /*094c*/ 	.word	0xffffffff


	//   ....[19]....
        /*0950*/ 	.word	0xffffffff


	//   ....[20]....
        /*0954*/ 	.word	0xffffffff


	//   ....[21]....
        /*0958*/ 	.word	0xffffffff


	//   ....[22]....
        /*095c*/ 	.word	0xffffffff


	//   ....[23]....
        /*0960*/ 	.word	0xffffffff


	//   ....[24]....
        /*0964*/ 	.word	0xffffffff


	//   ....[25]....
        /*0968*/ 	.word	0xffffffff


	//   ....[26]....
        /*096c*/ 	.word	0xffffffff


	//   ....[27]....
        /*0970*/ 	.word	0xffffffff


	//   ....[28]....
        /*0974*/ 	.word	0xffffffff


	//   ....[29]....
        /*0978*/ 	.word	0xffffffff


	//   ....[30]....
        /*097c*/ 	.word	0xffffffff


	//   ....[31]....
        /*0980*/ 	.word	0xffffffff


	//   ....[32]....
        /*0984*/ 	.word	0xffffffff


	//   ....[33]....
        /*0988*/ 	.word	0xffffffff


	//   ....[34]....
        /*098c*/ 	.word	0xffffffff


	//   ....[35]....
        /*0990*/ 	.word	0xffffffff


	//   ....[36]....
        /*0994*/ 	.word	0xffffffff


	//   ....[37]....
        /*0998*/ 	.word	0xffffffff


	//   ....[38]....
        /*099c*/ 	.word	0xffffffff


	//   ....[39]....
        /*09a0*/ 	.word	0xffffffff


	//   ....[40]....
        /*09a4*/ 	.word	0xffffffff


	//   ....[41]....
        /*09a8*/ 	.word	0xffffffff


	//   ....[42]....
        /*09ac*/ 	.word	0xffffffff


	//   ....[43]....
        /*09b0*/ 	.word	0xffffffff


	//   ....[44]....
        /*09b4*/ 	.word	0xffffffff


	//   ....[45]....
        /*09b8*/ 	.word	0xffffffff


	//   ....[46]....
        /*09bc*/ 	.word	0xffffffff


	//   ....[47]....
        /*09c0*/ 	.word	0xffffffff


	//   ....[48]....
        /*09c4*/ 	.word	0xffffffff


	//   ....[49]....
        /*09c8*/ 	.word	0xffffffff


	//   ....[50]....
        /*09cc*/ 	.word	0xffffffff


	//   ....[51]....
        /*09d0*/ 	.word	0xffffffff


	//   ....[52]....
        /*09d4*/ 	.word	0xffffffff


	//   ....[53]....
        /*09d8*/ 	.word	0xffffffff


	//   ....[54]....
        /*09dc*/ 	.word	0xffffffff


	//   ....[55]....
        /*09e0*/ 	.word	0xffffffff


	//   ....[56]....
        /*09e4*/ 	.word	0xffffffff


	//   ....[57]....
        /*09e8*/ 	.word	0xffffffff


	//   ....[58]....
        /*09ec*/ 	.word	0xffffffff


	//   ....[59]....
        /*09f0*/ 	.word	0xffffffff


	//   ....[60]....
        /*09f4*/ 	.word	0xffffffff


	//   ....[61]....
        /*09f8*/ 	.word	0xffffffff


	//   ....[62]....
        /*09fc*/ 	.word	0xffffffff


	//   ....[63]....
        /*0a00*/ 	.word	0xffffffff


	//   ....[64]....
        /*0a04*/ 	.word	0xffffffff


	//   ....[65]....
        /*0a08*/ 	.word	0xffffffff


	//   ....[66]....
        /*0a0c*/ 	.word	0xffffffff


	//   ....[67]....
        /*0a10*/ 	.word	0xffffffff


	//   ....[68]....
        /*0a14*/ 	.word	0xffffffff


	//   ....[69]....
        /*0a18*/ 	.word	0xffffffff


	//   ....[70]....
        /*0a1c*/ 	.word	0xffffffff


	//   ....[71]....
        /*0a20*/ 	.word	0xffffffff


	//   ....[72]....
        /*0a24*/ 	.word	0xffffffff


	//   ....[73]....
        /*0a28*/ 	.word	0xffffffff


	//   ....[74]....
        /*0a2c*/ 	.word	0xffffffff


	//   ....[75]....
        /*0a30*/ 	.word	0xffffffff


	//   ....[76]....
        /*0a34*/ 	.word	0xffffffff


	//   ....[77]....
        /*0a38*/ 	.word	0xffffffff


	//   ....[78]....
        /*0a3c*/ 	.word	0xffffffff


	//   ....[79]....
        /*0a40*/ 	.word	0xffffffff


	//   ....[80]....
        /*0a44*/ 	.word	0xffffffff


	//   ....[81]....
        /*0a48*/ 	.word	0xffffffff


	//   ....[82]....
        /*0a4c*/ 	.word	0xffffffff


	//   ....[83]....
        /*0a50*/ 	.word	0xffffffff


	//   ....[84]....
        /*0a54*/ 	.word	0xffffffff


	//   ....[85]....
        /*0a58*/ 	.word	0xffffffff


	//   ....[86]....
        /*0a5c*/ 	.word	0xffffffff


	//   ....[87]....
        /*0a60*/ 	.word	0xffffffff


	//   ....[88]....
        /*0a64*/ 	.word	0xffffffff


	//   ....[89]....
        /*0a68*/ 	.word	0xffffffff


	//   ....[90]....
        /*0a6c*/ 	.word	0xffffffff


	//   ....[91]....
        /*0a70*/ 	.word	0xffffffff


	//   ....[92]....
        /*0a74*/ 	.word	0xffffffff


	//   ....[93]....
        /*0a78*/ 	.word	0xffffffff


	//   ....[94]....
        /*0a7c*/ 	.word	0xffffffff


	//   ....[95]....
        /*0a80*/ 	.word	0xffffffff


	//   ....[96]....
        /*0a84*/ 	.word	0xffffffff


	//   ....[97]....
        /*0a88*/ 	.word	0xffffffff


	//   ....[98]....
        /*0a8c*/ 	.word	0xffffffff


	//   ....[99]....
        /*0a90*/ 	.word	0xffffffff


	//   ....[100]....
        /*0a94*/ 	.word	0xffffffff


	//   ....[101]....
        /*0a98*/ 	.word	0xffffffff


	//   ....[102]....
        /*0a9c*/ 	.word	0xffffffff


	//   ....[103]....
        /*0aa0*/ 	.word	0xffffffff


	//   ....[104]....
        /*0aa4*/ 	.word	0xffffffff


	//   ....[105]....
        /*0aa8*/ 	.word	0xffffffff


	//   ....[106]....
        /*0aac*/ 	.word	0xffffffff


	//   ....[107]....
        /*0ab0*/ 	.word	0xffffffff


	//   ....[108]....
        /*0ab4*/ 	.word	0xffffffff


	//   ....[109]....
        /*0ab8*/ 	.word	0xffffffff


	//   ....[110]....
        /*0abc*/ 	.word	0xffffffff


	//   ....[111]....
        /*0ac0*/ 	.word	0xffffffff


	//   ....[112]....
        /*0ac4*/ 	.word	0xffffffff


	//   ....[113]....
        /*0ac8*/ 	.word	0xffffffff


	//   ....[114]....
        /*0acc*/ 	.word	0xffffffff


	//   ....[115]....
        /*0ad0*/ 	.word	0xffffffff


	//   ....[116]....
        /*0ad4*/ 	.word	0xffffffff


	//   ....[117]....
        /*0ad8*/ 	.word	0xffffffff


	//   ....[118]....
        /*0adc*/ 	.word	0xffffffff


	//   ....[119]....
        /*0ae0*/ 	.word	0xffffffff


	//   ....[120]....
        /*0ae4*/ 	.word	0xffffffff


	//   ....[121]....
        /*0ae8*/ 	.word	0xffffffff


	//   ....[122]....
        /*0aec*/ 	.word	0xffffffff


	//   ....[123]....
        /*0af0*/ 	.word	0xffffffff


	//   ....[124]....
        /*0af4*/ 	.word	0xffffffff


	//   ....[125]....
        /*0af8*/ 	.word	0xffffffff


	//   ....[126]....
        /*0afc*/ 	.word	0xffffffff


	//   ....[127]....
        /*0b00*/ 	.word	0xffffffff


	//   ....[128]....
        /*0b04*/ 	.word	0xffffffff


	//   ....[129]....
        /*0b08*/ 	.word	0xffffffff


	//   ....[130]....
        /*0b0c*/ 	.word	0xffffffff


	//   ....[131]....
        /*0b10*/ 	.word	0xffffffff


	//   ....[132]....
        /*0b14*/ 	.word	0xffffffff


	//   ....[133]....
        /*0b18*/ 	.word	0xffffffff


	//   ....[134]....
        /*0b1c*/ 	.word	0xffffffff


	//   ....[135]....
        /*0b20*/ 	.word	0xffffffff


	//   ....[136]....
        /*0b24*/ 	.word	0xffffffff


	//   ....[137]....
        /*0b28*/ 	.word	0xffffffff


	//   ....[138]....
        /*0b2c*/ 	.word	0xffffffff


	//   ....[139]....
        /*0b30*/ 	.word	0xffffffff


	//   ....[140]....
        /*0b34*/ 	.word	0xffffffff


	//   ....[141]....
        /*0b38*/ 	.word	0xffffffff


	//   ....[142]....
        /*0b3c*/ 	.word	0xffffffff


	//   ....[143]....
        /*0b40*/ 	.word	0xffffffff


	//   ....[144]....
        /*0b44*/ 	.word	0xffffffff


	//   ....[145]....
        /*0b48*/ 	.word	0xffffffff


	//   ....[146]....
        /*0b4c*/ 	.word	0xffffffff


	//   ....[147]....
        /*0b50*/ 	.word	0xffffffff


	//   ....[148]....
        /*0b54*/ 	.word	0xffffffff


	//   ....[149]....
        /*0b58*/ 	.word	0xffffffff


	//   ....[150]....
        /*0b5c*/ 	.word	0xffffffff


	//   ....[151]....
        /*0b60*/ 	.word	0xffffffff


	//   ....[152]....
        /*0b64*/ 	.word	0xffffffff


	//   ....[153]....
        /*0b68*/ 	.word	0xffffffff


	//   ....[154]....
        /*0b6c*/ 	.word	0xffffffff


	//   ....[155]....
        /*0b70*/ 	.word	0xffffffff


	//   ....[156]....
        /*0b74*/ 	.word	0xffffffff


	//   ....[157]....
        /*0b78*/ 	.word	0xffffffff


	//   ....[158]....
        /*0b7c*/ 	.word	0xffffffff


	//   ....[159]....
        /*0b80*/ 	.word	0xffffffff


	//   ....[160]....
        /*0b84*/ 	.word	0xffffffff


	//   ....[161]....
        /*0b88*/ 	.word	0xffffffff


	//   ....[162]....
        /*0b8c*/ 	.word	0xffffffff


	//   ....[163]....
        /*0b90*/ 	.word	0xffffffff


	//   ....[164]....
        /*0b94*/ 	.word	0xffffffff


	//   ....[165]....
        /*0b98*/ 	.word	0xffffffff


	//   ....[166]....
        /*0b9c*/ 	.word	0xffffffff


	//   ....[167]....
        /*0ba0*/ 	.word	0xffffffff


	//   ....[168]....
        /*0ba4*/ 	.word	0xffffffff


	//   ....[169]....
        /*0ba8*/ 	.word	0xffffffff


	//   ....[170]....
        /*0bac*/ 	.word	0xffffffff


	//   ....[171]....
        /*0bb0*/ 	.word	0xffffffff


	//   ....[172]....
        /*0bb4*/ 	.word	0xffffffff


	//   ....[173]....
        /*0bb8*/ 	.word	0xffffffff


	//   ....[174]....
        /*0bbc*/ 	.word	0xffffffff


	//   ....[175]....
        /*0bc0*/ 	.word	0xffffffff


	//----- nvinfo : EIATTR_COOP_GROUP_INSTR_OFFSETS
	.align		4
.L_432:
        /*0bc4*/ 	.byte	0x04, 0x28
        /*0bc6*/ 	.short	(.L_434 - .L_433)


	//   ....[0]....
.L_433:
        /*0bc8*/ 	.word	0x00000050


	//   ....[1]....
        /*0bcc*/ 	.word	0x00000200


	//   ....[2]....
        /*0bd0*/ 	.word	0x00000230


	//   ....[3]....
        /*0bd4*/ 	.word	0x00000260


	//   ....[4]....
        /*0bd8*/ 	.word	0x00000290


	//   ....[5]....
        /*0bdc*/ 	.word	0x000002c0


	//   ....[6]....
        /*0be0*/ 	.word	0x000002f0


	//   ....[7]....
        /*0be4*/ 	.word	0x00000460


	//   ....[8]....
        /*0be8*/ 	.word	0x000004a0


	//   ....[9]....
        /*0bec*/ 	.word	0x000004d0


	//   ....[10]....
        /*0bf0*/ 	.word	0x00000500


	//   ....[11]....
        /*0bf4*/ 	.word	0x00000530


	//   ....[12]....
        /*0bf8*/ 	.word	0x00000560


	//   ....[13]....
        /*0bfc*/ 	.word	0x000005f0


	//   ....[14]....
        /*0c00*/ 	.word	0x00000620


	//   ....[15]....
        /*0c04*/ 	.word	0x00000640


	//   ....[16]....
        /*0c08*/ 	.word	0x000006a0


	//   ....[17]....
        /*0c0c*/ 	.word	0x00002960


	//   ....[18]....
        /*0c10*/ 	.word	0x00002980


	//   ....[19]....
        /*0c14*/ 	.word	0x00002b50


	//   ....[20]....
        /*0c18*/ 	.word	0x00002b60


	//   ....[21]....
        /*0c1c*/ 	.word	0x00002d10


	//   ....[22]....
        /*0c20*/ 	.word	0x00002d30


	//   ....[23]....
        /*0c24*/ 	.word	0x00002ee0


	//   ....[24]....
        /*0c28*/ 	.word	0x00002ef0


	//   ....[25]....
        /*0c2c*/ 	.word	0x000034a0


	//   ....[26]....
        /*0c30*/ 	.word	0x000034d0


	//   ....[27]....
        /*0c34*/ 	.word	0x000034f0


	//   ....[28]....
        /*0c38*/ 	.word	0x00003500


	//   ....[29]....
        /*0c3c*/ 	.word	0x00003700


	//   ....[30]....
        /*0c40*/ 	.word	0x00003720


	//   ....[31]....
        /*0c44*/ 	.word	0x00003870


	//   ....[32]....
        /*0c48*/ 	.word	0x000039f0


	//   ....[33]....
        /*0c4c*/ 	.word	0x00004e10


	//   ....[34]....
        /*0c50*/ 	.word	0x00004e30


	//   ....[35]....
        /*0c54*/ 	.word	0x00004f00


	//   ....[36]....
        /*0c58*/ 	.word	0x00004f60


	//   ....[37]....
        /*0c5c*/ 	.word	0x00005670


	//   ....[38]....
        /*0c60*/ 	.word	0x00005680


	//   ....[39]....
        /*0c64*/ 	.word	0x000056b0


	//   ....[40]....
        /*0c68*/ 	.word	0x000056c0


	//   ....[41]....
        /*0c6c*/ 	.word	0x00006fa0


	//   ....[42]....
        /*0c70*/ 	.word	0x00006fb0


	//   ....[43]....
        /*0c74*/ 	.word	0x00006ff0


	//   ....[44]....
        /*0c78*/ 	.word	0x00007000


	//   ....[45]....
        /*0c7c*/ 	.word	0x000085d0


	//   ....[46]....
        /*0c80*/ 	.word	0x000085f0


	//   ....[47]....
        /*0c84*/ 	.word	0x00008700


	//   ....[48]....
        /*0c88*/ 	.word	0x00008720


	//   ....[49]....
        /*0c8c*/ 	.word	0x00008a90


	//   ....[50]....
        /*0c90*/ 	.word	0x00008ab0


	//   ....[51]....
        /*0c94*/ 	.word	0x00008ad0


	//   ....[52]....
        /*0c98*/ 	.word	0x00008af0


	//   ....[53]....
        /*0c9c*/ 	.word	0x0000a730


	//   ....[54]....
        /*0ca0*/ 	.word	0x0000a760


	//   ....[55]....
        /*0ca4*/ 	.word	0x0000a780


	//   ....[56]....
        /*0ca8*/ 	.word	0x0000a790


	//   ....[57]....
        /*0cac*/ 	.word	0x0000c030


	//   ....[58]....
        /*0cb0*/ 	.word	0x0000c040


	//   ....[59]....
        /*0cb4*/ 	.word	0x0000c060


	//   ....[60]....
        /*0cb8*/ 	.word	0x0000c080


	//   ....[61]....
        /*0cbc*/ 	.word	0x0000c430


	//   ....[62]....
        /*0cc0*/ 	.word	0x0000c450


	//   ....[63]....
        /*0cc4*/ 	.word	0x0000c610


	//   ....[64]....
        /*0cc8*/ 	.word	0x0000c620


	//   ....[65]....
        /*0ccc*/ 	.word	0x0000c7d0


	//   ....[66]....
        /*0cd0*/ 	.word	0x0000c7f0


	//   ....[67]....
        /*0cd4*/ 	.word	0x0000c9a0


	//   ....[68]....
        /*0cd8*/ 	.word	0x0000c9b0


	//   ....[69]....
        /*0cdc*/ 	.word	0x0000cd50


	//   ....[70]....
        /*0ce0*/ 	.word	0x0000cd70


	//   ....[71]....
        /*0ce4*/ 	.word	0x0000d9c0


	//   ....[72]....
        /*0ce8*/ 	.word	0x0000d9d0


	//   ....[73]....
        /*0cec*/ 	.word	0x0000ee70


	//   ....[74]....
        /*0cf0*/ 	.word	0x0000ee90


	//   ....[75]....
        /*0cf4*/ 	.word	0x0000f060


	//   ....[76]....
        /*0cf8*/ 	.word	0x0000f070


	//   ....[77]....
        /*0cfc*/ 	.word	0x0000f220


	//   ....[78]....
        /*0d00*/ 	.word	0x0000f240


	//   ....[79]....
        /*0d04*/ 	.word	0x0000f3f0


	//   ....[80]....
        /*0d08*/ 	.word	0x0000f400


	//   ....[81]....
        /*0d0c*/ 	.word	0x0000f670


	//   ....[82]....
        /*0d10*/ 	.word	0x0000f690


	//   ....[83]....
        /*0d14*/ 	.word	0x0000f7c0


	//   ....[84]....
        /*0d18*/ 	.word	0x0000f800


	//   ....[85]....
        /*0d1c*/ 	.word	0x0000f830


	//   ....[86]....
        /*0d20*/ 	.word	0x0000f860


	//   ....[87]....
        /*0d24*/ 	.word	0x0000f890


	//   ....[88]....
        /*0d28*/ 	.word	0x0000f8c0


	//   ....[89]....
        /*0d2c*/ 	.word	0x0000fa20


	//   ....[90]....
        /*0d30*/ 	.word	0x0000fa60


	//   ....[91]....
        /*0d34*/ 	.word	0x0000fa90


	//   ....[92]....
        /*0d38*/ 	.word	0x0000fac0


	//   ....[93]....
        /*0d3c*/ 	.word	0x0000faf0


	//   ....[94]....
        /*0d40*/ 	.word	0x0000fb20


	//   ....[95]....
        /*0d44*/ 	.word	0x0000fbb0


	//   ....[96]....
        /*0d48*/ 	.word	0x0000fbe0


	//   ....[97]....
        /*0d4c*/ 	.word	0x0000fbf0


	//   ....[98]....
        /*0d50*/ 	.word	0x0000fc50


	//   ....[99]....
        /*0d54*/ 	.word	0x00010230


	//   ....[100]....
        /*0d58*/ 	.word	0x00010290


	//   ....[101]....
        /*0d5c*/ 	.word	0x000102e0


	//   ....[102]....
        /*0d60*/ 	.word	0x00010330


	//   ....[103]....
        /*0d64*/ 	.word	0x00010380


	//   ....[104]....
        /*0d68*/ 	.word	0x000103f0


	//   ....[105]....
        /*0d6c*/ 	.word	0x00010440


	//   ....[106]....
        /*0d70*/ 	.word	0x000104a0


	//   ....[107]....
        /*0d74*/ 	.word	0x00010510


	//   ....[108]....
        /*0d78*/ 	.word	0x00010570


	//   ....[109]....
        /*0d7c*/ 	.word	0x000105e0


	//   ....[110]....
        /*0d80*/ 	.word	0x00010650


	//   ....[111]....
        /*0d84*/ 	.word	0x000106c0


	//   ....[112]....
        /*0d88*/ 	.word	0x00010720


	//   ....[113]....
        /*0d8c*/ 	.word	0x00010790


	//   ....[114]....
        /*0d90*/ 	.word	0x00010800


	//   ....[115]....
        /*0d94*/ 	.word	0x00010870


	//   ....[116]....
        /*0d98*/ 	.word	0x000108d0


	//   ....[117]....
        /*0d9c*/ 	.word	0x00010940


	//   ....[118]....
        /*0da0*/ 	.word	0x000109b0


	//   ....[119]....
        /*0da4*/ 	.word	0x00010b50


	//   ....[120]....
        /*0da8*/ 	.word	0x00010bb0


	//   ....[121]....
        /*0dac*/ 	.word	0x00010c00


	//   ....[122]....
        /*0db0*/ 	.word	0x00010c40


	//   ....[123]....
        /*0db4*/ 	.word	0x00010c90


	//   ....[124]....
        /*0db8*/ 	.word	0x00010ce0


	//   ....[125]....
        /*0dbc*/ 	.word	0x00010d50


	//   ....[126]....
        /*0dc0*/ 	.word	0x00010dc0


	//   ....[127]....
        /*0dc4*/ 	.word	0x00010e30


	//   ....[128]....
        /*0dc8*/ 	.word	0x00010fb0


	//   ....[129]....
        /*0dcc*/ 	.word	0x00011010


	//   ....[130]....
        /*0dd0*/ 	.word	0x00011060


	//   ....[131]....
        /*0dd4*/ 	.word	0x000110a0


	//   ....[132]....
        /*0dd8*/ 	.word	0x000110f0


	//   ....[133]....
        /*0ddc*/ 	.word	0x00011130


	//   ....[134]....
        /*0de0*/ 	.word	0x00011180


	//   ....[135]....
        /*0de4*/ 	.word	0x000111d0


	//   ....[136]....
        /*0de8*/ 	.word	0x00011220


	//   ....[137]....
        /*0dec*/ 	.word	0x00011260


	//   ....[138]....
        /*0df0*/ 	.word	0x000112d0


	//   ....[139]....
        /*0df4*/ 	.word	0x00011340


	//   ....[140]....
        /*0df8*/ 	.word	0x000113b0


	//   ....[141]....
        /*0dfc*/ 	.word	0x00011410


	//   ....[142]....
        /*0e00*/ 	.word	0x00011480


	//   ....[143]....
        /*0e04*/ 	.word	0x000114f0


	//   ....[144]....
        /*0e08*/ 	.word	0x00011560


	//   ....[145]....
        /*0e0c*/ 	.word	0x000115c0


	//   ....[146]....
        /*0e10*/ 	.word	0x00011630


	//   ....[147]....
        /*0e14*/ 	.word	0x000116a0


	//   ....[148]....
        /*0e18*/ 	.word	0x00011710


	//   ....[149]....
        /*0e1c*/ 	.word	0x00011770


	//   ....[150]....
        /*0e20*/ 	.word	0x000117e0


	//   ....[151]....
        /*0e24*/ 	.word	0x00011850


	//   ....[152]....
        /*0e28*/ 	.word	0x000118c0


	//   ....[153]....
        /*0e2c*/ 	.word	0x00011920


	//   ....[154]....
        /*0e30*/ 	.word	0x00011990


	//   ....[155]....
        /*0e34*/ 	.word	0x00011a00


	//   ....[156]....
        /*0e38*/ 	.word	0x00011a70


	//   ....[157]....
        /*0e3c*/ 	.word	0x00011ad0


	//   ....[158]....
        /*0e40*/ 	.word	0x00011b40


	//   ....[159]....
        /*0e44*/ 	.word	0x00011bb0


	//   ....[160]....
        /*0e48*/ 	.word	0x00011c00


	//   ....[161]....
        /*0e4c*/ 	.word	0x00011c40


	//   ....[162]....
        /*0e50*/ 	.word	0x00011c90


	//   ....[163]....
        /*0e54*/ 	.word	0x00011ce0


	//   ....[164]....
        /*0e58*/ 	.word	0x00011d30


	//   ....[165]....
        /*0e5c*/ 	.word	0x00011da0


	//   ....[166]....
        /*0e60*/ 	.word	0x00011df0


	//   ....[167]....
        /*0e64*/ 	.word	0x00011e40


	//   ....[168]....
        /*0e68*/ 	.word	0x00011e90


	//   ....[169]....
        /*0e6c*/ 	.word	0x00011ee0


	//   ....[170]....
        /*0e70*/ 	.word	0x00011f30


	//   ....[171]....
        /*0e74*/ 	.word	0x00011fa0


	//   ....[172]....
        /*0e78*/ 	.word	0x00011ff0


	//   ....[173]....
        /*0e7c*/ 	.word	0x00012050


	//   ....[174]....
        /*0e80*/ 	.word	0x000120b0


	//   ....[175]....
        /*0e84*/ 	.word	0x00012120


	//----- nvinfo : EIATTR_EXIT_INSTR_OFFSETS
	.align		4
.L_434:
        /*0e88*/ 	.byte	0x04, 0x1c
        /*0e8a*/ 	.short	(.L_436 - .L_435)


	//   ....[0]....
.L_435:
        /*0e8c*/ 	.word	0x00000c10


	//   ....[1]....
        /*0e90*/ 	.word	0x000101f0


	//----- nvinfo : EIATTR_MAX_THREADS
	.align		4
.L_436:
        /*0e94*/ 	.byte	0x04, 0x05
        /*0e96*/ 	.short	(.L_438 - .L_437)
.L_437:
        /*0e98*/ 	.word	0x00000100
        /*0e9c*/ 	.word	0x00000001
        /*0ea0*/ 	.word	0x00000001


	//----- nvinfo : EIATTR_CRS_STACK_SIZE
	.align		4
.L_438:
        /*0ea4*/ 	.byte	0x04, 0x1e
        /*0ea6*/ 	.short	(.L_440 - .L_439)
.L_439:
        /*0ea8*/ 	.word	0x00000000
.L_440:


//--------------------- .nv.info._ZN7cutlass13device_kernelIN5flash19enable_sm80_to_sm89INS1_16FlashAttnFwdSm80INS1_25CollectiveMainloopFwdSm80ILi8ELi1ELb0EN4cute5tupleIJNS5_1CILi128EEENS7_ILi48EEENS7_ILi256EEEEEELi256ENS_10bfloat16_tEfNS_4arch4Sm80ELb0ELb0ELb1ELb1ELb1ELb1ELb1ELb1EEENS1_21CollectiveEpilogueFwdINS6_IJS8_SA_S9_EEENS6_IJNS7_ILi1EEESI_SI_EEESC_SE_Li256ELb1ELb1ELb1ELb0EEENS1_36VarlenDynamicPersistentTileSchedulerILi128ELi48ELi256ELi256ELb1ELb1ELb0ELb0ELb1ELb1EEEEEEEEEvNT_6ParamsE --------------------------
	.section	.nv.info._ZN7cutlass13device_kernelIN5flash19enable_sm80_to_sm89INS1_16FlashAttnFwdSm80INS1_25CollectiveMainloopFwdSm80ILi8ELi1ELb0EN4cute5tupleIJNS5_1CILi128EEENS7_ILi48EEENS7_ILi256EEEEEELi256ENS_10bfloat16_tEfNS_4arch4Sm80ELb0ELb0ELb1ELb1ELb1ELb1ELb1ELb1EEENS1_21CollectiveEpilogueFwdINS6_IJS8_SA_S9_EEENS6_IJNS7_ILi1EEESI_SI_EEESC_SE_Li256ELb1ELb1ELb1ELb0EEENS1_36VarlenDynamicPersistentTileSchedulerILi128ELi48ELi256ELi256ELb1ELb1ELb0ELb0ELb1ELb1EEEEEEEEEvNT_6ParamsE,"",@"SHT_CUDA_INFO"
	.sectionflags	@""
	.align	4


	//----- nvinfo : EIATTR_CUDA_API_VERSION
	.align		4
        /*0000*/ 	.byte	0x04, 0x37
        /*0002*/ 	.short	(.L_442 - .L_441)
.L_441:
        /*0004*/ 	.word	0x00000082


	//----- nvinfo : EIATTR_SW2861232_WAR
	.align		4
.L_442:
        /*0008*/ 	.byte	0x01, 0x35
	.zero		2


	//----- nvinfo : EIATTR_PARAM_CBANK
	.align		4
        /*000c*/ 	.byte	0x04, 0x0a
        /*000e*/ 	.short	(.L_444 - .L_443)
	.align		4
.L_443:
        /*0010*/ 	.word	index@(.nv.constant0._ZN7cutlass13device_kernelIN5flash19enable_sm80_to_sm89INS1_16FlashAttnFwdSm80INS1_25CollectiveMainloopFwdSm80ILi8ELi1ELb0EN4cute5tupleIJNS5_1CILi128EEENS7_ILi48EEENS7_ILi256EEEEEELi256ENS_10bfloat16_tEfNS_4arch4Sm80ELb0ELb0ELb1ELb1ELb1ELb1ELb1ELb1EEENS1_21CollectiveEpilogueFwdINS6_IJS8_SA_S9_EEENS6_IJNS7_ILi1EEESI_SI_EEESC_SE_Li256ELb1ELb1ELb1ELb0EEENS1_36VarlenDynamicPersistentTileSchedulerILi128ELi48ELi256ELi256ELb1ELb1ELb0ELb0ELb1ELb1EEEEEEEEEvNT_6ParamsE)
        /*0014*/ 	.short	0x0160
        /*0016*/ 	.short	0x0438


	//----- nvinfo : EIATTR_CBANK_PARAM_SIZE
	.align		4
.L_444:
        /*0018*/ 	.byte	0x03, 0x19
        /*001a*/ 	.short	0x0438


	//----- nvinfo : EIATTR_KPARAM_INFO
	.align		4
        /*001c*/ 	.byte	0x04, 0x17
        /*001e*/ 	.short	(.L_446 - .L_445)
.L_445:
        /*0020*/ 	.word	0x00000000
        /*0024*/ 	.short	0x0000
        /*0026*/ 	.short	0x0000
        /*0028*/ 	.byte	0x00, 0xf0, 0xe1, 0x10


	//----- nvinfo : EIATTR_MAXREG_COUNT
	.align		4
.L_446:
        /*002c*/ 	.byte	0x03, 0x1b
        /*002e*/ 	.short	0x00ff


	//----- nvinfo : EIATTR_NUM_BARRIERS
	.align		4
        /*0030*/ 	.byte	0x02, 0x4c
        /*0032*/ 	.byte	0x06
	.zero		1


	//----- nvinfo : EIATTR_ANNOTATIONS
	.align		4
        /*0034*/ 	.byte	0x04, 0x55
        /*0036*/ 	.short	(.L_448 - .L_447)


	//   ....[0]....
.L_447:
        /* <DEDUP_REMOVED lines=165> */


	//----- nvinfo : EIATTR_MERCURY_ISA_VERSION
	.align		4
.L_448:
        /*0a70*/ 	.byte	0x03, 0x5f
        /*0a72*/ 	.short	0x0000


	//----- nvinfo : EIATTR_INT_WARP_WIDE_INSTR_OFFSETS
	.align		4
        /*0a74*/ 	.byte	0x04, 0x31
        /*0a76*/ 	.short	(.L_450 - .L_449)


	//   ....[0]....
.L_449:
        /*0a78*/ 	.word	0x000175d0


	//   ....[1]....
        /*0a7c*/ 	.word	0x00017640


	//----- nvinfo : EIATTR_COOP_GROUP_MASK_REGIDS
	.align		4
.L_450:
        /*0a80*/ 	.byte	0x04, 0x29
        /*0a82*/ 	.short	(.L_452 - .L_451)


	//   ....[0]....
.L_451:
        /*0a84*/ 	.word	0xffffffff


	//   ....[1]....
        /*0a88*/ 	.word	0xffffffff


	//   ....[2]....
        /*0a8c*/ 	.word	0xffffffff


	//   ....[3]....
        /*0a90*/ 	.word	0xffffffff


	//   ....[4]....
        /*0a94*/ 	.word	0xffffffff


	//   ....[5]....
        /*0a98*/ 	.word	0xffffffff


	//   ....[6]....
        /*0a9c*/ 	.word	0xffffffff


	//   ....[7]....
        /*0aa0*/ 	.word	0xffffffff


	//   ....[8]....
        /*0aa4*/ 	.word	0xffffffff


	//   ....[9]....
        /*0aa8*/ 	.word	0xffffffff


	//   ....[10]....
        /*0aac*/ 	.word	0xffffffff


	//   ....[11]....
        /*0ab0*/ 	.word	0xffffffff


	//   ....[12]....
        /*0ab4*/ 	.word	0xffffffff


	//   ....[13]....
        /*0ab8*/ 	.word	0xffffffff


	//   ....[14]....
        /*0abc*/ 	.word	0xffffffff


	//   ....[15]....
        /*0ac0*/ 	.word	0xffffffff


	//   ....[16]....
        /*0ac4*/ 	.word	0xffffffff


	//   ....[17]....
        /*0ac8*/ 	.word	0xffffffff


	//   ....[18]....
        /*0acc*/ 	.word	0xffffffff


	//   ....[19]....
        /*0ad0*/ 	.word	0xffffffff


	//   ....[20]....
        /*0ad4*/ 	.word	0xffffffff


	//   ....[21]....
        /*0ad8*/ 	.word	0xffffffff


	//   ....[22]....
        /*0adc*/ 	.word	0xffffffff


	//   ....[23]....
        /*0ae0*/ 	.word	0xffffffff


	//   ....[24]....
        /*0ae4*/ 	.word	0xffffffff


	//   ....[25]....
        /*0ae8*/ 	.word	0xffffffff


	//   ....[26]....
        /*0aec*/ 	.word	0xffffffff


	//   ....[27]....
        /*0af0*/ 	.word	0xffffffff


	//   ....[28]....
        /*0af4*/ 	.word	0xffffffff


	//   ....[29]....
        /*0af8*/ 	.word	0xffffffff


	//   ....[30]....
        /*0afc*/ 	.word	0xffffffff


	//   ....[31]....
        /*0b00*/ 	.word	0xffffffff


	//   ....[32]....
        /*0b04*/ 	.word	0xffffffff


	//   ....[33]....
        /*0b08*/ 	.word	0xffffffff


	//   ....[34]....
        /*0b0c*/ 	.word	0xffffffff


	//   ....[35]....
        /*0b10*/ 	.word	0xffffffff


	//   ....[36]....
        /*0b14*/ 	.word	0xffffffff


	//   ....[37]....
        /*0b18*/ 	.word	0xffffffff


	//   ....[38]....
        /*0b1c*/ 	.word	0xffffffff


	//   ....[39]....
        /*0b20*/ 	.word	0xffffffff


	//   ....[40]....
        /*0b24*/ 	.word	0xffffffff


	//   ....[41]....
        /*0b28*/ 	.word	0xffffffff


	//   ....[42]....
        /*0b2c*/ 	.word	0xffffffff


	//   ....[43]....
        /*0b30*/ 	.word	0xffffffff


	//   ....[44]....
        /*0b34*/ 	.word	0xffffffff


	//   ....[45]....
        /*0b38*/ 	.word	0xffffffff


	//   ....[46]....
        /*0b3c*/ 	.word	0xffffffff


	//   ....[47]....
        /*0b40*/ 	.word	0xffffffff


	//   ....[48]....
        /*0b44*/ 	.word	0xffffffff


	//   ....[49]....
        /*0b48*/ 	.word	0xffffffff


	//   ....[50]....
        /*0b4c*/ 	.word	0xffffffff


	//   ....[51]....
        /*0b50*/ 	.word	0xffffffff


	//   ....[52]....
        /*0b54*/ 	.word	0xffffffff


	//   ....[53]....
        /*0b58*/ 	.word	0xffffffff


	//   ....[54]....
        /*0b5c*/ 	.word	0xffffffff


	//   ....[55]....
        /*0b60*/ 	.word	0xffffffff


	//   ....[56]....
        /*0b64*/ 	.word	0xffffffff


	//   ....[57]....
        /*0b68*/ 	.word	0xffffffff


	//   ....[58]....
        /*0b6c*/ 	.word	0xffffffff


	//   ....[59]....
        /*0b70*/ 	.word	0xffffffff


	//   ....[60]....
        /*0b74*/ 	.word	0xffffffff


	//   ....[61]....
        /*0b78*/ 	.word	0xffffffff


	//   ....[62]....
        /*0b7c*/ 	.word	0xffffffff


	//   ....[63]....
        /*0b80*/ 	.word	0xffffffff


	//   ....[64]....
        /*0b84*/ 	.word	0xffffffff


	//   ....[65]....
        /*0b88*/ 	.word	0xffffffff


	//   ....[66]....
        /*0b8c*/ 	.word	0xffffffff


	//   ....[67]....
        /*0b90*/ 	.word	0xffffffff


	//   ....[68]....
        /*0b94*/ 	.word	0xffffffff


	//   ....[69]....
        /*0b98*/ 	.word	0xffffffff


	//   ....[70]....
        /*0b9c*/ 	.word	0xffffffff


	//   ....[71]....
        /*0ba0*/ 	.word	0xffffffff


	//   ....[72]....
        /*0ba4*/ 	.word	0xffffffff


	//   ....[73]....
        /*0ba8*/ 	.word	0xffffffff


	//   ....[74]....
        /*0bac*/ 	.word	0xffffffff


	//   ....[75]....
        /*0bb0*/ 	.word	0xffffffff


	//   ....[76]....
        /*0bb4*/ 	.word	0xffffffff


	//   ....[77]....
        /*0bb8*/ 	.word	0xffffffff


	//   ....[78]....
        /*0bbc*/ 	.word	0xffffffff


	//   ....[79]....
        /*0bc0*/ 	.word	0xffffffff


	//   ....[80]....
        /*0bc4*/ 	.word	0xffffffff


	//   ....[81]....
        /*0bc8*/ 	.word	0xffffffff


	//   ....[82]....
        /*0bcc*/ 	.word	0xffffffff


	//   ....[83]....
        /*0bd0*/ 	.word	0xffffffff


	//   ....[84]....
        /*0bd4*/ 	.word	0xffffffff


	//   ....[85]....
        /*0bd8*/ 	.word	0xffffffff


	//   ....[86]....
        /*0bdc*/ 	.word	0xffffffff


	//   ....[87]....
        /*0be0*/ 	.word	0xffffffff


	//   ....[88]....
        /*0be4*/ 	.word	0xffffffff


	//   ....[89]....
        /*0be8*/ 	.word	0xffffffff


	//   ....[90]....
        /*0bec*/ 	.word	0xffffffff


	//   ....[91]....
        /*0bf0*/ 	.word	0xffffffff


	//   ....[92]....
        /*0bf4*/ 	.word	0xffffffff


	//   ....[93]....
        /*0bf8*/ 	.word	0xffffffff


	//   ....[94]....
        /*0bfc*/ 	.word	0xffffffff


	//   ....[95]....
        /*0c00*/ 	.word	0xffffffff


	//   ....[96]....
        /*0c04*/ 	.word	0xffffffff


	//   ....[97]....
        /*0c08*/ 	.word	0xffffffff


	//   ....[98]....
        /*0c0c*/ 	.word	0xffffffff


	//   ....[99]....
        /*0c10*/ 	.word	0xffffffff


	//   ....[100]....
        /*0c14*/ 	.word	0xffffffff


	//   ....[101]....
        /*0c18*/ 	.word	0xffffffff


	//   ....[102]....
        /*0c1c*/ 	.word	0xffffffff


	//   ....[103]....
        /*0c20*/ 	.word	0xffffffff


	//   ....[104]....
        /*0c24*/ 	.word	0xffffffff


	//   ....[105]....
        /*0c28*/ 	.word	0xffffffff


	//   ....[106]....
        /*0c2c*/ 	.word	0xffffffff


	//   ....[107]....
        /*0c30*/ 	.word	0xffffffff


	//   ....[108]....
        /*0c34*/ 	.word	0xffffffff


	//   ....[109]....
        /*0c38*/ 	.word	0xffffffff


	//   ....[110]....
        /*0c3c*/ 	.word	0xffffffff


	//   ....[111]....
        /*0c40*/ 	.word	0xffffffff


	//   ....[112]....
        /*0c44*/ 	.word	0xffffffff


	//   ....[113]....
        /*0c48*/ 	.word	0xffffffff


	//   ....[114]....
        /*0c4c*/ 	.word	0xffffffff


	//   ....[115]....
        /*0c50*/ 	.word	0xffffffff


	//   ....[116]....
        /*0c54*/ 	.word	0xffffffff


	//   ....[117]....
        /*0c58*/ 	.word	0xffffffff


	//   ....[118]....
        /*0c5c*/ 	.word	0xffffffff


	//   ....[119]....
        /*0c60*/ 	.word	0xffffffff


	//   ....[120]....
        /*0c64*/ 	.word	0xffffffff


	//   ....[121]....
        /*0c68*/ 	.word	0xffffffff


	//   ....[122]....
        /*0c6c*/ 	.word	0xffffffff


	//   ....[123]....
        /*0c70*/ 	.word	0xffffffff


	//   ....[124]....
        /*0c74*/ 	.word	0xffffffff


	//   ....[125]....
        /*0c78*/ 	.word	0xffffffff


	//   ....[126]....
        /*0c7c*/ 	.word	0xffffffff


	//   ....[127]....
        /*0c80*/ 	.word	0xffffffff


	//   ....[128]....
        /*0c84*/ 	.word	0xffffffff


	//   ....[129]....
        /*0c88*/ 	.word	0xffffffff


	//   ....[130]....
        /*0c8c*/ 	.word	0xffffffff


	//   ....[131]....
        /*0c90*/ 	.word	0xffffffff


	//   ....[132]....
        /*0c94*/ 	.word	0xffffffff


	//   ....[133]....
        /*0c98*/ 	.word	0xffffffff


	//   ....[134]....
        /*0c9c*/ 	.word	0xffffffff


	//   ....[135]....
        /*0ca0*/ 	.word	0xffffffff


	//   ....[136]....
        /*0ca4*/ 	.word	0xffffffff


	//   ....[137]....
        /*0ca8*/ 	.word	0xffffffff


	//   ....[138]....
        /*0cac*/ 	.word	0xffffffff


	//   ....[139]....
        /*0cb0*/ 	.word	0xffffffff


	//   ....[140]....
        /*0cb4*/ 	.word	0xffffffff


	//   ....[141]....
        /*0cb8*/ 	.word	0xffffffff


	//   ....[142]....
        /*0cbc*/ 	.word	0xffffffff


	//   ....[143]....
        /*0cc0*/ 	.word	0xffffffff


	//   ....[144]....
        /*0cc4*/ 	.word	0xffffffff


	//   ....[145]....
        /*0cc8*/ 	.word	0xffffffff


	//   ....[146]....
        /*0ccc*/ 	.word	0xffffffff


	//   ....[147]....
        /*0cd0*/ 	.word	0xffffffff


	//   ....[148]....
        /*0cd4*/ 	.word	0xffffffff


	//   ....[149]....
        /*0cd8*/ 	.word	0xffffffff


	//   ....[150]....
        /*0cdc*/ 	.word	0xffffffff


	//   ....[151]....
        /*0ce0*/ 	.word	0xffffffff


	//   ....[152]....
        /*0ce4*/ 	.word	0xffffffff


	//   ....[153]....
        /*0ce8*/ 	.word	0xffffffff


	//   ....[154]....
        /*0cec*/ 	.word	0xffffffff


	//   ....[155]....
        /*0cf0*/ 	.word	0xffffffff


	//   ....[156]....
        /*0cf4*/ 	.word	0xffffffff


	//   ....[157]....
        /*0cf8*/ 	.word	0xffffffff


	//   ....[158]....
        /*0cfc*/ 	.word	0xffffffff


	//   ....[159]....
        /*0d00*/ 	.word	0xffffffff


	//   ....[160]....
        /*0d04*/ 	.word	0xffffffff


	//   ....[161]....
        /*0d08*/ 	.word	0xffffffff


	//   ....[162]....
        /*0d0c*/ 	.word	0xffffffff


	//   ....[163]....
        /*0d10*/ 	.word	0xffffffff


	//   ....[164]....
        /*0d14*/ 	.word	0xffffffff


	//   ....[165]....
        /*0d18*/ 	.word	0xffffffff


	//   ....[166]....
        /*0d1c*/ 	.word	0xffffffff


	//   ....[167]....
        /*0d20*/ 	.word	0xffffffff


	//   ....[168]....
        /*0d24*/ 	.word	0xffffffff


	//   ....[169]....
        /*0d28*/ 	.word	0xffffffff


	//   ....[170]....
        /*0d2c*/ 	.word	0xffffffff


	//   ....[171]....
        /*0d30*/ 	.word	0xffffffff


	//   ....[172]....
        /*0d34*/ 	.word	0xffffffff


	//   ....[173]....
        /*0d38*/ 	.word	0xffffffff


	//   ....[174]....
        /*0d3c*/ 	.word	0xffffffff


	//   ....[175]....
        /*0d40*/ 	.word	0xffffffff


	//   ....[176]....
        /*0d44*/ 	.word	0xffffffff


	//   ....[177]....
        /*0d48*/ 	.word	0xffffffff


	//   ....[178]....
        /*0d4c*/ 	.word	0xffffffff


	//   ....[179]....
        /*0d50*/ 	.word	0xffffffff


	//   ....[180]....
        /*0d54*/ 	.word	0xffffffff


	//   ....[181]....
        /*0d58*/ 	.word	0xffffffff


	//   ....[182]....
        /*0d5c*/ 	.word	0xffffffff


	//   ....[183]....
        /*0d60*/ 	.word	0xffffffff


	//   ....[184]....
        /*0d64*/ 	.word	0xffffffff


	//   ....[185]....
        /*0d68*/ 	.word	0xffffffff


	//   ....[186]....
        /*0d6c*/ 	.word	0xffffffff


	//   ....[187]....
        /*0d70*/ 	.word	0xffffffff


	//   ....[188]....
        /*0d74*/ 	.word	0xffffffff


	//   ....[189]....
        /*0d78*/ 	.word	0xffffffff


	//   ....[190]....
        /*0d7c*/ 	.word	0xffffffff


	//   ....[191]....
        /*0d80*/ 	.word	0xffffffff


	//   ....[192]....
        /*0d84*/ 	.word	0xffffffff


	//   ....[193]....
        /*0d88*/ 	.word	0xffffffff


	//   ....[194]....
        /*0d8c*/ 	.word	0xffffffff


	//   ....[195]....
        /*0d90*/ 	.word	0xffffffff


	//   ....[196]....
        /*0d94*/ 	.word	0xffffffff


	//   ....[197]....
        /*0d98*/ 	.word	0xffffffff


	//   ....[198]....
        /*0d9c*/ 	.word	0xffffffff


	//   ....[199]....
        /*0da0*/ 	.word	0xffffffff


	//   ....[200]....
        /*0da4*/ 	.word	0xffffffff


	//   ....[201]....
        /*0da8*/ 	.word	0xffffffff


	//   ....[202]....
        /*0dac*/ 	.word	0xffffffff


	//   ....[203]....
        /*0db0*/ 	.word	0xffffffff


	//----- nvinfo : EIATTR_COOP_GROUP_INSTR_OFFSETS
	.align		4
.L_452:
        /*0db4*/ 	.byte	0x04, 0x28
        /*0db6*/ 	.short	(.L_454 - .L_453)


	//   ....[0]....
.L_453:
        /*0db8*/ 	.word	0x00000050


	//   ....[1]....
        /*0dbc*/ 	.word	0x00000200


	//   ....[2]....
        /*0dc0*/ 	.word	0x00000230


	//   ....[3]....
        /*0dc4*/ 	.word	0x00000260


	//   ....[4]....
        /*0dc8*/ 	.word	0x00000290


	//   ....[5]....
        /*0dcc*/ 	.word	0x000002c0


	//   ....[6]....
        /*0dd0*/ 	.word	0x000002f0


	//   ....[7]....
        /*0dd4*/ 	.word	0x00000460


	//   ....[8]....
        /*0dd8*/ 	.word	0x000004a0


	//   ....[9]....
        /*0ddc*/ 	.word	0x000004d0


	//   ....[10]....
        /*0de0*/ 	.word	0x00000500


	//   ....[11]....
        /*0de4*/ 	.word	0x00000530


	//   ....[12]....
        /*0de8*/ 	.word	0x00000560


	//   ....[13]....
        /*0dec*/ 	.word	0x000005f0


	//   ....[14]....
        /*0df0*/ 	.word	0x00000620


	//   ....[15]....
        /*0df4*/ 	.word	0x00000640


	//   ....[16]....
        /*0df8*/ 	.word	0x000006a0


	//   ....[17]....
        /*0dfc*/ 	.word	0x00003fb0


	//   ....[18]....
        /*0e00*/ 	.word	0x00004030


	//   ....[19]....
        /*0e04*/ 	.word	0x00005020


	//   ....[20]....
        /*0e08*/ 	.word	0x00005030


	//   ....[21]....
        /*0e0c*/ 	.word	0x00006550


	//   ....[22]....
        /*0e10*/ 	.word	0x000065c0


	//   ....[23]....
        /*0e14*/ 	.word	0x00007660


	//   ....[24]....
        /*0e18*/ 	.word	0x00007670


	//   ....[25]....
        /*0e1c*/ 	.word	0x00008610


	//   ....[26]....
        /*0e20*/ 	.word	0x00008640


	//   ....[27]....
        /*0e24*/ 	.word	0x00008800


	//   ....[28]....
        /*0e28*/ 	.word	0x00008820


	//   ....[29]....
        /*0e2c*/ 	.word	0x00008c50


	//   ....[30]....
        /*0e30*/ 	.word	0x00008d10


	//   ....[31]....
        /*0e34*/ 	.word	0x00008eb0


	//   ....[32]....
        /*0e38*/ 	.word	0x00008ed0


	//   ....[33]....
        /*0e3c*/ 	.word	0x00009d90


	//   ....[34]....
        /*0e40*/ 	.word	0x00009db0


	//   ....[35]....
        /*0e44*/ 	.word	0x00009f40


	//   ....[36]....
        /*0e48*/ 	.word	0x00009f50


	//   ....[37]....
        /*0e4c*/ 	.word	0x0000a0c0


	//   ....[38]....
        /*0e50*/ 	.word	0x0000a0e0


	//   ....[39]....
        /*0e54*/ 	.word	0x0000a250


	//   ....[40]....
        /*0e58*/ 	.word	0x0000a260


	//   ....[41]....
        /*0e5c*/ 	.word	0x0000a6f0


	//   ....[42]....
        /*0e60*/ 	.word	0x0000a710


	//   ....[43]....
        /*0e64*/ 	.word	0x0000a800


	//   ....[44]....
        /*0e68*/ 	.word	0x0000a810


	//   ....[45]....
        /*0e6c*/ 	.word	0x0000aa70


	//   ....[46]....
        /*0e70*/ 	.word	0x0000aab0


	//   ....[47]....
        /*0e74*/ 	.word	0x0000aaf0


	//   ....[48]....
        /*0e78*/ 	.word	0x0000ab30


	//   ....[49]....
        /*0e7c*/ 	.word	0x0000dbe0


	//   ....[50]....
        /*0e80*/ 	.word	0x0000dc20


	//   ....[51]....
        /*0e84*/ 	.word	0x0000dc60


	//   ....[52]....
        /*0e88*/ 	.word	0x0000dca0


	//   ....[53]....
        /*0e8c*/ 	.word	0x00011300


	//   ....[54]....
        /*0e90*/ 	.word	0x00011330


	//   ....[55]....
        /*0e94*/ 	.word	0x00011520


	//   ....[56]....
        /*0e98*/ 	.word	0x00011530


	//   ....[57]....
        /*0e9c*/ 	.word	0x00012600


	//   ....[58]....
        /*0ea0*/ 	.word	0x00012620


	//   ....[59]....
        /*0ea4*/ 	.word	0x00012780


	//   ....[60]....
        /*0ea8*/ 	.word	0x00012790


	//   ....[61]....
        /*0eac*/ 	.word	0x00012ca0


	//   ....[62]....
        /*0eb0*/ 	.word	0x00012cd0


	//   ....[63]....
        /*0eb4*/ 	.word	0x00012ce0


	//   ....[64]....
        /*0eb8*/ 	.word	0x00012d10


	//   ....[65]....
        /*0ebc*/ 	.word	0x00013e30


	//   ....[66]....
        /*0ec0*/ 	.word	0x00013e40


	//   ....[67]....
        /*0ec4*/ 	.word	0x00013f80


	//   ....[68]....
        /*0ec8*/ 	.word	0x00013f90


	//   ....[69]....
        /*0ecc*/ 	.word	0x00014ff0


	//   ....[70]....
        /*0ed0*/ 	.word	0x00015010


	//   ....[71]....
        /*0ed4*/ 	.word	0x00015130


	//   ....[72]....
        /*0ed8*/ 	.word	0x00015140


	//   ....[73]....
        /*0edc*/ 	.word	0x000153f0


	//   ....[74]....
        /*0ee0*/ 	.word	0x00015420


	//   ....[75]....
        /*0ee4*/ 	.word	0x00015440


	//   ....[76]....
        /*0ee8*/ 	.word	0x00015460


	//   ....[77]....
        /*0eec*/ 	.word	0x00016bc0


	//   ....[78]....
        /*0ef0*/ 	.word	0x00016be0


	//   ....[79]....
        /*0ef4*/ 	.word	0x00016c00


	//   ....[80]....
        /*0ef8*/ 	.word	0x00016c20


	//   ....[81]....
        /*0efc*/ 	.word	0x000184c0


	//   ....[82]....
        /*0f00*/ 	.word	0x000184e0


	//   ....[83]....
        /*0f04*/ 	.word	0x000184f0


	//   ....[84]....
        /*0f08*/ 	.word	0x00018500


	//   ....[85]....
        /*0f0c*/ 	.word	0x000188c0


	//   ....[86]....
        /*0f10*/ 	.word	0x000188e0


	//   ....[87]....
        /*0f14*/ 	.word	0x00018a40


	//   ....[88]....
        /*0f18*/ 	.word	0x00018a50


	//   ....[89]....
        /*0f1c*/ 	.word	0x00018bc0


	//   ....[90]....
        /*0f20*/ 	.word	0x00018be0


	//   ....[91]....
        /*0f24*/ 	.word	0x00018d50


	//   ....[92]....
        /*0f28*/ 	.word	0x00018d60


	//   ....[93]....
        /*0f2c*/ 	.word	0x00019100


	//   ....[94]....
        /*0f30*/ 	.word	0x00019120


	//   ....[95]....
        /*0f34*/ 	.word	0x00019d60


	//   ....[96]....
        /*0f38*/ 	.word	0x00019d70


	//   ....[97]....
        /*0f3c*/ 	.word	0x0001b210


	//   ....[98]....
        /*0f40*/ 	.word	0x0001b230


	//   ....[99]....
        /*0f44*/ 	.word	0x0001b3a0


	//   ....[100]....
        /*0f48*/ 	.word	0x0001b3b0


	//   ....[101]....
        /*0f4c*/ 	.word	0x0001b520


	//   ....[102]....
        /*0f50*/ 	.word	0x0001b540


	//   ....[103]....
        /*0f54*/ 	.word	0x0001b6b0


	//   ....[104]....
        /*0f58*/ 	.word	0x0001b6c0


	//   ....[105]....
        /*0f5c*/ 	.word	0x0001b8f0


	//   ....[106]....
        /*0f60*/ 	.word	0x0001b910


	//   ....[107]....
        /*0f64*/ 	.word	0x0001ba40


	//   ....[108]....
        /*0f68*/ 	.word	0x0001ba80


	//   ....[109]....
        /*0f6c*/ 	.word	0x0001bab0


	//   ....[110]....
        /*0f70*/ 	.word	0x0001bae0


	//   ....[111]....
        /*0f74*/ 	.word	0x0001bb10


	//   ....[112]....
        /*0f78*/ 	.word	0x0001bb40


	//   ....[113]....
        /*0f7c*/ 	.word	0x0001bcb0


	//   ....[114]....
        /*0f80*/ 	.word	0x0001bcf0


	//   ....[115]....
        /*0f84*/ 	.word	0x0001bd20


	//   ....[116]....
        /*0f88*/ 	.word	0x0001bd50


	//   ....[117]....
        /*0f8c*/ 	.word	0x0001bd80


	//   ....[118]....
        /*0f90*/ 	.word	0x0001bdb0


	//   ....[119]....
        /*0f94*/ 	.word	0x0001be40


	//   ....[120]....
        /*0f98*/ 	.word	0x0001be70


	//   ....[121]....
        /*0f9c*/ 	.word	0x0001be80


	//   ....[122]....
        /*0fa0*/ 	.word	0x0001bee0


	//   ....[123]....
        /*0fa4*/ 	.word	0x0001c4d0


	//   ....[124]....
        /*0fa8*/ 	.word	0x0001c530


	//   ....[125]....
        /*0fac*/ 	.word	0x0001c590


	//   ....[126]....
        /*0fb0*/ 	.word	0x0001c5f0


	//   ....[127]....
        /*0fb4*/ 	.word	0x0001c650


	//   ....[128]....
        /*0fb8*/ 	.word	0x0001c6c0


	//   ....[129]....
        /*0fbc*/ 	.word	0x0001c710


	//   ....[130]....
        /*0fc0*/ 	.word	0x0001c770


	//   ....[131]....
        /*0fc4*/ 	.word	0x0001c7e0


	//   ....[132]....
        /*0fc8*/ 	.word	0x0001c840


	//   ....[133]....
        /*0fcc*/ 	.word	0x0001c8b0


	//   ....[134]....
        /*0fd0*/ 	.word	0x0001c920


	//   ....[135]....
        /*0fd4*/ 	.word	0x0001c990


	//   ....[136]....
        /*0fd8*/ 	.word	0x0001c9f0


	//   ....[137]....
        /*0fdc*/ 	.word	0x0001ca60


	//   ....[138]....
        /*0fe0*/ 	.word	0x0001cad0


	//   ....[139]....
        /*0fe4*/ 	.word	0x0001cb40


	//   ....[140]....
        /*0fe8*/ 	.word	0x0001cba0


	//   ....[141]....
        /*0fec*/ 	.word	0x0001cc10


	//   ....[142]....
        /*0ff0*/ 	.word	0x0001cc70


	//   ....[143]....
        /*0ff4*/ 	.word	0x0001cce0


	//   ....[144]....
        /*0ff8*/ 	.word	0x0001cd50


	//   ....[145]....
        /*0ffc*/ 	.word	0x0001cdc0


	//   ....[146]....
        /*1000*/ 	.word	0x0001ce20


	//   ....[147]....
        /*1004*/ 	.word	0x0001ce80


	//   ....[148]....
        /*1008*/ 	.word	0x0001cee0


	//   ....[149]....
        /*100c*/ 	.word	0x0001cf30


	//   ....[150]....
        /*1010*/ 	.word	0x0001cf80


	//   ....[151]....
        /*1014*/ 	.word	0x0001cff0


	//   ....[152]....
        /*1018*/ 	.word	0x0001d060


	//   ....[153]....
        /*101c*/ 	.word	0x0001d0c0


	//   ....[154]....
        /*1020*/ 	.word	0x0001d130


	//   ....[155]....
        /*1024*/ 	.word	0x0001d1a0


	//   ....[156]....
        /*1028*/ 	.word	0x0001d210


	//   ....[157]....
        /*102c*/ 	.word	0x0001d270


	//   ....[158]....
        /*1030*/ 	.word	0x0001d2c0


	//   ....[159]....
        /*1034*/ 	.word	0x0001d310


	//   ....[160]....
        /*1038*/ 	.word	0x0001d360


	//   ....[161]....
        /*103c*/ 	.word	0x0001d3a0


	//   ....[162]....
        /*1040*/ 	.word	0x0001d400


	//   ....[163]....
        /*1044*/ 	.word	0x0001d440


	//   ....[164]....
        /*1048*/ 	.word	0x0001d490


	//   ....[165]....
        /*104c*/ 	.word	0x0001d4d0


	//   ....[166]....
        /*1050*/ 	.word	0x0001d540


	//   ....[167]....
        /*1054*/ 	.word	0x0001d5b0


	//   ....[168]....
        /*1058*/ 	.word	0x0001d620


	//   ....[169]....
        /*105c*/ 	.word	0x0001d680


	//   ....[170]....
        /*1060*/ 	.word	0x0001d6f0


	//   ....[171]....
        /*1064*/ 	.word	0x0001d760


	//   ....[172]....
        /*1068*/ 	.word	0x0001d7d0


	//   ....[173]....
        /*106c*/ 	.word	0x0001d830


	//   ....[174]....
        /*1070*/ 	.word	0x0001d8a0


	//   ....[175]....
        /*1074*/ 	.word	0x0001d910


	//   ....[176]....
        /*1078*/ 	.word	0x0001d980


	//   ....[177]....
        /*107c*/ 	.word	0x0001d9e0


	//   ....[178]....
        /*1080*/ 	.word	0x0001da50


	//   ....[179]....
        /*1084*/ 	.word	0x0001dac0


	//   ....[180]....
        /*1088*/ 	.word	0x0001db30


	//   ....[181]....
        /*108c*/ 	.word	0x0001db90


	//   ....[182]....
        /*1090*/ 	.word	0x0001dc00


	//   ....[183]....
        /*1094*/ 	.word	0x0001dc70


	//   ....[184]....
        /*1098*/ 	.word	0x0001dce0


	//   ....[185]....
        /*109c*/ 	.word	0x0001dd40


	//   ....[186]....
        /*10a0*/ 	.word	0x0001ddb0


	//   ....[187]....
        /*10a4*/ 	.word	0x0001de20


	//   ....[188]....
        /*10a8*/ 	.word	0x0001de80


	//   ....[189]....
        /*10ac*/ 	.word	0x0001ded0


	//   ....[190]....
        /*10b0*/ 	.word	0x0001df30


	//   ....[191]....
        /*10b4*/ 	.word	0x0001df90


	//   ....[192]....
        /*10b8*/ 	.word	0x0001dff0


	//   ....[193]....
        /*10bc*/ 	.word	0x0001e060


	//   ....[194]....
        /*10c0*/ 	.word	0x0001e0c0


	//   ....[195]....
        /*10c4*/ 	.word	0x0001e120


	//   ....[196]....
        /*10c8*/ 	.word	0x0001e180


	//   ....[197]....
        /*10cc*/ 	.word	0x0001e1e0


	//   ....[198]....
        /*10d0*/ 	.word	0x0001e240


	//   ....[199]....
        /*10d4*/ 	.word	0x0001e2b0


	//   ....[200]....
        /*10d8*/ 	.word	0x0001e300


	//   ....[201]....
        /*10dc*/ 	.word	0x0001e360


	//   ....[202]....
        /*10e0*/ 	.word	0x0001e3c0


	//   ....[203]....
        /*10e4*/ 	.word	0x0001e430


	//----- nvinfo : EIATTR_EXIT_INSTR_OFFSETS
	.align		4
.L_454:
        /*10e8*/ 	.byte	0x04, 0x1c
        /*10ea*/ 	.short	(.L_456 - .L_455)


	//   ....[0]....
.L_455:
        /*10ec*/ 	.word	0x00000c10


	//   ....[1]....
        /*10f0*/ 	.word	0x0001c490


	//----- nvinfo : EIATTR_MAX_THREADS
	.align		4
.L_456:
        /*10f4*/ 	.byte	0x04, 0x05
        /*10f6*/ 	.short	(.L_458 - .L_457)
.L_457:
        /*10f8*/ 	.word	0x00000100
        /*10fc*/ 	.word	0x00000001
        /*1100*/ 	.word	0x00000001


	//----- nvinfo : EIATTR_CRS_STACK_SIZE
	.align		4
.L_458:
        /*1104*/ 	.byte	0x04, 0x1e
        /*1106*/ 	.short	(.L_460 - .L_459)
.L_459:
        /*1108*/ 	.word	0x00000000
.L_460:


//--------------------- .nv.info._ZN7cutlass13device_kernelIN5flash19enable_sm80_to_sm89INS1_16FlashAttnFwdSm80INS1_25CollectiveMainloopFwdSm80ILi8ELi1ELb0EN4cute5tupleIJNS5_1CILi128EEENS7_ILi64EEENS7_ILi256EEEEEELi256ENS_10bfloat16_tEfNS_4arch4Sm80ELb0ELb1ELb1ELb0ELb1ELb0ELb1ELb1EEENS1_21CollectiveEpilogueFwdINS6_IJS8_SA_S9_EEENS6_IJNS7_ILi1EEESI_SI_EEESC_SE_Li256ELb0ELb1ELb1ELb0EEENS1_19SingleTileSchedulerILb0ELb1ELb1ELi128EEEEEEEEEvNT_6ParamsE --------------------------
	.section	.nv.info._ZN7cutlass13device_kernelIN5flash19enable_sm80_to_sm89INS1_16FlashAttnFwdSm80INS1_25CollectiveMainloopFwdSm80ILi8ELi1ELb0EN4cute5tupleIJNS5_1CILi128EEENS7_ILi64EEENS7_ILi256EEEEEELi256ENS_10bfloat16_tEfNS_4arch4Sm80ELb0ELb1ELb1ELb0ELb1ELb0ELb1ELb1EEENS1_21CollectiveEpilogueFwdINS6_IJS8_SA_S9_EEENS6_IJNS7_ILi1EEESI_SI_EEESC_SE_Li256ELb0ELb1ELb1ELb0EEENS1_19SingleTileSchedulerILb0ELb1ELb1ELi128EEEEEEEEEvNT_6ParamsE,"",@"SHT_CUDA_INFO"
	.sectionflags	@""
	.align	4


	//----- nvinfo : EIATTR_CUDA_API_VERSION
	.align		4
        /*0000*/ 	.byte	0x04, 0x37
        /*0002*/ 	.short	(.L_462 - .L_461)
.L_461:
        /*0004*/ 	.word	0x00000082


	//----- nvinfo : EIATTR_SW2861232_WAR
	.align		4
.L_462:
        /*0008*/ 	.byte	0x01, 0x35
	.zero		2


	//----- nvinfo : EIATTR_PARAM_CBANK
	.align		4
        /*000c*/ 	.byte	0x04, 0x0a
        /*000e*/ 	.short	(.L_464 - .L_463)
	.align		4
.L_463:
        /*0010*/ 	.word	index@(.nv.constant0._ZN7cutlass13device_kernelIN5flash19enable_sm80_to_sm89INS1_16FlashAttnFwdSm80INS1_25CollectiveMainloopFwdSm80ILi8ELi1ELb0EN4cute5tupleIJNS5_1CILi128EEENS7_ILi64EEENS7_ILi256EEEEEELi256ENS_10bfloat16_tEfNS_4arch4Sm80ELb0ELb1ELb1ELb0ELb1ELb0ELb1ELb1EEENS1_21CollectiveEpilogueFwdINS6_IJS8_SA_S9_EEENS6_IJNS7_ILi1EEESI_SI_EEESC_SE_Li256ELb0ELb1ELb1ELb0EEENS1_19SingleTileSchedulerILb0ELb1ELb1ELi128EEEEEEEEEvNT_6ParamsE)
        /*0014*/ 	.short	0x0160
        /*0016*/ 	.short	0x0418


	//----- nvinfo : EIATTR_CBANK_PARAM_SIZE
	.align		4
.L_464:
        /*0018*/ 	.byte	0x03, 0x19
        /*001a*/ 	.short	0x0418


	//----- nvinfo : EIATTR_KPARAM_INFO
	.align		4
        /*001c*/ 	.byte	0x04, 0x17
        /*001e*/ 	.short	(.L_466 - .L_465)
.L_465:
        /*0020*/ 	.word	0x00000000
        /*0024*/ 	.short	0x0000
        /*0026*/ 	.short	0x0000
        /*0028*/ 	.byte	0x00, 0xf0, 0x61, 0x10


	//----- nvinfo : EIATTR_MAXREG_COUNT
	.align		4
.L_466:
        /*002c*/ 	.byte	0x03, 0x1b
        /*002e*/ 	.short	0x00ff


	//----- nvinfo : EIATTR_NUM_BARRIERS
	.align		4
        /*0030*/ 	.byte	0x02, 0x4c
        /*0032*/ 	.byte	0x02
	.zero		1


	//----- nvinfo : EIATTR_ANNOTATIONS
	.align		4
        /*0034*/ 	.byte	0x04, 0x55
        /*0036*/ 	.short	(.L_468 - .L_467)


	//   ....[0]....
.L_467:
        /*0038*/ 	.word	0x00000001
        /*003c*/ 	.byte	0xd0, 0xc1, 0x00, 0x00, 0x01, 0x00, 0x00, 0x00, 0xb0, 0xc8, 0x00, 0x00


	//----- nvinfo : EIATTR_MERCURY_ISA_VERSION
	.align		4
.L_468:
        /*0048*/ 	.byte	0x03, 0x5f
        /*004a*/ 	.short	0x0000


	//----- nvinfo : EIATTR_COOP_GROUP_MASK_REGIDS
	.align		4
        /*004c*/ 	.byte	0x04, 0x29
        /*004e*/ 	.short	(.L_470 - .L_469)


	//   ....[0]....
.L_469:
        /*0050*/ 	.word	0xffffffff


	//   ....[1]....
        /*0054*/ 	.word	0xffffffff


	//   ....[2]....
        /*0058*/ 	.word	0xffffffff


	//   ....[3]....
        /*005c*/ 	.word	0xffffffff


	//   ....[4]....
        /*0060*/ 	.word	0xffffffff


	//   ....[5]....
        /*0064*/ 	.word	0xffffffff


	//   ....[6]....
        /*0068*/ 	.word	0xffffffff


	//   ....[7]....
        /*006c*/ 	.word	0xffffffff


	//   ....[8]....
        /*0070*/ 	.word	0xffffffff


	//   ....[9]....
        /*0074*/ 	.word	0xffffffff


	//   ....[10]....
        /*0078*/ 	.word	0xffffffff


	//   ....[11]....
        /*007c*/ 	.word	0xffffffff


	//   ....[12]....
        /*0080*/ 	.word	0xffffffff


	//   ....[13]....
        /*0084*/ 	.word	0xffffffff


	//   ....[14]....
        /*0088*/ 	.word	0xffffffff


	//   ....[15]....
        /*008c*/ 	.word	0xffffffff


	//   ....[16]....
        /*0090*/ 	.word	0xffffffff


	//   ....[17]....
        /*0094*/ 	.word	0xffffffff


	//   ....[18]....
        /*0098*/ 	.word	0xffffffff


	//   ....[19]....
        /*009c*/ 	.word	0xffffffff


	//   ....[20]....
        /*00a0*/ 	.word	0xffffffff


	//   ....[21]....
        /*00a4*/ 	.word	0xffffffff


	//   ....[22]....
        /*00a8*/ 	.word	0xffffffff


	//   ....[23]....
        /*00ac*/ 	.word	0xffffffff


	//   ....[24]....
        /*00b0*/ 	.word	0xffffffff


	//   ....[25]....
        /*00b4*/ 	.word	0xffffffff


	//   ....[26]....
        /*00b8*/ 	.word	0xffffffff


	//   ....[27]....
        /*00bc*/ 	.word	0xffffffff


	//   ....[28]....
        /*00c0*/ 	.word	0xffffffff


	//   ....[29]....
        /*00c4*/ 	.word	0xffffffff


	//   ....[30]....
        /*00c8*/ 	.word	0xffffffff


	//   ....[31]....
        /*00cc*/ 	.word	0xffffffff


	//   ....[32]....
        /*00d0*/ 	.word	0xffffffff


	//   ....[33]....
        /*00d4*/ 	.word	0xffffffff


	//   ....[34]....
        /*00d8*/ 	.word	0xffffffff


	//   ....[35]....
        /*00dc*/ 	.word	0xffffffff


	//   ....[36]....
        /*00e0*/ 	.word	0xffffffff


	//   ....[37]....
        /*00e4*/ 	.word	0xffffffff


	//   ....[38]....
        /*00e8*/ 	.word	0xffffffff


	//   ....[39]....
        /*00ec*/ 	.word	0xffffffff


	//   ....[40]....
        /*00f0*/ 	.word	0xffffffff


	//   ....[41]....
        /*00f4*/ 	.word	0xffffffff


	//   ....[42]....
        /*00f8*/ 	.word	0xffffffff


	//   ....[43]....
        /*00fc*/ 	.word	0xffffffff


	//   ....[44]....
        /*0100*/ 	.word	0xffffffff


	//   ....[45]....
        /*0104*/ 	.word	0xffffffff


	//   ....[46]....
        /*0108*/ 	.word	0xffffffff


	//   ....[47]....
        /*010c*/ 	.word	0xffffffff


	//   ....[48]....
        /*0110*/ 	.word	0xffffffff


	//   ....[49]....
        /*0114*/ 	.word	0xffffffff


	//   ....[50]....
        /*0118*/ 	.word	0xffffffff


	//   ....[51]....
        /*011c*/ 	.word	0xffffffff


	//   ....[52]....
        /*0120*/ 	.word	0xffffffff


	//   ....[53]....
        /*0124*/ 	.word	0xffffffff


	//   ....[54]....
        /*0128*/ 	.word	0xffffffff


	//   ....[55]....
        /*012c*/ 	.word	0xffffffff


	//   ....[56]....
        /*0130*/ 	.word	0xffffffff


	//   ....[57]....
        /*0134*/ 	.word	0xffffffff


	//   ....[58]....
        /*0138*/ 	.word	0xffffffff


	//   ....[59]....
        /*013c*/ 	.word	0xffffffff


	//   ....[60]....
        /*0140*/ 	.word	0xffffffff


	//   ....[61]....
        /*0144*/ 	.word	0xffffffff


	//   ....[62]....
        /*0148*/ 	.word	0xffffffff


	//   ....[63]....
        /*014c*/ 	.word	0xffffffff


	//   ....[64]....
        /*0150*/ 	.word	0xffffffff


	//   ....[65]....
        /*0154*/ 	.word	0xffffffff


	//   ....[66]....
        /*0158*/ 	.word	0xffffffff


	//   ....[67]....
        /*015c*/ 	.word	0xffffffff


	//   ....[68]....
        /*0160*/ 	.word	0xffffffff


	//   ....[69]....
        /*0164*/ 	.word	0xffffffff


	//   ....[70]....
        /*0168*/ 	.word	0xffffffff


	//   ....[71]....
        /*016c*/ 	.word	0xffffffff


	//   ....[72]....
        /*0170*/ 	.word	0xffffffff


	//   ....[73]....
        /*0174*/ 	.word	0xffffffff


	//   ....[74]....
        /*0178*/ 	.word	0xffffffff


	//   ....[75]....
        /*017c*/ 	.word	0xffffffff


	//   ....[76]....
        /*0180*/ 	.word	0xffffffff


	//   ....[77]....
        /*0184*/ 	.word	0xffffffff


	//   ....[78]....
        /*0188*/ 	.word	0xffffffff


	//----- nvinfo : EIATTR_COOP_GROUP_INSTR_OFFSETS
	.align		4
.L_470:
        /*018c*/ 	.byte	0x04, 0x28
        /*018e*/ 	.short	(.L_472 - .L_471)


	//   ....[0]....
.L_471:
        /*0190*/ 	.word	0x00000060


	//   ....[1]....
        /*0194*/ 	.word	0x000013e0


	//   ....[2]....
        /*0198*/ 	.word	0x00001410


	//   ....[3]....
        /*019c*/ 	.word	0x000016a0


	//   ....[4]....
        /*01a0*/ 	.word	0x000016d0


	//   ....[5]....
        /*01a4*/ 	.word	0x00001840


	//   ....[6]....
        /*01a8*/ 	.word	0x00001870


	//   ....[7]....
        /*01ac*/ 	.word	0x000019d0


	//   ....[8]....
        /*01b0*/ 	.word	0x00001a10


	//   ....[9]....
        /*01b4*/ 	.word	0x00002140


	//   ....[10]....
        /*01b8*/ 	.word	0x00002170


	//   ....[11]....
        /*01bc*/ 	.word	0x000021a0


	//   ....[12]....
        /*01c0*/ 	.word	0x000021d0


	//   ....[13]....
        /*01c4*/ 	.word	0x00002200


	//   ....[14]....
        /*01c8*/ 	.word	0x00002230


	//   ....[15]....
        /*01cc*/ 	.word	0x00002250


	//   ....[16]....
        /*01d0*/ 	.word	0x00002270


	//   ....[17]....
        /*01d4*/ 	.word	0x00003870


	//   ....[18]....
        /*01d8*/ 	.word	0x000038a0


	//   ....[19]....
        /*01dc*/ 	.word	0x000038b0


	//   ....[20]....
        /*01e0*/ 	.word	0x000038c0


	//   ....[21]....
        /*01e4*/ 	.word	0x00003e00


	//   ....[22]....
        /*01e8*/ 	.word	0x00004080


	//   ....[23]....
        /*01ec*/ 	.word	0x00004d20


	//   ....[24]....
        /*01f0*/ 	.word	0x00004db0


	//   ....[25]....
        /*01f4*/ 	.word	0x00004e10


	//   ....[26]....
        /*01f8*/ 	.word	0x00004ee0


	//   ....[27]....
        /*01fc*/ 	.word	0x000065b0


	//   ....[28]....
        /*0200*/ 	.word	0x000065d0


	//   ....[29]....
        /*0204*/ 	.word	0x000065e0


	//   ....[30]....
        /*0208*/ 	.word	0x000065f0


	//   ....[31]....
        /*020c*/ 	.word	0x00007b00


	//   ....[32]....
        /*0210*/ 	.word	0x00007b30


	//   ....[33]....
        /*0214*/ 	.word	0x00007b40


	//   ....[34]....
        /*0218*/ 	.word	0x00007b50


	//   ....[35]....
        /*021c*/ 	.word	0x00007de0


	//   ....[36]....
        /*0220*/ 	.word	0x00008020


	//   ....[37]....
        /*0224*/ 	.word	0x00008980


	//   ....[38]....
        /*0228*/ 	.word	0x00008bd0


	//   ....[39]....
        /*022c*/ 	.word	0x00008ca0


	//   ....[40]....
        /*0230*/ 	.word	0x00008db0


	//   ....[41]....
        /*0234*/ 	.word	0x0000b110


	//   ....[42]....
        /*0238*/ 	.word	0x0000b140


	//   ....[43]....
        /*023c*/ 	.word	0x0000b150


	//   ....[44]....
        /*0240*/ 	.word	0x0000b160


	//   ....[45]....
        /*0244*/ 	.word	0x0000c680


	//   ....[46]....
        /*0248*/ 	.word	0x0000c6b0


	//   ....[47]....
        /*024c*/ 	.word	0x0000c6c0


	//   ....[48]....
        /*0250*/ 	.word	0x0000c6d0


	//   ....[49]....
        /*0254*/ 	.word	0x0000ca60


	//   ....[50]....
        /*0258*/ 	.word	0x0000caf0


	//   ....[51]....
        /*025c*/ 	.word	0x0000cb80


	//   ....[52]....
        /*0260*/ 	.word	0x0000cba0


	//   ....[53]....
        /*0264*/ 	.word	0x0000eb90


	//   ....[54]....
        /*0268*/ 	.word	0x0000eba0


	//   ....[55]....
        /*026c*/ 	.word	0x0000ecc0


	//   ....[56]....
        /*0270*/ 	.word	0x0000ed10


	//   ....[57]....
        /*0274*/ 	.word	0x00010060


	//   ....[58]....
        /*0278*/ 	.word	0x00010070


	//   ....[59]....
        /*027c*/ 	.word	0x00010080


	//   ....[60]....
        /*0280*/ 	.word	0x00010090


	//   ....[61]....
        /*0284*/ 	.word	0x000102d0


	//   ....[62]....
        /*0288*/ 	.word	0x00010500


	//   ....[63]....
        /*028c*/ 	.word	0x00010fd0


	//   ....[64]....
        /*0290*/ 	.word	0x00011140


	//   ....[65]....
        /*0294*/ 	.word	0x00011170


	//   ....[66]....
        /*0298*/ 	.word	0x00011200


	//   ....[67]....
        /*029c*/ 	.word	0x00012de0


	//   ....[68]....
        /*02a0*/ 	.word	0x00012e10


	//   ....[69]....
        /*02a4*/ 	.word	0x00012e60


	//   ....[70]....
        /*02a8*/ 	.word	0x00012e70


	//   ....[71]....
        /*02ac*/ 	.word	0x00013d40


	//   ....[72]....
        /*02b0*/ 	.word	0x00013d70


	//   ....[73]....
        /*02b4*/ 	.word	0x00013db0


	//   ....[74]....
        /*02b8*/ 	.word	0x00013de0


	//   ....[75]....
        /*02bc*/ 	.word	0x00013ed0


	//   ....[76]....
        /*02c0*/ 	.word	0x00013ee0


	//   ....[77]....
        /*02c4*/ 	.word	0x00014b10


	//   ....[78]....
        /*02c8*/ 	.word	0x00014b20


	//----- nvinfo : EIATTR_EXIT_INSTR_OFFSETS
	.align		4
.L_472:
        /*02cc*/ 	.byte	0x04, 0x1c
        /*02ce*/ 	.short	(.L_474 - .L_473)


	//   ....[0]....
.L_473:
        /*02d0*/ 	.word	0x000001c0


	//   ....[1]....
        /*02d4*/ 	.word	0x00014b30


	//   ....[2]....
        /*02d8*/ 	.word	0x000156d0


	//   ....[3]....
        /*02dc*/ 	.word	0x00015720


	//   ....[4]....
        /*02e0*/ 	.word	0x00015750


	//   ....[5]....
        /*02e4*/ 	.word	0x000157b0


	//   ....[6]....
        /*02e8*/ 	.word	0x00015a40


	//----- nvinfo : EIATTR_CTAIDZ_USED
	.align		4
.L_474:
        /*02ec*/ 	.byte	0x01, 0x04
	.zero		2


	//----- nvinfo : EIATTR_MAX_THREADS
	.align		4
        /*02f0*/ 	.byte	0x04, 0x05
        /*02f2*/ 	.short	(.L_476 - .L_475)
.L_475:
        /*02f4*/ 	.word	0x00000100
        /*02f8*/ 	.word	0x00000001
        /*02fc*/ 	.word	0x00000001


	//----- nvinfo : EIATTR_CRS_STACK_SIZE
	.align		4
.L_476:
        /*0300*/ 	.byte	0x04, 0x1e
        /*0302*/ 	.short	(.L_478 - .L_477)
.L_477:
        /*0304*/ 	.word	0x00000000
.L_478:


//--------------------- .nv.info._ZN7cutlass13device_kernelIN5flash19enable_sm80_to_sm89INS1_16FlashAttnFwdSm80INS1_25CollectiveMainloopFwdSm80ILi8ELi1ELb0EN4cute5tupleIJNS5_1CILi128EEENS7_ILi64EEENS7_ILi256EEEEEELi256ENS_10bfloat16_tEfNS_4arch4Sm80ELb0ELb1ELb1ELb1ELb1ELb0ELb1ELb1EEENS1_21CollectiveEpilogueFwdINS6_IJS8_SA_S9_EEENS6_IJNS7_ILi1EEESI_SI_EEESC_SE_Li256ELb1ELb1ELb1ELb0EEENS1_36VarlenDynamicPersistentTileSchedulerILi128ELi64ELi256ELi256ELb1ELb1ELb0ELb1ELb0ELb1EEEEEEEEEvNT_6ParamsE --------------------------
	.section	.nv.info._ZN7cutlass13device_kernelIN5flash19enable_sm80_to_sm89INS1_16FlashAttnFwdSm80INS1_25CollectiveMainloopFwdSm80ILi8ELi1ELb0EN4cute5tupleIJNS5_1CILi128EEENS7_ILi64EEENS7_ILi256EEEEEELi256ENS_10bfloat16_tEfNS_4arch4Sm80ELb0ELb1ELb1ELb1ELb1ELb0ELb1ELb1EEENS1_21CollectiveEpilogueFwdINS6_IJS8_SA_S9_EEENS6_IJNS7_ILi1EEESI_SI_EEESC_SE_Li256ELb1ELb1ELb1ELb0EEENS1_36VarlenDynamicPersistentTileSchedulerILi128ELi64ELi256ELi256ELb1ELb1ELb0ELb1ELb0ELb1EEEEEEEEEvNT_6ParamsE,"",@"SHT_CUDA_INFO"
	.sectionflags	@""
	.align	4


	//----- nvinfo : EIATTR_CUDA_API_VERSION
	.align		4
        /*0000*/ 	.byte	0x04, 0x37
        /*0002*/ 	.short	(.L_480 - .L_479)
.L_479:
        /*0004*/ 	.word	0x00000082


	//----- nvinfo : EIATTR_SW2861232_WAR
	.align		4
.L_480:
        /*0008*/ 	.byte	0x01, 0x35
	.zero		2


	//----- nvinfo : EIATTR_PARAM_CBANK
	.align		4
        /*000c*/ 	.byte	0x04, 0x0a
        /*000e*/ 	.short	(.L_482 - .L_481)
	.align		4
.L_481:
        /*0010*/ 	.word	index@(.nv.constant0._ZN7cutlass13device_kernelIN5flash19enable_sm80_to_sm89INS1_16FlashAttnFwdSm80INS1_25CollectiveMainloopFwdSm80ILi8ELi1ELb0EN4cute5tupleIJNS5_1CILi128EEENS7_ILi64EEENS7_ILi256EEEEEELi256ENS_10bfloat16_tEfNS_4arch4Sm80ELb0ELb1ELb1ELb1ELb1ELb0ELb1ELb1EEENS1_21CollectiveEpilogueFwdINS6_IJS8_SA_S9_EEENS6_IJNS7_ILi1EEESI_SI_EEESC_SE_Li256ELb1ELb1ELb1ELb0EEENS1_36VarlenDynamicPersistentTileSchedulerILi128ELi64ELi256ELi256ELb1ELb1ELb0ELb1ELb0ELb1EEEEEEEEEvNT_6ParamsE)
        /*0014*/ 	.short	0x0160
        /*0016*/ 	.short	0x0438


	//----- nvinfo : EIATTR_CBANK_PARAM_SIZE
	.align		4
.L_482:
        /*0018*/ 	.byte	0x03, 0x19
        /*001a*/ 	.short	0x0438


	//----- nvinfo : EIATTR_KPARAM_INFO
	.align		4
        /*001c*/ 	.byte	0x04, 0x17
        /*001e*/ 	.short	(.L_484 - .L_483)
.L_483:
        /*0020*/ 	.word	0x00000000
        /*0024*/ 	.short	0x0000
        /*0026*/ 	.short	0x0000
        /*0028*/ 	.byte	0x00, 0xf0, 0xe1, 0x10


	//----- nvinfo : EIATTR_MAXREG_COUNT
	.align		4
.L_484:
        /*002c*/ 	.byte	0x03, 0x1b
        /*002e*/ 	.short	0x00ff


	//----- nvinfo : EIATTR_NUM_BARRIERS
	.align		4
        /*0030*/ 	.byte	0x02, 0x4c
        /*0032*/ 	.byte	0x06
	.zero		1


	//----- nvinfo : EIATTR_ANNOTATIONS
	.align		4
        /*0034*/ 	.byte	0x04, 0x55
        /*0036*/ 	.short	(.L_486 - .L_485)


	//   ....[0]....
.L_485:
        /* <DEDUP_REMOVED lines=15> */


	//----- nvinfo : EIATTR_MERCURY_ISA_VERSION
	.align		4
.L_486:
        /*0118*/ 	.byte	0x03, 0x5f
        /*011a*/ 	.short	0x0000


	//----- nvinfo : EIATTR_INT_WARP_WIDE_INSTR_OFFSETS
	.align		4
        /*011c*/ 	.byte	0x04, 0x31
        /*011e*/ 	.short	(.L_488 - .L_487)


	//   ....[0]....
.L_487:
        /*0120*/ 	.word	0x00014c30


	//   ....[1]....
        /*0124*/ 	.word	0x00014cb0


	//----- nvinfo : EIATTR_COOP_GROUP_MASK_REGIDS
	.align		4
.L_488:
        /*0128*/ 	.byte	0x04, 0x29
        /*012a*/ 	.short	(.L_490 - .L_489)


	//   ....[0]....
.L_489:
        /*012c*/ 	.word	0xffffffff


	//   ....[1]....
        /*0130*/ 	.word	0xffffffff


	//   ....[2]....
        /*0134*/ 	.word	0xffffffff


	//   ....[3]....
        /*0138*/ 	.word	0xffffffff


	//   ....[4]....
        /*013c*/ 	.word	0xffffffff


	//   ....[5]....
        /*0140*/ 	.word	0xffffffff


	//   ....[6]....
        /*0144*/ 	.word	0xffffffff


	//   ....[7]....
        /*0148*/ 	.word	0xffffffff


	//   ....[8]....
        /*014c*/ 	.word	0xffffffff


	//   ....[9]....
        /*0150*/ 	.word	0xffffffff


	//   ....[10]....
        /*0154*/ 	.word	0xffffffff


	//   ....[11]....
        /*0158*/ 	.word	0xffffffff


	//   ....[12]....
        /*015c*/ 	.word	0xffffffff


	//   ....[13]....
        /*0160*/ 	.word	0xffffffff


	//   ....[14]....
        /*0164*/ 	.word	0xffffffff


	//   ....[15]....
        /*0168*/ 	.word	0xffffffff


	//   ....[16]....
        /*016c*/ 	.word	0xffffffff


	//   ....[17]....
        /*0170*/ 	.word	0xffffffff


	//   ....[18]....
        /*0174*/ 	.word	0xffffffff


	//   ....[19]....
        /*0178*/ 	.word	0xffffffff


	//   ....[20]....
        /*017c*/ 	.word	0xffffffff


	//   ....[21]....
        /*0180*/ 	.word	0xffffffff


	//   ....[22]....
        /*0184*/ 	.word	0xffffffff


	//   ....[23]....
        /*0188*/ 	.word	0xffffffff


	//   ....[24]....
        /*018c*/ 	.word	0xffffffff


	//   ....[25]....
        /*0190*/ 	.word	0xffffffff


	//   ....[26]....
        /*0194*/ 	.word	0xffffffff


	//   ....[27]....
        /*0198*/ 	.word	0xffffffff


	//   ....[28]....
        /*019c*/ 	.word	0xffffffff


	//   ....[29]....
        /*01a0*/ 	.word	0xffffffff


	//   ....[30]....
        /*01a4*/ 	.word	0xffffffff


	//   ....[31]....
        /*01a8*/ 	.word	0xffffffff


	//   ....[32]....
        /*01ac*/ 	.word	0xffffffff


	//   ....[33]....
        /*01b0*/ 	.word	0xffffffff


	//   ....[34]....
        /*01b4*/ 	.word	0xffffffff


	//   ....[35]....
        /*01b8*/ 	.word	0xffffffff


	//   ....[36]....
        /*01bc*/ 	.word	0xffffffff


	//   ....[37]....
        /*01c0*/ 	.word	0xffffffff


	//   ....[38]....
        /*01c4*/ 	.word	0xffffffff


	//   ....[39]....
        /*01c8*/ 	.word	0xffffffff


	//   ....[40]....
        /*01cc*/ 	.word	0xffffffff


	//   ....[41]....
        /*01d0*/ 	.word	0xffffffff


	//   ....[42]....
        /*01d4*/ 	.word	0xffffffff


	//   ....[43]....
        /*01d8*/ 	.word	0xffffffff


	//   ....[44]....
        /*01dc*/ 	.word	0xffffffff


	//   ....[45]....
        /*01e0*/ 	.word	0xffffffff


	//   ....[46]....
        /*01e4*/ 	.word	0xffffffff


	//   ....[47]....
        /*01e8*/ 	.word	0xffffffff


	//   ....[48]....
        /*01ec*/ 	.word	0xffffffff


	//   ....[49]....
        /*01f0*/ 	.word	0xffffffff


	//   ....[50]....
        /*01f4*/ 	.word	0xffffffff


	//   ....[51]....
        /*01f8*/ 	.word	0xffffffff


	//   ....[52]....
        /*01fc*/ 	.word	0xffffffff


	//   ....[53]....
        /*0200*/ 	.word	0xffffffff


	//   ....[54]....
        /*0204*/ 	.word	0xffffffff


	//   ....[55]....
        /*0208*/ 	.word	0xffffffff


	//   ....[56]....
        /*020c*/ 	.word	0xffffffff


	//   ....[57]....
        /*0210*/ 	.word	0xffffffff


	//   ....[58]....
        /*0214*/ 	.word	0xffffffff


	//   ....[59]....
        /*0218*/ 	.word	0xffffffff


	//   ....[60]....
        /*021c*/ 	.word	0xffffffff


	//   ....[61]....
        /*0220*/ 	.word	0xffffffff


	//   ....[62]....
        /*0224*/ 	.word	0xffffffff


	//   ....[63]....
        /*0228*/ 	.word	0xffffffff


	//   ....[64]....
        /*022c*/ 	.word	0xffffffff


	//   ....[65]....
        /*0230*/ 	.word	0xffffffff


	//   ....[66]....
        /*0234*/ 	.word	0xffffffff


	//   ....[67]....
        /*0238*/ 	.word	0xffffffff


	//   ....[68]....
        /*023c*/ 	.word	0xffffffff


	//   ....[69]....
        /*0240*/ 	.word	0xffffffff


	//   ....[70]....
        /*0244*/ 	.word	0xffffffff


	//   ....[71]....
        /*0248*/ 	.word	0xffffffff


	//   ....[72]....
        /*024c*/ 	.word	0xffffffff


	//   ....[73]....
        /*0250*/ 	.word	0xffffffff


	//   ....[74]....
        /*0254*/ 	.word	0xffffffff


	//   ....[75]....
        /*0258*/ 	.word	0xffffffff


	//   ....[76]....
        /*025c*/ 	.word	0xffffffff


	//   ....[77]....
        /*0260*/ 	.word	0xffffffff


	//   ....[78]....
        /*0264*/ 	.word	0xffffffff


	//   ....[79]....
        /*0268*/ 	.word	0xffffffff


	//   ....[80]....
        /*026c*/ 	.word	0xffffffff


	//   ....[81]....
        /*0270*/ 	.word	0xffffffff


	//   ....[82]....
        /*0274*/ 	.word	0xffffffff


	//   ....[83]....
        /*0278*/ 	.word	0xffffffff


	//   ....[84]....
        /*027c*/ 	.word	0xffffffff


	//   ....[85]....
        /*0280*/ 	.word	0xffffffff


	//   ....[86]....
        /*0284*/ 	.word	0xffffffff


	//   ....[87]....
        /*0288*/ 	.word	0xffffffff


	//   ....[88]....
        /*028c*/ 	.word	0xffffffff


	//   ....[89]....
        /*0290*/ 	.word	0xffffffff


	//   ....[90]....
        /*0294*/ 	.word	0xffffffff


	//   ....[91]....
        /*0298*/ 	.word	0xffffffff


	//   ....[92]....
        /*029c*/ 	.word	0xffffffff


	//   ....[93]....
        /*02a0*/ 	.word	0xffffffff


	//   ....[94]....
        /*02a4*/ 	.word	0xffffffff


	//   ....[95]....
        /*02a8*/ 	.word	0xffffffff


	//   ....[96]....
        /*02ac*/ 	.word	0xffffffff


	//   ....[97]....
        /*02b0*/ 	.word	0xffffffff


	//   ....[98]....
        /*02b4*/ 	.word	0xffffffff


	//   ....[99]....
        /*02b8*/ 	.word	0xffffffff


	//   ....[100]....
        /*02bc*/ 	.word	0xffffffff


	//   ....[101]....
        /*02c0*/ 	.word	0xffffffff


	//   ....[102]....
        /*02c4*/ 	.word	0xffffffff


	//   ....[103]....
        /*02c8*/ 	.word	0xffffffff


	//   ....[104]....
        /*02cc*/ 	.word	0xffffffff


	//   ....[105]....
        /*02d0*/ 	.word	0xffffffff


	//   ....[106]....
        /*02d4*/ 	.word	0xffffffff


	//   ....[107]....
        /*02d8*/ 	.word	0xffffffff


	//   ....[108]....
        /*02dc*/ 	.word	0xffffffff


	//   ....[109]....
        /*02e0*/ 	.word	0xffffffff


	//   ....[110]....
        /*02e4*/ 	.word	0xffffffff


	//   ....[111]....
        /*02e8*/ 	.word	0xffffffff


	//   ....[112]....
        /*02ec*/ 	.word	0xffffffff


	//   ....[113]....
        /*02f0*/ 	.word	0xffffffff


	//   ....[114]....
        /*02f4*/ 	.word	0xffffffff


	//   ....[115]....
        /*02f8*/ 	.word	0xffffffff


	//   ....[116]....
        /*02fc*/ 	.word	0xffffffff


	//   ....[117]....
        /*0300*/ 	.word	0xffffffff


	//   ....[118]....
        /*0304*/ 	.word	0xffffffff


	//   ....[119]....
        /*0308*/ 	.word	0xffffffff


	//   ....[120]....
        /*030c*/ 	.word	0xffffffff


	//   ....[121]....
        /*0310*/ 	.word	0xffffffff


	//   ....[122]....
        /*0314*/ 	.word	0xffffffff


	//   ....[123]....
        /*0318*/ 	.word	0xffffffff


	//   ....[124]....
        /*031c*/ 	.word	0xffffffff


	//   ....[125]....
        /*0320*/ 	.word	0xffffffff


	//   ....[126]....
        /*0324*/ 	.word	0xffffffff


	//   ....[127]....
        /*0328*/ 	.word	0xffffffff


	//   ....[128]....
        /*032c*/ 	.word	0xffffffff


	//   ....[129]....
        /*0330*/ 	.word	0xffffffff


	//   ....[130]....
        /*0334*/ 	.word	0xffffffff


	//   ....[131]....
        /*0338*/ 	.word	0xffffffff


	//   ....[132]....
        /*033c*/ 	.word	0xffffffff


	//   ....[133]....
        /*0340*/ 	.word	0xffffffff


	//   ....[134]....
        /*0344*/ 	.word	0xffffffff


	//   ....[135]....
        /*0348*/ 	.word	0xffffffff


	//   ....[136]....
        /*034c*/ 	.word	0xffffffff


	//   ....[137]....
        /*0350*/ 	.word	0xffffffff


	//   ....[138]....
        /*0354*/ 	.word	0xffffffff


	//   ....[139]....
        /*0358*/ 	.word	0xffffffff


	//   ....[140]....
        /*035c*/ 	.word	0xffffffff


	//   ....[141]....
        /*0360*/ 	.word	0xffffffff


	//   ....[142]....
        /*0364*/ 	.word	0xffffffff


	//   ....[143]....
        /*0368*/ 	.word	0xffffffff


	//   ....[144]....
        /*036c*/ 	.word	0xffffffff


	//   ....[145]....
        /*0370*/ 	.word	0xffffffff


	//   ....[146]....
        /*0374*/ 	.word	0xffffffff


	//   ....[147]....
        /*0378*/ 	.word	0xffffffff


	//   ....[148]....
        /*037c*/ 	.word	0xffffffff


	//   ....[149]....
        /*0380*/ 	.word	0xffffffff


	//   ....[150]....
        /*0384*/ 	.word	0xffffffff


	//   ....[151]....
        /*0388*/ 	.word	0xffffffff


	//   ....[152]....
        /*038c*/ 	.word	0xffffffff


	//   ....[153]....
        /*0390*/ 	.word	0xffffffff


	//   ....[154]....
        /*0394*/ 	.word	0xffffffff


	//   ....[155]....
        /*0398*/ 	.word	0xffffffff


	//   ....[156]....
        /*039c*/ 	.word	0xffffffff


	//   ....[157]....
        /*03a0*/ 	.word	0xffffffff


	//   ....[158]....
        /*03a4*/ 	.word	0xffffffff


	//   ....[159]....
        /*03a8*/ 	.word	0xffffffff


	//   ....[160]....
        /*03ac*/ 	.word	0xffffffff


	//   ....[161]....
        /*03b0*/ 	.word	0xffffffff


	//   ....[162]....
        /*03b4*/ 	.word	0xffffffff


	//   ....[163]....
        /*03b8*/ 	.word	0xffffffff


	//   ....[164]....
        /*03bc*/ 	.word	0xffffffff


	//   ....[165]....
        /*03c0*/ 	.word	0xffffffff


	//   ....[166]....
        /*03c4*/ 	.word	0xffffffff


	//   ....[167]....
        /*03c8*/ 	.word	0xffffffff


	//   ....[168]....
        /*03cc*/ 	.word	0xffffffff


	//   ....[169]....
        /*03d0*/ 	.word	0xffffffff


	//   ....[170]....
        /*03d4*/ 	.word	0xffffffff


	//   ....[171]....
        /*03d8*/ 	.word	0xffffffff


	//   ....[172]....
        /*03dc*/ 	.word	0xffffffff


	//   ....[173]....
        /*03e0*/ 	.word	0xffffffff


	//   ....[174]....
        /*03e4*/ 	.word	0xffffffff


	//   ....[175]....
        /*03e8*/ 	.word	0xffffffff


	//   ....[176]....
        /*03ec*/ 	.word	0xffffffff


	//   ....[177]....
        /*03f0*/ 	.word	0xffffffff


	//   ....[178]....
        /*03f4*/ 	.word	0xffffffff


	//   ....[179]....
        /*03f8*/ 	.word	0xffffffff


	//   ....[180]....
        /*03fc*/ 	.word	0xffffffff


	//   ....[181]....
        /*0400*/ 	.word	0xffffffff


	//   ....[182]....
        /*0404*/ 	.word	0xffffffff


	//   ....[183]....
        /*0408*/ 	.word	0xffffffff


	//   ....[184]....
        /*040c*/ 	.word	0xffffffff


	//   ....[185]....
        /*0410*/ 	.word	0xffffffff


	//   ....[186]....
        /*0414*/ 	.word	0xffffffff


	//   ....[187]....
        /*0418*/ 	.word	0xffffffff


	//   ....[188]....
        /*041c*/ 	.word	0xffffffff


	//   ....[189]....
        /*0420*/ 	.word	0xffffffff


	//   ....[190]....
        /*0424*/ 	.word	0xffffffff


	//   ....[191]....
        /*0428*/ 	.word	0xffffffff


	//   ....[192]....
        /*042c*/ 	.word	0xffffffff


	//   ....[193]....
        /*0430*/ 	.word	0xffffffff


	//   ....[194]....
        /*0434*/ 	.word	0xffffffff


	//   ....[195]....
        /*0438*/ 	.word	0xffffffff


	//   ....[196]....
        /*043c*/ 	.word	0xffffffff


	//   ....[197]....
        /*0440*/ 	.word	0xffffffff


	//   ....[198]....
        /*0444*/ 	.word	0xffffffff


	//   ....[199]....
        /*0448*/ 	.word	0xffffffff


	//   ....[200]....
        /*044c*/ 	.word	0xffffffff


	//   ....[201]....
        /*0450*/ 	.word	0xffffffff


	//   ....[202]....
        /*0454*/ 	.word	0xffffffff


	//   ....[203]....
        /*0458*/ 	.word	0xffffffff


	//   ....[204]....
        /*045c*/ 	.word	0xffffffff


	//   ....[205]....
        /*0460*/ 	.word	0xffffffff


	//   ....[206]....
        /*0464*/ 	.word	0xffffffff


	//   ....[207]....
        /*0468*/ 	.word	0xffffffff


	//   ....[208]....
        /*046c*/ 	.word	0xffffffff


	//   ....[209]....
        /*0470*/ 	.word	0xffffffff


	//   ....[210]....
        /*0474*/ 	.word	0xffffffff


	//   ....[211]....
        /*0478*/ 	.word	0xffffffff


	//   ....[212]....
        /*047c*/ 	.word	0xffffffff


	//   ....[213]....
        /*0480*/ 	.word	0xffffffff


	//   ....[214]....
        /*0484*/ 	.word	0xffffffff


	//   ....[215]....
        /*0488*/ 	.word	0xffffffff


	//   ....[216]....
        /*048c*/ 	.word	0xffffffff


	//   ....[217]....
        /*0490*/ 	.word	0xffffffff


	//   ....[218]....
        /*0494*/ 	.word	0xffffffff


	//   ....[219]....
        /*0498*/ 	.word	0xffffffff


	//   ....[220]....
        /*049c*/ 	.word	0xffffffff


	//   ....[221]....
        /*04a0*/ 	.word	0xffffffff


	//   ....[222]....
        /*04a4*/ 	.word	0xffffffff


	//   ....[223]....
        /*04a8*/ 	.word	0xffffffff


	//   ....[224]....
        /*04ac*/ 	.word	0xffffffff


	//   ....[225]....
        /*04b0*/ 	.word	0xffffffff


	//   ....[226]....
        /*04b4*/ 	.word	0xffffffff


	//   ....[227]....
        /*04b8*/ 	.word	0xffffffff


	//   ....[228]....
        /*04bc*/ 	.word	0xffffffff


	//   ....[229]....
        /*04c0*/ 	.word	0xffffffff


	//   ....[230]....
        /*04c4*/ 	.word	0xffffffff


	//   ....[231]....
        /*04c8*/ 	.word	0xffffffff


	//   ....[232]....
        /*04cc*/ 	.word	0xffffffff


	//   ....[233]....
        /*04d0*/ 	.word	0xffffffff


	//   ....[234]....
        /*04d4*/ 	.word	0xffffffff


	//   ....[235]....
        /*04d8*/ 	.word	0xffffffff


	//----- nvinfo : EIATTR_COOP_GROUP_INSTR_OFFSETS
	.align		4
.L_490:
        /*04dc*/ 	.byte	0x04, 0x28
        /*04de*/ 	.short	(.L_492 - .L_491)


	//   ....[0]....
.L_491:
        /*04e0*/ 	.word	0x00000050


	//   ....[1]....
        /*04e4*/ 	.word	0x000001e0


	//   ....[2]....
        /*04e8*/ 	.word	0x00000210


	//   ....[3]....
        /*04ec*/ 	.word	0x00000240


	//   ....[4]....
        /*04f0*/ 	.word	0x00000270


	//   ....[5]....
        /*04f4*/ 	.word	0x000002a0


	//   ....[6]....
        /*04f8*/ 	.word	0x000002d0


	//   ....[7]....
        /*04fc*/ 	.word	0x00000430


	//   ....[8]....
        /*0500*/ 	.word	0x00000470


	//   ....[9]....
        /*0504*/ 	.word	0x000004a0


	//   ....[10]....
        /*0508*/ 	.word	0x000004d0


	//   ....[11]....
        /*050c*/ 	.word	0x00000500


	//   ....[12]....
        /*0510*/ 	.word	0x00000530


	//   ....[13]....
        /*0514*/ 	.word	0x000005c0


	//   ....[14]....
        /*0518*/ 	.word	0x00000600


	//   ....[15]....
        /*051c*/ 	.word	0x00000620


	//   ....[16]....
        /*0520*/ 	.word	0x00000680


	//   ....[17]....
        /*0524*/ 	.word	0x00002c40


	//   ....[18]....
        /*0528*/ 	.word	0x00002c60


	//   ....[19]....
        /*052c*/ 	.word	0x00002e10


	//   ....[20]....
        /*0530*/ 	.word	0x00002e20


	//   ....[21]....
        /*0534*/ 	.word	0x00002fc0


	//   ....[22]....
        /*0538*/ 	.word	0x00002fe0


	//   ....[23]....
        /*053c*/ 	.word	0x00003180


	//   ....[24]....
        /*0540*/ 	.word	0x00003190


	//   ....[25]....
        /*0544*/ 	.word	0x000036a0


	//   ....[26]....
        /*0548*/ 	.word	0x000036c0


	//   ....[27]....
        /*054c*/ 	.word	0x000036d0


	//   ....[28]....
        /*0550*/ 	.word	0x00003720


	//   ....[29]....
        /*0554*/ 	.word	0x00003950


	//   ....[30]....
        /*0558*/ 	.word	0x00003970


	//   ....[31]....
        /*055c*/ 	.word	0x00003980


	//   ....[32]....
        /*0560*/ 	.word	0x00003990


	//   ....[33]....
        /*0564*/ 	.word	0x00005070


	//   ....[34]....
        /*0568*/ 	.word	0x00005090


	//   ....[35]....
        /*056c*/ 	.word	0x000051d0


	//   ....[36]....
        /*0570*/ 	.word	0x000051f0


	//   ....[37]....
        /*0574*/ 	.word	0x000054d0


	//   ....[38]....
        /*0578*/ 	.word	0x000059b0


	//   ....[39]....
        /*057c*/ 	.word	0x00006060


	//   ....[40]....
        /*0580*/ 	.word	0x00006090


	//   ....[41]....
        /*0584*/ 	.word	0x000060a0


	//   ....[42]....
        /*0588*/ 	.word	0x000060d0


	//   ....[43]....
        /*058c*/ 	.word	0x00007990


	//   ....[44]....
        /*0590*/ 	.word	0x000079b0


	//   ....[45]....
        /*0594*/ 	.word	0x00007aa0


	//   ....[46]....
        /*0598*/ 	.word	0x00007ad0


	//   ....[47]....
        /*059c*/ 	.word	0x00009060


	//   ....[48]....
        /*05a0*/ 	.word	0x00009080


	//   ....[49]....
        /*05a4*/ 	.word	0x000091a0


	//   ....[50]....
        /*05a8*/ 	.word	0x000091d0


	//   ....[51]....
        /*05ac*/ 	.word	0x000094c0


	//   ....[52]....
        /*05b0*/ 	.word	0x000099d0


	//   ....[53]....
        /*05b4*/ 	.word	0x0000a0d0


	//   ....[54]....
        /*05b8*/ 	.word	0x0000a100


	//   ....[55]....
        /*05bc*/ 	.word	0x0000a120


	//   ....[56]....
        /*05c0*/ 	.word	0x0000a140


	//   ....[57]....
        /*05c4*/ 	.word	0x0000c2a0


	//   ....[58]....
        /*05c8*/ 	.word	0x0000c2c0


	//   ....[59]....
        /*05cc*/ 	.word	0x0000c3b0


	//   ....[60]....
        /*05d0*/ 	.word	0x0000c3e0


	//   ....[61]....
        /*05d4*/ 	.word	0x0000d970


	//   ....[62]....
        /*05d8*/ 	.word	0x0000d990


	//   ....[63]....
        /*05dc*/ 	.word	0x0000dab0


	//   ....[64]....
        /*05e0*/ 	.word	0x0000dae0


	//   ....[65]....
        /*05e4*/ 	.word	0x0000df00


	//   ....[66]....
        /*05e8*/ 	.word	0x0000df30


	//   ....[67]....
        /*05ec*/ 	.word	0x0000df50


	//   ....[68]....
        /*05f0*/ 	.word	0x0000df70


	//   ....[69]....
        /*05f4*/ 	.word	0x0000fef0


	//   ....[70]....
        /*05f8*/ 	.word	0x0000ff00


	//   ....[71]....
        /*05fc*/ 	.word	0x0000ff50


	//   ....[72]....
        /*0600*/ 	.word	0x0000ff80


	//   ....[73]....
        /*0604*/ 	.word	0x00011590


	//   ....[74]....
        /*0608*/ 	.word	0x000115b0


	//   ....[75]....
        /*060c*/ 	.word	0x000116c0


	//   ....[76]....
        /*0610*/ 	.word	0x000116e0


	//   ....[77]....
        /*0614*/ 	.word	0x00011900


	//   ....[78]....
        /*0618*/ 	.word	0x00011e10


	//   ....[79]....
        /*061c*/ 	.word	0x00012510


	//   ....[80]....
        /*0620*/ 	.word	0x00012540


	//   ....[81]....
        /*0624*/ 	.word	0x00012560


	//   ....[82]....
        /*0628*/ 	.word	0x00012580


	//   ....[83]....
        /*062c*/ 	.word	0x00014220


	//   ....[84]....
        /*0630*/ 	.word	0x00014250


	//   ....[85]....
        /*0634*/ 	.word	0x00014270


	//   ....[86]....
        /*0638*/ 	.word	0x00014280


	//   ....[87]....
        /*063c*/ 	.word	0x00015aa0


	//   ....[88]....
        /*0640*/ 	.word	0x00015ab0


	//   ....[89]....
        /*0644*/ 	.word	0x00015ad0


	//   ....[90]....
        /*0648*/ 	.word	0x00015af0


	//   ....[91]....
        /*064c*/ 	.word	0x00015e80


	//   ....[92]....
        /*0650*/ 	.word	0x00015ea0


	//   ....[93]....
        /*0654*/ 	.word	0x00016050


	//   ....[94]....
        /*0658*/ 	.word	0x00016060


	//   ....[95]....
        /*065c*/ 	.word	0x00016210


	//   ....[96]....
        /*0660*/ 	.word	0x00016230


	//   ....[97]....
        /*0664*/ 	.word	0x000163e0


	//   ....[98]....
        /*0668*/ 	.word	0x000163f0


	//   ....[99]....
        /*066c*/ 	.word	0x00016790


	//   ....[100]....
        /*0670*/ 	.word	0x000167b0


	//   ....[101]....
        /*0674*/ 	.word	0x000175e0


	//   ....[102]....
        /*0678*/ 	.word	0x000175f0


	//   ....[103]....
        /*067c*/ 	.word	0x00018bf0


	//   ....[104]....
        /*0680*/ 	.word	0x00018c10


	//   ....[105]....
        /*0684*/ 	.word	0x00018dd0


	//   ....[106]....
        /*0688*/ 	.word	0x00018de0


	//   ....[107]....
        /*068c*/ 	.word	0x00018f90


	//   ....[108]....
        /*0690*/ 	.word	0x00018fb0


	//   ....[109]....
        /*0694*/ 	.word	0x00019160


	//   ....[110]....
        /*0698*/ 	.word	0x00019170


	//   ....[111]....
        /*069c*/ 	.word	0x000193c0


	//   ....[112]....
        /*06a0*/ 	.word	0x000193e0


	//   ....[113]....
        /*06a4*/ 	.word	0x00019500


	//   ....[114]....
        /*06a8*/ 	.word	0x00019540


	//   ....[115]....
        /*06ac*/ 	.word	0x00019570


	//   ....[116]....
        /*06b0*/ 	.word	0x000195a0


	//   ....[117]....
        /*06b4*/ 	.word	0x000195d0


	//   ....[118]....
        /*06b8*/ 	.word	0x00019600


	//   ....[119]....
        /*06bc*/ 	.word	0x00019750


	//   ....[120]....
        /*06c0*/ 	.word	0x00019790


	//   ....[121]....
        /*06c4*/ 	.word	0x000197c0


	//   ....[122]....
        /*06c8*/ 	.word	0x000197f0


	//   ....[123]....
        /*06cc*/ 	.word	0x00019820


	//   ....[124]....
        /*06d0*/ 	.word	0x00019850


	//   ....[125]....
        /*06d4*/ 	.word	0x000198e0


	//   ....[126]....
        /*06d8*/ 	.word	0x00019920


	//   ....[127]....
        /*06dc*/ 	.word	0x00019930


	//   ....[128]....
        /*06e0*/ 	.word	0x00019990


	//   ....[129]....
        /*06e4*/ 	.word	0x0001a340


	//   ....[130]....
        /*06e8*/ 	.word	0x0001a3a0


	//   ....[131]....
        /*06ec*/ 	.word	0x0001a3f0


	//   ....[132]....
        /*06f0*/ 	.word	0x0001a440


	//   ....[133]....
        /*06f4*/ 	.word	0x0001a490


	//   ....[134]....
        /*06f8*/ 	.word	0x0001a500


	//   ....[135]....
        /*06fc*/ 	.word	0x0001a550


	//   ....[136]....
        /*0700*/ 	.word	0x0001a5c0


	//   ....[137]....
        /*0704*/ 	.word	0x0001a630


	//   ....[138]....
        /*0708*/ 	.word	0x0001a6a0


	//   ....[139]....
        /*070c*/ 	.word	0x0001a710


	//   ....[140]....
        /*0710*/ 	.word	0x0001a780


	//   ....[141]....
        /*0714*/ 	.word	0x0001a7f0


	//   ....[142]....
        /*0718*/ 	.word	0x0001a850


	//   ....[143]....
        /*071c*/ 	.word	0x0001a8c0


	//   ....[144]....
        /*0720*/ 	.word	0x0001a930


	//   ....[145]....
        /*0724*/ 	.word	0x0001a9a0


	//   ....[146]....
        /*0728*/ 	.word	0x0001aa00


	//   ....[147]....
        /*072c*/ 	.word	0x0001aa70


	//   ....[148]....
        /*0730*/ 	.word	0x0001aae0


	//   ....[149]....
        /*0734*/ 	.word	0x0001aca0


	//   ....[150]....
        /*0738*/ 	.word	0x0001ad00


	//   ....[151]....
        /*073c*/ 	.word	0x0001ad70


	//   ....[152]....
        /*0740*/ 	.word	0x0001ade0


	//   ....[153]....
        /*0744*/ 	.word	0x0001ae30


	//   ....[154]....
        /*0748*/ 	.word	0x0001ae70


	//   ....[155]....
        /*074c*/ 	.word	0x0001aec0


	//   ....[156]....
        /*0750*/ 	.word	0x0001af10


	//   ....[157]....
        /*0754*/ 	.word	0x0001af80


	//   ....[158]....
        /*0758*/ 	.word	0x0001aff0


	//   ....[159]....
        /*075c*/ 	.word	0x0001b1b0


	//   ....[160]....
        /*0760*/ 	.word	0x0001b210


	//   ....[161]....
        /*0764*/ 	.word	0x0001b280


	//   ....[162]....
        /*0768*/ 	.word	0x0001b2f0


	//   ....[163]....
        /*076c*/ 	.word	0x0001b4b0


	//   ....[164]....
        /*0770*/ 	.word	0x0001b510


	//   ....[165]....
        /*0774*/ 	.word	0x0001b580


	//   ....[166]....
        /*0778*/ 	.word	0x0001b5f0


	//   ....[167]....
        /*077c*/ 	.word	0x0001b640


	//   ....[168]....
        /*0780*/ 	.word	0x0001b680


	//   ....[169]....
        /*0784*/ 	.word	0x0001b6d0


	//   ....[170]....
        /*0788*/ 	.word	0x0001b710


	//   ....[171]....
        /*078c*/ 	.word	0x0001b770


	//   ....[172]....
        /*0790*/ 	.word	0x0001b7e0


	//   ....[173]....
        /*0794*/ 	.word	0x0001b9a0


	//   ....[174]....
        /*0798*/ 	.word	0x0001ba00


	//   ....[175]....
        /*079c*/ 	.word	0x0001ba70


	//   ....[176]....
        /*07a0*/ 	.word	0x0001bae0


	//   ....[177]....
        /*07a4*/ 	.word	0x0001bca0


	//   ....[178]....
        /*07a8*/ 	.word	0x0001bd00


	//   ....[179]....
        /*07ac*/ 	.word	0x0001bd50


	//   ....[180]....
        /*07b0*/ 	.word	0x0001bd90


	//   ....[181]....
        /*07b4*/ 	.word	0x0001bde0


	//   ....[182]....
        /*07b8*/ 	.word	0x0001be20


	//   ....[183]....
        /*07bc*/ 	.word	0x0001be80


	//   ....[184]....
        /*07c0*/ 	.word	0x0001bef0


	//   ....[185]....
        /*07c4*/ 	.word	0x0001bf60


	//   ....[186]....
        /*07c8*/ 	.word	0x0001c0e0


	//   ....[187]....
        /*07cc*/ 	.word	0x0001c140


	//   ....[188]....
        /*07d0*/ 	.word	0x0001c1b0


	//   ....[189]....
        /*07d4*/ 	.word	0x0001c220


	//   ....[190]....
        /*07d8*/ 	.word	0x0001c270


	//   ....[191]....
        /*07dc*/ 	.word	0x0001c2b0


	//   ....[192]....
        /*07e0*/ 	.word	0x0001c300


	//   ....[193]....
        /*07e4*/ 	.word	0x0001c340


	//   ....[194]....
        /*07e8*/ 	.word	0x0001c390


	//   ....[195]....
        /*07ec*/ 	.word	0x0001c3e0


	//   ....[196]....
        /*07f0*/ 	.word	0x0001c430


	//   ....[197]....
        /*07f4*/ 	.word	0x0001c470


	//   ....[198]....
        /*07f8*/ 	.word	0x0001c4e0


	//   ....[199]....
        /*07fc*/ 	.word	0x0001c550


	//   ....[200]....
        /*0800*/ 	.word	0x0001c5c0


	//   ....[201]....
        /*0804*/ 	.word	0x0001c620


	//   ....[202]....
        /*0808*/ 	.word	0x0001c690


	//   ....[203]....
        /*080c*/ 	.word	0x0001c700


	//   ....[204]....
        /*0810*/ 	.word	0x0001c770


	//   ....[205]....
        /*0814*/ 	.word	0x0001c7d0


	//   ....[206]....
        /*0818*/ 	.word	0x0001c840


	//   ....[207]....
        /*081c*/ 	.word	0x0001c8b0


	//   ....[208]....
        /*0820*/ 	.word	0x0001c920


	//   ....[209]....
        /*0824*/ 	.word	0x0001c980


	//   ....[210]....
        /*0828*/ 	.word	0x0001c9f0


	//   ....[211]....
        /*082c*/ 	.word	0x0001ca60


	//   ....[212]....
        /*0830*/ 	.word	0x0001cad0


	//   ....[213]....
        /*0834*/ 	.word	0x0001cb30


	//   ....[214]....
        /*0838*/ 	.word	0x0001cba0


	//   ....[215]....
        /*083c*/ 	.word	0x0001cc10


	//   ....[216]....
        /*0840*/ 	.word	0x0001cc80


	//   ....[217]....
        /*0844*/ 	.word	0x0001cce0


	//   ....[218]....
        /*0848*/ 	.word	0x0001cd50


	//   ....[219]....
        /*084c*/ 	.word	0x0001cdc0


	//   ....[220]....
        /*0850*/ 	.word	0x0001ce10


	//   ....[221]....
        /*0854*/ 	.word	0x0001ce50


	//   ....[222]....
        /*0858*/ 	.word	0x0001cea0


	//   ....[223]....
        /*085c*/ 	.word	0x0001cef0


	//   ....[224]....
        /*0860*/ 	.word	0x0001cf40


	//   ....[225]....
        /*0864*/ 	.word	0x0001cfb0


	//   ....[226]....
        /*0868*/ 	.word	0x0001d000


	//   ....[227]....
        /*086c*/ 	.word	0x0001d050


	//   ....[228]....
        /*0870*/ 	.word	0x0001d0a0


	//   ....[229]....
        /*0874*/ 	.word	0x0001d0f0


	//   ....[230]....
        /*0878*/ 	.word	0x0001d140


	//   ....[231]....
        /*087c*/ 	.word	0x0001d1b0


	//   ....[232]....
        /*0880*/ 	.word	0x0001d200


	//   ....[233]....
        /*0884*/ 	.word	0x0001d270


	//   ....[234]....
        /*0888*/ 	.word	0x0001d2d0


	//   ....[235]....
        /*088c*/ 	.word	0x0001d340


	//----- nvinfo : EIATTR_EXIT_INSTR_OFFSETS
	.align		4
.L_492:
        /*0890*/ 	.byte	0x04, 0x1c
        /*0892*/ 	.short	(.L_494 - .L_493)


	//   ....[0]....
.L_493:
        /*0894*/ 	.word	0x00000fe0


	//   ....[1]....
        /*0898*/ 	.word	0x0001a300


	//----- nvinfo : EIATTR_MAX_THREADS
	.align		4
.L_494:
        /*089c*/ 	.byte	0x04, 0x05
        /*089e*/ 	.short	(.L_496 - .L_495)
.L_495:
        /*08a0*/ 	.word	0x00000100
        /*08a4*/ 	.word	0x00000001
        /*08a8*/ 	.word	0x00000001


	//----- nvinfo : EIATTR_CRS_STACK_SIZE
	.align		4
.L_496:
        /*08ac*/ 	.byte	0x04, 0x1e
        /*08ae*/ 	.short	(.L_498 - .L_497)
.L_497:
        /*08b0*/ 	.word	0x00000000
.L_498:


//--------------------- .nv.info._ZN7cutlass13device_kernelIN5flash19enable_sm80_to_sm89INS1_16FlashAttnFwdSm80INS1_25CollectiveMainloopFwdSm80ILi8ELi1ELb0EN4cute5tupleIJNS5_1CILi128EEENS7_ILi48EEENS7_ILi256EEEEEELi256ENS_10bfloat16_tEfNS_4arch4Sm80ELb0ELb1ELb1ELb1ELb1ELb1ELb1ELb1EEENS1_21CollectiveEpilogueFwdINS6_IJS8_SA_S9_EEENS6_IJNS7_ILi1EEESI_SI_EEESC_SE_Li256ELb1ELb1ELb1ELb0EEENS1_36VarlenDynamicPersistentTileSchedulerILi128ELi48ELi256ELi256ELb1ELb1ELb0ELb1ELb0ELb1EEEEEEEEEvNT_6ParamsE --------------------------
	.section	.nv.info._ZN7cutlass13device_kernelIN5flash19enable_sm80_to_sm89INS1_16FlashAttnFwdSm80INS1_25CollectiveMainloopFwdSm80ILi8ELi1ELb0EN4cute5tupleIJNS5_1CILi128EEENS7_ILi48EEENS7_ILi256EEEEEELi256ENS_10bfloat16_tEfNS_4arch4Sm80ELb0ELb1ELb1ELb1ELb1ELb1ELb1ELb1EEENS1_21CollectiveEpilogueFwdINS6_IJS8_SA_S9_EEENS6_IJNS7_ILi1EEESI_SI_EEESC_SE_Li256ELb1ELb1ELb1ELb0EEENS1_36VarlenDynamicPersistentTileSchedulerILi128ELi48ELi256ELi256ELb1ELb1ELb0ELb1ELb0ELb1EEEEEEEEEvNT_6ParamsE,"",@"SHT_CUDA_INFO"
	.sectionflags	@""
	.align	4


	//----- nvinfo : EIATTR_CUDA_API_VERSION
	.align		4
        /*0000*/ 	.byte	0x04, 0x37
        /*0002*/ 	.short	(.L_500 - .L_499)
.L_499:
        /*0004*/ 	.word	0x00000082


	//----- nvinfo : EIATTR_SW2861232_WAR
	.align		4
.L_500:
        /*0008*/ 	.byte	0x01, 0x35
	.zero		2


	//----- nvinfo : EIATTR_PARAM_CBANK
	.align		4
        /*000c*/ 	.byte	0x04, 0x0a
        /*000e*/ 	.short	(.L_502 - .L_501)
	.align		4
.L_501:
        /*0010*/ 	.word	index@(.nv.constant0._ZN7cutlass13device_kernelIN5flash19enable_sm80_to_sm89INS1_16FlashAttnFwdSm80INS1_25CollectiveMainloopFwdSm80ILi8ELi1ELb0EN4cute5tupleIJNS5_1CILi128EEENS7_ILi48EEENS7_ILi256EEEEEELi256ENS_10bfloat16_tEfNS_4arch4Sm80ELb0ELb1ELb1ELb1ELb1ELb1ELb1ELb1EEENS1_21CollectiveEpilogueFwdINS6_IJS8_SA_S9_EEENS6_IJNS7_ILi1EEESI_SI_EEESC_SE_Li256ELb1ELb1ELb1ELb0EEENS1_36VarlenDynamicPersistentTileSchedulerILi128ELi48ELi256ELi256ELb1ELb1ELb0ELb1ELb0ELb1EEEEEEEEEvNT_6ParamsE)
        /*0014*/ 	.short	0x0160
        /*0016*/ 	.short	0x0438


	//----- nvinfo : EIATTR_CBANK_PARAM_SIZE
	.align		4
.L_502:
        /*0018*/ 	.byte	0x03, 0x19
        /*001a*/ 	.short	0x0438


	//----- nvinfo : EIATTR_KPARAM_INFO
	.align		4
        /*001c*/ 	.byte	0x04, 0x17
        /*001e*/ 	.short	(.L_504 - .L_503)
.L_503:
        /*0020*/ 	.word	0x00000000
        /*0024*/ 	.short	0x0000
        /*0026*/ 	.short	0x0000
        /*0028*/ 	.byte	0x00, 0xf0, 0xe1, 0x10


	//----- nvinfo : EIATTR_MAXREG_COUNT
	.align		4
.L_504:
        /*002c*/ 	.byte	0x03, 0x1b
        /*002e*/ 	.short	0x00ff


	//----- nvinfo : EIATTR_NUM_BARRIERS
	.align		4
        /*0030*/ 	.byte	0x02, 0x4c
        /*0032*/ 	.byte	0x06
	.zero		1


	//----- nvinfo : EIATTR_ANNOTATIONS
	.align		4
        /*0034*/ 	.byte	0x04, 0x55
        /*0036*/ 	.short	(.L_506 - .L_505)


	//   ....[0]....
.L_505:
        /* <DEDUP_REMOVED lines=160> */


	//----- nvinfo : EIATTR_MERCURY_ISA_VERSION
	.align		4
.L_506:
        /*0a20*/ 	.byte	0x03, 0x5f
        /*0a22*/ 	.short	0x0000


	//----- nvinfo : EIATTR_INT_WARP_WIDE_INSTR_OFFSETS
	.align		4
        /*0a24*/ 	.byte	0x04, 0x31
        /*0a26*/ 	.short	(.L_508 - .L_507)


	//   ....[0]....
.L_507:
        /*0a28*/ 	.word	0x0001ac40


	//   ....[1]....
        /*0a2c*/ 	.word	0x0001acc0


	//----- nvinfo : EIATTR_COOP_GROUP_MASK_REGIDS
	.align		4
.L_508:
        /*0a30*/ 	.byte	0x04, 0x29
        /*0a32*/ 	.short	(.L_510 - .L_509)


	//   ....[0]....
.L_509:
        /*0a34*/ 	.word	0xffffffff


	//   ....[1]....
        /*0a38*/ 	.word	0xffffffff


	//   ....[2]....
        /*0a3c*/ 	.word	0xffffffff


	//   ....[3]....
        /*0a40*/ 	.word	0xffffffff


	//   ....[4]....
        /*0a44*/ 	.word	0xffffffff


	//   ....[5]....
        /*0a48*/ 	.word	0xffffffff


	//   ....[6]....
        /*0a4c*/ 	.word	0xffffffff


	//   ....[7]....
        /*0a50*/ 	.word	0xffffffff


	//   ....[8]....
        /*0a54*/ 	.word	0xffffffff


	//   ....[9]....
        /*0a58*/ 	.word	0xffffffff


	//   ....[10]....
        /*0a5c*/ 	.word	0xffffffff


	//   ....[11]....
        /*0a60*/ 	.word	0xffffffff


	//   ....[12]....
        /*0a64*/ 	.word	0xffffffff


	//   ....[13]....
        /*0a68*/ 	.word	0xffffffff


	//   ....[14]....
        /*0a6c*/ 	.word	0xffffffff


	//   ....[15]....
        /*0a70*/ 	.word	0xffffffff


	//   ....[16]....
        /*0a74*/ 	.word	0xffffffff


	//   ....[17]....
        /*0a78*/ 	.word	0xffffffff


	//   ....[18]....
        /*0a7c*/ 	.word	0xffffffff


	//   ....[19]....
        /*0a80*/ 	.word	0xffffffff


	//   ....[20]....
        /*0a84*/ 	.word	0xffffffff


	//   ....[21]....
        /*0a88*/ 	.word	0xffffffff


	//   ....[22]....
        /*0a8c*/ 	.word	0xffffffff


	//   ....[23]....
        /*0a90*/ 	.word	0xffffffff


	//   ....[24]....
        /*0a94*/ 	.word	0xffffffff


	//   ....[25]....
        /*0a98*/ 	.word	0xffffffff


	//   ....[26]....
        /*0a9c*/ 	.word	0xffffffff


	//   ....[27]....
        /*0aa0*/ 	.word	0xffffffff


	//   ....[28]....
        /*0aa4*/ 	.word	0xffffffff


	//   ....[29]....
        /*0aa8*/ 	.word	0xffffffff


	//   ....[30]....
        /*0aac*/ 	.word	0xffffffff


	//   ....[31]....
        /*0ab0*/ 	.word	0xffffffff


	//   ....[32]....
        /*0ab4*/ 	.word	0xffffffff


	//   ....[33]....
        /*0ab8*/ 	.word	0xffffffff


	//   ....[34]....
        /*0abc*/ 	.word	0xffffffff


	//   ....[35]....
        /*0ac0*/ 	.word	0xffffffff


	//   ....[36]....
        /*0ac4*/ 	.word	0xffffffff


	//   ....[37]....
        /*0ac8*/ 	.word	0xffffffff


	//   ....[38]....
        /*0acc*/ 	.word	0xffffffff


	//   ....[39]....
        /*0ad0*/ 	.word	0xffffffff


	//   ....[40]....
        /*0ad4*/ 	.word	0xffffffff


	//   ....[41]....
        /*0ad8*/ 	.word	0xffffffff


	//   ....[42]....
        /*0adc*/ 	.word	0xffffffff


	//   ....[43]....
        /*0ae0*/ 	.word	0xffffffff


	//   ....[44]....
        /*0ae4*/ 	.word	0xffffffff


	//   ....[45]....
        /*0ae8*/ 	.word	0xffffffff


	//   ....[46]....
        /*0aec*/ 	.word	0xffffffff


	//   ....[47]....
        /*0af0*/ 	.word	0xffffffff


	//   ....[48]....
        /*0af4*/ 	.word	0xffffffff


	//   ....[49]....
        /*0af8*/ 	.word	0xffffffff


	//   ....[50]....
        /*0afc*/ 	.word	0xffffffff


	//   ....[51]....
        /*0b00*/ 	.word	0xffffffff


	//   ....[52]....
        /*0b04*/ 	.word	0xffffffff


	//   ....[53]....
        /*0b08*/ 	.word	0xffffffff


	//   ....[54]....
        /*0b0c*/ 	.word	0xffffffff


	//   ....[55]....
        /*0b10*/ 	.word	0xffffffff


	//   ....[56]....
        /*0b14*/ 	.word	0xffffffff


	//   ....[57]....
        /*0b18*/ 	.word	0xffffffff


	//   ....[58]....
        /*0b1c*/ 	.word	0xffffffff


	//   ....[59]....
        /*0b20*/ 	.word	0xffffffff


	//   ....[60]....
        /*0b24*/ 	.word	0xffffffff


	//   ....[61]....
        /*0b28*/ 	.word	0xffffffff


	//   ....[62]....
        /*0b2c*/ 	.word	0xffffffff


	//   ....[63]....
        /*0b30*/ 	.word	0xffffffff


	//   ....[64]....
        /*0b34*/ 	.word	0xffffffff


	//   ....[65]....
        /*0b38*/ 	.word	0xffffffff


	//   ....[66]....
        /*0b3c*/ 	.word	0xffffffff


	//   ....[67]....
        /*0b40*/ 	.word	0xffffffff


	//   ....[68]....
        /*0b44*/ 	.word	0xffffffff


	//   ....[69]....
        /*0b48*/ 	.word	0xffffffff


	//   ....[70]....
        /*0b4c*/ 	.word	0xffffffff


	//   ....[71]....
        /*0b50*/ 	.word	0xffffffff


	//   ....[72]....
        /*0b54*/ 	.word	0xffffffff


	//   ....[73]....
        /*0b58*/ 	.word	0xffffffff


	//   ....[74]....
        /*0b5c*/ 	.word	0xffffffff


	//   ....[75]....
        /*0b60*/ 	.word	0xffffffff


	//   ....[76]....
        /*0b64*/ 	.word	0xffffffff


	//   ....[77]....
        /*0b68*/ 	.word	0xffffffff


	//   ....[78]....
        /*0b6c*/ 	.word	0xffffffff


	//   ....[79]....
        /*0b70*/ 	.word	0xffffffff


	//   ....[80]....
        /*0b74*/ 	.word	0xffffffff


	//   ....[81]....
        /*0b78*/ 	.word	0xffffffff


	//   ....[82]....
        /*0b7c*/ 	.word	0xffffffff


	//   ....[83]....
        /*0b80*/ 	.word	0xffffffff


	//   ....[84]....
        /*0b84*/ 	.word	0xffffffff


	//   ....[85]....
        /*0b88*/ 	.word	0xffffffff


	//   ....[86]....
        /*0b8c*/ 	.word	0xffffffff


	//   ....[87]....
        /*0b90*/ 	.word	0xffffffff


	//   ....[88]....
        /*0b94*/ 	.word	0xffffffff


	//   ....[89]....
        /*0b98*/ 	.word	0xffffffff


	//   ....[90]....
        /*0b9c*/ 	.word	0xffffffff


	//   ....[91]....
        /*0ba0*/ 	.word	0xffffffff


	//   ....[92]....
        /*0ba4*/ 	.word	0xffffffff


	//   ....[93]....
        /*0ba8*/ 	.word	0xffffffff


	//   ....[94]....
        /*0bac*/ 	.word	0xffffffff


	//   ....[95]....
        /*0bb0*/ 	.word	0xffffffff


	//   ....[96]....
        /*0bb4*/ 	.word	0xffffffff


	//   ....[97]....
        /*0bb8*/ 	.word	0xffffffff


	//   ....[98]....
        /*0bbc*/ 	.word	0xffffffff


	//   ....[99]....
        /*0bc0*/ 	.word	0xffffffff


	//   ....[100]....
        /*0bc4*/ 	.word	0xffffffff


	//   ....[101]....
        /*0bc8*/ 	.word	0xffffffff


	//   ....[102]....
        /*0bcc*/ 	.word	0xffffffff


	//   ....[103]....
        /*0bd0*/ 	.word	0xffffffff


	//   ....[104]....
        /*0bd4*/ 	.word	0xffffffff


	//   ....[105]....
        /*0bd8*/ 	.word	0xffffffff


	//   ....[106]....
        /*0bdc*/ 	.word	0xffffffff


	//   ....[107]....
        /*0be0*/ 	.word	0xffffffff


	//   ....[108]....
        /*0be4*/ 	.word	0xffffffff


	//   ....[109]....
        /*0be8*/ 	.word	0xffffffff


	//   ....[110]....
        /*0bec*/ 	.word	0xffffffff


	//   ....[111]....
        /*0bf0*/ 	.word	0xffffffff


	//   ....[112]....
        /*0bf4*/ 	.word	0xffffffff


	//   ....[113]....
        /*0bf8*/ 	.word	0xffffffff


	//   ....[114]....
        /*0bfc*/ 	.word	0xffffffff


	//   ....[115]....
        /*0c00*/ 	.word	0xffffffff


	//   ....[116]....
        /*0c04*/ 	.word	0xffffffff


	//   ....[117]....
        /*0c08*/ 	.word	0xffffffff


	//   ....[118]....
        /*0c0c*/ 	.word	0xffffffff


	//   ....[119]....
        /*0c10*/ 	.word	0xffffffff


	//   ....[120]....
        /*0c14*/ 	.word	0xffffffff


	//   ....[121]....
        /*0c18*/ 	.word	0xffffffff


	//   ....[122]....
        /*0c1c*/ 	.word	0xffffffff


	//   ....[123]....
        /*0c20*/ 	.word	0xffffffff


	//   ....[124]....
        /*0c24*/ 	.word	0xffffffff


	//   ....[125]....
        /*0c28*/ 	.word	0xffffffff


	//   ....[126]....
        /*0c2c*/ 	.word	0xffffffff


	//   ....[127]....
        /*0c30*/ 	.word	0xffffffff


	//   ....[128]....
        /*0c34*/ 	.word	0xffffffff


	//   ....[129]....
        /*0c38*/ 	.word	0xffffffff


	//   ....[130]....
        /*0c3c*/ 	.word	0xffffffff


	//   ....[131]....
        /*0c40*/ 	.word	0xffffffff


	//   ....[132]....
        /*0c44*/ 	.word	0xffffffff


	//   ....[133]....
        /*0c48*/ 	.word	0xffffffff


	//   ....[134]....
        /*0c4c*/ 	.word	0xffffffff


	//   ....[135]....
        /*0c50*/ 	.word	0xffffffff


	//   ....[136]....
        /*0c54*/ 	.word	0xffffffff


	//   ....[137]....
        /*0c58*/ 	.word	0xffffffff


	//   ....[138]....
        /*0c5c*/ 	.word	0xffffffff


	//   ....[139]....
        /*0c60*/ 	.word	0xffffffff


	//   ....[140]....
        /*0c64*/ 	.word	0xffffffff


	//   ....[141]....
        /*0c68*/ 	.word	0xffffffff


	//   ....[142]....
        /*0c6c*/ 	.word	0xffffffff


	//   ....[143]....
        /*0c70*/ 	.word	0xffffffff


	//   ....[144]....
        /*0c74*/ 	.word	0xffffffff


	//   ....[145]....
        /*0c78*/ 	.word	0xffffffff


	//   ....[146]....
        /*0c7c*/ 	.word	0xffffffff


	//   ....[147]....
        /*0c80*/ 	.word	0xffffffff


	//   ....[148]....
        /*0c84*/ 	.word	0xffffffff


	//   ....[149]....
        /*0c88*/ 	.word	0xffffffff


	//   ....[150]....
        /*0c8c*/ 	.word	0xffffffff


	//   ....[151]....
        /*0c90*/ 	.word	0xffffffff


	//   ....[152]....
        /*0c94*/ 	.word	0xffffffff


	//   ....[153]....
        /*0c98*/ 	.word	0xffffffff


	//   ....[154]....
        /*0c9c*/ 	.word	0xffffffff


	//   ....[155]....
        /*0ca0*/ 	.word	0xffffffff


	//   ....[156]....
        /*0ca4*/ 	.word	0xffffffff


	//   ....[157]....
        /*0ca8*/ 	.word	0xffffffff


	//   ....[158]....
        /*0cac*/ 	.word	0xffffffff


	//   ....[159]....
        /*0cb0*/ 	.word	0xffffffff


	//   ....[160]....
        /*0cb4*/ 	.word	0xffffffff


	//   ....[161]....
        /*0cb8*/ 	.word	0xffffffff


	//   ....[162]....
        /*0cbc*/ 	.word	0xffffffff


	//   ....[163]....
        /*0cc0*/ 	.word	0xffffffff


	//   ....[164]....
        /*0cc4*/ 	.word	0xffffffff


	//   ....[165]....
        /*0cc8*/ 	.word	0xffffffff


	//   ....[166]....
        /*0ccc*/ 	.word	0xffffffff


	//   ....[167]....
        /*0cd0*/ 	.word	0xffffffff


	//   ....[168]....
        /*0cd4*/ 	.word	0xffffffff


	//   ....[169]....
        /*0cd8*/ 	.word	0xffffffff


	//   ....[170]....
        /*0cdc*/ 	.word	0xffffffff


	//   ....[171]....
        /*0ce0*/ 	.word	0xffffffff


	//   ....[172]....
        /*0ce4*/ 	.word	0xffffffff


	//   ....[173]....
        /*0ce8*/ 	.word	0xffffffff


	//   ....[174]....
        /*0cec*/ 	.word	0xffffffff


	//   ....[175]....
        /*0cf0*/ 	.word	0xffffffff


	//   ....[176]....
        /*0cf4*/ 	.word	0xffffffff


	//   ....[177]....
        /*0cf8*/ 	.word	0xffffffff


	//   ....[178]....
        /*0cfc*/ 	.word	0xffffffff


	//   ....[179]....
        /*0d00*/ 	.word	0xffffffff


	//   ....[180]....
        /*0d04*/ 	.word	0xffffffff


	//   ....[181]....
        /*0d08*/ 	.word	0xffffffff


	//   ....[182]....
        /*0d0c*/ 	.word	0xffffffff


	//   ....[183]....
        /*0d10*/ 	.word	0xffffffff


	//   ....[184]....
        /*0d14*/ 	.word	0xffffffff


	//   ....[185]....
        /*0d18*/ 	.word	0xffffffff


	//   ....[186]....
        /*0d1c*/ 	.word	0xffffffff


	//   ....[187]....
        /*0d20*/ 	.word	0xffffffff


	//   ....[188]....
        /*0d24*/ 	.word	0xffffffff


	//   ....[189]....
        /*0d28*/ 	.word	0xffffffff


	//   ....[190]....
        /*0d2c*/ 	.word	0xffffffff


	//   ....[191]....
        /*0d30*/ 	.word	0xffffffff


	//   ....[192]....
        /*0d34*/ 	.word	0xffffffff


	//   ....[193]....
        /*0d38*/ 	.word	0xffffffff


	//   ....[194]....
        /*0d3c*/ 	.word	0xffffffff


	//   ....[195]....
        /*0d40*/ 	.word	0xffffffff


	//   ....[196]....
        /*0d44*/ 	.word	0xffffffff


	//   ....[197]....
        /*0d48*/ 	.word	0xffffffff


	//   ....[198]....
        /*0d4c*/ 	.word	0xffffffff


	//   ....[199]....
        /*0d50*/ 	.word	0xffffffff


	//   ....[200]....
        /*0d54*/ 	.word	0xffffffff


	//   ....[201]....
        /*0d58*/ 	.word	0xffffffff


	//   ....[202]....
        /*0d5c*/ 	.word	0xffffffff


	//   ....[203]....
        /*0d60*/ 	.word	0xffffffff


	//   ....[204]....
        /*0d64*/ 	.word	0xffffffff


	//   ....[205]....
        /*0d68*/ 	.word	0xffffffff


	//   ....[206]....
        /*0d6c*/ 	.word	0xffffffff


	//   ....[207]....
        /*0d70*/ 	.word	0xffffffff


	//   ....[208]....
        /*0d74*/ 	.word	0xffffffff


	//   ....[209]....
        /*0d78*/ 	.word	0xffffffff


	//   ....[210]....
        /*0d7c*/ 	.word	0xffffffff


	//   ....[211]....
        /*0d80*/ 	.word	0xffffffff


	//   ....[212]....
        /*0d84*/ 	.word	0xffffffff


	//   ....[213]....
        /*0d88*/ 	.word	0xffffffff


	//   ....[214]....
        /*0d8c*/ 	.word	0xffffffff


	//   ....[215]....
        /*0d90*/ 	.word	0xffffffff


	//   ....[216]....
        /*0d94*/ 	.word	0xffffffff


	//   ....[217]....
        /*0d98*/ 	.word	0xffffffff


	//   ....[218]....
        /*0d9c*/ 	.word	0xffffffff


	//   ....[219]....
        /*0da0*/ 	.word	0xffffffff


	//   ....[220]....
        /*0da4*/ 	.word	0xffffffff


	//   ....[221]....
        /*0da8*/ 	.word	0xffffffff


	//   ....[222]....
        /*0dac*/ 	.word	0xffffffff


	//   ....[223]....
        /*0db0*/ 	.word	0xffffffff


	//   ....[224]....
        /*0db4*/ 	.word	0xffffffff


	//   ....[225]....
        /*0db8*/ 	.word	0xffffffff


	//   ....[226]....
        /*0dbc*/ 	.word	0xffffffff


	//   ....[227]....
        /*0dc0*/ 	.word	0xffffffff


	//   ....[228]....
        /*0dc4*/ 	.word	0xffffffff


	//   ....[229]....
        /*0dc8*/ 	.word	0xffffffff


	//   ....[230]....
        /*0dcc*/ 	.word	0xffffffff


	//   ....[231]....
        /*0dd0*/ 	.word	0xffffffff


	//   ....[232]....
        /*0dd4*/ 	.word	0xffffffff


	//   ....[233]....
        /*0dd8*/ 	.word	0xffffffff


	//   ....[234]....
        /*0ddc*/ 	.word	0xffffffff


	//   ....[235]....
        /*0de0*/ 	.word	0xffffffff


	//   ....[236]....
        /*0de4*/ 	.word	0xffffffff


	//   ....[237]....
        /*0de8*/ 	.word	0xffffffff


	//   ....[238]....
        /*0dec*/ 	.word	0xffffffff


	//   ....[239]....
        /*0df0*/ 	.word	0xffffffff


	//   ....[240]....
        /*0df4*/ 	.word	0xffffffff


	//   ....[241]....
        /*0df8*/ 	.word	0xffffffff


	//   ....[242]....
        /*0dfc*/ 	.word	0xffffffff


	//   ....[243]....
        /*0e00*/ 	.word	0xffffffff


	//   ....[244]....
        /*0e04*/ 	.word	0xffffffff


	//   ....[245]....
        /*0e08*/ 	.word	0xffffffff


	//   ....[246]....
        /*0e0c*/ 	.word	0xffffffff


	//   ....[247]....
        /*0e10*/ 	.word	0xffffffff


	//   ....[248]....
        /*0e14*/ 	.word	0xffffffff


	//   ....[249]....
        /*0e18*/ 	.word	0xffffffff


	//   ....[250]....
        /*0e1c*/ 	.word	0xffffffff


	//   ....[251]....
        /*0e20*/ 	.word	0xffffffff


	//   ....[252]....
        /*0e24*/ 	.word	0xffffffff


	//   ....[253]....
        /*0e28*/ 	.word	0xffffffff


	//   ....[254]....
        /*0e2c*/ 	.word	0xffffffff


	//   ....[255]....
        /*0e30*/ 	.word	0xffffffff


	//   ....[0]....
        /*0e34*/ 	.word	0xffffffff


	//   ....[1]....
        /*0e38*/ 	.word	0xffffffff


	//   ....[2]....
        /*0e3c*/ 	.word	0xffffffff


	//   ....[3]....
        /*0e40*/ 	.word	0xffffffff


	//   ....[4]....
        /*0e44*/ 	.word	0xffffffff


	//   ....[5]....
        /*0e48*/ 	.word	0xffffffff


	//   ....[6]....
        /*0e4c*/ 	.word	0xffffffff


	//   ....[7]....
        /*0e50*/ 	.word	0xffffffff


	//   ....[8]....
        /*0e54*/ 	.word	0xffffffff


	//   ....[9]....
        /*0e58*/ 	.word	0xffffffff


	//   ....[10]....
        /*0e5c*/ 	.word	0xffffffff


	//   ....[11]....
        /*0e60*/ 	.word	0xffffffff


	//   ....[12]....
        /*0e64*/ 	.word	0xffffffff


	//   ....[13]....
        /*0e68*/ 	.word	0xffffffff


	//   ....[14]....
        /*0e6c*/ 	.word	0xffffffff


	//   ....[15]....
        /*0e70*/ 	.word	0xffffffff


	//   ....[16]....
        /*0e74*/ 	.word	0xffffffff


	//   ....[17]....
        /*0e78*/ 	.word	0xffffffff


	//   ....[18]....
        /*0e7c*/ 	.word	0xffffffff


	//   ....[19]....
        /*0e80*/ 	.word	0xffffffff


	//   ....[20]....
        /*0e84*/ 	.word	0xffffffff


	//   ....[21]....
        /*0e88*/ 	.word	0xffffffff


	//   ....[22]....
        /*0e8c*/ 	.word	0xffffffff


	//   ....[23]....
        /*0e90*/ 	.word	0xffffffff


	//   ....[24]....
        /*0e94*/ 	.word	0xffffffff


	//   ....[25]....
        /*0e98*/ 	.word	0xffffffff


	//   ....[26]....
        /*0e9c*/ 	.word	0xffffffff


	//   ....[27]....
        /*0ea0*/ 	.word	0xffffffff


	//   ....[28]....
        /*0ea4*/ 	.word	0xffffffff


	//   ....[29]....
        /*0ea8*/ 	.word	0xffffffff


	//   ....[30]....
        /*0eac*/ 	.word	0xffffffff


	//   ....[31]....
        /*0eb0*/ 	.word	0xffffffff


	//   ....[32]....
        /*0eb4*/ 	.word	0xffffffff


	//   ....[33]....
        /*0eb8*/ 	.word	0xffffffff


	//   ....[34]....
        /*0ebc*/ 	.word	0xffffffff


	//   ....[35]....
        /*0ec0*/ 	.word	0xffffffff


	//   ....[36]....
        /*0ec4*/ 	.word	0xffffffff


	//   ....[37]....
        /*0ec8*/ 	.word	0xffffffff


	//   ....[38]....
        /*0ecc*/ 	.word	0xffffffff


	//   ....[39]....
        /*0ed0*/ 	.word	0xffffffff


	//   ....[40]....
        /*0ed4*/ 	.word	0xffffffff


	//   ....[41]....
        /*0ed8*/ 	.word	0xffffffff


	//   ....[42]....
        /*0edc*/ 	.word	0xffffffff


	//   ....[43]....
        /*0ee0*/ 	.word	0xffffffff


	//   ....[44]....
        /*0ee4*/ 	.word	0xffffffff


	//   ....[45]....
        /*0ee8*/ 	.word	0xffffffff


	//   ....[46]....
        /*0eec*/ 	.word	0xffffffff


	//   ....[47]....
        /*0ef0*/ 	.word	0xffffffff


	//   ....[48]....
        /*0ef4*/ 	.word	0xffffffff


	//   ....[49]....
        /*0ef8*/ 	.word	0xffffffff


	//   ....[50]....
        /*0efc*/ 	.word	0xffffffff


	//   ....[51]....
        /*0f00*/ 	.word	0xffffffff


	//   ....[52]....
        /*0f04*/ 	.word	0xffffffff


	//   ....[53]....
        /*0f08*/ 	.word	0xffffffff


	//   ....[54]....
        /*0f0c*/ 	.word	0xffffffff


	//   ....[55]....
        /*0f10*/ 	.word	0xffffffff


	//   ....[56]....
        /*0f14*/ 	.word	0xffffffff


	//   ....[57]....
        /*0f18*/ 	.word	0xffffffff


	//   ....[58]....
        /*0f1c*/ 	.word	0xffffffff


	//   ....[59]....
        /*0f20*/ 	.word	0xffffffff


	//   ....[60]....
        /*0f24*/ 	.word	0xffffffff


	//   ....[61]....
        /*0f28*/ 	.word	0xffffffff


	//   ....[62]....
        /*0f2c*/ 	.word	0xffffffff


	//   ....[63]....
        /*0f30*/ 	.word	0xffffffff


	//   ....[64]....
        /*0f34*/ 	.word	0xffffffff


	//----- nvinfo : EIATTR_COOP_GROUP_INSTR_OFFSETS
	.align		4
.L_510:
        /*0f38*/ 	.byte	0x04, 0x28
        /*0f3a*/ 	.short	(.L_512 - .L_511)


	//   ....[0]....
.L_511:
        /*0f3c*/ 	.word	0x00000060


	//   ....[1]....
        /*0f40*/ 	.word	0x00000260


	//   ....[2]....
        /*0f44*/ 	.word	0x00000290


	//   ....[3]....
        /*0f48*/ 	.word	0x000002c0


	//   ....[4]....
        /*0f4c*/ 	.word	0x000002f0


	//   ....[5]....
        /*0f50*/ 	.word	0x00000320


	//   ....[6]....
        /*0f54*/ 	.word	0x00000350


	//   ....[7]....
        /*0f58*/ 	.word	0x000004d0


	//   ....[8]....
        /*0f5c*/ 	.word	0x00000510


	//   ....[9]....
        /*0f60*/ 	.word	0x00000540


	//   ....[10]....
        /*0f64*/ 	.word	0x00000570


	//   ....[11]....
        /*0f68*/ 	.word	0x000005a0


	//   ....[12]....
        /*0f6c*/ 	.word	0x000005d0


	//   ....[13]....
        /*0f70*/ 	.word	0x00000660


	//   ....[14]....
        /*0f74*/ 	.word	0x000006b0


	//   ....[15]....
        /*0f78*/ 	.word	0x000006d0


	//   ....[16]....
        /*0f7c*/ 	.word	0x00000730


	//   ....[17]....
        /*0f80*/ 	.word	0x000044a0


	//   ....[18]....
        /*0f84*/ 	.word	0x00004510


	//   ....[19]....
        /*0f88*/ 	.word	0x00005530


	//   ....[20]....
        /*0f8c*/ 	.word	0x00005540


	//   ....[21]....
        /*0f90*/ 	.word	0x00006a90


	//   ....[22]....
        /*0f94*/ 	.word	0x00006b10


	//   ....[23]....
        /*0f98*/ 	.word	0x00007bf0


	//   ....[24]....
        /*0f9c*/ 	.word	0x00007c00


	//   ....[25]....
        /*0fa0*/ 	.word	0x00008bc0


	//   ....[26]....
        /*0fa4*/ 	.word	0x00008bf0


	//   ....[27]....
        /*0fa8*/ 	.word	0x00008db0


	//   ....[28]....
        /*0fac*/ 	.word	0x00008dd0


	//   ....[29]....
        /*0fb0*/ 	.word	0x000092b0


	//   ....[30]....
        /*0fb4*/ 	.word	0x000092d0


	//   ....[31]....
        /*0fb8*/ 	.word	0x00009460


	//   ....[32]....
        /*0fbc*/ 	.word	0x00009480


	//   ....[33]....
        /*0fc0*/ 	.word	0x0000a870


	//   ....[34]....
        /*0fc4*/ 	.word	0x0000a890


	//   ....[35]....
        /*0fc8*/ 	.word	0x0000aa00


	//   ....[36]....
        /*0fcc*/ 	.word	0x0000aa10


	//   ....[37]....
        /*0fd0*/ 	.word	0x0000ab80


	//   ....[38]....
        /*0fd4*/ 	.word	0x0000aba0


	//   ....[39]....
        /*0fd8*/ 	.word	0x0000ad10


	//   ....[40]....
        /*0fdc*/ 	.word	0x0000ad20


	//   ....[41]....
        /*0fe0*/ 	.word	0x0000b400


	//   ....[42]....
        /*0fe4*/ 	.word	0x0000b440


	//   ....[43]....
        /*0fe8*/ 	.word	0x0000b470


	//   ....[44]....
        /*0fec*/ 	.word	0x0000b4a0


	//   ....[45]....
        /*0ff0*/ 	.word	0x0000b970


	//   ....[46]....
        /*0ff4*/ 	.word	0x0000b980


	//   ....[47]....
        /*0ff8*/ 	.word	0x0000bb60


	//   ....[48]....
        /*0ffc*/ 	.word	0x0000bb70


	//   ....[49]....
        /*1000*/ 	.word	0x0000cd00


	//   ....[50]....
        /*1004*/ 	.word	0x0000cd20


	//   ....[51]....
        /*1008*/ 	.word	0x0000cee0


	//   ....[52]....
        /*100c*/ 	.word	0x0000cef0


	//   ....[53]....
        /*1010*/ 	.word	0x0000d350


	//   ....[54]....
        /*1014*/ 	.word	0x0000d8d0


	//   ....[55]....
        /*1018*/ 	.word	0x0000de80


	//   ....[56]....
        /*101c*/ 	.word	0x0000deb0


	//   ....[57]....
        /*1020*/ 	.word	0x0000dec0


	//   ....[58]....
        /*1024*/ 	.word	0x0000def0


	//   ....[59]....
        /*1028*/ 	.word	0x0000f460


	//   ....[60]....
        /*102c*/ 	.word	0x0000f480


	//   ....[61]....
        /*1030*/ 	.word	0x0000f6b0


	//   ....[62]....
        /*1034*/ 	.word	0x0000f6c0


	//   ....[63]....
        /*1038*/ 	.word	0x000107b0


	//   ....[64]....
        /*103c*/ 	.word	0x000107d0


	//   ....[65]....
        /*1040*/ 	.word	0x00010970


	//   ....[66]....
        /*1044*/ 	.word	0x00010980


	//   ....[67]....
        /*1048*/ 	.word	0x00010c40


	//   ....[68]....
        /*104c*/ 	.word	0x000111e0


	//   ....[69]....
        /*1050*/ 	.word	0x000117d0


	//   ....[70]....
        /*1054*/ 	.word	0x00011800


	//   ....[71]....
        /*1058*/ 	.word	0x00011820


	//   ....[72]....
        /*105c*/ 	.word	0x00011840


	//   ....[73]....
        /*1060*/ 	.word	0x00013460


	//   ....[74]....
        /*1064*/ 	.word	0x00013480


	//   ....[75]....
        /*1068*/ 	.word	0x000136b0


	//   ....[76]....
        /*106c*/ 	.word	0x000136c0


	//   ....[77]....
        /*1070*/ 	.word	0x000147b0


	//   ....[78]....
        /*1074*/ 	.word	0x000147d0


	//   ....[79]....
        /*1078*/ 	.word	0x00014970


	//   ....[80]....
        /*107c*/ 	.word	0x00014980


	//   ....[81]....
        /*1080*/ 	.word	0x00014cb0


	//   ....[82]....
        /*1084*/ 	.word	0x00014ce0


	//   ....[83]....
        /*1088*/ 	.word	0x00014d00


	//   ....[84]....
        /*108c*/ 	.word	0x00014d20


	//   ....[85]....
        /*1090*/ 	.word	0x00016650


	//   ....[86]....
        /*1094*/ 	.word	0x00016670


	//   ....[87]....
        /*1098*/ 	.word	0x000168a0


	//   ....[88]....
        /*109c*/ 	.word	0x000168b0


	//   ....[89]....
        /*10a0*/ 	.word	0x00017980


	//   ....[90]....
        /*10a4*/ 	.word	0x000179a0


	//   ....[91]....
        /*10a8*/ 	.word	0x00017b30


	//   ....[92]....
        /*10ac*/ 	.word	0x00017b40


	//   ....[93]....
        /*10b0*/ 	.word	0x00017e00


	//   ....[94]....
        /*10b4*/ 	.word	0x000183c0


	//   ....[95]....
        /*10b8*/ 	.word	0x000189d0


	//   ....[96]....
        /*10bc*/ 	.word	0x00018a00


	//   ....[97]....
        /*10c0*/ 	.word	0x00018a20


	//   ....[98]....
        /*10c4*/ 	.word	0x00018a40


	//   ....[99]....
        /*10c8*/ 	.word	0x0001a220


	//   ....[100]....
        /*10cc*/ 	.word	0x0001a250


	//   ....[101]....
        /*10d0*/ 	.word	0x0001a270


	//   ....[102]....
        /*10d4*/ 	.word	0x0001a280


	//   ....[103]....
        /*10d8*/ 	.word	0x0001bb10


	//   ....[104]....
        /*10dc*/ 	.word	0x0001bb20


	//   ....[105]....
        /*10e0*/ 	.word	0x0001bb40


	//   ....[106]....
        /*10e4*/ 	.word	0x0001bb50


	//   ....[107]....
        /*10e8*/ 	.word	0x0001bf00


	//   ....[108]....
        /*10ec*/ 	.word	0x0001bf20


	//   ....[109]....
        /*10f0*/ 	.word	0x0001c090


	//   ....[110]....
        /*10f4*/ 	.word	0x0001c0a0


	//   ....[111]....
        /*10f8*/ 	.word	0x0001c210


	//   ....[112]....
        /*10fc*/ 	.word	0x0001c230


	//   ....[113]....
        /*1100*/ 	.word	0x0001c3a0


	//   ....[114]....
        /*1104*/ 	.word	0x0001c3b0


	//   ....[115]....
        /*1108*/ 	.word	0x0001c730


	//   ....[116]....
        /*110c*/ 	.word	0x0001c750


	//   ....[117]....
        /*1110*/ 	.word	0x0001d440


	//   ....[118]....
        /*1114*/ 	.word	0x0001d450


	//   ....[119]....
        /*1118*/ 	.word	0x0001e8e0


	//   ....[120]....
        /*111c*/ 	.word	0x0001e900


	//   ....[121]....
        /*1120*/ 	.word	0x0001ea70


	//   ....[122]....
        /*1124*/ 	.word	0x0001ea80


	//   ....[123]....
        /*1128*/ 	.word	0x0001ebf0


	//   ....[124]....
        /*112c*/ 	.word	0x0001ec10


	//   ....[125]....
        /*1130*/ 	.word	0x0001ed80


	//   ....[126]....
        /*1134*/ 	.word	0x0001ed90


	//   ....[127]....
        /*1138*/ 	.word	0x0001eff0


	//   ....[128]....
        /*113c*/ 	.word	0x0001f010


	//   ....[129]....
        /*1140*/ 	.word	0x0001f140


	//   ....[130]....
        /*1144*/ 	.word	0x0001f180


	//   ....[131]....
        /*1148*/ 	.word	0x0001f1b0


	//   ....[132]....
        /*114c*/ 	.word	0x0001f1e0


	//   ....[133]....
        /*1150*/ 	.word	0x0001f210


	//   ....[134]....
        /*1154*/ 	.word	0x0001f240


	//   ....[135]....
        /*1158*/ 	.word	0x0001f3b0


	//   ....[136]....
        /*115c*/ 	.word	0x0001f3f0


	//   ....[137]....
        /*1160*/ 	.word	0x0001f420


	//   ....[138]....
        /*1164*/ 	.word	0x0001f450


	//   ....[139]....
        /*1168*/ 	.word	0x0001f480


	//   ....[140]....
        /*116c*/ 	.word	0x0001f4b0


	//   ....[141]....
        /*1170*/ 	.word	0x0001f540


	//   ....[142]....
        /*1174*/ 	.word	0x0001f5a0


	//   ....[143]....
        /*1178*/ 	.word	0x0001f5b0


	//   ....[144]....
        /*117c*/ 	.word	0x0001f610


	//   ....[145]....
        /*1180*/ 	.word	0x00020080


	//   ....[146]....
        /*1184*/ 	.word	0x000200e0


	//   ....[147]....
        /*1188*/ 	.word	0x00020130


	//   ....[148]....
        /*118c*/ 	.word	0x00020180


	//   ....[149]....
        /*1190*/ 	.word	0x000201d0


	//   ....[150]....
        /*1194*/ 	.word	0x00020240


	//   ....[151]....
        /*1198*/ 	.word	0x00020290


	//   ....[152]....
        /*119c*/ 	.word	0x00020300


	//   ....[153]....
        /*11a0*/ 	.word	0x00020370


	//   ....[154]....
        /*11a4*/ 	.word	0x000203e0


	//   ....[155]....
        /*11a8*/ 	.word	0x00020450


	//   ....[156]....
        /*11ac*/ 	.word	0x000204c0


	//   ....[157]....
        /*11b0*/ 	.word	0x00020530


	//   ....[158]....
        /*11b4*/ 	.word	0x00020590


	//   ....[159]....
        /*11b8*/ 	.word	0x00020600


	//   ....[160]....
        /*11bc*/ 	.word	0x00020670


	//   ....[161]....
        /*11c0*/ 	.word	0x000206e0


	//   ....[162]....
        /*11c4*/ 	.word	0x00020740


	//   ....[163]....
        /*11c8*/ 	.word	0x000207b0


	//   ....[164]....
        /*11cc*/ 	.word	0x00020820


	//   ....[165]....
        /*11d0*/ 	.word	0x00020880


	//   ....[166]....
        /*11d4*/ 	.word	0x000208f0


	//   ....[167]....
        /*11d8*/ 	.word	0x00020960


	//   ....[168]....
        /*11dc*/ 	.word	0x000209d0


	//   ....[169]....
        /*11e0*/ 	.word	0x00020a30


	//   ....[170]....
        /*11e4*/ 	.word	0x00020aa0


	//   ....[171]....
        /*11e8*/ 	.word	0x00020b10


	//   ....[172]....
        /*11ec*/ 	.word	0x00020b70


	//   ....[173]....
        /*11f0*/ 	.word	0x00020bc0


	//   ....[174]....
        /*11f4*/ 	.word	0x00020c10


	//   ....[175]....
        /*11f8*/ 	.word	0x00020c60


	//   ....[176]....
        /*11fc*/ 	.word	0x00020cc0


	//   ....[177]....
        /*1200*/ 	.word	0x00020d30


	//   ....[178]....
        /*1204*/ 	.word	0x00020da0


	//   ....[179]....
        /*1208*/ 	.word	0x00020e00


	//   ....[180]....
        /*120c*/ 	.word	0x00020e70


	//   ....[181]....
        /*1210*/ 	.word	0x00020ee0


	//   ....[182]....
        /*1214*/ 	.word	0x00020f50


	//   ....[183]....
        /*1218*/ 	.word	0x00020fb0


	//   ....[184]....
        /*121c*/ 	.word	0x00021020


	//   ....[185]....
        /*1220*/ 	.word	0x00021090


	//   ....[186]....
        /*1224*/ 	.word	0x000210e0


	//   ....[187]....
        /*1228*/ 	.word	0x00021130


	//   ....[188]....
        /*122c*/ 	.word	0x00021180


	//   ....[189]....
        /*1230*/ 	.word	0x000211c0


	//   ....[190]....
        /*1234*/ 	.word	0x00021230


	//   ....[191]....
        /*1238*/ 	.word	0x000212a0


	//   ....[192]....
        /*123c*/ 	.word	0x00021310


	//   ....[193]....
        /*1240*/ 	.word	0x00021370


	//   ....[194]....
        /*1244*/ 	.word	0x000213e0


	//   ....[195]....
        /*1248*/ 	.word	0x00021450


	//   ....[196]....
        /*124c*/ 	.word	0x000214c0


	//   ....[197]....
        /*1250*/ 	.word	0x00021520


	//   ....[198]....
        /*1254*/ 	.word	0x00021570


	//   ....[199]....
        /*1258*/ 	.word	0x000215c0


	//   ....[200]....
        /*125c*/ 	.word	0x00021610


	//   ....[201]....
        /*1260*/ 	.word	0x00021650


	//   ....[202]....
        /*1264*/ 	.word	0x000216c0


	//   ....[203]....
        /*1268*/ 	.word	0x00021730


	//   ....[204]....
        /*126c*/ 	.word	0x00021790


	//   ....[205]....
        /*1270*/ 	.word	0x00021800


	//   ....[206]....
        /*1274*/ 	.word	0x00021870


	//   ....[207]....
        /*1278*/ 	.word	0x000218e0


	//   ....[208]....
        /*127c*/ 	.word	0x00021940


	//   ....[209]....
        /*1280*/ 	.word	0x000219b0


	//   ....[210]....
        /*1284*/ 	.word	0x00021a20


	//   ....[211]....
        /*1288*/ 	.word	0x00021a70


	//   ....[212]....
        /*128c*/ 	.word	0x00021ac0


	//   ....[213]....
        /*1290*/ 	.word	0x00021b10


	//   ....[214]....
        /*1294*/ 	.word	0x00021b50


	//   ....[215]....
        /*1298*/ 	.word	0x00021bb0


	//   ....[216]....
        /*129c*/ 	.word	0x00021c10


	//   ....[217]....
        /*12a0*/ 	.word	0x00021c60


	//   ....[218]....
        /*12a4*/ 	.word	0x00021cb0


	//   ....[219]....
        /*12a8*/ 	.word	0x00021d20


	//   ....[220]....
        /*12ac*/ 	.word	0x00021d90


	//   ....[221]....
        /*12b0*/ 	.word	0x00021e00


	//   ....[222]....
        /*12b4*/ 	.word	0x00021e60


	//   ....[223]....
        /*12b8*/ 	.word	0x00021ed0


	//   ....[224]....
        /*12bc*/ 	.word	0x00021f40


	//   ....[225]....
        /*12c0*/ 	.word	0x00021fb0


	//   ....[226]....
        /*12c4*/ 	.word	0x00022010


	//   ....[227]....
        /*12c8*/ 	.word	0x00022080


	//   ....[228]....
        /*12cc*/ 	.word	0x000220f0


	//   ....[229]....
        /*12d0*/ 	.word	0x00022160


	//   ....[230]....
        /*12d4*/ 	.word	0x000221c0


	//   ....[231]....
        /*12d8*/ 	.word	0x00022230


	//   ....[232]....
        /*12dc*/ 	.word	0x000222a0


	//   ....[233]....
        /*12e0*/ 	.word	0x00022310


	//   ....[234]....
        /*12e4*/ 	.word	0x00022370


	//   ....[235]....
        /*12e8*/ 	.word	0x000223e0


	//   ....[236]....
        /*12ec*/ 	.word	0x00022450


	//   ....[237]....
        /*12f0*/ 	.word	0x000224c0


	//   ....[238]....
        /*12f4*/ 	.word	0x00022520


	//   ....[239]....
        /*12f8*/ 	.word	0x00022590


	//   ....[240]....
        /*12fc*/ 	.word	0x00022600


	//   ....[241]....
        /*1300*/ 	.word	0x00022650


	//   ....[242]....
        /*1304*/ 	.word	0x00022690


	//   ....[243]....
        /*1308*/ 	.word	0x000226e0


	//   ....[244]....
        /*130c*/ 	.word	0x00022730


	//   ....[245]....
        /*1310*/ 	.word	0x00022780


	//   ....[246]....
        /*1314*/ 	.word	0x000227f0


	//   ....[247]....
        /*1318*/ 	.word	0x00022840


	//   ....[248]....
        /*131c*/ 	.word	0x00022890


	//   ....[249]....
        /*1320*/ 	.word	0x000228e0


	//   ....[250]....
        /*1324*/ 	.word	0x00022930


	//   ....[251]....
        /*1328*/ 	.word	0x00022980


	//   ....[252]....
        /*132c*/ 	.word	0x000229f0


	//   ....[253]....
        /*1330*/ 	.word	0x00022a40


	//   ....[254]....
        /*1334*/ 	.word	0x00022ab0


	//   ....[255]....
        /*1338*/ 	.word	0x00022b10


	//   ....[0]....
        /*133c*/ 	.word	0x00022b80


	//   ....[1]....
        /*1340*/ 	.word	0x00022fb0


	//   ....[2]....
        /*1344*/ 	.word	0x00022fd0


	//   ....[3]....
        /*1348*/ 	.word	0x00022ff0


	//   ....[4]....
        /*134c*/ 	.word	0x00023000


	//   ....[5]....
        /*1350*/ 	.word	0x00023550


	//   ....[6]....
        /*1354*/ 	.word	0x00023560


	//   ....[7]....
        /*1358*/ 	.word	0x00023570


	//   ....[8]....
        /*135c*/ 	.word	0x00023580


	//   ....[9]....
        /*1360*/ 	.word	0x00023a90


	//   ....[10]....
        /*1364*/ 	.word	0x00023ab0


	//   ....[11]....
        /*1368*/ 	.word	0x00023ad0


	//   ....[12]....
        /*136c*/ 	.word	0x00023ae0


	//   ....[13]....
        /*1370*/ 	.word	0x00024030


	//   ....[14]....
        /*1374*/ 	.word	0x00024050


	//   ....[15]....
        /*1378*/ 	.word	0x00024060


	//   ....[16]....
        /*137c*/ 	.word	0x00024070


	//   ....[17]....
        /*1380*/ 	.word	0x00027c70


	//   ....[18]....
        /*1384*/ 	.word	0x00027c90


	//   ....[19]....
        /*1388*/ 	.word	0x00027cb0


	//   ....[20]....
        /*138c*/ 	.word	0x00027cc0


	//   ....[21]....
        /*1390*/ 	.word	0x000280b0


	//   ....[22]....
        /*1394*/ 	.word	0x000280c0


	//   ....[23]....
        /*1398*/ 	.word	0x000280d0


	//   ....[24]....
        /*139c*/ 	.word	0x000280e0


	//   ....[25]....
        /*13a0*/ 	.word	0x000284f0


	//   ....[26]....
        /*13a4*/ 	.word	0x00028510


	//   ....[27]....
        /*13a8*/ 	.word	0x00028530


	//   ....[28]....
        /*13ac*/ 	.word	0x00028540


	//   ....[29]....
        /*13b0*/ 	.word	0x00028970


	//   ....[30]....
        /*13b4*/ 	.word	0x00028990


	//   ....[31]....
        /*13b8*/ 	.word	0x000289b0


	//   ....[32]....
        /*13bc*/ 	.word	0x000289c0


	//   ....[33]....
        /*13c0*/ 	.word	0x0002cb90


	//   ....[34]....
        /*13c4*/ 	.word	0x0002cc00


	//   ....[35]....
        /*13c8*/ 	.word	0x0002cc70


	//   ....[36]....
        /*13cc*/ 	.word	0x0002ccd0


	//   ....[37]....
        /*13d0*/ 	.word	0x0002cd40


	//   ....[38]....
        /*13d4*/ 	.word	0x0002cda0


	//   ....[39]....
        /*13d8*/ 	.word	0x0002ce10


	//   ....[40]....
        /*13dc*/ 	.word	0x0002ce70


	//   ....[41]....
        /*13e0*/ 	.word	0x0002cee0


	//   ....[42]....
        /*13e4*/ 	.word	0x0002cf50


	//   ....[43]....
        /*13e8*/ 	.word	0x0002cfc0


	//   ....[44]....
        /*13ec*/ 	.word	0x0002d020


	//   ....[45]....
        /*13f0*/ 	.word	0x0002d090


	//   ....[46]....
        /*13f4*/ 	.word	0x0002d100


	//   ....[47]....
        /*13f8*/ 	.word	0x0002d160


	//   ....[48]....
        /*13fc*/ 	.word	0x0002d1c0


	//   ....[49]....
        /*1400*/ 	.word	0x0002d230


	//   ....[50]....
        /*1404*/ 	.word	0x0002d2a0


	//   ....[51]....
        /*1408*/ 	.word	0x0002d310


	//   ....[52]....
        /*140c*/ 	.word	0x0002d370


	//   ....[53]....
        /*1410*/ 	.word	0x0002d3e0


	//   ....[54]....
        /*1414*/ 	.word	0x0002d440


	//   ....[55]....
        /*1418*/ 	.word	0x0002d4a0


	//   ....[56]....
        /*141c*/ 	.word	0x0002d500


	//   ....[57]....
        /*1420*/ 	.word	0x0002d570


	//   ....[58]....
        /*1424*/ 	.word	0x0002d5e0


	//   ....[59]....
        /*1428*/ 	.word	0x0002d650


	//   ....[60]....
        /*142c*/ 	.word	0x0002d6b0


	//   ....[61]....
        /*1430*/ 	.word	0x0002d720


	//   ....[62]....
        /*1434*/ 	.word	0x0002d790


	//   ....[63]....
        /*1438*/ 	.word	0x0002d800


	//   ....[64]....
        /*143c*/ 	.word	0x0002d860


	//----- nvinfo : EIATTR_EXIT_INSTR_OFFSETS
	.align		4
.L_512:
        /*1440*/ 	.byte	0x04, 0x1c
        /*1442*/ 	.short	(.L_514 - .L_513)


	//   ....[0]....
.L_513:
        /*1444*/ 	.word	0x00001170


	//   ....[1]....
        /*1448*/ 	.word	0x00020040


	//----- nvinfo : EIATTR_MAX_THREADS
	.align		4
.L_514:
        /*144c*/ 	.byte	0x04, 0x05
        /*144e*/ 	.short	(.L_516 - .L_515)
.L_515:
        /*1450*/ 	.word	0x00000100
        /*1454*/ 	.word	0x00000001
        /*1458*/ 	.word	0x00000001


	//----- nvinfo : EIATTR_CRS_STACK_SIZE
	.align		4
.L_516:
        /*145c*/ 	.byte	0x04, 0x1e
        /*145e*/ 	.short	(.L_518 - .L_517)
.L_517:
        /*1460*/ 	.word	0x00000000
.L_518:


//--------------------- .nv.info._ZN7cutlass13device_kernelIN5flash19enable_sm80_to_sm89INS1_16FlashAttnFwdSm80INS1_25CollectiveMainloopFwdSm80ILi8ELi1ELb0EN4cute5tupleIJNS5_1CILi128EEENS7_ILi96EEENS7_ILi256EEEEEELi256ENS_10bfloat16_tEfNS_4arch4Sm80ELb1ELb0ELb1ELb0ELb1ELb0ELb1ELb1EEENS1_21CollectiveEpilogueFwdINS6_IJS8_SA_S9_EEENS6_IJNS7_ILi1EEESI_SI_EEESC_SE_Li256ELb0ELb1ELb1ELb0EEENS1_30DynamicPersistentTileSchedulerILi256ELi256ELb1ELb1ELb0EEEEEEEEEvNT_6ParamsE --------------------------
	.section	.nv.info._ZN7cutlass13device_kernelIN5flash19enable_sm80_to_sm89INS1_16FlashAttnFwdSm80INS1_25CollectiveMainloopFwdSm80ILi8ELi1ELb0EN4cute5tupleIJNS5_1CILi128EEENS7_ILi96EEENS7_ILi256EEEEEELi256ENS_10bfloat16_tEfNS_4arch4Sm80ELb1ELb0ELb1ELb0ELb1ELb0ELb1ELb1EEENS1_21CollectiveEpilogueFwdINS6_IJS8_SA_S9_EEENS6_IJNS7_ILi1EEESI_SI_EEESC_SE_Li256ELb0ELb1ELb1ELb0EEENS1_30DynamicPersistentTileSchedulerILi256ELi256ELb1ELb1ELb0EEEEEEEEEvNT_6ParamsE,"",@"SHT_CUDA_INFO"
	.sectionflags	@""
	.align	4


	//----- nvinfo : EIATTR_CUDA_API_VERSION
	.align		4
        /*0000*/ 	.byte	0x04, 0x37
        /*0002*/ 	.short	(.L_520 - .L_519)
.L_519:
        /*0004*/ 	.word	0x00000082


	//----- nvinfo : EIATTR_SW2861232_WAR
	.align		4
.L_520:
        /*0008*/ 	.byte	0x01, 0x35
	.zero		2


	//----- nvinfo : EIATTR_PARAM_CBANK
	.align		4
        /*000c*/ 	.byte	0x04, 0x0a
        /*000e*/ 	.short	(.L_522 - .L_521)
	.align		4
.L_521:
        /*0010*/ 	.word	index@(.nv.constant0._ZN7cutlass13device_kernelIN5flash19enable_sm80_to_sm89INS1_16FlashAttnFwdSm80INS1_25CollectiveMainloopFwdSm80ILi8ELi1ELb0EN4cute5tupleIJNS5_1CILi128EEENS7_ILi96EEENS7_ILi256EEEEEELi256ENS_10bfloat16_tEfNS_4arch4Sm80ELb1ELb0ELb1ELb0ELb1ELb0ELb1ELb1EEENS1_21CollectiveEpilogueFwdINS6_IJS8_SA_S9_EEENS6_IJNS7_ILi1EEESI_SI_EEESC_SE_Li256ELb0ELb1ELb1ELb0EEENS1_30DynamicPersistentTileSchedulerILi256ELi256ELb1ELb1ELb0EEEEEEEEEvNT_6ParamsE)
        /*0014*/ 	.short	0x0160
        /*0016*/ 	.short	0x0428


	//----- nvinfo : EIATTR_CBANK_PARAM_SIZE
	.align		4
.L_522:
        /*0018*/ 	.byte	0x03, 0x19
        /*001a*/ 	.short	0x0428


	//----- nvinfo : EIATTR_KPARAM_INFO
	.align		4
        /*001c*/ 	.byte	0x04, 0x17
        /*001e*/ 	.short	(.L_524 - .L_523)
.L_523:
        /*0020*/ 	.word	0x00000000
        /*0024*/ 	.short	0x0000
        /*0026*/ 	.short	0x0000
        /*0028*/ 	.byte	0x00, 0xf0, 0xa1, 0x10


	//----- nvinfo : EIATTR_MAXREG_COUNT
	.align		4
.L_524:
        /*002c*/ 	.byte	0x03, 0x1b
        /*002e*/ 	.short	0x00ff


	//----- nvinfo : EIATTR_NUM_BARRIERS
	.align		4
        /*0030*/ 	.byte	0x02, 0x4c
        /*0032*/ 	.byte	0x06
	.zero		1


	//----- nvinfo : EIATTR_ANNOTATIONS
	.align		4
        /*0034*/ 	.byte	0x04, 0x55
        /*0036*/ 	.short	(.L_526 - .L_525)


	//   ....[0]....
.L_525:
        /* <DEDUP_REMOVED lines=175> */


	//----- nvinfo : EIATTR_MERCURY_ISA_VERSION
	.align		4
.L_526:
        /*0b10*/ 	.byte	0x03, 0x5f
        /*0b12*/ 	.short	0x0000


	//----- nvinfo : EIATTR_INT_WARP_WIDE_INSTR_OFFSETS
	.align		4
        /*0b14*/ 	.byte	0x04, 0x31
        /*0b16*/ 	.short	(.L_528 - .L_527)


	//   ....[0]....
.L_527:
        /*0b18*/ 	.word	0x00013a30


	//   ....[1]....
        /*0b1c*/ 	.word	0x00013ab0


	//----- nvinfo : EIATTR_COOP_GROUP_MASK_REGIDS
	.align		4
.L_528:
        /*0b20*/ 	.byte	0x04, 0x29
        /*0b22*/ 	.short	(.L_530 - .L_529)


	//   ....[0]....
.L_529:
        /*0b24*/ 	.word	0xffffffff


	//   ....[1]....
        /*0b28*/ 	.word	0xffffffff


	//   ....[2]....
        /*0b2c*/ 	.word	0xffffffff


	//   ....[3]....
        /*0b30*/ 	.word	0xffffffff


	//   ....[4]....
        /*0b34*/ 	.word	0xffffffff


	//   ....[5]....
        /*0b38*/ 	.word	0xffffffff


	//   ....[6]....
        /*0b3c*/ 	.word	0xffffffff


	//   ....[7]....
        /*0b40*/ 	.word	0xffffffff


	//   ....[8]....
        /*0b44*/ 	.word	0xffffffff


	//   ....[9]....
        /*0b48*/ 	.word	0xffffffff


	//   ....[10]....
        /*0b4c*/ 	.word	0xffffffff


	//   ....[11]....
        /*0b50*/ 	.word	0xffffffff


	//   ....[12]....
        /*0b54*/ 	.word	0xffffffff


	//   ....[13]....
        /*0b58*/ 	.word	0xffffffff


	//   ....[14]....
        /*0b5c*/ 	.word	0xffffffff


	//   ....[15]....
        /*0b60*/ 	.word	0xffffffff


	//   ....[16]....
        /*0b64*/ 	.word	0xffffffff


	//   ....[17]....
        /*0b68*/ 	.word	0xffffffff


	//   ....[18]....
        /*0b6c*/ 	.word	0xffffffff


	//   ....[19]....
        /*0b70*/ 	.word	0xffffffff


	//   ....[20]....
        /*0b74*/ 	.word	0xffffffff


	//   ....[21]....
        /*0b78*/ 	.word	0xffffffff


	//   ....[22]....
        /*0b7c*/ 	.word	0xffffffff


	//   ....[23]....
        /*0b80*/ 	.word	0xffffffff


	//   ....[24]....
        /*0b84*/ 	.word	0xffffffff


	//   ....[25]....
        /*0b88*/ 	.word	0xffffffff


	//   ....[26]....
        /*0b8c*/ 	.word	0xffffffff


	//   ....[27]....
        /*0b90*/ 	.word	0xffffffff


	//   ....[28]....
        /*0b94*/ 	.word	0xffffffff


	//   ....[29]....
        /*0b98*/ 	.word	0xffffffff


	//   ....[30]....
        /*0b9c*/ 	.word	0xffffffff


	//   ....[31]....
        /*0ba0*/ 	.word	0xffffffff


	//   ....[32]....
        /*0ba4*/ 	.word	0xffffffff


	//   ....[33]....
        /*0ba8*/ 	.word	0xffffffff


	//   ....[34]....
        /*0bac*/ 	.word	0xffffffff


	//   ....[35]....
        /*0bb0*/ 	.word	0xffffffff


	//   ....[36]....
        /*0bb4*/ 	.word	0xffffffff


	//   ....[37]....
        /*0bb8*/ 	.word	0xffffffff


	//   ....[38]....
        /*0bbc*/ 	.word	0xffffffff


	//   ....[39]....
        /*0bc0*/ 	.word	0xffffffff


	//   ....[40]....
        /*0bc4*/ 	.word	0xffffffff


	//   ....[41]....
        /*0bc8*/ 	.word	0xffffffff


	//   ....[42]....
        /*0bcc*/ 	.word	0xffffffff


	//   ....[43]....
        /*0bd0*/ 	.word	0xffffffff


	//   ....[44]....
        /*0bd4*/ 	.word	0xffffffff


	//   ....[45]....
        /*0bd8*/ 	.word	0xffffffff


	//   ....[46]....
        /*0bdc*/ 	.word	0xffffffff


	//   ....[47]....
        /*0be0*/ 	.word	0xffffffff


	//   ....[48]....
        /*0be4*/ 	.word	0xffffffff


	//   ....[49]....
        /*0be8*/ 	.word	0xffffffff


	//   ....[50]....
        /*0bec*/ 	.word	0xffffffff


	//   ....[51]....
        /*0bf0*/ 	.word	0xffffffff


	//   ....[52]....
        /*0bf4*/ 	.word	0xffffffff


	//   ....[53]....
        /*0bf8*/ 	.word	0xffffffff


	//   ....[54]....
        /*0bfc*/ 	.word	0xffffffff


	//   ....[55]....
        /*0c00*/ 	.word	0xffffffff


	//   ....[56]....
        /*0c04*/ 	.word	0xffffffff


	//   ....[57]....
        /*0c08*/ 	.word	0xffffffff


	//   ....[58]....
        /*0c0c*/ 	.word	0xffffffff


	//   ....[59]....
        /*0c10*/ 	.word	0xffffffff


	//   ....[60]....
        /*0c14*/ 	.word	0xffffffff


	//   ....[61]....
        /*0c18*/ 	.word	0xffffffff


	//   ....[62]....
        /*0c1c*/ 	.word	0xffffffff


	//   ....[63]....
        /*0c20*/ 	.word	0xffffffff


	//   ....[64]....
        /*0c24*/ 	.word	0xffffffff


	//   ....[65]....
        /*0c28*/ 	.word	0xffffffff


	//   ....[66]....
        /*0c2c*/ 	.word	0xffffffff


	//   ....[67]....
        /*0c30*/ 	.word	0xffffffff


	//   ....[68]....
        /*0c34*/ 	.word	0xffffffff


	//   ....[69]....
        /*0c38*/ 	.word	0xffffffff


	//   ....[70]....
        /*0c3c*/ 	.word	0xffffffff


	//   ....[71]....
        /*0c40*/ 	.word	0xffffffff


	//   ....[72]....
        /*0c44*/ 	.word	0xffffffff


	//   ....[73]....
        /*0c48*/ 	.word	0xffffffff


	//   ....[74]....
        /*0c4c*/ 	.word	0xffffffff


	//   ....[75]....
        /*0c50*/ 	.word	0xffffffff


	//   ....[76]....
        /*0c54*/ 	.word	0xffffffff


	//   ....[77]....
        /*0c58*/ 	.word	0xffffffff


	//   ....[78]....
        /*0c5c*/ 	.word	0xffffffff


	//   ....[79]....
        /*0c60*/ 	.word	0xffffffff


	//   ....[80]....
        /*0c64*/ 	.word	0xffffffff


	//   ....[81]....
        /*0c68*/ 	.word	0xffffffff


	//   ....[82]....
        /*0c6c*/ 	.word	0xffffffff


	//   ....[83]....
        /*0c70*/ 	.word	0xffffffff


	//   ....[84]....
        /*0c74*/ 	.word	0xffffffff


	//   ....[85]....
        /*0c78*/ 	.word	0xffffffff


	//   ....[86]....
        /*0c7c*/ 	.word	0xffffffff


	//   ....[87]....
        /*0c80*/ 	.word	0xffffffff


	//   ....[88]....
        /*0c84*/ 	.word	0xffffffff


	//   ....[89]....
        /*0c88*/ 	.word	0xffffffff


	//   ....[90]....
        /*0c8c*/ 	.word	0xffffffff


	//   ....[91]....
        /*0c90*/ 	.word	0xffffffff


	//   ....[92]....
        /*0c94*/ 	.word	0xffffffff


	//   ....[93]....
        /*0c98*/ 	.word	0xffffffff


	//   ....[94]....
        /*0c9c*/ 	.word	0xffffffff


	//   ....[95]....
        /*0ca0*/ 	.word	0xffffffff


	//   ....[96]....
        /*0ca4*/ 	.word	0xffffffff


	//   ....[97]....
        /*0ca8*/ 	.word	0xffffffff


	//   ....[98]....
        /*0cac*/ 	.word	0xffffffff


	//   ....[99]....
        /*0cb0*/ 	.word	0xffffffff


	//   ....[100]....
        /*0cb4*/ 	.word	0xffffffff


	//   ....[101]....
        /*0cb8*/ 	.word	0xffffffff


	//   ....[102]....
        /*0cbc*/ 	.word	0xffffffff


	//   ....[103]....
        /*0cc0*/ 	.word	0xffffffff


	//   ....[104]....
        /*0cc4*/ 	.word	0xffffffff


	//   ....[105]....
        /*0cc8*/ 	.word	0xffffffff


	//   ....[106]....
        /*0ccc*/ 	.word	0xffffffff


	//   ....[107]....
        /*0cd0*/ 	.word	0xffffffff


	//   ....[108]....
        /*0cd4*/ 	.word	0xffffffff


	//   ....[109]....
        /*0cd8*/ 	.word	0xffffffff


	//   ....[110]....
        /*0cdc*/ 	.word	0xffffffff


	//   ....[111]....
        /*0ce0*/ 	.word	0xffffffff


	//   ....[112]....
        /*0ce4*/ 	.word	0xffffffff


	//   ....[113]....
        /*0ce8*/ 	.word	0xffffffff


	//   ....[114]....
        /*0cec*/ 	.word	0xffffffff


	//   ....[115]....
        /*0cf0*/ 	.word	0xffffffff


	//   ....[116]....
        /*0cf4*/ 	.word	0xffffffff


	//   ....[117]....
        /*0cf8*/ 	.word	0xffffffff


	//   ....[118]....
        /*0cfc*/ 	.word	0xffffffff


	//   ....[119]....
        /*0d00*/ 	.word	0xffffffff


	//   ....[120]....
        /*0d04*/ 	.word	0xffffffff


	//   ....[121]....
        /*0d08*/ 	.word	0xffffffff


	//   ....[122]....
        /*0d0c*/ 	.word	0xffffffff


	//   ....[123]....
        /*0d10*/ 	.word	0xffffffff


	//   ....[124]....
        /*0d14*/ 	.word	0xffffffff


	//   ....[125]....
        /*0d18*/ 	.word	0xffffffff


	//   ....[126]....
        /*0d1c*/ 	.word	0xffffffff


	//   ....[127]....
        /*0d20*/ 	.word	0xffffffff


	//   ....[128]....
        /*0d24*/ 	.word	0xffffffff


	//   ....[129]....
        /*0d28*/ 	.word	0xffffffff


	//   ....[130]....
        /*0d2c*/ 	.word	0xffffffff


	//   ....[131]....
        /*0d30*/ 	.word	0xffffffff


	//   ....[132]....
        /*0d34*/ 	.word	0xffffffff


	//   ....[133]....
        /*0d38*/ 	.word	0xffffffff


	//   ....[134]....
        /*0d3c*/ 	.word	0xffffffff


	//----- nvinfo : EIATTR_COOP_GROUP_INSTR_OFFSETS
	.align		4
.L_530:
        /*0d40*/ 	.byte	0x04, 0x28
        /*0d42*/ 	.short	(.L_532 - .L_531)


	//   ....[0]....
.L_531:
        /*0d44*/ 	.word	0x00000050


	//   ....[1]....
        /*0d48*/ 	.word	0x00001dc0


	//   ....[2]....
        /*0d4c*/ 	.word	0x00001de0


	//   ....[3]....
        /*0d50*/ 	.word	0x00002030


	//   ....[4]....
        /*0d54*/ 	.word	0x00002040


	//   ....[5]....
        /*0d58*/ 	.word	0x00002220


	//   ....[6]....
        /*0d5c*/ 	.word	0x00002240


	//   ....[7]....
        /*0d60*/ 	.word	0x00002420


	//   ....[8]....
        /*0d64*/ 	.word	0x00002430


	//   ....[9]....
        /*0d68*/ 	.word	0x00002a90


	//   ....[10]....
        /*0d6c*/ 	.word	0x00002ab0


	//   ....[11]....
        /*0d70*/ 	.word	0x00002ac0


	//   ....[12]....
        /*0d74*/ 	.word	0x00002af0


	//   ....[13]....
        /*0d78*/ 	.word	0x00002c30


	//   ....[14]....
        /*0d7c*/ 	.word	0x00002c70


	//   ....[15]....
        /*0d80*/ 	.word	0x00002ec0


	//   ....[16]....
        /*0d84*/ 	.word	0x00002f80


	//   ....[17]....
        /*0d88*/ 	.word	0x00002f90


	//   ....[18]....
        /*0d8c*/ 	.word	0x00002fa0


	//   ....[19]....
        /*0d90*/ 	.word	0x00003290


	//   ....[20]....
        /*0d94*/ 	.word	0x000032d0


	//   ....[21]....
        /*0d98*/ 	.word	0x00005090


	//   ....[22]....
        /*0d9c*/ 	.word	0x000050f0


	//   ....[23]....
        /*0da0*/ 	.word	0x00005100


	//   ....[24]....
        /*0da4*/ 	.word	0x00005110


	//   ....[25]....
        /*0da8*/ 	.word	0x000051f0


	//   ....[26]....
        /*0dac*/ 	.word	0x00005240


	//   ....[27]....
        /*0db0*/ 	.word	0x000055f0


	//   ....[28]....
        /*0db4*/ 	.word	0x00005930


	//   ....[29]....
        /*0db8*/ 	.word	0x00005f30


	//   ....[30]....
        /*0dbc*/ 	.word	0x00005f50


	//   ....[31]....
        /*0dc0*/ 	.word	0x00005f70


	//   ....[32]....
        /*0dc4*/ 	.word	0x00005f90


	//   ....[33]....
        /*0dc8*/ 	.word	0x000085b0


	//   ....[34]....
        /*0dcc*/ 	.word	0x00008610


	//   ....[35]....
        /*0dd0*/ 	.word	0x00008620


	//   ....[36]....
        /*0dd4*/ 	.word	0x00008690


	//   ....[37]....
        /*0dd8*/ 	.word	0x00008750


	//   ....[38]....
        /*0ddc*/ 	.word	0x00008810


	//   ....[39]....
        /*0de0*/ 	.word	0x0000a6f0


	//   ....[40]....
        /*0de4*/ 	.word	0x0000a750


	//   ....[41]....
        /*0de8*/ 	.word	0x0000a760


	//   ....[42]....
        /*0dec*/ 	.word	0x0000a7d0


	//   ....[43]....
        /*0df0*/ 	.word	0x0000a890


	//   ....[44]....
        /*0df4*/ 	.word	0x0000a950


	//   ....[45]....
        /*0df8*/ 	.word	0x0000ac50


	//   ....[46]....
        /*0dfc*/ 	.word	0x0000afb0


	//   ....[47]....
        /*0e00*/ 	.word	0x0000b450


	//   ....[48]....
        /*0e04*/ 	.word	0x0000b470


	//   ....[49]....
        /*0e08*/ 	.word	0x0000b610


	//   ....[50]....
        /*0e0c*/ 	.word	0x0000b630


	//   ....[51]....
        /*0e10*/ 	.word	0x0000e110


	//   ....[52]....
        /*0e14*/ 	.word	0x0000e170


	//   ....[53]....
        /*0e18*/ 	.word	0x0000e180


	//   ....[54]....
        /*0e1c*/ 	.word	0x0000e190


	//   ....[55]....
        /*0e20*/ 	.word	0x0000e290


	//   ....[56]....
        /*0e24*/ 	.word	0x0000e350


	//   ....[57]....
        /*0e28*/ 	.word	0x000101a0


	//   ....[58]....
        /*0e2c*/ 	.word	0x000101c0


	//   ....[59]....
        /*0e30*/ 	.word	0x000102c0


	//   ....[60]....
        /*0e34*/ 	.word	0x000102e0


	//   ....[61]....
        /*0e38*/ 	.word	0x00010310


	//   ....[62]....
        /*0e3c*/ 	.word	0x000103a0


	//   ....[63]....
        /*0e40*/ 	.word	0x00010830


	//   ....[64]....
        /*0e44*/ 	.word	0x00010850


	//   ....[65]....
        /*0e48*/ 	.word	0x00010870


	//   ....[66]....
        /*0e4c*/ 	.word	0x00010890


	//   ....[67]....
        /*0e50*/ 	.word	0x00012fa0


	//   ....[68]....
        /*0e54*/ 	.word	0x00012ff0


	//   ....[69]....
        /*0e58*/ 	.word	0x00013010


	//   ....[70]....
        /*0e5c*/ 	.word	0x00013030


	//   ....[71]....
        /*0e60*/ 	.word	0x00013c00


	//   ....[72]....
        /*0e64*/ 	.word	0x00014420


	//   ....[73]....
        /*0e68*/ 	.word	0x00014430


	//   ....[74]....
        /*0e6c*/ 	.word	0x00014460


	//   ....[75]....
        /*0e70*/ 	.word	0x00014480


	//   ....[76]....
        /*0e74*/ 	.word	0x00014590


	//   ....[77]....
        /*0e78*/ 	.word	0x000145b0


	//   ....[78]....
        /*0e7c*/ 	.word	0x00014de0


	//   ....[79]....
        /*0e80*/ 	.word	0x00014df0


	//   ....[80]....
        /*0e84*/ 	.word	0x00015980


	//   ....[81]....
        /*0e88*/ 	.word	0x00015a90


	//   ....[82]....
        /*0e8c*/ 	.word	0x00015b00


	//   ....[83]....
        /*0e90*/ 	.word	0x00015b60


	//   ....[84]....
        /*0e94*/ 	.word	0x00015bc0


	//   ....[85]....
        /*0e98*/ 	.word	0x00015c20


	//   ....[86]....
        /*0e9c*/ 	.word	0x00015c90


	//   ....[87]....
        /*0ea0*/ 	.word	0x00015cf0


	//   ....[88]....
        /*0ea4*/ 	.word	0x00015d50


	//   ....[89]....
        /*0ea8*/ 	.word	0x00015db0


	//   ....[90]....
        /*0eac*/ 	.word	0x00015e20


	//   ....[91]....
        /*0eb0*/ 	.word	0x00016020


	//   ....[92]....
        /*0eb4*/ 	.word	0x00016080


	//   ....[93]....
        /*0eb8*/ 	.word	0x00016280


	//   ....[94]....
        /*0ebc*/ 	.word	0x000162e0


	//   ....[95]....
        /*0ec0*/ 	.word	0x00016340


	//   ....[96]....
        /*0ec4*/ 	.word	0x000163a0


	//   ....[97]....
        /*0ec8*/ 	.word	0x000169e0


	//   ....[98]....
        /*0ecc*/ 	.word	0x00016a30


	//   ....[99]....
        /*0ed0*/ 	.word	0x00016a80


	//   ....[100]....
        /*0ed4*/ 	.word	0x00016ad0


	//   ....[101]....
        /*0ed8*/ 	.word	0x00016b40


	//   ....[102]....
        /*0edc*/ 	.word	0x00016bb0


	//   ....[103]....
        /*0ee0*/ 	.word	0x00016db0


	//   ....[104]....
        /*0ee4*/ 	.word	0x00016e10


	//   ....[105]....
        /*0ee8*/ 	.word	0x00017010


	//   ....[106]....
        /*0eec*/ 	.word	0x00017070


	//   ....[107]....
        /*0ef0*/ 	.word	0x000170d0


	//   ....[108]....
        /*0ef4*/ 	.word	0x00017140


	//   ....[109]....
        /*0ef8*/ 	.word	0x00017340


	//   ....[110]....
        /*0efc*/ 	.word	0x000173a0


	//   ....[111]....
        /*0f00*/ 	.word	0x000175a0


	//   ....[112]....
        /*0f04*/ 	.word	0x00017600


	//   ....[113]....
        /*0f08*/ 	.word	0x00017660


	//   ....[114]....
        /*0f0c*/ 	.word	0x000176c0


	//   ....[115]....
        /*0f10*/ 	.word	0x00017d30


	//   ....[116]....
        /*0f14*/ 	.word	0x00017d70


	//   ....[117]....
        /*0f18*/ 	.word	0x00017dc0


	//   ....[118]....
        /*0f1c*/ 	.word	0x00017e00


	//   ....[119]....
        /*0f20*/ 	.word	0x00017e60


	//   ....[120]....
        /*0f24*/ 	.word	0x00017ec0


	//   ....[121]....
        /*0f28*/ 	.word	0x00017f30


	//   ....[122]....
        /*0f2c*/ 	.word	0x000180b0


	//   ....[123]....
        /*0f30*/ 	.word	0x00018110


	//   ....[124]....
        /*0f34*/ 	.word	0x00018290


	//   ....[125]....
        /*0f38*/ 	.word	0x000182f0


	//   ....[126]....
        /*0f3c*/ 	.word	0x00018330


	//   ....[127]....
        /*0f40*/ 	.word	0x00018370


	//   ....[128]....
        /*0f44*/ 	.word	0x000183c0


	//   ....[129]....
        /*0f48*/ 	.word	0x00018400


	//   ....[130]....
        /*0f4c*/ 	.word	0x00018450


	//   ....[131]....
        /*0f50*/ 	.word	0x000184b0


	//   ....[132]....
        /*0f54*/ 	.word	0x00018500


	//   ....[133]....
        /*0f58*/ 	.word	0x00018550


	//   ....[134]....
        /*0f5c*/ 	.word	0x000185c0


	//----- nvinfo : EIATTR_EXIT_INSTR_OFFSETS
	.align		4
.L_532:
        /*0f60*/ 	.byte	0x04, 0x1c
        /*0f62*/ 	.short	(.L_534 - .L_533)


	//   ....[0]....
.L_533:
        /*0f64*/ 	.word	0x000000a0


	//   ....[1]....
        /*0f68*/ 	.word	0x00015a40


	//----- nvinfo : EIATTR_MAX_THREADS
	.align		4
.L_534:
        /*0f6c*/ 	.byte	0x04, 0x05
        /*0f6e*/ 	.short	(.L_536 - .L_535)
.L_535:
        /*0f70*/ 	.word	0x00000100
        /*0f74*/ 	.word	0x00000001
        /*0f78*/ 	.word	0x00000001


	//----- nvinfo : EIATTR_CRS_STACK_SIZE
	.align		4
.L_536:
        /*0f7c*/ 	.byte	0x04, 0x1e
        /*0f7e*/ 	.short	(.L_538 - .L_537)
.L_537:
        /*0f80*/ 	.word	0x00000000
.L_538:


//--------------------- .nv.info._ZN7cutlass13device_kernelIN5flash19enable_sm80_to_sm89INS1_16FlashAttnFwdSm80INS1_25CollectiveMainloopFwdSm80ILi8ELi1ELb0EN4cute5tupleIJNS5_1CILi128EEENS7_ILi64EEENS7_ILi256EEEEEELi256ENS_10bfloat16_tEfNS_4arch4Sm80ELb1ELb0ELb1ELb1ELb1ELb0ELb1ELb1EEENS1_21CollectiveEpilogueFwdINS6_IJS8_SA_S9_EEENS6_IJNS7_ILi1EEESI_SI_EEESC_SE_Li256ELb1ELb1ELb1ELb0EEENS1_36VarlenDynamicPersistentTileSchedulerILi128ELi64ELi256ELi256ELb1ELb1ELb0ELb1ELb1ELb1EEEEEEEEEvNT_6ParamsE --------------------------
	.section	.nv.info._ZN7cutlass13device_kernelIN5flash19enable_sm80_to_sm89INS1_16FlashAttnFwdSm80INS1_25CollectiveMainloopFwdSm80ILi8ELi1ELb0EN4cute5tupleIJNS5_1CILi128EEENS7_ILi64EEENS7_ILi256EEEEEELi256ENS_10bfloat16_tEfNS_4arch4Sm80ELb1ELb0ELb1ELb1ELb1ELb0ELb1ELb1EEENS1_21CollectiveEpilogueFwdINS6_IJS8_SA_S9_EEENS6_IJNS7_ILi1EEESI_SI_EEESC_SE_Li256ELb1ELb1ELb1ELb0EEENS1_36VarlenDynamicPersistentTileSchedulerILi128ELi64ELi256ELi256ELb1ELb1ELb0ELb1ELb1ELb1EEEEEEEEEvNT_6ParamsE,"",@"SHT_CUDA_INFO"
	.sectionflags	@""
	.align	4


	//----- nvinfo : EIATTR_CUDA_API_VERSION
	.align		4
        /*0000*/ 	.byte	0x04, 0x37
        /*0002*/ 	.short	(.L_540 - .L_539)
.L_539:
        /*0004*/ 	.word	0x00000082


	//----- nvinfo : EIATTR_SW2861232_WAR
	.align		4
.L_540:
        /*0008*/ 	.byte	0x01, 0x35
	.zero		2


	//----- nvinfo : EIATTR_PARAM_CBANK
	.align		4
        /*000c*/ 	.byte	0x04, 0x0a
        /*000e*/ 	.short	(.L_542 - .L_541)
	.align		4
.L_541:
        /*0010*/ 	.word	index@(.nv.constant0._ZN7cutlass13device_kernelIN5flash19enable_sm80_to_sm89INS1_16FlashAttnFwdSm80INS1_25CollectiveMainloopFwdSm80ILi8ELi1ELb0EN4cute5tupleIJNS5_1CILi128EEENS7_ILi64EEENS7_ILi256EEEEEELi256ENS_10bfloat16_tEfNS_4arch4Sm80ELb1ELb0ELb1ELb1ELb1ELb0ELb1ELb1EEENS1_21CollectiveEpilogueFwdINS6_IJS8_SA_S9_EEENS6_IJNS7_ILi1EEESI_SI_EEESC_SE_Li256ELb1ELb1ELb1ELb0EEENS1_36VarlenDynamicPersistentTileSchedulerILi128ELi64ELi256ELi256ELb1ELb1ELb0ELb1ELb1ELb1EEEEEEEEEvNT_6ParamsE)
        /*0014*/ 	.short	0x0160
        /*0016*/ 	.short	0x0438


	//----- nvinfo : EIATTR_CBANK_PARAM_SIZE
	.align		4
.L_542:
        /*0018*/ 	.byte	0x03, 0x19
        /*001a*/ 	.short	0x0438


	//----- nvinfo : EIATTR_KPARAM_INFO
	.align		4
        /*001c*/ 	.byte	0x04, 0x17
        /*001e*/ 	.short	(.L_544 - .L_543)
.L_543:
        /*0020*/ 	.word	0x00000000
        /*0024*/ 	.short	0x0000
        /*0026*/ 	.short	0x0000
        /*0028*/ 	.byte	0x00, 0xf0, 0xe1, 0x10


	//----- nvinfo : EIATTR_MAXREG_COUNT
	.align		4
.L_544:
        /*002c*/ 	.byte	0x03, 0x1b
        /*002e*/ 	.short	0x00ff


	//----- nvinfo : EIATTR_NUM_BARRIERS
	.align		4
        /*0030*/ 	.byte	0x02, 0x4c
        /*0032*/ 	.byte	0x06
	.zero		1


	//----- nvinfo : EIATTR_ANNOTATIONS
	.align		4
        /*0034*/ 	.byte	0x04, 0x55
        /*0036*/ 	.short	(.L_546 - .L_545)


	//   ....[0]....
.L_545:
        /* <DEDUP_REMOVED lines=18> */


	//----- nvinfo : EIATTR_MERCURY_ISA_VERSION
	.align		4
.L_546:
        /*0140*/ 	.byte	0x03, 0x5f
        /*0142*/ 	.short	0x0000


	//----- nvinfo : EIATTR_INT_WARP_WIDE_INSTR_OFFSETS
	.align		4
        /*0144*/ 	.byte	0x04, 0x31
        /*0146*/ 	.short	(.L_548 - .L_547)


	//   ....[0]....
.L_547:
        /*0148*/ 	.word	0x0000f250


	//   ....[1]....
        /*014c*/ 	.word	0x0000f2d0


	//----- nvinfo : EIATTR_COOP_GROUP_MASK_REGIDS
	.align		4
.L_548:
        /*0150*/ 	.byte	0x04, 0x29
        /*0152*/ 	.short	(.L_550 - .L_549)


	//   ....[0]....
.L_549:
        /*0154*/ 	.word	0xffffffff


	//   ....[1]....
        /*0158*/ 	.word	0xffffffff


	//   ....[2]....
        /*015c*/ 	.word	0xffffffff


	//   ....[3]....
        /*0160*/ 	.word	0xffffffff


	//   ....[4]....
        /*0164*/ 	.word	0xffffffff


	//   ....[5]....
        /*0168*/ 	.word	0xffffffff


	//   ....[6]....
        /*016c*/ 	.word	0xffffffff


	//   ....[7]....
        /*0170*/ 	.word	0xffffffff


	//   ....[8]....
        /*0174*/ 	.word	0xffffffff


	//   ....[9]....
        /*0178*/ 	.word	0xffffffff


	//   ....[10]....
        /*017c*/ 	.word	0xffffffff


	//   ....[11]....
        /*0180*/ 	.word	0xffffffff


	//   ....[12]....
        /*0184*/ 	.word	0xffffffff


	//   ....[13]....
        /*0188*/ 	.word	0xffffffff


	//   ....[14]....
        /*018c*/ 	.word	0xffffffff


	//   ....[15]....
        /*0190*/ 	.word	0xffffffff


	//   ....[16]....
        /*0194*/ 	.word	0xffffffff


	//   ....[17]....
        /*0198*/ 	.word	0xffffffff


	//   ....[18]....
        /*019c*/ 	.word	0xffffffff


	//   ....[19]....
        /*01a0*/ 	.word	0xffffffff


	//   ....[20]....
        /*01a4*/ 	.word	0xffffffff


	//   ....[21]....
        /*01a8*/ 	.word	0xffffffff


	//   ....[22]....
        /*01ac*/ 	.word	0xffffffff


	//   ....[23]....
        /*01b0*/ 	.word	0xffffffff


	//   ....[24]....
        /*01b4*/ 	.word	0xffffffff


	//   ....[25]....
        /*01b8*/ 	.word	0xffffffff


	//   ....[26]....
        /*01bc*/ 	.word	0xffffffff


	//   ....[27]....
        /*01c0*/ 	.word	0xffffffff


	//   ....[28]....
        /*01c4*/ 	.word	0xffffffff


	//   ....[29]....
        /*01c8*/ 	.word	0xffffffff


	//   ....[30]....
        /*01cc*/ 	.word	0xffffffff


	//   ....[31]....
        /*01d0*/ 	.word	0xffffffff


	//   ....[32]....
        /*01d4*/ 	.word	0xffffffff


	//   ....[33]....
        /*01d8*/ 	.word	0xffffffff


	//   ....[34]....
        /*01dc*/ 	.word	0xffffffff


	//   ....[35]....
        /*01e0*/ 	.word	0xffffffff


	//   ....[36]....
        /*01e4*/ 	.word	0xffffffff


	//   ....[37]....
        /*01e8*/ 	.word	0xffffffff


	//   ....[38]....
        /*01ec*/ 	.word	0xffffffff


	//   ....[39]....
        /*01f0*/ 	.word	0xffffffff


	//   ....[40]....
        /*01f4*/ 	.word	0xffffffff


	//   ....[41]....
        /*01f8*/ 	.word	0xffffffff


	//   ....[42]....
        /*01fc*/ 	.word	0xffffffff


	//   ....[43]....
        /*0200*/ 	.word	0xffffffff


	//   ....[44]....
        /*0204*/ 	.word	0xffffffff


	//   ....[45]....
        /*0208*/ 	.word	0xffffffff


	//   ....[46]....
        /*020c*/ 	.word	0xffffffff


	//   ....[47]....
        /*0210*/ 	.word	0xffffffff


	//   ....[48]....
        /*0214*/ 	.word	0xffffffff


	//   ....[49]....
        /*0218*/ 	.word	0xffffffff


	//   ....[50]....
        /*021c*/ 	.word	0xffffffff


	//   ....[51]....
        /*0220*/ 	.word	0xffffffff


	//   ....[52]....
        /*0224*/ 	.word	0xffffffff


	//   ....[53]....
        /*0228*/ 	.word	0xffffffff


	//   ....[54]....
        /*022c*/ 	.word	0xffffffff


	//   ....[55]....
        /*0230*/ 	.word	0xffffffff


	//   ....[56]....
        /*0234*/ 	.word	0xffffffff


	//   ....[57]....
        /*0238*/ 	.word	0xffffffff


	//   ....[58]....
        /*023c*/ 	.word	0xffffffff


	//   ....[59]....
        /*0240*/ 	.word	0xffffffff


	//   ....[60]....
        /*0244*/ 	.word	0xffffffff


	//   ....[61]....
        /*0248*/ 	.word	0xffffffff


	//   ....[62]....
        /*024c*/ 	.word	0xffffffff


	//   ....[63]....
        /*0250*/ 	.word	0xffffffff


	//   ....[64]....
        /*0254*/ 	.word	0xffffffff


	//   ....[65]....
        /*0258*/ 	.word	0xffffffff


	//   ....[66]....
        /*025c*/ 	.word	0xffffffff


	//   ....[67]....
        /*0260*/ 	.word	0xffffffff


	//   ....[68]....
        /*0264*/ 	.word	0xffffffff


	//   ....[69]....
        /*0268*/ 	.word	0xffffffff


	//   ....[70]....
        /*026c*/ 	.word	0xffffffff


	//   ....[71]....
        /*0270*/ 	.word	0xffffffff


	//   ....[72]....
        /*0274*/ 	.word	0xffffffff


	//   ....[73]....
        /*0278*/ 	.word	0xffffffff


	//   ....[74]....
        /*027c*/ 	.word	0xffffffff


	//   ....[75]....
        /*0280*/ 	.word	0xffffffff


	//   ....[76]....
        /*0284*/ 	.word	0xffffffff


	//   ....[77]....
        /*0288*/ 	.word	0xffffffff


	//   ....[78]....
        /*028c*/ 	.word	0xffffffff


	//   ....[79]....
        /*0290*/ 	.word	0xffffffff


	//   ....[80]....
        /*0294*/ 	.word	0xffffffff


	//   ....[81]....
        /*0298*/ 	.word	0xffffffff


	//   ....[82]....
        /*029c*/ 	.word	0xffffffff


	//   ....[83]....
        /*02a0*/ 	.word	0xffffffff


	//   ....[84]....
        /*02a4*/ 	.word	0xffffffff


	//   ....[85]....
        /*02a8*/ 	.word	0xffffffff


	//   ....[86]....
        /*02ac*/ 	.word	0xffffffff


	//   ....[87]....
        /*02b0*/ 	.word	0xffffffff


	//   ....[88]....
        /*02b4*/ 	.word	0xffffffff


	//   ....[89]....
        /*02b8*/ 	.word	0xffffffff


	//   ....[90]....
        /*02bc*/ 	.word	0xffffffff


	//   ....[91]....
        /*02c0*/ 	.word	0xffffffff


	//   ....[92]....
        /*02c4*/ 	.word	0xffffffff


	//   ....[93]....
        /*02c8*/ 	.word	0xffffffff


	//   ....[94]....
        /*02cc*/ 	.word	0xffffffff


	//   ....[95]....
        /*02d0*/ 	.word	0xffffffff


	//   ....[96]....
        /*02d4*/ 	.word	0xffffffff


	//   ....[97]....
        /*02d8*/ 	.word	0xffffffff


	//   ....[98]....
        /*02dc*/ 	.word	0xffffffff


	//   ....[99]....
        /*02e0*/ 	.word	0xffffffff


	//   ....[100]....
        /*02e4*/ 	.word	0xffffffff


	//   ....[101]....
        /*02e8*/ 	.word	0xffffffff


	//   ....[102]....
        /*02ec*/ 	.word	0xffffffff


	//   ....[103]....
        /*02f0*/ 	.word	0xffffffff


	//   ....[104]....
        /*02f4*/ 	.word	0xffffffff


	//   ....[105]....
        /*02f8*/ 	.word	0xffffffff


	//   ....[106]....
        /*02fc*/ 	.word	0xffffffff


	//   ....[107]....
        /*0300*/ 	.word	0xffffffff


	//   ....[108]....
        /*0304*/ 	.word	0xffffffff


	//   ....[109]....
        /*0308*/ 	.word	0xffffffff


	//   ....[110]....
        /*030c*/ 	.word	0xffffffff


	//   ....[111]....
        /*0310*/ 	.word	0xffffffff


	//   ....[112]....
        /*0314*/ 	.word	0xffffffff


	//   ....[113]....
        /*0318*/ 	.word	0xffffffff


	//   ....[114]....
        /*031c*/ 	.word	0xffffffff


	//   ....[115]....
        /*0320*/ 	.word	0xffffffff


	//   ....[116]....
        /*0324*/ 	.word	0xffffffff


	//   ....[117]....
        /*0328*/ 	.word	0xffffffff


	//   ....[118]....
        /*032c*/ 	.word	0xffffffff


	//   ....[119]....
        /*0330*/ 	.word	0xffffffff


	//   ....[120]....
        /*0334*/ 	.word	0xffffffff


	//   ....[121]....
        /*0338*/ 	.word	0xffffffff


	//   ....[122]....
        /*033c*/ 	.word	0xffffffff


	//   ....[123]....
        /*0340*/ 	.word	0xffffffff


	//   ....[124]....
        /*0344*/ 	.word	0xffffffff


	//   ....[125]....
        /*0348*/ 	.word	0xffffffff


	//   ....[126]....
        /*034c*/ 	.word	0xffffffff


	//   ....[127]....
        /*0350*/ 	.word	0xffffffff


	//   ....[128]....
        /*0354*/ 	.word	0xffffffff


	//   ....[129]....
        /*0358*/ 	.word	0xffffffff


	//   ....[130]....
        /*035c*/ 	.word	0xffffffff


	//   ....[131]....
        /*0360*/ 	.word	0xffffffff


	//   ....[132]....
        /*0364*/ 	.word	0xffffffff


	//   ....[133]....
        /*0368*/ 	.word	0xffffffff


	//   ....[134]....
        /*036c*/ 	.word	0xffffffff


	//   ....[135]....
        /*0370*/ 	.word	0xffffffff


	//   ....[136]....
        /*0374*/ 	.word	0xffffffff


	//   ....[137]....
        /*0378*/ 	.word	0xffffffff


	//   ....[138]....
        /*037c*/ 	.word	0xffffffff


	//   ....[139]....
        /*0380*/ 	.word	0xffffffff


	//   ....[140]....
        /*0384*/ 	.word	0xffffffff


	//   ....[141]....
        /*0388*/ 	.word	0xffffffff


	//   ....[142]....
        /*038c*/ 	.word	0xffffffff


	//   ....[143]....
        /*0390*/ 	.word	0xffffffff


	//   ....[144]....
        /*0394*/ 	.word	0xffffffff


	//   ....[145]....
        /*0398*/ 	.word	0xffffffff


	//   ....[146]....
        /*039c*/ 	.word	0xffffffff


	//   ....[147]....
        /*03a0*/ 	.word	0xffffffff


	//   ....[148]....
        /*03a4*/ 	.word	0xffffffff


	//   ....[149]....
        /*03a8*/ 	.word	0xffffffff


	//   ....[150]....
        /*03ac*/ 	.word	0xffffffff


	//   ....[151]....
        /*03b0*/ 	.word	0xffffffff


	//   ....[152]....
        /*03b4*/ 	.word	0xffffffff


	//   ....[153]....
        /*03b8*/ 	.word	0xffffffff


	//   ....[154]....
        /*03bc*/ 	.word	0xffffffff


	//   ....[155]....
        /*03c0*/ 	.word	0xffffffff


	//   ....[156]....
        /*03c4*/ 	.word	0xffffffff


	//   ....[157]....
        /*03c8*/ 	.word	0xffffffff


	//   ....[158]....
        /*03cc*/ 	.word	0xffffffff


	//   ....[159]....
        /*03d0*/ 	.word	0xffffffff


	//   ....[160]....
        /*03d4*/ 	.word	0xffffffff


	//   ....[161]....
        /*03d8*/ 	.word	0xffffffff


	//   ....[162]....
        /*03dc*/ 	.word	0xffffffff


	//   ....[163]....
        /*03e0*/ 	.word	0xffffffff


	//   ....[164]....
        /*03e4*/ 	.word	0xffffffff


	//   ....[165]....
        /*03e8*/ 	.word	0xffffffff


	//   ....[166]....
        /*03ec*/ 	.word	0xffffffff


	//   ....[167]....
        /*03f0*/ 	.word	0xffffffff


	//   ....[168]....
        /*03f4*/ 	.word	0xffffffff


	//   ....[169]....
        /*03f8*/ 	.word	0xffffffff


	//   ....[170]....
        /*03fc*/ 	.word	0xffffffff


	//   ....[171]....
        /*0400*/ 	.word	0xffffffff


	//   ....[172]....
        /*0404*/ 	.word	0xffffffff


	//   ....[173]....
        /*0408*/ 	.word	0xffffffff


	//   ....[174]....
        /*040c*/ 	.word	0xffffffff


	//   ....[175]....
        /*0410*/ 	.word	0xffffffff


	//   ....[176]....
        /*0414*/ 	.word	0xffffffff


	//   ....[177]....
        /*0418*/ 	.word	0xffffffff


	//   ....[178]....
        /*041c*/ 	.word	0xffffffff


	//   ....[179]....
        /*0420*/ 	.word	0xffffffff


	//   ....[180]....
        /*0424*/ 	.word	0xffffffff


	//   ....[181]....
        /*0428*/ 	.word	0xffffffff


	//   ....[182]....
        /*042c*/ 	.word	0xffffffff


	//   ....[183]....
        /*0430*/ 	.word	0xffffffff


	//   ....[184]....
        /*0434*/ 	.word	0xffffffff


	//   ....[185]....
        /*0438*/ 	.word	0xffffffff


	//   ....[186]....
        /*043c*/ 	.word	0xffffffff


	//   ....[187]....
        /*0440*/ 	.word	0xffffffff


	//   ....[188]....
        /*0444*/ 	.word	0xffffffff


	//   ....[189]....
        /*0448*/ 	.word	0xffffffff


	//   ....[190]....
        /*044c*/ 	.word	0xffffffff


	//   ....[191]....
        /*0450*/ 	.word	0xffffffff


	//   ....[192]....
        /*0454*/ 	.word	0xffffffff


	//   ....[193]....
        /*0458*/ 	.word	0xffffffff


	//   ....[194]....
        /*045c*/ 	.word	0xffffffff


	//   ....[195]....
        /*0460*/ 	.word	0xffffffff


	//   ....[196]....
        /*0464*/ 	.word	0xffffffff


	//   ....[197]....
        /*0468*/ 	.word	0xffffffff


	//   ....[198]....
        /*046c*/ 	.word	0xffffffff


	//   ....[199]....
        /*0470*/ 	.word	0xffffffff


	//   ....[200]....
        /*0474*/ 	.word	0xffffffff


	//   ....[201]....
        /*0478*/ 	.word	0xffffffff


	//   ....[202]....
        /*047c*/ 	.word	0xffffffff


	//   ....[203]....
        /*0480*/ 	.word	0xffffffff


	//   ....[204]....
        /*0484*/ 	.word	0xffffffff


	//   ....[205]....
        /*0488*/ 	.word	0xffffffff


	//   ....[206]....
        /*048c*/ 	.word	0xffffffff


	//   ....[207]....
        /*0490*/ 	.word	0xffffffff


	//----- nvinfo : EIATTR_COOP_GROUP_INSTR_OFFSETS
	.align		4
.L_550:
        /*0494*/ 	.byte	0x04, 0x28
        /*0496*/ 	.short	(.L_552 - .L_551)


	//   ....[0]....
.L_551:
        /*0498*/ 	.word	0x00000050


	//   ....[1]....
        /*049c*/ 	.word	0x000001e0


	//   ....[2]....
        /*04a0*/ 	.word	0x00000210


	//   ....[3]....
        /*04a4*/ 	.word	0x00000240


	//   ....[4]....
        /*04a8*/ 	.word	0x00000270


	//   ....[5]....
        /*04ac*/ 	.word	0x000002a0


	//   ....[6]....
        /*04b0*/ 	.word	0x000002d0


	//   ....[7]....
        /*04b4*/ 	.word	0x00000430


	//   ....[8]....
        /*04b8*/ 	.word	0x00000470


	//   ....[9]....
        /*04bc*/ 	.word	0x000004a0


	//   ....[10]....
        /*04c0*/ 	.word	0x000004d0


	//   ....[11]....
        /*04c4*/ 	.word	0x00000500


	//   ....[12]....
        /*04c8*/ 	.word	0x00000530


	//   ....[13]....
        /*04cc*/ 	.word	0x000005c0


	//   ....[14]....
        /*04d0*/ 	.word	0x00000600


	//   ....[15]....
        /*04d4*/ 	.word	0x00000620


	//   ....[16]....
        /*04d8*/ 	.word	0x00000680


	//   ....[17]....
        /*04dc*/ 	.word	0x00002990


	//   ....[18]....
        /*04e0*/ 	.word	0x000029b0


	//   ....[19]....
        /*04e4*/ 	.word	0x00002b60


	//   ....[20]....
        /*04e8*/ 	.word	0x00002b70


	//   ....[21]....
        /*04ec*/ 	.word	0x00002d10


	//   ....[22]....
        /*04f0*/ 	.word	0x00002d30


	//   ....[23]....
        /*04f4*/ 	.word	0x00002ed0


	//   ....[24]....
        /*04f8*/ 	.word	0x00002ee0


	//   ....[25]....
        /*04fc*/ 	.word	0x000033f0


	//   ....[26]....
        /*0500*/ 	.word	0x00003410


	//   ....[27]....
        /*0504*/ 	.word	0x00003420


	//   ....[28]....
        /*0508*/ 	.word	0x00003430


	//   ....[29]....
        /*050c*/ 	.word	0x00003610


	//   ....[30]....
        /*0510*/ 	.word	0x00003640


	//   ....[31]....
        /*0514*/ 	.word	0x00003670


	//   ....[32]....
        /*0518*/ 	.word	0x00003690


	//   ....[33]....
        /*051c*/ 	.word	0x00004d30


	//   ....[34]....
        /*0520*/ 	.word	0x00004d50


	//   ....[35]....
        /*0524*/ 	.word	0x00004e70


	//   ....[36]....
        /*0528*/ 	.word	0x00004ec0


	//   ....[37]....
        /*052c*/ 	.word	0x00005150


	//   ....[38]....
        /*0530*/ 	.word	0x00005390


	//   ....[39]....
        /*0534*/ 	.word	0x00005790


	//   ....[40]....
        /*0538*/ 	.word	0x000057b0


	//   ....[41]....
        /*053c*/ 	.word	0x000057d0


	//   ....[42]....
        /*0540*/ 	.word	0x000057f0


	//   ....[43]....
        /*0544*/ 	.word	0x00006f30


	//   ....[44]....
        /*0548*/ 	.word	0x00006f50


	//   ....[45]....
        /*054c*/ 	.word	0x00007060


	//   ....[46]....
        /*0550*/ 	.word	0x00007090


	//   ....[47]....
        /*0554*/ 	.word	0x000085e0


	//   ....[48]....
        /*0558*/ 	.word	0x00008600


	//   ....[49]....
        /*055c*/ 	.word	0x00008700


	//   ....[50]....
        /*0560*/ 	.word	0x00008730


	//   ....[51]....
        /*0564*/ 	.word	0x000089f0


	//   ....[52]....
        /*0568*/ 	.word	0x00008c20


	//   ....[53]....
        /*056c*/ 	.word	0x00008f40


	//   ....[54]....
        /*0570*/ 	.word	0x00008f60


	//   ....[55]....
        /*0574*/ 	.word	0x00009080


	//   ....[56]....
        /*0578*/ 	.word	0x000090a0


	//   ....[57]....
        /*057c*/ 	.word	0x0000b080


	//   ....[58]....
        /*0580*/ 	.word	0x0000b090


	//   ....[59]....
        /*0584*/ 	.word	0x0000b0e0


	//   ....[60]....
        /*0588*/ 	.word	0x0000b100


	//   ....[61]....
        /*058c*/ 	.word	0x0000c6c0


	//   ....[62]....
        /*0590*/ 	.word	0x0000c6e0


	//   ....[63]....
        /*0594*/ 	.word	0x0000c7f0


	//   ....[64]....
        /*0598*/ 	.word	0x0000c810


	//   ....[65]....
        /*059c*/ 	.word	0x0000cba0


	//   ....[66]....
        /*05a0*/ 	.word	0x0000cbc0


	//   ....[67]....
        /*05a4*/ 	.word	0x0000cbe0


	//   ....[68]....
        /*05a8*/ 	.word	0x0000cc00


	//   ....[69]....
        /*05ac*/ 	.word	0x0000e840


	//   ....[70]....
        /*05b0*/ 	.word	0x0000e870


	//   ....[71]....
        /*05b4*/ 	.word	0x0000e890


	//   ....[72]....
        /*05b8*/ 	.word	0x0000e8a0


	//   ....[73]....
        /*05bc*/ 	.word	0x00010100


	//   ....[74]....
        /*05c0*/ 	.word	0x00010110


	//   ....[75]....
        /*05c4*/ 	.word	0x00010120


	//   ....[76]....
        /*05c8*/ 	.word	0x00010130


	//   ....[77]....
        /*05cc*/ 	.word	0x000104c0


	//   ....[78]....
        /*05d0*/ 	.word	0x000104e0


	//   ....[79]....
        /*05d4*/ 	.word	0x00010690


	//   ....[80]....
        /*05d8*/ 	.word	0x000106a0


	//   ....[81]....
        /*05dc*/ 	.word	0x00010850


	//   ....[82]....
        /*05e0*/ 	.word	0x00010870


	//   ....[83]....
        /*05e4*/ 	.word	0x00010a20


	//   ....[84]....
        /*05e8*/ 	.word	0x00010a30


	//   ....[85]....
        /*05ec*/ 	.word	0x00010dd0


	//   ....[86]....
        /*05f0*/ 	.word	0x00010df0


	//   ....[87]....
        /*05f4*/ 	.word	0x00011c20


	//   ....[88]....
        /*05f8*/ 	.word	0x00011c30


	//   ....[89]....
        /*05fc*/ 	.word	0x00013150


	//   ....[90]....
        /*0600*/ 	.word	0x00013170


	//   ....[91]....
        /*0604*/ 	.word	0x00013330


	//   ....[92]....
        /*0608*/ 	.word	0x00013340


	//   ....[93]....
        /*060c*/ 	.word	0x000134f0


	//   ....[94]....
        /*0610*/ 	.word	0x00013510


	//   ....[95]....
        /*0614*/ 	.word	0x000136c0


	//   ....[96]....
        /*0618*/ 	.word	0x000136d0


	//   ....[97]....
        /*061c*/ 	.word	0x00013920


	//   ....[98]....
        /*0620*/ 	.word	0x00013940


	//   ....[99]....
        /*0624*/ 	.word	0x00013a60


	//   ....[100]....
        /*0628*/ 	.word	0x00013aa0


	//   ....[101]....
        /*062c*/ 	.word	0x00013ad0


	//   ....[102]....
        /*0630*/ 	.word	0x00013b00


	//   ....[103]....
        /*0634*/ 	.word	0x00013b30


	//   ....[104]....
        /*0638*/ 	.word	0x00013b60


	//   ....[105]....
        /*063c*/ 	.word	0x00013cb0


	//   ....[106]....
        /*0640*/ 	.word	0x00013cf0


	//   ....[107]....
        /*0644*/ 	.word	0x00013d20


	//   ....[108]....
        /*0648*/ 	.word	0x00013d50


	//   ....[109]....
        /*064c*/ 	.word	0x00013d80


	//   ....[110]....
        /*0650*/ 	.word	0x00013db0


	//   ....[111]....
        /*0654*/ 	.word	0x00013e40


	//   ....[112]....
        /*0658*/ 	.word	0x00013e80


	//   ....[113]....
        /*065c*/ 	.word	0x00013e90


	//   ....[114]....
        /*0660*/ 	.word	0x00013ef0


	//   ....[115]....
        /*0664*/ 	.word	0x000148a0


	//   ....[116]....
        /*0668*/ 	.word	0x00014900


	//   ....[117]....
        /*066c*/ 	.word	0x00014950


	//   ....[118]....
        /*0670*/ 	.word	0x000149a0


	//   ....[119]....
        /*0674*/ 	.word	0x000149f0


	//   ....[120]....
        /*0678*/ 	.word	0x00014a60


	//   ....[121]....
        /*067c*/ 	.word	0x00014ab0


	//   ....[122]....
        /*0680*/ 	.word	0x00014b20


	//   ....[123]....
        /*0684*/ 	.word	0x00014b90


	//   ....[124]....
        /*0688*/ 	.word	0x00014c00


	//   ....[125]....
        /*068c*/ 	.word	0x00014c70


	//   ....[126]....
        /*0690*/ 	.word	0x00014ce0


	//   ....[127]....
        /*0694*/ 	.word	0x00014d50


	//   ....[128]....
        /*0698*/ 	.word	0x00014db0


	//   ....[129]....
        /*069c*/ 	.word	0x00014e20


	//   ....[130]....
        /*06a0*/ 	.word	0x00014e90


	//   ....[131]....
        /*06a4*/ 	.word	0x00014f00


	//   ....[132]....
        /*06a8*/ 	.word	0x00014f60


	//   ....[133]....
        /*06ac*/ 	.word	0x00014fd0


	//   ....[134]....
        /*06b0*/ 	.word	0x00015040


	//   ....[135]....
        /*06b4*/ 	.word	0x00015200


	//   ....[136]....
        /*06b8*/ 	.word	0x00015260


	//   ....[137]....
        /*06bc*/ 	.word	0x000152d0


	//   ....[138]....
        /*06c0*/ 	.word	0x00015340


	//   ....[139]....
        /*06c4*/ 	.word	0x00015780


	//   ....[140]....
        /*06c8*/ 	.word	0x000157d0


	//   ....[141]....
        /*06cc*/ 	.word	0x00015820


	//   ....[142]....
        /*06d0*/ 	.word	0x00015860


	//   ....[143]....
        /*06d4*/ 	.word	0x000158d0


	//   ....[144]....
        /*06d8*/ 	.word	0x00015940


	//   ....[145]....
        /*06dc*/ 	.word	0x00015b00


	//   ....[146]....
        /*06e0*/ 	.word	0x00015b60


	//   ....[147]....
        /*06e4*/ 	.word	0x00015bd0


	//   ....[148]....
        /*06e8*/ 	.word	0x00015c40


	//   ....[149]....
        /*06ec*/ 	.word	0x00015e00


	//   ....[150]....
        /*06f0*/ 	.word	0x00015e60


	//   ....[151]....
        /*06f4*/ 	.word	0x00015ed0


	//   ....[152]....
        /*06f8*/ 	.word	0x00015f40


	//   ....[153]....
        /*06fc*/ 	.word	0x00016380


	//   ....[154]....
        /*0700*/ 	.word	0x000163c0


	//   ....[155]....
        /*0704*/ 	.word	0x00016410


	//   ....[156]....
        /*0708*/ 	.word	0x00016450


	//   ....[157]....
        /*070c*/ 	.word	0x000164b0


	//   ....[158]....
        /*0710*/ 	.word	0x00016520


	//   ....[159]....
        /*0714*/ 	.word	0x00016590


	//   ....[160]....
        /*0718*/ 	.word	0x00016710


	//   ....[161]....
        /*071c*/ 	.word	0x00016770


	//   ....[162]....
        /*0720*/ 	.word	0x000167c0


	//   ....[163]....
        /*0724*/ 	.word	0x00016800


	//   ....[164]....
        /*0728*/ 	.word	0x00016850


	//   ....[165]....
        /*072c*/ 	.word	0x00016890


	//   ....[166]....
        /*0730*/ 	.word	0x000168e0


	//   ....[167]....
        /*0734*/ 	.word	0x00016930


	//   ....[168]....
        /*0738*/ 	.word	0x00016980


	//   ....[169]....
        /*073c*/ 	.word	0x000169c0


	//   ....[170]....
        /*0740*/ 	.word	0x00016a30


	//   ....[171]....
        /*0744*/ 	.word	0x00016aa0


	//   ....[172]....
        /*0748*/ 	.word	0x00016b10


	//   ....[173]....
        /*074c*/ 	.word	0x00016b70


	//   ....[174]....
        /*0750*/ 	.word	0x00016be0


	//   ....[175]....
        /*0754*/ 	.word	0x00016c50


	//   ....[176]....
        /*0758*/ 	.word	0x00016cc0


	//   ....[177]....
        /*075c*/ 	.word	0x00016d20


	//   ....[178]....
        /*0760*/ 	.word	0x00016d90


	//   ....[179]....
        /*0764*/ 	.word	0x00016e00


	//   ....[180]....
        /*0768*/ 	.word	0x00016e70


	//   ....[181]....
        /*076c*/ 	.word	0x00016ed0


	//   ....[182]....
        /*0770*/ 	.word	0x00016f40


	//   ....[183]....
        /*0774*/ 	.word	0x00016fb0


	//   ....[184]....
        /*0778*/ 	.word	0x00017020


	//   ....[185]....
        /*077c*/ 	.word	0x00017080


	//   ....[186]....
        /*0780*/ 	.word	0x000170f0


	//   ....[187]....
        /*0784*/ 	.word	0x00017160


	//   ....[188]....
        /*0788*/ 	.word	0x000171d0


	//   ....[189]....
        /*078c*/ 	.word	0x00017230


	//   ....[190]....
        /*0790*/ 	.word	0x000172a0


	//   ....[191]....
        /*0794*/ 	.word	0x00017310


	//   ....[192]....
        /*0798*/ 	.word	0x00017360


	//   ....[193]....
        /*079c*/ 	.word	0x000173a0


	//   ....[194]....
        /*07a0*/ 	.word	0x000173f0


	//   ....[195]....
        /*07a4*/ 	.word	0x00017440


	//   ....[196]....
        /*07a8*/ 	.word	0x00017490


	//   ....[197]....
        /*07ac*/ 	.word	0x00017500


	//   ....[198]....
        /*07b0*/ 	.word	0x00017550


	//   ....[199]....
        /*07b4*/ 	.word	0x000175a0


	//   ....[200]....
        /*07b8*/ 	.word	0x000175f0


	//   ....[201]....
        /*07bc*/ 	.word	0x00017640


	//   ....[202]....
        /*07c0*/ 	.word	0x00017690


	//   ....[203]....
        /*07c4*/ 	.word	0x00017700


	//   ....[204]....
        /*07c8*/ 	.word	0x00017750


	//   ....[205]....
        /*07cc*/ 	.word	0x000177c0


	//   ....[206]....
        /*07d0*/ 	.word	0x00017820


	//   ....[207]....
        /*07d4*/ 	.word	0x00017890


	//----- nvinfo : EIATTR_EXIT_INSTR_OFFSETS
	.align		4
.L_552:
        /*07d8*/ 	.byte	0x04, 0x1c
        /*07da*/ 	.short	(.L_554 - .L_553)


	//   ....[0]....
.L_553:
        /*07dc*/ 	.word	0x00000fe0


	//   ....[1]....
        /*07e0*/ 	.word	0x00014860


	//----- nvinfo : EIATTR_MAX_THREADS
	.align		4
.L_554:
        /*07e4*/ 	.byte	0x04, 0x05
        /*07e6*/ 	.short	(.L_556 - .L_555)
.L_555:
        /*07e8*/ 	.word	0x00000100
        /*07ec*/ 	.word	0x00000001
        /*07f0*/ 	.word	0x00000001


	//----- nvinfo : EIATTR_CRS_STACK_SIZE
	.align		4
.L_556:
        /*07f4*/ 	.byte	0x04, 0x1e
        /*07f6*/ 	.short	(.L_558 - .L_557)
.L_557:
        /*07f8*/ 	.word	0x00000000
.L_558:


//--------------------- .nv.info._ZN7cutlass13device_kernelIN5flash19enable_sm80_to_sm89INS1_16FlashAttnFwdSm80INS1_25CollectiveMainloopFwdSm80ILi8ELi1ELb0EN4cute5tupleIJNS5_1CILi128EEENS7_ILi48EEENS7_ILi256EEEEEELi256ENS_10bfloat16_tEfNS_4arch4Sm80ELb1ELb0ELb1ELb1ELb1ELb1ELb1ELb1EEENS1_21CollectiveEpilogueFwdINS6_IJS8_SA_S9_EEENS6_IJNS7_ILi1EEESI_SI_EEESC_SE_Li256ELb1ELb1ELb1ELb0EEENS1_36VarlenDynamicPersistentTileSchedulerILi128ELi48ELi256ELi256ELb1ELb1ELb0ELb1ELb1ELb1EEEEEEEEEvNT_6ParamsE --------------------------
	.section	.nv.info._ZN7cutlass13device_kernelIN5flash19enable_sm80_to_sm89INS1_16FlashAttnFwdSm80INS1_25CollectiveMainloopFwdSm80ILi8ELi1ELb0EN4cute5tupleIJNS5_1CILi128EEENS7_ILi48EEENS7_ILi256EEEEEELi256ENS_10bfloat16_tEfNS_4arch4Sm80ELb1ELb0ELb1ELb1ELb1ELb1ELb1ELb1EEENS1_21CollectiveEpilogueFwdINS6_IJS8_SA_S9_EEENS6_IJNS7_ILi1EEESI_SI_EEESC_SE_Li256ELb1ELb1ELb1ELb0EEENS1_36VarlenDynamicPersistentTileSchedulerILi128ELi48ELi256ELi256ELb1ELb1ELb0ELb1ELb1ELb1EEEEEEEEEvNT_6ParamsE,"",@"SHT_CUDA_INFO"
	.sectionflags	@""
	.align	4


	//----- nvinfo : EIATTR_CUDA_API_VERSION
	.align		4
        /*0000*/ 	.byte	0x04, 0x37
        /*0002*/ 	.short	(.L_560 - .L_559)
.L_559:
        /*0004*/ 	.word	0x00000082


	//----- nvinfo : EIATTR_SW2861232_WAR
	.align		4
.L_560:
        /*0008*/ 	.byte	0x01, 0x35
	.zero		2


	//----- nvinfo : EIATTR_PARAM_CBANK
	.align		4
        /*000c*/ 	.byte	0x04, 0x0a
        /*000e*/ 	.short	(.L_562 - .L_561)
	.align		4
.L_561:
        /*0010*/ 	.word	index@(.nv.constant0._ZN7cutlass13device_kernelIN5flash19enable_sm80_to_sm89INS1_16FlashAttnFwdSm80INS1_25CollectiveMainloopFwdSm80ILi8ELi1ELb0EN4cute5tupleIJNS5_1CILi128EEENS7_ILi48EEENS7_ILi256EEEEEELi256ENS_10bfloat16_tEfNS_4arch4Sm80ELb1ELb0ELb1ELb1ELb1ELb1ELb1ELb1EEENS1_21CollectiveEpilogueFwdINS6_IJS8_SA_S9_EEENS6_IJNS7_ILi1EEESI_SI_EEESC_SE_Li256ELb1ELb1ELb1ELb0EEENS1_36VarlenDynamicPersistentTileSchedulerILi128ELi48ELi256ELi256ELb1ELb1ELb0ELb1ELb1ELb1EEEEEEEEEvNT_6ParamsE)
        /*0014*/ 	.short	0x0160
        /*0016*/ 	.short	0x0438


	//----- nvinfo : EIATTR_CBANK_PARAM_SIZE
	.align		4
.L_562:
        /*0018*/ 	.byte	0x03, 0x19
        /*001a*/ 	.short	0x0438


	//----- nvinfo : EIATTR_KPARAM_INFO
	.align		4
        /*001c*/ 	.byte	0x04, 0x17
        /*001e*/ 	.short	(.L_564 - .L_563)
.L_563:
        /*0020*/ 	.word	0x00000000
        /*0024*/ 	.short	0x0000
        /*0026*/ 	.short	0x0000
        /*0028*/ 	.byte	0x00, 0xf0, 0xe1, 0x10


	//----- nvinfo : EIATTR_MAXREG_COUNT
	.align		4
.L_564:
        /*002c*/ 	.byte	0x03, 0x1b
        /*002e*/ 	.short	0x00ff


	//----- nvinfo : EIATTR_NUM_BARRIERS
	.align		4
        /*0030*/ 	.byte	0x02, 0x4c
        /*0032*/ 	.byte	0x06
	.zero		1


	//----- nvinfo : EIATTR_ANNOTATIONS
	.align		4
        /*0034*/ 	.byte	0x04, 0x55
        /*0036*/ 	.short	(.L_566 - .L_565)


	//   ....[0]....
.L_565:
        /* <DEDUP_REMOVED lines=171> */


	//----- nvinfo : EIATTR_MERCURY_ISA_VERSION
	.align		4
.L_566:
        /*0ad8*/ 	.byte	0x03, 0x5f
        /*0ada*/ 	.short	0x0000


	//----- nvinfo : EIATTR_INT_WARP_WIDE_INSTR_OFFSETS
	.align		4
        /*0adc*/ 	.byte	0x04, 0x31
        /*0ade*/ 	.short	(.L_568 - .L_567)


	//   ....[0]....
.L_567:
        /*0ae0*/ 	.word	0x0001e420


	//   ....[1]....
        /*0ae4*/ 	.word	0x0001e490


	//----- nvinfo : EIATTR_COOP_GROUP_MASK_REGIDS
	.align		4
.L_568:
        /*0ae8*/ 	.byte	0x04, 0x29
        /*0aea*/ 	.short	(.L_570 - .L_569)


	//   ....[0]....
.L_569:
        /*0aec*/ 	.word	0xffffffff


	//   ....[1]....
        /*0af0*/ 	.word	0xffffffff


	//   ....[2]....
        /*0af4*/ 	.word	0xffffffff


	//   ....[3]....
        /*0af8*/ 	.word	0xffffffff


	//   ....[4]....
        /*0afc*/ 	.word	0xffffffff


	//   ....[5]....
        /*0b00*/ 	.word	0xffffffff


	//   ....[6]....
        /*0b04*/ 	.word	0xffffffff


	//   ....[7]....
        /*0b08*/ 	.word	0xffffffff


	//   ....[8]....
        /*0b0c*/ 	.word	0xffffffff


	//   ....[9]....
        /*0b10*/ 	.word	0xffffffff


	//   ....[10]....
        /*0b14*/ 	.word	0xffffffff


	//   ....[11]....
        /*0b18*/ 	.word	0xffffffff


	//   ....[12]....
        /*0b1c*/ 	.word	0xffffffff


	//   ....[13]....
        /*0b20*/ 	.word	0xffffffff


	//   ....[14]....
        /*0b24*/ 	.word	0xffffffff


	//   ....[15]....
        /*0b28*/ 	.word	0xffffffff


	//   ....[16]....
        /*0b2c*/ 	.word	0xffffffff


	//   ....[17]....
        /*0b30*/ 	.word	0xffffffff


	//   ....[18]....
        /*0b34*/ 	.word	0xffffffff


	//   ....[19]....
        /*0b38*/ 	.word	0xffffffff


	//   ....[20]....
        /*0b3c*/ 	.word	0xffffffff


	//   ....[21]....
        /*0b40*/ 	.word	0xffffffff


	//   ....[22]....
        /*0b44*/ 	.word	0xffffffff


	//   ....[23]....
        /*0b48*/ 	.word	0xffffffff


	//   ....[24]....
        /*0b4c*/ 	.word	0xffffffff


	//   ....[25]....
        /*0b50*/ 	.word	0xffffffff


	//   ....[26]....
        /*0b54*/ 	.word	0xffffffff


	//   ....[27]....
        /*0b58*/ 	.word	0xffffffff


	//   ....[28]....
        /*0b5c*/ 	.word	0xffffffff


	//   ....[29]....
        /*0b60*/ 	.word	0xffffffff


	//   ....[30]....
        /*0b64*/ 	.word	0xffffffff


	//   ....[31]....
        /*0b68*/ 	.word	0xffffffff


	//   ....[32]....
        /*0b6c*/ 	.word	0xffffffff


	//   ....[33]....
        /*0b70*/ 	.word	0xffffffff


	//   ....[34]....
        /*0b74*/ 	.word	0xffffffff


	//   ....[35]....
        /*0b78*/ 	.word	0xffffffff


	//   ....[36]....
        /*0b7c*/ 	.word	0xffffffff


	//   ....[37]....
        /*0b80*/ 	.word	0xffffffff


	//   ....[38]....
        /*0b84*/ 	.word	0xffffffff


	//   ....[39]....
        /*0b88*/ 	.word	0xffffffff


	//   ....[40]....
        /*0b8c*/ 	.word	0xffffffff


	//   ....[41]....
        /*0b90*/ 	.word	0xffffffff


	//   ....[42]....
        /*0b94*/ 	.word	0xffffffff


	//   ....[43]....
        /*0b98*/ 	.word	0xffffffff


	//   ....[44]....
        /*0b9c*/ 	.word	0xffffffff


	//   ....[45]....
        /*0ba0*/ 	.word	0xffffffff


	//   ....[46]....
        /*0ba4*/ 	.word	0xffffffff


	//   ....[47]....
        /*0ba8*/ 	.word	0xffffffff


	//   ....[48]....
        /*0bac*/ 	.word	0xffffffff


	//   ....[49]....
        /*0bb0*/ 	.word	0xffffffff


	//   ....[50]....
        /*0bb4*/ 	.word	0xffffffff


	//   ....[51]....
        /*0bb8*/ 	.word	0xffffffff


	//   ....[52]....
        /*0bbc*/ 	.word	0xffffffff


	//   ....[53]....
        /*0bc0*/ 	.word	0xffffffff


	//   ....[54]....
        /*0bc4*/ 	.word	0xffffffff


	//   ....[55]....
        /*0bc8*/ 	.word	0xffffffff


	//   ....[56]....
        /*0bcc*/ 	.word	0xffffffff


	//   ....[57]....
        /*0bd0*/ 	.word	0xffffffff


	//   ....[58]....
        /*0bd4*/ 	.word	0xffffffff


	//   ....[59]....
        /*0bd8*/ 	.word	0xffffffff


	//   ....[60]....
        /*0bdc*/ 	.word	0xffffffff


	//   ....[61]....
        /*0be0*/ 	.word	0xffffffff


	//   ....[62]....
        /*0be4*/ 	.word	0xffffffff


	//   ....[63]....
        /*0be8*/ 	.word	0xffffffff


	//   ....[64]....
        /*0bec*/ 	.word	0xffffffff


	//   ....[65]....
        /*0bf0*/ 	.word	0xffffffff


	//   ....[66]....
        /*0bf4*/ 	.word	0xffffffff


	//   ....[67]....
        /*0bf8*/ 	.word	0xffffffff


	//   ....[68]....
        /*0bfc*/ 	.word	0xffffffff


	//   ....[69]....
        /*0c00*/ 	.word	0xffffffff


	//   ....[70]....
        /*0c04*/ 	.word	0xffffffff


	//   ....[71]....
        /*0c08*/ 	.word	0xffffffff


	//   ....[72]....
        /*0c0c*/ 	.word	0xffffffff


	//   ....[73]....
        /*0c10*/ 	.word	0xffffffff


	//   ....[74]....
        /*0c14*/ 	.word	0xffffffff


	//   ....[75]....
        /*0c18*/ 	.word	0xffffffff


	//   ....[76]....
        /*0c1c*/ 	.word	0xffffffff


	//   ....[77]....
        /*0c20*/ 	.word	0xffffffff


	//   ....[78]....
        /*0c24*/ 	.word	0xffffffff


	//   ....[79]....
        /*0c28*/ 	.word	0xffffffff


	//   ....[80]....
        /*0c2c*/ 	.word	0xffffffff


	//   ....[81]....
        /*0c30*/ 	.word	0xffffffff


	//   ....[82]....
        /*0c34*/ 	.word	0xffffffff


	//   ....[83]....
        /*0c38*/ 	.word	0xffffffff


	//   ....[84]....
        /*0c3c*/ 	.word	0xffffffff


	//   ....[85]....
        /*0c40*/ 	.word	0xffffffff


	//   ....[86]....
        /*0c44*/ 	.word	0xffffffff


	//   ....[87]....
        /*0c48*/ 	.word	0xffffffff


	//   ....[88]....
        /*0c4c*/ 	.word	0xffffffff


	//   ....[89]....
        /*0c50*/ 	.word	0xffffffff


	//   ....[90]....
        /*0c54*/ 	.word	0xffffffff


	//   ....[91]....
        /*0c58*/ 	.word	0xffffffff


	//   ....[92]....
        /*0c5c*/ 	.word	0xffffffff


	//   ....[93]....
        /*0c60*/ 	.word	0xffffffff


	//   ....[94]....
        /*0c64*/ 	.word	0xffffffff


	//   ....[95]....
        /*0c68*/ 	.word	0xffffffff


	//   ....[96]....
        /*0c6c*/ 	.word	0xffffffff


	//   ....[97]....
        /*0c70*/ 	.word	0xffffffff


	//   ....[98]....
        /*0c74*/ 	.word	0xffffffff


	//   ....[99]....
        /*0c78*/ 	.word	0xffffffff


	//   ....[100]....
        /*0c7c*/ 	.word	0xffffffff


	//   ....[101]....
        /*0c80*/ 	.word	0xffffffff


	//   ....[102]....
        /*0c84*/ 	.word	0xffffffff


	//   ....[103]....
        /*0c88*/ 	.word	0xffffffff


	//   ....[104]....
        /*0c8c*/ 	.word	0xffffffff


	//   ....[105]....
        /*0c90*/ 	.word	0xffffffff


	//   ....[106]....
        /*0c94*/ 	.word	0xffffffff


	//   ....[107]....
        /*0c98*/ 	.word	0xffffffff


	//   ....[108]....
        /*0c9c*/ 	.word	0xffffffff


	//   ....[109]....
        /*0ca0*/ 	.word	0xffffffff


	//   ....[110]....
        /*0ca4*/ 	.word	0xffffffff


	//   ....[111]....
        /*0ca8*/ 	.word	0xffffffff


	//   ....[112]....
        /*0cac*/ 	.word	0xffffffff


	//   ....[113]....
        /*0cb0*/ 	.word	0xffffffff


	//   ....[114]....
        /*0cb4*/ 	.word	0xffffffff


	//   ....[115]....
        /*0cb8*/ 	.word	0xffffffff


	//   ....[116]....
        /*0cbc*/ 	.word	0xffffffff


	//   ....[117]....
        /*0cc0*/ 	.word	0xffffffff


	//   ....[118]....
        /*0cc4*/ 	.word	0xffffffff


	//   ....[119]....
        /*0cc8*/ 	.word	0xffffffff


	//   ....[120]....
        /*0ccc*/ 	.word	0xffffffff


	//   ....[121]....
        /*0cd0*/ 	.word	0xffffffff


	//   ....[122]....
        /*0cd4*/ 	.word	0xffffffff


	//   ....[123]....
        /*0cd8*/ 	.word	0xffffffff


	//   ....[124]....
        /*0cdc*/ 	.word	0xffffffff


	//   ....[125]....
        /*0ce0*/ 	.word	0xffffffff


	//   ....[126]....
        /*0ce4*/ 	.word	0xffffffff


	//   ....[127]....
        /*0ce8*/ 	.word	0xffffffff


	//   ....[128]....
        /*0cec*/ 	.word	0xffffffff


	//   ....[129]....
        /*0cf0*/ 	.word	0xffffffff


	//   ....[130]....
        /*0cf4*/ 	.word	0xffffffff


	//   ....[131]....
        /*0cf8*/ 	.word	0xffffffff


	//   ....[132]....
        /*0cfc*/ 	.word	0xffffffff


	//   ....[133]....
        /*0d00*/ 	.word	0xffffffff


	//   ....[134]....
        /*0d04*/ 	.word	0xffffffff


	//   ....[135]....
        /*0d08*/ 	.word	0xffffffff


	//   ....[136]....
        /*0d0c*/ 	.word	0xffffffff


	//   ....[137]....
        /*0d10*/ 	.word	0xffffffff


	//   ....[138]....
        /*0d14*/ 	.word	0xffffffff


	//   ....[139]....
        /*0d18*/ 	.word	0xffffffff


	//   ....[140]....
        /*0d1c*/ 	.word	0xffffffff


	//   ....[141]....
        /*0d20*/ 	.word	0xffffffff


	//   ....[142]....
        /*0d24*/ 	.word	0xffffffff


	//   ....[143]....
        /*0d28*/ 	.word	0xffffffff


	//   ....[144]....
        /*0d2c*/ 	.word	0xffffffff


	//   ....[145]....
        /*0d30*/ 	.word	0xffffffff


	//   ....[146]....
        /*0d34*/ 	.word	0xffffffff


	//   ....[147]....
        /*0d38*/ 	.word	0xffffffff


	//   ....[148]....
        /*0d3c*/ 	.word	0xffffffff


	//   ....[149]....
        /*0d40*/ 	.word	0xffffffff


	//   ....[150]....
        /*0d44*/ 	.word	0xffffffff


	//   ....[151]....
        /*0d48*/ 	.word	0xffffffff


	//   ....[152]....
        /*0d4c*/ 	.word	0xffffffff


	//   ....[153]....
        /*0d50*/ 	.word	0xffffffff


	//   ....[154]....
        /*0d54*/ 	.word	0xffffffff


	//   ....[155]....
        /*0d58*/ 	.word	0xffffffff


	//   ....[156]....
        /*0d5c*/ 	.word	0xffffffff


	//   ....[157]....
        /*0d60*/ 	.word	0xffffffff


	//   ....[158]....
        /*0d64*/ 	.word	0xffffffff


	//   ....[159]....
        /*0d68*/ 	.word	0xffffffff


	//   ....[160]....
        /*0d6c*/ 	.word	0xffffffff


	//   ....[161]....
        /*0d70*/ 	.word	0xffffffff


	//   ....[162]....
        /*0d74*/ 	.word	0xffffffff


	//   ....[163]....
        /*0d78*/ 	.word	0xffffffff


	//   ....[164]....
        /*0d7c*/ 	.word	0xffffffff


	//   ....[165]....
        /*0d80*/ 	.word	0xffffffff


	//   ....[166]....
        /*0d84*/ 	.word	0xffffffff


	//   ....[167]....
        /*0d88*/ 	.word	0xffffffff


	//   ....[168]....
        /*0d8c*/ 	.word	0xffffffff


	//   ....[169]....
        /*0d90*/ 	.word	0xffffffff


	//   ....[170]....
        /*0d94*/ 	.word	0xffffffff


	//   ....[171]....
        /*0d98*/ 	.word	0xffffffff


	//   ....[172]....
        /*0d9c*/ 	.word	0xffffffff


	//   ....[173]....
        /*0da0*/ 	.word	0xffffffff


	//   ....[174]....
        /*0da4*/ 	.word	0xffffffff


	//   ....[175]....
        /*0da8*/ 	.word	0xffffffff


	//   ....[176]....
        /*0dac*/ 	.word	0xffffffff


	//   ....[177]....
        /*0db0*/ 	.word	0xffffffff


	//   ....[178]....
        /*0db4*/ 	.word	0xffffffff


	//   ....[179]....
        /*0db8*/ 	.word	0xffffffff


	//   ....[180]....
        /*0dbc*/ 	.word	0xffffffff


	//   ....[181]....
        /*0dc0*/ 	.word	0xffffffff


	//   ....[182]....
        /*0dc4*/ 	.word	0xffffffff


	//   ....[183]....
        /*0dc8*/ 	.word	0xffffffff


	//   ....[184]....
        /*0dcc*/ 	.word	0xffffffff


	//   ....[185]....
        /*0dd0*/ 	.word	0xffffffff


	//   ....[186]....
        /*0dd4*/ 	.word	0xffffffff


	//   ....[187]....
        /*0dd8*/ 	.word	0xffffffff


	//   ....[188]....
        /*0ddc*/ 	.word	0xffffffff


	//   ....[189]....
        /*0de0*/ 	.word	0xffffffff


	//   ....[190]....
        /*0de4*/ 	.word	0xffffffff


	//   ....[191]....
        /*0de8*/ 	.word	0xffffffff


	//   ....[192]....
        /*0dec*/ 	.word	0xffffffff


	//   ....[193]....
        /*0df0*/ 	.word	0xffffffff


	//   ....[194]....
        /*0df4*/ 	.word	0xffffffff


	//   ....[195]....
        /*0df8*/ 	.word	0xffffffff


	//   ....[196]....
        /*0dfc*/ 	.word	0xffffffff


	//   ....[197]....
        /*0e00*/ 	.word	0xffffffff


	//   ....[198]....
        /*0e04*/ 	.word	0xffffffff


	//   ....[199]....
        /*0e08*/ 	.word	0xffffffff


	//   ....[200]....
        /*0e0c*/ 	.word	0xffffffff


	//   ....[201]....
        /*0e10*/ 	.word	0xffffffff


	//   ....[202]....
        /*0e14*/ 	.word	0xffffffff


	//   ....[203]....
        /*0e18*/ 	.word	0xffffffff


	//   ....[204]....
        /*0e1c*/ 	.word	0xffffffff


	//   ....[205]....
        /*0e20*/ 	.word	0xffffffff


	//   ....[206]....
        /*0e24*/ 	.word	0xffffffff


	//   ....[207]....
        /*0e28*/ 	.word	0xffffffff


	//   ....[208]....
        /*0e2c*/ 	.word	0xffffffff


	//   ....[209]....
        /*0e30*/ 	.word	0xffffffff


	//   ....[210]....
        /*0e34*/ 	.word	0xffffffff


	//   ....[211]....
        /*0e38*/ 	.word	0xffffffff


	//   ....[212]....
        /*0e3c*/ 	.word	0xffffffff


	//   ....[213]....
        /*0e40*/ 	.word	0xffffffff


	//   ....[214]....
        /*0e44*/ 	.word	0xffffffff


	//   ....[215]....
        /*0e48*/ 	.word	0xffffffff


	//   ....[216]....
        /*0e4c*/ 	.word	0xffffffff


	//   ....[217]....
        /*0e50*/ 	.word	0xffffffff


	//   ....[218]....
        /*0e54*/ 	.word	0xffffffff


	//   ....[219]....
        /*0e58*/ 	.word	0xffffffff


	//   ....[220]....
        /*0e5c*/ 	.word	0xffffffff


	//   ....[221]....
        /*0e60*/ 	.word	0xffffffff


	//   ....[222]....
        /*0e64*/ 	.word	0xffffffff


	//   ....[223]....
        /*0e68*/ 	.word	0xffffffff


	//   ....[224]....
        /*0e6c*/ 	.word	0xffffffff


	//   ....[225]....
        /*0e70*/ 	.word	0xffffffff


	//   ....[226]....
        /*0e74*/ 	.word	0xffffffff


	//   ....[227]....
        /*0e78*/ 	.word	0xffffffff


	//   ....[228]....
        /*0e7c*/ 	.word	0xffffffff


	//   ....[229]....
        /*0e80*/ 	.word	0xffffffff


	//   ....[230]....
        /*0e84*/ 	.word	0xffffffff


	//   ....[231]....
        /*0e88*/ 	.word	0xffffffff


	//   ....[232]....
        /*0e8c*/ 	.word	0xffffffff


	//   ....[233]....
        /*0e90*/ 	.word	0xffffffff


	//   ....[234]....
        /*0e94*/ 	.word	0xffffffff


	//   ....[235]....
        /*0e98*/ 	.word	0xffffffff


	//   ....[236]....
        /*0e9c*/ 	.word	0xffffffff


	//   ....[237]....
        /*0ea0*/ 	.word	0xffffffff


	//   ....[238]....
        /*0ea4*/ 	.word	0xffffffff


	//   ....[239]....
        /*0ea8*/ 	.word	0xffffffff


	//   ....[240]....
        /*0eac*/ 	.word	0xffffffff


	//   ....[241]....
        /*0eb0*/ 	.word	0xffffffff


	//   ....[242]....
        /*0eb4*/ 	.word	0xffffffff


	//   ....[243]....
        /*0eb8*/ 	.word	0xffffffff


	//   ....[244]....
        /*0ebc*/ 	.word	0xffffffff


	//   ....[245]....
        /*0ec0*/ 	.word	0xffffffff


	//   ....[246]....
        /*0ec4*/ 	.word	0xffffffff


	//   ....[247]....
        /*0ec8*/ 	.word	0xffffffff


	//   ....[248]....
        /*0ecc*/ 	.word	0xffffffff


	//   ....[249]....
        /*0ed0*/ 	.word	0xffffffff


	//   ....[250]....
        /*0ed4*/ 	.word	0xffffffff


	//   ....[251]....
        /*0ed8*/ 	.word	0xffffffff


	//   ....[252]....
        /*0edc*/ 	.word	0xffffffff


	//   ....[253]....
        /*0ee0*/ 	.word	0xffffffff


	//   ....[254]....
        /*0ee4*/ 	.word	0xffffffff


	//   ....[255]....
        /*0ee8*/ 	.word	0xffffffff


	//   ....[0]....
        /*0eec*/ 	.word	0xffffffff


	//   ....[1]....
        /*0ef0*/ 	.word	0xffffffff


	//   ....[2]....
        /*0ef4*/ 	.word	0xffffffff


	//   ....[3]....
        /*0ef8*/ 	.word	0xffffffff


	//----- nvinfo : EIATTR_COOP_GROUP_INSTR_OFFSETS
	.align		4
.L_570:
        /*0efc*/ 	.byte	0x04, 0x28
        /*0efe*/ 	.short	(.L_572 - .L_571)


	//   ....[0]....
.L_571:
        /*0f00*/ 	.word	0x00000050


	//   ....[1]....
        /*0f04*/ 	.word	0x00000200


	//   ....[2]....
        /*0f08*/ 	.word	0x00000230


	//   ....[3]....
        /*0f0c*/ 	.word	0x00000260


	//   ....[4]....
        /*0f10*/ 	.word	0x00000290


	//   ....[5]....
        /*0f14*/ 	.word	0x000002c0


	//   ....[6]....
        /*0f18*/ 	.word	0x000002f0


	//   ....[7]....
        /*0f1c*/ 	.word	0x00000450


	//   ....[8]....
        /*0f20*/ 	.word	0x00000490


	//   ....[9]....
        /*0f24*/ 	.word	0x000004c0


	//   ....[10]....
        /*0f28*/ 	.word	0x000004f0


	//   ....[11]....
        /*0f2c*/ 	.word	0x00000520


	//   ....[12]....
        /*0f30*/ 	.word	0x00000550


	//   ....[13]....
        /*0f34*/ 	.word	0x000005e0


	//   ....[14]....
        /*0f38*/ 	.word	0x00000630


	//   ....[15]....
        /*0f3c*/ 	.word	0x00000650


	//   ....[16]....
        /*0f40*/ 	.word	0x000006b0


	//   ....[17]....
        /*0f44*/ 	.word	0x00004550


	//   ....[18]....
        /*0f48*/ 	.word	0x000045d0


	//   ....[19]....
        /*0f4c*/ 	.word	0x000055c0


	//   ....[20]....
        /*0f50*/ 	.word	0x000055d0


	//   ....[21]....
        /*0f54*/ 	.word	0x00006af0


	//   ....[22]....
        /*0f58*/ 	.word	0x00006b60


	//   ....[23]....
        /*0f5c*/ 	.word	0x00007c00


	//   ....[24]....
        /*0f60*/ 	.word	0x00007c10


	//   ....[25]....
        /*0f64*/ 	.word	0x00008bb0


	//   ....[26]....
        /*0f68*/ 	.word	0x00008be0


	//   ....[27]....
        /*0f6c*/ 	.word	0x00008da0


	//   ....[28]....
        /*0f70*/ 	.word	0x00008dc0


	//   ....[29]....
        /*0f74*/ 	.word	0x000091f0


	//   ....[30]....
        /*0f78*/ 	.word	0x000092b0


	//   ....[31]....
        /*0f7c*/ 	.word	0x00009450


	//   ....[32]....
        /*0f80*/ 	.word	0x00009470


	//   ....[33]....
        /*0f84*/ 	.word	0x0000a390


	//   ....[34]....
        /*0f88*/ 	.word	0x0000a3b0


	//   ....[35]....
        /*0f8c*/ 	.word	0x0000a540


	//   ....[36]....
        /*0f90*/ 	.word	0x0000a550


	//   ....[37]....
        /*0f94*/ 	.word	0x0000a6d0


	//   ....[38]....
        /*0f98*/ 	.word	0x0000a6f0


	//   ....[39]....
        /*0f9c*/ 	.word	0x0000a870


	//   ....[40]....
        /*0fa0*/ 	.word	0x0000a880


	//   ....[41]....
        /*0fa4*/ 	.word	0x0000acc0


	//   ....[42]....
        /*0fa8*/ 	.word	0x0000ace0


	//   ....[43]....
        /*0fac*/ 	.word	0x0000ae20


	//   ....[44]....
        /*0fb0*/ 	.word	0x0000ae30


	//   ....[45]....
        /*0fb4*/ 	.word	0x0000b1e0


	//   ....[46]....
        /*0fb8*/ 	.word	0x0000b200


	//   ....[47]....
        /*0fbc*/ 	.word	0x0000b220


	//   ....[48]....
        /*0fc0*/ 	.word	0x0000b240


	//   ....[49]....
        /*0fc4*/ 	.word	0x0000b720


	//   ....[50]....
        /*0fc8*/ 	.word	0x0000b760


	//   ....[51]....
        /*0fcc*/ 	.word	0x0000b7a0


	//   ....[52]....
        /*0fd0*/ 	.word	0x0000b7e0


	//   ....[53]....
        /*0fd4*/ 	.word	0x0000bca0


	//   ....[54]....
        /*0fd8*/ 	.word	0x0000bce0


	//   ....[55]....
        /*0fdc*/ 	.word	0x0000bd20


	//   ....[56]....
        /*0fe0*/ 	.word	0x0000bd60


	//   ....[57]....
        /*0fe4*/ 	.word	0x0000c0c0


	//   ....[58]....
        /*0fe8*/ 	.word	0x0000c110


	//   ....[59]....
        /*0fec*/ 	.word	0x0000c290


	//   ....[60]....
        /*0ff0*/ 	.word	0x0000c2a0


	//   ....[61]....
        /*0ff4*/ 	.word	0x0000fc10


	//   ....[62]....
        /*0ff8*/ 	.word	0x0000fc30


	//   ....[63]....
        /*0ffc*/ 	.word	0x0000fc40


	//   ....[64]....
        /*1000*/ 	.word	0x0000fc50


	//   ....[65]....
        /*1004*/ 	.word	0x0000fe70


	//   ....[66]....
        /*1008*/ 	.word	0x0000fef0


	//   ....[67]....
        /*100c*/ 	.word	0x0000ff40


	//   ....[68]....
        /*1010*/ 	.word	0x0000ffb0


	//   ....[69]....
        /*1014*/ 	.word	0x00010260


	//   ....[70]....
        /*1018*/ 	.word	0x00010310


	//   ....[71]....
        /*101c*/ 	.word	0x00010410


	//   ....[72]....
        /*1020*/ 	.word	0x00010450


	//   ....[73]....
        /*1024*/ 	.word	0x000106d0


	//   ....[74]....
        /*1028*/ 	.word	0x00010740


	//   ....[75]....
        /*102c*/ 	.word	0x00010790


	//   ....[76]....
        /*1030*/ 	.word	0x000107d0


	//   ....[77]....
        /*1034*/ 	.word	0x000146b0


	//   ....[78]....
        /*1038*/ 	.word	0x000146c0


	//   ....[79]....
        /*103c*/ 	.word	0x000148d0


	//   ....[80]....
        /*1040*/ 	.word	0x000148e0


	//   ....[81]....
        /*1044*/ 	.word	0x000159f0


	//   ....[82]....
        /*1048*/ 	.word	0x00015a10


	//   ....[83]....
        /*104c*/ 	.word	0x00015ba0


	//   ....[84]....
        /*1050*/ 	.word	0x00015bb0


	//   ....[85]....
        /*1054*/ 	.word	0x00015e00


	//   ....[86]....
        /*1058*/ 	.word	0x00015fc0


	//   ....[87]....
        /*105c*/ 	.word	0x000162c0


	//   ....[88]....
        /*1060*/ 	.word	0x000162e0


	//   ....[89]....
        /*1064*/ 	.word	0x00016300


	//   ....[90]....
        /*1068*/ 	.word	0x00016320


	//   ....[91]....
        /*106c*/ 	.word	0x00017840


	//   ....[92]....
        /*1070*/ 	.word	0x00017860


	//   ....[93]....
        /*1074*/ 	.word	0x000179e0


	//   ....[94]....
        /*1078*/ 	.word	0x000179f0


	//   ....[95]....
        /*107c*/ 	.word	0x000189f0


	//   ....[96]....
        /*1080*/ 	.word	0x00018a10


	//   ....[97]....
        /*1084*/ 	.word	0x00018b80


	//   ....[98]....
        /*1088*/ 	.word	0x00018b90


	//   ....[99]....
        /*108c*/ 	.word	0x00018de0


	//   ....[100]....
        /*1090*/ 	.word	0x00018f90


	//   ....[101]....
        /*1094*/ 	.word	0x000191f0


	//   ....[102]....
        /*1098*/ 	.word	0x00019210


	//   ....[103]....
        /*109c*/ 	.word	0x000192f0


	//   ....[104]....
        /*10a0*/ 	.word	0x00019310


	//   ....[105]....
        /*10a4*/ 	.word	0x0001ac90


	//   ....[106]....
        /*10a8*/ 	.word	0x0001aca0


	//   ....[107]....
        /*10ac*/ 	.word	0x0001ae20


	//   ....[108]....
        /*10b0*/ 	.word	0x0001ae30


	//   ....[109]....
        /*10b4*/ 	.word	0x0001be30


	//   ....[110]....
        /*10b8*/ 	.word	0x0001be50


	//   ....[111]....
        /*10bc*/ 	.word	0x0001bf70


	//   ....[112]....
        /*10c0*/ 	.word	0x0001bf80


	//   ....[113]....
        /*10c4*/ 	.word	0x0001c230


	//   ....[114]....
        /*10c8*/ 	.word	0x0001c260


	//   ....[115]....
        /*10cc*/ 	.word	0x0001c280


	//   ....[116]....
        /*10d0*/ 	.word	0x0001c2a0


	//   ....[117]....
        /*10d4*/ 	.word	0x0001da00


	//   ....[118]....
        /*10d8*/ 	.word	0x0001da30


	//   ....[119]....
        /*10dc*/ 	.word	0x0001da50


	//   ....[120]....
        /*10e0*/ 	.word	0x0001da70


	//   ....[121]....
        /*10e4*/ 	.word	0x0001f310


	//   ....[122]....
        /*10e8*/ 	.word	0x0001f330


	//   ....[123]....
        /*10ec*/ 	.word	0x0001f350


	//   ....[124]....
        /*10f0*/ 	.word	0x0001f370


	//   ....[125]....
        /*10f4*/ 	.word	0x0001f720


	//   ....[126]....
        /*10f8*/ 	.word	0x0001f740


	//   ....[127]....
        /*10fc*/ 	.word	0x0001f8a0


	//   ....[128]....
        /*1100*/ 	.word	0x0001f8b0


	//   ....[129]....
        /*1104*/ 	.word	0x0001fa20


	//   ....[130]....
        /*1108*/ 	.word	0x0001fa40


	//   ....[131]....
        /*110c*/ 	.word	0x0001fbb0


	//   ....[132]....
        /*1110*/ 	.word	0x0001fbc0


	//   ....[133]....
        /*1114*/ 	.word	0x0001ff50


	//   ....[134]....
        /*1118*/ 	.word	0x0001ff70


	//   ....[135]....
        /*111c*/ 	.word	0x00020bb0


	//   ....[136]....
        /*1120*/ 	.word	0x00020bc0


	//   ....[137]....
        /*1124*/ 	.word	0x00022060


	//   ....[138]....
        /*1128*/ 	.word	0x00022080


	//   ....[139]....
        /*112c*/ 	.word	0x000221f0


	//   ....[140]....
        /*1130*/ 	.word	0x00022200


	//   ....[141]....
        /*1134*/ 	.word	0x00022370


	//   ....[142]....
        /*1138*/ 	.word	0x00022390


	//   ....[143]....
        /*113c*/ 	.word	0x00022500


	//   ....[144]....
        /*1140*/ 	.word	0x00022510


	//   ....[145]....
        /*1144*/ 	.word	0x00022740


	//   ....[146]....
        /*1148*/ 	.word	0x00022760


	//   ....[147]....
        /*114c*/ 	.word	0x00022890


	//   ....[148]....
        /*1150*/ 	.word	0x000228d0


	//   ....[149]....
        /*1154*/ 	.word	0x00022900


	//   ....[150]....
        /*1158*/ 	.word	0x00022930


	//   ....[151]....
        /*115c*/ 	.word	0x00022960


	//   ....[152]....
        /*1160*/ 	.word	0x00022990


	//   ....[153]....
        /*1164*/ 	.word	0x00022b00


	//   ....[154]....
        /*1168*/ 	.word	0x00022b40


	//   ....[155]....
        /*116c*/ 	.word	0x00022b70


	//   ....[156]....
        /*1170*/ 	.word	0x00022ba0


	//   ....[157]....
        /*1174*/ 	.word	0x00022bd0


	//   ....[158]....
        /*1178*/ 	.word	0x00022c00


	//   ....[159]....
        /*117c*/ 	.word	0x00022c90


	//   ....[160]....
        /*1180*/ 	.word	0x00022cf0


	//   ....[161]....
        /*1184*/ 	.word	0x00022d00


	//   ....[162]....
        /*1188*/ 	.word	0x00022d60


	//   ....[163]....
        /*118c*/ 	.word	0x000237c0


	//   ....[164]....
        /*1190*/ 	.word	0x00023820


	//   ....[165]....
        /*1194*/ 	.word	0x00023880


	//   ....[166]....
        /*1198*/ 	.word	0x000238e0


	//   ....[167]....
        /*119c*/ 	.word	0x00023940


	//   ....[168]....
        /*11a0*/ 	.word	0x000239b0


	//   ....[169]....
        /*11a4*/ 	.word	0x00023a00


	//   ....[170]....
        /*11a8*/ 	.word	0x00023a60


	//   ....[171]....
        /*11ac*/ 	.word	0x00023ad0


	//   ....[172]....
        /*11b0*/ 	.word	0x00023b30


	//   ....[173]....
        /*11b4*/ 	.word	0x00023ba0


	//   ....[174]....
        /*11b8*/ 	.word	0x00023c10


	//   ....[175]....
        /*11bc*/ 	.word	0x00023c80


	//   ....[176]....
        /*11c0*/ 	.word	0x00023ce0


	//   ....[177]....
        /*11c4*/ 	.word	0x00023d50


	//   ....[178]....
        /*11c8*/ 	.word	0x00023dc0


	//   ....[179]....
        /*11cc*/ 	.word	0x00023e30


	//   ....[180]....
        /*11d0*/ 	.word	0x00023e90


	//   ....[181]....
        /*11d4*/ 	.word	0x00023f00


	//   ....[182]....
        /*11d8*/ 	.word	0x00023f60


	//   ....[183]....
        /*11dc*/ 	.word	0x00023fd0


	//   ....[184]....
        /*11e0*/ 	.word	0x00024040


	//   ....[185]....
        /*11e4*/ 	.word	0x000240b0


	//   ....[186]....
        /*11e8*/ 	.word	0x00024110


	//   ....[187]....
        /*11ec*/ 	.word	0x00024180


	//   ....[188]....
        /*11f0*/ 	.word	0x000241f0


	//   ....[189]....
        /*11f4*/ 	.word	0x00024530


	//   ....[190]....
        /*11f8*/ 	.word	0x00024580


	//   ....[191]....
        /*11fc*/ 	.word	0x000245d0


	//   ....[192]....
        /*1200*/ 	.word	0x00024620


	//   ....[193]....
        /*1204*/ 	.word	0x00024690


	//   ....[194]....
        /*1208*/ 	.word	0x00024700


	//   ....[195]....
        /*120c*/ 	.word	0x00024770


	//   ....[196]....
        /*1210*/ 	.word	0x000247d0


	//   ....[197]....
        /*1214*/ 	.word	0x00024840


	//   ....[198]....
        /*1218*/ 	.word	0x000248b0


	//   ....[199]....
        /*121c*/ 	.word	0x00024920


	//   ....[200]....
        /*1220*/ 	.word	0x00024980


	//   ....[201]....
        /*1224*/ 	.word	0x000249f0


	//   ....[202]....
        /*1228*/ 	.word	0x00024a60


	//   ....[203]....
        /*122c*/ 	.word	0x00024da0


	//   ....[204]....
        /*1230*/ 	.word	0x00024de0


	//   ....[205]....
        /*1234*/ 	.word	0x00024e30


	//   ....[206]....
        /*1238*/ 	.word	0x00024e70


	//   ....[207]....
        /*123c*/ 	.word	0x00024ee0


	//   ....[208]....
        /*1240*/ 	.word	0x00024f50


	//   ....[209]....
        /*1244*/ 	.word	0x00024fb0


	//   ....[210]....
        /*1248*/ 	.word	0x00025020


	//   ....[211]....
        /*124c*/ 	.word	0x00025090


	//   ....[212]....
        /*1250*/ 	.word	0x00025100


	//   ....[213]....
        /*1254*/ 	.word	0x00025160


	//   ....[214]....
        /*1258*/ 	.word	0x000251b0


	//   ....[215]....
        /*125c*/ 	.word	0x00025200


	//   ....[216]....
        /*1260*/ 	.word	0x00025250


	//   ....[217]....
        /*1264*/ 	.word	0x00025290


	//   ....[218]....
        /*1268*/ 	.word	0x000252f0


	//   ....[219]....
        /*126c*/ 	.word	0x00025340


	//   ....[220]....
        /*1270*/ 	.word	0x00025390


	//   ....[221]....
        /*1274*/ 	.word	0x000253d0


	//   ....[222]....
        /*1278*/ 	.word	0x00025440


	//   ....[223]....
        /*127c*/ 	.word	0x000254b0


	//   ....[224]....
        /*1280*/ 	.word	0x00025520


	//   ....[225]....
        /*1284*/ 	.word	0x00025580


	//   ....[226]....
        /*1288*/ 	.word	0x000255f0


	//   ....[227]....
        /*128c*/ 	.word	0x00025660


	//   ....[228]....
        /*1290*/ 	.word	0x000256d0


	//   ....[229]....
        /*1294*/ 	.word	0x00025730


	//   ....[230]....
        /*1298*/ 	.word	0x000257a0


	//   ....[231]....
        /*129c*/ 	.word	0x00025810


	//   ....[232]....
        /*12a0*/ 	.word	0x00025880


	//   ....[233]....
        /*12a4*/ 	.word	0x000258e0


	//   ....[234]....
        /*12a8*/ 	.word	0x00025950


	//   ....[235]....
        /*12ac*/ 	.word	0x000259c0


	//   ....[236]....
        /*12b0*/ 	.word	0x00025a30


	//   ....[237]....
        /*12b4*/ 	.word	0x00025a90


	//   ....[238]....
        /*12b8*/ 	.word	0x00025b00


	//   ....[239]....
        /*12bc*/ 	.word	0x00025b70


	//   ....[240]....
        /*12c0*/ 	.word	0x00025be0


	//   ....[241]....
        /*12c4*/ 	.word	0x00025c40


	//   ....[242]....
        /*12c8*/ 	.word	0x00025cb0


	//   ....[243]....
        /*12cc*/ 	.word	0x00025d20


	//   ....[244]....
        /*12d0*/ 	.word	0x00025d80


	//   ....[245]....
        /*12d4*/ 	.word	0x00025dd0


	//   ....[246]....
        /*12d8*/ 	.word	0x00025e30


	//   ....[247]....
        /*12dc*/ 	.word	0x00025e90


	//   ....[248]....
        /*12e0*/ 	.word	0x00025ef0


	//   ....[249]....
        /*12e4*/ 	.word	0x00025f60


	//   ....[250]....
        /*12e8*/ 	.word	0x00025fc0


	//   ....[251]....
        /*12ec*/ 	.word	0x00026020


	//   ....[252]....
        /*12f0*/ 	.word	0x00026080


	//   ....[253]....
        /*12f4*/ 	.word	0x000260e0


	//   ....[254]....
        /*12f8*/ 	.word	0x00026140


	//   ....[255]....
        /*12fc*/ 	.word	0x000261b0


	//   ....[0]....
        /*1300*/ 	.word	0x00026200


	//   ....[1]....
        /*1304*/ 	.word	0x00026260


	//   ....[2]....
        /*1308*/ 	.word	0x000262c0


	//   ....[3]....
        /*130c*/ 	.word	0x00026330


	//----- nvinfo : EIATTR_EXIT_INSTR_OFFSETS
	.align		4
.L_572:
        /*1310*/ 	.byte	0x04, 0x1c
        /*1312*/ 	.short	(.L_574 - .L_573)


	//   ....[0]....
.L_573:
        /*1314*/ 	.word	0x000010d0


	//   ....[1]....
        /*1318*/ 	.word	0x00023780


	//----- nvinfo : EIATTR_MAX_THREADS
	.align		4
.L_574:
        /*131c*/ 	.byte	0x04, 0x05
        /*131e*/ 	.short	(.L_576 - .L_575)
.L_575:
        /*1320*/ 	.word	0x00000100
        /*1324*/ 	.word	0x00000001
        /*1328*/ 	.word	0x00000001


	//----- nvinfo : EIATTR_CRS_STACK_SIZE
	.align		4
.L_576:
        /*132c*/ 	.byte	0x04, 0x1e
        /*132e*/ 	.short	(.L_578 - .L_577)
.L_577:
        /*1330*/ 	.word	0x00000000
.L_578:


//--------------------- .nv.callgraph             --------------------------
	.section	.nv.callgraph,"",@"SHT_CUDA_CALLGRAPH"
	.align	4
	.sectionentsize	8
	.align		4
        /*0000*/ 	.word	0x00000000
	.align		4
        /*0004*/ 	.word	0xffffffff
	.align		4
        /*0008*/ 	.word	0x00000000
	.align		4
        /*000c*/ 	.word	0xfffffffe
	.align		4
        /*0010*/ 	.word	0x00000000
	.align		4
        /*0014*/ 	.word	0xfffffffd
	.align		4
        /*0018*/ 	.word	0x00000000
	.align		4
        /*001c*/ 	.word	0xfffffffc


//--------------------- .nv.rel.action            --------------------------
	.section	.nv.rel.action,"",@"SHT_CUDA_RELOCINFO"
	.align	8
	.sectionentsize	8
        /*0000*/ 	.byte	0x73, 0x00, 0x00, 0x00, 0x00, 0x00, 0x00, 0x00, 0x00, 0x00, 0x00, 0x11, 0x25, 0x00, 0x05, 0x36


//--------------------- .nv.constant4             --------------------------
	.section	.nv.constant4,"a",@progbits
	.align	8
	.align		8
.nv.constant4:
        /*0000*/ 	.dword	_ZN86_INTERNAL_2e19ec6d_50_flash_fwd_hdim256_bf16_paged_split_softcap_sm80_cu_882f9858_31404cuda3std3__45__cpo5beginE
	.align		8
        /*0008*/ 	.dword	_ZN86_INTERNAL_2e19ec6d_50_flash_fwd_hdim256_bf16_paged_split_softcap_sm80_cu_882f9858_31404cuda3std3__45__cpo3endE
	.align		8
        /*0010*/ 	.dword	_ZN86_INTERNAL_2e19ec6d_50_flash_fwd_hdim256_bf16_paged_split_softcap_sm80_cu_882f9858_31404cuda3std3__45__cpo6cbeginE
	.align		8
        /*0018*/ 	.dword	_ZN86_INTERNAL_2e19ec6d_50_flash_fwd_hdim256_bf16_paged_split_softcap_sm80_cu_882f9858_31404cuda3std3__45__cpo4cendE
	.align		8
        /*0020*/ 	.dword	_ZN86_INTERNAL_2e19ec6d_50_flash_fwd_hdim256_bf16_paged_split_softcap_sm80_cu_882f9858_31404cuda3std3__488_GLOBAL__N__2e19ec6d_50_flash_fwd_hdim256_bf16_paged_split_softcap_sm80_cu_882f9858_31406ignoreE
	.align		8
        /*0028*/ 	.dword	_ZN86_INTERNAL_2e19ec6d_50_flash_fwd_hdim256_bf16_paged_split_softcap_sm80_cu_882f9858_31404cuda3std3__419piecewise_constructE
	.align		8
        /*0030*/ 	.dword	_ZN86_INTERNAL_2e19ec6d_50_flash_fwd_hdim256_bf16_paged_split_softcap_sm80_cu_882f9858_31404cuda3std3__48in_placeE
	.align		8
        /*0038*/ 	.dword	_ZN86_INTERNAL_2e19ec6d_50_flash_fwd_hdim256_bf16_paged_split_softcap_sm80_cu_882f9858_31404cuda3std6ranges3__45__cpo4swapE
	.align		8
        /*0040*/ 	.dword	_ZN86_INTERNAL_2e19ec6d_50_flash_fwd_hdim256_bf16_paged_split_softcap_sm80_cu_882f9858_31404cuda3std6ranges3__45__cpo9iter_moveE
	.align		8
        /*0048*/ 	.dword	_ZN86_INTERNAL_2e19ec6d_50_flash_fwd_hdim256_bf16_paged_split_softcap_sm80_cu_882f9858_31404cute7productE
	.align		8
        /*0050*/ 	.dword	_ZN86_INTERNAL_2e19ec6d_50_flash_fwd_hdim256_bf16_paged_split_softcap_sm80_cu_882f9858_31404cute1_E


//--------------------- .nv.constant0._ZN7cutlass13device_kernelIN5flash19enable_sm80_to_sm89INS1_16FlashAttnFwdSm80INS1_25CollectiveMainloopFwdSm80ILi8ELi1ELb1EN4cute5tupleIJNS5_1CILi128EEENS7_ILi64EEENS7_ILi256EEEEEELi256ENS_10bfloat16_tEfNS_4arch4Sm80ELb0ELb0ELb1ELb0ELb1ELb0ELb1ELb1EEENS1_21CollectiveEpilogueFwdINS6_IJS8_SA_S9_EEENS6_IJNS7_ILi1EEESI_SI_EEESC_SE_Li256ELb0ELb1ELb1ELb0EEENS1_19SingleTileSchedulerILb0ELb1ELb1ELi128EEEEEEEEEvNT_6ParamsE --------------------------
	.section	.nv.constant0._ZN7cutlass13device_kernelIN5flash19enable_sm80_to_sm89INS1_16FlashAttnFwdSm80INS1_25CollectiveMainloopFwdSm80ILi8ELi1ELb1EN4cute5tupleIJNS5_1CILi128EEENS7_ILi64EEENS7_ILi256EEEEEELi256ENS_10bfloat16_tEfNS_4arch4Sm80ELb0ELb0ELb1ELb0ELb1ELb0ELb1ELb1EEENS1_21CollectiveEpilogueFwdINS6_IJS8_SA_S9_EEENS6_IJNS7_ILi1EEESI_SI_EEESC_SE_Li256ELb0ELb1ELb1ELb0EEENS1_19SingleTileSchedulerILb0ELb1ELb1ELi128EEEEEEEEEvNT_6ParamsE,"a",@progbits
	.sectionflags	@""
	.align	4
.nv.constant0._ZN7cutlass13device_kernelIN5flash19enable_sm80_to_sm89INS1_16FlashAttnFwdSm80INS1_25CollectiveMainloopFwdSm80ILi8ELi1ELb1EN4cute5tupleIJNS5_1CILi128EEENS7_ILi64EEENS7_ILi256EEEEEELi256ENS_10bfloat16_tEfNS_4arch4Sm80ELb0ELb0ELb1ELb0ELb1ELb0ELb1ELb1EEENS1_21CollectiveEpilogueFwdINS6_IJS8_SA_S9_EEENS6_IJNS7_ILi1EEESI_SI_EEESC_SE_Li256ELb0ELb1ELb1ELb0EEENS1_19SingleTileSchedulerILb0ELb1ELb1ELi128EEEEEEEEEvNT_6ParamsE:
	.zero		1400


//--------------------- .nv.constant0._ZN7cutlass13device_kernelIN5flash19enable_sm80_to_sm89INS1_16FlashAttnFwdSm80INS1_25CollectiveMainloopFwdSm80ILi8ELi1ELb1EN4cute5tupleIJNS5_1CILi128EEENS7_ILi48EEENS7_ILi256EEEEEELi256ENS_10bfloat16_tEfNS_4arch4Sm80ELb0ELb0ELb1ELb1ELb1ELb0ELb1ELb1EEENS1_21CollectiveEpilogueFwdINS6_IJS8_SA_S9_EEENS6_IJNS7_ILi1EEESI_SI_EEESC_SE_Li256ELb1ELb1ELb1ELb0EEENS1_36VarlenDynamicPersistentTileSchedulerILi128ELi48ELi256ELi256ELb1ELb1ELb0ELb0ELb1ELb1EEEEEEEEEvNT_6ParamsE --------------------------
	.section	.nv.constant0._ZN7cutlass13device_kernelIN5flash19enable_sm80_to_sm89INS1_16FlashAttnFwdSm80INS1_25CollectiveMainloopFwdSm80ILi8ELi1ELb1EN4cute5tupleIJNS5_1CILi128EEENS7_ILi48EEENS7_ILi256EEEEEELi256ENS_10bfloat16_tEfNS_4arch4Sm80ELb0ELb0ELb1ELb1ELb1ELb0ELb1ELb1EEENS1_21CollectiveEpilogueFwdINS6_IJS8_SA_S9_EEENS6_IJNS7_ILi1EEESI_SI_EEESC_SE_Li256ELb1ELb1ELb1ELb0EEENS1_36VarlenDynamicPersistentTileSchedulerILi128ELi48ELi256ELi256ELb1ELb1ELb0ELb0ELb1ELb1EEEEEEEEEvNT_6ParamsE,"a",@progbits
	.sectionflags	@""
	.align	4
.nv.constant0._ZN7cutlass13device_kernelIN5flash19enable_sm80_to_sm89INS1_16FlashAttnFwdSm80INS1_25CollectiveMainloopFwdSm80ILi8ELi1ELb1EN4cute5tupleIJNS5_1CILi128EEENS7_ILi48EEENS7_ILi256EEEEEELi256ENS_10bfloat16_tEfNS_4arch4Sm80ELb0ELb0ELb1ELb1ELb1ELb0ELb1ELb1EEENS1_21CollectiveEpilogueFwdINS6_IJS8_SA_S9_EEENS6_IJNS7_ILi1EEESI_SI_EEESC_SE_Li256ELb1ELb1ELb1ELb0EEENS1_36VarlenDynamicPersistentTileSchedulerILi128ELi48ELi256ELi256ELb1ELb1ELb0ELb0ELb1ELb1EEEEEEEEEvNT_6ParamsE:
	.zero		1432


//--------------------- .nv.constant0._ZN7cutlass13device_kernelIN5flash19enable_sm80_to_sm89INS1_16FlashAttnFwdSm80INS1_25CollectiveMainloopFwdSm80ILi8ELi1ELb0EN4cute5tupleIJNS5_1CILi128EEENS7_ILi32EEENS7_ILi256EEEEEELi256ENS_10bfloat16_tEfNS_4arch4Sm80ELb0ELb0ELb1ELb1ELb1ELb1ELb1ELb1EEENS1_21CollectiveEpilogueFwdINS6_IJS8_SA_S9_EEENS6_IJNS7_ILi1EEESI_SI_EEESC_SE_Li256ELb1ELb1ELb1ELb0EEENS1_36VarlenDynamicPersistentTileSchedulerILi128ELi32ELi256ELi256ELb1ELb1ELb0ELb0ELb1ELb1EEEEEEEEEvNT_6ParamsE --------------------------
	.section	.nv.constant0._ZN7cutlass13device_kernelIN5flash19enable_sm80_to_sm89INS1_16FlashAttnFwdSm80INS1_25CollectiveMainloopFwdSm80ILi8ELi1ELb0EN4cute5tupleIJNS5_1CILi128EEENS7_ILi32EEENS7_ILi256EEEEEELi256ENS_10bfloat16_tEfNS_4arch4Sm80ELb0ELb0ELb1ELb1ELb1ELb1ELb1ELb1EEENS1_21CollectiveEpilogueFwdINS6_IJS8_SA_S9_EEENS6_IJNS7_ILi1EEESI_SI_EEESC_SE_Li256ELb1ELb1ELb1ELb0EEENS1_36VarlenDynamicPersistentTileSchedulerILi128ELi32ELi256ELi256ELb1ELb1ELb0ELb0ELb1ELb1EEEEEEEEEvNT_6ParamsE,"a",@progbits
	.sectionflags	@""
	.align	4
.nv.constant0._ZN7cutlass13device_kernelIN5flash19enable_sm80_to_sm89INS1_16FlashAttnFwdSm80INS1_25CollectiveMainloopFwdSm80ILi8ELi1ELb0EN4cute5tupleIJNS5_1CILi128EEENS7_ILi32EEENS7_ILi256EEEEEELi256ENS_10bfloat16_tEfNS_4arch4Sm80ELb0ELb0ELb1ELb1ELb1ELb1ELb1ELb1EEENS1_21CollectiveEpilogueFwdINS6_IJS8_SA_S9_EEENS6_IJNS7_ILi1EEESI_SI_EEESC_SE_Li256ELb1ELb1ELb1ELb0EEENS1_36VarlenDynamicPersistentTileSchedulerILi128ELi32ELi256ELi256ELb1ELb1ELb0ELb0ELb1ELb1EEEEEEEEEvNT_6ParamsE:
	.zero		1432


//--------------------- .nv.constant0._ZN7cutlass13device_kernelIN5flash19enable_sm80_to_sm89INS1_16FlashAttnFwdSm80INS1_25CollectiveMainloopFwdSm80ILi8ELi1ELb1EN4cute5tupleIJNS5_1CILi128EEENS7_ILi48EEENS7_ILi256EEEEEELi256ENS_10bfloat16_tEfNS_4arch4Sm80ELb0ELb1ELb1ELb0ELb1ELb0ELb1ELb1EEENS1_21CollectiveEpilogueFwdINS6_IJS8_SA_S9_EEENS6_IJNS7_ILi1EEESI_SI_EEESC_SE_Li256ELb0ELb1ELb1ELb0EEENS1_19SingleTileSchedulerILb0ELb1ELb1ELi128EEEEEEEEEvNT_6ParamsE --------------------------
	.section	.nv.constant0._ZN7cutlass13device_kernelIN5flash19enable_sm80_to_sm89INS1_16FlashAttnFwdSm80INS1_25CollectiveMainloopFwdSm80ILi8ELi1ELb1EN4cute5tupleIJNS5_1CILi128EEENS7_ILi48EEENS7_ILi256EEEEEELi256ENS_10bfloat16_tEfNS_4arch4Sm80ELb0ELb1ELb1ELb0ELb1ELb0ELb1ELb1EEENS1_21CollectiveEpilogueFwdINS6_IJS8_SA_S9_EEENS6_IJNS7_ILi1EEESI_SI_EEESC_SE_Li256ELb0ELb1ELb1ELb0EEENS1_19SingleTileSchedulerILb0ELb1ELb1ELi128EEEEEEEEEvNT_6ParamsE,"a",@progbits
	.sectionflags	@""
	.align	4
.nv.constant0._ZN7cutlass13device_kernelIN5flash19enable_sm80_to_sm89INS1_16FlashAttnFwdSm80INS1_25CollectiveMainloopFwdSm80ILi8ELi1ELb1EN4cute5tupleIJNS5_1CILi128EEENS7_ILi48EEENS7_ILi256EEEEEELi256ENS_10bfloat16_tEfNS_4arch4Sm80ELb0ELb1ELb1ELb0ELb1ELb0ELb1ELb1EEENS1_21CollectiveEpilogueFwdINS6_IJS8_SA_S9_EEENS6_IJNS7_ILi1EEESI_SI_EEESC_SE_Li256ELb0ELb1ELb1ELb0EEENS1_19SingleTileSchedulerILb0ELb1ELb1ELi128EEEEEEEEEvNT_6ParamsE:
	.zero		1400


//--------------------- .nv.constant0._ZN7cutlass13device_kernelIN5flash19enable_sm80_to_sm89INS1_16FlashAttnFwdSm80INS1_25CollectiveMainloopFwdSm80ILi8ELi1ELb1EN4cute5tupleIJNS5_1CILi128EEENS7_ILi48EEENS7_ILi256EEEEEELi256ENS_10bfloat16_tEfNS_4arch4Sm80ELb0ELb1ELb1ELb1ELb1ELb0ELb1ELb1EEENS1_21CollectiveEpilogueFwdINS6_IJS8_SA_S9_EEENS6_IJNS7_ILi1EEESI_SI_EEESC_SE_Li256ELb1ELb1ELb1ELb0EEENS1_36VarlenDynamicPersistentTileSchedulerILi128ELi48ELi256ELi256ELb1ELb1ELb0ELb1ELb0ELb1EEEEEEEEEvNT_6ParamsE --------------------------
	.section	.nv.constant0._ZN7cutlass13device_kernelIN5flash19enable_sm80_to_sm89INS1_16FlashAttnFwdSm80INS1_25CollectiveMainloopFwdSm80ILi8ELi1ELb1EN4cute5tupleIJNS5_1CILi128EEENS7_ILi48EEENS7_ILi256EEEEEELi256ENS_10bfloat16_tEfNS_4arch4Sm80ELb0ELb1ELb1ELb1ELb1ELb0ELb1ELb1EEENS1_21CollectiveEpilogueFwdINS6_IJS8_SA_S9_EEENS6_IJNS7_ILi1EEESI_SI_EEESC_SE_Li256ELb1ELb1ELb1ELb0EEENS1_36VarlenDynamicPersistentTileSchedulerILi128ELi48ELi256ELi256ELb1ELb1ELb0ELb1ELb0ELb1EEEEEEEEEvNT_6ParamsE,"a",@progbits
	.sectionflags	@""
	.align	4
.nv.constant0._ZN7cutlass13device_kernelIN5flash19enable_sm80_to_sm89INS1_16FlashAttnFwdSm80INS1_25CollectiveMainloopFwdSm80ILi8ELi1ELb1EN4cute5tupleIJNS5_1CILi128EEENS7_ILi48EEENS7_ILi256EEEEEELi256ENS_10bfloat16_tEfNS_4arch4Sm80ELb0ELb1ELb1ELb1ELb1ELb0ELb1ELb1EEENS1_21CollectiveEpilogueFwdINS6_IJS8_SA_S9_EEENS6_IJNS7_ILi1EEESI_SI_EEESC_SE_Li256ELb1ELb1ELb1ELb0EEENS1_36VarlenDynamicPersistentTileSchedulerILi128ELi48ELi256ELi256ELb1ELb1ELb0ELb1ELb0ELb1EEEEEEEEEvNT_6ParamsE:
	.zero		1432


//--------------------- .nv.constant0._ZN7cutlass13device_kernelIN5flash19enable_sm80_to_sm89INS1_16FlashAttnFwdSm80INS1_25CollectiveMainloopFwdSm80ILi8ELi1ELb0EN4cute5tupleIJNS5_1CILi128EEENS7_ILi32EEENS7_ILi256EEEEEELi256ENS_10bfloat16_tEfNS_4arch4Sm80ELb0ELb1ELb1ELb1ELb1ELb1ELb1ELb1EEENS1_21CollectiveEpilogueFwdINS6_IJS8_SA_S9_EEENS6_IJNS7_ILi1EEESI_SI_EEESC_SE_Li256ELb1ELb1ELb1ELb0EEENS1_36VarlenDynamicPersistentTileSchedulerILi128ELi32ELi256ELi256ELb1ELb1ELb0ELb1ELb0ELb1EEEEEEEEEvNT_6ParamsE --------------------------
	.section	.nv.constant0._ZN7cutlass13device_kernelIN5flash19enable_sm80_to_sm89INS1_16FlashAttnFwdSm80INS1_25CollectiveMainloopFwdSm80ILi8ELi1ELb0EN4cute5tupleIJNS5_1CILi128EEENS7_ILi32EEENS7_ILi256EEEEEELi256ENS_10bfloat16_tEfNS_4arch4Sm80ELb0ELb1ELb1ELb1ELb1ELb1ELb1ELb1EEENS1_21CollectiveEpilogueFwdINS6_IJS8_SA_S9_EEENS6_IJNS7_ILi1EEESI_SI_EEESC_SE_Li256ELb1ELb1ELb1ELb0EEENS1_36VarlenDynamicPersistentTileSchedulerILi128ELi32ELi256ELi256ELb1ELb1ELb0ELb1ELb0ELb1EEEEEEEEEvNT_6ParamsE,"a",@progbits
	.sectionflags	@""
	.align	4
.nv.constant0._ZN7cutlass13device_kernelIN5flash19enable_sm80_to_sm89INS1_16FlashAttnFwdSm80INS1_25CollectiveMainloopFwdSm80ILi8ELi1ELb0EN4cute5tupleIJNS5_1CILi128EEENS7_ILi32EEENS7_ILi256EEEEEELi256ENS_10bfloat16_tEfNS_4arch4Sm80ELb0ELb1ELb1ELb1ELb1ELb1ELb1ELb1EEENS1_21CollectiveEpilogueFwdINS6_IJS8_SA_S9_EEENS6_IJNS7_ILi1EEESI_SI_EEESC_SE_Li256ELb1ELb1ELb1ELb0EEENS1_36VarlenDynamicPersistentTileSchedulerILi128ELi32ELi256ELi256ELb1ELb1ELb0ELb1ELb0ELb1EEEEEEEEEvNT_6ParamsE:
	.zero		1432


//--------------------- .nv.constant0._ZN7cutlass13device_kernelIN5flash19enable_sm80_to_sm89INS1_16FlashAttnFwdSm80INS1_25CollectiveMainloopFwdSm80ILi8ELi1ELb1EN4cute5tupleIJNS5_1CILi128EEENS7_ILi64EEENS7_ILi256EEEEEELi256ENS_10bfloat16_tEfNS_4arch4Sm80ELb1ELb0ELb1ELb0ELb1ELb0ELb1ELb1EEENS1_21CollectiveEpilogueFwdINS6_IJS8_SA_S9_EEENS6_IJNS7_ILi1EEESI_SI_EEESC_SE_Li256ELb0ELb1ELb1ELb0EEENS1_30DynamicPersistentTileSchedulerILi256ELi256ELb1ELb1ELb0EEEEEEEEEvNT_6ParamsE --------------------------
	.section	.nv.constant0._ZN7cutlass13device_kernelIN5flash19enable_sm80_to_sm89INS1_16FlashAttnFwdSm80INS1_25CollectiveMainloopFwdSm80ILi8ELi1ELb1EN4cute5tupleIJNS5_1CILi128EEENS7_ILi64EEENS7_ILi256EEEEEELi256ENS_10bfloat16_tEfNS_4arch4Sm80ELb1ELb0ELb1ELb0ELb1ELb0ELb1ELb1EEENS1_21CollectiveEpilogueFwdINS6_IJS8_SA_S9_EEENS6_IJNS7_ILi1EEESI_SI_EEESC_SE_Li256ELb0ELb1ELb1ELb0EEENS1_30DynamicPersistentTileSchedulerILi256ELi256ELb1ELb1ELb0EEEEEEEEEvNT_6ParamsE,"a",@progbits
	.sectionflags	@""
	.align	4
.nv.constant0._ZN7cutlass13device_kernelIN5flash19enable_sm80_to_sm89INS1_16FlashAttnFwdSm80INS1_25CollectiveMainloopFwdSm80ILi8ELi1ELb1EN4cute5tupleIJNS5_1CILi128EEENS7_ILi64EEENS7_ILi256EEEEEELi256ENS_10bfloat16_tEfNS_4arch4Sm80ELb1ELb0ELb1ELb0ELb1ELb0ELb1ELb1EEENS1_21CollectiveEpilogueFwdINS6_IJS8_SA_S9_EEENS6_IJNS7_ILi1EEESI_SI_EEESC_SE_Li256ELb0ELb1ELb1ELb0EEENS1_30DynamicPersistentTileSchedulerILi256ELi256ELb1ELb1ELb0EEEEEEEEEvNT_6ParamsE:
	.zero		1416


//--------------------- .nv.constant0._ZN7cutlass13device_kernelIN5flash19enable_sm80_to_sm89INS1_16FlashAttnFwdSm80INS1_25CollectiveMainloopFwdSm80ILi8ELi1ELb1EN4cute5tupleIJNS5_1CILi128EEENS7_ILi48EEENS7_ILi256EEEEEELi256ENS_10bfloat16_tEfNS_4arch4Sm80ELb1ELb0ELb1ELb1ELb1ELb0ELb1ELb1EEENS1_21CollectiveEpilogueFwdINS6_IJS8_SA_S9_EEENS6_IJNS7_ILi1EEESI_SI_EEESC_SE_Li256ELb1ELb1ELb1ELb0EEENS1_36VarlenDynamicPersistentTileSchedulerILi128ELi48ELi256ELi256ELb1ELb1ELb0ELb1ELb1ELb1EEEEEEEEEvNT_6ParamsE --------------------------
	.section	.nv.constant0._ZN7cutlass13device_kernelIN5flash19enable_sm80_to_sm89INS1_16FlashAttnFwdSm80INS1_25CollectiveMainloopFwdSm80ILi8ELi1ELb1EN4cute5tupleIJNS5_1CILi128EEENS7_ILi48EEENS7_ILi256EEEEEELi256ENS_10bfloat16_tEfNS_4arch4Sm80ELb1ELb0ELb1ELb1ELb1ELb0ELb1ELb1EEENS1_21CollectiveEpilogueFwdINS6_IJS8_SA_S9_EEENS6_IJNS7_ILi1EEESI_SI_EEESC_SE_Li256ELb1ELb1ELb1ELb0EEENS1_36VarlenDynamicPersistentTileSchedulerILi128ELi48ELi256ELi256ELb1ELb1ELb0ELb1ELb1ELb1EEEEEEEEEvNT_6ParamsE,"a",@progbits
	.sectionflags	@""
	.align	4
.nv.constant0._ZN7cutlass13device_kernelIN5flash19enable_sm80_to_sm89INS1_16FlashAttnFwdSm80INS1_25CollectiveMainloopFwdSm80ILi8ELi1ELb1EN4cute5tupleIJNS5_1CILi128EEENS7_ILi48EEENS7_ILi256EEEEEELi256ENS_10bfloat16_tEfNS_4arch4Sm80ELb1ELb0ELb1ELb1ELb1ELb0ELb1ELb1EEENS1_21CollectiveEpilogueFwdINS6_IJS8_SA_S9_EEENS6_IJNS7_ILi1EEESI_SI_EEESC_SE_Li256ELb1ELb1ELb1ELb0EEENS1_36VarlenDynamicPersistentTileSchedulerILi128ELi48ELi256ELi256ELb1ELb1ELb0ELb1ELb1ELb1EEEEEEEEEvNT_6ParamsE:
	.zero		1432


//--------------------- .nv.constant0._ZN7cutlass13device_kernelIN5flash19enable_sm80_to_sm89INS1_16FlashAttnFwdSm80INS1_25CollectiveMainloopFwdSm80ILi8ELi1ELb0EN4cute5tupleIJNS5_1CILi128EEENS7_ILi32EEENS7_ILi256EEEEEELi256ENS_10bfloat16_tEfNS_4arch4Sm80ELb1ELb0ELb1ELb1ELb1ELb1ELb1ELb1EEENS1_21CollectiveEpilogueFwdINS6_IJS8_SA_S9_EEENS6_IJNS7_ILi1EEESI_SI_EEESC_SE_Li256ELb1ELb1ELb1ELb0EEENS1_36VarlenDynamicPersistentTileSchedulerILi128ELi32ELi256ELi256ELb1ELb1ELb0ELb1ELb1ELb1EEEEEEEEEvNT_6ParamsE --------------------------
	.section	.nv.constant0._ZN7cutlass13device_kernelIN5flash19enable_sm80_to_sm89INS1_16FlashAttnFwdSm80INS1_25CollectiveMainloopFwdSm80ILi8ELi1ELb0EN4cute5tupleIJNS5_1CILi128EEENS7_ILi32EEENS7_ILi256EEEEEELi256ENS_10bfloat16_tEfNS_4arch4Sm80ELb1ELb0ELb1ELb1ELb1ELb1ELb1ELb1EEENS1_21CollectiveEpilogueFwdINS6_IJS8_SA_S9_EEENS6_IJNS7_ILi1EEESI_SI_EEESC_SE_Li256ELb1ELb1ELb1ELb0EEENS1_36VarlenDynamicPersistentTileSchedulerILi128ELi32ELi256ELi256ELb1ELb1ELb0ELb1ELb1ELb1EEEEEEEEEvNT_6ParamsE,"a",@progbits
	.sectionflags	@""
	.align	4
.nv.constant0._ZN7cutlass13device_kernelIN5flash19enable_sm80_to_sm89INS1_16FlashAttnFwdSm80INS1_25CollectiveMainloopFwdSm80ILi8ELi1ELb0EN4cute5tupleIJNS5_1CILi128EEENS7_ILi32EEENS7_ILi256EEEEEELi256ENS_10bfloat16_tEfNS_4arch4Sm80ELb1ELb0ELb1ELb1ELb1ELb1ELb1ELb1EEENS1_21CollectiveEpilogueFwdINS6_IJS8_SA_S9_EEENS6_IJNS7_ILi1EEESI_SI_EEESC_SE_Li256ELb1ELb1ELb1ELb0EEENS1_36VarlenDynamicPersistentTileSchedulerILi128ELi32ELi256ELi256ELb1ELb1ELb0ELb1ELb1ELb1EEEEEEEEEvNT_6ParamsE:
	.zero		1432


//--------------------- .nv.constant0._ZN7cutlass13device_kernelIN5flash19enable_sm80_to_sm89INS1_16FlashAttnFwdSm80INS1_25CollectiveMainloopFwdSm80ILi8ELi1ELb0EN4cute5tupleIJNS5_1CILi128EEENS7_ILi96EEENS7_ILi256EEEEEELi256ENS_10bfloat16_tEfNS_4arch4Sm80ELb0ELb0ELb1ELb0ELb1ELb0ELb1ELb1EEENS1_21CollectiveEpilogueFwdINS6_IJS8_SA_S9_EEENS6_IJNS7_ILi1EEESI_SI_EEESC_SE_Li256ELb0ELb1ELb1ELb0EEENS1_19SingleTileSchedulerILb0ELb1ELb1ELi128EEEEEEEEEvNT_6ParamsE --------------------------
	.section	.nv.constant0._ZN7cutlass13device_kernelIN5flash19enable_sm80_to_sm89INS1_16FlashAttnFwdSm80INS1_25CollectiveMainloopFwdSm80ILi8ELi1ELb0EN4cute5tupleIJNS5_1CILi128EEENS7_ILi96EEENS7_ILi256EEEEEELi256ENS_10bfloat16_tEfNS_4arch4Sm80ELb0ELb0ELb1ELb0ELb1ELb0ELb1ELb1EEENS1_21CollectiveEpilogueFwdINS6_IJS8_SA_S9_EEENS6_IJNS7_ILi1EEESI_SI_EEESC_SE_Li256ELb0ELb1ELb1ELb0EEENS1_19SingleTileSchedulerILb0ELb1ELb1ELi128EEEEEEEEEvNT_6ParamsE,"a",@progbits
	.sectionflags	@""
	.align	4
.nv.constant0._ZN7cutlass13device_kernelIN5flash19enable_sm80_to_sm89INS1_16FlashAttnFwdSm80INS1_25CollectiveMainloopFwdSm80ILi8ELi1ELb0EN4cute5tupleIJNS5_1CILi128EEENS7_ILi96EEENS7_ILi256EEEEEELi256ENS_10bfloat16_tEfNS_4arch4Sm80ELb0ELb0ELb1ELb0ELb1ELb0ELb1ELb1EEENS1_21CollectiveEpilogueFwdINS6_IJS8_SA_S9_EEENS6_IJNS7_ILi1EEESI_SI_EEESC_SE_Li256ELb0ELb1ELb1ELb0EEENS1_19SingleTileSchedulerILb0ELb1ELb1ELi128EEEEEEEEEvNT_6ParamsE:
	.zero		1400


//--------------------- .nv.constant0._ZN7cutlass13device_kernelIN5flash19enable_sm80_to_sm89INS1_16FlashAttnFwdSm80INS1_25CollectiveMainloopFwdSm80ILi8ELi1ELb0EN4cute5tupleIJNS5_1CILi128EEENS7_ILi64EEENS7_ILi256EEEEEELi256ENS_10bfloat16_tEfNS_4arch4Sm80ELb0ELb0ELb1ELb1ELb1ELb0ELb1ELb1EEENS1_21CollectiveEpilogueFwdINS6_IJS8_SA_S9_EEENS6_IJNS7_ILi1EEESI_SI_EEESC_SE_Li256ELb1ELb1ELb1ELb0EEENS1_36VarlenDynamicPersistentTileSchedulerILi128ELi64ELi256ELi256ELb1ELb1ELb0ELb0ELb1ELb1EEEEEEEEEvNT_6ParamsE --------------------------
	.section	.nv.constant0._ZN7cutlass13device_kernelIN5flash19enable_sm80_to_sm89INS1_16FlashAttnFwdSm80INS1_25CollectiveMainloopFwdSm80ILi8ELi1ELb0EN4cute5tupleIJNS5_1CILi128EEENS7_ILi64EEENS7_ILi256EEEEEELi256ENS_10bfloat16_tEfNS_4arch4Sm80ELb0ELb0ELb1ELb1ELb1ELb0ELb1ELb1EEENS1_21CollectiveEpilogueFwdINS6_IJS8_SA_S9_EEENS6_IJNS7_ILi1EEESI_SI_EEESC_SE_Li256ELb1ELb1ELb1ELb0EEENS1_36VarlenDynamicPersistentTileSchedulerILi128ELi64ELi256ELi256ELb1ELb1ELb0ELb0ELb1ELb1EEEEEEEEEvNT_6ParamsE,"a",@progbits
	.sectionflags	@""
	.align	4
.nv.constant0._ZN7cutlass13device_kernelIN5flash19enable_sm80_to_sm89INS1_16FlashAttnFwdSm80INS1_25CollectiveMainloopFwdSm80ILi8ELi1ELb0EN4cute5tupleIJNS5_1CILi128EEENS7_ILi64EEENS7_ILi256EEEEEELi256ENS_10bfloat16_tEfNS_4arch4Sm80ELb0ELb0ELb1ELb1ELb1ELb0ELb1ELb1EEENS1_21CollectiveEpilogueFwdINS6_IJS8_SA_S9_EEENS6_IJNS7_ILi1EEESI_SI_EEESC_SE_Li256ELb1ELb1ELb1ELb0EEENS1_36VarlenDynamicPersistentTileSchedulerILi128ELi64ELi256ELi256ELb1ELb1ELb0ELb0ELb1ELb1EEEEEEEEEvNT_6ParamsE:
	.zero		1432


//--------------------- .nv.constant0._ZN7cutlass13device_kernelIN5flash19enable_sm80_to_sm89INS1_16FlashAttnFwdSm80INS1_25CollectiveMainloopFwdSm80ILi8ELi1ELb0EN4cute5tupleIJNS5_1CILi128EEENS7_ILi48EEENS7_ILi256EEEEEELi256ENS_10bfloat16_tEfNS_4arch4Sm80ELb0ELb0ELb1ELb1ELb1ELb1ELb1ELb1EEENS1_21CollectiveEpilogueFwdINS6_IJS8_SA_S9_EEENS6_IJNS7_ILi1EEESI_SI_EEESC_SE_Li256ELb1ELb1ELb1ELb0EEENS1_36VarlenDynamicPersistentTileSchedulerILi128ELi48ELi256ELi256ELb1ELb1ELb0ELb0ELb1ELb1EEEEEEEEEvNT_6ParamsE --------------------------
	.section	.nv.constant0._ZN7cutlass13device_kernelIN5flash19enable_sm80_to_sm89INS1_16FlashAttnFwdSm80INS1_25CollectiveMainloopFwdSm80ILi8ELi1ELb0EN4cute5tupleIJNS5_1CILi128EEENS7_ILi48EEENS7_ILi256EEEEEELi256ENS_10bfloat16_tEfNS_4arch4Sm80ELb0ELb0ELb1ELb1ELb1ELb1ELb1ELb1EEENS1_21CollectiveEpilogueFwdINS6_IJS8_SA_S9_EEENS6_IJNS7_ILi1EEESI_SI_EEESC_SE_Li256ELb1ELb1ELb1ELb0EEENS1_36VarlenDynamicPersistentTileSchedulerILi128ELi48ELi256ELi256ELb1ELb1ELb0ELb0ELb1ELb1EEEEEEEEEvNT_6ParamsE,"a",@progbits
	.sectionflags	@""
	.align	4
.nv.constant0._ZN7cutlass13device_kernelIN5flash19enable_sm80_to_sm89INS1_16FlashAttnFwdSm80INS1_25CollectiveMainloopFwdSm80ILi8ELi1ELb0EN4cute5tupleIJNS5_1CILi128EEENS7_ILi48EEENS7_ILi256EEEEEELi256ENS_10bfloat16_tEfNS_4arch4Sm80ELb0ELb0ELb1ELb1ELb1ELb1ELb1ELb1EEENS1_21CollectiveEpilogueFwdINS6_IJS8_SA_S9_EEENS6_IJNS7_ILi1EEESI_SI_EEESC_SE_Li256ELb1ELb1ELb1ELb0EEENS1_36VarlenDynamicPersistentTileSchedulerILi128ELi48ELi256ELi256ELb1ELb1ELb0ELb0ELb1ELb1EEEEEEEEEvNT_6ParamsE:
	.zero		1432


//--------------------- .nv.constant0._ZN7cutlass13device_kernelIN5flash19enable_sm80_to_sm89INS1_16FlashAttnFwdSm80INS1_25CollectiveMainloopFwdSm80ILi8ELi1ELb0EN4cute5tupleIJNS5_1CILi128EEENS7_ILi64EEENS7_ILi256EEEEEELi256ENS_10bfloat16_tEfNS_4arch4Sm80ELb0ELb1ELb1ELb0ELb1ELb0ELb1ELb1EEENS1_21CollectiveEpilogueFwdINS6_IJS8_SA_S9_EEENS6_IJNS7_ILi1EEESI_SI_EEESC_SE_Li256ELb0ELb1ELb1ELb0EEENS1_19SingleTileSchedulerILb0ELb1ELb1ELi128EEEEEEEEEvNT_6ParamsE --------------------------
	.section	.nv.constant0._ZN7cutlass13device_kernelIN5flash19enable_sm80_to_sm89INS1_16FlashAttnFwdSm80INS1_25CollectiveMainloopFwdSm80ILi8ELi1ELb0EN4cute5tupleIJNS5_1CILi128EEENS7_ILi64EEENS7_ILi256EEEEEELi256ENS_10bfloat16_tEfNS_4arch4Sm80ELb0ELb1ELb1ELb0ELb1ELb0ELb1ELb1EEENS1_21CollectiveEpilogueFwdINS6_IJS8_SA_S9_EEENS6_IJNS7_ILi1EEESI_SI_EEESC_SE_Li256ELb0ELb1ELb1ELb0EEENS1_19SingleTileSchedulerILb0ELb1ELb1ELi128EEEEEEEEEvNT_6ParamsE,"a",@progbits
	.sectionflags	@""
	.align	4
.nv.constant0._ZN7cutlass13device_kernelIN5flash19enable_sm80_to_sm89INS1_16FlashAttnFwdSm80INS1_25CollectiveMainloopFwdSm80ILi8ELi1ELb0EN4cute5tupleIJNS5_1CILi128EEENS7_ILi64EEENS7_ILi256EEEEEELi256ENS_10bfloat16_tEfNS_4arch4Sm80ELb0ELb1ELb1ELb0ELb1ELb0ELb1ELb1EEENS1_21CollectiveEpilogueFwdINS6_IJS8_SA_S9_EEENS6_IJNS7_ILi1EEESI_SI_EEESC_SE_Li256ELb0ELb1ELb1ELb0EEENS1_19SingleTileSchedulerILb0ELb1ELb1ELi128EEEEEEEEEvNT_6ParamsE:
	.zero		1400


//--------------------- .nv.constant0._ZN7cutlass13device_kernelIN5flash19enable_sm80_to_sm89INS1_16FlashAttnFwdSm80INS1_25CollectiveMainloopFwdSm80ILi8ELi1ELb0EN4cute5tupleIJNS5_1CILi128EEENS7_ILi64EEENS7_ILi256EEEEEELi256ENS_10bfloat16_tEfNS_4arch4Sm80ELb0ELb1ELb1ELb1ELb1ELb0ELb1ELb1EEENS1_21CollectiveEpilogueFwdINS6_IJS8_SA_S9_EEENS6_IJNS7_ILi1EEESI_SI_EEESC_SE_Li256ELb1ELb1ELb1ELb0EEENS1_36VarlenDynamicPersistentTileSchedulerILi128ELi64ELi256ELi256ELb1ELb1ELb0ELb1ELb0ELb1EEEEEEEEEvNT_6ParamsE --------------------------
	.section	.nv.constant0._ZN7cutlass13device_kernelIN5flash19enable_sm80_to_sm89INS1_16FlashAttnFwdSm80INS1_25CollectiveMainloopFwdSm80ILi8ELi1ELb0EN4cute5tupleIJNS5_1CILi128EEENS7_ILi64EEENS7_ILi256EEEEEELi256ENS_10bfloat16_tEfNS_4arch4Sm80ELb0ELb1ELb1ELb1ELb1ELb0ELb1ELb1EEENS1_21CollectiveEpilogueFwdINS6_IJS8_SA_S9_EEENS6_IJNS7_ILi1EEESI_SI_EEESC_SE_Li256ELb1ELb1ELb1ELb0EEENS1_36VarlenDynamicPersistentTileSchedulerILi128ELi64ELi256ELi256ELb1ELb1ELb0ELb1ELb0ELb1EEEEEEEEEvNT_6ParamsE,"a",@progbits
	.sectionflags	@""
	.align	4
.nv.constant0._ZN7cutlass13device_kernelIN5flash19enable_sm80_to_sm89INS1_16FlashAttnFwdSm80INS1_25CollectiveMainloopFwdSm80ILi8ELi1ELb0EN4cute5tupleIJNS5_1CILi128EEENS7_ILi64EEENS7_ILi256EEEEEELi256ENS_10bfloat16_tEfNS_4arch4Sm80ELb0ELb1ELb1ELb1ELb1ELb0ELb1ELb1EEENS1_21CollectiveEpilogueFwdINS6_IJS8_SA_S9_EEENS6_IJNS7_ILi1EEESI_SI_EEESC_SE_Li256ELb1ELb1ELb1ELb0EEENS1_36VarlenDynamicPersistentTileSchedulerILi128ELi64ELi256ELi256ELb1ELb1ELb0ELb1ELb0ELb1EEEEEEEEEvNT_6ParamsE:
	.zero		1432


//--------------------- .nv.constant0._ZN7cutlass13device_kernelIN5flash19enable_sm80_to_sm89INS1_16FlashAttnFwdSm80INS1_25CollectiveMainloopFwdSm80ILi8ELi1ELb0EN4cute5tupleIJNS5_1CILi128EEENS7_ILi48EEENS7_ILi256EEEEEELi256ENS_10bfloat16_tEfNS_4arch4Sm80ELb0ELb1ELb1ELb1ELb1ELb1ELb1ELb1EEENS1_21CollectiveEpilogueFwdINS6_IJS8_SA_S9_EEENS6_IJNS7_ILi1EEESI_SI_EEESC_SE_Li256ELb1ELb1ELb1ELb0EEENS1_36VarlenDynamicPersistentTileSchedulerILi128ELi48ELi256ELi256ELb1ELb1ELb0ELb1ELb0ELb1EEEEEEEEEvNT_6ParamsE --------------------------
	.section	.nv.constant0._ZN7cutlass13device_kernelIN5flash19enable_sm80_to_sm89INS1_16FlashAttnFwdSm80INS1_25CollectiveMainloopFwdSm80ILi8ELi1ELb0EN4cute5tupleIJNS5_1CILi128EEENS7_ILi48EEENS7_ILi256EEEEEELi256ENS_10bfloat16_tEfNS_4arch4Sm80ELb0ELb1ELb1ELb1ELb1ELb1ELb1ELb1EEENS1_21CollectiveEpilogueFwdINS6_IJS8_SA_S9_EEENS6_IJNS7_ILi1EEESI_SI_EEESC_SE_Li256ELb1ELb1ELb1ELb0EEENS1_36VarlenDynamicPersistentTileSchedulerILi128ELi48ELi256ELi256ELb1ELb1ELb0ELb1ELb0ELb1EEEEEEEEEvNT_6ParamsE,"a",@progbits
	.sectionflags	@""
	.align	4
.nv.constant0._ZN7cutlass13device_kernelIN5flash19enable_sm80_to_sm89INS1_16FlashAttnFwdSm80INS1_25CollectiveMainloopFwdSm80ILi8ELi1ELb0EN4cute5tupleIJNS5_1CILi128EEENS7_ILi48EEENS7_ILi256EEEEEELi256ENS_10bfloat16_tEfNS_4arch4Sm80ELb0ELb1ELb1ELb1ELb1ELb1ELb1ELb1EEENS1_21CollectiveEpilogueFwdINS6_IJS8_SA_S9_EEENS6_IJNS7_ILi1EEESI_SI_EEESC_SE_Li256ELb1ELb1ELb1ELb0EEENS1_36VarlenDynamicPersistentTileSchedulerILi128ELi48ELi256ELi256ELb1ELb1ELb0ELb1ELb0ELb1EEEEEEEEEvNT_6ParamsE:
	.zero		1432


//--------------------- .nv.constant0._ZN7cutlass13device_kernelIN5flash19enable_sm80_to_sm89INS1_16FlashAttnFwdSm80INS1_25CollectiveMainloopFwdSm80ILi8ELi1ELb0EN4cute5tupleIJNS5_1CILi128EEENS7_ILi96EEENS7_ILi256EEEEEELi256ENS_10bfloat16_tEfNS_4arch4Sm80ELb1ELb0ELb1ELb0ELb1ELb0ELb1ELb1EEENS1_21CollectiveEpilogueFwdINS6_IJS8_SA_S9_EEENS6_IJNS7_ILi1EEESI_SI_EEESC_SE_Li256ELb0ELb1ELb1ELb0EEENS1_30DynamicPersistentTileSchedulerILi256ELi256ELb1ELb1ELb0EEEEEEEEEvNT_6ParamsE --------------------------
	.section	.nv.constant0._ZN7cutlass13device_kernelIN5flash19enable_sm80_to_sm89INS1_16FlashAttnFwdSm80INS1_25CollectiveMainloopFwdSm80ILi8ELi1ELb0EN4cute5tupleIJNS5_1CILi128EEENS7_ILi96EEENS7_ILi256EEEEEELi256ENS_10bfloat16_tEfNS_4arch4Sm80ELb1ELb0ELb1ELb0ELb1ELb0ELb1ELb1EEENS1_21CollectiveEpilogueFwdINS6_IJS8_SA_S9_EEENS6_IJNS7_ILi1EEESI_SI_EEESC_SE_Li256ELb0ELb1ELb1ELb0EEENS1_30DynamicPersistentTileSchedulerILi256ELi256ELb1ELb1ELb0EEEEEEEEEvNT_6ParamsE,"a",@progbits
	.sectionflags	@""
	.align	4
.nv.constant0._ZN7cutlass13device_kernelIN5flash19enable_sm80_to_sm89INS1_16FlashAttnFwdSm80INS1_25CollectiveMainloopFwdSm80ILi8ELi1ELb0EN4cute5tupleIJNS5_1CILi128EEENS7_ILi96EEENS7_ILi256EEEEEELi256ENS_10bfloat16_tEfNS_4arch4Sm80ELb1ELb0ELb1ELb0ELb1ELb0ELb1ELb1EEENS1_21CollectiveEpilogueFwdINS6_IJS8_SA_S9_EEENS6_IJNS7_ILi1EEESI_SI_EEESC_SE_Li256ELb0ELb1ELb1ELb0EEENS1_30DynamicPersistentTileSchedulerILi256ELi256ELb1ELb1ELb0EEEEEEEEEvNT_6ParamsE:
	.zero		1416


//--------------------- .nv.constant0._ZN7cutlass13device_kernelIN5flash19enable_sm80_to_sm89INS1_16FlashAttnFwdSm80INS1_25CollectiveMainloopFwdSm80ILi8ELi1ELb0EN4cute5tupleIJNS5_1CILi128EEENS7_ILi64EEENS7_ILi256EEEEEELi256ENS_10bfloat16_tEfNS_4arch4Sm80ELb1ELb0ELb1ELb1ELb1ELb0ELb1ELb1EEENS1_21CollectiveEpilogueFwdINS6_IJS8_SA_S9_EEENS6_IJNS7_ILi1EEESI_SI_EEESC_SE_Li256ELb1ELb1ELb1ELb0EEENS1_36VarlenDynamicPersistentTileSchedulerILi128ELi64ELi256ELi256ELb1ELb1ELb0ELb1ELb1ELb1EEEEEEEEEvNT_6ParamsE --------------------------
	.section	.nv.constant0._ZN7cutlass13device_kernelIN5flash19enable_sm80_to_sm89INS1_16FlashAttnFwdSm80INS1_25CollectiveMainloopFwdSm80ILi8ELi1ELb0EN4cute5tupleIJNS5_1CILi128EEENS7_ILi64EEENS7_ILi256EEEEEELi256ENS_10bfloat16_tEfNS_4arch4Sm80ELb1ELb0ELb1ELb1ELb1ELb0ELb1ELb1EEENS1_21CollectiveEpilogueFwdINS6_IJS8_SA_S9_EEENS6_IJNS7_ILi1EEESI_SI_EEESC_SE_Li256ELb1ELb1ELb1ELb0EEENS1_36VarlenDynamicPersistentTileSchedulerILi128ELi64ELi256ELi256ELb1ELb1ELb0ELb1ELb1ELb1EEEEEEEEEvNT_6ParamsE,"a",@progbits
	.sectionflags	@""
	.align	4
.nv.constant0._ZN7cutlass13device_kernelIN5flash19enable_sm80_to_sm89INS1_16FlashAttnFwdSm80INS1_25CollectiveMainloopFwdSm80ILi8ELi1ELb0EN4cute5tupleIJNS5_1CILi128EEENS7_ILi64EEENS7_ILi256EEEEEELi256ENS_10bfloat16_tEfNS_4arch4Sm80ELb1ELb0ELb1ELb1ELb1ELb0ELb1ELb1EEENS1_21CollectiveEpilogueFwdINS6_IJS8_SA_S9_EEENS6_IJNS7_ILi1EEESI_SI_EEESC_SE_Li256ELb1ELb1ELb1ELb0EEENS1_36VarlenDynamicPersistentTileSchedulerILi128ELi64ELi256ELi256ELb1ELb1ELb0ELb1ELb1ELb1EEEEEEEEEvNT_6ParamsE:
	.zero		1432


//--------------------- .nv.constant0._ZN7cutlass13device_kernelIN5flash19enable_sm80_to_sm89INS1_16FlashAttnFwdSm80INS1_25CollectiveMainloopFwdSm80ILi8ELi1ELb0EN4cute5tupleIJNS5_1CILi128EEENS7_ILi48EEENS7_ILi256EEEEEELi256ENS_10bfloat16_tEfNS_4arch4Sm80ELb1ELb0ELb1ELb1ELb1ELb1ELb1ELb1EEENS1_21CollectiveEpilogueFwdINS6_IJS8_SA_S9_EEENS6_IJNS7_ILi1EEESI_SI_EEESC_SE_Li256ELb1ELb1ELb1ELb0EEENS1_36VarlenDynamicPersistentTileSchedulerILi128ELi48ELi256ELi256ELb1ELb1ELb0ELb1ELb1ELb1EEEEEEEEEvNT_6ParamsE --------------------------
	.section	.nv.constant0._ZN7cutlass13device_kernelIN5flash19enable_sm80_to_sm89INS1_16FlashAttnFwdSm80INS1_25CollectiveMainloopFwdSm80ILi8ELi1ELb0EN4cute5tupleIJNS5_1CILi128EEENS7_ILi48EEENS7_ILi256EEEEEELi256ENS_10bfloat16_tEfNS_4arch4Sm80ELb1ELb0ELb1ELb1ELb1ELb1ELb1ELb1EEENS1_21CollectiveEpilogueFwdINS6_IJS8_SA_S9_EEENS6_IJNS7_ILi1EEESI_SI_EEESC_SE_Li256ELb1ELb1ELb1ELb0EEENS1_36VarlenDynamicPersistentTileSchedulerILi128ELi48ELi256ELi256ELb1ELb1ELb0ELb1ELb1ELb1EEEEEEEEEvNT_6ParamsE,"a",@progbits
	.sectionflags	@""
	.align	4
.nv.constant0._ZN7cutlass13device_kernelIN5flash19enable_sm80_to_sm89INS1_16FlashAttnFwdSm80INS1_25CollectiveMainloopFwdSm80ILi8ELi1ELb0EN4cute5tupleIJNS5_1CILi128EEENS7_ILi48EEENS7_ILi256EEEEEELi256ENS_10bfloat16_tEfNS_4arch4Sm80ELb1ELb0ELb1ELb1ELb1ELb1ELb1ELb1EEENS1_21CollectiveEpilogueFwdINS6_IJS8_SA_S9_EEENS6_IJNS7_ILi1EEESI_SI_EEESC_SE_Li256ELb1ELb1ELb1ELb0EEENS1_36VarlenDynamicPersistentTileSchedulerILi128ELi48ELi256ELi256ELb1ELb1ELb0ELb1ELb1ELb1EEEEEEEEEvNT_6ParamsE:
	.zero		1432


//--------------------- .text._ZN7cutlass13device_kernelIN5flash19enable_sm80_to_sm89INS1_16FlashAttnFwdSm80INS1_25CollectiveMainloopFwdSm80ILi8ELi1ELb1EN4cute5tupleIJNS5_1CILi128EEENS7_ILi64EEENS7_ILi256EEEEEELi256ENS_10bfloat16_tEfNS_4arch4Sm80ELb0ELb0ELb1ELb0ELb1ELb0ELb1ELb1EEENS1_21CollectiveEpilogueFwdINS6_IJS8_SA_S9_EEENS6_IJNS7_ILi1EEESI_SI_EEESC_SE_Li256ELb0ELb1ELb1ELb0EEENS1_19SingleTileSchedulerILb0ELb1ELb1ELi128EEEEEEEEEvNT_6ParamsE --------------------------
	.section	.text._ZN7cutlass13device_kernelIN5flash19enable_sm80_to_sm89INS1_16FlashAttnFwdSm80INS1_25CollectiveMainloopFwdSm80ILi8ELi1ELb1EN4cute5tupleIJNS5_1CILi128EEENS7_ILi64EEENS7_ILi256EEEEEELi256ENS_10bfloat16_tEfNS_4arch4Sm80ELb0ELb0ELb1ELb0ELb1ELb0ELb1ELb1EEENS1_21CollectiveEpilogueFwdINS6_IJS8_SA_S9_EEENS6_IJNS7_ILi1EEESI_SI_EEESC_SE_Li256ELb0ELb1ELb1ELb0EEENS1_19SingleTileSchedulerILb0ELb1ELb1ELi128EEEEEEEEEvNT_6ParamsE,"ax",@progbits
	.sectioninfo	@"SHI_REGISTERS=255"
	.align	128
.text._ZN7cutlass13device_kernelIN5flash19enable_sm80_to_sm89INS1_16FlashAttnFwdSm80INS1_25CollectiveMainloopFwdSm80ILi8ELi1ELb1EN4cute5tupleIJNS5_1CILi128EEENS7_ILi64EEENS7_ILi256EEEEEELi256ENS_10bfloat16_tEfNS_4arch4Sm80ELb0ELb0ELb1ELb0ELb1ELb0ELb1ELb1EEENS1_21CollectiveEpilogueFwdINS6_IJS8_SA_S9_EEENS6_IJNS7_ILi1EEESI_SI_EEESC_SE_Li256ELb0ELb1ELb1ELb0EEENS1_19SingleTileSchedulerILb0ELb1ELb1ELi128EEEEEEEEEvNT_6ParamsE:
        .type           _ZN7cutlass13device_kernelIN5flash19enable_sm80_to_sm89INS1_16FlashAttnFwdSm80INS1_25CollectiveMainloopFwdSm80ILi8ELi1ELb1EN4cute5tupleIJNS5_1CILi128EEENS7_ILi64EEENS7_ILi256EEEEEELi256ENS_10bfloat16_tEfNS_4arch4Sm80ELb0ELb0ELb1ELb0ELb1ELb0ELb1ELb1EEENS1_21CollectiveEpilogueFwdINS6_IJS8_SA_S9_EEENS6_IJNS7_ILi1EEESI_SI_EEESC_SE_Li256ELb0ELb1ELb1ELb0EEENS1_19SingleTileSchedulerILb0ELb1ELb1ELi128EEEEEEEEEvNT_6ParamsE,@function
        .size           _ZN7cutlass13device_kernelIN5flash19enable_sm80_to_sm89INS1_16FlashAttnFwdSm80INS1_25CollectiveMainloopFwdSm80ILi8ELi1ELb1EN4cute5tupleIJNS5_1CILi128EEENS7_ILi64EEENS7_ILi256EEEEEELi256ENS_10bfloat16_tEfNS_4arch4Sm80ELb0ELb0ELb1ELb0ELb1ELb0ELb1ELb1EEENS1_21CollectiveEpilogueFwdINS6_IJS8_SA_S9_EEENS6_IJNS7_ILi1EEESI_SI_EEESC_SE_Li256ELb0ELb1ELb1ELb0EEENS1_19SingleTileSchedulerILb0ELb1ELb1ELi128EEEEEEEEEvNT_6ParamsE,(.L_x_3228 - _ZN7cutlass13device_kernelIN5flash19enable_sm80_to_sm89INS1_16FlashAttnFwdSm80INS1_25CollectiveMainloopFwdSm80ILi8ELi1ELb1EN4cute5tupleIJNS5_1CILi128EEENS7_ILi64EEENS7_ILi256EEEEEELi256ENS_10bfloat16_tEfNS_4arch4Sm80ELb0ELb0ELb1ELb0ELb1ELb0ELb1ELb1EEENS1_21CollectiveEpilogueFwdINS6_IJS8_SA_S9_EEENS6_IJNS7_ILi1EEESI_SI_EEESC_SE_Li256ELb0ELb1ELb1ELb0EEENS1_19SingleTileSchedulerILb0ELb1ELb1ELi128EEEEEEEEEvNT_6ParamsE)
        .other          _ZN7cutlass13device_kernelIN5flash19enable_sm80_to_sm89INS1_16FlashAttnFwdSm80INS1_25CollectiveMainloopFwdSm80ILi8ELi1ELb1EN4cute5tupleIJNS5_1CILi128EEENS7_ILi64EEENS7_ILi256EEEEEELi256ENS_10bfloat16_tEfNS_4arch4Sm80ELb0ELb0ELb1ELb0ELb1ELb0ELb1ELb1EEENS1_21CollectiveEpilogueFwdINS6_IJS8_SA_S9_EEENS6_IJNS7_ILi1EEESI_SI_EEESC_SE_Li256ELb0ELb1ELb1ELb0EEENS1_19SingleTileSchedulerILb0ELb1ELb1ELi128EEEEEEEEEvNT_6ParamsE,@"STO_CUDA_ENTRY STV_DEFAULT"
_ZN7cutlass13device_kernelIN5flash19enable_sm80_to_sm89INS1_16FlashAttnFwdSm80INS1_25CollectiveMainloopFwdSm80ILi8ELi1ELb1EN4cute5tupleIJNS5_1CILi128EEENS7_ILi64EEENS7_ILi256EEEEEELi256ENS_10bfloat16_tEfNS_4arch4Sm80ELb0ELb0ELb1ELb0ELb1ELb0ELb1ELb1EEENS1_21CollectiveEpilogueFwdINS6_IJS8_SA_S9_EEENS6_IJNS7_ILi1EEESI_SI_EEESC_SE_Li256ELb0ELb1ELb1ELb0EEENS1_19SingleTileSchedulerILb0ELb1ELb1ELi128EEEEEEEEEvNT_6ParamsE:
[----:B------:R-:W-:Y:S02]  /*0000*/  MOV R1, c[0x0][0x28] ;  /* 0x00000a0000017a02 */ /* 0x000fe40000000f00 */
[----:B------:R-:W1:Y:S01]  /*0010*/  S2R R132, SR_TID.X ;  /* 0x0000000000847919 */ /* 0x000e620000002100 */
[----:B------:R-:W2:Y:S01]  /*0020*/  S2UR UR6, SR_CTAID.Y ;  /* 0x00000000000679c3 */ /* 0x000ea20000002600 */
[----:B------:R-:W-:-:S07]  /*0030*/  IADD3 R1, R1, -0x68, RZ ;  /* 0xffffff9801017810 */ /* 0x000fce0007ffe0ff */
[----:B------:R-:W3:Y:S01]  /*0040*/  S2UR UR18, SR_CTAID.Z ;  /* 0x00000000001279c3 */ /* 0x000ee20000002700 */
[----:B-1----:R-:W-:-:S06]  /*0050*/  SHF.R.U32.HI R0, RZ, 0x5, R132 ;  /* 0x00000005ff007819 */ /* 0x002fcc0000011684 */
[----:B------:R-:W1:Y:S02]  /*0060*/  SHFL.IDX PT, R0, R0, RZ, 0x1f ;  /* 0x00001fff00007589 */ /* 0x000e6400000e0000 */
[----:B-1----:R-:W-:-:S13]  /*0070*/  ISETP.NE.AND P0, PT, R0, RZ, PT ;  /* 0x000000ff0000720c */ /* 0x002fda0003f05270 */
[----:B--23--:R-:W-:Y:S05]  /*0080*/  @!P0 BRA `(.L_x_0) ;  /* 0x0000009000008947 */ /* 0x00cfea0003800000 */
[----:B------:R-:W-:Y:S01]  /*0090*/  MOV R0, c[0x0][0x550] ;  /* 0x0001540000007a02 */ /* 0x000fe20000000f00 */
[----:B------:R-:W-:-:S03]  /*00a0*/  UMOV UR11, UR6 ;  /* 0x00000006000b7c82 */ /* 0x000fc60008000000 */
[----:B------:R-:W-:-:S13]  /*00b0*/  ISETP.NE.AND P0, PT, R0, 0x1, PT ;  /* 0x000000010000780c */ /* 0x000fda0003f05270 */
[----:B------:R-:W-:Y:S05]  /*00c0*/  @!P0 BRA `(.L_x_1) ;  /* 0x000000b000008947 */ /* 0x000fea0003800000 */
[----:B------:R-:W-:Y:S02]  /*00d0*/  ULDC UR4, c[0x0][0x554] ;  /* 0x0001550000047ab9 */ /* 0x000fe40000000800 */
[----:B------:R-:W-:Y:S02]  /*00e0*/  UIMAD.WIDE.U32 UR4, UR6, UR4, URZ ;  /* 0x00000004060472a5 */ /* 0x000fe4000f8e003f */
[----:B------:R-:W-:Y:S02]  /*00f0*/  ULDC UR11, c[0x0][0x558] ;  /* 0x00015600000b7ab9 */ /* 0x000fe40000000800 */
[----:B------:R-:W-:Y:S01]  /*0100*/  USHF.R.U32.HI UR11, URZ, UR11, UR5 ;  /* 0x0000000b3f0b7299 */ /* 0x000fe20008011605 */
[----:B------:R-:W-:Y:S05]  /*0110*/  BRA `(.L_x_1) ;  /* 0x0000006000007947 */ /* 0x000fea0003800000 */
.L_x_0:
[----:B------:R-:W-:Y:S02]  /*0120*/  ULDC.64 UR4, c[0x0][0x550] ;  /* 0x0001540000047ab9 */ /* 0x000fe40000000a00 */
[----:B------:R-:W-:Y:S02]  /*0130*/  UISETP.NE.AND UP0, UPT, UR4, 0x1, UPT ;  /* 0x000000010400788c */ /* 0x000fe4000bf05270 */
[----:B------:R-:W-:-:S02]  /*0140*/  UIMAD.WIDE.U32 UR8, UR6, UR5, URZ ;  /* 0x00000005060872a5 */ /* 0x000fc4000f8e003f */
[----:B------:R-:W-:Y:S02]  /*0150*/  ULDC UR4, c[0x0][0x558] ;  /* 0x0001560000047ab9 */ /* 0x000fe40000000800 */
[----:B------:R-:W-:-:S05]  /*0160*/  UMOV UR11, UR6 ;  /* 0x00000006000b7c82 */ /* 0x000fca0008000000 */
[----:B------:R-:W-:-:S03]  /*0170*/  @UP0 USHF.R.U32.HI UR11, URZ, UR4, UR9 ;  /* 0x000000043f0b0299 */ /* 0x000fc60008011609 */
.L_x_1:
[----:B------:R-:W-:Y:S01]  /*0180*/  ISETP.LE.AND P0, PT, RZ, UR18, PT ;  /* 0x00000012ff007c0c */ /* 0x000fe2000bf03270 */
[----:B------:R-:W-:Y:S02]  /*0190*/  UIADD3 UR5, -UR11, URZ, URZ ;  /* 0x0000003f0b057290 */ /* 0x000fe4000fffe13f */
[----:B------:R-:W-:Y:S02]  /*01a0*/  ULDC UR4, c[0x0][0x550] ;  /* 0x0001540000047ab9 */ /* 0x000fe40000000800 */
[----:B------:R-:W-:-:S08]  /*01b0*/  UIMAD UR6, UR5, UR4, UR6 ;  /* 0x00000004050672a4 */ /* 0x000fd0000f8e0206 */
[----:B------:R-:W-:Y:S05]  /*01c0*/  @!P0 EXIT ;  /* 0x000000000000894d */ /* 0x000fea0003800000 */
[----:B------:R-:W-:Y:S02]  /*01d0*/  ULDC.64 UR4, c[0x0][0x370] ;  /* 0x0000dc0000047ab9 */ /* 0x000fe40000000a00 */
[----:B------:R-:W-:Y:S02]  /*01e0*/  UISETP.NE.U32.AND UP0, UPT, URZ, UR4, UPT ;  /* 0x000000043f00728c */ /* 0x000fe4000bf05070 */
[----:B------:R-:W-:Y:S02]  /*01f0*/  ULDC.64 UR8, c[0x0][0x370] ;  /* 0x0000dc0000087ab9 */ /* 0x000fe40000000a00 */
[----:B------:R-:W-:Y:S02]  /*0200*/  UISETP.NE.AND.EX UP0, UPT, URZ, UR5, UPT, UP0 ;  /* 0x000000053f00728c */ /* 0x000fe4000bf05300 */
[----:B------:R-:W-:-:S04]  /*0210*/  ULDC.64 UR12, c[0x0][0x118] ;  /* 0x00004600000c7ab9 */ /* 0x000fc80000000a00 */
[----:B------:R-:W-:-:S05]  /*0220*/  PLOP3.LUT P0, PT, PT, PT, UP0, 0x80, 0x0 ;  /* 0x000000000000781c */ /* 0x000fca0003f0f008 */
[----:B------:R-:W-:Y:S02]  /*0230*/  @UP0 UMOV UR4, 0x4 ;  /* 0x0000000400040882 */ /* 0x000fe40000000000 */
[----:B------:R-:W-:-:S06]  /*0240*/  @UP0 UIMAD.WIDE UR4, UR18, UR4, UR8 ;  /* 0x00000004120402a5 */ /* 0x000fcc000f8e0208 */
[----:B------:R-:W-:Y:S02]  /*0250*/  IMAD.U32 R2, RZ, RZ, UR4 ;  /* 0x00000004ff027e24 */ /* 0x000fe4000f8e00ff */
[----:B------:R-:W-:-:S05]  /*0260*/  IMAD.U32 R3, RZ, RZ, UR5 ;  /* 0x00000005ff037e24 */ /* 0x000fca000f8e00ff */
[----:B------:R-:W2:Y:S01]  /*0270*/  @P0 LDG.E R2, [R2.64] ;  /* 0x0000000c02020981 */ /* 0x000ea2000c1e1900 */
[----:B------:R-:W-:Y:S02]  /*0280*/  ULDC UR4, c[0x0][0x2ac] ;  /* 0x0000ab0000047ab9 */ /* 0x000fe40000000800 */
[----:B------:R-:W-:Y:S02]  /*0290*/  ULDC UR10, c[0x0][0x1d0] ;  /* 0x00007400000a7ab9 */ /* 0x000fe40000000800 */
[----:B------:R-:W-:Y:S02]  /*02a0*/  UIMAD UR10, UR4, UR10, URZ ;  /* 0x0000000a040a72a4 */ /* 0x000fe4000f8e023f */
[----:B------:R-:W-:Y:S02]  /*02b0*/  UMOV UR9, URZ ;  /* 0x0000003f00097c82 */ /* 0x000fe40008000000 */
[----:B------:R-:W-:Y:S02]  /*02c0*/  UISETP.GE.AND UP0, UPT, UR10, 0x1, UPT ;  /* 0x000000010a00788c */ /* 0x000fe4000bf06270 */
[----:B------:R-:W-:-:S02]  /*02d0*/  UIADD3 UR5, UR10, 0x3f, URZ ;  /* 0x0000003f0a057890 */ /* 0x000fc4000fffe03f */
[----:B------:R-:W-:Y:S02]  /*02e0*/  UMOV UR17, URZ ;  /* 0x0000003f00117c82 */ /* 0x000fe40008000000 */
[----:B------:R-:W-:-:S04]  /*02f0*/  USHF.R.S32.HI UR4, URZ, 0x1f, UR5 ;  /* 0x0000001f3f047899 */ /* 0x000fc80008011405 */
[----:B------:R-:W-:-:S04]  /*0300*/  ULEA.HI UR4, UR4, UR5, URZ, 0x6 ;  /* 0x0000000504047291 */ /* 0x000fc8000f8f303f */
[----:B------:R-:W-:Y:S01]  /*0310*/  USHF.R.S32.HI UR7, URZ, 0x6, UR4 ;  /* 0x000000063f077899 */ /* 0x000fe20008011404 */
[----:B--2---:R1:W2:Y:S01]  /*0320*/  @P0 R2UR UR9, R2 ;  /* 0x00000000020903c2 */ /* 0x0042a200000e0000 */
[----:B------:R-:W-:-:S13]  /*0330*/  PLOP3.LUT P0, PT, PT, PT, UP0, 0x80, 0x0 ;  /* 0x000000000000781c */ /* 0x000fda0003f0f008 */
[----:B-12---:R-:W-:Y:S05]  /*0340*/  @!P0 BRA `(.L_x_2) ;  /* 0x0000025000008947 */ /* 0x006fea0003800000 */
[----:B------:R-:W-:Y:S02]  /*0350*/  USHF.R.U32.HI UR4, URZ, 0x10, UR6 ;  /* 0x000000103f047899 */ /* 0x000fe40008011606 */
[----:B------:R-:W-:Y:S02]  /*0360*/  ULDC UR5, c[0x0][0x338] ;  /* 0x0000ce0000057ab9 */ /* 0x000fe40000000800 */
[----:B------:R-:W-:Y:S02]  /*0370*/  UISETP.NE.AND UP0, UPT, UR4, URZ, UPT ;  /* 0x0000003f0400728c */ /* 0x000fe4000bf05270 */
[----:B------:R-:W-:Y:S02]  /*0380*/  UMOV UR20, URZ ;  /* 0x0000003f00147c82 */ /* 0x000fe40008000000 */
[----:B------:R-:W-:-:S04]  /*0390*/  USEL UR5, UR4, UR5, UP0 ;  /* 0x0000000504057287 */ /* 0x000fc80008000000 */
[----:B------:R-:W-:Y:S02]  /*03a0*/  UIADD3 UR16, UR7, -0x1, UR5 ;  /* 0xffffffff07107890 */ /* 0x000fe4000fffe005 */
[----:B------:R-:W-:-:S05]  /*03b0*/  IMAD.U32 R3, RZ, RZ, UR5 ;  /* 0x00000005ff037e24 */ /* 0x000fca000f8e00ff */
[----:B------:R-:W-:-:S04]  /*03c0*/  IABS R0, R3 ;  /* 0x0000000300007213 */ /* 0x000fc80000000000 */
[----:B------:R-:W1:Y:S02]  /*03d0*/  R2UR UR15, R0 ;  /* 0x00000000000f73c2 */ /* 0x000e6400000e0000 */
[----:B-1----:R-:W1:Y:S08]  /*03e0*/  I2F.RP R0, UR15 ;  /* 0x0000000f00007d06 */ /* 0x002e700008209400 */
[----:B-1----:R-:W1:Y:S02]  /*03f0*/  MUFU.RCP R0, R0 ;  /* 0x0000000000007308 */ /* 0x002e640000001000 */
[----:B-1----:R-:W-:-:S06]  /*0400*/  IADD3 R0, R0, 0xffffffe, RZ ;  /* 0x0ffffffe00007810 */ /* 0x002fcc0007ffe0ff */
[----:B------:R-:W1:Y:S02]  /*0410*/  F2I.FTZ.U32.TRUNC.NTZ R0, R0 ;  /* 0x0000000000007305 */ /* 0x000e64000021f000 */
[----:B-1----:R1:W2:Y:S02]  /*0420*/  R2UR UR21, R0 ;  /* 0x00000000001573c2 */ /* 0x0022a400000e0000 */
[----:B-1----:R-:W-:Y:S01]  /*0430*/  IMAD.U32 R0, RZ, RZ, UR16 ;  /* 0x00000010ff007e24 */ /* 0x002fe2000f8e00ff */
[----:B--2---:R-:W-:Y:S02]  /*0440*/  UIADD3 UR4, URZ, -UR21, URZ ;  /* 0x800000153f047290 */ /* 0x004fe4000fffe03f */
[----:B------:R-:W-:Y:S02]  /*0450*/  ULOP3.LUT UR16, UR16, UR5, URZ, 0x3c, !UPT ;  /* 0x0000000510107292 */ /* 0x000fe4000f8e3c3f */
[----:B------:R-:W-:Y:S01]  /*0460*/  IABS R2, R0 ;  /* 0x0000000000027213 */ /* 0x000fe20000000000 */
[----:B------:R-:W-:Y:S01]  /*0470*/  UIMAD UR4, UR4, UR15, URZ ;  /* 0x0000000f040472a4 */ /* 0x000fe2000f8e023f */
[----:B------:R-:W-:-:S02]  /*0480*/  IABS R0, R3 ;  /* 0x0000000300007213 */ /* 0x000fc40000000000 */
[----:B------:R-:W1:Y:S01]  /*0490*/  R2UR UR14, R2 ;  /* 0x00000000020e73c2 */ /* 0x000e6200000e0000 */
[----:B------:R-:W-:Y:S02]  /*04a0*/  UIMAD.WIDE.U32 UR20, UR21, UR4, UR20 ;  /* 0x00000004151472a5 */ /* 0x000fe4000f8e0014 */
[----:B------:R-:W-:-:S05]  /*04b0*/  IMAD.MOV R0, RZ, RZ, -R0 ;  /* 0x000000ffff007224 */ /* 0x000fca00078e0a00 */
[----:B------:R-:W2:Y:S01]  /*04c0*/  R2UR UR8, R0 ;  /* 0x00000000000873c2 */ /* 0x000ea200000e0000 */
[----:B------:R-:W-:Y:S02]  /*04d0*/  UMOV UR17, UR21 ;  /* 0x0000001500117c82 */ /* 0x000fe40008000000 */
[----:B-1----:R-:W-:-:S07]  /*04e0*/  UIMAD.WIDE.U32 UR20, UR17, UR14, URZ ;  /* 0x0000000e111472a5 */ /* 0x002fce000f8e003f */
[----:B------:R-:W-:Y:S02]  /*04f0*/  UMOV UR17, UR21 ;  /* 0x0000001500117c82 */ /* 0x000fe40008000000 */
[----:B--2---:R-:W-:-:S04]  /*0500*/  UIMAD UR8, UR17, UR8, UR14 ;  /* 0x00000008110872a4 */ /* 0x004fc8000f8e020e */
[----:B------:R-:W-:-:S11]  /*0510*/  UISETP.GT.U32.AND UP0, UPT, UR15, UR8, UPT ;  /* 0x000000080f00728c */ /* 0x000fd6000bf04070 */
[----:B------:R-:W-:Y:S02]  /*0520*/  @!UP0 UIADD3 UR8, UR8, -UR15, URZ ;  /* 0x8000000f08088290 */ /* 0x000fe4000fffe03f */
[----:B------:R-:W-:Y:S02]  /*0530*/  @!UP0 UIADD3 UR17, UR17, 0x1, URZ ;  /* 0x0000000111118890 */ /* 0x000fe4000fffe03f */
[----:B------:R-:W-:Y:S02]  /*0540*/  UISETP.GE.U32.AND UP1, UPT, UR8, UR15, UPT ;  /* 0x0000000f0800728c */ /* 0x000fe4000bf26070 */
[----:B------:R-:W-:-:S09]  /*0550*/  UISETP.GE.AND UP0, UPT, UR16, URZ, UPT ;  /* 0x0000003f1000728c */ /* 0x000fd2000bf06270 */
[----:B------:R-:W-:Y:S02]  /*0560*/  @UP1 UIADD3 UR17, UR17, 0x1, URZ ;  /* 0x0000000111111890 */ /* 0x000fe4000fffe03f */
[----:B------:R-:W-:Y:S02]  /*0570*/  UISETP.NE.AND UP1, UPT, UR5, URZ, UPT ;  /* 0x0000003f0500728c */ /* 0x000fe4000bf25270 */
[----:B------:R-:W-:-:S09]  /*0580*/  @!UP0 UIADD3 UR17, -UR17, URZ, URZ ;  /* 0x0000003f11118290 */ /* 0x000fd2000fffe13f */
[----:B------:R-:W-:Y:S02]  /*0590*/  @!UP1 ULOP3.LUT UR17, URZ, UR5, URZ, 0x33, !UPT ;  /* 0x000000053f119292 */ /* 0x000fe4000f8e333f */
.L_x_2:
[----:B------:R-:W-:Y:S01]  /*05a0*/  ULOP3.LUT UR8, UR6, 0xffff, URZ, 0xc0, !UPT ;  /* 0x0000ffff06087892 */ /* 0x000fe2000f8ec03f */
[----:B------:R-:W-:Y:S01]  /*05b0*/  PLOP3.LUT P2, PT, PT, PT, PT, 0x80, 0x0 ;  /* 0x000000000000781c */ /* 0x000fe20003f4f070 */
[----:B------:R-:W-:Y:S01]  /*05c0*/  CS2R R16, SRZ ;  /* 0x0000000000107805 */ /* 0x000fe2000001ff00 */
[----:B------:R-:W-:Y:S01]  /*05d0*/  CS2R R130, SRZ ;  /* 0x0000000000827805 */ /* 0x000fe2000001ff00 */
[----:B------:R-:W-:Y:S01]  /*05e0*/  UIMAD UR8, UR8, UR17, URZ ;  /* 0x00000011080872a4 */ /* 0x000fe2000f8e023f */
[----:B------:R-:W-:Y:S01]  /*05f0*/  CS2R R128, SRZ ;  /* 0x0000000000807805 */ /* 0x000fe2000001ff00 */
[----:B------:R-:W-:Y:S01]  /*0600*/  CS2R R126, SRZ ;  /* 0x00000000007e7805 */ /* 0x000fe2000001ff00 */
[----:B------:R-:W-:Y:S01]  /*0610*/  CS2R R124, SRZ ;  /* 0x00000000007c7805 */ /* 0x000fe2000001ff00 */
[----:B------:R-:W-:Y:S01]  /*0620*/  UIADD3 UR17, UR8, UR17, URZ ;  /* 0x0000001108117290 */ /* 0x000fe2000fffe03f */
[----:B------:R-:W-:Y:S01]  /*0630*/  CS2R R122, SRZ ;  /* 0x00000000007a7805 */ /* 0x000fe2000001ff00 */
[----:B------:R-:W-:Y:S01]  /*0640*/  CS2R R120, SRZ ;  /* 0x0000000000787805 */ /* 0x000fe2000001ff00 */
[----:B------:R-:W-:Y:S01]  /*0650*/  CS2R R118, SRZ ;  /* 0x0000000000767805 */ /* 0x000fe2000001ff00 */
[----:B------:R-:W-:Y:S01]  /*0660*/  UISETP.LT.AND UP0, UPT, UR7, UR17, UPT ;  /* 0x000000110700728c */ /* 0x000fe2000bf01270 */
[----:B------:R-:W-:Y:S01]  /*0670*/  CS2R R116, SRZ ;  /* 0x0000000000747805 */ /* 0x000fe2000001ff00 */
[----:B------:R-:W-:Y:S01]  /*0680*/  CS2R R114, SRZ ;  /* 0x0000000000727805 */ /* 0x000fe2000001ff00 */
[----:B------:R-:W-:Y:S01]  /*0690*/  CS2R R112, SRZ ;  /* 0x0000000000707805 */ /* 0x000fe2000001ff00 */
[----:B------:R-:W-:Y:S01]  /*06a0*/  USEL UR7, UR7, UR17, UP0 ;  /* 0x0000001107077287 */ /* 0x000fe20008000000 */
[----:B------:R-:W-:Y:S01]  /*06b0*/  CS2R R110, SRZ ;  /* 0x00000000006e7805 */ /* 0x000fe2000001ff00 */
[----:B------:R-:W-:Y:S01]  /*06c0*/  CS2R R108, SRZ ;  /* 0x00000000006c7805 */ /* 0x000fe2000001ff00 */
[----:B------:R-:W-:Y:S01]  /*06d0*/  CS2R R106, SRZ ;  /* 0x00000000006a7805 */ /* 0x000fe2000001ff00 */
[----:B------:R-:W-:Y:S01]  /*06e0*/  UISETP.GT.AND UP0, UPT, UR7, UR8, UPT ;  /* 0x000000080700728c */ /* 0x000fe2000bf04270 */
[----:B------:R-:W-:Y:S01]  /*06f0*/  CS2R R104, SRZ ;  /* 0x0000000000687805 */ /* 0x000fe2000001ff00 */
[----:B------:R-:W-:Y:S01]  /*0700*/  CS2R R102, SRZ ;  /* 0x0000000000667805 */ /* 0x000fe2000001ff00 */
[----:B------:R-:W-:Y:S01]  /*0710*/  CS2R R100, SRZ ;  /* 0x0000000000647805 */ /* 0x000fe2000001ff00 */
[----:B------:R-:W-:Y:S01]  /*0720*/  CS2R R98, SRZ ;  /* 0x0000000000627805 */ /* 0x000fe2000001ff00 */
[----:B------:R-:W-:Y:S01]  /*0730*/  CS2R R96, SRZ ;  /* 0x0000000000607805 */ /* 0x000fe2000001ff00 */
[----:B------:R-:W-:Y:S01]  /*0740*/  PLOP3.LUT P0, PT, PT, PT, UP0, 0x80, 0x0 ;  /* 0x000000000000781c */ /* 0x000fe20003f0f008 */
[----:B------:R-:W-:Y:S01]  /*0750*/  CS2R R94, SRZ ;  /* 0x00000000005e7805 */ /* 0x000fe2000001ff00 */
        /* <DEDUP_REMOVED lines=45> */
[----:B------:R-:W-:Y:S05]  /*0a30*/  @!P0 BRA `(.L_x_3) ;  /* 0x0000966000008947 */ /* 0x000fea0003800000 */
[----:B------:R-:W-:Y:S02]  /*0a40*/  ULDC.64 UR4, c[0x0][0x340] ;  /* 0x0000d00000047ab9 */ /* 0x000fe40000000a00 */
[----:B------:R-:W-:-:S02]  /*0a50*/  UISETP.NE.U32.AND UP0, UPT, URZ, UR4, UPT ;  /* 0x000000043f00728c */ /* 0x000fc4000bf05070 */
[----:B------:R-:W-:Y:S02]  /*0a60*/  ULDC.64 UR14, c[0x0][0x340] ;  /* 0x0000d000000e7ab9 */ /* 0x000fe40000000a00 */
[----:B------:R-:W-:-:S06]  /*0a70*/  UISETP.NE.AND.EX UP0, UPT, URZ, UR5, UPT, UP0 ;  /* 0x000000053f00728c */ /* 0x000fcc000bf05300 */
[----:B------:R-:W-:-:S05]  /*0a80*/  PLOP3.LUT P0, PT, PT, PT, UP0, 0x80, 0x0 ;  /* 0x000000000000781c */ /* 0x000fca0003f0f008 */
[----:B------:R-:W-:Y:S02]  /*0a90*/  @UP0 UMOV UR4, 0x4 ;  /* 0x0000000400040882 */ /* 0x000fe40000000000 */
[----:B------:R-:W-:-:S06]  /*0aa0*/  @UP0 UIMAD.WIDE UR4, UR18, UR4, UR14 ;  /* 0x00000004120402a5 */ /* 0x000fcc000f8e020e */
[----:B------:R-:W-:Y:S02]  /*0ab0*/  IMAD.U32 R2, RZ, RZ, UR4 ;  /* 0x00000004ff027e24 */ /* 0x000fe4000f8e00ff */
[----:B------:R-:W-:Y:S01]  /*0ac0*/  IMAD.U32 R3, RZ, RZ, UR5 ;  /* 0x00000005ff037e24 */ /* 0x000fe2000f8e00ff */
[----:B------:R-:W-:Y:S01]  /*0ad0*/  SHF.R.S32.HI R36, RZ, 0x1f, R132 ;  /* 0x0000001fff247819 */ /* 0x000fe20000011484 */
[----:B------:R-:W-:Y:S01]  /*0ae0*/  UIADD3 UR6, UR7, -0x1, URZ ;  /* 0xffffffff07067890 */ /* 0x000fe2000fffe03f */
[----:B------:R-:W-:Y:S01]  /*0af0*/  IMAD.MOV.U32 R87, RZ, RZ, c[0x0][0x2b8] ;  /* 0x0000ae00ff577624 */ /* 0x000fe200078e00ff */
[----:B------:R-:W-:Y:S01]  /*0b00*/  ULDC.64 UR4, c[0x0][0x2b0] ;  /* 0x0000ac0000047ab9 */ /* 0x000fe20000000a00 */
[----:B------:R-:W2:Y:S01]  /*0b10*/  @P0 LDG.E R2, [R2.64] ;  /* 0x0000000c02020981 */ /* 0x000ea2000c1e1900 */
[----:B------:R-:W-:-:S03]  /*0b20*/  IMAD.MOV.U32 R21, RZ, RZ, RZ ;  /* 0x000000ffff157224 */ /* 0x000fc600078e00ff */
[----:B------:R-:W-:Y:S01]  /*0b30*/  BAR.SYNC.DEFER_BLOCKING 0x0 ;  /* 0x0000000000007b1d */ /* 0x000fe20000010000 */
[----:B------:R-:W-:-:S05]  /*0b40*/  ISETP.NE.AND P1, PT, R87, 0x1, PT ;  /* 0x000000015700780c */ /* 0x000fca0003f25270 */
[----:B------:R-:W1:Y:S01]  /*0b50*/  S2R R15, SR_CTAID.X ;  /* 0x00000000000f7919 */ /* 0x000e620000002500 */
[----:B------:R-:W-:Y:S01]  /*0b60*/  IMAD.MOV.U32 R20, RZ, RZ, c[0x0][0x2c4] ;  /* 0x0000b100ff147624 */ /* 0x000fe200078e00ff */
[----:B------:R-:W-:Y:S01]  /*0b70*/  USHF.R.S32.HI UR20, URZ, 0x1f, UR18 ;  /* 0x0000001f3f147899 */ /* 0x000fe20008011412 */
[----:B--2---:R2:W3:Y:S02]  /*0b80*/  @P0 R2UR UR15, R2 ;  /* 0x00000000020f03c2 */ /* 0x0044e400000e0000 */
[----:B---3--:R-:W-:Y:S02]  /*0b90*/  @!UP0 UMOV UR15, UR18 ;  /* 0x00000012000f8c82 */ /* 0x008fe40008000000 */
[----:B------:R-:W-:Y:S02]  /*0ba0*/  USHF.R.S32.HI UR14, URZ, 0x1f, UR15 ;  /* 0x0000001f3f0e7899 */ /* 0x000fe4000801140f */
[----:B------:R-:W-:Y:S02]  /*0bb0*/  UIMAD.WIDE.U32 UR16, UR15, UR4, URZ ;  /* 0x000000040f1072a5 */ /* 0x000fe4000f8e003f */
[----:B------:R-:W-:-:S04]  /*0bc0*/  UIMAD UR14, UR14, UR4, URZ ;  /* 0x000000040e0e72a4 */ /* 0x000fc8000f8e023f */
[----:B------:R-:W-:Y:S01]  /*0bd0*/  UIMAD UR14, UR15, UR5, UR14 ;  /* 0x000000050f0e72a4 */ /* 0x000fe2000f8e020e */
[----:B--2---:R-:W-:-:S03]  /*0be0*/  LEA.HI R2, R36, R132, RZ, 0x3 ;  /* 0x0000008424027211 */ /* 0x004fc600078f18ff */
[----:B------:R-:W-:Y:S02]  /*0bf0*/  UIADD3 UR14, UR17, UR14, URZ ;  /* 0x0000000e110e7290 */ /* 0x000fe4000fffe03f */
[----:B------:R-:W-:Y:S01]  /*0c00*/  USHF.R.S32.HI UR15, URZ, 0x1f, UR11 ;  /* 0x0000001f3f0f7899 */ /* 0x000fe2000801140b */
[----:B------:R-:W-:Y:S01]  /*0c10*/  LOP3.LUT R0, R2, 0xfffffff8, RZ, 0xc0, !PT ;  /* 0xfffffff802007812 */ /* 0x000fe200078ec0ff */
[----:B------:R-:W-:Y:S01]  /*0c20*/  ULDC.64 UR4, c[0x0][0x1b8] ;  /* 0x00006e0000047ab9 */ /* 0x000fe20000000a00 */
[----:B------:R-:W-:-:S03]  /*0c30*/  SHF.R.S32.HI R18, RZ, 0x3, R2 ;  /* 0x00000003ff127819 */ /* 0x000fc60000011402 */
[----:B------:R-:W-:Y:S02]  /*0c40*/  IMAD.IADD R19, R132, 0x1, -R0 ;  /* 0x0000000184137824 */ /* 0x000fe400078e0a00 */
[----:B------:R-:W-:Y:S02]  /*0c50*/  IMAD.U32 R0, RZ, RZ, UR6 ;  /* 0x00000006ff007e24 */ /* 0x000fe4000f8e00ff */
[----:B------:R-:W-:-:S05]  /*0c60*/  IMAD R86, R19, 0x20, R18 ;  /* 0x0000002013567824 */ /* 0x000fca00078e0212 */
[----:B------:R-:W-:Y:S01]  /*0c70*/  LEA R0, R0, R86, 0x6 ;  /* 0x0000005600007211 */ /* 0x000fe200078e30ff */
[----:B------:R-:W-:Y:S01]  /*0c80*/  UIMAD UR19, UR15, UR4, URZ ;  /* 0x000000040f1372a4 */ /* 0x000fe2000f8e023f */
[----:B-1----:R-:W-:Y:S01]  /*0c90*/  IMAD R5, R15, 0x80, R86 ;  /* 0x000000800f057824 */ /* 0x002fe200078e0256 */
[----:B------:R-:W-:Y:S01]  /*0ca0*/  UIMAD.WIDE.U32 UR22, UR11, UR4, URZ ;  /* 0x000000040b1672a5 */ /* 0x000fe2000f8e003f */
[C---:B------:R-:W-:Y:S01]  /*0cb0*/  ISETP.GE.AND P0, PT, R0.reuse, UR10, PT ;  /* 0x0000000a00007c0c */ /* 0x040fe2000bf06270 */
[----:B------:R-:W-:Y:S01]  /*0cc0*/  STL [R1+0x44], R86 ;  /* 0x0000445601007387 */ /* 0x000fe20000100800 */
[----:B------:R-:W-:Y:S02]  /*0cd0*/  IADD3 R9, R0, UR9, RZ ;  /* 0x0000000900097c10 */ /* 0x000fe4000fffe0ff */
[----:B------:R-:W-:-:S03]  /*0ce0*/  ISETP.GT.OR P0, PT, R86, 0x3f, P0 ;  /* 0x0000003f5600780c */ /* 0x000fc60000704670 */
[----:B------:R-:W-:-:S04]  /*0cf0*/  @P1 IMAD.HI.U32 R0, R9, c[0x0][0x2bc], RZ ;  /* 0x0000af0009001a27 */ /* 0x000fc800078e00ff */
[----:B------:R-:W-:Y:S01]  /*0d00*/  IMAD.MOV.U32 R7, RZ, RZ, R9 ;  /* 0x000000ffff077224 */ /* 0x000fe200078e0009 */
[----:B------:R-:W-:-:S05]  /*0d10*/  @P1 SHF.R.U32.HI R7, RZ, c[0x0][0x2c0], R0 ;  /* 0x0000b000ff071a19 */ /* 0x000fca0000011600 */
[----:B------:R-:W-:-:S04]  /*0d20*/  @!P0 IADD3 R0, P2, R7, UR16, RZ ;  /* 0x0000001007008c10 */ /* 0x000fc8000ff5e0ff */
[----:B------:R-:W-:Y:S02]  /*0d30*/  @!P0 LEA R2, P1, R0, c[0x0][0x2a0], 0x2 ;  /* 0x0000a80000028a11 */ /* 0x000fe400078210ff */
[----:B------:R-:W-:-:S04]  /*0d40*/  @!P0 LEA.HI.X.SX32 R3, R7, UR14, 0x1, P2 ;  /* 0x0000000e07038c11 */ /* 0x000fc800090f0eff */
[----:B------:R-:W-:-:S05]  /*0d50*/  @!P0 LEA.HI.X R3, R0, c[0x0][0x2a4], R3, 0x2, P1 ;  /* 0x0000a90000038a11 */ /* 0x000fca00008f1403 */
[----:B------:R1:W2:Y:S01]  /*0d60*/  @!P0 LDG.E R21, [R2.64] ;  /* 0x0000000c02158981 */ /* 0x0002a2000c1e1900 */
[C---:B------:R-:W-:Y:S01]  /*0d70*/  ISETP.NE.AND P0, PT, R20.reuse, 0x1, PT ;  /* 0x000000011400780c */ /* 0x040fe20003f05270 */
[----:B------:R-:W-:Y:S01]  /*0d80*/  UIMAD UR19, UR11, UR5, UR19 ;  /* 0x000000050b1372a4 */ /* 0x000fe2000f8e0213 */
[----:B------:R-:W-:Y:S01]  /*0d90*/  IMAD.MOV.U32 R4, RZ, RZ, R5 ;  /* 0x000000ffff047224 */ /* 0x000fe200078e0005 */
[----:B------:R-:W-:Y:S01]  /*0da0*/  SHF.L.U32 R133, R19, 0x3, RZ ;  /* 0x0000000313857819 */ /* 0x000fe200000006ff */
[----:B------:R-:W-:Y:S01]  /*0db0*/  ULDC.64 UR4, c[0x0][0x1c0] ;  /* 0x0000700000047ab9 */ /* 0x000fe20000000a00 */
[----:B------:R-:W-:Y:S01]  /*0dc0*/  IMAD R20, R20, c[0x0][0x168], RZ ;  /* 0x00005a0014147a24 */ /* 0x000fe200078e02ff */
[----:B------:R-:W-:Y:S01]  /*0dd0*/  UIMAD UR20, UR20, UR4, URZ ;  /* 0x00000004141472a4 */ /* 0x000fe2000f8e023f */
[----:B------:R-:W-:Y:S01]  /*0de0*/  IMAD R15, R15, 0x80, R18 ;  /* 0x000000800f0f7824 */ /* 0x000fe200078e0212 */
[----:B------:R-:W-:Y:S01]  /*0df0*/  UIADD3 UR23, UR23, UR19, URZ ;  /* 0x0000001317177290 */ /* 0x000fe2000fffe03f */
[C---:B------:R-:W-:Y:S01]  /*0e00*/  IADD3 R58, R133.reuse, 0x80, RZ ;  /* 0x00000080853a7810 */ /* 0x040fe20007ffe0ff */
[----:B------:R-:W-:Y:S01]  /*0e10*/  UIMAD UR5, UR18, UR5, UR20 ;  /* 0x00000005120572a4 */ /* 0x000fe2000f8e0214 */
[----:B------:R-:W-:Y:S01]  /*0e20*/  IADD3 R57, R133, 0x40, RZ ;  /* 0x0000004085397810 */ /* 0x000fe20007ffe0ff */
[----:B------:R-:W-:Y:S01]  /*0e30*/  UIMAD.WIDE.U32 UR18, UR18, UR4, UR22 ;  /* 0x00000004121272a5 */ /* 0x000fe2000f8e0016 */
[----:B------:R-:W-:Y:S01]  /*0e40*/  @P0 IMAD.HI.U32 R0, R5, c[0x0][0x2c8], RZ ;  /* 0x0000b20005000a27 */ /* 0x000fe200078e00ff */
[C---:B------:R-:W-:Y:S01]  /*0e50*/  IADD3 R56, R133.reuse, 0xc0, RZ ;  /* 0x000000c085387810 */ /* 0x040fe20007ffe0ff */
[----:B------:R-:W-:Y:S01]  /*0e60*/  UIMAD UR10, UR6, -0x40, UR10 ;  /* 0xffffffc0060a78a4 */ /* 0x000fe2000f8e020a */
[----:B------:R-:W-:Y:S01]  /*0e70*/  ISETP.GE.AND P4, PT, R133, c[0x0][0x198], PT ;  /* 0x0000660085007a0c */ /* 0x000fe20003f86270 */
[----:B------:R-:W-:Y:S01]  /*0e80*/  UIADD3 UR5, UR19, UR5, URZ ;  /* 0x0000000513057290 */ /* 0x000fe2000fffe03f */
[----:B------:R-:W-:Y:S01]  /*0e90*/  @P0 SHF.R.U32.HI R4, RZ, c[0x0][0x2cc], R0 ;  /* 0x0000b300ff040a19 */ /* 0x000fe20000011600 */
[----:B------:R-:W-:Y:S01]  /*0ea0*/  UISETP.GT.AND UP0, UPT, UR6, UR8, UPT ;  /* 0x000000080600728c */ /* 0x000fe2000bf04270 */
[----:B------:R-:W-:-:S02]  /*0eb0*/  SHF.R.S32.HI R8, RZ, 0x1f, R56 ;  /* 0x0000001fff087819 */ /* 0x000fc40000011438 */
[--C-:B------:R-:W-:Y:S01]  /*0ec0*/  SHF.R.S32.HI R6, RZ, 0x1f, R4.reuse ;  /* 0x0000001fff067819 */ /* 0x100fe20000011404 */
[----:B------:R-:W-:Y:S01]  /*0ed0*/  IMAD.MOV R0, RZ, RZ, -R4 ;  /* 0x000000ffff007224 */ /* 0x000fe200078e0a04 */
[----:B-1----:R-:W-:Y:S01]  /*0ee0*/  MOV R2, UR18 ;  /* 0x0000001200027c02 */ /* 0x002fe20008000f00 */
[----:B------:R-:W-:Y:S01]  /*0ef0*/  IMAD.U32 R3, RZ, RZ, UR19 ;  /* 0x00000013ff037e24 */ /* 0x000fe2000f8e00ff */
[----:B------:R-:W-:Y:S01]  /*0f00*/  ISETP.GE.AND P3, PT, R57, c[0x0][0x198], PT ;  /* 0x0000660039007a0c */ /* 0x000fe20003f66270 */
[----:B------:R-:W-:Y:S01]  /*0f10*/  IMAD R5, R0, c[0x0][0x2c4], R5 ;  /* 0x0000b10000057a24 */ /* 0x000fe200078e0205 */
[----:B------:R-:W-:Y:S01]  /*0f20*/  ISETP.GE.AND P2, PT, R58, c[0x0][0x198], PT ;  /* 0x000066003a007a0c */ /* 0x000fe20003f46270 */
[----:B------:R-:W-:Y:S01]  /*0f30*/  IMAD.U32 R3, RZ, RZ, UR5 ;  /* 0x00000005ff037e24 */ /* 0x000fe2000f8e00ff */
[----:B------:R-:W-:Y:S01]  /*0f40*/  LEA.HI R8, R8, R56, RZ, 0x3 ;  /* 0x0000003808087211 */ /* 0x000fe200078f18ff */
[----:B------:R-:W-:Y:S01]  /*0f50*/  IMAD R6, R6, c[0x0][0x1b0], RZ ;  /* 0x00006c0006067a24 */ /* 0x000fe200078e02ff */
[----:B------:R-:W-:Y:S01]  /*0f60*/  SHF.R.S32.HI R0, RZ, 0x1f, R5 ;  /* 0x0000001fff007819 */ /* 0x000fe20000011405 */
[----:B------:R-:W-:Y:S01]  /*0f70*/  IMAD.WIDE.U32 R2, R4, c[0x0][0x1b0], R2 ;  /* 0x00006c0004027a25 */ /* 0x000fe200078e0002 */
[----:B------:R-:W-:Y:S01]  /*0f80*/  ISETP.GE.AND P5, PT, R56, c[0x0][0x198], PT ;  /* 0x0000660038007a0c */ /* 0x000fe20003fa6270 */
[----:B------:R-:W-:Y:S01]  /*0f90*/  ULDC.64 UR4, c[0x0][0x1e8] ;  /* 0x00007a0000047ab9 */ /* 0x000fe20000000a00 */
[----:B------:R-:W-:Y:S01]  /*0fa0*/  LOP3.LUT R176, R8, 0xfffffff8, RZ, 0xc0, !PT ;  /* 0xfffffff808b07812 */ /* 0x000fe200078ec0ff */
[----:B------:R-:W-:Y:S01]  /*0fb0*/  IMAD R4, R4, c[0x0][0x1b4], R6 ;  /* 0x00006d0004047a24 */ /* 0x000fe200078e0206 */
[----:B------:R-:W-:Y:S01]  /*0fc0*/  UIMAD UR18, UR15, UR4, URZ ;  /* 0x000000040f1272a4 */ /* 0x000fe2000f8e023f */
[----:B------:R-:W-:Y:S01]  /*0fd0*/  IMAD R0, R0, c[0x0][0x1a8], RZ ;  /* 0x00006a0000007a24 */ /* 0x000fe200078e02ff */
[----:B------:R-:W-:Y:S01]  /*0fe0*/  UIMAD.WIDE.U32 UR20, UR11, UR4, URZ ;  /* 0x000000040b1472a5 */ /* 0x000fe2000f8e003f */
[----:B------:R-:W-:Y:S01]  /*0ff0*/  IMAD.IADD R3, R3, 0x1, R4 ;  /* 0x0000000103037824 */ /* 0x000fe200078e0204 */
[----:B------:R-:W-:Y:S01]  /*1000*/  UIMAD UR18, UR11, UR5, UR18 ;  /* 0x000000050b1272a4 */ /* 0x000fe2000f8e0212 */
[----:B------:R-:W-:Y:S01]  /*1010*/  IMAD R6, R5, c[0x0][0x1ac], R0 ;  /* 0x00006b0005067a24 */ /* 0x000fe200078e0200 */
[----:B------:R-:W-:Y:S01]  /*1020*/  ISETP.GE.AND P6, PT, R133, c[0x0][0x1d4], PT ;  /* 0x0000750085007a0c */ /* 0x000fe20003fc6270 */
[----:B------:R-:W-:Y:S01]  /*1030*/  IMAD.WIDE.U32 R2, R5, c[0x0][0x1a8], R2 ;  /* 0x00006a0005027a25 */ /* 0x000fe200078e0002 */
[----:B------:R-:W-:Y:S01]  /*1040*/  UIADD3 UR18, UR21, UR18, URZ ;  /* 0x0000001215127290 */ /* 0x000fe2000fffe03f */
[----:B------:R-:W-:Y:S01]  /*1050*/  LEA.HI R84, R36, R132, RZ, 0x5 ;  /* 0x0000008424547211 */ /* 0x000fe200078f28ff */
[----:B------:R-:W-:Y:S01]  /*1060*/  ULDC.64 UR4, c[0x0][0x210] ;  /* 0x0000840000047ab9 */ /* 0x000fe20000000a00 */
[----:B------:R-:W-:Y:S01]  /*1070*/  IMAD.SHL.U32 R4, R18, 0x40, RZ ;  /* 0x0000004012047824 */ /* 0x000fe200078e00ff */
[----:B------:R-:W-:Y:S01]  /*1080*/  LEA R13, P0, R2, c[0x0][0x160], 0x1 ;  /* 0x00005800020d7a11 */ /* 0x000fe200078008ff */
[----:B------:R-:W-:Y:S01]  /*1090*/  IMAD.IADD R3, R3, 0x1, R6 ;  /* 0x0000000103037824 */ /* 0x000fe200078e0206 */
[----:B------:R-:W-:-:S02]  /*10a0*/  UIMAD UR15, UR15, UR4, URZ ;  /* 0x000000040f0f72a4 */ /* 0x000fc4000f8e023f */
[----:B------:R-:W-:Y:S01]  /*10b0*/  LOP3.LUT R0, R4, 0x1c0, RZ, 0xc0, !PT ;  /* 0x000001c004007812 */ /* 0x000fe200078ec0ff */
[----:B------:R-:W-:Y:S01]  /*10c0*/  UIMAD.WIDE.U32 UR22, UR11, UR4, URZ ;  /* 0x000000040b1672a5 */ /* 0x000fe2000f8e003f */
[----:B------:R-:W-:Y:S01]  /*10d0*/  LEA.HI.X R14, R2, c[0x0][0x164], R3, 0x1, P0 ;  /* 0x00005900020e7a11 */ /* 0x000fe200000f0c03 */
[----:B------:R-:W-:Y:S01]  /*10e0*/  UIMAD UR4, UR11, UR5, UR15 ;  /* 0x000000050b0472a4 */ /* 0x000fe2000f8e020f */
[----:B------:R-:W-:Y:S01]  /*10f0*/  SHF.R.U32.HI R4, RZ, 0x3, R0 ;  /* 0x00000003ff047819 */ /* 0x000fe20000011600 */
[----:B------:R-:W-:Y:S01]  /*1100*/  SHFL.IDX PT, R2, R13, RZ, 0x181f ;  /* 0x00181fff0d027589 */ /* 0x000fe200000e0000 */
[----:B------:R-:W-:Y:S01]  /*1110*/  LOP3.LUT R0, R0, 0x38, R133, 0xf8, !PT ;  /* 0x0000003800007812 */ /* 0x000fe200078ef885 */
[----:B------:R-:W-:Y:S01]  /*1120*/  UIADD3 UR4, UR23, UR4, URZ ;  /* 0x0000000417047290 */ /* 0x000fe2000fffe03f */
[----:B------:R-:W-:Y:S01]  /*1130*/  ISETP.GE.AND P0, PT, R15, R20, PT ;  /* 0x000000140f00720c */ /* 0x000fe20003f06270 */
[----:B------:R-:W1:Y:S01]  /*1140*/  SHFL.IDX PT, R3, R14, RZ, 0x181f ;  /* 0x00181fff0e037589 */ /* 0x000e6200000e0000 */
[----:B------:R-:W-:-:S02]  /*1150*/  LOP3.LUT R0, R0, R4, RZ, 0x3c, !PT ;  /* 0x0000000400007212 */ /* 0x000fc400078e3cff */
[----:B------:R-:W-:-:S05]  /*1160*/  LEA.HI R4, R36, R132, RZ, 0x6 ;  /* 0x0000008424047211 */ /* 0x000fca00078f30ff */
[----:B------:R-:W-:-:S05]  /*1170*/  IMAD.SHL.U32 R4, R4, 0x8, RZ ;  /* 0x0000000804047824 */ /* 0x000fca00078e00ff */
[----:B------:R-:W-:Y:S02]  /*1180*/  LOP3.LUT R5, R0, 0xfffffe00, R4, 0xf8, !PT ;  /* 0xfffffe0000057812 */ /* 0x000fe400078ef804 */
[----:B------:R-:W-:Y:S02]  /*1190*/  SHF.R.S32.HI R0, RZ, 0x1f, R58 ;  /* 0x0000001fff007819 */ /* 0x000fe4000001143a */
[----:B------:R-:W-:Y:S01]  /*11a0*/  SHF.R.S32.HI R4, RZ, 0x1f, R57 ;  /* 0x0000001fff047819 */ /* 0x000fe20000011439 */
[----:B------:R-:W-:Y:S01]  /*11b0*/  IMAD.SHL.U32 R85, R5, 0x2, RZ ;  /* 0x0000000205557824 */ /* 0x000fe200078e00ff */
[----:B------:R-:W-:Y:S01]  /*11c0*/  LEA.HI R0, R0, R58, RZ, 0x3 ;  /* 0x0000003a00007211 */ /* 0x000fe200078f18ff */
[----:B------:R-:W-:Y:S01]  /*11d0*/  SHFL.IDX PT, R5, R14, 0x1, 0x181f ;  /* 0x00381f000e057f89 */ /* 0x000fe200000e0000 */
[----:B------:R-:W-:Y:S02]  /*11e0*/  LEA.HI R4, R4, R57, RZ, 0x3 ;  /* 0x0000003904047211 */ /* 0x000fe400078f18ff */
[----:B------:R-:W-:Y:S01]  /*11f0*/  LOP3.LUT R177, R0, 0xfffffff8, RZ, 0xc0, !PT ;  /* 0xfffffff800b17812 */ /* 0x000fe200078ec0ff */
[----:B------:R-:W-:Y:S01]  /*1200*/  IMAD.MOV R0, RZ, RZ, -R7 ;  /* 0x000000ffff007224 */ /* 0x000fe200078e0a07 */
[----:B------:R-:W-:Y:S01]  /*1210*/  LOP3.LUT R134, R4, 0xfffffff8, RZ, 0xc0, !PT ;  /* 0xfffffff804867812 */ /* 0x000fe200078ec0ff */
[----:B-1----:R-:W-:Y:S01]  /*1220*/  @!P0 IMAD.WIDE R6, R133, 0x2, R2 ;  /* 0x0000000285068825 */ /* 0x002fe200078e0202 */
[----:B------:R-:W1:Y:S03]  /*1230*/  SHFL.IDX PT, R4, R13, 0x1, 0x181f ;  /* 0x00381f000d047f89 */ /* 0x000e6600000e0000 */
[----:B------:R-:W-:Y:S01]  /*1240*/  IMAD R16, R0, c[0x0][0x2b8], R9 ;  /* 0x0000ae0000107a24 */ /* 0x000fe200078e0209 */
[----:B------:R3:W-:Y:S01]  /*1250*/  @!P0 LDGSTS.E.BYPASS.LTC128B.128 [R85+0x100], [R6.64], !P4 ;  /* 0x0010000006558fae */ /* 0x0007e2000e101d4c */
[----:B------:R-:W-:Y:S01]  /*1260*/  @!P0 IMAD.WIDE R8, R134, 0x2, R2 ;  /* 0x0000000286088825 */ /* 0x000fe200078e0202 */
[----:B------:R-:W-:-:S02]  /*1270*/  IADD3 R0, R15, 0x20, RZ ;  /* 0x000000200f007810 */ /* 0x000fc40007ffe0ff */
[----:B------:R-:W-:Y:S02]  /*1280*/  SHF.R.S32.HI R12, RZ, 0x1f, R16 ;  /* 0x0000001fff0c7819 */ /* 0x000fe40000011410 */
[----:B------:R4:W-:Y:S01]  /*1290*/  @!P0 LDGSTS.E.BYPASS.LTC128B.128 [R85+0x4100], [R8.64], !P3 ;  /* 0x0410000008558fae */ /* 0x0009e2000d901d4c */
[----:B---3--:R-:W-:-:S04]  /*12a0*/  @!P0 IMAD.WIDE R6, R177, 0x2, R2 ;  /* 0x00000002b1068825 */ /* 0x008fc800078e0202 */
[----:B------:R-:W-:Y:S01]  /*12b0*/  @!P0 IMAD.WIDE R2, R176, 0x2, R2 ;  /* 0x00000002b0028825 */ /* 0x000fe200078e0202 */
[----:B------:R3:W-:Y:S04]  /*12c0*/  @!P0 LDGSTS.E.BYPASS.LTC128B.128 [R85+0x8100], [R6.64], !P2 ;  /* 0x0810000006558fae */ /* 0x0007e8000d101d4c */
[----:B------:R5:W-:Y:S01]  /*12d0*/  @!P0 LDGSTS.E.BYPASS.LTC128B.128 [R85+0xc100], [R2.64], !P5 ;  /* 0x0c10000002558fae */ /* 0x000be2000e901d4c */
[----:B------:R-:W-:Y:S01]  /*12e0*/  ISETP.GE.AND P0, PT, R0, R20, PT ;  /* 0x000000140000720c */ /* 0x000fe20003f06270 */
[----:B------:R-:W-:-:S04]  /*12f0*/  IMAD R0, R12, c[0x0][0x1e0], RZ ;  /* 0x000078000c007a24 */ /* 0x000fc800078e02ff */
[----:B------:R-:W-:-:S08]  /*1300*/  IMAD R0, R16, c[0x0][0x1e4], R0 ;  /* 0x0000790010007a24 */ /* 0x000fd000078e0200 */
[----:B-1----:R-:W-:-:S04]  /*1310*/  @!P0 IMAD.WIDE R10, R133, 0x2, R4 ;  /* 0x00000002850a8825 */ /* 0x002fc800078e0204 */
[----:B----4-:R-:W-:Y:S01]  /*1320*/  @!P0 IMAD.WIDE R8, R134, 0x2, R4 ;  /* 0x0000000286088825 */ /* 0x010fe200078e0204 */
[----:B------:R2:W-:Y:S01]  /*1330*/  @!P0 LDGSTS.E.BYPASS.LTC128B.128 [R85+0x1100], [R10.64], !P4 ;  /* 0x011000000a558fae */ /* 0x0005e2000e101d4c */
[----:B---3--:R-:W-:-:S03]  /*1340*/  IADD3 R6, R15, 0x40, RZ ;  /* 0x000000400f067810 */ /* 0x008fc60007ffe0ff */
[----:B------:R1:W-:Y:S01]  /*1350*/  @!P0 LDGSTS.E.BYPASS.LTC128B.128 [R85+0x5100], [R8.64], !P3 ;  /* 0x0510000008558fae */ /* 0x0003e2000d901d4c */
[----:B-----5:R-:W-:Y:S01]  /*1360*/  IMAD.WIDE.U32 R2, R16, c[0x0][0x1e0], RZ ;  /* 0x0000780010027a25 */ /* 0x020fe200078e00ff */
[----:B------:R-:W-:-:S03]  /*1370*/  ISETP.GE.AND P1, PT, R6, R20, PT ;  /* 0x000000140600720c */ /* 0x000fc60003f26270 */
[----:B------:R-:W-:Y:S01]  /*1380*/  @!P0 IMAD.WIDE R6, R177, 0x2, R4 ;  /* 0x00000002b1068825 */ /* 0x000fe200078e0204 */
[----:B------:R-:W-:-:S03]  /*1390*/  IADD3 R3, R3, R0, RZ ;  /* 0x0000000003037210 */ /* 0x000fc60007ffe0ff */
[----:B------:R-:W-:Y:S01]  /*13a0*/  @!P0 IMAD.WIDE R4, R176, 0x2, R4 ;  /* 0x00000002b0048825 */ /* 0x000fe200078e0204 */
[----:B------:R3:W-:Y:S03]  /*13b0*/  @!P0 LDGSTS.E.BYPASS.LTC128B.128 [R85+0x9100], [R6.64], !P2 ;  /* 0x0910000006558fae */ /* 0x0007e6000d101d4c */
[----:B------:R-:W-:Y:S01]  /*13c0*/  IMAD R0, R12, c[0x0][0x208], RZ ;  /* 0x000082000c007a24 */ /* 0x000fe200078e02ff */
[----:B------:R4:W-:Y:S03]  /*13d0*/  @!P0 LDGSTS.E.BYPASS.LTC128B.128 [R85+0xd100], [R4.64], !P5 ;  /* 0x0d10000004558fae */ /* 0x0009e6000e901d4c */
[C---:B------:R-:W-:Y:S02]  /*13e0*/  IMAD R0, R16.reuse, c[0x0][0x20c], R0 ;  /* 0x0000830010007a24 */ /* 0x040fe400078e0200 */
[----:B---3--:R-:W-:-:S04]  /*13f0*/  IMAD.WIDE.U32 R6, R16, c[0x0][0x208], RZ ;  /* 0x0000820010067a25 */ /* 0x008fc800078e00ff */
[----:B------:R-:W-:Y:S01]  /*1400*/  IMAD.IADD R7, R7, 0x1, R0 ;  /* 0x0000000107077824 */ /* 0x000fe200078e0200 */
[----:B--2---:R-:W-:Y:S01]  /*1410*/  SHF.R.S32.HI R10, RZ, 0x1f, R21 ;  /* 0x0000001fff0a7819 */ /* 0x004fe20000011415 */
[C---:B----4-:R-:W-:Y:S01]  /*1420*/  IMAD.WIDE.U32 R4, R21.reuse, c[0x0][0x1f0], R2 ;  /* 0x00007c0015047a25 */ /* 0x050fe200078e0002 */
[----:B------:R-:W-:Y:S03]  /*1430*/  STL [R1+0x10], R21 ;  /* 0x0000101501007387 */ /* 0x000fe60000100800 */
[----:B-1----:R-:W-:Y:S01]  /*1440*/  IMAD R8, R10, c[0x0][0x1f0], RZ ;  /* 0x00007c000a087a24 */ /* 0x002fe200078e02ff */
[----:B------:R-:W-:Y:S01]  /*1450*/  SHFL.IDX PT, R2, R13, 0x2, 0x181f ;  /* 0x00581f000d027f89 */ /* 0x000fe200000e0000 */
[----:B------:R-:W-:-:S03]  /*1460*/  IMAD.WIDE.U32 R6, R21, c[0x0][0x218], R6 ;  /* 0x0000860015067a25 */ /* 0x000fc600078e0006 */
[----:B------:R-:W1:Y:S01]  /*1470*/  SHFL.IDX PT, R3, R14, 0x2, 0x181f ;  /* 0x00581f000e037f89 */ /* 0x000e6200000e0000 */
[----:B------:R-:W-:Y:S01]  /*1480*/  IMAD R0, R21, c[0x0][0x1f4], R8 ;  /* 0x00007d0015007a24 */ /* 0x000fe200078e0208 */
[----:B------:R-:W-:Y:S02]  /*1490*/  IADD3 R8, P0, R4, UR20, RZ ;  /* 0x0000001404087c10 */ /* 0x000fe4000ff1e0ff */
[----:B------:R-:W-:Y:S02]  /*14a0*/  STL [R1+0xc], R85 ;  /* 0x00000c5501007387 */ /* 0x000fe40000100800 */
[----:B------:R-:W-:Y:S01]  /*14b0*/  IADD3.X R9, R5, UR18, R0, P0, !PT ;  /* 0x0000001205097c10 */ /* 0x000fe200087fe400 */
[----:B------:R-:W-:Y:S01]  /*14c0*/  IMAD R0, R10, c[0x0][0x218], RZ ;  /* 0x000086000a007a24 */ /* 0x000fe200078e02ff */
[C---:B------:R-:W-:Y:S01]  /*14d0*/  LEA R17, P0, R8.reuse, c[0x0][0x1c8], 0x1 ;  /* 0x0000720008117a11 */ /* 0x040fe200078008ff */
[----:B------:R2:W-:Y:S04]  /*14e0*/  STL [R1+0x14], R16 ;  /* 0x0000141001007387 */ /* 0x0005e80000100800 */
[----:B------:R-:W-:Y:S04]  /*14f0*/  SHFL.IDX PT, R4, R13, 0x3, 0x181f ;  /* 0x00781f000d047f89 */ /* 0x000fe800000e0000 */
[----:B------:R-:W3:Y:S01]  /*1500*/  SHFL.IDX PT, R5, R14, 0x3, 0x181f ;  /* 0x00781f000e057f89 */ /* 0x000ee200000e0000 */
[----:B--2---:R-:W-:Y:S01]  /*1510*/  LEA.HI.X R16, R8, c[0x0][0x1cc], R9, 0x1, P0 ;  /* 0x0000730008107a11 */ /* 0x004fe200000f0c09 */
[----:B------:R-:W-:Y:S01]  /*1520*/  IMAD R8, R21, c[0x0][0x21c], R0 ;  /* 0x0000870015087a24 */ /* 0x000fe200078e0200 */
[----:B------:R-:W-:-:S02]  /*1530*/  IADD3 R0, P0, R6, UR22, RZ ;  /* 0x0000001606007c10 */ /* 0x000fc4000ff1e0ff */
[----:B------:R-:W-:Y:S02]  /*1540*/  IADD3 R21, -R18, UR10, RZ ;  /* 0x0000000a12157c10 */ /* 0x000fe4000fffe1ff */
[----:B------:R-:W-:Y:S01]  /*1550*/  IADD3.X R6, R7, UR4, R8, P0, !PT ;  /* 0x0000000407067c10 */ /* 0x000fe200087fe408 */
[----:B-1----:R-:W-:Y:S01]  /*1560*/  @!P1 IMAD.WIDE R8, R133, 0x2, R2 ;  /* 0x0000000285089825 */ /* 0x002fe200078e0202 */
[C---:B------:R-:W-:Y:S02]  /*1570*/  LEA R10, P0, R0.reuse, c[0x0][0x1f8], 0x1 ;  /* 0x00007e00000a7a11 */ /* 0x040fe400078008ff */
[----:B------:R-:W-:Y:S02]  /*1580*/  IADD3 R7, R15, 0x60, RZ ;  /* 0x000000600f077810 */ /* 0x000fe40007ffe0ff */
[----:B------:R-:W-:Y:S01]  /*1590*/  LEA.HI.X R0, R0, c[0x0][0x1fc], R6, 0x1, P0 ;  /* 0x00007f0000007a11 */ /* 0x000fe200000f0c06 */
[----:B------:R-:W1:Y:S01]  /*15a0*/  SHFL.IDX PT, R13, R10, RZ, 0x181f ;  /* 0x00181fff0a0d7589 */ /* 0x000e6200000e0000 */
[----:B------:R-:W-:Y:S01]  /*15b0*/  ISETP.GE.AND P0, PT, R7, R20, PT ;  /* 0x000000140700720c */ /* 0x000fe20003f06270 */
[--C-:B------:R-:W-:Y:S01]  /*15c0*/  @!P1 IMAD.WIDE R6, R134, 0x2, R2.reuse ;  /* 0x0000000286069825 */ /* 0x100fe200078e0202 */
[----:B------:R-:W-:Y:S01]  /*15d0*/  LEA.HI R20, R36, R132, RZ, 0x4 ;  /* 0x0000008424147211 */ /* 0x000fe200078f20ff */
[----:B------:R2:W4:Y:S04]  /*15e0*/  SHFL.IDX PT, R14, R10, 0x1, 0x181f ;  /* 0x00381f000a0e7f89 */ /* 0x00052800000e0000 */
[----:B------:R5:W-:Y:S04]  /*15f0*/  @!P1 LDGSTS.E.BYPASS.LTC128B.128 [R85+0x2100], [R8.64], !P4 ;  /* 0x0210000008559fae */ /* 0x000be8000e101d4c */
[----:B------:R1:W-:Y:S04]  /*1600*/  @!P1 LDGSTS.E.BYPASS.LTC128B.128 [R85+0x6100], [R6.64], !P3 ;  /* 0x0610000006559fae */ /* 0x0003e8000d901d4c */
[----:B------:R-:W3:Y:S04]  /*1610*/  SHFL.IDX PT, R12, R0, RZ, 0x181f ;  /* 0x00181fff000c7589 */ /* 0x000ee800000e0000 */
[----:B------:R4:W4:Y:S01]  /*1620*/  SHFL.IDX PT, R15, R0, 0x1, 0x181f ;  /* 0x00381f00000f7f89 */ /* 0x00092200000e0000 */
[----:B--2---:R-:W-:-:S05]  /*1630*/  @!P1 IMAD.WIDE R10, R177, 0x2, R2 ;  /* 0x00000002b10a9825 */ /* 0x004fca00078e0202 */
[----:B------:R2:W-:Y:S01]  /*1640*/  @!P1 LDGSTS.E.BYPASS.LTC128B.128 [R85+0xa100], [R10.64], !P2 ;  /* 0x0a1000000a559fae */ /* 0x0005e2000d101d4c */
[----:B-----5:R-:W-:-:S03]  /*1650*/  @!P1 IMAD.WIDE R8, R176, 0x2, R2 ;  /* 0x00000002b0089825 */ /* 0x020fc600078e0202 */
[----:B-1----:R-:W-:Y:S01]  /*1660*/  SHFL.IDX PT, R6, R17, RZ, 0x181f ;  /* 0x00181fff11067589 */ /* 0x002fe200000e0000 */
[----:B---3--:R-:W-:-:S03]  /*1670*/  @!P0 IMAD.WIDE R2, R133, 0x2, R4 ;  /* 0x0000000285028825 */ /* 0x008fc600078e0204 */
[----:B------:R-:W1:Y:S01]  /*1680*/  SHFL.IDX PT, R7, R16, RZ, 0x181f ;  /* 0x00181fff10077589 */ /* 0x000e6200000e0000 */
[----:B----4-:R-:W-:-:S03]  /*1690*/  LOP3.LUT R0, R20, 0xfffffff0, RZ, 0xc0, !PT ;  /* 0xfffffff014007812 */ /* 0x010fc600078ec0ff */
[----:B------:R3:W-:Y:S01]  /*16a0*/  @!P1 LDGSTS.E.BYPASS.LTC128B.128 [R85+0xe100], [R8.64], !P5 ;  /* 0x0e10000008559fae */ /* 0x0007e2000e901d4c */
[----:B------:R-:W-:Y:S02]  /*16b0*/  ISETP.GE.AND P1, PT, R21, 0x1, PT ;  /* 0x000000011500780c */ /* 0x000fe40003f26270 */
[----:B------:R-:W-:Y:S01]  /*16c0*/  IADD3 R0, -R0, R132, RZ ;  /* 0x0000008400007210 */ /* 0x000fe20007ffe1ff */
[----:B------:R4:W-:Y:S01]  /*16d0*/  @!P0 LDGSTS.E.BYPASS.LTC128B.128 [R85+0x3100], [R2.64], !P4 ;  /* 0x0310000002558fae */ /* 0x0009e2000e101d4c */
[----:B------:R-:W-:Y:S01]  /*16e0*/  ISETP.GE.AND P4, PT, R58, c[0x0][0x1d4], PT ;  /* 0x000075003a007a0c */ /* 0x000fe20003f86270 */
[----:B--2---:R-:W-:-:S04]  /*16f0*/  IMAD.WIDE R10, R133, 0x2, RZ ;  /* 0x00000002850a7825 */ /* 0x004fc800078e02ff */
[----:B---3--:R-:W-:-:S04]  /*1700*/  @!P0 IMAD.WIDE R8, R134, 0x2, R4 ;  /* 0x0000000286088825 */ /* 0x008fc800078e0204 */
[--C-:B----4-:R-:W-:Y:S01]  /*1710*/  @!P0 IMAD.WIDE R2, R177, 0x2, R4.reuse ;  /* 0x00000002b1028825 */ /* 0x110fe200078e0204 */
[----:B------:R2:W-:Y:S01]  /*1720*/  @!P0 LDGSTS.E.BYPASS.LTC128B.128 [R85+0x7100], [R8.64], !P3 ;  /* 0x0710000008558fae */ /* 0x0005e2000d901d4c */
[----:B------:R-:W-:Y:S02]  /*1730*/  ISETP.GE.AND P3, PT, R56, c[0x0][0x1d4], PT ;  /* 0x0000750038007a0c */ /* 0x000fe40003f66270 */
[----:B------:R-:W-:Y:S01]  /*1740*/  @!P0 IMAD.WIDE R4, R176, 0x2, R4 ;  /* 0x00000002b0048825 */ /* 0x000fe200078e0204 */
[----:B------:R3:W-:Y:S01]  /*1750*/  @!P0 LDGSTS.E.BYPASS.LTC128B.128 [R85+0xb100], [R2.64], !P2 ;  /* 0x0b10000002558fae */ /* 0x0007e2000d101d4c */
[----:B------:R-:W-:-:S03]  /*1760*/  IADD3 R30, P2, R13, R10, RZ ;  /* 0x0000000a0d1e7210 */ /* 0x000fc60007f5e0ff */
[----:B------:R4:W-:Y:S01]  /*1770*/  @!P0 LDGSTS.E.BYPASS.LTC128B.128 [R85+0xf100], [R4.64], !P5 ;  /* 0x0f10000004558fae */ /* 0x0009e2000e901d4c */
[----:B------:R-:W-:Y:S01]  /*1780*/  IADD3 R26, P0, R10, R14, RZ ;  /* 0x0000000e0a1a7210 */ /* 0x000fe20007f1e0ff */
[----:B------:R-:W-:Y:S01]  /*1790*/  IMAD.X R31, R12, 0x1, R11, P2 ;  /* 0x000000010c1f7824 */ /* 0x000fe200010e060b */
[----:B------:R-:W-:Y:S01]  /*17a0*/  ISETP.GE.AND P5, PT, R57, c[0x0][0x1d4], PT ;  /* 0x0000750039007a0c */ /* 0x000fe20003fa6270 */
[----:B------:R-:W0:Y:S02]  /*17b0*/  LDGDEPBAR ;  /* 0x00000000000079af */ /* 0x000e240000000000 */
[----:B------:R-:W-:Y:S02]  /*17c0*/  IMAD.X R27, R11, 0x1, R15, P0 ;  /* 0x000000010b1b7824 */ /* 0x000fe400000e060f */
[----:B-1----:R-:W-:-:S04]  /*17d0*/  @P1 IMAD.WIDE R10, R134, 0x2, R6 ;  /* 0x00000002860a1825 */ /* 0x002fc800078e0206 */
[----:B--2---:R-:W-:-:S04]  /*17e0*/  @P1 IMAD.WIDE R8, R177, 0x2, R6 ;  /* 0x00000002b1081825 */ /* 0x004fc800078e0206 */
[----:B---3--:R-:W-:-:S04]  /*17f0*/  IMAD.WIDE R2, R134, 0x2, RZ ;  /* 0x0000000286027825 */ /* 0x008fc800078e02ff */
[----:B----4-:R-:W-:Y:S01]  /*1800*/  @P1 IMAD.WIDE R4, R133, 0x2, R6 ;  /* 0x0000000285041825 */ /* 0x010fe200078e0206 */
[----:B------:R-:W-:Y:S02]  /*1810*/  IADD3 R28, P2, R13, R2, RZ ;  /* 0x000000020d1c7210 */ /* 0x000fe40007f5e0ff */
[----:B------:R-:W-:Y:S02]  /*1820*/  IADD3 R24, P0, R2, R14, RZ ;  /* 0x0000000e02187210 */ /* 0x000fe40007f1e0ff */
[----:B------:R1:W-:Y:S01]  /*1830*/  @P1 LDGSTS.E.BYPASS.LTC128B.128 [R85+0x10100], [R4.64], !P6 ;  /* 0x1010000004551fae */ /* 0x0003e2000f101d4c */
[----:B------:R-:W-:Y:S02]  /*1840*/  IMAD.X R29, R12, 0x1, R3, P2 ;  /* 0x000000010c1d7824 */ /* 0x000fe400010e0603 */
[----:B------:R-:W-:Y:S01]  /*1850*/  IMAD.X R25, R3, 0x1, R15, P0 ;  /* 0x0000000103197824 */ /* 0x000fe200000e060f */
[----:B------:R-:W-:Y:S01]  /*1860*/  SHFL.IDX PT, R2, R17, 0x1, 0x181f ;  /* 0x00381f0011027f89 */ /* 0x000fe200000e0000 */
[----:B------:R-:W-:-:S03]  /*1870*/  ISETP.GT.AND P0, PT, R21, 0x20, PT ;  /* 0x000000201500780c */ /* 0x000fc60003f04270 */
[----:B------:R-:W2:Y:S04]  /*1880*/  SHFL.IDX PT, R3, R16, 0x1, 0x181f ;  /* 0x00381f0010037f89 */ /* 0x000ea800000e0000 */
[----:B------:R3:W-:Y:S04]  /*1890*/  @P1 LDGSTS.E.BYPASS.LTC128B.128 [R85+0x12100], [R10.64], !P5 ;  /* 0x121000000a551fae */ /* 0x0007e8000e901d4c */
[----:B------:R4:W-:Y:S01]  /*18a0*/  @P1 LDGSTS.E.BYPASS.LTC128B.128 [R85+0x14100], [R8.64], !P4 ;  /* 0x1410000008551fae */ /* 0x0009e2000e101d4c */
[----:B-1----:R-:W-:-:S04]  /*18b0*/  @P1 IMAD.WIDE R4, R176, 0x2, R6 ;  /* 0x00000002b0041825 */ /* 0x002fc800078e0206 */
[----:B------:R-:W-:Y:S01]  /*18c0*/  IMAD.WIDE R6, R177, 0x2, RZ ;  /* 0x00000002b1067825 */ /* 0x000fe200078e02ff */
[----:B------:R1:W-:Y:S04]  /*18d0*/  @P1 LDGSTS.E.BYPASS.LTC128B.128 [R85+0x16100], [R4.64], !P3 ;  /* 0x1610000004551fae */ /* 0x0003e8000d901d4c */
[----:B------:R-:W-:Y:S02]  /*18e0*/  IADD3 R22, P1, R13, R6, RZ ;  /* 0x000000060d167210 */ /* 0x000fe40007f3e0ff */
[----:B---3--:R-:W-:-:S03]  /*18f0*/  SHF.R.S32.HI R11, RZ, 0x1f, R0 ;  /* 0x0000001fff0b7819 */ /* 0x008fc60000011400 */
[----:B------:R-:W-:Y:S01]  /*1900*/  IMAD.X R23, R12, 0x1, R7, P1 ;  /* 0x000000010c177824 */ /* 0x000fe200008e0607 */
[----:B------:R-:W-:Y:S02]  /*1910*/  IADD3 R34, P1, R6, R14, RZ ;  /* 0x0000000e06227210 */ /* 0x000fe40007f3e0ff */
[----:B----4-:R-:W-:Y:S02]  /*1920*/  SHF.R.S32.HI R8, RZ, 0x4, R20 ;  /* 0x00000004ff087819 */ /* 0x010fe40000011414 */
[----:B------:R-:W-:Y:S01]  /*1930*/  LEA.HI R11, R11, R0, RZ, 0x3 ;  /* 0x000000000b0b7211 */ /* 0x000fe200078f18ff */
[----:B------:R-:W-:Y:S01]  /*1940*/  IMAD.X R35, R7, 0x1, R15, P1 ;  /* 0x0000000107237824 */ /* 0x000fe200008e060f */
[----:B------:R-:W-:Y:S02]  /*1950*/  LEA.HI R6, R20, R8, RZ, 0x1 ;  /* 0x0000000814067211 */ /* 0x000fe400078f08ff */
[----:B------:R-:W-:Y:S02]  /*1960*/  LOP3.LUT R10, R11, 0xfffffff8, RZ, 0xc0, !PT ;  /* 0xfffffff80b0a7812 */ /* 0x000fe400078ec0ff */
[----:B------:R-:W-:Y:S01]  /*1970*/  LOP3.LUT R9, R6, 0xfffffffe, RZ, 0xc0, !PT ;  /* 0xfffffffe06097812 */ /* 0x000fe200078ec0ff */
[----:B--2---:R-:W-:-:S04]  /*1980*/  @P0 IMAD.WIDE R6, R133, 0x2, R2 ;  /* 0x0000000285060825 */ /* 0x004fc800078e0202 */
[----:B------:R-:W-:Y:S01]  /*1990*/  IMAD.IADD R10, R0, 0x1, -R10 ;  /* 0x00000001000a7824 */ /* 0x000fe200078e0a0a */
[----:B------:R2:W-:Y:S01]  /*19a0*/  @P0 LDGSTS.E.BYPASS.LTC128B.128 [R85+0x11100], [R6.64], !P6 ;  /* 0x1110000006550fae */ /* 0x0005e2000f101d4c */
[----:B-1----:R-:W-:-:S04]  /*19b0*/  IMAD.WIDE R4, R176, 0x2, RZ ;  /* 0x00000002b0047825 */ /* 0x002fc800078e02ff */
[----:B------:R-:W-:Y:S01]  /*19c0*/  IMAD.IADD R9, R8, 0x1, -R9 ;  /* 0x0000000108097824 */ /* 0x000fe200078e0a09 */
[----:B------:R-:W-:Y:S01]  /*19d0*/  IADD3 R16, P1, R13, R4, RZ ;  /* 0x000000040d107210 */ /* 0x000fe20007f3e0ff */
[----:B------:R-:W-:-:S04]  /*19e0*/  IMAD.SHL.U32 R0, R10, 0x40, RZ ;  /* 0x000000400a007824 */ /* 0x000fc800078e00ff */
[----:B------:R-:W-:Y:S01]  /*19f0*/  IMAD.X R17, R12, 0x1, R5, P1 ;  /* 0x000000010c117824 */ /* 0x000fe200008e0605 */
[----:B------:R-:W-:Y:S02]  /*1a00*/  IADD3 R32, P1, R4, R14, RZ ;  /* 0x0000000e04207210 */ /* 0x000fe40007f3e0ff */
[----:B------:R-:W-:Y:S02]  /*1a10*/  LOP3.LUT R0, R0, 0x1c0, RZ, 0xc0, !PT ;  /* 0x000001c000007812 */ /* 0x000fe400078ec0ff */
[----:B------:R-:W-:Y:S01]  /*1a20*/  IADD3.X R33, R5, R15, RZ, P1, !PT ;  /* 0x0000000f05217210 */ /* 0x000fe20000ffe4ff */
[----:B------:R-:W-:Y:S01]  /*1a30*/  @P0 IMAD.WIDE R4, R134, 0x2, R2 ;  /* 0x0000000286040825 */ /* 0x000fe200078e0202 */
[----:B------:R-:W-:-:S04]  /*1a40*/  R2P PR, R10, 0x6 ;  /* 0x000000060a007804 */ /* 0x000fc80000000000 */
[----:B------:R1:W-:Y:S01]  /*1a50*/  @P0 LDGSTS.E.BYPASS.LTC128B.128 [R85+0x13100], [R4.64], !P5 ;  /* 0x1310000004550fae */ /* 0x0003e2000e901d4c */
[----:B--2---:R-:W-:-:S04]  /*1a60*/  @P0 IMAD.WIDE R6, R177, 0x2, R2 ;  /* 0x00000002b1060825 */ /* 0x004fc800078e0202 */
[----:B------:R-:W-:Y:S01]  /*1a70*/  @P0 IMAD.WIDE R2, R176, 0x2, R2 ;  /* 0x00000002b0020825 */ /* 0x000fe200078e0202 */
[----:B------:R2:W-:Y:S04]  /*1a80*/  @P0 LDGSTS.E.BYPASS.LTC128B.128 [R85+0x15100], [R6.64], !P4 ;  /* 0x1510000006550fae */ /* 0x0005e8000e101d4c */
[----:B------:R3:W-:Y:S01]  /*1a90*/  @P0 LDGSTS.E.BYPASS.LTC128B.128 [R85+0x17100], [R2.64], !P3 ;  /* 0x1710000002550fae */ /* 0x0007e2000d901d4c */
[----:B------:R-:W-:-:S03]  /*1aa0*/  LOP3.LUT P0, RZ, R19, 0x2, RZ, 0xc0, !PT ;  /* 0x0000000213ff7812 */ /* 0x000fc6000780c0ff */
[----:B------:R-:W0:Y:S01]  /*1ab0*/  LDGDEPBAR ;  /* 0x00000000000079af */ /* 0x000e220000000000 */
[----:B-1----:R-:W-:Y:S02]  /*1ac0*/  IMAD.SHL.U32 R4, R9, 0x8, RZ ;  /* 0x0000000809047824 */ /* 0x002fe400078e00ff */
[----:B------:R-:W-:-:S03]  /*1ad0*/  IMAD.SHL.U32 R5, R19, 0x40, RZ ;  /* 0x0000004013057824 */ /* 0x000fc600078e00ff */
[----:B------:R-:W-:Y:S01]  /*1ae0*/  LOP3.LUT R4, R0, 0x8, R4, 0xf8, !PT ;  /* 0x0000000800047812 */ /* 0x000fe200078ef804 */
[----:B--2---:R-:W-:Y:S02]  /*1af0*/  IMAD.MOV.U32 R6, RZ, RZ, 0x10 ;  /* 0x00000010ff067424 */ /* 0x004fe400078e00ff */
[----:B------:R-:W-:Y:S01]  /*1b00*/  IMAD.MOV.U32 R7, RZ, RZ, 0x20 ;  /* 0x00000020ff077424 */ /* 0x000fe200078e00ff */
[----:B---3--:R-:W-:Y:S01]  /*1b10*/  SHF.R.U32.HI R3, RZ, 0x3, R0 ;  /* 0x00000003ff037819 */ /* 0x008fe20000011600 */
[----:B------:R-:W-:Y:S01]  /*1b20*/  IMAD.SHL.U32 R2, R18, 0x8, RZ ;  /* 0x0000000812027824 */ /* 0x000fe200078e00ff */
[----:B------:R-:W-:Y:S01]  /*1b30*/  LOP3.LUT R0, R5, 0x1c0, RZ, 0xc0, !PT ;  /* 0x000001c005007812 */ /* 0x000fe200078ec0ff */
[----:B------:R-:W-:-:S04]  /*1b40*/  DEPBAR.LE SB0, 0x1 ;  /* 0x000080400000791a */ /* 0x000fc80000000000 */
[----:B------:R-:W-:Y:S02]  /*1b50*/  LOP3.LUT R5, R4, R3, RZ, 0x3c, !PT ;  /* 0x0000000304057212 */ /* 0x000fe400078e3cff */
[----:B------:R-:W-:Y:S01]  /*1b60*/  LOP3.LUT R3, R0, 0x8, R2, 0xf8, !PT ;  /* 0x0000000800037812 */ /* 0x000fe200078ef802 */
[----:B------:R-:W-:Y:S01]  /*1b70*/  IMAD.SHL.U32 R2, R84, 0x20, RZ ;  /* 0x0000002054027824 */ /* 0x000fe200078e00ff */
[----:B------:R-:W-:Y:S02]  /*1b80*/  SHF.L.U32 R4, R11, 0x6, RZ ;  /* 0x000000060b047819 */ /* 0x000fe400000006ff */
[----:B------:R-:W-:Y:S02]  /*1b90*/  SHF.R.U32.HI R0, RZ, 0x3, R0 ;  /* 0x00000003ff007819 */ /* 0x000fe40000011600 */
[----:B------:R-:W-:Y:S02]  /*1ba0*/  LOP3.LUT R4, R5, 0xfffffe00, R4, 0xf8, !PT ;  /* 0xfffffe0005047812 */ /* 0x000fe400078ef804 */
[----:B------:R-:W-:-:S02]  /*1bb0*/  LOP3.LUT R2, R2, 0x7ffffc00, RZ, 0xc0, !PT ;  /* 0x7ffffc0002027812 */ /* 0x000fc400078ec0ff */
[----:B------:R-:W-:Y:S02]  /*1bc0*/  LOP3.LUT R0, R3, R0, RZ, 0x3c, !PT ;  /* 0x0000000003007212 */ /* 0x000fe400078e3cff */
[----:B------:R-:W-:Y:S01]  /*1bd0*/  SEL R5, R6, 0xfffffff0, !P1 ;  /* 0xfffffff006057807 */ /* 0x000fe20004800000 */
[----:B------:R-:W-:Y:S01]  /*1be0*/  IMAD.IADD R2, R4, 0x1, R2 ;  /* 0x0000000104027824 */ /* 0x000fe200078e0202 */
[----:B------:R-:W-:Y:S01]  /*1bf0*/  BAR.SYNC.DEFER_BLOCKING 0x0 ;  /* 0x0000000000007b1d */ /* 0x000fe20000010000 */
[----:B------:R-:W-:Y:S01]  /*1c00*/  IMAD R0, R9, 0x200, R0 ;  /* 0x0000020009007824 */ /* 0x000fe200078e0200 */
[----:B------:R-:W-:Y:S01]  /*1c10*/  ISETP.GE.AND P1, PT, R133, c[0x0][0x1d4], PT ;  /* 0x0000750085007a0c */ /* 0x000fe20003f26270 */
[C---:B------:R-:W-:Y:S01]  /*1c20*/  IMAD.SHL.U32 R232, R2.reuse, 0x2, RZ ;  /* 0x0000000202e87824 */ /* 0x040fe200078e00ff */
[----:B------:R-:W-:Y:S02]  /*1c30*/  LEA R240, R2, 0x100, 0x1 ;  /* 0x0000010002f07811 */ /* 0x000fe400078e08ff */
[----:B------:R-:W-:-:S02]  /*1c40*/  SHF.L.U32 R135, R0, 0x1, RZ ;  /* 0x0000000100877819 */ /* 0x000fc400000006ff */
[----:B------:R-:W-:Y:S01]  /*1c50*/  SEL R0, R7, 0xffffffe0, !P2 ;  /* 0xffffffe007007807 */ /* 0x000fe20005000000 */
[--C-:B------:R-:W-:Y:S01]  /*1c60*/  IMAD R236, R5, 0x2, R240.reuse ;  /* 0x0000000205ec7824 */ /* 0x100fe200078e02f0 */
[----:B------:R-:W-:Y:S02]  /*1c70*/  SEL R3, R6, 0xfffffff0, !P0 ;  /* 0xfffffff006037807 */ /* 0x000fe40004000000 */
[----:B------:R-:W-:Y:S01]  /*1c80*/  ISETP.LT.OR P0, PT, R21, 0x1, P1 ;  /* 0x000000011500780c */ /* 0x000fe20000f01670 */
[C---:B------:R-:W-:Y:S01]  /*1c90*/  IMAD R240, R0.reuse, 0x2, R240 ;  /* 0x0000000200f07824 */ /* 0x040fe200078e02f0 */
[----:B------:R-:W-:Y:S01]  /*1ca0*/  LEA R244, R0, R236, 0x1 ;  /* 0x000000ec00f47211 */ /* 0x000fe200078e08ff */
[----:B------:R-:W-:Y:S01]  /*1cb0*/  IMAD R6, R3, 0x2, R135 ;  /* 0x0000000203067824 */ /* 0x000fe200078e0287 */
[----:B------:R-:W-:Y:S02]  /*1cc0*/  ISETP.GE.AND P1, PT, R57, c[0x0][0x1d4], PT ;  /* 0x0000750039007a0c */ /* 0x000fe40003f26270 */
[----:B------:R-:W-:Y:S01]  /*1cd0*/  ISETP.GE.AND P2, PT, R58, c[0x0][0x1d4], PT ;  /* 0x000075003a007a0c */ /* 0x000fe20003f46270 */
[----:B------:R-:W-:Y:S04]  /*1ce0*/  LDSM.16.M88.4 R168, [R232+0x100] ;  /* 0x00010000e8a8783b */ /* 0x000fe80000000200 */
[----:B------:R-:W-:Y:S04]  /*1cf0*/  LDSM.16.M88.4 R200, [R232+0x4100] ;  /* 0x00410000e8c8783b */ /* 0x000fe80000000200 */
[----:B------:R-:W-:Y:S04]  /*1d00*/  LDSM.16.M88.4 R216, [R232+0x8100] ;  /* 0x00810000e8d8783b */ /* 0x000fe80000000200 */
[----:B------:R-:W-:Y:S04]  /*1d10*/  LDSM.16.M88.4 R172, [R236] ;  /* 0x00000000ecac783b */ /* 0x000fe80000000200 */
        /* <DEDUP_REMOVED lines=8> */
[----:B------:R-:W-:Y:S04]  /*1da0*/  LDSM.16.M88.4 R232, [R232+0xc100] ;  /* 0x00c10000e8e8783b */ /* 0x000fe80000000200 */
[----:B------:R-:W-:Y:S04]  /*1db0*/  LDSM.16.M88.4 R236, [R236+0xc000] ;  /* 0x00c00000ecec783b */ /* 0x000fe80000000200 */
[----:B------:R-:W-:Y:S04]  /*1dc0*/  LDSM.16.M88.4 R240, [R240+0xc000] ;  /* 0x00c00000f0f0783b */ /* 0x000fe80000000200 */
[----:B------:R-:W-:Y:S04]  /*1dd0*/  LDSM.16.M88.4 R244, [R244+0xc000] ;  /* 0x00c00000f4f4783b */ /* 0x000fe80000000200 */
[----:B------:R-:W-:Y:S06]  /*1de0*/  BAR.SYNC.DEFER_BLOCKING 0x0 ;  /* 0x0000000000007b1d */ /* 0x000fec0000010000 */
[----:B------:R-:W-:-:S04]  /*1df0*/  DEPBAR.LE SB0, 0x0 ;  /* 0x000080000000791a */ /* 0x000fc80000000000 */
[----:B------:R-:W-:Y:S06]  /*1e00*/  BAR.SYNC.DEFER_BLOCKING 0x0 ;  /* 0x0000000000007b1d */ /* 0x000fec0000010000 */
[----:B------:R-:W-:Y:S04]  /*1e10*/  LDSM.16.M88.4 R44, [R6+0x10100] ;  /* 0x01010000062c783b */ /* 0x000fe80000000200 */
[----:B------:R-:W-:Y:S04]  /*1e20*/  LDSM.16.M88.4 R40, [R6+0x10900] ;  /* 0x010900000628783b */ /* 0x000fe80000000200 */
[----:B------:R-:W-:Y:S04]  /*1e30*/  LDSM.16.M88.4 R68, [R6+0x11100] ;  /* 0x011100000644783b */ /* 0x000fe80000000200 */
[----:B------:R1:W-:Y:S04]  /*1e40*/  LDSM.16.M88.4 R76, [R6+0x11900] ;  /* 0x01190000064c783b */ /* 0x0003e80000000200 */
[----:B------:R-:W-:Y:S04]  /*1e50*/  LDSM.16.M88.4 R8, [R135+0x10100] ;  /* 0x010100008708783b */ /* 0x000fe80000000200 */
[----:B------:R-:W2:Y:S04]  /*1e60*/  LDSM.16.M88.4 R36, [R135+0x10900] ;  /* 0x010900008724783b */ /* 0x000ea80000000200 */
[----:B------:R-:W3:Y:S04]  /*1e70*/  LDSM.16.M88.4 R48, [R135+0x11100] ;  /* 0x011100008730783b */ /* 0x000ee80000000200 */
[----:B------:R-:W4:Y:S04]  /*1e80*/  LDSM.16.M88.4 R52, [R135+0x11900] ;  /* 0x011900008734783b */ /* 0x000f280000000200 */
[----:B------:R-:W-:Y:S01]  /*1e90*/  @!PT LDS RZ, [RZ] ;  /* 0x00000000fffff984 */ /* 0x000fe20000000800 */
[----:B------:R-:W-:Y:S01]  /*1ea0*/  @!PT LDS RZ, [RZ] ;  /* 0x00000000fffff984 */ /* 0x000fe20000000800 */
[----:B------:R-:W-:Y:S01]  /*1eb0*/  @!PT LDS RZ, [RZ] ;  /* 0x00000000fffff984 */ /* 0x000fe20000000800 */
[----:B------:R5:W-:Y:S01]  /*1ec0*/  LDGSTS.E.BYPASS.LTC128B.128 [R85+0x100], [R30.64], !P0 ;  /* 0x001000001e557fae */ /* 0x000be2000c101d4c */
[----:B------:R-:W-:-:S02]  /*1ed0*/  ISETP.LT.OR P0, PT, R21, 0x1, P1 ;  /* 0x000000011500780c */ /* 0x000fc40000f01670 */
[----:B-1----:R-:W-:-:S05]  /*1ee0*/  IADD3 R6, R135, 0x10100, RZ ;  /* 0x0001010087067810 */ /* 0x002fca0007ffe0ff */
[----:B------:R-:W-:-:S05]  /*1ef0*/  IMAD R89, R3, 0x2, R6 ;  /* 0x0000000203597824 */ /* 0x000fca00078e0206 */
[----:B------:R-:W-:Y:S04]  /*1f00*/  STL [R1+0x4], R89 ;  /* 0x0000045901007387 */ /* 0x000fe80000100800 */
[----:B------:R5:W-:Y:S01]  /*1f10*/  LDGSTS.E.BYPASS.LTC128B.128 [R85+0x2100], [R28.64], !P0 ;  /* 0x021000001c557fae */ /* 0x000be2000c101d4c */
[C---:B------:R-:W-:Y:S02]  /*1f20*/  ISETP.LT.OR P0, PT, R21.reuse, 0x1, P2 ;  /* 0x000000011500780c */ /* 0x040fe40001701670 */
[----:B------:R-:W-:Y:S01]  /*1f30*/  ISETP.GE.AND P2, PT, R56, c[0x0][0x1d4], PT ;  /* 0x0000750038007a0c */ /* 0x000fe20003f46270 */
[----:B--2---:R-:W-:Y:S10]  /*1f40*/  HMMA.16816.F32.BF16 R12, R168, R36, RZ ;  /* 0x00000024a80c723c */ /* 0x004ff400000418ff */
[----:B------:R4:W-:Y:S01]  /*1f50*/  LDGSTS.E.BYPASS.LTC128B.128 [R85+0x4100], [R22.64], !P0 ;  /* 0x0410000016557fae */ /* 0x0009e2000c101d4c */
[----:B------:R-:W-:Y:S11]  /*1f60*/  ISETP.LT.OR P0, PT, R21, 0x1, P2 ;  /* 0x000000011500780c */ /* 0x000ff60001701670 */
[----:B------:R-:W-:Y:S02]  /*1f70*/  @!UPT UIADD3 URZ, URZ, URZ, URZ ;  /* 0x0000003f3f3ff290 */ /* 0x000fe4000fffe03f */
[----:B------:R1:W-:Y:S01]  /*1f80*/  LDGSTS.E.BYPASS.LTC128B.128 [R85+0x6100], [R16.64], !P0 ;  /* 0x0610000010557fae */ /* 0x0003e2000c101d4c */
[----:B------:R-:W-:-:S04]  /*1f90*/  ISETP.GE.AND P0, PT, R133, c[0x0][0x1d4], PT ;  /* 0x0000750085007a0c */ /* 0x000fc80003f06270 */
[C---:B------:R-:W-:Y:S11]  /*1fa0*/  ISETP.LT.OR P0, PT, R21.reuse, 0x21, P0 ;  /* 0x000000211500780c */ /* 0x040ff60000701670 */
[----:B------:R-:W-:Y:S02]  /*1fb0*/  @!UPT UIADD3 URZ, URZ, URZ, URZ ;  /* 0x0000003f3f3ff290 */ /* 0x000fe4000fffe03f */
[----:B------:R2:W-:Y:S01]  /*1fc0*/  LDGSTS.E.BYPASS.LTC128B.128 [R85+0x1100], [R26.64], !P0 ;  /* 0x011000001a557fae */ /* 0x0005e2000c101d4c */
[C---:B------:R-:W-:Y:S02]  /*1fd0*/  ISETP.LT.OR P0, PT, R21.reuse, 0x21, P1 ;  /* 0x000000211500780c */ /* 0x040fe40000f01670 */
[----:B------:R-:W-:Y:S02]  /*1fe0*/  ISETP.GE.AND P1, PT, R58, c[0x0][0x1d4], PT ;  /* 0x000075003a007a0c */ /* 0x000fe40003f26270 */
[----:B------:R-:W-:Y:S02]  /*1ff0*/  HMMA.16816.F32.BF16 R56, R172, R40, R12 ;  /* 0x00000028ac38723c */ /* 0x000fe4000004180c */
[----:B------:R-:W-:-:S06]  /*2000*/  ISETP.LT.OR P1, PT, R21, 0x21, P1 ;  /* 0x000000211500780c */ /* 0x000fcc0000f21670 */
[----:B---3--:R-:W-:Y:S01]  /*2010*/  HMMA.16816.F32.BF16 R12, R168, R50, RZ ;  /* 0x00000032a80c723c */ /* 0x008fe200000418ff */
[----:B------:R2:W-:Y:S01]  /*2020*/  LDGSTS.E.BYPASS.LTC128B.128 [R85+0x3100], [R24.64], !P0 ;  /* 0x0310000018557fae */ /* 0x0005e2000c101d4c */
[----:B------:R-:W-:-:S04]  /*2030*/  LOP3.LUT P0, RZ, R19, 0x4, RZ, 0xc0, !PT ;  /* 0x0000000413ff7812 */ /* 0x000fc8000780c0ff */
[----:B------:R-:W-:Y:S01]  /*2040*/  SEL R2, R7, 0xffffffe0, !P0 ;  /* 0xffffffe007027807 */ /* 0x000fe20004000000 */
[----:B------:R3:W-:Y:S01]  /*2050*/  LDGSTS.E.BYPASS.LTC128B.128 [R85+0x5100], [R34.64], !P1 ;  /* 0x0510000022557fae */ /* 0x0007e2000c901d4c */
[----:B-1----:R-:W-:Y:S01]  /*2060*/  HMMA.16816.F32.BF16 R16, R168, R10, RZ ;  /* 0x0000000aa810723c */ /* 0x002fe200000418ff */
[----:B------:R-:W-:Y:S02]  /*2070*/  ISETP.LT.OR P0, PT, R21, 0x21, P2 ;  /* 0x000000211500780c */ /* 0x000fe40001701670 */
[----:B------:R-:W-:Y:S01]  /*2080*/  IMAD R252, R2, 0x2, R135 ;  /* 0x0000000202fc7824 */ /* 0x000fe200078e0287 */
[----:B------:R-:W-:Y:S01]  /*2090*/  ISETP.GT.AND P1, PT, R86, 0x3f, PT ;  /* 0x0000003f5600780c */ /* 0x000fe20003f24270 */
[----:B------:R-:W-:-:S03]  /*20a0*/  IMAD R88, R2, 0x2, R89 ;  /* 0x0000000202587824 */ /* 0x000fc600078e0259 */
[----:B----4-:R-:W-:Y:S02]  /*20b0*/  HMMA.16816.F32.BF16 R20, R168, R52, RZ ;  /* 0x00000034a814723c */ /* 0x010fe400000418ff */
[----:B------:R-:W-:Y:S04]  /*20c0*/  STL [R1], R88 ;  /* 0x0000005801007387 */ /* 0x000fe80000100800 */
[----:B------:R3:W-:Y:S01]  /*20d0*/  LDGSTS.E.BYPASS.LTC128B.128 [R85+0x7100], [R32.64], !P0 ;  /* 0x0710000020557fae */ /* 0x0007e2000c101d4c */
[----:B------:R-:W-:-:S03]  /*20e0*/  PLOP3.LUT P0, PT, PT, PT, UP0, 0x80, 0x0 ;  /* 0x000000000000781c */ /* 0x000fc60003f0f008 */
[----:B------:R-:W-:Y:S01]  /*20f0*/  LDSM.16.M88.4 R64, [R252+0x11900] ;  /* 0x01190000fc40783b */ /* 0x000fe20000000200 */
[C---:B--2---:R-:W-:Y:S03]  /*2100*/  HMMA.16816.F32.BF16 R24, R168.reuse, R8, RZ ;  /* 0x00000008a818723c */ /* 0x044fe600000418ff */
[----:B------:R-:W-:Y:S04]  /*2110*/  LDSM.16.M88.4 R72, [R88+0x1000] ;  /* 0x001000005848783b */ /* 0x000fe80000000200 */
[----:B------:R-:W-:Y:S01]  /*2120*/  LDSM.16.M88.4 R80, [R88+0x1800] ;  /* 0x001800005850783b */ /* 0x000fe20000000200 */
[----:B------:R-:W-:Y:S03]  /*2130*/  HMMA.16816.F32.BF16 R8, R168, R38, RZ ;  /* 0x00000026a808723c */ /* 0x000fe600000418ff */
[----:B------:R-:W-:Y:S04]  /*2140*/  LDSM.16.M88.4 R36, [R252+0x10900] ;  /* 0x01090000fc24783b */ /* 0x000fe80000000200 */
[----:B------:R-:W0:Y:S01]  /*2150*/  LDGDEPBAR ;  /* 0x00000000000079af */ /* 0x000e220000000000 */
[C---:B------:R-:W-:Y:S03]  /*2160*/  HMMA.16816.F32.BF16 R60, R172.reuse, R46, R16 ;  /* 0x0000002eac3c723c */ /* 0x040fe60000041810 */
[----:B---3--:R-:W1:Y:S05]  /*2170*/  LDSM.16.M88.4 R32, [R252+0x10100] ;  /* 0x01010000fc20783b */ /* 0x008e6a0000000200 */
[C---:B-----5:R-:W-:Y:S08]  /*2180*/  HMMA.16816.F32.BF16 R28, R172.reuse, R44, R24 ;  /* 0x0000002cac1c723c */ /* 0x060ff00000041818 */
[----:B------:R-:W-:Y:S08]  /*2190*/  HMMA.16816.F32.BF16 R44, R172, R42, R8 ;  /* 0x0000002aac2c723c */ /* 0x000ff00000041808 */
[C---:B------:R-:W-:Y:S01]  /*21a0*/  HMMA.16816.F32.BF16 R8, R168.reuse, R48, RZ ;  /* 0x00000030a808723c */ /* 0x040fe200000418ff */
[----:B------:R-:W2:Y:S07]  /*21b0*/  LDSM.16.M88.4 R48, [R252+0x11100] ;  /* 0x01110000fc30783b */ /* 0x000eae0000000200 */
[----:B------:R-:W-:Y:S01]  /*21c0*/  HMMA.16816.F32.BF16 R24, R168, R54, RZ ;  /* 0x00000036a818723c */ /* 0x000fe200000418ff */
[----:B------:R-:W3:Y:S07]  /*21d0*/  LDSM.16.M88.4 R52, [R88] ;  /* 0x000000005834783b */ /* 0x000eee0000000200 */
[C---:B------:R-:W-:Y:S08]  /*21e0*/  HMMA.16816.F32.BF16 R20, R172.reuse, R76, R20 ;  /* 0x0000004cac14723c */ /* 0x040ff00000041814 */
[C---:B------:R-:W-:Y:S08]  /*21f0*/  HMMA.16816.F32.BF16 R16, R172.reuse, R68, R8 ;  /* 0x00000044ac10723c */ /* 0x040ff00000041808 */
[C---:B------:R-:W-:Y:S01]  /*2200*/  HMMA.16816.F32.BF16 R8, R172.reuse, R70, R12 ;  /* 0x00000046ac08723c */ /* 0x040fe2000004180c */
[----:B------:R-:W4:Y:S07]  /*2210*/  LDSM.16.M88.4 R68, [R88+0x800] ;  /* 0x000800005844783b */ /* 0x000f2e0000000200 */
[----:B------:R-:W-:Y:S01]  /*2220*/  HMMA.16816.F32.BF16 R24, R172, R78, R24 ;  /* 0x0000004eac18723c */ /* 0x000fe20000041818 */
[----:B------:R-:W-:Y:S07]  /*2230*/  LDSM.16.M88.4 R76, [R135+0x13900] ;  /* 0x01390000874c783b */ /* 0x000fee0000000200 */
[C---:B-1----:R-:W-:Y:S08]  /*2240*/  HMMA.16816.F32.BF16 R28, R192.reuse, R32, R28 ;  /* 0x00000020c01c723c */ /* 0x042ff0000004181c */
[C---:B------:R-:W-:Y:S01]  /*2250*/  HMMA.16816.F32.BF16 R32, R192.reuse, R34, R60 ;  /* 0x00000022c020723c */ /* 0x040fe2000004183c */
[----:B------:R-:W-:Y:S07]  /*2260*/  LDSM.16.M88.4 R60, [R135+0x13100] ;  /* 0x01310000873c783b */ /* 0x000fee0000000200 */
[C---:B--2---:R-:W-:Y:S01]  /*2270*/  HMMA.16816.F32.BF16 R12, R192.reuse, R48, R16 ;  /* 0x00000030c00c723c */ /* 0x044fe20000041810 */
[----:B------:R-:W-:Y:S07]  /*2280*/  LDSM.16.M88.4 R16, [R89+0x2000] ;  /* 0x002000005910783b */ /* 0x000fee0000000200 */
[C---:B------:R-:W-:Y:S01]  /*2290*/  HMMA.16816.F32.BF16 R40, R192.reuse, R36, R56 ;  /* 0x00000024c028723c */ /* 0x040fe20000041838 */
[----:B------:R-:W-:Y:S07]  /*22a0*/  LDSM.16.M88.4 R56, [R135+0x12900] ;  /* 0x012900008738783b */ /* 0x000fee0000000200 */
[C---:B------:R-:W-:Y:S08]  /*22b0*/  HMMA.16816.F32.BF16 R44, R192.reuse, R38, R44 ;  /* 0x00000026c02c723c */ /* 0x040ff0000004182c */
[C---:B------:R-:W-:Y:S01]  /*22c0*/  HMMA.16816.F32.BF16 R8, R192.reuse, R50, R8 ;  /* 0x00000032c008723c */ /* 0x040fe20000041808 */
[----:B------:R-:W1:Y:S07]  /*22d0*/  LDSM.16.M88.4 R48, [R135+0x12100] ;  /* 0x012100008730783b */ /* 0x000e6e0000000200 */
[C---:B------:R-:W-:Y:S08]  /*22e0*/  HMMA.16816.F32.BF16 R20, R192.reuse, R64, R20 ;  /* 0x00000040c014723c */ /* 0x040ff00000041814 */
[----:B------:R-:W-:Y:S01]  /*22f0*/  HMMA.16816.F32.BF16 R24, R192, R66, R24 ;  /* 0x00000042c018723c */ /* 0x000fe20000041818 */
[----:B------:R-:W2:Y:S07]  /*2300*/  LDSM.16.M88.4 R64, [R89+0x3000] ;  /* 0x003000005940783b */ /* 0x000eae0000000200 */
[C---:B---3--:R-:W-:Y:S08]  /*2310*/  HMMA.16816.F32.BF16 R28, R196.reuse, R52, R28 ;  /* 0x00000034c41c723c */ /* 0x048ff0000004181c */
[C---:B------:R-:W-:Y:S01]  /*2320*/  HMMA.16816.F32.BF16 R32, R196.reuse, R54, R32 ;  /* 0x00000036c420723c */ /* 0x040fe20000041820 */
[----:B------:R-:W-:Y:S07]  /*2330*/  LDSM.16.M88.4 R52, [R252+0x12900] ;  /* 0x01290000fc34783b */ /* 0x000fee0000000200 */
[C---:B------:R-:W-:Y:S08]  /*2340*/  HMMA.16816.F32.BF16 R12, R196.reuse, R72, R12 ;  /* 0x00000048c40c723c */ /* 0x040ff0000004180c */
[C---:B----4-:R-:W-:Y:S01]  /*2350*/  HMMA.16816.F32.BF16 R36, R196.reuse, R68, R40 ;  /* 0x00000044c424723c */ /* 0x050fe20000041828 */
[----:B------:R-:W3:Y:S07]  /*2360*/  LDSM.16.M88.4 R40, [R89+0x2800] ;  /* 0x002800005928783b */ /* 0x000eee0000000200 */
[C---:B------:R-:W-:Y:S01]  /*2370*/  HMMA.16816.F32.BF16 R44, R196.reuse, R70, R44 ;  /* 0x00000046c42c723c */ /* 0x040fe2000004182c */
[----:B------:R-:W4:Y:S07]  /*2380*/  LDSM.16.M88.4 R68, [R89+0x3800] ;  /* 0x003800005944783b */ /* 0x000f2e0000000200 */
[C---:B------:R-:W-:Y:S01]  /*2390*/  HMMA.16816.F32.BF16 R8, R196.reuse, R74, R8 ;  /* 0x0000004ac408723c */ /* 0x040fe20000041808 */
[----:B------:R-:W-:Y:S07]  /*23a0*/  LDSM.16.M88.4 R72, [R252+0x13900] ;  /* 0x01390000fc48783b */ /* 0x000fee0000000200 */
[C---:B------:R-:W-:Y:S08]  /*23b0*/  HMMA.16816.F32.BF16 R20, R196.reuse, R80, R20 ;  /* 0x00000050c414723c */ /* 0x040ff00000041814 */
[----:B------:R-:W-:Y:S01]  /*23c0*/  HMMA.16816.F32.BF16 R24, R196, R82, R24 ;  /* 0x00000052c418723c */ /* 0x000fe20000041818 */
[----:B------:R-:W-:Y:S07]  /*23d0*/  LDSM.16.M88.4 R80, [R88+0x3800] ;  /* 0x003800005850783b */ /* 0x000fee0000000200 */
[C---:B-1----:R-:W-:Y:S08]  /*23e0*/  HMMA.16816.F32.BF16 R28, R200.reuse, R48, R28 ;  /* 0x00000030c81c723c */ /* 0x042ff0000004181c */
[C---:B------:R-:W-:Y:S01]  /*23f0*/  HMMA.16816.F32.BF16 R32, R200.reuse, R50, R32 ;  /* 0x00000032c820723c */ /* 0x040fe20000041820 */
[----:B------:R-:W1:Y:S07]  /*2400*/  LDSM.16.M88.4 R48, [R252+0x12100] ;  /* 0x01210000fc30783b */ /* 0x000e6e0000000200 */
[C---:B------:R-:W-:Y:S08]  /*2410*/  HMMA.16816.F32.BF16 R12, R200.reuse, R60, R12 ;  /* 0x0000003cc80c723c */ /* 0x040ff0000004180c */
[C---:B------:R-:W-:Y:S08]  /*2420*/  HMMA.16816.F32.BF16 R36, R200.reuse, R56, R36 ;  /* 0x00000038c824723c */ /* 0x040ff00000041824 */
[C---:B------:R-:W-:Y:S01]  /*2430*/  HMMA.16816.F32.BF16 R44, R200.reuse, R58, R44 ;  /* 0x0000003ac82c723c */ /* 0x040fe2000004182c */
[----:B------:R-:W5:Y:S07]  /*2440*/  LDSM.16.M88.4 R56, [R252+0x13100] ;  /* 0x01310000fc38783b */ /* 0x000f6e0000000200 */
[C---:B------:R-:W-:Y:S01]  /*2450*/  HMMA.16816.F32.BF16 R8, R200.reuse, R62, R8 ;  /* 0x0000003ec808723c */ /* 0x040fe20000041808 */
[----:B------:R-:W-:Y:S07]  /*2460*/  LDSM.16.M88.4 R60, [R88+0x2800] ;  /* 0x00280000583c783b */ /* 0x000fee0000000200 */
[C---:B------:R-:W-:Y:S08]  /*2470*/  HMMA.16816.F32.BF16 R20, R200.reuse, R76, R20 ;  /* 0x0000004cc814723c */ /* 0x040ff00000041814 */
[----:B------:R-:W-:Y:S01]  /*2480*/  HMMA.16816.F32.BF16 R24, R200, R78, R24 ;  /* 0x0000004ec818723c */ /* 0x000fe20000041818 */
[----:B------:R-:W-:Y:S07]  /*2490*/  LDSM.16.M88.4 R76, [R135+0x15900] ;  /* 0x01590000874c783b */ /* 0x000fee0000000200 */
[C---:B------:R-:W-:Y:S08]  /*24a0*/  HMMA.16816.F32.BF16 R28, R204.reuse, R16, R28 ;  /* 0x00000010cc1c723c */ /* 0x040ff0000004181c */
[C---:B------:R-:W-:Y:S08]  /*24b0*/  HMMA.16816.F32.BF16 R32, R204.reuse, R18, R32 ;  /* 0x00000012cc20723c */ /* 0x040ff00000041820 */
[C---:B--2---:R-:W-:Y:S08]  /*24c0*/  HMMA.16816.F32.BF16 R16, R204.reuse, R64, R12 ;  /* 0x00000040cc10723c */ /* 0x044ff0000004180c */
[C---:B---3--:R-:W-:Y:S08]  /*24d0*/  HMMA.16816.F32.BF16 R36, R204.reuse, R40, R36 ;  /* 0x00000028cc24723c */ /* 0x048ff00000041824 */
[C---:B------:R-:W-:Y:S01]  /*24e0*/  HMMA.16816.F32.BF16 R44, R204.reuse, R42, R44 ;  /* 0x0000002acc2c723c */ /* 0x040fe2000004182c */
[----:B------:R-:W2:Y:S07]  /*24f0*/  LDSM.16.M88.4 R40, [R88+0x2000] ;  /* 0x002000005828783b */ /* 0x000eae0000000200 */
[C---:B------:R-:W-:Y:S01]  /*2500*/  HMMA.16816.F32.BF16 R12, R204.reuse, R66, R8 ;  /* 0x00000042cc0c723c */ /* 0x040fe20000041808 */
[----:B------:R-:W3:Y:S07]  /*2510*/  LDSM.16.M88.4 R64, [R88+0x3000] ;  /* 0x003000005840783b */ /* 0x000eee0000000200 */
[C---:B----4-:R-:W-:Y:S08]  /*2520*/  HMMA.16816.F32.BF16 R8, R204.reuse, R68, R20 ;  /* 0x00000044cc08723c */ /* 0x050ff00000041814 */
[----:B------:R-:W-:Y:S01]  /*2530*/  HMMA.16816.F32.BF16 R24, R204, R70, R24 ;  /* 0x00000046cc18723c */ /* 0x000fe20000041818 */
[----:B------:R-:W-:Y:S07]  /*2540*/  LDSM.16.M88.4 R68, [R135+0x15100] ;  /* 0x015100008744783b */ /* 0x000fee0000000200 */
[C---:B-1----:R-:W-:Y:S08]  /*2550*/  HMMA.16816.F32.BF16 R28, R208.reuse, R48, R28 ;  /* 0x00000030d01c723c */ /* 0x042ff0000004181c */
[C---:B------:R-:W-:Y:S01]  /*2560*/  HMMA.16816.F32.BF16 R32, R208.reuse, R50, R32 ;  /* 0x00000032d020723c */ /* 0x040fe20000041820 */
[----:B------:R-:W1:Y:S07]  /*2570*/  LDSM.16.M88.4 R48, [R135+0x14100] ;  /* 0x014100008730783b */ /* 0x000e6e0000000200 */
[C---:B-----5:R-:W-:Y:S08]  /*2580*/  HMMA.16816.F32.BF16 R20, R208.reuse, R56, R16 ;  /* 0x00000038d014723c */ /* 0x060ff00000041810 */
[C---:B------:R-:W-:Y:S01]  /*2590*/  HMMA.16816.F32.BF16 R16, R208.reuse, R58, R12 ;  /* 0x0000003ad010723c */ /* 0x040fe2000004180c */
[----:B------:R-:W4:Y:S07]  /*25a0*/  LDSM.16.M88.4 R56, [R135+0x14900] ;  /* 0x014900008738783b */ /* 0x000f2e0000000200 */
[C---:B------:R-:W-:Y:S08]  /*25b0*/  HMMA.16816.F32.BF16 R12, R208.reuse, R72, R8 ;  /* 0x00000048d00c723c */ /* 0x040ff00000041808 */
[C---:B------:R-:W-:Y:S08]  /*25c0*/  HMMA.16816.F32.BF16 R36, R208.reuse, R52, R36 ;  /* 0x00000034d024723c */ /* 0x040ff00000041824 */
[----:B------:R-:W-:Y:S01]  /*25d0*/  HMMA.16816.F32.BF16 R8, R208, R74, R24 ;  /* 0x0000004ad008723c */ /* 0x000fe20000041818 */
[----:B------:R-:W-:Y:S07]  /*25e0*/  LDSM.16.M88.4 R72, [R89+0x5800] ;  /* 0x005800005948783b */ /* 0x000fee0000000200 */
[----:B--2---:R-:W-:Y:S08]  /*25f0*/  HMMA.16816.F32.BF16 R28, R212, R40, R28 ;  /* 0x00000028d41c723c */ /* 0x004ff0000004181c */
[----:B------:R-:W-:Y:S01]  /*2600*/  HMMA.16816.F32.BF16 R44, R208, R54, R44 ;  /* 0x00000036d02c723c */ /* 0x000fe2000004182c */
[----:B------:R-:W-:Y:S07]  /*2610*/  LDSM.16.M88.4 R52, [R89+0x4800] ;  /* 0x004800005934783b */ /* 0x000fee0000000200 */
[C---:B------:R-:W-:Y:S01]  /*2620*/  HMMA.16816.F32.BF16 R32, R212.reuse, R42, R32 ;  /* 0x0000002ad420723c */ /* 0x040fe20000041820 */
[----:B------:R-:W2:Y:S07]  /*2630*/  LDSM.16.M88.4 R40, [R89+0x4000] ;  /* 0x004000005928783b */ /* 0x000eae0000000200 */
[C---:B---3--:R-:W-:Y:S08]  /*2640*/  HMMA.16816.F32.BF16 R24, R212.reuse, R64, R20 ;  /* 0x00000040d418723c */ /* 0x048ff00000041814 */
[C---:B------:R-:W-:Y:S01]  /*2650*/  HMMA.16816.F32.BF16 R20, R212.reuse, R66, R16 ;  /* 0x00000042d414723c */ /* 0x040fe20000041810 */
[----:B------:R-:W3:Y:S07]  /*2660*/  LDSM.16.M88.4 R64, [R89+0x5000] ;  /* 0x005000005940783b */ /* 0x000eee0000000200 */
[C---:B------:R-:W-:Y:S08]  /*2670*/  HMMA.16816.F32.BF16 R16, R212.reuse, R80, R12 ;  /* 0x00000050d410723c */ /* 0x040ff0000004180c */
[C---:B------:R-:W-:Y:S08]  /*2680*/  HMMA.16816.F32.BF16 R36, R212.reuse, R60, R36 ;  /* 0x0000003cd424723c */ /* 0x040ff00000041824 */
[----:B------:R-:W-:Y:S08]  /*2690*/  HMMA.16816.F32.BF16 R12, R212, R82, R8 ;  /* 0x00000052d40c723c */ /* 0x000ff00000041808 */
[----:B-1----:R-:W-:Y:S08]  /*26a0*/  HMMA.16816.F32.BF16 R8, R216, R48, R28 ;  /* 0x00000030d808723c */ /* 0x002ff0000004181c */
[----:B------:R-:W-:Y:S01]  /*26b0*/  HMMA.16816.F32.BF16 R44, R212, R62, R44 ;  /* 0x0000003ed42c723c */ /* 0x000fe2000004182c */
[----:B------:R-:W-:Y:S07]  /*26c0*/  LDSM.16.M88.4 R60, [R252+0x14900] ;  /* 0x01490000fc3c783b */ /* 0x000fee0000000200 */
[C---:B------:R-:W-:Y:S01]  /*26d0*/  HMMA.16816.F32.BF16 R32, R216.reuse, R50, R32 ;  /* 0x00000032d820723c */ /* 0x040fe20000041820 */
[----:B------:R-:W1:Y:S07]  /*26e0*/  LDSM.16.M88.4 R48, [R252+0x14100] ;  /* 0x01410000fc30783b */ /* 0x000e6e0000000200 */
[C---:B------:R-:W-:Y:S08]  /*26f0*/  HMMA.16816.F32.BF16 R28, R216.reuse, R68, R24 ;  /* 0x00000044d81c723c */ /* 0x040ff00000041818 */
[C---:B------:R-:W-:Y:S01]  /*2700*/  HMMA.16816.F32.BF16 R24, R216.reuse, R70, R20 ;  /* 0x00000046d818723c */ /* 0x040fe20000041814 */
[----:B------:R-:W-:Y:S07]  /*2710*/  LDSM.16.M88.4 R68, [R88+0x5800] ;  /* 0x005800005844783b */ /* 0x000fee0000000200 */
[C---:B------:R-:W-:Y:S08]  /*2720*/  HMMA.16816.F32.BF16 R20, R216.reuse, R76, R16 ;  /* 0x0000004cd814723c */ /* 0x040ff00000041810 */
[C---:B----4-:R-:W-:Y:S08]  /*2730*/  HMMA.16816.F32.BF16 R36, R216.reuse, R56, R36 ;  /* 0x00000038d824723c */ /* 0x050ff00000041824 */
[----:B------:R-:W-:Y:S08]  /*2740*/  HMMA.16816.F32.BF16 R16, R216, R78, R12 ;  /* 0x0000004ed810723c */ /* 0x000ff0000004180c */
[----:B--2---:R-:W-:Y:S08]  /*2750*/  HMMA.16816.F32.BF16 R12, R220, R40, R8 ;  /* 0x00000028dc0c723c */ /* 0x004ff00000041808 */
[----:B------:R-:W-:Y:S08]  /*2760*/  HMMA.16816.F32.BF16 R44, R216, R58, R44 ;  /* 0x0000003ad82c723c */ /* 0x000ff0000004182c */
[C---:B------:R-:W-:Y:S08]  /*2770*/  HMMA.16816.F32.BF16 R8, R220.reuse, R42, R32 ;  /* 0x0000002adc08723c */ /* 0x040ff00000041820 */
[C---:B---3--:R-:W-:Y:S08]  /*2780*/  HMMA.16816.F32.BF16 R32, R220.reuse, R64, R28 ;  /* 0x00000040dc20723c */ /* 0x048ff0000004181c */
[C---:B------:R-:W-:Y:S01]  /*2790*/  HMMA.16816.F32.BF16 R28, R220.reuse, R66, R24 ;  /* 0x00000042dc1c723c */ /* 0x040fe20000041818 */
[----:B------:R-:W2:Y:S04]  /*27a0*/  LDSM.16.M88.4 R24, [R252+0x15100] ;  /* 0x01510000fc18783b */ /* 0x000ea80000000200 */
[----:B------:R-:W-:Y:S03]  /*27b0*/  LDSM.16.M88.4 R64, [R135+0x17900] ;  /* 0x017900008740783b */ /* 0x000fe60000000200 */
[C---:B------:R-:W-:Y:S08]  /*27c0*/  HMMA.16816.F32.BF16 R36, R220.reuse, R52, R36 ;  /* 0x00000034dc24723c */ /* 0x040ff00000041824 */
[----:B------:R-:W-:Y:S08]  /*27d0*/  HMMA.16816.F32.BF16 R56, R220, R74, R16 ;  /* 0x0000004adc38723c */ /* 0x000ff00000041810 */
[----:B-1----:R-:W-:Y:S01]  /*27e0*/  HMMA.16816.F32.BF16 R16, R224, R48, R12 ;  /* 0x00000030e010723c */ /* 0x002fe2000004180c */
[----:B------:R-:W1:Y:S07]  /*27f0*/  LDSM.16.M88.4 R12, [R88+0x4000] ;  /* 0x00400000580c783b */ /* 0x000e6e0000000200 */
[----:B------:R-:W-:Y:S01]  /*2800*/  HMMA.16816.F32.BF16 R44, R220, R54, R44 ;  /* 0x00000036dc2c723c */ /* 0x000fe2000004182c */
[----:B------:R-:W3:Y:S07]  /*2810*/  LDSM.16.M88.4 R52, [R252+0x15900] ;  /* 0x01590000fc34783b */ /* 0x000eee0000000200 */
[----:B------:R-:W-:Y:S01]  /*2820*/  HMMA.16816.F32.BF16 R8, R224, R50, R8 ;  /* 0x00000032e008723c */ /* 0x000fe20000041808 */
[----:B------:R-:W4:Y:S07]  /*2830*/  LDSM.16.M88.4 R48, [R88+0x4800] ;  /* 0x004800005830783b */ /* 0x000f2e0000000200 */
[----:B------:R-:W-:Y:S08]  /*2840*/  HMMA.16816.F32.BF16 R40, R220, R72, R20 ;  /* 0x00000048dc28723c */ /* 0x000ff00000041814 */
[C---:B------:R-:W-:Y:S08]  /*2850*/  HMMA.16816.F32.BF16 R20, R224.reuse, R60, R36 ;  /* 0x0000003ce014723c */ /* 0x040ff00000041824 */
[C---:B--2---:R-:W-:Y:S01]  /*2860*/  HMMA.16816.F32.BF16 R36, R224.reuse, R24, R32 ;  /* 0x00000018e024723c */ /* 0x044fe20000041820 */
[----:B------:R-:W2:Y:S07]  /*2870*/  LDSM.16.M88.4 R32, [R135+0x16100] ;  /* 0x016100008720783b */ /* 0x000eae0000000200 */
[----:B------:R-:W-:Y:S01]  /*2880*/  HMMA.16816.F32.BF16 R44, R224, R62, R44 ;  /* 0x0000003ee02c723c */ /* 0x000fe2000004182c */
[----:B------:R-:W5:Y:S07]  /*2890*/  LDSM.16.M88.4 R60, [R88+0x5000] ;  /* 0x00500000583c783b */ /* 0x000f6e0000000200 */
[----:B-1----:R-:W-:Y:S08]  /*28a0*/  HMMA.16816.F32.BF16 R16, R228, R12, R16 ;  /* 0x0000000ce410723c */ /* 0x002ff00000041810 */
[C---:B------:R-:W-:Y:S08]  /*28b0*/  HMMA.16816.F32.BF16 R28, R224.reuse, R26, R28 ;  /* 0x0000001ae01c723c */ /* 0x040ff0000004181c */
[----:B---3--:R-:W-:Y:S08]  /*28c0*/  HMMA.16816.F32.BF16 R40, R224, R52, R40 ;  /* 0x00000034e028723c */ /* 0x008ff00000041828 */
[C---:B----4-:R-:W-:Y:S01]  /*28d0*/  HMMA.16816.F32.BF16 R24, R228.reuse, R48, R20 ;  /* 0x00000030e418723c */ /* 0x050fe20000041814 */
[----:B------:R-:W1:Y:S07]  /*28e0*/  LDSM.16.M88.4 R20, [R89+0x6000] ;  /* 0x006000005914783b */ /* 0x000e6e0000000200 */
[----:B------:R-:W-:Y:S08]  /*28f0*/  HMMA.16816.F32.BF16 R8, R228, R14, R8 ;  /* 0x0000000ee408723c */ /* 0x000ff00000041808 */
[----:B------:R-:W-:Y:S01]  /*2900*/  HMMA.16816.F32.BF16 R76, R224, R54, R56 ;  /* 0x00000036e04c723c */ /* 0x000fe20000041838 */
[----:B------:R-:W-:Y:S07]  /*2910*/  LDSM.16.M88.4 R52, [R89+0x6800] ;  /* 0x006800005934783b */ /* 0x000fee0000000200 */
[----:B--2---:R-:W-:Y:S08]  /*2920*/  HMMA.16816.F32.BF16 R12, R232, R32, R16 ;  /* 0x00000020e80c723c */ /* 0x004ff00000041810 */
[C---:B-----5:R-:W-:Y:S01]  /*2930*/  HMMA.16816.F32.BF16 R56, R228.reuse, R60, R36 ;  /* 0x0000003ce438723c */ /* 0x060fe20000041824 */
[----:B------:R-:W2:Y:S07]  /*2940*/  LDSM.16.M88.4 R36, [R135+0x16900] ;  /* 0x016900008724783b */ /* 0x000eae0000000200 */
[----:B------:R-:W-:Y:S01]  /*2950*/  HMMA.16816.F32.BF16 R72, R228, R68, R40 ;  /* 0x00000044e448723c */ /* 0x000fe20000041828 */
[----:B------:R-:W3:Y:S07]  /*2960*/  LDSM.16.M88.4 R40, [R252+0x16100] ;  /* 0x01610000fc28783b */ /* 0x000eee0000000200 */
[----:B------:R-:W-:Y:S08]  /*2970*/  HMMA.16816.F32.BF16 R8, R232, R34, R8 ;  /* 0x00000022e808723c */ /* 0x000ff00000041808 */
[----:B-1----:R-:W-:Y:S08]  /*2980*/  HMMA.16816.F32.BF16 R12, R236, R20, R12 ;  /* 0x00000014ec0c723c */ /* 0x002ff0000004180c */
[C---:B------:R-:W-:Y:S01]  /*2990*/  HMMA.16816.F32.BF16 R48, R228.reuse, R50, R44 ;  /* 0x00000032e430723c */ /* 0x040fe2000004182c */
[----:B------:R-:W1:Y:S07]  /*29a0*/  LDSM.16.M88.4 R44, [R88+0x6000] ;  /* 0x00600000582c783b */ /* 0x000e6e0000000200 */
[----:B------:R-:W-:Y:S01]  /*29b0*/  HMMA.16816.F32.BF16 R60, R228, R62, R28 ;  /* 0x0000003ee43c723c */ /* 0x000fe2000004181c */
[----:B------:R-:W4:Y:S07]  /*29c0*/  LDSM.16.M88.4 R28, [R135+0x17100] ;  /* 0x01710000871c783b */ /* 0x000f2e0000000200 */
[----:B--2---:R-:W-:Y:S08]  /*29d0*/  HMMA.16816.F32.BF16 R16, R232, R36, R24 ;  /* 0x00000024e810723c */ /* 0x004ff00000041818 */
[----:B------:R-:W-:Y:S08]  /*29e0*/  HMMA.16816.F32.BF16 R8, R236, R22, R8 ;  /* 0x00000016ec08723c */ /* 0x000ff00000041808 */
[----:B---3--:R-:W-:Y:S08]  /*29f0*/  HMMA.16816.F32.BF16 R12, R240, R40, R12 ;  /* 0x00000028f00c723c */ /* 0x008ff0000004180c */
[----:B------:R-:W-:Y:S01]  /*2a00*/  HMMA.16816.F32.BF16 R24, R232, R38, R48 ;  /* 0x00000026e818723c */ /* 0x000fe20000041830 */
[----:B------:R-:W2:Y:S04]  /*2a10*/  LDSM.16.M88.4 R36, [R252+0x16900] ;  /* 0x01690000fc24783b */ /* 0x000ea80000000200 */
[----:B------:R-:W3:Y:S03]  /*2a20*/  LDSM.16.M88.4 R48, [R89+0x7000] ;  /* 0x007000005930783b */ /* 0x000ee60000000200 */
[----:B------:R-:W-:Y:S08]  /*2a30*/  HMMA.16816.F32.BF16 R20, R236, R52, R16 ;  /* 0x00000034ec14723c */ /* 0x000ff00000041810 */
[----:B------:R-:W-:Y:S08]  /*2a40*/  HMMA.16816.F32.BF16 R8, R240, R42, R8 ;  /* 0x0000002af008723c */ /* 0x000ff00000041808 */
[----:B-1----:R-:W-:Y:S08]  /*2a50*/  HMMA.16816.F32.BF16 R32, R244, R44, R12 ;  /* 0x0000002cf420723c */ /* 0x002ff0000004180c */
[----:B----4-:R-:W-:Y:S01]  /*2a60*/  HMMA.16816.F32.BF16 R12, R232, R28, R56 ;  /* 0x0000001ce80c723c */ /* 0x010fe20000041838 */
[----:B------:R-:W1:Y:S07]  /*2a70*/  LDSM.16.M88.4 R56, [R88+0x6800] ;  /* 0x006800005838783b */ /* 0x000e6e0000000200 */
[----:B------:R-:W-:Y:S01]  /*2a80*/  HMMA.16816.F32.BF16 R16, R236, R54, R24 ;  /* 0x00000036ec10723c */ /* 0x000fe20000041818 */
[----:B------:R-:W4:Y:S07]  /*2a90*/  LDSM.16.M88.4 R52, [R252+0x17100] ;  /* 0x01710000fc34783b */ /* 0x000f2e0000000200 */
[----:B------:R-:W-:Y:S01]  /*2aa0*/  HMMA.16816.F32.BF16 R40, R232, R30, R60 ;  /* 0x0000001ee828723c */ /* 0x000fe2000004183c */
[----:B------:R-:W-:-:S07]  /*2ab0*/  FMUL.FTZ R2, R32, c[0x0][0x320] ;  /* 0x0000c80020027a20 */ /* 0x000fce0000410000 */
[----:B--2---:R-:W-:Y:S08]  /*2ac0*/  HMMA.16816.F32.BF16 R20, R240, R36, R20 ;  /* 0x00000024f014723c */ /* 0x004ff00000041814 */
[----:B------:R-:W-:Y:S01]  /*2ad0*/  HMMA.16816.F32.BF16 R28, R244, R46, R8 ;  /* 0x0000002ef41c723c */ /* 0x000fe20000041808 */
[----:B------:R-:W2:Y:S07]  /*2ae0*/  LDSM.16.M88.4 R44, [R89+0x7800] ;  /* 0x00780000592c783b */ /* 0x000eae0000000200 */
[----:B------:R-:W-:Y:S01]  /*2af0*/  HMMA.16816.F32.BF16 R68, R228, R70, R76 ;  /* 0x00000046e444723c */ /* 0x000fe2000004184c */
[----:B------:R5:W1:Y:S07]  /*2b00*/  MUFU.TANH R76, R2 ;  /* 0x00000002004c7308 */ /* 0x000a6e0000002400 */
[----:B------:R-:W-:Y:S08]  /*2b10*/  HMMA.16816.F32.BF16 R60, R232, R64, R72 ;  /* 0x00000040e83c723c */ /* 0x000ff00000041848 */
[----:B---3--:R-:W-:Y:S01]  /*2b20*/  HMMA.16816.F32.BF16 R12, R236, R48, R12 ;  /* 0x00000030ec0c723c */ /* 0x008fe2000004180c */
[----:B-----5:R-:W-:-:S04]  /*2b30*/  FMUL.FTZ R2, R33, c[0x0][0x320] ;  /* 0x0000c80021027a20 */ /* 0x020fc80000410000 */
[----:B------:R3:W2:Y:S03]  /*2b40*/  MUFU.TANH R74, R2 ;  /* 0x00000002004a7308 */ /* 0x0006a60000002400 */
[----:B------:R-:W-:Y:S01]  /*2b50*/  HMMA.16816.F32.BF16 R8, R240, R38, R16 ;  /* 0x00000026f008723c */ /* 0x000fe20000041810 */
[----:B------:R-:W5:Y:S07]  /*2b60*/  LDSM.16.M88.4 R36, [R252+0x17900] ;  /* 0x01790000fc24783b */ /* 0x000f6e0000000200 */
[----:B-1----:R-:W-:Y:S01]  /*2b70*/  HMMA.16816.F32.BF16 R24, R244, R56, R20 ;  /* 0x00000038f418723c */ /* 0x002fe20000041814 */
[----:B---3--:R-:W-:-:S07]  /*2b80*/  FMUL.FTZ R2, R34, c[0x0][0x320] ;  /* 0x0000c80022027a20 */ /* 0x008fce0000410000 */
[----:B----4-:R-:W-:Y:S01]  /*2b90*/  HMMA.16816.F32.BF16 R20, R240, R52, R12 ;  /* 0x00000034f014723c */ /* 0x010fe2000004180c */
[----:B------:R1:W3:Y:S07]  /*2ba0*/  MUFU.TANH R73, R2 ;  /* 0x0000000200497308 */ /* 0x0002ee0000002400 */
[----:B------:R-:W-:Y:S07]  /*2bb0*/  HMMA.16816.F32.BF16 R12, R244, R58, R8 ;  /* 0x0000003af40c723c */ /* 0x000fee0000041808 */
[----:B------:R-:W-:Y:S01]  /*2bc0*/  SHF.R.S32.HI R59, RZ, 0x1f, R133 ;  /* 0x0000001fff3b7819 */ /* 0x000fe20000011485 */
[----:B------:R-:W-:Y:S01]  /*2bd0*/  HMMA.16816.F32.BF16 R8, R232, R66, R68 ;  /* 0x00000042e808723c */ /* 0x000fe20000041844 */
[----:B-1----:R-:W-:Y:S01]  /*2be0*/  FMUL.FTZ R2, R35, c[0x0][0x320] ;  /* 0x0000c80023027a20 */ /* 0x002fe20000410000 */
[----:B------:R-:W-:-:S03]  /*2bf0*/  SHF.R.S32.HI R58, RZ, 0x1f, R134 ;  /* 0x0000001fff3a7819 */ /* 0x000fc60000011486 */
[----:B------:R1:W4:Y:S03]  /*2c00*/  MUFU.TANH R72, R2 ;  /* 0x0000000200487308 */ /* 0x0003260000002400 */
[C---:B------:R-:W-:Y:S01]  /*2c10*/  HMMA.16816.F32.BF16 R32, R236.reuse, R50, R40 ;  /* 0x00000032ec20723c */ /* 0x040fe20000041828 */
[----:B------:R-:W-:Y:S07]  /*2c20*/  LDSM.16.M88.4 R40, [R88+0x7000] ;  /* 0x007000005828783b */ /* 0x000fee0000000200 */
[----:B--2---:R-:W-:Y:S01]  /*2c30*/  HMMA.16816.F32.BF16 R16, R236, R44, R60 ;  /* 0x0000002cec10723c */ /* 0x004fe2000004183c */
[----:B-1----:R-:W-:-:S07]  /*2c40*/  FMUL.FTZ R2, R28, c[0x0][0x320] ;  /* 0x0000c8001c027a20 */ /* 0x002fce0000410000 */
[----:B------:R-:W-:Y:S01]  /*2c50*/  HMMA.16816.F32.BF16 R8, R236, R46, R8 ;  /* 0x0000002eec08723c */ /* 0x000fe20000041808 */
[----:B------:R1:W2:Y:S11]  /*2c60*/  MUFU.TANH R65, R2 ;  /* 0x0000000200417308 */ /* 0x0002b60000002400 */
[----:B------:R-:W-:Y:S04]  /*2c70*/  @!UPT UIADD3 URZ, URZ, URZ, URZ ;  /* 0x0000003f3f3ff290 */ /* 0x000fe8000fffe03f */
[----:B-----5:R-:W-:Y:S01]  /*2c80*/  HMMA.16816.F32.BF16 R16, R240, R36, R16 ;  /* 0x00000024f010723c */ /* 0x020fe20000041810 */
[----:B-1----:R-:W-:-:S04]  /*2c90*/  FMUL.FTZ R2, R29, c[0x0][0x320] ;  /* 0x0000c8001d027a20 */ /* 0x002fc80000410000 */
[----:B------:R1:W1:Y:S03]  /*2ca0*/  MUFU.TANH R64, R2 ;  /* 0x0000000200407308 */ /* 0x0002660000002400 */
[----:B------:R-:W-:Y:S01]  /*2cb0*/  HMMA.16816.F32.BF16 R8, R240, R38, R8 ;  /* 0x00000026f008723c */ /* 0x000fe20000041808 */
[----:B-1----:R-:W-:-:S04]  /*2cc0*/  FMUL.FTZ R2, R30, c[0x0][0x320] ;  /* 0x0000c8001e027a20 */ /* 0x002fc80000410000 */
[----:B------:R1:W1:Y:S02]  /*2cd0*/  MUFU.TANH R57, R2 ;  /* 0x0000000200397308 */ /* 0x0002640000002400 */
[----:B-1----:R-:W-:Y:S02]  /*2ce0*/  FMUL.FTZ R2, R31, c[0x0][0x320] ;  /* 0x0000c8001f027a20 */ /* 0x002fe40000410000 */
[----:B------:R-:W-:Y:S01]  /*2cf0*/  HMMA.16816.F32.BF16 R28, R240, R54, R32 ;  /* 0x00000036f01c723c */ /* 0x000fe20000041820 */
[----:B------:R-:W1:Y:S03]  /*2d00*/  LDSM.16.M88.4 R32, [R88+0x7800] ;  /* 0x007800005820783b */ /* 0x000e660000000200 */
[----:B------:R5:W1:Y:S01]  /*2d10*/  MUFU.TANH R56, R2 ;  /* 0x0000000200387308 */ /* 0x000a620000002400 */
[----:B------:R-:W-:-:S04]  /*2d20*/  DEPBAR.LE SB0, 0x0 ;  /* 0x000080000000791a */ /* 0x000fc80000000000 */
[----:B------:R-:W-:Y:S02]  /*2d30*/  SHF.R.S32.HI R55, RZ, 0x1f, R177 ;  /* 0x0000001fff377819 */ /* 0x000fe400000114b1 */
[----:B------:R-:W-:Y:S01]  /*2d40*/  SHF.R.S32.HI R54, RZ, 0x1f, R176 ;  /* 0x0000001fff367819 */ /* 0x000fe200000114b0 */
[----:B-----5:R-:W-:-:S04]  /*2d50*/  FMUL.FTZ R2, R24, c[0x0][0x320] ;  /* 0x0000c80018027a20 */ /* 0x020fc80000410000 */
[----:B------:R5:W1:Y:S02]  /*2d60*/  MUFU.TANH R53, R2 ;  /* 0x0000000200357308 */ /* 0x000a640000002400 */
[----:B-----5:R-:W-:Y:S01]  /*2d70*/  FMUL.FTZ R2, R25, c[0x0][0x320] ;  /* 0x0000c80019027a20 */ /* 0x020fe20000410000 */
[----:B-1----:R-:W-:Y:S05]  /*2d80*/  HMMA.16816.F32.BF16 R8, R244, R34, R8 ;  /* 0x00000022f408723c */ /* 0x002fea0000041808 */
[----:B------:R1:W1:Y:S02]  /*2d90*/  MUFU.TANH R52, R2 ;  /* 0x0000000200347308 */ /* 0x0002640000002400 */
[----:B-1----:R-:W-:-:S06]  /*2da0*/  FMUL.FTZ R2, R26, c[0x0][0x320] ;  /* 0x0000c8001a027a20 */ /* 0x002fcc0000410000 */
[----:B------:R1:W1:Y:S02]  /*2db0*/  MUFU.TANH R51, R2 ;  /* 0x0000000200337308 */ /* 0x0002640000002400 */
[----:B-1----:R-:W-:Y:S02]  /*2dc0*/  FMUL.FTZ R2, R27, c[0x0][0x320] ;  /* 0x0000c8001b027a20 */ /* 0x002fe40000410000 */
[C---:B------:R-:W-:Y:S04]  /*2dd0*/  HMMA.16816.F32.BF16 R24, R244.reuse, R40, R20 ;  /* 0x00000028f418723c */ /* 0x040fe80000041814 */
[----:B------:R1:W1:Y:S04]  /*2de0*/  MUFU.TANH R50, R2 ;  /* 0x0000000200327308 */ /* 0x0002680000002400 */
[----:B------:R-:W-:Y:S01]  /*2df0*/  HMMA.16816.F32.BF16 R20, R244, R42, R28 ;  /* 0x0000002af414723c */ /* 0x000fe2000004181c */
[----:B-1----:R-:W-:-:S04]  /*2e00*/  FMUL.FTZ R2, R12, c[0x0][0x320] ;  /* 0x0000c8000c027a20 */ /* 0x002fc80000410000 */
[----:B------:R1:W1:Y:S02]  /*2e10*/  MUFU.TANH R49, R2 ;  /* 0x0000000200317308 */ /* 0x0002640000002400 */
[----:B-1----:R-:W-:-:S06]  /*2e20*/  FMUL.FTZ R2, R13, c[0x0][0x320] ;  /* 0x0000c8000d027a20 */ /* 0x002fcc0000410000 */
[----:B------:R1:W1:Y:S02]  /*2e30*/  MUFU.TANH R48, R2 ;  /* 0x0000000200307308 */ /* 0x0002640000002400 */
[----:B-1----:R-:W-:-:S06]  /*2e40*/  FMUL.FTZ R2, R14, c[0x0][0x320] ;  /* 0x0000c8000e027a20 */ /* 0x002fcc0000410000 */
[----:B------:R1:W1:Y:S02]  /*2e50*/  MUFU.TANH R46, R2 ;  /* 0x00000002002e7308 */ /* 0x0002640000002400 */
[----:B-1----:R-:W-:Y:S02]  /*2e60*/  FMUL.FTZ R2, R15, c[0x0][0x320] ;  /* 0x0000c8000f027a20 */ /* 0x002fe40000410000 */
[----:B------:R-:W-:Y:S04]  /*2e70*/  HMMA.16816.F32.BF16 R12, R244, R32, R16 ;  /* 0x00000020f40c723c */ /* 0x000fe80000041810 */
[----:B------:R1:W1:Y:S02]  /*2e80*/  MUFU.TANH R45, R2 ;  /* 0x00000002002d7308 */ /* 0x0002640000002400 */
[----:B-1----:R-:W-:-:S06]  /*2e90*/  FMUL.FTZ R2, R24, c[0x0][0x320] ;  /* 0x0000c80018027a20 */ /* 0x002fcc0000410000 */
        /* <DEDUP_REMOVED lines=31> */
[----:B-1----:R-:W-:-:S05]  /*3090*/  IADD3 R2, R85, 0x100, RZ ;  /* 0x0000010055027810 */ /* 0x002fca0007ffe0ff */
[----:B------:R1:W-:Y:S04]  /*30a0*/  STL [R1+0x18], R2 ;  /* 0x0000180201007387 */ /* 0x0003e80000100800 */
[----:B------:R-:W-:Y:S06]  /*30b0*/  BAR.SYNC.DEFER_BLOCKING 0x0 ;  /* 0x0000000000007b1d */ /* 0x000fec0000010000 */
[----:B------:R-:W-:Y:S05]  /*30c0*/  @!P0 BRA `(.L_x_4) ;  /* 0x0000052000008947 */ /* 0x000fea0003800000 */
[----:B--234-:R-:W-:Y:S01]  /*30d0*/  ULEA UR6, UR6, UR9, 0x6 ;  /* 0x0000000906067291 */ /* 0x01cfe2000f8e303f */
[----:B------:R-:W-:Y:S01]  /*30e0*/  ISETP.NE.AND P2, PT, R87, 0x1, PT ;  /* 0x000000015700780c */ /* 0x000fe20003f45270 */
[----:B------:R-:W-:-:S04]  /*30f0*/  IMAD.MOV.U32 R9, RZ, RZ, RZ ;  /* 0x000000ffff097224 */ /* 0x000fc800078e00ff */
[----:B------:R-:W-:-:S05]  /*3100*/  IMAD.U32 R3, RZ, RZ, UR6 ;  /* 0x00000006ff037e24 */ /* 0x000fca000f8e00ff */
[----:B------:R-:W-:-:S05]  /*3110*/  IADD3 R3, R3, -0x40, R86 ;  /* 0xffffffc003037810 */ /* 0x000fca0007ffe056 */
[----:B------:R-:W-:-:S04]  /*3120*/  @P2 IMAD.HI.U32 R6, R3, c[0x0][0x2bc], RZ ;  /* 0x0000af0003062a27 */ /* 0x000fc800078e00ff */
[----:B-1----:R-:W-:Y:S01]  /*3130*/  IMAD.MOV.U32 R2, RZ, RZ, R3 ;  /* 0x000000ffff027224 */ /* 0x002fe200078e0003 */
[----:B------:R-:W-:-:S04]  /*3140*/  @P2 SHF.R.U32.HI R2, RZ, c[0x0][0x2c0], R6 ;  /* 0x0000b000ff022a19 */ /* 0x000fc80000011606 */
[----:B------:R-:W-:-:S04]  /*3150*/  @!P1 IADD3 R7, P0, R2, UR16, RZ ;  /* 0x0000001002079c10 */ /* 0x000fc8000ff1e0ff */
[----:B------:R-:W-:Y:S02]  /*3160*/  @!P1 LEA.HI.X.SX32 R8, R2, UR14, 0x1, P0 ;  /* 0x0000000e02089c11 */ /* 0x000fe400080f0eff */
[----:B------:R-:W-:-:S04]  /*3170*/  @!P1 LEA R6, P0, R7, c[0x0][0x2a0], 0x2 ;  /* 0x0000a80007069a11 */ /* 0x000fc800078010ff */
[----:B------:R-:W-:-:S05]  /*3180*/  @!P1 LEA.HI.X R7, R7, c[0x0][0x2a4], R8, 0x2, P0 ;  /* 0x0000a90007079a11 */ /* 0x000fca00000f1408 */
[----:B------:R1:W2:Y:S01]  /*3190*/  @!P1 LDG.E R9, [R6.64] ;  /* 0x0000000c06099981 */ /* 0x0002a2000c1e1900 */
[----:B------:R-:W-:Y:S01]  /*31a0*/  IMAD.MOV R2, RZ, RZ, -R2 ;  /* 0x000000ffff027224 */ /* 0x000fe200078e0a02 */
[----:B------:R-:W-:Y:S01]  /*31b0*/  SEL R28, RZ, 0x10, P6 ;  /* 0x00000010ff1c7807 */ /* 0x000fe20003000000 */
[----:B------:R-:W-:Y:S01]  /*31c0*/  IMAD.SHL.U32 R8, R134, 0x2, RZ ;  /* 0x0000000286087824 */ /* 0x000fe200078e00ff */
[----:B------:R-:W-:Y:S01]  /*31d0*/  SEL R27, RZ, 0x10, P5 ;  /* 0x00000010ff1b7807 */ /* 0x000fe20002800000 */
[----:B------:R-:W-:Y:S01]  /*31e0*/  IMAD R10, R2, c[0x0][0x2b8], R3 ;  /* 0x0000ae00020a7a24 */ /* 0x000fe200078e0203 */
[----:B------:R-:W-:Y:S01]  /*31f0*/  IADD3 R18, -R28, 0x10, RZ ;  /* 0x000000101c127810 */ /* 0x000fe20007ffe1ff */
[----:B------:R-:W-:Y:S01]  /*3200*/  IMAD.SHL.U32 R20, R177, 0x2, RZ ;  /* 0x00000002b1147824 */ /* 0x000fe200078e00ff */
[----:B------:R-:W-:Y:S01]  /*3210*/  IADD3 R16, -R27, 0x10, RZ ;  /* 0x000000101b107810 */ /* 0x000fe20007ffe1ff */
[----:B------:R-:W-:Y:S01]  /*3220*/  IMAD.SHL.U32 R22, R176, 0x2, RZ ;  /* 0x00000002b0167824 */ /* 0x000fe200078e00ff */
[----:B------:R-:W-:Y:S01]  /*3230*/  SHF.R.S32.HI R2, RZ, 0x1f, R10 ;  /* 0x0000001fff027819 */ /* 0x000fe2000001140a */
[----:B------:R3:W-:Y:S01]  /*3240*/  STL [R1+0x14], R10 ;  /* 0x0000140a01007387 */ /* 0x0007e20000100800 */
[----:B------:R-:W-:-:S02]  /*3250*/  LOP3.LUT R18, R18, 0xf, RZ, 0xc0, !PT ;  /* 0x0000000f12127812 */ /* 0x000fc400078ec0ff */
[----:B------:R-:W-:Y:S02]  /*3260*/  SEL R26, RZ, 0x10, P4 ;  /* 0x00000010ff1a7807 */ /* 0x000fe40002000000 */
[----:B------:R-:W-:Y:S02]  /*3270*/  LOP3.LUT R16, R16, 0xf, RZ, 0xc0, !PT ;  /* 0x0000000f10107812 */ /* 0x000fe400078ec0ff */
[----:B------:R-:W-:Y:S02]  /*3280*/  IADD3 R14, -R26, 0x10, RZ ;  /* 0x000000101a0e7810 */ /* 0x000fe40007ffe1ff */
[----:B------:R-:W-:Y:S02]  /*3290*/  SEL R25, RZ, 0x10, P3 ;  /* 0x00000010ff197807 */ /* 0x000fe40001800000 */
[----:B------:R-:W-:Y:S02]  /*32a0*/  SHF.L.U64.HI R21, R134, 0x1, R58 ;  /* 0x0000000186157819 */ /* 0x000fe4000001023a */
[----:B------:R-:W-:Y:S01]  /*32b0*/  LOP3.LUT R14, R14, 0xf, RZ, 0xc0, !PT ;  /* 0x0000000f0e0e7812 */ /* 0x000fe200078ec0ff */
[----:B-1----:R-:W-:Y:S01]  /*32c0*/  IMAD R6, R2, c[0x0][0x1e0], RZ ;  /* 0x0000780002067a24 */ /* 0x002fe200078e02ff */
[----:B------:R-:W-:Y:S01]  /*32d0*/  IADD3 R12, -R25, 0x10, RZ ;  /* 0x00000010190c7810 */ /* 0x000fe20007ffe1ff */
[----:B------:R-:W-:Y:S01]  /*32e0*/  IMAD.WIDE.U32 R2, R10, c[0x0][0x1e0], RZ ;  /* 0x000078000a027a25 */ /* 0x000fe200078e00ff */
[----:B------:R-:W-:-:S02]  /*32f0*/  SHF.L.U64.HI R23, R177, 0x1, R55 ;  /* 0x00000001b1177819 */ /* 0x000fc40000010237 */
[----:B------:R-:W-:Y:S01]  /*3300*/  LOP3.LUT R12, R12, 0xf, RZ, 0xc0, !PT ;  /* 0x0000000f0c0c7812 */ /* 0x000fe200078ec0ff */
[----:B------:R-:W-:Y:S01]  /*3310*/  IMAD R6, R10, c[0x0][0x1e4], R6 ;  /* 0x000079000a067a24 */ /* 0x000fe200078e0206 */
[----:B------:R-:W-:-:S03]  /*3320*/  SHF.L.U64.HI R24, R176, 0x1, R54 ;  /* 0x00000001b0187819 */ /* 0x000fc60000010236 */
[----:B------:R-:W-:Y:S02]  /*3330*/  IMAD.IADD R3, R3, 0x1, R6 ;  /* 0x0000000103037824 */ /* 0x000fe400078e0206 */
[----:B---3--:R-:W-:Y:S01]  /*3340*/  IMAD.SHL.U32 R10, R133, 0x2, RZ ;  /* 0x00000002850a7824 */ /* 0x008fe200078e00ff */
[----:B--2---:R-:W-:Y:S01]  /*3350*/  SHF.R.S32.HI R6, RZ, 0x1f, R9 ;  /* 0x0000001fff067819 */ /* 0x004fe20000011409 */
[----:B------:R-:W-:Y:S01]  /*3360*/  IMAD.WIDE.U32 R2, R9, c[0x0][0x1f0], R2 ;  /* 0x00007c0009027a25 */ /* 0x000fe200078e0002 */
[----:B------:R1:W-:Y:S03]  /*3370*/  STL [R1+0x10], R9 ;  /* 0x0000100901007387 */ /* 0x0003e60000100800 */
[----:B------:R-:W-:Y:S01]  /*3380*/  IMAD R6, R6, c[0x0][0x1f0], RZ ;  /* 0x00007c0006067a24 */ /* 0x000fe200078e02ff */
[----:B------:R-:W-:-:S03]  /*3390*/  IADD3 R2, P0, R2, UR20, RZ ;  /* 0x0000001402027c10 */ /* 0x000fc6000ff1e0ff */
[----:B------:R-:W-:-:S05]  /*33a0*/  IMAD R6, R9, c[0x0][0x1f4], R6 ;  /* 0x00007d0009067a24 */ /* 0x000fca00078e0206 */
[----:B------:R-:W-:Y:S02]  /*33b0*/  IADD3.X R6, R3, UR18, R6, P0, !PT ;  /* 0x0000001203067c10 */ /* 0x000fe400087fe406 */
[----:B------:R-:W-:-:S04]  /*33c0*/  LEA R7, P0, R2, c[0x0][0x1c8], 0x1 ;  /* 0x0000720002077a11 */ /* 0x000fc800078008ff */
[----:B------:R-:W-:Y:S02]  /*33d0*/  LEA.HI.X R6, R2, c[0x0][0x1cc], R6, 0x1, P0 ;  /* 0x0000730002067a11 */ /* 0x000fe400000f0c06 */
[----:B------:R-:W2:Y:S04]  /*33e0*/  SHFL.IDX PT, R2, R7, 0x1, 0x181f ;  /* 0x00381f0007027f89 */ /* 0x000ea800000e0000 */
[----:B------:R-:W3:Y:S01]  /*33f0*/  SHFL.IDX PT, R3, R6, 0x1, 0x181f ;  /* 0x00381f0006037f89 */ /* 0x000ee200000e0000 */
[----:B-1----:R-:W-:Y:S02]  /*3400*/  SHF.L.U64.HI R9, R133, 0x1, R59 ;  /* 0x0000000185097819 */ /* 0x002fe4000001023b */
[----:B--2---:R-:W-:-:S04]  /*3410*/  IADD3 R18, P2, P0, R18, R2, R10 ;  /* 0x0000000212127210 */ /* 0x004fc8000785e00a */
[----:B---3--:R-:W-:Y:S02]  /*3420*/  IADD3.X R19, RZ, R3, R9, P2, P0 ;  /* 0x00000003ff137210 */ /* 0x008fe400017e0409 */
[----:B------:R-:W-:-:S04]  /*3430*/  IADD3 R16, P2, P0, R16, R2, R8 ;  /* 0x0000000210107210 */ /* 0x000fc8000785e008 */
[----:B------:R-:W-:Y:S02]  /*3440*/  IADD3.X R17, RZ, R3, R21, P2, P0 ;  /* 0x00000003ff117210 */ /* 0x000fe400017e0415 */
[----:B------:R-:W-:-:S04]  /*3450*/  IADD3 R14, P2, P0, R14, R2, R20 ;  /* 0x000000020e0e7210 */ /* 0x000fc8000785e014 */
[-C--:B------:R-:W-:Y:S02]  /*3460*/  IADD3.X R15, RZ, R3.reuse, R23, P2, P0 ;  /* 0x00000003ff0f7210 */ /* 0x080fe400017e0417 */
[----:B------:R-:W-:Y:S02]  /*3470*/  IADD3 R12, P2, P0, R12, R2, R22 ;  /* 0x000000020c0c7210 */ /* 0x000fe4000785e016 */
[----:B------:R-:W1:Y:S02]  /*3480*/  SHFL.IDX PT, R2, R7, RZ, 0x181f ;  /* 0x00181fff07027589 */ /* 0x000e6400000e0000 */
[----:B------:R-:W-:Y:S02]  /*3490*/  IADD3.X R13, RZ, R3, R24, P2, P0 ;  /* 0x00000003ff0d7210 */ /* 0x000fe400017e0418 */
[----:B------:R-:W2:Y:S01]  /*34a0*/  SHFL.IDX PT, R3, R6, RZ, 0x181f ;  /* 0x00181fff06037589 */ /* 0x000ea200000e0000 */
[----:B-1----:R-:W-:-:S05]  /*34b0*/  IADD3 R10, P0, R2, R10, RZ ;  /* 0x0000000a020a7210 */ /* 0x002fca0007f1e0ff */
[----:B--2---:R-:W-:Y:S01]  /*34c0*/  IMAD.X R11, R3, 0x1, R9, P0 ;  /* 0x00000001030b7824 */ /* 0x004fe200000e0609 */
[----:B------:R-:W-:-:S04]  /*34d0*/  IADD3 R8, P0, R2, R8, RZ ;  /* 0x0000000802087210 */ /* 0x000fc80007f1e0ff */
[----:B------:R1:W-:Y:S01]  /*34e0*/  LDGSTS.E.BYPASS.LTC128B.128 [R85+0x10100], [R10.64], !P6 ;  /* 0x101000000a557fae */ /* 0x0003e2000f101d4c */
[----:B------:R-:W-:Y:S01]  /*34f0*/  IMAD.X R9, R3, 0x1, R21, P0 ;  /* 0x0000000103097824 */ /* 0x000fe200000e0615 */
[----:B------:R-:W-:-:S04]  /*3500*/  IADD3 R6, P0, R2, R20, RZ ;  /* 0x0000001402067210 */ /* 0x000fc80007f1e0ff */
[----:B------:R1:W-:Y:S01]  /*3510*/  LDGSTS.E.BYPASS.LTC128B.128 [R85+0x12100], [R8.64], !P5 ;  /* 0x1210000008557fae */ /* 0x0003e2000e901d4c */
[----:B------:R-:W-:Y:S01]  /*3520*/  IMAD.X R7, R3, 0x1, R23, P0 ;  /* 0x0000000103077824 */ /* 0x000fe200000e0617 */
[----:B------:R-:W-:-:S04]  /*3530*/  IADD3 R2, P0, R2, R22, RZ ;  /* 0x0000001602027210 */ /* 0x000fc80007f1e0ff */
[----:B------:R1:W-:Y:S01]  /*3540*/  LDGSTS.E.BYPASS.LTC128B.128 [R85+0x14100], [R6.64], !P4 ;  /* 0x1410000006557fae */ /* 0x0003e2000e101d4c */
[----:B------:R-:W-:Y:S01]  /*3550*/  IMAD.X R3, R3, 0x1, R24, P0 ;  /* 0x0000000103037824 */ /* 0x000fe200000e0618 */
[----:B------:R-:W-:-:S04]  /*3560*/  ISETP.NE.U32.AND P0, PT, R28, RZ, PT ;  /* 0x000000ff1c00720c */ /* 0x000fc80003f05070 */
[----:B------:R1:W-:Y:S09]  /*3570*/  LDGSTS.E.BYPASS.LTC128B.128 [R85+0x16100], [R2.64], !P3 ;  /* 0x1610000002557fae */ /* 0x0003f2000d901d4c */
[----:B------:R1:W-:Y:S01]  /*3580*/  LDGSTS.E.BYPASS.LTC128B.128.ZFILL [R85+0x11100], [R18.64], P0 ;  /* 0x1110000012557fae */ /* 0x0003e20008141d4c */
[----:B------:R-:W-:-:S13]  /*3590*/  ISETP.NE.U32.AND P0, PT, R27, RZ, PT ;  /* 0x000000ff1b00720c */ /* 0x000fda0003f05070 */
[----:B------:R1:W-:Y:S01]  /*35a0*/  LDGSTS.E.BYPASS.LTC128B.128.ZFILL [R85+0x13100], [R16.64], P0 ;  /* 0x1310000010557fae */ /* 0x0003e20008141d4c */
[----:B------:R-:W-:-:S13]  /*35b0*/  ISETP.NE.U32.AND P0, PT, R26, RZ, PT ;  /* 0x000000ff1a00720c */ /* 0x000fda0003f05070 */
[----:B------:R1:W-:Y:S01]  /*35c0*/  LDGSTS.E.BYPASS.LTC128B.128.ZFILL [R85+0x15100], [R14.64], P0 ;  /* 0x151000000e557fae */ /* 0x0003e20008141d4c */
[----:B------:R-:W-:-:S13]  /*35d0*/  ISETP.NE.U32.AND P0, PT, R25, RZ, PT ;  /* 0x000000ff1900720c */ /* 0x000fda0003f05070 */
[----:B------:R1:W-:Y:S02]  /*35e0*/  LDGSTS.E.BYPASS.LTC128B.128.ZFILL [R85+0x17100], [R12.64], P0 ;  /* 0x171000000c557fae */ /* 0x0003e40008141d4c */
.L_x_4:
[----:B-1234-:R-:W-:Y:S01]  /*35f0*/  LOP3.LUT R2, R84, 0xffffffe0, RZ, 0xc0, !PT ;  /* 0xffffffe054027812 */ /* 0x01efe200078ec0ff */
[----:B------:R-:W-:Y:S01]  /*3600*/  IMAD.U32 R6, RZ, RZ, UR10 ;  /* 0x0000000aff067e24 */ /* 0x000fe2000f8e00ff */
[----:B------:R-:W0:Y:S01]  /*3610*/  LDGDEPBAR ;  /* 0x00000000000079af */ /* 0x000e220000000000 */
[----:B------:R-:W-:Y:S02]  /*3620*/  IMAD.SHL.U32 R248, R4, 0x2, RZ ;  /* 0x0000000204f87824 */ /* 0x000fe400078e00ff */
[----:B------:R-:W-:Y:S02]  /*3630*/  IMAD.IADD R2, R132, 0x1, -R2 ;  /* 0x0000000184027824 */ /* 0x000fe400078e0a02 */
[----:B------:R-:W-:Y:S01]  /*3640*/  IMAD R249, R5, 0x2, R248 ;  /* 0x0000000205f97824 */ /* 0x000fe200078e02f8 */
[----:B------:R-:W-:Y:S01]  /*3650*/  LDSM.16.MT88.4 R24, [R248+0x100] ;  /* 0x00010000f818783b */ /* 0x000fe20000004200 */
[C---:B------:R-:W-:Y:S02]  /*3660*/  LEA R251, R0.reuse, R248, 0x1 ;  /* 0x000000f800fb7211 */ /* 0x040fe400078e08ff */
[----:B------:R-:W-:Y:S01]  /*3670*/  SHF.R.S32.HI R3, RZ, 0x1f, R2 ;  /* 0x0000001fff037819 */ /* 0x000fe20000011402 */
[----:B------:R-:W-:-:S02]  /*3680*/  IMAD R250, R0, 0x2, R249 ;  /* 0x0000000200fa7824 */ /* 0x000fc400078e02f9 */
[----:B------:R-:W-:Y:S01]  /*3690*/  LDSM.16.MT88.4 R68, [R251+0x2100] ;  /* 0x00210000fb44783b */ /* 0x000fe20000004200 */
[----:B------:R-:W-:-:S03]  /*36a0*/  LEA.HI R3, R3, R2, RZ, 0x2 ;  /* 0x0000000203037211 */ /* 0x000fc600078f10ff */
[----:B------:R-:W-:Y:S01]  /*36b0*/  LDSM.16.MT88.4 R80, [R250+0x2900] ;  /* 0x00290000fa50783b */ /* 0x000fe20000004200 */
[----:B------:R-:W-:-:S04]  /*36c0*/  LOP3.LUT R3, R3, 0x7ffffffc, RZ, 0xc0, !PT ;  /* 0x7ffffffc03037812 */ /* 0x000fc800078ec0ff */
[----:B------:R-:W-:-:S05]  /*36d0*/  IADD3 R2, R2, -R3, RZ ;  /* 0x8000000302027210 */ /* 0x000fca0007ffe0ff */
[----:B------:R-:W-:-:S05]  /*36e0*/  IMAD R2, R2, -0x2, R6 ;  /* 0xfffffffe02027824 */ /* 0x000fca00078e0206 */
[----:B------:R-:W-:-:S04]  /*36f0*/  ISETP.GT.AND P0, PT, R2, RZ, PT ;  /* 0x000000ff0200720c */ /* 0x000fc80003f04270 */
[----:B------:R-:W-:Y:S02]  /*3700*/  FSEL R15, R73, -INF , P0 ;  /* 0xff800000490f7808 */ /* 0x000fe40000000000 */
[----:B------:R-:W-:Y:S02]  /*3710*/  FSEL R10, R76, -INF , P0 ;  /* 0xff8000004c0a7808 */ /* 0x000fe40000000000 */
[----:B------:R-:W-:Y:S01]  /*3720*/  ISETP.GT.AND P0, PT, R2, 0x1, PT ;  /* 0x000000010200780c */ /* 0x000fe20003f04270 */
[----:B------:R-:W-:Y:S03]  /*3730*/  LDSM.16.MT88.4 R76, [R250+0x2100] ;  /* 0x00210000fa4c783b */ /* 0x000fe60000004200 */
[----:B------:R-:W-:Y:S02]  /*3740*/  FSEL R16, R72, -INF , P0 ;  /* 0xff80000048107808 */ /* 0x000fe40000000000 */
[----:B------:R-:W-:-:S02]  /*3750*/  FSEL R9, R74, -INF , P0 ;  /* 0xff8000004a097808 */ /* 0x000fc40000000000 */
[----:B------:R-:W-:Y:S01]  /*3760*/  ISETP.GT.AND P0, PT, R2, 0x8, PT ;  /* 0x000000080200780c */ /* 0x000fe20003f04270 */
[----:B------:R-:W-:Y:S01]  /*3770*/  LDSM.16.MT88.4 R72, [R250+0x900] ;  /* 0x00090000fa48783b */ /* 0x000fe20000004200 */
[----:B------:R-:W-:Y:S02]  /*3780*/  FMNMX.FTZ R3, R10, R9, !PT ;  /* 0x000000090a037209 */ /* 0x000fe40007810000 */
[----:B------:R-:W-:Y:S02]  /*3790*/  FSEL R17, R57, -INF , P0 ;  /* 0xff80000039117808 */ /* 0x000fe40000000000 */
[----:B------:R-:W-:Y:S02]  /*37a0*/  FSEL R8, R65, -INF , P0 ;  /* 0xff80000041087808 */ /* 0x000fe40000000000 */
[----:B------:R-:W-:Y:S02]  /*37b0*/  ISETP.GT.AND P0, PT, R2, 0x9, PT ;  /* 0x000000090200780c */ /* 0x000fe40003f04270 */
[----:B------:R-:W-:-:S02]  /*37c0*/  FMNMX.FTZ R3, R8, R3, !PT ;  /* 0x0000000308037209 */ /* 0x000fc40007810000 */
[----:B------:R-:W-:Y:S02]  /*37d0*/  FSEL R18, R56, -INF , P0 ;  /* 0xff80000038127808 */ /* 0x000fe40000000000 */
[----:B------:R-:W-:Y:S02]  /*37e0*/  FSEL R7, R64, -INF , P0 ;  /* 0xff80000040077808 */ /* 0x000fe40000000000 */
[----:B------:R-:W-:Y:S01]  /*37f0*/  ISETP.GT.AND P0, PT, R2, 0x10, PT ;  /* 0x000000100200780c */ /* 0x000fe20003f04270 */
[----:B------:R-:W-:Y:S01]  /*3800*/  LDSM.16.MT88.4 R64, [R249+0x2100] ;  /* 0x00210000f940783b */ /* 0x000fe20000004200 */
[----:B------:R-:W-:Y:S02]  /*3810*/  FMNMX.FTZ R3, R7, R3, !PT ;  /* 0x0000000307037209 */ /* 0x000fe40007810000 */
[----:B------:R-:W-:Y:S02]  /*3820*/  FSEL R19, R51, -INF , P0 ;  /* 0xff80000033137808 */ /* 0x000fe40000000000 */
[----:B------:R-:W-:-:S02]  /*3830*/  FSEL R6, R53, -INF , P0 ;  /* 0xff80000035067808 */ /* 0x000fc40000000000 */
[----:B------:R-:W-:Y:S02]  /*3840*/  ISETP.GT.AND P0, PT, R2, 0x11, PT ;  /* 0x000000110200780c */ /* 0x000fe40003f04270 */
[----:B------:R-:W-:Y:S02]  /*3850*/  FMNMX.FTZ R3, R6, R3, !PT ;  /* 0x0000000306037209 */ /* 0x000fe40007810000 */
[----:B------:R-:W-:Y:S02]  /*3860*/  FSEL R20, R50, -INF , P0 ;  /* 0xff80000032147808 */ /* 0x000fe40000000000 */
[----:B------:R-:W-:Y:S02]  /*3870*/  FSEL R13, R52, -INF , P0 ;  /* 0xff800000340d7808 */ /* 0x000fe40000000000 */
[----:B------:R-:W-:Y:S01]  /*3880*/  ISETP.GT.AND P0, PT, R2, 0x18, PT ;  /* 0x000000180200780c */ /* 0x000fe20003f04270 */
[----:B------:R-:W-:Y:S01]  /*3890*/  LDSM.16.MT88.4 R52, [R249+0x900] ;  /* 0x00090000f934783b */ /* 0x000fe20000004200 */
[----:B------:R-:W-:-:S02]  /*38a0*/  FMNMX.FTZ R3, R13, R3, !PT ;  /* 0x000000030d037209 */ /* 0x000fc40007810000 */
[----:B------:R-:W-:Y:S02]  /*38b0*/  FSEL R22, R46, -INF , P0 ;  /* 0xff8000002e167808 */ /* 0x000fe40000000000 */
[----:B------:R-:W-:Y:S02]  /*38c0*/  FSEL R11, R49, -INF , P0 ;  /* 0xff800000310b7808 */ /* 0x000fe40000000000 */
[----:B------:R-:W-:Y:S02]  /*38d0*/  ISETP.GT.AND P0, PT, R2, 0x19, PT ;  /* 0x000000190200780c */ /* 0x000fe40003f04270 */
[----:B------:R-:W-:Y:S02]  /*38e0*/  FMNMX.FTZ R3, R11, R3, !PT ;  /* 0x000000030b037209 */ /* 0x000fe40007810000 */
[----:B------:R-:W-:Y:S02]  /*38f0*/  FSEL R23, R45, -INF , P0 ;  /* 0xff8000002d177808 */ /* 0x000fe40000000000 */
[----:B------:R-:W-:-:S02]  /*3900*/  FSEL R14, R48, -INF , P0 ;  /* 0xff800000300e7808 */ /* 0x000fc40000000000 */
[----:B------:R-:W-:Y:S01]  /*3910*/  ISETP.GT.AND P0, PT, R2, 0x20, PT ;  /* 0x000000200200780c */ /* 0x000fe20003f04270 */
[----:B------:R-:W-:Y:S01]  /*3920*/  LDSM.16.MT88.4 R48, [R251+0x100] ;  /* 0x00010000fb30783b */ /* 0x000fe20000004200 */
        /* <DEDUP_REMOVED lines=12> */
[----:B------:R-:W-:Y:S02]  /*39f0*/  ISETP.GT.AND P0, PT, R2, 0x29, PT ;  /* 0x000000290200780c */ /* 0x000fe40003f04270 */
[----:B------:R-:W-:Y:S02]  /*3a00*/  FMNMX.FTZ R3, R95, R3, !PT ;  /* 0x000000035f037209 */ /* 0x000fe40007810000 */
[----:B------:R-:W-:Y:S02]  /*3a10*/  FSEL R107, R36, -INF , P0 ;  /* 0xff800000246b7808 */ /* 0x000fe40000000000 */
[----:B------:R-:W-:Y:S02]  /*3a20*/  FSEL R94, R39, -INF , P0 ;  /* 0xff800000275e7808 */ /* 0x000fe40000000000 */
[----:B------:R-:W-:Y:S02]  /*3a30*/  ISETP.GT.AND P0, PT, R2, 0x30, PT ;  /* 0x000000300200780c */ /* 0x000fe40003f04270 */
[----:B------:R-:W-:-:S02]  /*3a40*/  FMNMX.FTZ R12, R15, R16, !PT ;  /* 0x000000100f0c7209 */ /* 0x000fc40007810000 */
[----:B------:R-:W-:Y:S02]  /*3a50*/  FSEL R106, R31, -INF , P0 ;  /* 0xff8000001f6a7808 */ /* 0x000fe40000000000 */
[----:B------:R-:W-:Y:S02]  /*3a60*/  FSEL R93, R35, -INF , P0 ;  /* 0xff800000235d7808 */ /* 0x000fe40000000000 */
[----:B------:R-:W-:Y:S02]  /*3a70*/  ISETP.GT.AND P0, PT, R2, 0x31, PT ;  /* 0x000000310200780c */ /* 0x000fe40003f04270 */
[----:B------:R-:W-:Y:S02]  /*3a80*/  FMNMX.FTZ R3, R94, R3, !PT ;  /* 0x000000035e037209 */ /* 0x000fe40007810000 */
[----:B------:R-:W-:Y:S02]  /*3a90*/  FSEL R99, R30, -INF , P0 ;  /* 0xff8000001e637808 */ /* 0x000fe40000000000 */
[----:B------:R-:W-:-:S02]  /*3aa0*/  FSEL R92, R34, -INF , P0 ;  /* 0xff800000225c7808 */ /* 0x000fc40000000000 */
[----:B------:R-:W-:Y:S02]  /*3ab0*/  FMNMX.FTZ R12, R17, R12, !PT ;  /* 0x0000000c110c7209 */ /* 0x000fe40007810000 */
[----:B------:R-:W-:Y:S02]  /*3ac0*/  ISETP.GT.AND P0, PT, R2, 0x38, PT ;  /* 0x000000380200780c */ /* 0x000fe40003f04270 */
[----:B------:R-:W-:Y:S02]  /*3ad0*/  FMNMX.FTZ R3, R93, R3, !PT ;  /* 0x000000035d037209 */ /* 0x000fe40007810000 */
[----:B------:R-:W-:Y:S02]  /*3ae0*/  FMNMX.FTZ R12, R18, R12, !PT ;  /* 0x0000000c120c7209 */ /* 0x000fe40007810000 */
[----:B------:R-:W-:Y:S02]  /*3af0*/  FSEL R98, R29, -INF , P0 ;  /* 0xff8000001d627808 */ /* 0x000fe40000000000 */
[----:B------:R-:W-:Y:S01]  /*3b00*/  FSEL R91, R33, -INF , P0 ;  /* 0xff800000215b7808 */ /* 0x000fe20000000000 */
[----:B------:R-:W-:Y:S01]  /*3b10*/  LDSM.16.MT88.4 R28, [R248+0x900] ;  /* 0x00090000f81c783b */ /* 0x000fe20000004200 */
[----:B------:R-:W-:-:S02]  /*3b20*/  ISETP.GT.AND P0, PT, R2, 0x39, PT ;  /* 0x000000390200780c */ /* 0x000fc40003f04270 */
[----:B------:R-:W-:Y:S02]  /*3b30*/  FMNMX.FTZ R2, R92, R3, !PT ;  /* 0x000000035c027209 */ /* 0x000fe40007810000 */
[----:B------:R-:W-:Y:S02]  /*3b40*/  FMNMX.FTZ R3, R19, R12, !PT ;  /* 0x0000000c13037209 */ /* 0x000fe40007810000 */
[----:B------:R-:W-:Y:S02]  /*3b50*/  FSEL R89, R32, -INF , P0 ;  /* 0xff80000020597808 */ /* 0x000fe40000000000 */
[----:B------:R-:W-:Y:S01]  /*3b60*/  FMNMX.FTZ R3, R20, R3, !PT ;  /* 0x0000000314037209 */ /* 0x000fe20007810000 */
[----:B------:R-:W-:Y:S01]  /*3b70*/  LDSM.16.MT88.4 R32, [R250+0x100] ;  /* 0x00010000fa20783b */ /* 0x000fe20000004200 */
[----:B------:R-:W-:Y:S02]  /*3b80*/  FMNMX.FTZ R2, R91, R2, !PT ;  /* 0x000000025b027209 */ /* 0x000fe40007810000 */
[----:B------:R-:W-:-:S02]  /*3b90*/  FMNMX.FTZ R3, R22, R3, !PT ;  /* 0x0000000316037209 */ /* 0x000fc40007810000 */
[----:B------:R-:W-:Y:S02]  /*3ba0*/  FMNMX.FTZ R2, R89, R2, !PT ;  /* 0x0000000259027209 */ /* 0x000fe40007810000 */
[----:B------:R-:W-:Y:S02]  /*3bb0*/  FMNMX.FTZ R3, R23, R3, !PT ;  /* 0x0000000317037209 */ /* 0x000fe40007810000 */
[----:B------:R-:W-:Y:S01]  /*3bc0*/  FSEL R90, R38, -INF , P0 ;  /* 0xff800000265a7808 */ /* 0x000fe20000000000 */
[----:B------:R-:W1:Y:S01]  /*3bd0*/  SHFL.BFLY PT, R12, R2, 0x2, 0x1f ;  /* 0x0c401f00020c7f89 */ /* 0x000e6200000e0000 */
[----:B------:R-:W-:-:S03]  /*3be0*/  FMNMX.FTZ R3, R105, R3, !PT ;  /* 0x0000000369037209 */ /* 0x000fc60007810000 */
[----:B------:R-:W-:Y:S01]  /*3bf0*/  LDSM.16.MT88.4 R36, [R249+0x100] ;  /* 0x00010000f924783b */ /* 0x000fe20000004200 */
[----:B------:R-:W-:-:S04]  /*3c00*/  FMNMX.FTZ R3, R104, R3, !PT ;  /* 0x0000000368037209 */ /* 0x000fc80007810000 */
[----:B------:R-:W-:-:S04]  /*3c10*/  FMNMX.FTZ R3, R108, R3, !PT ;  /* 0x000000036c037209 */ /* 0x000fc80007810000 */
[----:B------:R-:W-:-:S04]  /*3c20*/  FMNMX.FTZ R3, R107, R3, !PT ;  /* 0x000000036b037209 */ /* 0x000fc80007810000 */
[----:B------:R-:W-:-:S04]  /*3c30*/  FMNMX.FTZ R3, R106, R3, !PT ;  /* 0x000000036a037209 */ /* 0x000fc80007810000 */
[----:B------:R-:W-:Y:S02]  /*3c40*/  FMNMX.FTZ R3, R99, R3, !PT ;  /* 0x0000000363037209 */ /* 0x000fe40007810000 */
[----:B-1----:R-:W-:Y:S02]  /*3c50*/  FMNMX.FTZ R2, R2, R12, !PT ;  /* 0x0000000c02027209 */ /* 0x002fe40007810000 */
[----:B------:R-:W-:-:S03]  /*3c60*/  FMNMX.FTZ R3, R98, R3, !PT ;  /* 0x0000000362037209 */ /* 0x000fc60007810000 */
[----:B------:R-:W1:Y:S01]  /*3c70*/  SHFL.BFLY PT, R132, R2, 0x1, 0x1f ;  /* 0x0c201f0002847f89 */ /* 0x000e6200000e0000 */
[----:B------:R-:W-:-:S05]  /*3c80*/  FMNMX.FTZ R3, R90, R3, !PT ;  /* 0x000000035a037209 */ /* 0x000fca0007810000 */
[----:B------:R-:W2:Y:S01]  /*3c90*/  SHFL.BFLY PT, R21, R3, 0x2, 0x1f ;  /* 0x0c401f0003157f89 */ /* 0x000ea200000e0000 */
[----:B-1----:R-:W-:-:S04]  /*3ca0*/  FMNMX.FTZ R132, R2, R132, !PT ;  /* 0x0000008402847209 */ /* 0x002fc80007810000 */
[C---:B------:R-:W-:Y:S01]  /*3cb0*/  FSETP.NEU.FTZ.AND P0, PT, R132.reuse, -INF , PT ;  /* 0xff8000008400780b */ /* 0x040fe20003f1d000 */
[----:B------:R-:W-:Y:S01]  /*3cc0*/  FMUL.FTZ R12, R132, c[0x0][0x2d0] ;  /* 0x0000b400840c7a20 */ /* 0x000fe20000410000 */
[----:B--2---:R-:W-:-:S04]  /*3cd0*/  FMNMX.FTZ R2, R3, R21, !PT ;  /* 0x0000001503027209 */ /* 0x004fc80007810000 */
[----:B------:R-:W-:Y:S01]  /*3ce0*/  FSEL R12, R12, RZ, P0 ;  /* 0x000000ff0c0c7208 */ /* 0x000fe20000000000 */
[----:B------:R-:W1:Y:S04]  /*3cf0*/  SHFL.BFLY PT, R3, R2, 0x1, 0x1f ;  /* 0x0c201f0002037f89 */ /* 0x000e6800000e0000 */
[--C-:B------:R-:W-:Y:S02]  /*3d00*/  FFMA.FTZ R13, R13, c[0x0][0x2d0], -R12.reuse ;  /* 0x0000b4000d0d7a23 */ /* 0x100fe4000001080c */
[--C-:B------:R-:W-:Y:S02]  /*3d10*/  FFMA.FTZ R14, R14, c[0x0][0x2d0], -R12.reuse ;  /* 0x0000b4000e0e7a23 */ /* 0x100fe4000001080c */
[----:B------:R-:W-:Y:S01]  /*3d20*/  MUFU.EX2 R109, R13 ;  /* 0x0000000d006d7308 */ /* 0x000fe20000000800 */
[----:B------:R-:W-:-:S02]  /*3d30*/  FFMA.FTZ R10, R10, c[0x0][0x2d0], -R12 ;  /* 0x0000b4000a0a7a23 */ /* 0x000fc4000001080c */
[--C-:B------:R-:W-:Y:S02]  /*3d40*/  FFMA.FTZ R9, R9, c[0x0][0x2d0], -R12.reuse ;  /* 0x0000b40009097a23 */ /* 0x100fe4000001080c */
[--C-:B------:R-:W-:Y:S02]  /*3d50*/  FFMA.FTZ R8, R8, c[0x0][0x2d0], -R12.reuse ;  /* 0x0000b40008087a23 */ /* 0x100fe4000001080c */
[--C-:B------:R-:W-:Y:S01]  /*3d60*/  FFMA.FTZ R7, R7, c[0x0][0x2d0], -R12.reuse ;  /* 0x0000b40007077a23 */ /* 0x100fe2000001080c */
[----:B------:R-:W-:Y:S01]  /*3d70*/  MUFU.EX2 R183, R14 ;  /* 0x0000000e00b77308 */ /* 0x000fe20000000800 */
[--C-:B------:R-:W-:Y:S02]  /*3d80*/  FFMA.FTZ R11, R11, c[0x0][0x2d0], -R12.reuse ;  /* 0x0000b4000b0b7a23 */ /* 0x100fe4000001080c */
[----:B------:R-:W-:Y:S01]  /*3d90*/  FFMA.FTZ R6, R6, c[0x0][0x2d0], -R12 ;  /* 0x0000b40006067a23 */ /* 0x000fe2000001080c */
[----:B-1----:R-:W-:-:S04]  /*3da0*/  FMNMX.FTZ R2, R3, R2, !PT ;  /* 0x0000000203027209 */ /* 0x002fc80007810000 */
[----:B------:R-:W-:Y:S01]  /*3db0*/  MUFU.EX2 R87, R10 ;  /* 0x0000000a00577308 */ /* 0x000fe20000000800 */
[C---:B------:R-:W-:Y:S01]  /*3dc0*/  FSETP.NEU.FTZ.AND P0, PT, R2.reuse, -INF , PT ;  /* 0xff8000000200780b */ /* 0x040fe20003f1d000 */
[----:B------:R-:W-:-:S06]  /*3dd0*/  FMUL.FTZ R3, R2, c[0x0][0x2d0] ;  /* 0x0000b40002037a20 */ /* 0x000fcc0000410000 */
[----:B------:R-:W1:Y:S01]  /*3de0*/  MUFU.EX2 R85, R9 ;  /* 0x0000000900557308 */ /* 0x000e620000000800 */
[----:B------:R-:W-:-:S05]  /*3df0*/  FSEL R3, R3, RZ, P0 ;  /* 0x000000ff03037208 */ /* 0x000fca0000000000 */
[--C-:B------:R-:W-:Y:S02]  /*3e00*/  FFMA.FTZ R4, R16, c[0x0][0x2d0], -R3.reuse ;  /* 0x0000b40010047a23 */ /* 0x100fe40000010803 */
[--C-:B------:R-:W-:Y:S01]  /*3e10*/  FFMA.FTZ R15, R15, c[0x0][0x2d0], -R3.reuse ;  /* 0x0000b4000f0f7a23 */ /* 0x100fe20000010803 */
[----:B------:R1:W-:Y:S08]  /*3e20*/  MUFU.EX2 R86, R8 ;  /* 0x0000000800567308 */ /* 0x0003f00000000800 */
[----:B------:R2:W-:Y:S08]  /*3e30*/  MUFU.EX2 R13, R4 ;  /* 0x00000004000d7308 */ /* 0x0005f00000000800 */
[----:B------:R-:W3:Y:S01]  /*3e40*/  MUFU.EX2 R88, R7 ;  /* 0x0000000700587308 */ /* 0x000ee20000000800 */
[----:B-1----:R-:W-:Y:S01]  /*3e50*/  F2FP.BF16.PACK_AB R8, R85, R87 ;  /* 0x000000575508723e */ /* 0x002fe200000010ff */
[----:B--2---:R-:W-:-:S06]  /*3e60*/  FFMA.FTZ R4, R17, c[0x0][0x2d0], -R3 ;  /* 0x0000b40011047a23 */ /* 0x004fcc0000010803 */
[----:B------:R-:W1:Y:S01]  /*3e70*/  MUFU.EX2 R15, R15 ;  /* 0x0000000f000f7308 */ /* 0x000e620000000800 */
[----:B---3--:R-:W-:-:S07]  /*3e80*/  F2FP.BF16.PACK_AB R10, R88, R86 ;  /* 0x00000056580a723e */ /* 0x008fce00000010ff */
[----:B------:R2:W-:Y:S08]  /*3e90*/  MUFU.EX2 R14, R4 ;  /* 0x00000004000e7308 */ /* 0x0005f00000000800 */
[----:B------:R-:W3:Y:S01]  /*3ea0*/  MUFU.EX2 R110, R11 ;  /* 0x0000000b006e7308 */ /* 0x000ee20000000800 */
[----:B-1----:R-:W-:Y:S01]  /*3eb0*/  F2FP.BF16.PACK_AB R9, R13, R15 ;  /* 0x0000000f0d09723e */ /* 0x002fe200000010ff */
[----:B--2---:R-:W-:-:S06]  /*3ec0*/  FFMA.FTZ R4, R18, c[0x0][0x2d0], -R3 ;  /* 0x0000b40012047a23 */ /* 0x004fcc0000010803 */
[----:B------:R3:W-:Y:S08]  /*3ed0*/  MUFU.EX2 R111, R6 ;  /* 0x00000006006f7308 */ /* 0x0007f00000000800 */
[----:B------:R1:W2:Y:S01]  /*3ee0*/  MUFU.EX2 R84, R4 ;  /* 0x0000000400547308 */ /* 0x0002a20000000800 */
[----:B---3--:R-:W-:Y:S01]  /*3ef0*/  F2FP.BF16.PACK_AB R6, R183, R110 ;  /* 0x0000006eb706723e */ /* 0x008fe200000010ff */
[----:B-1----:R-:W-:Y:S01]  /*3f00*/  FFMA.FTZ R4, R19, c[0x0][0x2d0], -R3 ;  /* 0x0000b40013047a23 */ /* 0x002fe20000010803 */
[----:B--2---:R-:W-:-:S05]  /*3f10*/  F2FP.BF16.PACK_AB R11, R84, R14 ;  /* 0x0000000e540b723e */ /* 0x004fca00000010ff */
[----:B------:R1:W-:Y:S02]  /*3f20*/  MUFU.EX2 R182, R4 ;  /* 0x0000000400b67308 */ /* 0x0003e40000000800 */
[C---:B------:R-:W-:Y:S08]  /*3f30*/  HMMA.16816.F32.BF16 R16, R8.reuse, R26, RZ ;  /* 0x0000001a0810723c */ /* 0x040ff000000418ff */
[----:B------:R-:W-:Y:S01]  /*3f40*/  HMMA.16816.F32.BF16 R40, R8, R36, RZ ;  /* 0x000000240828723c */ /* 0x000fe200000418ff */
[----:B-1----:R-:W-:-:S04]  /*3f50*/  FFMA.FTZ R4, R20, c[0x0][0x2d0], -R3 ;  /* 0x0000b40014047a23 */ /* 0x002fc80000010803 */
[----:B------:R1:W2:Y:S02]  /*3f60*/  MUFU.EX2 R127, R4 ;  /* 0x00000004007f7308 */ /* 0x0002a40000000800 */
[----:B-1----:R-:W-:Y:S01]  /*3f70*/  FFMA.FTZ R4, R22, c[0x0][0x2d0], -R3 ;  /* 0x0000b40016047a23 */ /* 0x002fe20000010803 */
[----:B--2---:R-:W-:-:S05]  /*3f80*/  F2FP.BF16.PACK_AB R5, R127, R182 ;  /* 0x000000b67f05723e */ /* 0x004fca00000010ff */
[----:B------:R1:W-:Y:S02]  /*3f90*/  MUFU.EX2 R126, R4 ;  /* 0x00000004007e7308 */ /* 0x0003e40000000800 */
[----:B-1----:R-:W-:Y:S02]  /*3fa0*/  FFMA.FTZ R4, R23, c[0x0][0x2d0], -R3 ;  /* 0x0000b40017047a23 */ /* 0x002fe40000010803 */
[C---:B------:R-:W-:Y:S04]  /*3fb0*/  HMMA.16816.F32.BF16 R20, R8.reuse, R24, RZ ;  /* 0x000000180814723c */ /* 0x040fe800000418ff */
[----:B------:R1:W2:Y:S04]  /*3fc0*/  MUFU.EX2 R125, R4 ;  /* 0x00000004007d7308 */ /* 0x0002a80000000800 */
[----:B------:R-:W-:Y:S01]  /*3fd0*/  HMMA.16816.F32.BF16 R24, R8, R38, RZ ;  /* 0x000000260818723c */ /* 0x000fe200000418ff */
[----:B-1----:R-:W-:-:S02]  /*3fe0*/  F2FP.BF16.PACK_AB R4, R109, R111 ;  /* 0x0000006f6d04723e */ /* 0x002fc400000010ff */
[----:B--2---:R-:W-:Y:S11]  /*3ff0*/  F2FP.BF16.PACK_AB R7, R125, R126 ;  /* 0x0000007e7d07723e */ /* 0x004ff600000010ff */
[----:B------:R-:W-:Y:S02]  /*4000*/  @!UPT UIADD3 URZ, URZ, URZ, URZ ;  /* 0x0000003f3f3ff290 */ /* 0x000fe4000fffe03f */
[----:B------:R-:W-:Y:S08]  /*4010*/  HMMA.16816.F32.BF16 R164, R4, R28, R20 ;  /* 0x0000001c04a4723c */ /* 0x000ff00000041814 */
[----:B------:R-:W-:Y:S08]  /*4020*/  HMMA.16816.F32.BF16 R20, R8, R48, RZ ;  /* 0x000000300814723c */ /* 0x000ff000000418ff */
[----:B------:R-:W-:Y:S01]  /*4030*/  HMMA.16816.F32.BF16 R60, R4, R30, R16 ;  /* 0x0000001e043c723c */ /* 0x000fe20000041810 */
[----:B------:R-:W1:Y:S07]  /*4040*/  LDSM.16.MT88.4 R28, [R248+0x2100] ;  /* 0x00210000f81c783b */ /* 0x000e6e0000004200 */
[----:B------:R-:W-:Y:S08]  /*4050*/  HMMA.16816.F32.BF16 R16, R8, R50, RZ ;  /* 0x000000320810723c */ /* 0x000ff000000418ff */
[C---:B------:R-:W-:Y:S07]  /*4060*/  HMMA.16816.F32.BF16 R56, R4.reuse, R44, R20 ;  /* 0x0000002c0438723c */ /* 0x040fee0000041814 */
[----:B------:R-:W-:Y:S01]  /*4070*/  STL [R1+0x48], R62 ;  /* 0x0000483e01007387 */ /* 0x000fe20000100800 */
[----:B------:R-:W-:Y:S01]  /*4080*/  HMMA.16816.F32.BF16 R156, R4, R52, R40 ;  /* 0x00000034049c723c */ /* 0x000fe20000041828 */
[----:B------:R-:W-:Y:S01]  /*4090*/  IMAD.MOV.U32 R102, RZ, RZ, R61 ;  /* 0x000000ffff667224 */ /* 0x000fe200078e003d */
[----:B------:R-:W-:Y:S01]  /*40a0*/  MOV R101, R60 ;  /* 0x0000003c00657202 */ /* 0x000fe20000000f00 */
[----:B------:R-:W-:-:S02]  /*40b0*/  IMAD.MOV.U32 R178, RZ, RZ, R63 ;  /* 0x000000ffffb27224 */ /* 0x000fc400078e003f */
[----:B------:R-:W-:Y:S03]  /*40c0*/  LDSM.16.MT88.4 R60, [R248+0x2900] ;  /* 0x00290000f83c783b */ /* 0x000fe60000004200 */
[C---:B------:R-:W-:Y:S01]  /*40d0*/  HMMA.16816.F32.BF16 R148, R4.reuse, R54, R24 ;  /* 0x000000360494723c */ /* 0x040fe20000041818 */
[----:B------:R-:W2:Y:S07]  /*40e0*/  LDSM.16.MT88.4 R52, [R251+0x2900] ;  /* 0x00290000fb34783b */ /* 0x000eae0000004200 */
[----:B------:R-:W-:Y:S01]  /*40f0*/  IMAD.MOV.U32 R118, RZ, RZ, R57 ;  /* 0x000000ffff767224 */ /* 0x000fe200078e0039 */
[----:B------:R-:W-:Y:S01]  /*4100*/  MOV R117, R56 ;  /* 0x0000003800757202 */ /* 0x000fe20000000f00 */
[----:B------:R-:W-:Y:S01]  /*4110*/  IMAD.MOV.U32 R116, RZ, RZ, R58 ;  /* 0x000000ffff747224 */ /* 0x000fe200078e003a */
[----:B------:R-:W-:Y:S01]  /*4120*/  HMMA.16816.F32.BF16 R16, R4, R46, R16 ;  /* 0x0000002e0410723c */ /* 0x000fe20000041810 */
[----:B------:R-:W-:-:S02]  /*4130*/  IMAD.MOV.U32 R115, RZ, RZ, R59 ;  /* 0x000000ffff737224 */ /* 0x000fc400078e003b */
[----:B------:R-:W3:Y:S05]  /*4140*/  LDSM.16.MT88.4 R56, [R249+0x2900] ;  /* 0x00290000f938783b */ /* 0x000eea0000004200 */
[C---:B------:R-:W-:Y:S08]  /*4150*/  HMMA.16816.F32.BF16 R20, R8.reuse, R70, RZ ;  /* 0x000000460814723c */ /* 0x040ff000000418ff */
[C---:B-1----:R-:W-:Y:S08]  /*4160*/  HMMA.16816.F32.BF16 R40, R8.reuse, R28, RZ ;  /* 0x0000001c0828723c */ /* 0x042ff000000418ff */
[----:B------:R-:W-:Y:S01]  /*4170*/  HMMA.16816.F32.BF16 R24, R8, R68, RZ ;  /* 0x000000440818723c */ /* 0x000fe200000418ff */
[----:B------:R-:W-:Y:S01]  /*4180*/  MOV R181, R16 ;  /* 0x0000001000b57202 */ /* 0x000fe20000000f00 */
[----:B------:R-:W-:Y:S01]  /*4190*/  IMAD.MOV.U32 R180, RZ, RZ, R17 ;  /* 0x000000ffffb47224 */ /* 0x000fe200078e0011 */
[----:B------:R-:W-:Y:S01]  /*41a0*/  MOV R124, R19 ;  /* 0x00000013007c7202 */ /* 0x000fe20000000f00 */
[----:B------:R-:W-:-:S04]  /*41b0*/  IMAD.MOV.U32 R179, RZ, RZ, R18 ;  /* 0x000000ffffb37224 */ /* 0x000fc800078e0012 */
[C---:B------:R-:W-:Y:S08]  /*41c0*/  HMMA.16816.F32.BF16 R48, R8.reuse, R32, RZ ;  /* 0x000000200830723c */ /* 0x040ff000000418ff */
[C---:B------:R-:W-:Y:S08]  /*41d0*/  HMMA.16816.F32.BF16 R44, R8.reuse, R34, RZ ;  /* 0x00000022082c723c */ /* 0x040ff000000418ff */
[----:B------:R-:W-:Y:S08]  /*41e0*/  HMMA.16816.F32.BF16 R32, R8, R64, RZ ;  /* 0x000000400820723c */ /* 0x000ff000000418ff */
[----:B--2---:R-:W-:Y:S08]  /*41f0*/  HMMA.16816.F32.BF16 R20, R4, R54, R20 ;  /* 0x000000360414723c */ /* 0x004ff00000041814 */
[C---:B------:R-:W-:Y:S08]  /*4200*/  HMMA.16816.F32.BF16 R16, R8.reuse, R76, RZ ;  /* 0x0000004c0810723c */ /* 0x040ff000000418ff */
[C---:B------:R-:W-:Y:S08]  /*4210*/  HMMA.16816.F32.BF16 R36, R8.reuse, R30, RZ ;  /* 0x0000001e0824723c */ /* 0x040ff000000418ff */
[----:B------:R-:W-:Y:S01]  /*4220*/  HMMA.16816.F32.BF16 R28, R8, R66, RZ ;  /* 0x00000042081c723c */ /* 0x000fe200000418ff */
[----:B------:R-:W1:Y:S01]  /*4230*/  LDSM.16.MT88.4 R64, [R248+0x4100] ;  /* 0x00410000f840783b */ /* 0x000e620000004200 */
[----:B------:R-:W-:Y:S01]  /*4240*/  IMAD.MOV.U32 R137, RZ, RZ, R21 ;  /* 0x000000ffff897224 */ /* 0x000fe200078e0015 */
[----:B------:R-:W-:Y:S01]  /*4250*/  MOV R136, R20 ;  /* 0x0000001400887202 */ /* 0x000fe20000000f00 */
[----:B------:R-:W-:-:S02]  /*4260*/  IMAD.MOV.U32 R114, RZ, RZ, R23 ;  /* 0x000000ffff727224 */ /* 0x000fc400078e0017 */
[----:B------:R-:W-:Y:S02]  /*4270*/  IMAD.MOV.U32 R103, RZ, RZ, R22 ;  /* 0x000000ffff677224 */ /* 0x000fe400078e0016 */
[C---:B------:R-:W-:Y:S08]  /*4280*/  HMMA.16816.F32.BF16 R128, R4.reuse, R60, R40 ;  /* 0x0000003c0480723c */ /* 0x040ff00000041828 */
[C---:B------:R-:W-:Y:S01]  /*4290*/  HMMA.16816.F32.BF16 R24, R4.reuse, R52, R24 ;  /* 0x000000340418723c */ /* 0x040fe20000041818 */
[----:B------:R-:W-:Y:S07]  /*42a0*/  LDSM.16.MT88.4 R52, [R250+0x4100] ;  /* 0x00410000fa34783b */ /* 0x000fee0000004200 */
[C---:B------:R-:W-:Y:S01]  /*42b0*/  HMMA.16816.F32.BF16 R140, R4.reuse, R72, R48 ;  /* 0x00000048048c723c */ /* 0x040fe20000041830 */
[----:B------:R-:W2:Y:S07]  /*42c0*/  LDSM.16.MT88.4 R48, [R249+0x4100] ;  /* 0x00410000f930783b */ /* 0x000eae0000004200 */
[----:B---3--:R-:W-:Y:S01]  /*42d0*/  HMMA.16816.F32.BF16 R40, R4, R56, R32 ;  /* 0x000000380428723c */ /* 0x008fe20000041820 */
[----:B------:R-:W-:Y:S01]  /*42e0*/  IMAD.MOV.U32 R122, RZ, RZ, R129 ;  /* 0x000000ffff7a7224 */ /* 0x000fe200078e0081 */
[----:B------:R-:W-:Y:S01]  /*42f0*/  MOV R120, R131 ;  /* 0x0000008300787202 */ /* 0x000fe20000000f00 */
[----:B------:R-:W-:-:S02]  /*4300*/  IMAD.MOV.U32 R121, RZ, RZ, R130 ;  /* 0x000000ffff797224 */ /* 0x000fc400078e0082 */
[----:B------:R-:W-:-:S03]  /*4310*/  IMAD.MOV.U32 R119, RZ, RZ, R128 ;  /* 0x000000ffff777224 */ /* 0x000fc600078e0080 */
[C---:B------:R-:W-:Y:S01]  /*4320*/  HMMA.16816.F32.BF16 R20, R4.reuse, R80, R16 ;  /* 0x000000500414723c */ /* 0x040fe20000041810 */
[----:B------:R-:W-:Y:S01]  /*4330*/  IMAD.MOV.U32 R130, RZ, RZ, R25 ;  /* 0x000000ffff827224 */ /* 0x000fe200078e0019 */
[----:B------:R-:W-:Y:S01]  /*4340*/  MOV R128, R27 ;  /* 0x0000001b00807202 */ /* 0x000fe20000000f00 */
[----:B------:R-:W-:Y:S02]  /*4350*/  IMAD.MOV.U32 R129, RZ, RZ, R26 ;  /* 0x000000ffff817224 */ /* 0x000fe400078e001a */
[----:B------:R-:W-:Y:S02]  /*4360*/  IMAD.MOV.U32 R123, RZ, RZ, R24 ;  /* 0x000000ffff7b7224 */ /* 0x000fe400078e0018 */
[----:B------:R-:W3:Y:S01]  /*4370*/  LDSM.16.MT88.4 R24, [R248+0x4900] ;  /* 0x00490000f818783b */ /* 0x000ee20000004200 */
[C---:B------:R-:W-:Y:S03]  /*4380*/  HMMA.16816.F32.BF16 R68, R4.reuse, R62, R36 ;  /* 0x0000003e0444723c */ /* 0x040fe60000041824 */
[----:B------:R-:W-:Y:S05]  /*4390*/  LDSM.16.MT88.4 R60, [R248+0x6100] ;  /* 0x00610000f83c783b */ /* 0x000fea0000004200 */
[----:B------:R-:W-:Y:S01]  /*43a0*/  HMMA.16816.F32.BF16 R36, R4, R58, R28 ;  /* 0x0000003a0424723c */ /* 0x000fe2000004181c */
[----:B------:R-:W-:Y:S01]  /*43b0*/  IMAD.MOV.U32 R32, RZ, RZ, R43 ;  /* 0x000000ffff207224 */ /* 0x000fe200078e002b */
[----:B------:R-:W-:Y:S01]  /*43c0*/  MOV R113, R42 ;  /* 0x0000002a00717202 */ /* 0x000fe20000000f00 */
[----:B------:R-:W-:Y:S01]  /*43d0*/  IMAD.MOV.U32 R112, RZ, RZ, R40 ;  /* 0x000000ffff707224 */ /* 0x000fe200078e0028 */
[----:B------:R-:W-:Y:S01]  /*43e0*/  LDSM.16.MT88.4 R56, [R251+0x4900] ;  /* 0x00490000fb38783b */ /* 0x000fe20000004200 */
[----:B------:R-:W-:-:S03]  /*43f0*/  IMAD.MOV.U32 R100, RZ, RZ, R41 ;  /* 0x000000ffff647224 */ /* 0x000fc600078e0029 */
[----:B------:R-:W-:Y:S01]  /*4400*/  HMMA.16816.F32.BF16 R72, R4, R74, R44 ;  /* 0x0000004a0448723c */ /* 0x000fe2000004182c */
[----:B------:R-:W4:Y:S01]  /*4410*/  LDSM.16.MT88.4 R44, [R251+0x4100] ;  /* 0x00410000fb2c783b */ /* 0x000f220000004200 */
[----:B------:R-:W-:Y:S01]  /*4420*/  MOV R17, R21 ;  /* 0x0000001500117202 */ /* 0x000fe20000000f00 */
[----:B------:R-:W-:Y:S01]  /*4430*/  IMAD.MOV.U32 R16, RZ, RZ, R23 ;  /* 0x000000ffff107224 */ /* 0x000fe200078e0017 */
[----:B------:R-:W-:Y:S01]  /*4440*/  MOV R0, R20 ;  /* 0x0000001400007202 */ /* 0x000fe20000000f00 */
[----:B------:R-:W5:Y:S01]  /*4450*/  LDSM.16.MT88.4 R40, [R249+0x4900] ;  /* 0x00490000f928783b */ /* 0x000f620000004200 */
[----:B------:R-:W-:Y:S02]  /*4460*/  IMAD.MOV.U32 R80, RZ, RZ, R22 ;  /* 0x000000ffff507224 */ /* 0x000fe400078e0016 */
[C---:B------:R-:W-:Y:S07]  /*4470*/  HMMA.16816.F32.BF16 R20, R8.reuse, R78, RZ ;  /* 0x0000004e0814723c */ /* 0x040fee00000418ff */
[----:B------:R-:W-:Y:S01]  /*4480*/  IMAD.MOV.U32 R78, RZ, RZ, R17 ;  /* 0x000000ffff4e7224 */ /* 0x000fe200078e0011 */
[----:B------:R-:W-:Y:S01]  /*4490*/  MOV R28, R38 ;  /* 0x00000026001c7202 */ /* 0x000fe20000000f00 */
[----:B------:R-:W-:Y:S01]  /*44a0*/  IMAD.MOV.U32 R131, RZ, RZ, R39 ;  /* 0x000000ffff837224 */ /* 0x000fe200078e0027 */
[----:B------:R-:W-:Y:S01]  /*44b0*/  MOV R79, R16 ;  /* 0x00000010004f7202 */ /* 0x000fe20000000f00 */
[----:B------:R-:W-:Y:S01]  /*44c0*/  IMAD.MOV.U32 R76, RZ, RZ, R36 ;  /* 0x000000ffff4c7224 */ /* 0x000fe200078e0024 */
[----:B-1----:R-:W-:Y:S01]  /*44d0*/  HMMA.16816.F32.BF16 R16, R8, R64, RZ ;  /* 0x000000400810723c */ /* 0x002fe200000418ff */
[----:B------:R-:W-:Y:S01]  /*44e0*/  MOV R77, R37 ;  /* 0x00000025004d7202 */ /* 0x000fe20000000f00 */
[----:B------:R-:W-:-:S05]  /*44f0*/  IMAD.MOV.U32 R81, RZ, RZ, R28 ;  /* 0x000000ffff517224 */ /* 0x000fca00078e001c */
[----:B------:R-:W-:Y:S01]  /*4500*/  IMAD.MOV.U32 R65, RZ, RZ, R32 ;  /* 0x000000ffff417224 */ /* 0x000fe200078e0020 */
[----:B------:R-:W-:Y:S01]  /*4510*/  HMMA.16816.F32.BF16 R36, R8, R66, RZ ;  /* 0x000000420824723c */ /* 0x000fe200000418ff */
[----:B------:R-:W-:-:S06]  /*4520*/  IMAD.MOV.U32 R64, RZ, RZ, R119 ;  /* 0x000000ffff407224 */ /* 0x000fcc00078e0077 */
[----:B------:R-:W-:Y:S01]  /*4530*/  MOV R66, R121 ;  /* 0x0000007900427202 */ /* 0x000fe20000000f00 */
[----:B--2---:R-:W-:Y:S01]  /*4540*/  HMMA.16816.F32.BF16 R32, R8, R48, RZ ;  /* 0x000000300820723c */ /* 0x004fe200000418ff */
[----:B------:R-:W-:-:S07]  /*4550*/  IMAD.MOV.U32 R67, RZ, RZ, R120 ;  /* 0x000000ffff437224 */ /* 0x000fce00078e0078 */
[----:B------:R-:W-:Y:S01]  /*4560*/  HMMA.16816.F32.BF16 R28, R8, R50, RZ ;  /* 0x00000032081c723c */ /* 0x000fe200000418ff */
[----:B------:R-:W1:Y:S07]  /*4570*/  LDSM.16.MT88.4 R48, [R250+0x4900] ;  /* 0x00490000fa30783b */ /* 0x000e6e0000004200 */
[----:B---3--:R-:W-:Y:S08]  /*4580*/  HMMA.16816.F32.BF16 R184, R4, R24, R16 ;  /* 0x0000001804b8723c */ /* 0x008ff00000041810 */
[----:B----4-:R-:W-:Y:S07]  /*4590*/  HMMA.16816.F32.BF16 R16, R8, R44, RZ ;  /* 0x0000002c0810723c */ /* 0x010fee00000418ff */
[----:B------:R-:W-:Y:S01]  /*45a0*/  IMAD.MOV.U32 R44, RZ, RZ, R137 ;  /* 0x000000ffff2c7224 */ /* 0x000fe200078e0089 */
[----:B------:R-:W-:Y:S01]  /*45b0*/  MOV R45, R136 ;  /* 0x00000088002d7202 */ /* 0x000fe20000000f00 */
[C---:B------:R-:W-:Y:S01]  /*45c0*/  HMMA.16816.F32.BF16 R144, R4.reuse, R26, R36 ;  /* 0x0000001a0490723c */ /* 0x040fe20000041824 */
[----:B------:R-:W2:Y:S07]  /*45d0*/  LDSM.16.MT88.4 R36, [R248+0x6900] ;  /* 0x00690000f824783b */ /* 0x000eae0000004200 */
[C---:B-----5:R-:W-:Y:S08]  /*45e0*/  HMMA.16816.F32.BF16 R160, R4.reuse, R40, R32 ;  /* 0x0000002804a0723c */ /* 0x060ff00000041820 */
[----:B------:R-:W-:Y:S01]  /*45f0*/  HMMA.16816.F32.BF16 R136, R4, R42, R28 ;  /* 0x0000002a0488723c */ /* 0x000fe2000004181c */
[----:B------:R-:W3:Y:S07]  /*4600*/  LDSM.16.MT88.4 R40, [R249+0x6100] ;  /* 0x00610000f928783b */ /* 0x000eee0000004200 */
[----:B------:R-:W-:Y:S07]  /*4610*/  HMMA.16816.F32.BF16 R24, R8, R54, RZ ;  /* 0x000000360818723c */ /* 0x000fee00000418ff */
[----:B------:R-:W-:Y:S01]  /*4620*/  IMAD.MOV.U32 R54, RZ, RZ, R116 ;  /* 0x000000ffff367224 */ /* 0x000fe200078e0074 */
[----:B------:R-:W-:Y:S01]  /*4630*/  HMMA.16816.F32.BF16 R188, R4, R82, R20 ;  /* 0x0000005204bc723c */ /* 0x000fe20000041814 */
[----:B------:R-:W-:-:S06]  /*4640*/  MOV R55, R115 ;  /* 0x0000007300377202 */ /* 0x000fcc0000000f00 */
[----:B------:R-:W-:Y:S01]  /*4650*/  IMAD.MOV.U32 R82, RZ, RZ, R129 ;  /* 0x000000ffff527224 */ /* 0x000fe200078e0081 */
[----:B------:R-:W-:Y:S01]  /*4660*/  HMMA.16816.F32.BF16 R20, R8, R60, RZ ;  /* 0x0000003c0814723c */ /* 0x000fe200000418ff */
[----:B------:R-:W-:-:S06]  /*4670*/  MOV R83, R128 ;  /* 0x0000008000537202 */ /* 0x000fcc0000000f00 */
[----:B------:R-:W-:Y:S01]  /*4680*/  IMAD.MOV.U32 R60, RZ, RZ, R114 ;  /* 0x000000ffff3c7224 */ /* 0x000fe200078e0072 */
[----:B------:R-:W-:Y:S01]  /*4690*/  HMMA.16816.F32.BF16 R28, R8, R52, RZ ;  /* 0x00000034081c723c */ /* 0x000fe200000418ff */
[----:B------:R-:W-:-:S06]  /*46a0*/  IMAD.MOV.U32 R61, RZ, RZ, R113 ;  /* 0x000000ffff3d7224 */ /* 0x000fcc00078e0071 */
[----:B------:R-:W-:Y:S01]  /*46b0*/  MOV R53, R118 ;  /* 0x0000007600357202 */ /* 0x000fe20000000f00 */
[----:B------:R-:W-:Y:S01]  /*46c0*/  IMAD.MOV.U32 R52, RZ, RZ, R117 ;  /* 0x000000ffff347224 */ /* 0x000fe200078e0075 */
[----:B------:R-:W-:Y:S07]  /*46d0*/  HMMA.16816.F32.BF16 R32, R8, R46, RZ ;  /* 0x0000002e0820723c */ /* 0x000fee00000418ff */
[----:B------:R-:W-:Y:S01]  /*46e0*/  IMAD.MOV.U32 R46, RZ, RZ, R80 ;  /* 0x000000ffff2e7224 */ /* 0x000fe200078e0050 */
[----:B-1----:R-:W-:Y:S01]  /*46f0*/  HMMA.16816.F32.BF16 R116, R4, R50, R24 ;  /* 0x000000320474723c */ /* 0x002fe20000041818 */
[----:B------:R-:W1:Y:S01]  /*4700*/  LDSM.16.MT88.4 R24, [R249+0x6900] ;  /* 0x00690000f918783b */ /* 0x000e620000004200 */
[----:B------:R-:W-:Y:S01]  /*4710*/  IMAD.MOV.U32 R80, RZ, RZ, R123 ;  /* 0x000000ffff507224 */ /* 0x000fe200078e007b */
[----:B------:R-:W-:-:S02]  /*4720*/  MOV R47, R79 ;  /* 0x0000004f002f7202 */ /* 0x000fc40000000f00 */
[----:B------:R-:W-:-:S03]  /*4730*/  MOV R79, R131 ;  /* 0x00000083004f7202 */ /* 0x000fc60000000f00 */
[----:B------:R-:W-:Y:S07]  /*4740*/  HMMA.16816.F32.BF16 R152, R4, R56, R16 ;  /* 0x000000380498723c */ /* 0x000fee0000041810 */
[----:B------:R-:W-:Y:S01]  /*4750*/  IMAD.MOV.U32 R56, RZ, RZ, R65 ;  /* 0x000000ffff387224 */ /* 0x000fe200078e0041 */
[----:B------:R-:W-:Y:S01]  /*4760*/  HMMA.16816.F32.BF16 R16, R8, R62, RZ ;  /* 0x0000003e0810723c */ /* 0x000fe200000418ff */
[----:B------:R-:W-:Y:S02]  /*4770*/  IMAD.MOV.U32 R65, RZ, RZ, R122 ;  /* 0x000000ffff417224 */ /* 0x000fe400078e007a */
[----:B------:R-:W-:-:S02]  /*4780*/  IMAD.MOV.U32 R57, RZ, RZ, R78 ;  /* 0x000000ffff397224 */ /* 0x000fc400078e004e */
[----:B------:R-:W-:Y:S02]  /*4790*/  IMAD.MOV.U32 R78, RZ, RZ, R81 ;  /* 0x000000ffff4e7224 */ /* 0x000fe400078e0051 */
[----:B------:R-:W-:Y:S01]  /*47a0*/  MOV R62, R112 ;  /* 0x00000070003e7202 */ /* 0x000fe20000000f00 */
[----:B------:R-:W-:Y:S01]  /*47b0*/  HMMA.16816.F32.BF16 R120, R4, R48, R28 ;  /* 0x000000300478723c */ /* 0x000fe2000004181c */
[----:B------:R-:W4:Y:S01]  /*47c0*/  LDSM.16.MT88.4 R28, [R251+0x6100] ;  /* 0x00610000fb1c783b */ /* 0x000f220000004200 */
[----:B------:R-:W-:Y:S02]  /*47d0*/  IMAD.MOV.U32 R81, RZ, RZ, R130 ;  /* 0x000000ffff517224 */ /* 0x000fe400078e0082 */
[----:B------:R-:W-:-:S04]  /*47e0*/  IMAD.MOV.U32 R63, RZ, RZ, R103 ;  /* 0x000000ffff3f7224 */ /* 0x000fc800078e0067 */
[----:B--2---:R-:W-:Y:S08]  /*47f0*/  HMMA.16816.F32.BF16 R112, R4, R36, R20 ;  /* 0x000000240470723c */ /* 0x004ff00000041814 */
[----:B---3--:R-:W-:Y:S08]  /*4800*/  HMMA.16816.F32.BF16 R20, R8, R40, RZ ;  /* 0x000000280814723c */ /* 0x008ff000000418ff */
[----:B------:R-:W-:Y:S07]  /*4810*/  HMMA.16816.F32.BF16 R128, R4, R58, R32 ;  /* 0x0000003a0480723c */ /* 0x000fee0000041820 */
[----:B------:R-:W-:Y:S01]  /*4820*/  IMAD.MOV.U32 R33, RZ, RZ, R102 ;  /* 0x000000ffff217224 */ /* 0x000fe200078e0066 */
[----:B------:R-:W-:Y:S01]  /*4830*/  MOV R34, R101 ;  /* 0x0000006500227202 */ /* 0x000fe20000000f00 */
[----:B------:R-:W-:-:S02]  /*4840*/  IMAD.MOV.U32 R35, RZ, RZ, R100 ;  /* 0x000000ffff237224 */ /* 0x000fc400078e0064 */
[----:B------:R-:W-:Y:S01]  /*4850*/  HMMA.16816.F32.BF16 R100, R4, R38, R16 ;  /* 0x000000260464723c */ /* 0x000fe20000041810 */
[----:B------:R-:W-:Y:S01]  /*4860*/  IMAD.MOV.U32 R41, RZ, RZ, R33 ;  /* 0x000000ffff297224 */ /* 0x000fe200078e0021 */
[----:B------:R-:W-:Y:S01]  /*4870*/  MOV R40, R34 ;  /* 0x0000002200287202 */ /* 0x000fe20000000f00 */
[----:B------:R-:W-:Y:S01]  /*4880*/  IMAD.MOV.U32 R32, RZ, RZ, R35 ;  /* 0x000000ffff207224 */ /* 0x000fe200078e0023 */
[----:B------:R-:W-:Y:S01]  /*4890*/  MOV R34, R63 ;  /* 0x0000003f00227202 */ /* 0x000fe20000000f00 */
[----:B------:R-:W-:Y:S02]  /*48a0*/  IMAD.MOV.U32 R33, RZ, RZ, R62 ;  /* 0x000000ffff217224 */ /* 0x000fe400078e003e */
[----:B------:R-:W-:Y:S01]  /*48b0*/  IMAD.MOV.U32 R35, RZ, RZ, R60 ;  /* 0x000000ffff237224 */ /* 0x000fe200078e003c */
[----:B------:R-:W-:Y:S07]  /*48c0*/  HMMA.16816.F32.BF16 R16, R8, R42, RZ ;  /* 0x0000002a0810723c */ /* 0x000fee00000418ff */
[----:B------:R-:W-:Y:S01]  /*48d0*/  IMAD.MOV.U32 R42, RZ, RZ, R61 ;  /* 0x000000ffff2a7224 */ /* 0x000fe200078e003d */
[----:B------:R-:W-:Y:S01]  /*48e0*/  MOV R43, R56 ;  /* 0x00000038002b7202 */ /* 0x000fe20000000f00 */
[----:B-1----:R-:W-:Y:S01]  /*48f0*/  HMMA.16816.F32.BF16 R60, R4, R24, R20 ;  /* 0x00000018043c723c */ /* 0x002fe20000041814 */
[----:B------:R-:W1:Y:S06]  /*4900*/  LDSM.16.MT88.4 R20, [R251+0x6900] ;  /* 0x00690000fb14783b */ /* 0x000e6c0000004200 */
[----:B------:R-:W-:-:S08]  /*4910*/  IMAD.MOV.U32 R25, RZ, RZ, R57 ;  /* 0x000000ffff197224 */ /* 0x000fd000078e0039 */
[----:B------:R-:W-:Y:S08]  /*4920*/  HMMA.16816.F32.BF16 R56, R4, R26, R16 ;  /* 0x0000001a0438723c */ /* 0x000ff00000041810 */
[----:B----4-:R-:W-:Y:S07]  /*4930*/  HMMA.16816.F32.BF16 R16, R8, R28, RZ ;  /* 0x0000001c0810723c */ /* 0x010fee00000418ff */
[----:B------:R-:W-:Y:S01]  /*4940*/  IMAD.MOV.U32 R29, RZ, RZ, R32 ;  /* 0x000000ffff1d7224 */ /* 0x000fe200078e0020 */
[----:B------:R-:W-:Y:S11]  /*4950*/  MOV R28, R33 ;  /* 0x00000021001c7202 */ /* 0x000ff60000000f00 */
[----:B------:R-:W-:Y:S05]  /*4960*/  @!UPT UIADD3 URZ, URZ, URZ, URZ ;  /* 0x0000003f3f3ff290 */ /* 0x000fea000fffe03f */
[----:B-1----:R-:W-:Y:S08]  /*4970*/  HMMA.16816.F32.BF16 R48, R4, R20, R16 ;  /* 0x000000140430723c */ /* 0x002ff00000041810 */
[----:B------:R-:W-:Y:S07]  /*4980*/  HMMA.16816.F32.BF16 R16, R8, R30, RZ ;  /* 0x0000001e0810723c */ /* 0x000fee00000418ff */
[----:B------:R-:W-:-:S02]  /*4990*/  IMAD.MOV.U32 R30, RZ, RZ, R34 ;  /* 0x000000ffff1e7224 */ /* 0x000fc400078e0022 */
[----:B------:R-:W-:Y:S11]  /*49a0*/  IMAD.MOV.U32 R31, RZ, RZ, R35 ;  /* 0x000000ffff1f7224 */ /* 0x000ff600078e0023 */
[----:B------:R-:W-:Y:S04]  /*49b0*/  @!UPT UIADD3 URZ, URZ, URZ, URZ ;  /* 0x0000003f3f3ff290 */ /* 0x000fe8000fffe03f */
[----:B------:R-:W-:Y:S01]  /*49c0*/  HMMA.16816.F32.BF16 R36, R4, R22, R16 ;  /* 0x000000160424723c */ /* 0x000fe20000041810 */
[----:B------:R-:W1:Y:S07]  /*49d0*/  LDSM.16.MT88.4 R16, [R250+0x6100] ;  /* 0x00610000fa10783b */ /* 0x000e6e0000004200 */
[C---:B-1----:R-:W-:Y:S08]  /*49e0*/  HMMA.16816.F32.BF16 R20, R8.reuse, R16, RZ ;  /* 0x000000100814723c */ /* 0x042ff000000418ff */
[----:B------:R-:W-:Y:S01]  /*49f0*/  HMMA.16816.F32.BF16 R8, R8, R18, RZ ;  /* 0x000000120808723c */ /* 0x000fe200000418ff */
[----:B------:R-:W1:Y:S11]  /*4a00*/  LDSM.16.MT88.4 R16, [R250+0x6900] ;  /* 0x00690000fa10783b */ /* 0x000e760000004200 */
[----:B------:R-:W-:Y:S04]  /*4a10*/  @!UPT UIADD3 URZ, URZ, URZ, URZ ;  /* 0x0000003f3f3ff290 */ /* 0x000fe8000fffe03f */
[C---:B-1----:R-:W-:Y:S07]  /*4a20*/  HMMA.16816.F32.BF16 R32, R4.reuse, R16, R20 ;  /* 0x000000100420723c */ /* 0x042fee0000041814 */
[----:B------:R-:W-:Y:S01]  /*4a30*/  MOV R16, R25 ;  /* 0x0000001900107202 */ /* 0x000fe20000000f00 */
[----:B------:R-:W-:Y:S01]  /*4a40*/  IMAD.MOV.U32 R21, RZ, RZ, R47 ;  /* 0x000000ffff157224 */ /* 0x000fe200078e002f */
[----:B------:R-:W-:Y:S01]  /*4a50*/  HMMA.16816.F32.BF16 R24, R4, R18, R8 ;  /* 0x000000120418723c */ /* 0x000fe20000041808 */
[----:B------:R-:W-:Y:S01]  /*4a60*/  IMAD.MOV.U32 R47, RZ, RZ, R124 ;  /* 0x000000ffff2f7224 */ /* 0x000fe200078e007c */
[----:B------:R-:W-:Y:S01]  /*4a70*/  MOV R23, R44 ;  /* 0x0000002c00177202 */ /* 0x000fe20000000f00 */
[----:B------:R-:W-:Y:S01]  /*4a80*/  IMAD.MOV.U32 R22, RZ, RZ, R45 ;  /* 0x000000ffff167224 */ /* 0x000fe200078e002d */
[----:B------:R-:W-:Y:S01]  /*4a90*/  MOV R45, R180 ;  /* 0x000000b4002d7202 */ /* 0x000fe20000000f00 */
[----:B------:R-:W-:-:S02]  /*4aa0*/  IMAD.MOV.U32 R17, RZ, RZ, R46 ;  /* 0x000000ffff117224 */ /* 0x000fc400078e002e */
[----:B------:R-:W-:Y:S01]  /*4ab0*/  IMAD.MOV.U32 R7, RZ, RZ, R30 ;  /* 0x000000ffff077224 */ /* 0x000fe200078e001e */
[----:B------:R-:W-:Y:S01]  /*4ac0*/  MOV R30, R28 ;  /* 0x0000001c001e7202 */ /* 0x000fe20000000f00 */
[----:B------:R-:W-:Y:S01]  /*4ad0*/  IMAD.MOV.U32 R28, RZ, RZ, R42 ;  /* 0x000000ffff1c7224 */ /* 0x000fe200078e002a */
[----:B------:R-:W-:Y:S01]  /*4ae0*/  MOV R11, R0 ;  /* 0x00000000000b7202 */ /* 0x000fe20000000f00 */
[----:B------:R-:W2:Y:S01]  /*4af0*/  LDL.LU R42, [R1+0x48] ;  /* 0x00004800012a7983 */ /* 0x000ea20000300800 */
[----:B------:R-:W-:Y:S01]  /*4b00*/  FFMA.FTZ R0, R97, c[0x0][0x2d0], -R12 ;  /* 0x0000b40061007a23 */ /* 0x000fe2000001080c */
[----:B------:R-:W-:Y:S01]  /*4b10*/  MOV R6, R23 ;  /* 0x0000001700067202 */ /* 0x000fe20000000f00 */
[----:B------:R-:W-:Y:S02]  /*4b20*/  IMAD.MOV.U32 R46, RZ, RZ, R179 ;  /* 0x000000ffff2e7224 */ /* 0x000fe400078e00b3 */
[----:B------:R1:W-:Y:S01]  /*4b30*/  MUFU.EX2 R124, R0 ;  /* 0x00000000007c7308 */ /* 0x0003e20000000800 */
[----:B------:R-:W-:-:S02]  /*4b40*/  IMAD.MOV.U32 R44, RZ, RZ, R181 ;  /* 0x000000ffff2c7224 */ /* 0x000fc400078e00b5 */
[----:B------:R-:W-:Y:S02]  /*4b50*/  FFMA.FTZ R19, R92, c[0x0][0x2d0], -R12 ;  /* 0x0000b4005c137a23 */ /* 0x000fe4000001080c */
[----:B------:R-:W-:Y:S02]  /*4b60*/  IMAD.MOV.U32 R92, RZ, RZ, R11 ;  /* 0x000000ffff5c7224 */ /* 0x000fe400078e000b */
[----:B------:R-:W3:Y:S01]  /*4b70*/  LDSM.16.MT88.4 R8, [R248+0x1100] ;  /* 0x00110000f808783b */ /* 0x000ee20000004200 */
[----:B------:R-:W-:Y:S02]  /*4b80*/  IMAD.MOV.U32 R97, RZ, RZ, R22 ;  /* 0x000000ffff617224 */ /* 0x000fe400078e0016 */
[----:B------:R-:W-:Y:S02]  /*4b90*/  FFMA.FTZ R20, R93, c[0x0][0x2d0], -R12 ;  /* 0x0000b4005d147a23 */ /* 0x000fe4000001080c */
[----:B------:R-:W-:Y:S02]  /*4ba0*/  IMAD.MOV.U32 R93, RZ, RZ, R16 ;  /* 0x000000ffff5d7224 */ /* 0x000fe400078e0010 */
[----:B------:R-:W-:-:S02]  /*4bb0*/  IMAD.MOV.U32 R16, RZ, RZ, R31 ;  /* 0x000000ffff107224 */ /* 0x000fc400078e001f */
[--C-:B-1----:R-:W-:Y:S02]  /*4bc0*/  FFMA.FTZ R0, R96, c[0x0][0x2d0], -R12.reuse ;  /* 0x0000b40060007a23 */ /* 0x102fe4000001080c */
[----:B------:R-:W-:Y:S01]  /*4bd0*/  IMAD.MOV.U32 R31, RZ, RZ, R29 ;  /* 0x000000ffff1f7224 */ /* 0x000fe200078e001d */
[----:B------:R-:W-:Y:S01]  /*4be0*/  MOV R29, R43 ;  /* 0x0000002b001d7202 */ /* 0x000fe20000000f00 */
[----:B------:R1:W-:Y:S02]  /*4bf0*/  MUFU.EX2 R180, R0 ;  /* 0x0000000000b47308 */ /* 0x0003e40000000800 */
[----:B-1----:R-:W-:Y:S02]  /*4c00*/  FFMA.FTZ R0, R95, c[0x0][0x2d0], -R12 ;  /* 0x0000b4005f007a23 */ /* 0x002fe4000001080c */
[----:B------:R-:W-:-:S04]  /*4c10*/  IMAD.MOV.U32 R95, RZ, RZ, R21 ;  /* 0x000000ffff5f7224 */ /* 0x000fc800078e0015 */
[----:B------:R1:W-:Y:S02]  /*4c20*/  MUFU.EX2 R179, R0 ;  /* 0x0000000000b37308 */ /* 0x0003e40000000800 */
[----:B-1----:R-:W-:Y:S01]  /*4c30*/  FFMA.FTZ R0, R94, c[0x0][0x2d0], -R12 ;  /* 0x0000b4005e007a23 */ /* 0x002fe2000001080c */
[----:B------:R-:W-:-:S05]  /*4c40*/  MOV R94, R17 ;  /* 0x00000011005e7202 */ /* 0x000fca0000000f00 */
[----:B------:R1:W4:Y:S02]  /*4c50*/  MUFU.EX2 R181, R0 ;  /* 0x0000000000b57308 */ /* 0x0003240000000800 */
[----:B-1----:R-:W-:-:S06]  /*4c60*/  FFMA.FTZ R0, R105, c[0x0][0x2d0], -R3 ;  /* 0x0000b40069007a23 */ /* 0x002fcc0000010803 */
[----:B------:R1:W-:Y:S01]  /*4c70*/  MUFU.EX2 R21, R0 ;  /* 0x0000000000157308 */ /* 0x0003e20000000800 */
[----:B------:R-:W-:Y:S02]  /*4c80*/  IMAD.MOV.U32 R43, RZ, RZ, R178 ;  /* 0x000000ffff2b7224 */ /* 0x000fe400078e00b2 */
[----:B-1----:R-:W-:-:S05]  /*4c90*/  FFMA.FTZ R0, R104, c[0x0][0x2d0], -R3 ;  /* 0x0000b40068007a23 */ /* 0x002fca0000010803 */
[----:B------:R1:W5:Y:S02]  /*4ca0*/  MUFU.EX2 R22, R0 ;  /* 0x0000000000167308 */ /* 0x0003640000000800 */
[----:B-1----:R-:W-:-:S06]  /*4cb0*/  FFMA.FTZ R0, R108, c[0x0][0x2d0], -R3 ;  /* 0x0000b4006c007a23 */ /* 0x002fcc0000010803 */
[----:B------:R1:W-:Y:S01]  /*4cc0*/  MUFU.EX2 R23, R0 ;  /* 0x0000000000177308 */ /* 0x0003e20000000800 */
[----:B------:R-:W-:Y:S02]  /*4cd0*/  FADD.FTZ R4, R87, R85 ;  /* 0x0000005557047221 */ /* 0x000fe40000010000 */
[----:B-1----:R-:W-:-:S05]  /*4ce0*/  FFMA.FTZ R0, R107, c[0x0][0x2d0], -R3 ;  /* 0x0000b4006b007a23 */ /* 0x002fca0000010803 */
[----:B------:R1:W1:Y:S01]  /*4cf0*/  MUFU.EX2 R178, R0 ;  /* 0x0000000000b27308 */ /* 0x0002620000000800 */
[----:B------:R-:W-:Y:S02]  /*4d00*/  FADD.FTZ R5, R15, R13 ;  /* 0x0000000d0f057221 */ /* 0x000fe40000010000 */
[----:B------:R-:W-:Y:S01]  /*4d10*/  FADD.FTZ R4, R86, R4 ;  /* 0x0000000456047221 */ /* 0x000fe20000010000 */
[----:B------:R-:W-:Y:S01]  /*4d20*/  MOV R105, R6 ;  /* 0x0000000600697202 */ /* 0x000fe20000000f00 */
[----:B------:R-:W-:Y:S01]  /*4d30*/  FFMA.FTZ R13, R106, c[0x0][0x2d0], -R3 ;  /* 0x0000b4006a0d7a23 */ /* 0x000fe20000010803 */
[----:B----4-:R-:W-:Y:S01]  /*4d40*/  F2FP.BF16.PACK_AB R6, R181, R179 ;  /* 0x000000b3b506723e */ /* 0x010fe200000010ff */
[----:B------:R-:W-:Y:S02]  /*4d50*/  IMAD.MOV.U32 R106, RZ, RZ, R7 ;  /* 0x000000ffff6a7224 */ /* 0x000fe400078e0007 */
[----:B------:R-:W-:Y:S02]  /*4d60*/  IMAD.MOV.U32 R107, RZ, RZ, R16 ;  /* 0x000000ffff6b7224 */ /* 0x000fe400078e0010 */
[----:B-1----:R-:W-:Y:S01]  /*4d70*/  FADD.FTZ R0, R14, R5 ;  /* 0x000000050e007221 */ /* 0x002fe20000010000 */
[----:B-----5:R-:W-:Y:S01]  /*4d80*/  F2FP.BF16.PACK_AB R5, R22, R21 ;  /* 0x000000151605723e */ /* 0x020fe200000010ff */
[----:B------:R-:W-:Y:S01]  /*4d90*/  FADD.FTZ R14, R88, R4 ;  /* 0x00000004580e7221 */ /* 0x000fe20000010000 */
[----:B------:R-:W-:-:S02]  /*4da0*/  F2FP.BF16.PACK_AB R4, R180, R124 ;  /* 0x0000007cb404723e */ /* 0x000fc400000010ff */
[----:B------:R-:W-:Y:S01]  /*4db0*/  F2FP.BF16.PACK_AB R7, R178, R23 ;  /* 0x00000017b207723e */ /* 0x000fe200000010ff */
[--C-:B------:R-:W-:Y:S01]  /*4dc0*/  FFMA.FTZ R18, R91, c[0x0][0x2d0], -R12.reuse ;  /* 0x0000b4005b127a23 */ /* 0x100fe2000001080c */
[----:B------:R-:W-:Y:S01]  /*4dd0*/  MOV R88, R30 ;  /* 0x0000001e00587202 */ /* 0x000fe20000000f00 */
[----:B------:R-:W-:Y:S01]  /*4de0*/  FFMA.FTZ R17, R89, c[0x0][0x2d0], -R12 ;  /* 0x0000b40059117a23 */ /* 0x000fe2000001080c */
[----:B------:R-:W-:Y:S01]  /*4df0*/  MOV R91, R29 ;  /* 0x0000001d005b7202 */ /* 0x000fe20000000f00 */
[----:B------:R-:W-:Y:S02]  /*4e00*/  FFMA.FTZ R16, R90, c[0x0][0x2d0], -R3 ;  /* 0x0000b4005a107a23 */ /* 0x000fe40000010803 */
[----:B------:R-:W-:Y:S01]  /*4e10*/  IMAD.MOV.U32 R89, RZ, RZ, R31 ;  /* 0x000000ffff597224 */ /* 0x000fe200078e001f */
[----:B---3--:R-:W-:Y:S01]  /*4e20*/  HMMA.16816.F32.BF16 R164, R4, R8, R164 ;  /* 0x0000000804a4723c */ /* 0x008fe200000418a4 */
[----:B------:R-:W-:-:S07]  /*4e30*/  IMAD.MOV.U32 R90, RZ, RZ, R28 ;  /* 0x000000ffff5a7224 */ /* 0x000fce00078e001c */
[C---:B--2---:R-:W-:Y:S01]  /*4e40*/  HMMA.16816.F32.BF16 R28, R4.reuse, R10, R40 ;  /* 0x0000000a041c723c */ /* 0x044fe20000041828 */
[----:B------:R-:W1:Y:S07]  /*4e50*/  LDSM.16.MT88.4 R8, [R249+0x1100] ;  /* 0x00110000f908783b */ /* 0x000e6e0000004200 */
[C---:B-1----:R-:W-:Y:S08]  /*4e60*/  HMMA.16816.F32.BF16 R156, R4.reuse, R8, R156 ;  /* 0x00000008049c723c */ /* 0x042ff0000004189c */
[C---:B------:R-:W-:Y:S01]  /*4e70*/  HMMA.16816.F32.BF16 R40, R4.reuse, R10, R148 ;  /* 0x0000000a0428723c */ /* 0x040fe20000041894 */
        /* <DEDUP_REMOVED lines=8> */
[----:B------:R-:W-:Y:S01]  /*4f00*/  HMMA.16816.F32.BF16 R68, R4, R10, R68 ;  /* 0x0000000a0444723c */ /* 0x000fe20000041844 */
[----:B------:R-:W1:Y:S01]  /*4f10*/  LDSM.16.MT88.4 R8, [R249+0x3100] ;  /* 0x00310000f908783b */ /* 0x000e620000004200 */
[----:B------:R-:W-:-:S06]  /*4f20*/  IMAD.MOV.U32 R104, RZ, RZ, R97 ;  /* 0x000000ffff687224 */ /* 0x000fcc00078e0061 */
[C---:B-1----:R-:W-:Y:S08]  /*4f30*/  HMMA.16816.F32.BF16 R72, R4.reuse, R8, R88 ;  /* 0x000000080448723c */ /* 0x042ff00000041858 */
[----:B------:R-:W-:Y:S01]  /*4f40*/  HMMA.16816.F32.BF16 R76, R4, R10, R76 ;  /* 0x0000000a044c723c */ /* 0x000fe2000004184c */
[----:B------:R-:W1:Y:S01]  /*4f50*/  LDSM.16.MT88.4 R8, [R251+0x3100] ;  /* 0x00310000fb08783b */ /* 0x000e620000004200 */
[----:B------:R-:W-:-:S02]  /*4f60*/  FFMA.FTZ R12, R99, c[0x0][0x2d0], -R3 ;  /* 0x0000b400630c7a23 */ /* 0x000fc40000010803 */
[----:B------:R-:W-:Y:S02]  /*4f70*/  FFMA.FTZ R15, R98, c[0x0][0x2d0], -R3 ;  /* 0x0000b400620f7a23 */ /* 0x000fe40000010803 */
[----:B------:R-:W-:Y:S02]  /*4f80*/  FADD.FTZ R3, R84, R0 ;  /* 0x0000000054037221 */ /* 0x000fe40000010000 */
[C---:B-1----:R-:W-:Y:S08]  /*4f90*/  HMMA.16816.F32.BF16 R80, R4.reuse, R8, R80 ;  /* 0x000000080450723c */ /* 0x042ff00000041850 */
[C---:B------:R-:W-:Y:S01]  /*4fa0*/  HMMA.16816.F32.BF16 R84, R4.reuse, R10, R104 ;  /* 0x0000000a0454723c */ /* 0x040fe20000041868 */
[----:B------:R-:W1:Y:S07]  /*4fb0*/  LDSM.16.MT88.4 R8, [R250+0x3100] ;  /* 0x00310000fa08783b */ /* 0x000e6e0000004200 */
[C---:B-1----:R-:W-:Y:S11]  /*4fc0*/  HMMA.16816.F32.BF16 R92, R4.reuse, R8, R92 ;  /* 0x00000008045c723c */ /* 0x042ff6000004185c */
[----:B------:R-:W-:Y:S11]  /*4fd0*/  @!UPT UIADD3 URZ, URZ, URZ, URZ ;  /* 0x0000003f3f3ff290 */ /* 0x000ff6000fffe03f */
[----:B------:R-:W-:Y:S02]  /*4fe0*/  @!UPT UIADD3 URZ, URZ, URZ, URZ ;  /* 0x0000003f3f3ff290 */ /* 0x000fe4000fffe03f */
[----:B------:R-:W-:Y:S01]  /*4ff0*/  IMAD.MOV.U32 R8, RZ, RZ, R95 ;  /* 0x000000ffff087224 */ /* 0x000fe200078e005f */
[----:B------:R-:W-:Y:S01]  /*5000*/  MOV R89, R93 ;  /* 0x0000005d00597202 */ /* 0x000fe20000000f00 */
[----:B------:R-:W-:Y:S01]  /*5010*/  IMAD.MOV.U32 R88, RZ, RZ, R94 ;  /* 0x000000ffff587224 */ /* 0x000fe200078e005e */
[----:B------:R-:W-:Y:S02]  /*5020*/  MOV R0, R92 ;  /* 0x0000005c00007202 */ /* 0x000fe40000000f00 */
[----:B------:R-:W-:Y:S07]  /*5030*/  HMMA.16816.F32.BF16 R92, R4, R10, R188 ;  /* 0x0000000a045c723c */ /* 0x000fee00000418bc */
[----:B------:R-:W-:-:S02]  /*5040*/  IMAD.MOV.U32 R189, RZ, RZ, R8 ;  /* 0x000000ffffbd7224 */ /* 0x000fc400078e0008 */
[----:B------:R-:W1:Y:S01]  /*5050*/  LDSM.16.MT88.4 R8, [R248+0x5100] ;  /* 0x00510000f808783b */ /* 0x000e620000004200 */
[----:B------:R-:W-:Y:S01]  /*5060*/  IMAD.MOV.U32 R96, RZ, RZ, R110 ;  /* 0x000000ffff607224 */ /* 0x000fe200078e006e */
[----:B------:R-:W-:Y:S01]  /*5070*/  MOV R97, R109 ;  /* 0x0000006d00617202 */ /* 0x000fe20000000f00 */
[----:B-1----:R-:W-:Y:S07]  /*5080*/  HMMA.16816.F32.BF16 R104, R4, R8, R184 ;  /* 0x000000080468723c */ /* 0x002fee00000418b8 */
[----:B------:R-:W-:Y:S01]  /*5090*/  MOV R186, R89 ;  /* 0x0000005900ba7202 */ /* 0x000fe20000000f00 */
[----:B------:R-:W-:-:S02]  /*50a0*/  IMAD.MOV.U32 R187, RZ, RZ, R88 ;  /* 0x000000ffffbb7224 */ /* 0x000fc400078e0058 */
[C---:B------:R-:W-:Y:S01]  /*50b0*/  HMMA.16816.F32.BF16 R88, R4.reuse, R10, R144 ;  /* 0x0000000a0458723c */ /* 0x040fe20000041890 */
[----:B------:R-:W1:Y:S01]  /*50c0*/  LDSM.16.MT88.4 R8, [R249+0x5100] ;  /* 0x00510000f908783b */ /* 0x000e620000004200 */
[----:B------:R-:W-:Y:S01]  /*50d0*/  IMAD.MOV.U32 R110, RZ, RZ, R94 ;  /* 0x000000ffff6e7224 */ /* 0x000fe200078e005e */
[----:B------:R-:W-:Y:S01]  /*50e0*/  MOV R109, R95 ;  /* 0x0000005f006d7202 */ /* 0x000fe20000000f00 */
[----:B------:R-:W-:Y:S01]  /*50f0*/  IMAD.MOV.U32 R108, RZ, RZ, R93 ;  /* 0x000000ffff6c7224 */ /* 0x000fe200078e005d */
[----:B------:R-:W-:Y:S01]  /*5100*/  MOV R188, R92 ;  /* 0x0000005c00bc7202 */ /* 0x000fe20000000f00 */
[----:B------:R-:W-:Y:S01]  /*5110*/  IMAD.MOV.U32 R190, RZ, RZ, R97 ;  /* 0x000000ffffbe7224 */ /* 0x000fe200078e0061 */
[----:B------:R-:W-:Y:S01]  /*5120*/  MOV R191, R96 ;  /* 0x0000006000bf7202 */ /* 0x000fe20000000f00 */
[C---:B-1----:R-:W-:Y:S08]  /*5130*/  HMMA.16816.F32.BF16 R92, R4.reuse, R8, R160 ;  /* 0x00000008045c723c */ /* 0x042ff000000418a0 */
[C---:B------:R-:W-:Y:S01]  /*5140*/  HMMA.16816.F32.BF16 R96, R4.reuse, R10, R136 ;  /* 0x0000000a0460723c */ /* 0x040fe20000041888 */
[----:B------:R-:W1:Y:S07]  /*5150*/  LDSM.16.MT88.4 R8, [R251+0x5100] ;  /* 0x00510000fb08783b */ /* 0x000e6e0000004200 */
[C---:B-1----:R-:W-:Y:S08]  /*5160*/  HMMA.16816.F32.BF16 R152, R4.reuse, R8, R152 ;  /* 0x000000080498723c */ /* 0x042ff00000041898 */
[C---:B------:R-:W-:Y:S11]  /*5170*/  HMMA.16816.F32.BF16 R8, R4.reuse, R10, R128 ;  /* 0x0000000a0408723c */ /* 0x040ff60000041880 */
[----:B------:R-:W-:Y:S11]  /*5180*/  @!UPT UIADD3 URZ, URZ, URZ, URZ ;  /* 0x0000003f3f3ff290 */ /* 0x000ff6000fffe03f */
[----:B------:R-:W-:Y:S02]  /*5190*/  @!UPT UIADD3 URZ, URZ, URZ, URZ ;  /* 0x0000003f3f3ff290 */ /* 0x000fe4000fffe03f */
[----:B------:R-:W-:Y:S01]  /*51a0*/  MOV R147, R8 ;  /* 0x0000000800937202 */ /* 0x000fe20000000f00 */
[----:B------:R-:W-:Y:S01]  /*51b0*/  IMAD.MOV.U32 R146, RZ, RZ, R9 ;  /* 0x000000ffff927224 */ /* 0x000fe200078e0009 */
[----:B------:R-:W-:Y:S01]  /*51c0*/  MOV R145, R10 ;  /* 0x0000000a00917202 */ /* 0x000fe20000000f00 */
[----:B------:R-:W-:Y:S02]  /*51d0*/  IMAD.MOV.U32 R144, RZ, RZ, R11 ;  /* 0x000000ffff907224 */ /* 0x000fe400078e000b */
[----:B------:R-:W1:Y:S01]  /*51e0*/  LDSM.16.MT88.4 R8, [R250+0x5100] ;  /* 0x00510000fa08783b */ /* 0x000e620000004200 */
[----:B------:R-:W-:Y:S01]  /*51f0*/  MOV R139, R152 ;  /* 0x00000098008b7202 */ /* 0x000fe20000000f00 */
[C---:B-1----:R-:W-:Y:S08]  /*5200*/  HMMA.16816.F32.BF16 R120, R4.reuse, R8, R120 ;  /* 0x000000080478723c */ /* 0x042ff00000041878 */
[----:B------:R-:W-:Y:S01]  /*5210*/  HMMA.16816.F32.BF16 R116, R4, R10, R116 ;  /* 0x0000000a0474723c */ /* 0x000fe20000041874 */
[----:B------:R-:W1:Y:S01]  /*5220*/  LDSM.16.MT88.4 R8, [R248+0x7100] ;  /* 0x00710000f808783b */ /* 0x000e620000004200 */
[----:B------:R-:W-:Y:S01]  /*5230*/  IMAD.MOV.U32 R152, RZ, RZ, R0 ;  /* 0x000000ffff987224 */ /* 0x000fe200078e0000 */
[----:B------:R-:W-:Y:S01]  /*5240*/  MOV R0, R111 ;  /* 0x0000006f00007202 */ /* 0x000fe20000000f00 */
[----:B------:R-:W-:Y:S01]  /*5250*/  IMAD.MOV.U32 R128, RZ, RZ, R110 ;  /* 0x000000ffff807224 */ /* 0x000fe200078e006e */
[----:B------:R-:W-:Y:S01]  /*5260*/  MOV R129, R109 ;  /* 0x0000006d00817202 */ /* 0x000fe20000000f00 */
[----:B------:R-:W-:-:S02]  /*5270*/  IMAD.MOV.U32 R130, RZ, RZ, R108 ;  /* 0x000000ffff827224 */ /* 0x000fc400078e006c */
[C---:B-1----:R-:W-:Y:S08]  /*5280*/  HMMA.16816.F32.BF16 R112, R4.reuse, R8, R112 ;  /* 0x000000080470723c */ /* 0x042ff00000041870 */
[C---:B------:R-:W-:Y:S01]  /*5290*/  HMMA.16816.F32.BF16 R108, R4.reuse, R10, R100 ;  /* 0x0000000a046c723c */ /* 0x040fe20000041864 */
[----:B------:R-:W1:Y:S07]  /*52a0*/  LDSM.16.MT88.4 R8, [R249+0x7100] ;  /* 0x00710000f908783b */ /* 0x000e6e0000004200 */
[C---:B-1----:R-:W-:Y:S08]  /*52b0*/  HMMA.16816.F32.BF16 R160, R4.reuse, R8, R60 ;  /* 0x0000000804a0723c */ /* 0x042ff0000004183c */
[----:B------:R-:W-:Y:S11]  /*52c0*/  HMMA.16816.F32.BF16 R8, R4, R10, R56 ;  /* 0x0000000a0408723c */ /* 0x000ff60000041838 */
[----:B------:R-:W-:Y:S11]  /*52d0*/  @!UPT UIADD3 URZ, URZ, URZ, URZ ;  /* 0x0000003f3f3ff290 */ /* 0x000ff6000fffe03f */
[----:B------:R-:W-:Y:S02]  /*52e0*/  @!UPT UIADD3 URZ, URZ, URZ, URZ ;  /* 0x0000003f3f3ff290 */ /* 0x000fe4000fffe03f */
[----:B------:R-:W-:Y:S01]  /*52f0*/  IMAD.MOV.U32 R59, RZ, RZ, R8 ;  /* 0x000000ffff3b7224 */ /* 0x000fe200078e0008 */
[----:B------:R-:W-:Y:S01]  /*5300*/  MOV R58, R9 ;  /* 0x00000009003a7202 */ /* 0x000fe20000000f00 */
[----:B------:R-:W-:Y:S01]  /*5310*/  IMAD.MOV.U32 R57, RZ, RZ, R10 ;  /* 0x000000ffff397224 */ /* 0x000fe200078e000a */
[----:B------:R-:W-:Y:S02]  /*5320*/  MOV R56, R11 ;  /* 0x0000000b00387202 */ /* 0x000fe40000000f00 */
[----:B------:R-:W1:Y:S01]  /*5330*/  LDSM.16.MT88.4 R8, [R251+0x7100] ;  /* 0x00710000fb08783b */ /* 0x000e620000004200 */
[----:B------:R-:W-:Y:S01]  /*5340*/  IMAD.MOV.U32 R138, RZ, RZ, R153 ;  /* 0x000000ffff8a7224 */ /* 0x000fe200078e0099 */
[----:B------:R-:W-:Y:S01]  /*5350*/  MOV R137, R154 ;  /* 0x0000009a00897202 */ /* 0x000fe20000000f00 */
[----:B------:R-:W-:Y:S01]  /*5360*/  IMAD.MOV.U32 R136, RZ, RZ, R155 ;  /* 0x000000ffff887224 */ /* 0x000fe200078e009b */
[----:B------:R-:W-:Y:S01]  /*5370*/  MOV R153, R186 ;  /* 0x000000ba00997202 */ /* 0x000fe20000000f00 */
[----:B------:R-:W-:Y:S01]  /*5380*/  IMAD.MOV.U32 R154, RZ, RZ, R187 ;  /* 0x000000ffff9a7224 */ /* 0x000fe200078e00bb */
[----:B------:R-:W-:Y:S01]  /*5390*/  MOV R155, R189 ;  /* 0x000000bd009b7202 */ /* 0x000fe20000000f00 */
[----:B------:R-:W-:Y:S01]  /*53a0*/  IMAD.MOV.U32 R103, RZ, RZ, R191 ;  /* 0x000000ffff677224 */ /* 0x000fe200078e00bf */
[----:B------:R-:W-:-:S02]  /*53b0*/  MOV R102, R190 ;  /* 0x000000be00667202 */ /* 0x000fc40000000f00 */
[----:B------:R-:W-:Y:S01]  /*53c0*/  MOV R131, R188 ;  /* 0x000000bc00837202 */ /* 0x000fe20000000f00 */
[----:B------:R-:W-:Y:S01]  /*53d0*/  IMAD.MOV.U32 R62, RZ, RZ, R161 ;  /* 0x000000ffff3e7224 */ /* 0x000fe200078e00a1 */
[----:B------:R-:W-:Y:S01]  /*53e0*/  MOV R63, R160 ;  /* 0x000000a0003f7202 */ /* 0x000fe20000000f00 */
[----:B------:R-:W-:Y:S01]  /*53f0*/  IMAD.MOV.U32 R60, RZ, RZ, R163 ;  /* 0x000000ffff3c7224 */ /* 0x000fe200078e00a3 */
[----:B------:R-:W-:Y:S02]  /*5400*/  MOV R61, R162 ;  /* 0x000000a2003d7202 */ /* 0x000fe40000000f00 */
[----:B------:R-:W-:Y:S01]  /*5410*/  LDSM.16.MT88.4 R160, [R248+0x1900] ;  /* 0x00190000f8a0783b */ /* 0x000fe20000004200 */
[----:B-1----:R-:W-:Y:S01]  /*5420*/  HMMA.16816.F32.BF16 R188, R4, R8, R48 ;  /* 0x0000000804bc723c */ /* 0x002fe20000041830 */
[----:B------:R-:W-:Y:S01]  /*5430*/  MUFU.EX2 R20, R20 ;  /* 0x0000001400147308 */ /* 0x000fe20000000800 */
[----:B------:R-:W-:Y:S02]  /*5440*/  FADD.FTZ R0, R0, R14 ;  /* 0x0000000e00007221 */ /* 0x000fe40000010000 */
[----:B------:R-:W-:Y:S01]  /*5450*/  FADD.FTZ R3, R182, R3 ;  /* 0x00000003b6037221 */ /* 0x000fe20000010000 */
[----:B------:R-:W-:-:S03]  /*5460*/  MOV R101, R146 ;  /* 0x0000009200657202 */ /* 0x000fc60000000f00 */
[C---:B------:R-:W-:Y:S01]  /*5470*/  HMMA.16816.F32.BF16 R184, R4.reuse, R10, R36 ;  /* 0x0000000a04b8723c */ /* 0x040fe20000041824 */
[----:B------:R-:W1:Y:S01]  /*5480*/  LDSM.16.MT88.4 R8, [R250+0x7100] ;  /* 0x00710000fa08783b */ /* 0x000e620000004200 */
[----:B------:R-:W-:Y:S01]  /*5490*/  FADD.FTZ R0, R102, R0 ;  /* 0x0000000066007221 */ /* 0x000fe20000010000 */
[----:B------:R-:W-:Y:S01]  /*54a0*/  MOV R182, R129 ;  /* 0x0000008100b67202 */ /* 0x000fe20000000f00 */
[----:B------:R-:W-:Y:S01]  /*54b0*/  IMAD.MOV.U32 R100, RZ, RZ, R147 ;  /* 0x000000ffff647224 */ /* 0x000fe200078e0093 */
[----:B------:R-:W-:Y:S03]  /*54c0*/  LDSM.16.MT88.4 R48, [R249+0x3900] ;  /* 0x00390000f930783b */ /* 0x000fe60000004200 */
[C---:B-1----:R-:W-:Y:S01]  /*54d0*/  HMMA.16816.F32.BF16 R32, R4.reuse, R8, R32 ;  /* 0x000000080420723c */ /* 0x042fe20000041820 */
[----:B------:R-:W-:Y:S07]  /*54e0*/  MUFU.EX2 R9, R17 ;  /* 0x0000001100097308 */ /* 0x000fee0000000800 */
[----:B------:R-:W-:Y:S01]  /*54f0*/  HMMA.16816.F32.BF16 R24, R4, R10, R24 ;  /* 0x0000000a0418723c */ /* 0x000fe20000041818 */
[----:B------:R-:W1:Y:S08]  /*5500*/  MUFU.EX2 R11, R19 ;  /* 0x00000013000b7308 */ /* 0x000e700000000800 */
[----:B------:R-:W2:Y:S08]  /*5510*/  MUFU.EX2 R10, R18 ;  /* 0x00000012000a7308 */ /* 0x000eb00000000800 */
[----:B------:R-:W-:Y:S08]  /*5520*/  MUFU.EX2 R8, R13 ;  /* 0x0000000d00087308 */ /* 0x000ff00000000800 */
[----:B------:R-:W3:Y:S08]  /*5530*/  MUFU.EX2 R7, R12 ;  /* 0x0000000c00077308 */ /* 0x000ef00000000800 */
[----:B------:R-:W-:Y:S08]  /*5540*/  MUFU.EX2 R6, R15 ;  /* 0x0000000f00067308 */ /* 0x000ff00000000800 */
[----:B------:R-:W4:Y:S01]  /*5550*/  MUFU.EX2 R5, R16 ;  /* 0x0000001000057308 */ /* 0x000f220000000800 */
[----:B------:R-:W-:-:S02]  /*5560*/  FADD.FTZ R4, R127, R3 ;  /* 0x000000037f047221 */ /* 0x000fc40000010000 */
[----:B------:R-:W-:Y:S02]  /*5570*/  FADD.FTZ R3, R103, R0 ;  /* 0x0000000067037221 */ /* 0x000fe40000010000 */
[----:B------:R-:W-:Y:S02]  /*5580*/  FADD.FTZ R0, R126, R4 ;  /* 0x000000047e007221 */ /* 0x000fe40000010000 */
[----:B------:R-:W-:Y:S01]  /*5590*/  FADD.FTZ R4, R183, R3 ;  /* 0x00000003b7047221 */ /* 0x000fe20000010000 */
[----:B------:R-:W-:Y:S01]  /*55a0*/  MOV R183, R131 ;  /* 0x0000008300b77202 */ /* 0x000fe20000000f00 */
[----:B------:R-:W-:Y:S01]  /*55b0*/  IMAD.MOV.U32 R127, RZ, RZ, R128 ;  /* 0x000000ffff7f7224 */ /* 0x000fe200078e0080 */
[----:B-1----:R-:W-:Y:S01]  /*55c0*/  F2FP.BF16.PACK_AB R128, R11, R20 ;  /* 0x000000140b80723e */ /* 0x002fe200000010ff */
[----:B------:R-:W-:Y:S01]  /*55d0*/  IMAD.MOV.U32 R126, RZ, RZ, R130 ;  /* 0x000000ffff7e7224 */ /* 0x000fe200078e0082 */
[----:B--2---:R-:W-:Y:S02]  /*55e0*/  F2FP.BF16.PACK_AB R130, R9, R10 ;  /* 0x0000000a0982723e */ /* 0x004fe400000010ff */
[----:B---3--:R-:W-:-:S02]  /*55f0*/  F2FP.BF16.PACK_AB R129, R7, R8 ;  /* 0x000000080781723e */ /* 0x008fc400000010ff */
[----:B----4-:R-:W-:-:S07]  /*5600*/  F2FP.BF16.PACK_AB R131, R5, R6 ;  /* 0x000000060583723e */ /* 0x010fce00000010ff */
[C---:B------:R-:W-:Y:S08]  /*5610*/  HMMA.16816.F32.BF16 R164, R128.reuse, R160, R164 ;  /* 0x000000a080a4723c */ /* 0x040ff000000418a4 */
[----:B------:R-:W-:Y:S07]  /*5620*/  HMMA.16816.F32.BF16 R160, R128, R162, R28 ;  /* 0x000000a280a0723c */ /* 0x000fee000004181c */
        /* <DEDUP_REMOVED lines=8> */
[----:B------:R-:W1:Y:S01]  /*56b0*/  LDSM.16.MT88.4 R152, [R249+0x1900] ;  /* 0x00190000f998783b */ /* 0x000e620000004200 */
[----:B------:R-:W-:Y:S01]  /*56c0*/  IMAD.MOV.U32 R102, RZ, RZ, R145 ;  /* 0x000000ffff667224 */ /* 0x000fe200078e0091 */
[----:B------:R-:W-:Y:S01]  /*56d0*/  MOV R103, R144 ;  /* 0x0000009000677202 */ /* 0x000fe20000000f00 */
[----:B------:R-:W-:Y:S01]  /*56e0*/  IMAD.MOV.U32 R12, RZ, RZ, R139 ;  /* 0x000000ffff0c7224 */ /* 0x000fe200078e008b */
[----:B------:R-:W2:Y:S01]  /*56f0*/  LDSM.16.MT88.4 R144, [R251+0x1900] ;  /* 0x00190000fb90783b */ /* 0x000ea20000004200 */
[----:B------:R-:W-:Y:S01]  /*5700*/  MOV R13, R138 ;  /* 0x0000008a000d7202 */ /* 0x000fe20000000f00 */
[----:B------:R-:W-:Y:S01]  /*5710*/  IMAD.MOV.U32 R14, RZ, RZ, R137 ;  /* 0x000000ffff0e7224 */ /* 0x000fe200078e0089 */
[----:B------:R-:W-:Y:S01]  /*5720*/  MOV R15, R136 ;  /* 0x00000088000f7202 */ /* 0x000fe20000000f00 */
[----:B------:R-:W-:Y:S01]  /*5730*/  IMAD.MOV.U32 R16, RZ, RZ, R59 ;  /* 0x000000ffff107224 */ /* 0x000fe200078e003b */
[----:B------:R-:W3:Y:S01]  /*5740*/  LDSM.16.MT88.4 R136, [R250+0x1900] ;  /* 0x00190000fa88783b */ /* 0x000ee20000004200 */
[----:B------:R-:W-:Y:S01]  /*5750*/  MOV R17, R58 ;  /* 0x0000003a00117202 */ /* 0x000fe20000000f00 */
[----:B------:R-:W-:Y:S01]  /*5760*/  IMAD.MOV.U32 R18, RZ, RZ, R57 ;  /* 0x000000ffff127224 */ /* 0x000fe200078e0039 */
[----:B------:R-:W-:-:S02]  /*5770*/  MOV R19, R56 ;  /* 0x0000003800137202 */ /* 0x000fc40000000f00 */
[----:B------:R-:W-:Y:S01]  /*5780*/  LDSM.16.MT88.4 R56, [R251+0x3900] ;  /* 0x00390000fb38783b */ /* 0x000fe20000004200 */
[C---:B-1----:R-:W-:Y:S08]  /*5790*/  HMMA.16816.F32.BF16 R156, R128.reuse, R152, R156 ;  /* 0x00000098809c723c */ /* 0x042ff0000004189c */
[C---:B------:R-:W-:Y:S01]  /*57a0*/  HMMA.16816.F32.BF16 R152, R128.reuse, R154, R40 ;  /* 0x0000009a8098723c */ /* 0x040fe20000041828 */
[----:B------:R-:W1:Y:S07]  /*57b0*/  LDSM.16.MT88.4 R40, [R248+0x3900] ;  /* 0x00390000f828783b */ /* 0x000e6e0000004200 */
[C---:B--2---:R-:W-:Y:S08]  /*57c0*/  HMMA.16816.F32.BF16 R148, R128.reuse, R144, R148 ;  /* 0x000000908094723c */ /* 0x044ff00000041894 */
[C---:B------:R-:W-:Y:S08]  /*57d0*/  HMMA.16816.F32.BF16 R144, R128.reuse, R146, R44 ;  /* 0x000000928090723c */ /* 0x040ff0000004182c */
[C---:B---3--:R-:W-:Y:S08]  /*57e0*/  HMMA.16816.F32.BF16 R140, R128.reuse, R136, R140 ;  /* 0x00000088808c723c */ /* 0x048ff0000004188c */
[C---:B------:R-:W-:Y:S01]  /*57f0*/  HMMA.16816.F32.BF16 R44, R128.reuse, R48, R72 ;  /* 0x00000030802c723c */ /* 0x040fe20000041848 */
[----:B------:R-:W-:Y:S07]  /*5800*/  LDSM.16.MT88.4 R72, [R248+0x5900] ;  /* 0x00590000f848783b */ /* 0x000fee0000004200 */
[C---:B-1----:R-:W-:Y:S01]  /*5810*/  HMMA.16816.F32.BF16 R36, R128.reuse, R40, R64 ;  /* 0x000000288024723c */ /* 0x042fe20000041840 */
[----:B------:R-:W1:Y:S07]  /*5820*/  LDSM.16.MT88.4 R64, [R250+0x3900] ;  /* 0x00390000fa40783b */ /* 0x000e6e0000004200 */
[C---:B------:R-:W-:Y:S08]  /*5830*/  HMMA.16816.F32.BF16 R136, R128.reuse, R138, R52 ;  /* 0x0000008a8088723c */ /* 0x040ff00000041834 */
[C---:B------:R-:W-:Y:S01]  /*5840*/  HMMA.16816.F32.BF16 R52, R128.reuse, R56, R80 ;  /* 0x000000388034723c */ /* 0x040fe20000041850 */
[----:B------:R-:W2:Y:S07]  /*5850*/  LDSM.16.MT88.4 R80, [R249+0x5900] ;  /* 0x00590000f950783b */ /* 0x000eae0000004200 */
[C---:B------:R-:W-:Y:S07]  /*5860*/  HMMA.16816.F32.BF16 R40, R128.reuse, R42, R68 ;  /* 0x0000002a8028723c */ /* 0x040fee0000041844 */
[----:B------:R-:W-:Y:S01]  /*5870*/  IMAD.MOV.U32 R68, RZ, RZ, R183 ;  /* 0x000000ffff447224 */ /* 0x000fe200078e00b7 */
[----:B------:R-:W-:Y:S01]  /*5880*/  MOV R69, R126 ;  /* 0x0000007e00457202 */ /* 0x000fe20000000f00 */
[----:B------:R-:W-:Y:S01]  /*5890*/  IMAD.MOV.U32 R70, RZ, RZ, R127 ;  /* 0x000000ffff467224 */ /* 0x000fe200078e007f */
[----:B------:R-:W-:Y:S01]  /*58a0*/  MOV R71, R182 ;  /* 0x000000b600477202 */ /* 0x000fe20000000f00 */
[C---:B------:R-:W-:Y:S08]  /*58b0*/  HMMA.16816.F32.BF16 R48, R128.reuse, R50, R76 ;  /* 0x000000328030723c */ /* 0x040ff0000004184c */
[C---:B-1----:R-:W-:Y:S08]  /*58c0*/  HMMA.16816.F32.BF16 R60, R128.reuse, R64, R60 ;  /* 0x00000040803c723c */ /* 0x042ff0000004183c */
[C---:B------:R-:W-:Y:S08]  /*58d0*/  HMMA.16816.F32.BF16 R64, R128.reuse, R66, R68 ;  /* 0x000000428040723c */ /* 0x040ff00000041844 */
[C---:B------:R-:W-:Y:S01]  /*58e0*/  HMMA.16816.F32.BF16 R68, R128.reuse, R72, R104 ;  /* 0x000000488044723c */ /* 0x040fe20000041868 */
[----:B------:R-:W-:Y:S07]  /*58f0*/  LDSM.16.MT88.4 R104, [R248+0x7900] ;  /* 0x00790000f868783b */ /* 0x000fee0000004200 */
[C---:B------:R-:W-:Y:S01]  /*5900*/  HMMA.16816.F32.BF16 R72, R128.reuse, R74, R88 ;  /* 0x0000004a8048723c */ /* 0x040fe20000041858 */
[----:B------:R-:W1:Y:S07]  /*5910*/  LDSM.16.MT88.4 R88, [R251+0x5900] ;  /* 0x00590000fb58783b */ /* 0x000e6e0000004200 */
[C---:B--2---:R-:W-:Y:S08]  /*5920*/  HMMA.16816.F32.BF16 R76, R128.reuse, R80, R92 ;  /* 0x00000050804c723c */ /* 0x044ff0000004185c */
[----:B------:R-:W-:Y:S01]  /*5930*/  HMMA.16816.F32.BF16 R80, R128, R82, R96 ;  /* 0x000000528050723c */ /* 0x000fe20000041860 */
[----:B------:R-:W2:Y:S01]  /*5940*/  LDSM.16.MT88.4 R96, [R250+0x5900] ;  /* 0x00590000fa60783b */ /* 0x000ea20000004200 */
[----:B------:R-:W-:-:S02]  /*5950*/  FADD.FTZ R3, R125, R0 ;  /* 0x000000007d037221 */ /* 0x000fc40000010000 */
[----:B------:R-:W-:Y:S02]  /*5960*/  FADD.FTZ R0, R124, R4 ;  /* 0x000000047c007221 */ /* 0x000fe40000010000 */
[----:B------:R-:W-:Y:S02]  /*5970*/  FADD.FTZ R4, R21, R3 ;  /* 0x0000000315047221 */ /* 0x000fe40000010000 */
[----:B------:R-:W-:Y:S01]  /*5980*/  FADD.FTZ R3, R180, R0 ;  /* 0x00000000b4037221 */ /* 0x000fe20000010000 */
[----:B------:R-:W-:Y:S01]  /*5990*/  HMMA.16816.F32.BF16 R56, R128, R58, R84 ;  /* 0x0000003a8038723c */ /* 0x000fe20000041854 */
[----:B------:R-:W-:Y:S02]  /*59a0*/  FADD.FTZ R0, R22, R4 ;  /* 0x0000000416007221 */ /* 0x000fe40000010000 */
[----:B------:R-:W-:Y:S02]  /*59b0*/  FADD.FTZ R4, R179, R3 ;  /* 0x00000003b3047221 */ /* 0x000fe40000010000 */
[----:B------:R-:W-:-:S02]  /*59c0*/  FADD.FTZ R3, R23, R0 ;  /* 0x0000000017037221 */ /* 0x000fc40000010000 */
[----:B------:R-:W-:Y:S02]  /*59d0*/  FADD.FTZ R0, R181, R4 ;  /* 0x00000004b5007221 */ /* 0x000fe40000010000 */
[----:B------:R-:W-:Y:S01]  /*59e0*/  FADD.FTZ R3, R178, R3 ;  /* 0x00000003b2037221 */ /* 0x000fe20000010000 */
[C---:B-1----:R-:W-:Y:S01]  /*59f0*/  HMMA.16816.F32.BF16 R84, R128.reuse, R88, R12 ;  /* 0x000000588054723c */ /* 0x042fe2000004180c */
[----:B------:R-:W-:Y:S07]  /*5a00*/  LDSM.16.MT88.4 R12, [R250+0x7900] ;  /* 0x00790000fa0c783b */ /* 0x000fee0000004200 */
[C---:B------:R-:W-:Y:S08]  /*5a10*/  HMMA.16816.F32.BF16 R88, R128.reuse, R90, R100 ;  /* 0x0000005a8058723c */ /* 0x040ff00000041864 */
[C---:B--2---:R-:W-:Y:S01]  /*5a20*/  HMMA.16816.F32.BF16 R92, R128.reuse, R96, R120 ;  /* 0x00000060805c723c */ /* 0x044fe20000041878 */
[----:B------:R-:W-:Y:S07]  /*5a30*/  LDSM.16.MT88.4 R120, [R251+0x7900] ;  /* 0x00790000fb78783b */ /* 0x000fee0000004200 */
[----:B------:R-:W-:Y:S01]  /*5a40*/  HMMA.16816.F32.BF16 R100, R128, R104, R112 ;  /* 0x000000688064723c */ /* 0x000fe20000041870 */
[----:B------:R-:W1:Y:S01]  /*5a50*/  LDSM.16.MT88.4 R112, [R249+0x7900] ;  /* 0x00790000f970783b */ /* 0x000e620000004200 */
[----:B------:R-:W-:-:S02]  /*5a60*/  FADD.FTZ R8, R8, R3 ;  /* 0x0000000308087221 */ /* 0x000fc40000010000 */
[----:B------:R-:W-:Y:S02]  /*5a70*/  FADD.FTZ R20, R20, R0 ;  /* 0x0000000014147221 */ /* 0x000fe40000010000 */
[----:B------:R-:W-:Y:S02]  /*5a80*/  FADD.FTZ R7, R7, R8 ;  /* 0x0000000807077221 */ /* 0x000fe40000010000 */
[----:B------:R-:W-:Y:S02]  /*5a90*/  FADD.FTZ R11, R11, R20 ;  /* 0x000000140b0b7221 */ /* 0x000fe40000010000 */
[----:B------:R-:W-:Y:S02]  /*5aa0*/  FADD.FTZ R6, R6, R7 ;  /* 0x0000000706067221 */ /* 0x000fe40000010000 */
[----:B------:R-:W-:Y:S01]  /*5ab0*/  FADD.FTZ R10, R10, R11 ;  /* 0x0000000b0a0a7221 */ /* 0x000fe20000010000 */
[----:B------:R-:W-:Y:S01]  /*5ac0*/  UIADD3 UR6, UR7, -0x2, URZ ;  /* 0xfffffffe07067890 */ /* 0x000fe2000fffe03f */
[----:B------:R-:W-:-:S02]  /*5ad0*/  FADD.FTZ R0, R5, R6 ;  /* 0x0000000605007221 */ /* 0x000fc40000010000 */
[----:B------:R-:W-:Y:S01]  /*5ae0*/  FADD.FTZ R3, R9, R10 ;  /* 0x0000000a09037221 */ /* 0x000fe20000010000 */
[----:B------:R-:W-:Y:S02]  /*5af0*/  UISETP.GE.AND UP0, UPT, UR6, UR8, UPT ;  /* 0x000000080600728c */ /* 0x000fe4000bf06270 */
[----:B------:R2:W-:Y:S04]  /*5b00*/  STL [R1+0x40], R0 ;  /* 0x0000400001007387 */ /* 0x0005e80000100800 */
[----:B------:R2:W-:Y:S01]  /*5b10*/  STL [R1+0x1c], R3 ;  /* 0x00001c0301007387 */ /* 0x0005e20000100800 */
[----:B------:R-:W-:Y:S01]  /*5b20*/  PLOP3.LUT P0, PT, PT, PT, UP0, 0x80, 0x0 ;  /* 0x000000000000781c */ /* 0x000fe20003f0f008 */
[C---:B------:R-:W-:Y:S08]  /*5b30*/  HMMA.16816.F32.BF16 R96, R128.reuse, R98, R116 ;  /* 0x000000628060723c */ /* 0x040ff00000041874 */
[C---:B------:R-:W-:Y:S08]  /*5b40*/  HMMA.16816.F32.BF16 R104, R128.reuse, R106, R108 ;  /* 0x0000006a8068723c */ /* 0x040ff0000004186c */
[C---:B-1----:R-:W-:Y:S08]  /*5b50*/  HMMA.16816.F32.BF16 R108, R128.reuse, R112, R28 ;  /* 0x00000070806c723c */ /* 0x042ff0000004181c */
[C---:B------:R-:W-:Y:S08]  /*5b60*/  HMMA.16816.F32.BF16 R116, R128.reuse, R120, R188 ;  /* 0x000000788074723c */ /* 0x040ff000000418bc */
[C---:B------:R-:W-:Y:S08]  /*5b70*/  HMMA.16816.F32.BF16 R112, R128.reuse, R114, R16 ;  /* 0x000000728070723c */ /* 0x040ff00000041810 */
[C---:B------:R-:W-:Y:S08]  /*5b80*/  HMMA.16816.F32.BF16 R120, R128.reuse, R122, R184 ;  /* 0x0000007a8078723c */ /* 0x040ff000000418b8 */
[C---:B------:R-:W-:Y:S08]  /*5b90*/  HMMA.16816.F32.BF16 R124, R128.reuse, R12, R32 ;  /* 0x0000000c807c723c */ /* 0x040ff00000041820 */
[----:B------:R-:W-:Y:S01]  /*5ba0*/  HMMA.16816.F32.BF16 R128, R128, R14, R24 ;  /* 0x0000000e8080723c */ /* 0x000fe20000041818 */
[----:B------:R-:W-:Y:S07]  /*5bb0*/  @!P0 BRA `(.L_x_5) ;  /* 0x00003b1000008947 */ /* 0x000fee0003800000 */
[----:B--2---:R-:W-:Y:S01]  /*5bc0*/  SHF.R.S32.HI R18, RZ, 0x1f, R133 ;  /* 0x0000001fff127819 */ /* 0x004fe20000011485 */
[----:B------:R-:W-:Y:S01]  /*5bd0*/  IMAD.SHL.U32 R4, R133, 0x2, RZ ;  /* 0x0000000285047824 */ /* 0x000fe200078e00ff */
[----:B------:R-:W-:-:S02]  /*5be0*/  SHF.R.S32.HI R19, RZ, 0x1f, R134 ;  /* 0x0000001fff137819 */ /* 0x000fc40000011486 */
[----:B------:R-:W-:Y:S01]  /*5bf0*/  SHF.L.U64.HI R0, R133, 0x1, R18 ;  /* 0x0000000185007819 */ /* 0x000fe20000010212 */
[----:B------:R-:W-:Y:S01]  /*5c00*/  IMAD.MOV.U32 R133, RZ, RZ, R132 ;  /* 0x000000ffff857224 */ /* 0x000fe200078e0084 */
[----:B------:R-:W-:Y:S02]  /*5c10*/  SHF.L.U64.HI R3, R134, 0x1, R19 ;  /* 0x0000000186037819 */ /* 0x000fe40000010213 */
[----:B------:R-:W-:Y:S01]  /*5c20*/  SHF.R.S32.HI R18, RZ, 0x1f, R177 ;  /* 0x0000001fff127819 */ /* 0x000fe200000114b1 */
[----:B------:R1:W-:Y:S01]  /*5c30*/  STL [R1+0x3c], R0 ;  /* 0x00003c0001007387 */ /* 0x0003e20000100800 */
[----:B------:R-:W-:-:S03]  /*5c40*/  SHF.R.S32.HI R19, RZ, 0x1f, R176 ;  /* 0x0000001fff137819 */ /* 0x000fc600000114b0 */
[----:B------:R-:W-:Y:S04]  /*5c50*/  STL [R1+0x38], R4 ;  /* 0x0000380401007387 */ /* 0x000fe80000100800 */
[----:B------:R2:W-:Y:S01]  /*5c60*/  STL [R1+0x34], R3 ;  /* 0x0000340301007387 */ /* 0x0005e20000100800 */
[----:B-1----:R-:W-:Y:S02]  /*5c70*/  IMAD.SHL.U32 R0, R134, 0x2, RZ ;  /* 0x0000000286007824 */ /* 0x002fe400078e00ff */
[----:B------:R-:W-:Y:S01]  /*5c80*/  IMAD.MOV.U32 R134, RZ, RZ, R2 ;  /* 0x000000ffff867224 */ /* 0x000fe200078e0002 */
[----:B------:R-:W-:Y:S02]  /*5c90*/  SHF.L.U64.HI R2, R176, 0x1, R19 ;  /* 0x00000001b0027819 */ /* 0x000fe40000010213 */
[----:B------:R1:W-:Y:S01]  /*5ca0*/  STL [R1+0x30], R0 ;  /* 0x0000300001007387 */ /* 0x0003e20000100800 */
[C---:B--2---:R-:W-:Y:S01]  /*5cb0*/  IMAD.SHL.U32 R3, R177.reuse, 0x2, RZ ;  /* 0x00000002b1037824 */ /* 0x044fe200078e00ff */
[----:B-1----:R-:W-:-:S05]  /*5cc0*/  SHF.L.U64.HI R0, R177, 0x1, R18 ;  /* 0x00000001b1007819 */ /* 0x002fca0000010212 */
[----:B------:R1:W-:Y:S04]  /*5cd0*/  STL [R1+0x2c], R0 ;  /* 0x00002c0001007387 */ /* 0x0003e80000100800 */
[----:B------:R2:W-:Y:S01]  /*5ce0*/  STL [R1+0x28], R3 ;  /* 0x0000280301007387 */ /* 0x0005e20000100800 */
[----:B-1----:R-:W-:-:S05]  /*5cf0*/  IMAD.SHL.U32 R0, R176, 0x2, RZ ;  /* 0x00000002b0007824 */ /* 0x002fca00078e00ff */
[----:B------:R2:W-:Y:S04]  /*5d00*/  STL [R1+0x20], R0 ;  /* 0x0000200001007387 */ /* 0x0005e80000100800 */
[----:B------:R2:W-:Y:S01]  /*5d10*/  STL [R1+0x24], R2 ;  /* 0x0000240201007387 */ /* 0x0005e20000100800 */
[----:B------:R-:W-:Y:S05]  /*5d20*/  BRA `(.L_x_6) ;  /* 0x0000045000007947 */ /* 0x000fea0003800000 */
.L_x_8:
[----:B------:R-:W2:Y:S01]  /*5d30*/  LDL R5, [R1+0x44] ;  /* 0x0000440001057983 */ /* 0x000ea20000100800 */
[----:B------:R-:W-:Y:S01]  /*5d40*/  IMAD.MOV.U32 R2, RZ, RZ, c[0x0][0x2b8] ;  /* 0x0000ae00ff027624 */ /* 0x000fe200078e00ff */
[----:B------:R-:W-:Y:S01]  /*5d50*/  ULEA UR5, UR6, UR9, 0x6 ;  /* 0x0000000906057291 */ /* 0x000fe2000f8e303f */
[----:B------:R-:W-:Y:S01]  /*5d60*/  IMAD.MOV.U32 R8, RZ, RZ, RZ ;  /* 0x000000ffff087224 */ /* 0x000fe200078e00ff */
[----:B------:R-:W3:Y:S02]  /*5d70*/  LDL R32, [R1+0x38] ;  /* 0x0000380001207983 */ /* 0x000ee40000100800 */
[----:B------:R-:W-:Y:S02]  /*5d80*/  ISETP.NE.AND P2, PT, R2, 0x1, PT ;  /* 0x000000010200780c */ /* 0x000fe40003f45270 */
[----:B------:R-:W4:Y:S01]  /*5d90*/  LDL R31, [R1+0x3c] ;  /* 0x00003c00011f7983 */ /* 0x000f220000100800 */
[----:B------:R-:W-:Y:S03]  /*5da0*/  IMAD.U32 R2, RZ, RZ, UR5 ;  /* 0x00000005ff027e24 */ /* 0x000fe6000f8e00ff */
[----:B------:R-:W5:Y:S04]  /*5db0*/  LDL R30, [R1+0x30] ;  /* 0x00003000011e7983 */ /* 0x000f680000100800 */
[----:B------:R-:W3:Y:S04]  /*5dc0*/  LDL R29, [R1+0x34] ;  /* 0x00003400011d7983 */ /* 0x000ee80000100800 */
[----:B------:R-:W3:Y:S04]  /*5dd0*/  LDL R28, [R1+0x28] ;  /* 0x00002800011c7983 */ /* 0x000ee80000100800 */
[----:B------:R-:W3:Y:S04]  /*5de0*/  LDL R25, [R1+0x2c] ;  /* 0x00002c0001197983 */ /* 0x000ee80000100800 */
[----:B------:R-:W3:Y:S04]  /*5df0*/  LDL R24, [R1+0x20] ;  /* 0x0000200001187983 */ /* 0x000ee80000100800 */
[----:B------:R-:W3:Y:S01]  /*5e00*/  LDL R21, [R1+0x24] ;  /* 0x0000240001157983 */ /* 0x000ee20000100800 */
[----:B--2---:R-:W-:Y:S05]  /*5e10*/  IADD3 R2, R2, -0x40, R5 ;  /* 0xffffffc002027810 */ /* 0x004fea0007ffe005 */
[----:B------:R-:W-:Y:S04]  /*5e20*/  @P2 IMAD.HI.U32 R5, R2, c[0x0][0x2bc], RZ ;  /* 0x0000af0002052a27 */ /* 0x000fe800078e00ff */
[----:B------:R-:W-:Y:S01]  /*5e30*/  IMAD.MOV.U32 R0, RZ, RZ, R2 ;  /* 0x000000ffff007224 */ /* 0x000fe200078e0002 */
[----:B------:R-:W-:Y:S04]  /*5e40*/  @P2 SHF.R.U32.HI R0, RZ, c[0x0][0x2c0], R5 ;  /* 0x0000b000ff002a19 */ /* 0x000fe80000011605 */
[C---:B------:R-:W-:Y:S04]  /*5e50*/  @!P1 IADD3 R5, P0, R0.reuse, UR16, RZ ;  /* 0x0000001000059c10 */ /* 0x040fe8000ff1e0ff */
[----:B------:R-:W-:Y:S01]  /*5e60*/  @!P1 LEA.HI.X.SX32 R7, R0, UR14, 0x1, P0 ;  /* 0x0000000e00079c11 */ /* 0x000fe200080f0eff */
[----:B------:R-:W-:Y:S01]  /*5e70*/  IMAD.MOV R0, RZ, RZ, -R0 ;  /* 0x000000ffff007224 */ /* 0x000fe200078e0a00 */
[C---:B------:R-:W-:Y:S03]  /*5e80*/  @!P1 LEA R6, P0, R5.reuse, c[0x0][0x2a0], 0x2 ;  /* 0x0000a80005069a11 */ /* 0x040fe600078010ff */
[----:B------:R-:W-:Y:S01]  /*5e90*/  IMAD R9, R0, c[0x0][0x2b8], R2 ;  /* 0x0000ae0000097a24 */ /* 0x000fe200078e0202 */
[----:B------:R-:W-:Y:S04]  /*5ea0*/  @!P1 LEA.HI.X R7, R5, c[0x0][0x2a4], R7, 0x2, P0 ;  /* 0x0000a90005079a11 */ /* 0x000fe800000f1407 */
[----:B------:R-:W-:Y:S01]  /*5eb0*/  STL [R1+0x14], R9 ;  /* 0x0000140901007387 */ /* 0x000fe20000100800 */
[----:B------:R-:W-:Y:S03]  /*5ec0*/  SHF.R.S32.HI R0, RZ, 0x1f, R9 ;  /* 0x0000001fff007819 */ /* 0x000fe60000011409 */
[----:B------:R1:W2:Y:S02]  /*5ed0*/  @!P1 LDG.E R8, [R6.64] ;  /* 0x0000000c06089981 */ /* 0x0002a4000c1e1900 */
[----:B------:R-:W-:Y:S04]  /*5ee0*/  IMAD R0, R0, c[0x0][0x1e0], RZ ;  /* 0x0000780000007a24 */ /* 0x000fe800078e02ff */
[C---:B------:R-:W-:Y:S02]  /*5ef0*/  IMAD R0, R9.reuse, c[0x0][0x1e4], R0 ;  /* 0x0000790009007a24 */ /* 0x040fe400078e0200 */
[----:B-1----:R-:W-:Y:S04]  /*5f00*/  IMAD.WIDE.U32 R6, R9, c[0x0][0x1e0], RZ ;  /* 0x0000780009067a25 */ /* 0x002fe800078e00ff */
[----:B------:R-:W-:Y:S01]  /*5f10*/  IMAD.IADD R7, R7, 0x1, R0 ;  /* 0x0000000107077824 */ /* 0x000fe200078e0200 */
[----:B--2---:R-:W-:Y:S01]  /*5f20*/  STL [R1+0x10], R8 ;  /* 0x0000100801007387 */ /* 0x004fe20000100800 */
[----:B------:R-:W-:Y:S02]  /*5f30*/  SHF.R.S32.HI R2, RZ, 0x1f, R8 ;  /* 0x0000001fff027819 */ /* 0x000fe40000011408 */
[----:B------:R-:W-:Y:S04]  /*5f40*/  IMAD.WIDE.U32 R6, R8, c[0x0][0x1f0], R6 ;  /* 0x00007c0008067a25 */ /* 0x000fe800078e0006 */
[----:B------:R-:W-:Y:S01]  /*5f50*/  IMAD R2, R2, c[0x0][0x1f0], RZ ;  /* 0x00007c0002027a24 */ /* 0x000fe200078e02ff */
[----:B------:R-:W-:Y:S03]  /*5f60*/  IADD3 R0, P0, R6, UR20, RZ ;  /* 0x0000001406007c10 */ /* 0x000fe6000ff1e0ff */
[----:B------:R-:W-:Y:S05]  /*5f70*/  IMAD R2, R8, c[0x0][0x1f4], R2 ;  /* 0x00007d0008027a24 */ /* 0x000fea00078e0202 */
[----:B------:R-:W-:Y:S02]  /*5f80*/  IADD3.X R7, R7, UR18, R2, P0, !PT ;  /* 0x0000001207077c10 */ /* 0x000fe400087fe402 */
[C---:B------:R-:W-:Y:S04]  /*5f90*/  LEA R2, P0, R0.reuse, c[0x0][0x1c8], 0x1 ;  /* 0x0000720000027a11 */ /* 0x040fe800078008ff */
[----:B------:R-:W-:Y:S01]  /*5fa0*/  LEA.HI.X R7, R0, c[0x0][0x1cc], R7, 0x1, P0 ;  /* 0x0000730000077a11 */ /* 0x000fe200000f0c07 */
[----:B------:R-:W3:Y:S04]  /*5fb0*/  SHFL.IDX PT, R5, R2, RZ, 0x181f ;  /* 0x00181fff02057589 */ /* 0x000ee800000e0000 */
[----:B------:R-:W4:Y:S04]  /*5fc0*/  SHFL.IDX PT, R6, R7, RZ, 0x181f ;  /* 0x00181fff07067589 */ /* 0x000f2800000e0000 */
[----:B------:R-:W1:Y:S04]  /*5fd0*/  SHFL.IDX PT, R0, R2, 0x1, 0x181f ;  /* 0x00381f0002007f89 */ /* 0x000e6800000e0000 */
[----:B------:R-:W2:Y:S01]  /*5fe0*/  SHFL.IDX PT, R2, R7, 0x1, 0x181f ;  /* 0x00381f0007027f89 */ /* 0x000ea200000e0000 */
[C---:B---3--:R-:W-:Y:S05]  /*5ff0*/  IADD3 R8, P0, R5.reuse, R32, RZ ;  /* 0x0000002005087210 */ /* 0x048fea0007f1e0ff */
[C---:B----4-:R-:W-:Y:S05]  /*6000*/  IMAD.X R9, R6.reuse, 0x1, R31, P0 ;  /* 0x0000000106097824 */ /* 0x050fea00000e061f */
[----:B------:R5:W-:Y:S02]  /*6010*/  LDGSTS.E.BYPASS.LTC128B.128 [R132+0x10100], [R8.64], !P6 ;  /* 0x1010000008847fae */ /* 0x000be4000f101d4c */
[C---:B-----5:R-:W-:Y:S04]  /*6020*/  IADD3 R8, P0, R5.reuse, R30, RZ ;  /* 0x0000001e05087210 */ /* 0x060fe80007f1e0ff */
[CC--:B------:R-:W-:Y:S02]  /*6030*/  IADD3.X R9, R6.reuse, R29.reuse, RZ, P0, !PT ;  /* 0x0000001d06097210 */ /* 0x0c0fe400007fe4ff */
[C---:B------:R-:W-:Y:S03]  /*6040*/  IADD3 R10, P0, R5.reuse, R28, RZ ;  /* 0x0000001c050a7210 */ /* 0x040fe60007f1e0ff */
[----:B------:R3:W-:Y:S02]  /*6050*/  LDGSTS.E.BYPASS.LTC128B.128 [R132+0x12100], [R8.64], !P5 ;  /* 0x1210000008847fae */ /* 0x0007e4000e901d4c */
[C---:B------:R-:W-:Y:S05]  /*6060*/  IMAD.X R11, R6.reuse, 0x1, R25, P0 ;  /* 0x00000001060b7824 */ /* 0x040fea00000e0619 */
[----:B------:R4:W-:Y:S01]  /*6070*/  LDGSTS.E.BYPASS.LTC128B.128 [R132+0x14100], [R10.64], !P4 ;  /* 0x141000000a847fae */ /* 0x0009e2000e101d4c */
[----:B---3--:R-:W-:Y:S05]  /*6080*/  IADD3 R8, P0, R5, R24, RZ ;  /* 0x0000001805087210 */ /* 0x008fea0007f1e0ff */
[----:B------:R-:W-:Y:S01]  /*6090*/  IMAD.X R9, R6, 0x1, R21, P0 ;  /* 0x0000000106097824 */ /* 0x000fe200000e0615 */
[----:B-1----:R-:W-:Y:S04]  /*60a0*/  IADD3 R6, P0, R0, R32, RZ ;  /* 0x0000002000067210 */ /* 0x002fe80007f1e0ff */
[----:B------:R1:W-:Y:S01]  /*60b0*/  LDGSTS.E.BYPASS.LTC128B.128 [R132+0x16100], [R8.64], !P3 ;  /* 0x1610000008847fae */ /* 0x0003e2000d901d4c */
[----:B--2---:R-:W-:Y:S05]  /*60c0*/  IMAD.X R7, R2, 0x1, R31, P0 ;  /* 0x0000000102077824 */ /* 0x004fea00000e061f */
[----:B------:R2:W-:Y:S02]  /*60d0*/  LDGSTS.E.BYPASS.LTC128B.128 [R132+0x11100], [R6.64], !P6 ;  /* 0x1110000006847fae */ /* 0x0005e4000f101d4c */
[----:B--2---:R-:W-:Y:S04]  /*60e0*/  IADD3 R6, P0, R0, R30, RZ ;  /* 0x0000001e00067210 */ /* 0x004fe80007f1e0ff */
[----:B------:R-:W-:Y:S02]  /*60f0*/  IADD3.X R7, R2, R29, RZ, P0, !PT ;  /* 0x0000001d02077210 */ /* 0x000fe400007fe4ff */
[----:B-1----:R-:W-:Y:S03]  /*6100*/  IADD3 R8, P0, R0, R28, RZ ;  /* 0x0000001c00087210 */ /* 0x002fe60007f1e0ff */
[----:B------:R1:W-:Y:S02]  /*6110*/  LDGSTS.E.BYPASS.LTC128B.128 [R132+0x13100], [R6.64], !P5 ;  /* 0x1310000006847fae */ /* 0x0003e4000e901d4c */
[----:B------:R-:W-:Y:S05]  /*6120*/  IMAD.X R9, R2, 0x1, R25, P0 ;  /* 0x0000000102097824 */ /* 0x000fea00000e0619 */
[----:B------:R4:W-:Y:S01]  /*6130*/  LDGSTS.E.BYPASS.LTC128B.128 [R132+0x15100], [R8.64], !P4 ;  /* 0x1510000008847fae */ /* 0x0009e2000e101d4c */
[----:B-1----:R-:W-:Y:S05]  /*6140*/  IADD3 R6, P0, R0, R24, RZ ;  /* 0x0000001800067210 */ /* 0x002fea0007f1e0ff */
[----:B------:R-:W-:Y:S05]  /*6150*/  IMAD.X R7, R2, 0x1, R21, P0 ;  /* 0x0000000102077824 */ /* 0x000fea00000e0615 */
[----:B------:R4:W-:Y:S01]  /*6160*/  LDGSTS.E.BYPASS.LTC128B.128 [R132+0x17100], [R6.64], !P3 ;  /* 0x1710000006847fae */ /* 0x0009e2000d901d4c */
[----:B------:R-:W-:-:S05]  /*6170*/  BRA `(.L_x_7) ;  /* 0x0000151000007947 */ /* 0x000fca0003800000 */
.L_x_6:
[----:B------:R-:W3:Y:S01]  /*6180*/  LDL R4, [R1+0x14] ;  /* 0x0000140001047983 */ /* 0x000ee20000100800 */
[----:B------:R-:W-:Y:S04]  /*6190*/  DEPBAR.LE SB0, 0x0 ;  /* 0x000080000000791a */ /* 0x000fe80000000000 */
[----:B------:R-:W4:Y:S01]  /*61a0*/  LDL R5, [R1+0x10] ;  /* 0x0000100001057983 */ /* 0x000f220000100800 */
[----:B------:R-:W-:Y:S04]  /*61b0*/  UISETP.GT.AND UP0, UPT, UR6, UR8, UPT ;  /* 0x000000080600728c */ /* 0x000fe8000bf04270 */
[----:B------:R1:W-:Y:S05]  /*61c0*/  STL [R1+0x64], R42 ;  /* 0x0000642a01007387 */ /* 0x0003ea0000100800 */
[----:B------:R2:W-:Y:S05]  /*61d0*/  STL [R1+0x60], R41 ;  /* 0x0000602901007387 */ /* 0x0005ea0000100800 */
[----:B------:R1:W-:Y:S05]  /*61e0*/  STL [R1+0x5c], R40 ;  /* 0x00005c2801007387 */ /* 0x0003ea0000100800 */
[----:B------:R1:W-:Y:S05]  /*61f0*/  STL [R1+0x58], R39 ;  /* 0x0000582701007387 */ /* 0x0003ea0000100800 */
[----:B------:R2:W-:Y:S05]  /*6200*/  STL [R1+0x54], R38 ;  /* 0x0000542601007387 */ /* 0x0005ea0000100800 */
[----:B------:R2:W-:Y:S05]  /*6210*/  STL [R1+0x50], R37 ;  /* 0x0000502501007387 */ /* 0x0005ea0000100800 */
[----:B------:R2:W-:Y:S05]  /*6220*/  STL [R1+0x4c], R36 ;  /* 0x00004c2401007387 */ /* 0x0005ea0000100800 */
[----:B------:R-:W4:Y:S05]  /*6230*/  LDL R20, [R1+0x38] ;  /* 0x0000380001147983 */ /* 0x000f2a0000100800 */
[----:B-1----:R-:W4:Y:S05]  /*6240*/  LDL R42, [R1+0x3c] ;  /* 0x00003c00012a7983 */ /* 0x002f2a0000100800 */
[----:B--2---:R-:W2:Y:S05]  /*6250*/  LDL R41, [R1+0x30] ;  /* 0x0000300001297983 */ /* 0x004eaa0000100800 */
[----:B------:R-:W2:Y:S05]  /*6260*/  LDL R40, [R1+0x34] ;  /* 0x0000340001287983 */ /* 0x000eaa0000100800 */
[----:B------:R-:W2:Y:S05]  /*6270*/  LDL R39, [R1+0x28] ;  /* 0x0000280001277983 */ /* 0x000eaa0000100800 */
[----:B------:R-:W2:Y:S05]  /*6280*/  LDL R38, [R1+0x2c] ;  /* 0x00002c0001267983 */ /* 0x000eaa0000100800 */
[----:B------:R-:W2:Y:S05]  /*6290*/  LDL R37, [R1+0x20] ;  /* 0x0000200001257983 */ /* 0x000eaa0000100800 */
[----:B------:R-:W2:Y:S05]  /*62a0*/  LDL R36, [R1+0x4] ;  /* 0x0000040001247983 */ /* 0x000eaa0000100800 */
[----:B------:R-:W2:Y:S05]  /*62b0*/  LDL R29, [R1+0x18] ;  /* 0x00001800011d7983 */ /* 0x000eaa0000100800 */
[----:B------:R-:W2:Y:S05]  /*62c0*/  LDL R132, [R1+0xc] ;  /* 0x00000c0001847983 */ /* 0x000eaa0000100800 */
[----:B------:R-:W-:Y:S06]  /*62d0*/  BAR.SYNC.DEFER_BLOCKING 0x0 ;  /* 0x0000000000007b1d */ /* 0x000fec0000010000 */
[----:B------:R-:W1:Y:S05]  /*62e0*/  LDSM.16.M88.4 R8, [R135+0x10100] ;  /* 0x010100008708783b */ /* 0x000e6a0000000200 */
[----:B------:R-:W-:Y:S05]  /*62f0*/  LDSM.16.M88.4 R16, [R135+0x10900] ;  /* 0x010900008710783b */ /* 0x000fea0000000200 */
[----:B------:R-:W-:Y:S05]  /*6300*/  LDSM.16.M88.4 R24, [R135+0x11100] ;  /* 0x011100008718783b */ /* 0x000fea0000000200 */
[----:B------:R-:W-:Y:S01]  /*6310*/  LDSM.16.M88.4 R32, [R135+0x11900] ;  /* 0x011900008720783b */ /* 0x000fe20000000200 */
[----:B---3--:R-:W-:Y:S01]  /*6320*/  SHF.R.S32.HI R0, RZ, 0x1f, R4 ;  /* 0x0000001fff007819 */ /* 0x008fe20000011404 */
[----:B------:R-:W-:Y:S04]  /*6330*/  IMAD.WIDE.U32 R2, R4, c[0x0][0x208], RZ ;  /* 0x0000820004027a25 */ /* 0x000fe800078e00ff */
[----:B------:R-:W-:Y:S04]  /*6340*/  IMAD R0, R0, c[0x0][0x208], RZ ;  /* 0x0000820000007a24 */ /* 0x000fe800078e02ff */
[----:B------:R-:W-:Y:S01]  /*6350*/  IMAD R0, R4, c[0x0][0x20c], R0 ;  /* 0x0000830004007a24 */ /* 0x000fe200078e0200 */
[----:B----4-:R-:W-:Y:S04]  /*6360*/  SHF.R.S32.HI R4, RZ, 0x1f, R5 ;  /* 0x0000001fff047819 */ /* 0x010fe80000011405 */
[----:B------:R-:W-:Y:S01]  /*6370*/  IADD3 R3, R3, R0, RZ ;  /* 0x0000000003037210 */ /* 0x000fe20007ffe0ff */
[----:B------:R-:W-:Y:S04]  /*6380*/  IMAD R28, R4, c[0x0][0x218], RZ ;  /* 0x00008600041c7a24 */ /* 0x000fe800078e02ff */
[C---:B------:R-:W-:Y:S04]  /*6390*/  IMAD.WIDE.U32 R2, R5.reuse, c[0x0][0x218], R2 ;  /* 0x0000860005027a25 */ /* 0x040fe800078e0002 */
[----:B------:R-:W-:Y:S01]  /*63a0*/  IMAD R28, R5, c[0x0][0x21c], R28 ;  /* 0x00008700051c7a24 */ /* 0x000fe200078e021c */
[----:B------:R-:W-:Y:S01]  /*63b0*/  IADD3 R0, P0, R2, UR22, RZ ;  /* 0x0000001602007c10 */ /* 0x000fe2000ff1e0ff */
[C---:B-1----:R-:W-:Y:S03]  /*63c0*/  HMMA.16816.F32.BF16 R4, R168.reuse, R8, RZ ;  /* 0x00000008a804723c */ /* 0x042fe600000418ff */
[----:B------:R-:W-:Y:S02]  /*63d0*/  IADD3.X R28, R3, UR4, R28, P0, !PT ;  /* 0x00000004031c7c10 */ /* 0x000fe400087fe41c */
[C---:B------:R-:W-:Y:S03]  /*63e0*/  LEA R3, P0, R0.reuse, c[0x0][0x1f8], 0x1 ;  /* 0x00007e0000037a11 */ /* 0x040fe600078008ff */
[C---:B------:R-:W-:Y:S01]  /*63f0*/  HMMA.16816.F32.BF16 R8, R168.reuse, R10, RZ ;  /* 0x0000000aa808723c */ /* 0x040fe200000418ff */
[----:B------:R-:W-:Y:S02]  /*6400*/  LEA.HI.X R28, R0, c[0x0][0x1fc], R28, 0x1, P0 ;  /* 0x00007f00001c7a11 */ /* 0x000fe400000f0c1c */
[----:B------:R-:W1:Y:S05]  /*6410*/  SHFL.IDX PT, R0, R3, RZ, 0x181f ;  /* 0x00181fff03007589 */ /* 0x000e6a00000e0000 */
[----:B------:R-:W3:Y:S05]  /*6420*/  SHFL.IDX PT, R2, R28, RZ, 0x181f ;  /* 0x00181fff1c027589 */ /* 0x000eea00000e0000 */
[----:B------:R-:W4:Y:S05]  /*6430*/  SHFL.IDX PT, R3, R3, 0x1, 0x181f ;  /* 0x00381f0003037f89 */ /* 0x000f2a00000e0000 */
[----:B------:R-:W2:Y:S01]  /*6440*/  SHFL.IDX PT, R28, R28, 0x1, 0x181f ;  /* 0x00381f001c1c7f89 */ /* 0x000ea200000e0000 */
[----:B-1----:R-:W-:Y:S04]  /*6450*/  IADD3 R12, P0, R0, R20, RZ ;  /* 0x00000014000c7210 */ /* 0x002fe80007f1e0ff */
[----:B---3--:R-:W-:Y:S02]  /*6460*/  IADD3.X R13, R2, R42, RZ, P0, !PT ;  /* 0x0000002a020d7210 */ /* 0x008fe400007fe4ff */
[----:B--2---:R-:W-:Y:S04]  /*6470*/  IADD3 R14, P0, R0, R41, RZ ;  /* 0x00000029000e7210 */ /* 0x004fe80007f1e0ff */
[----:B------:R-:W-:Y:S02]  /*6480*/  IADD3.X R15, R2, R40, RZ, P0, !PT ;  /* 0x00000028020f7210 */ /* 0x000fe400007fe4ff */
[----:B------:R-:W-:Y:S04]  /*6490*/  IADD3 R22, P0, R0, R39, RZ ;  /* 0x0000002700167210 */ /* 0x000fe80007f1e0ff */
[----:B------:R-:W-:Y:S02]  /*64a0*/  IADD3.X R23, R2, R38, RZ, P0, !PT ;  /* 0x0000002602177210 */ /* 0x000fe400007fe4ff */
[----:B------:R-:W-:Y:S01]  /*64b0*/  IADD3 R30, P0, R0, R37, RZ ;  /* 0x00000025001e7210 */ /* 0x000fe20007f1e0ff */
[----:B------:R-:W1:Y:S05]  /*64c0*/  LDSM.16.M88.4 R176, [R36] ;  /* 0x0000000024b0783b */ /* 0x000e6a0000000200 */
[----:B------:R-:W2:Y:S05]  /*64d0*/  LDL R0, [R1+0x24] ;  /* 0x0000240001007983 */ /* 0x000eaa0000100800 */
[----:B------:R-:W3:Y:S05]  /*64e0*/  LDSM.16.M88.4 R180, [R36+0x800] ;  /* 0x0008000024b4783b */ /* 0x000eea0000000200 */
[----:B------:R-:W1:Y:S05]  /*64f0*/  LDSM.16.M88.4 R184, [R36+0x1000] ;  /* 0x0010000024b8783b */ /* 0x000e6a0000000200 */
[----:B------:R-:W1:Y:S05]  /*6500*/  LDSM.16.M88.4 R188, [R36+0x1800] ;  /* 0x0018000024bc783b */ /* 0x000e6a0000000200 */
[----:B------:R-:W-:Y:S01]  /*6510*/  @!PT LDS RZ, [RZ] ;  /* 0x00000000fffff984 */ /* 0x000fe20000000800 */
[----:B------:R-:W-:Y:S01]  /*6520*/  @!PT LDS RZ, [RZ] ;  /* 0x00000000fffff984 */ /* 0x000fe20000000800 */
[----:B------:R-:W-:Y:S01]  /*6530*/  @!PT LDS RZ, [RZ] ;  /* 0x00000000fffff984 */ /* 0x000fe20000000800 */
[----:B------:R3:W-:Y:S05]  /*6540*/  LDGSTS.E.BYPASS.LTC128B.128 [R29], [R12.64], !P6 ;  /* 0x000000000c1d7fae */ /* 0x0007ea000f101d4c */
[----:B------:R3:W-:Y:S05]  /*6550*/  LDGSTS.E.BYPASS.LTC128B.128 [R132+0x2100], [R14.64], !P5 ;  /* 0x021000000e847fae */ /* 0x0007ea000e901d4c */
[----:B------:R1:W-:Y:S01]  /*6560*/  LDGSTS.E.BYPASS.LTC128B.128 [R132+0x4100], [R22.64], !P4 ;  /* 0x0410000016847fae */ /* 0x0003e2000e101d4c */
[C---:B---3--:R-:W-:Y:S08]  /*6570*/  HMMA.16816.F32.BF16 R12, R168.reuse, R16, RZ ;  /* 0x00000010a80c723c */ /* 0x048ff000000418ff */
[C---:B------:R-:W-:Y:S01]  /*6580*/  HMMA.16816.F32.BF16 R16, R168.reuse, R18, RZ ;  /* 0x00000012a810723c */ /* 0x040fe200000418ff */
[----:B--2---:R-:W-:Y:S03]  /*6590*/  IADD3.X R31, R2, R0, RZ, P0, !PT ;  /* 0x00000000021f7210 */ /* 0x004fe600007fe4ff */
[C---:B----4-:R-:W-:Y:S02]  /*65a0*/  IADD3 R20, P0, R3.reuse, R20, RZ ;  /* 0x0000001403147210 */ /* 0x050fe40007f1e0ff */
[----:B------:R2:W-:Y:S02]  /*65b0*/  LDGSTS.E.BYPASS.LTC128B.128 [R132+0x6100], [R30.64], !P3 ;  /* 0x061000001e847fae */ /* 0x0005e4000d901d4c */
[C---:B------:R-:W-:Y:S04]  /*65c0*/  IADD3.X R21, R28.reuse, R42, RZ, P0, !PT ;  /* 0x0000002a1c157210 */ /* 0x040fe800007fe4ff */
[C---:B-1----:R-:W-:Y:S01]  /*65d0*/  IADD3 R22, P0, R3.reuse, R41, RZ ;  /* 0x0000002903167210 */ /* 0x042fe20007f1e0ff */
[----:B------:R1:W5:Y:S03]  /*65e0*/  LDL.LU R42, [R1+0x64] ;  /* 0x00006400012a7983 */ /* 0x0003660000300800 */
[C---:B------:R-:W-:Y:S02]  /*65f0*/  IADD3.X R23, R28.reuse, R40, RZ, P0, !PT ;  /* 0x000000281c177210 */ /* 0x040fe400007fe4ff */
[----:B------:R3:W-:Y:S05]  /*6600*/  LDGSTS.E.BYPASS.LTC128B.128 [R29+0x1000], [R20.64], !P6 ;  /* 0x01000000141d7fae */ /* 0x0007ea000f101d4c */
[----:B------:R1:W5:Y:S05]  /*6610*/  LDL.LU R41, [R1+0x60] ;  /* 0x0000600001297983 */ /* 0x00036a0000300800 */
[----:B------:R1:W5:Y:S05]  /*6620*/  LDL.LU R40, [R1+0x5c] ;  /* 0x00005c0001287983 */ /* 0x00036a0000300800 */
[----:B------:R4:W-:Y:S01]  /*6630*/  LDGSTS.E.BYPASS.LTC128B.128 [R29+0x3000], [R22.64], !P5 ;  /* 0x03000000161d7fae */ /* 0x0009e2000e901d4c */
[C---:B---3--:R-:W-:Y:S04]  /*6640*/  IADD3 R20, P0, R3.reuse, R39, RZ ;  /* 0x0000002703147210 */ /* 0x048fe80007f1e0ff */
[----:B------:R1:W5:Y:S01]  /*6650*/  LDL.LU R39, [R1+0x58] ;  /* 0x0000580001277983 */ /* 0x0003620000300800 */
[C---:B------:R-:W-:Y:S02]  /*6660*/  IADD3.X R21, R28.reuse, R38, RZ, P0, !PT ;  /* 0x000000261c157210 */ /* 0x040fe400007fe4ff */
[----:B------:R-:W-:Y:S02]  /*6670*/  IADD3 R2, P0, R3, R37, RZ ;  /* 0x0000002503027210 */ /* 0x000fe40007f1e0ff */
[----:B------:R1:W5:Y:S02]  /*6680*/  LDL.LU R38, [R1+0x54] ;  /* 0x0000540001267983 */ /* 0x0003640000300800 */
[----:B------:R-:W-:Y:S03]  /*6690*/  IADD3.X R3, R28, R0, RZ, P0, !PT ;  /* 0x000000001c037210 */ /* 0x000fe600007fe4ff */
[----:B------:R1:W5:Y:S01]  /*66a0*/  LDL.LU R37, [R1+0x50] ;  /* 0x0000500001257983 */ /* 0x0003620000300800 */
[----:B------:R-:W-:Y:S04]  /*66b0*/  PLOP3.LUT P0, PT, PT, PT, UP0, 0x80, 0x0 ;  /* 0x000000000000781c */ /* 0x000fe80003f0f008 */
[----:B------:R-:W3:Y:S05]  /*66c0*/  LDL R0, [R1] ;  /* 0x0000000001007983 */ /* 0x000eea0000100800 */
[----:B------:R4:W-:Y:S05]  /*66d0*/  LDGSTS.E.BYPASS.LTC128B.128 [R29+0x5000], [R20.64], !P4 ;  /* 0x05000000141d7fae */ /* 0x0009ea000e101d4c */
[----:B------:R2:W-:Y:S05]  /*66e0*/  LDGSTS.E.BYPASS.LTC128B.128 [R29+0x7000], [R2.64], !P3 ;  /* 0x07000000021d7fae */ /* 0x0005ea000d901d4c */
[----:B------:R-:W0:Y:S01]  /*66f0*/  LDGDEPBAR ;  /* 0x00000000000079af */ /* 0x000e220000000000 */
[C---:B----4-:R-:W-:Y:S08]  /*6700*/  HMMA.16816.F32.BF16 R20, R168.reuse, R24, RZ ;  /* 0x00000018a814723c */ /* 0x050ff000000418ff */
[C---:B------:R-:W-:Y:S08]  /*6710*/  HMMA.16816.F32.BF16 R24, R168.reuse, R26, RZ ;  /* 0x0000001aa818723c */ /* 0x040ff000000418ff */
[C---:B--2---:R-:W-:Y:S08]  /*6720*/  HMMA.16816.F32.BF16 R28, R168.reuse, R32, RZ ;  /* 0x00000020a81c723c */ /* 0x044ff000000418ff */
[----:B------:R-:W-:Y:S08]  /*6730*/  HMMA.16816.F32.BF16 R32, R168, R34, RZ ;  /* 0x00000022a820723c */ /* 0x000ff000000418ff */
[C---:B------:R-:W-:Y:S08]  /*6740*/  HMMA.16816.F32.BF16 R4, R172.reuse, R176, R4 ;  /* 0x000000b0ac04723c */ /* 0x040ff00000041804 */
[C---:B------:R-:W-:Y:S01]  /*6750*/  HMMA.16816.F32.BF16 R8, R172.reuse, R178, R8 ;  /* 0x000000b2ac08723c */ /* 0x040fe20000041808 */
[----:B------:R-:W2:Y:S07]  /*6760*/  LDSM.16.M88.4 R176, [R252+0x10100] ;  /* 0x01010000fcb0783b */ /* 0x000eae0000000200 */
[C---:B------:R-:W-:Y:S08]  /*6770*/  HMMA.16816.F32.BF16 R12, R172.reuse, R180, R12 ;  /* 0x000000b4ac0c723c */ /* 0x040ff0000004180c */
[C---:B------:R-:W-:Y:S01]  /*6780*/  HMMA.16816.F32.BF16 R16, R172.reuse, R182, R16 ;  /* 0x000000b6ac10723c */ /* 0x040fe20000041810 */
[----:B------:R-:W4:Y:S07]  /*6790*/  LDSM.16.M88.4 R180, [R252+0x10900] ;  /* 0x01090000fcb4783b */ /* 0x000f2e0000000200 */
[C---:B------:R-:W-:Y:S08]  /*67a0*/  HMMA.16816.F32.BF16 R20, R172.reuse, R184, R20 ;  /* 0x000000b8ac14723c */ /* 0x040ff00000041814 */
[C---:B------:R-:W-:Y:S01]  /*67b0*/  HMMA.16816.F32.BF16 R24, R172.reuse, R186, R24 ;  /* 0x000000baac18723c */ /* 0x040fe20000041818 */
[----:B------:R-:W-:Y:S07]  /*67c0*/  LDSM.16.M88.4 R184, [R252+0x11900] ;  /* 0x01190000fcb8783b */ /* 0x000fee0000000200 */
[C---:B------:R-:W-:Y:S08]  /*67d0*/  HMMA.16816.F32.BF16 R28, R172.reuse, R188, R28 ;  /* 0x000000bcac1c723c */ /* 0x040ff0000004181c */
[----:B------:R-:W-:Y:S08]  /*67e0*/  HMMA.16816.F32.BF16 R32, R172, R190, R32 ;  /* 0x000000beac20723c */ /* 0x000ff00000041820 */
[C---:B--2---:R-:W-:Y:S08]  /*67f0*/  HMMA.16816.F32.BF16 R4, R192.reuse, R176, R4 ;  /* 0x000000b0c004723c */ /* 0x044ff00000041804 */
[C---:B------:R-:W-:Y:S01]  /*6800*/  HMMA.16816.F32.BF16 R8, R192.reuse, R178, R8 ;  /* 0x000000b2c008723c */ /* 0x040fe20000041808 */
[----:B------:R-:W2:Y:S07]  /*6810*/  LDSM.16.M88.4 R176, [R252+0x11100] ;  /* 0x01110000fcb0783b */ /* 0x000eae0000000200 */
[C---:B----4-:R-:W-:Y:S08]  /*6820*/  HMMA.16816.F32.BF16 R12, R192.reuse, R180, R12 ;  /* 0x000000b4c00c723c */ /* 0x050ff0000004180c */
[C---:B------:R-:W-:Y:S08]  /*6830*/  HMMA.16816.F32.BF16 R16, R192.reuse, R182, R16 ;  /* 0x000000b6c010723c */ /* 0x040ff00000041810 */
[C---:B--2---:R-:W-:Y:S08]  /*6840*/  HMMA.16816.F32.BF16 R20, R192.reuse, R176, R20 ;  /* 0x000000b0c014723c */ /* 0x044ff00000041814 */
[C---:B------:R-:W-:Y:S08]  /*6850*/  HMMA.16816.F32.BF16 R24, R192.reuse, R178, R24 ;  /* 0x000000b2c018723c */ /* 0x040ff00000041818 */
[C---:B------:R-:W-:Y:S08]  /*6860*/  HMMA.16816.F32.BF16 R28, R192.reuse, R184, R28 ;  /* 0x000000b8c01c723c */ /* 0x040ff0000004181c */
[----:B------:R-:W-:Y:S01]  /*6870*/  HMMA.16816.F32.BF16 R32, R192, R186, R32 ;  /* 0x000000bac020723c */ /* 0x000fe20000041820 */
[----:B---3--:R-:W2:Y:S05]  /*6880*/  LDSM.16.M88.4 R180, [R0] ;  /* 0x0000000000b4783b */ /* 0x008eaa0000000200 */
[----:B------:R-:W3:Y:S05]  /*6890*/  LDSM.16.M88.4 R176, [R0+0x800] ;  /* 0x0008000000b0783b */ /* 0x000eea0000000200 */
[----:B------:R-:W4:Y:S01]  /*68a0*/  LDSM.16.M88.4 R184, [R0+0x1000] ;  /* 0x0010000000b8783b */ /* 0x000f220000000200 */
[C---:B--2---:R-:W-:Y:S08]  /*68b0*/  HMMA.16816.F32.BF16 R4, R196.reuse, R180, R4 ;  /* 0x000000b4c404723c */ /* 0x044ff00000041804 */
[C---:B------:R-:W-:Y:S01]  /*68c0*/  HMMA.16816.F32.BF16 R8, R196.reuse, R182, R8 ;  /* 0x000000b6c408723c */ /* 0x040fe20000041808 */
[----:B------:R-:W2:Y:S07]  /*68d0*/  LDSM.16.M88.4 R180, [R0+0x1800] ;  /* 0x0018000000b4783b */ /* 0x000eae0000000200 */
[C---:B---3--:R-:W-:Y:S08]  /*68e0*/  HMMA.16816.F32.BF16 R12, R196.reuse, R176, R12 ;  /* 0x000000b0c40c723c */ /* 0x048ff0000004180c */
[C---:B------:R-:W-:Y:S01]  /*68f0*/  HMMA.16816.F32.BF16 R16, R196.reuse, R178, R16 ;  /* 0x000000b2c410723c */ /* 0x040fe20000041810 */
[----:B------:R-:W3:Y:S07]  /*6900*/  LDSM.16.M88.4 R176, [R135+0x12100] ;  /* 0x0121000087b0783b */ /* 0x000eee0000000200 */
[C---:B----4-:R-:W-:Y:S08]  /*6910*/  HMMA.16816.F32.BF16 R20, R196.reuse, R184, R20 ;  /* 0x000000b8c414723c */ /* 0x050ff00000041814 */
[C---:B------:R-:W-:Y:S01]  /*6920*/  HMMA.16816.F32.BF16 R24, R196.reuse, R186, R24 ;  /* 0x000000bac418723c */ /* 0x040fe20000041818 */
[----:B------:R-:W4:Y:S07]  /*6930*/  LDSM.16.M88.4 R184, [R135+0x12900] ;  /* 0x0129000087b8783b */ /* 0x000f2e0000000200 */
[C---:B--2---:R-:W-:Y:S08]  /*6940*/  HMMA.16816.F32.BF16 R28, R196.reuse, R180, R28 ;  /* 0x000000b4c41c723c */ /* 0x044ff0000004181c */
[----:B------:R-:W-:Y:S01]  /*6950*/  HMMA.16816.F32.BF16 R32, R196, R182, R32 ;  /* 0x000000b6c420723c */ /* 0x000fe20000041820 */
        /* <DEDUP_REMOVED lines=8> */
[C---:B------:R-:W-:Y:S01]  /*69e0*/  HMMA.16816.F32.BF16 R24, R200.reuse, R182, R24 ;  /* 0x000000b6c818723c */ /* 0x040fe20000041818 */
[----:B------:R-:W2:Y:S07]  /*69f0*/  LDSM.16.M88.4 R180, [R36+0x2800] ;  /* 0x0028000024b4783b */ /* 0x000eae0000000200 */
[C---:B---3--:R-:W-:Y:S08]  /*6a00*/  HMMA.16816.F32.BF16 R28, R200.reuse, R176, R28 ;  /* 0x000000b0c81c723c */ /* 0x048ff0000004181c */
[----:B------:R-:W-:Y:S01]  /*6a10*/  HMMA.16816.F32.BF16 R32, R200, R178, R32 ;  /* 0x000000b2c820723c */ /* 0x000fe20000041820 */
        /* <DEDUP_REMOVED lines=8> */
[C---:B------:R-:W-:Y:S01]  /*6aa0*/  HMMA.16816.F32.BF16 R24, R204.reuse, R178, R24 ;  /* 0x000000b2cc18723c */ /* 0x040fe20000041818 */
[----:B------:R-:W3:Y:S07]  /*6ab0*/  LDSM.16.M88.4 R176, [R252+0x12900] ;  /* 0x01290000fcb0783b */ /* 0x000eee0000000200 */
[C---:B----4-:R-:W-:Y:S08]  /*6ac0*/  HMMA.16816.F32.BF16 R28, R204.reuse, R184, R28 ;  /* 0x000000b8cc1c723c */ /* 0x050ff0000004181c */
[----:B------:R-:W-:Y:S01]  /*6ad0*/  HMMA.16816.F32.BF16 R32, R204, R186, R32 ;  /* 0x000000bacc20723c */ /* 0x000fe20000041820 */
        /* <DEDUP_REMOVED lines=87> */
[----:B------:R3:W1:Y:S07]  /*7050*/  LDSM.16.M88.4 R176, [R36+0x7800] ;  /* 0x0078000024b0783b */ /* 0x00066e0000000200 */
[C---:B----4-:R-:W-:Y:S08]  /*7060*/  HMMA.16816.F32.BF16 R12, R236.reuse, R184, R12 ;  /* 0x000000b8ec0c723c */ /* 0x050ff0000004180c */
[C---:B------:R-:W-:Y:S01]  /*7070*/  HMMA.16816.F32.BF16 R16, R236.reuse, R186, R16 ;  /* 0x000000baec10723c */ /* 0x040fe20000041810 */
[----:B------:R-:W4:Y:S05]  /*7080*/  LDSM.16.M88.4 R184, [R252+0x16100] ;  /* 0x01610000fcb8783b */ /* 0x000f2a0000000200 */
[----:B---3--:R3:W5:Y:S02]  /*7090*/  LDL.LU R36, [R1+0x4c] ;  /* 0x00004c0001247983 */ /* 0x0087640000300800 */
[C---:B--2---:R-:W-:Y:S08]  /*70a0*/  HMMA.16816.F32.BF16 R20, R236.reuse, R180, R20 ;  /* 0x000000b4ec14723c */ /* 0x044ff00000041814 */
[C---:B------:R-:W-:Y:S01]  /*70b0*/  HMMA.16816.F32.BF16 R24, R236.reuse, R182, R24 ;  /* 0x000000b6ec18723c */ /* 0x040fe20000041818 */
[----:B------:R-:W2:Y:S07]  /*70c0*/  LDSM.16.M88.4 R180, [R252+0x16900] ;  /* 0x01690000fcb4783b */ /* 0x000eae0000000200 */
[C---:B-1----:R-:W-:Y:S08]  /*70d0*/  HMMA.16816.F32.BF16 R28, R236.reuse, R176, R28 ;  /* 0x000000b0ec1c723c */ /* 0x042ff0000004181c */
[----:B------:R-:W-:Y:S01]  /*70e0*/  HMMA.16816.F32.BF16 R32, R236, R178, R32 ;  /* 0x000000b2ec20723c */ /* 0x000fe20000041820 */
[----:B------:R-:W1:Y:S07]  /*70f0*/  LDSM.16.M88.4 R176, [R252+0x17100] ;  /* 0x01710000fcb0783b */ /* 0x000e6e0000000200 */
[C---:B----4-:R-:W-:Y:S08]  /*7100*/  HMMA.16816.F32.BF16 R4, R240.reuse, R184, R4 ;  /* 0x000000b8f004723c */ /* 0x050ff00000041804 */
[C---:B------:R-:W-:Y:S01]  /*7110*/  HMMA.16816.F32.BF16 R8, R240.reuse, R186, R8 ;  /* 0x000000baf008723c */ /* 0x040fe20000041808 */
[----:B------:R-:W4:Y:S07]  /*7120*/  LDSM.16.M88.4 R184, [R252+0x17900] ;  /* 0x01790000fcb8783b */ /* 0x000f2e0000000200 */
[C---:B--2---:R-:W-:Y:S08]  /*7130*/  HMMA.16816.F32.BF16 R12, R240.reuse, R180, R12 ;  /* 0x000000b4f00c723c */ /* 0x044ff0000004180c */
[C---:B------:R-:W-:Y:S01]  /*7140*/  HMMA.16816.F32.BF16 R16, R240.reuse, R182, R16 ;  /* 0x000000b6f010723c */ /* 0x040fe20000041810 */
[----:B------:R-:W2:Y:S07]  /*7150*/  LDSM.16.M88.4 R180, [R0+0x6000] ;  /* 0x0060000000b4783b */ /* 0x000eae0000000200 */
[C---:B-1----:R-:W-:Y:S08]  /*7160*/  HMMA.16816.F32.BF16 R20, R240.reuse, R176, R20 ;  /* 0x000000b0f014723c */ /* 0x042ff00000041814 */
[C---:B------:R-:W-:Y:S01]  /*7170*/  HMMA.16816.F32.BF16 R24, R240.reuse, R178, R24 ;  /* 0x000000b2f018723c */ /* 0x040fe20000041818 */
[----:B------:R-:W1:Y:S07]  /*7180*/  LDSM.16.M88.4 R176, [R0+0x6800] ;  /* 0x0068000000b0783b */ /* 0x000e6e0000000200 */
[C---:B----4-:R-:W-:Y:S08]  /*7190*/  HMMA.16816.F32.BF16 R28, R240.reuse, R184, R28 ;  /* 0x000000b8f01c723c */ /* 0x050ff0000004181c */
[----:B------:R-:W-:Y:S08]  /*71a0*/  HMMA.16816.F32.BF16 R32, R240, R186, R32 ;  /* 0x000000baf020723c */ /* 0x000ff00000041820 */
[C---:B--2---:R-:W-:Y:S08]  /*71b0*/  HMMA.16816.F32.BF16 R4, R244.reuse, R180, R4 ;  /* 0x000000b4f404723c */ /* 0x044ff00000041804 */
[C---:B------:R-:W-:Y:S08]  /*71c0*/  HMMA.16816.F32.BF16 R8, R244.reuse, R182, R8 ;  /* 0x000000b6f408723c */ /* 0x040ff00000041808 */
[C---:B-1----:R-:W-:Y:S08]  /*71d0*/  HMMA.16816.F32.BF16 R12, R244.reuse, R176, R12 ;  /* 0x000000b0f40c723c */ /* 0x042ff0000004180c */
[----:B------:R-:W-:Y:S01]  /*71e0*/  FMUL.FTZ R4, R4, c[0x0][0x320] ;  /* 0x0000c80004047a20 */ /* 0x000fe20000410000 */
[C---:B------:R-:W-:Y:S03]  /*71f0*/  HMMA.16816.F32.BF16 R16, R244.reuse, R178, R16 ;  /* 0x000000b2f410723c */ /* 0x040fe60000041810 */
[----:B------:R-:W-:Y:S01]  /*7200*/  MUFU.TANH R187, R4 ;  /* 0x0000000400bb7308 */ /* 0x000fe20000002400 */
[----:B------:R-:W-:Y:S02]  /*7210*/  FMUL.FTZ R5, R5, c[0x0][0x320] ;  /* 0x0000c80005057a20 */ /* 0x000fe40000410000 */
[----:B------:R-:W-:Y:S02]  /*7220*/  FMUL.FTZ R6, R6, c[0x0][0x320] ;  /* 0x0000c80006067a20 */ /* 0x000fe40000410000 */
[----:B------:R-:W-:Y:S04]  /*7230*/  FMUL.FTZ R7, R7, c[0x0][0x320] ;  /* 0x0000c80007077a20 */ /* 0x000fe80000410000 */
[----:B------:R-:W-:Y:S01]  /*7240*/  FMUL.FTZ R8, R8, c[0x0][0x320] ;  /* 0x0000c80008087a20 */ /* 0x000fe20000410000 */
[----:B------:R-:W-:Y:S01]  /*7250*/  MUFU.TANH R185, R5 ;  /* 0x0000000500b97308 */ /* 0x000fe20000002400 */
[----:B------:R-:W-:Y:S02]  /*7260*/  FMUL.FTZ R9, R9, c[0x0][0x320] ;  /* 0x0000c80009097a20 */ /* 0x000fe40000410000 */
[----:B------:R-:W-:Y:S02]  /*7270*/  FMUL.FTZ R10, R10, c[0x0][0x320] ;  /* 0x0000c8000a0a7a20 */ /* 0x000fe40000410000 */
[----:B------:R-:W-:Y:S02]  /*7280*/  FMUL.FTZ R11, R11, c[0x0][0x320] ;  /* 0x0000c8000b0b7a20 */ /* 0x000fe40000410000 */
[----:B------:R-:W-:Y:S02]  /*7290*/  FMUL.FTZ R12, R12, c[0x0][0x320] ;  /* 0x0000c8000c0c7a20 */ /* 0x000fe40000410000 */
[----:B------:R-:W-:Y:S01]  /*72a0*/  FMUL.FTZ R13, R13, c[0x0][0x320] ;  /* 0x0000c8000d0d7a20 */ /* 0x000fe20000410000 */
[----:B------:R-:W1:Y:S01]  /*72b0*/  MUFU.TANH R2, R6 ;  /* 0x0000000600027308 */ /* 0x000e620000002400 */
[----:B------:R-:W-:Y:S02]  /*72c0*/  FMUL.FTZ R14, R14, c[0x0][0x320] ;  /* 0x0000c8000e0e7a20 */ /* 0x000fe40000410000 */
[----:B------:R-:W-:Y:S02]  /*72d0*/  FMUL.FTZ R15, R15, c[0x0][0x320] ;  /* 0x0000c8000f0f7a20 */ /* 0x000fe40000410000 */
[----:B------:R-:W-:Y:S02]  /*72e0*/  FMUL.FTZ R16, R16, c[0x0][0x320] ;  /* 0x0000c80010107a20 */ /* 0x000fe40000410000 */
[----:B------:R-:W-:Y:S02]  /*72f0*/  FMUL.FTZ R17, R17, c[0x0][0x320] ;  /* 0x0000c80011117a20 */ /* 0x000fe40000410000 */
[----:B------:R-:W-:Y:S01]  /*7300*/  FMUL.FTZ R18, R18, c[0x0][0x320] ;  /* 0x0000c80012127a20 */ /* 0x000fe20000410000 */
[----:B------:R2:W4:Y:S01]  /*7310*/  MUFU.TANH R191, R7 ;  /* 0x0000000700bf7308 */ /* 0x0005220000002400 */
[----:B------:R-:W-:Y:S09]  /*7320*/  FMUL.FTZ R19, R19, c[0x0][0x320] ;  /* 0x0000c80013137a20 */ /* 0x000ff20000410000 */
[----:B------:R-:W3:Y:S01]  /*7330*/  MUFU.TANH R184, R8 ;  /* 0x0000000800b87308 */ /* 0x000ee20000002400 */
[----:B-1----:R-:W-:Y:S09]  /*7340*/  STL [R1+0x8], R2 ;  /* 0x0000080201007387 */ /* 0x002ff20000100800 */
[----:B------:R-:W1:Y:S01]  /*7350*/  MUFU.TANH R181, R9 ;  /* 0x0000000900b57308 */ /* 0x000e620000002400 */
[----:B--2---:R-:W2:Y:S09]  /*7360*/  LDSM.16.M88.4 R4, [R0+0x7000] ;  /* 0x007000000004783b */ /* 0x004eb20000000200 */
[----:B------:R-:W1:Y:S10]  /*7370*/  MUFU.TANH R190, R10 ;  /* 0x0000000a00be7308 */ /* 0x000e740000002400 */
[----:B------:R1:W1:Y:S10]  /*7380*/  MUFU.TANH R189, R11 ;  /* 0x0000000b00bd7308 */ /* 0x0002740000002400 */
[----:B------:R-:W3:Y:S10]  /*7390*/  MUFU.TANH R180, R12 ;  /* 0x0000000c00b47308 */ /* 0x000ef40000002400 */
[----:B------:R-:W3:Y:S01]  /*73a0*/  MUFU.TANH R179, R13 ;  /* 0x0000000d00b37308 */ /* 0x000ee20000002400 */
[----:B-1----:R-:W1:Y:S01]  /*73b0*/  LDSM.16.M88.4 R8, [R0+0x7800] ;  /* 0x007800000008783b */ /* 0x002e620000000200 */
[----:B------:R-:W-:Y:S08]  /*73c0*/  DEPBAR.LE SB0, 0x0 ;  /* 0x000080000000791a */ /* 0x000ff00000000000 */
[----:B------:R-:W1:Y:S01]  /*73d0*/  MUFU.TANH R188, R14 ;  /* 0x0000000e00bc7308 */ /* 0x000e620000002400 */
[----:B------:R-:W-:Y:S01]  /*73e0*/  BAR.SYNC.DEFER_BLOCKING 0x0 ;  /* 0x0000000000007b1d */ /* 0x000fe20000010000 */
[C---:B--2---:R-:W-:Y:S08]  /*73f0*/  HMMA.16816.F32.BF16 R20, R244.reuse, R4, R20 ;  /* 0x00000004f414723c */ /* 0x044ff00000041814 */
[----:B------:R-:W2:Y:S01]  /*7400*/  MUFU.TANH R186, R15 ;  /* 0x0000000f00ba7308 */ /* 0x000ea20000002400 */
[C---:B------:R-:W-:Y:S09]  /*7410*/  HMMA.16816.F32.BF16 R24, R244.reuse, R6, R24 ;  /* 0x00000006f418723c */ /* 0x040ff20000041818 */
[----:B------:R2:W2:Y:S06]  /*7420*/  MUFU.TANH R178, R16 ;  /* 0x0000001000b27308 */ /* 0x0004ac0000002400 */
[----:B------:R-:W-:Y:S02]  /*7430*/  FMUL.FTZ R20, R20, c[0x0][0x320] ;  /* 0x0000c80014147a20 */ /* 0x000fe40000410000 */
[----:B------:R-:W-:Y:S02]  /*7440*/  FMUL.FTZ R22, R22, c[0x0][0x320] ;  /* 0x0000c80016167a20 */ /* 0x000fe40000410000 */
[----:B------:R3:W3:Y:S01]  /*7450*/  MUFU.TANH R177, R17 ;  /* 0x0000001100b17308 */ /* 0x0006e20000002400 */
[----:B------:R-:W-:Y:S01]  /*7460*/  FMUL.FTZ R23, R23, c[0x0][0x320] ;  /* 0x0000c80017177a20 */ /* 0x000fe20000410000 */
[C---:B-1----:R-:W-:Y:S03]  /*7470*/  HMMA.16816.F32.BF16 R28, R244.reuse, R8, R28 ;  /* 0x00000008f41c723c */ /* 0x042fe6000004181c */
[----:B------:R-:W-:Y:S02]  /*7480*/  FMUL.FTZ R26, R26, c[0x0][0x320] ;  /* 0x0000c8001a1a7a20 */ /* 0x000fe40000410000 */
[----:B------:R-:W-:Y:S03]  /*7490*/  FMUL.FTZ R27, R27, c[0x0][0x320] ;  /* 0x0000c8001b1b7a20 */ /* 0x000fe60000410000 */
[----:B------:R1:W1:Y:S01]  /*74a0*/  MUFU.TANH R183, R18 ;  /* 0x0000001200b77308 */ /* 0x0002620000002400 */
[----:B------:R-:W-:Y:S03]  /*74b0*/  HMMA.16816.F32.BF16 R32, R244, R10, R32 ;  /* 0x0000000af420723c */ /* 0x000fe60000041820 */
[----:B--2---:R-:W-:Y:S06]  /*74c0*/  FMUL.FTZ R16, R25, c[0x0][0x320] ;  /* 0x0000c80019107a20 */ /* 0x004fec0000410000 */
[----:B------:R2:W2:Y:S06]  /*74d0*/  MUFU.TANH R182, R19 ;  /* 0x0000001300b67308 */ /* 0x0004ac0000002400 */
[----:B------:R-:W-:Y:S04]  /*74e0*/  FMUL.FTZ R15, R28, c[0x0][0x320] ;  /* 0x0000c8001c0f7a20 */ /* 0x000fe80000410000 */
[----:B------:R4:W4:Y:S01]  /*74f0*/  MUFU.TANH R176, R20 ;  /* 0x0000001400b07308 */ /* 0x0009220000002400 */
[----:B------:R-:W-:Y:S02]  /*7500*/  FMUL.FTZ R14, R29, c[0x0][0x320] ;  /* 0x0000c8001d0e7a20 */ /* 0x000fe40000410000 */
[----:B---3--:R-:W-:Y:S02]  /*7510*/  FMUL.FTZ R17, R31, c[0x0][0x320] ;  /* 0x0000c8001f117a20 */ /* 0x008fe40000410000 */
[----:B-1----:R-:W-:Y:S02]  /*7520*/  FMUL.FTZ R18, R24, c[0x0][0x320] ;  /* 0x0000c80018127a20 */ /* 0x002fe40000410000 */
[----:B------:R-:W-:Y:S02]  /*7530*/  FMUL.FTZ R13, R32, c[0x0][0x320] ;  /* 0x0000c800200d7a20 */ /* 0x000fe40000410000 */
[----:B------:R-:W-:Y:S01]  /*7540*/  FMUL.FTZ R12, R33, c[0x0][0x320] ;  /* 0x0000c800210c7a20 */ /* 0x000fe20000410000 */
[----:B------:R-:W1:Y:S01]  /*7550*/  MUFU.TANH R22, R22 ;  /* 0x0000001600167308 */ /* 0x000e620000002400 */
[----:B------:R-:W-:Y:S02]  /*7560*/  FMUL.FTZ R4, R34, c[0x0][0x320] ;  /* 0x0000c80022047a20 */ /* 0x000fe40000410000 */
[----:B------:R-:W-:Y:S02]  /*7570*/  FMUL.FTZ R0, R35, c[0x0][0x320] ;  /* 0x0000c80023007a20 */ /* 0x000fe40000410000 */
[----:B--2---:R-:W-:Y:S05]  /*7580*/  FMUL.FTZ R19, R30, c[0x0][0x320] ;  /* 0x0000c8001e137a20 */ /* 0x004fea0000410000 */
[----:B------:R-:W2:Y:S01]  /*7590*/  MUFU.TANH R23, R23 ;  /* 0x0000001700177308 */ /* 0x000ea20000002400 */
[----:B----4-:R-:W-:Y:S09]  /*75a0*/  FMUL.FTZ R20, R21, c[0x0][0x320] ;  /* 0x0000c80015147a20 */ /* 0x010ff20000410000 */
[----:B------:R-:W3:Y:S10]  /*75b0*/  MUFU.TANH R20, R20 ;  /* 0x0000001400147308 */ /* 0x000ef40000002400 */
[----:B------:R-:W4:Y:S10]  /*75c0*/  MUFU.TANH R18, R18 ;  /* 0x0000001200127308 */ /* 0x000f340000002400 */
[----:B------:R-:W1:Y:S10]  /*75d0*/  MUFU.TANH R16, R16 ;  /* 0x0000001000107308 */ /* 0x000e740000002400 */
        /* <DEDUP_REMOVED lines=9> */
[----:B------:R1:W1:Y:S02]  /*7670*/  MUFU.TANH R3, R0 ;  /* 0x0000000000037308 */ /* 0x0002640000002400 */
[----:B-12345:R-:W-:-:S05]  /*7680*/  @P0 BRA `(.L_x_8) ;  /* 0xffffe6a000000947 */ /* 0x03efca000383ffff */
.L_x_7:
[----:B------:R-:W2:Y:S01]  /*7690*/  LDL.LU R5, [R1+0x1c] ;  /* 0x00001c0001057983 */ /* 0x000ea20000300800 */
[----:B------:R-:W-:Y:S01]  /*76a0*/  FMNMX.FTZ R0, R187, R133, !PT ;  /* 0x00000085bb007209 */ /* 0x000fe20007810000 */
[----:B------:R-:W-:Y:S02]  /*76b0*/  UISETP.GT.AND UP0, UPT, UR6, UR8, UPT ;  /* 0x000000080600728c */ /* 0x000fe4000bf04270 */
[----:B----4-:R-:W3:Y:S01]  /*76c0*/  LDL.LU R7, [R1+0x8] ;  /* 0x0000080001077983 */ /* 0x010ee20000300800 */
[----:B------:R-:W-:Y:S01]  /*76d0*/  FMNMX.FTZ R0, R185, R0, !PT ;  /* 0x00000000b9007209 */ /* 0x000fe20007810000 */
[----:B------:R-:W-:Y:S02]  /*76e0*/  UIADD3 UR6, UR6, -0x1, URZ ;  /* 0xffffffff06067890 */ /* 0x000fe4000fffe03f */
[----:B------:R-:W0:Y:S01]  /*76f0*/  LDGDEPBAR ;  /* 0x00000000000079af */ /* 0x000e220000000000 */
[----:B------:R-:W-:Y:S02]  /*7700*/  FMNMX.FTZ R0, R184, R0, !PT ;  /* 0x00000000b8007209 */ /* 0x000fe40007810000 */
[----:B------:R-:W-:Y:S02]  /*7710*/  PLOP3.LUT P0, PT, PT, PT, UP0, 0x80, 0x0 ;  /* 0x000000000000781c */ /* 0x000fe40003f0f008 */
[----:B------:R-:W-:Y:S04]  /*7720*/  FMNMX.FTZ R0, R181, R0, !PT ;  /* 0x00000000b5007209 */ /* 0x000fe80007810000 */
        /* <DEDUP_REMOVED lines=11> */
[----:B------:R-:W-:Y:S05]  /*77e0*/  FMNMX.FTZ R0, R12, R0, !PT ;  /* 0x000000000c007209 */ /* 0x000fea0007810000 */
[----:B------:R-:W1:Y:S02]  /*77f0*/  SHFL.BFLY PT, R2, R0, 0x2, 0x1f ;  /* 0x0c401f0000027f89 */ /* 0x000e6400000e0000 */
[----:B-1----:R-:W-:Y:S06]  /*7800*/  FMNMX.FTZ R0, R0, R2, !PT ;  /* 0x0000000200007209 */ /* 0x002fec0007810000 */
[----:B------:R-:W1:Y:S02]  /*7810*/  SHFL.BFLY PT, R132, R0, 0x1, 0x1f ;  /* 0x0c201f0000847f89 */ /* 0x000e6400000e0000 */
[----:B-1----:R-:W-:Y:S05]  /*7820*/  FMNMX.FTZ R132, R0, R132, !PT ;  /* 0x0000008400847209 */ /* 0x002fea0007810000 */
[C---:B------:R-:W-:Y:S02]  /*7830*/  FADD.FTZ R0, -R132.reuse, R133 ;  /* 0x0000008584007221 */ /* 0x040fe40000010100 */
[----:B------:R-:W4:Y:S01]  /*7840*/  LDL.LU R133, [R1+0x40] ;  /* 0x0000400001857983 */ /* 0x000f220000300800 */
[----:B------:R-:W-:Y:S02]  /*7850*/  FMUL.FTZ R2, R132, c[0x0][0x2d0] ;  /* 0x0000b40084027a20 */ /* 0x000fe40000410000 */
[----:B------:R-:W-:Y:S02]  /*7860*/  FMUL.FTZ R0, R0, c[0x0][0x2d0] ;  /* 0x0000b40000007a20 */ /* 0x000fe40000410000 */
[--C-:B------:R-:W-:Y:S02]  /*7870*/  FFMA.FTZ R187, R187, c[0x0][0x2d0], -R2.reuse ;  /* 0x0000b400bbbb7a23 */ /* 0x100fe40000010802 */
[--C-:B------:R-:W-:Y:S01]  /*7880*/  FFMA.FTZ R11, R179, c[0x0][0x2d0], -R2.reuse ;  /* 0x0000b400b30b7a23 */ /* 0x100fe20000010802 */
[----:B------:R-:W1:Y:S01]  /*7890*/  MUFU.EX2 R6, R0 ;  /* 0x0000000000067308 */ /* 0x000e620000000800 */
[--C-:B------:R-:W-:Y:S02]  /*78a0*/  FFMA.FTZ R30, R178, c[0x0][0x2d0], -R2.reuse ;  /* 0x0000b400b21e7a23 */ /* 0x100fe40000010802 */
        /* <DEDUP_REMOVED lines=12> */
[----:B------:R-:W-:Y:S02]  /*7970*/  FFMA.FTZ R184, R184, c[0x0][0x2d0], -R2 ;  /* 0x0000b400b8b87a23 */ /* 0x000fe40000010802 */
[----:B------:R-:W2:Y:S01]  /*7980*/  MUFU.EX2 R2, R187 ;  /* 0x000000bb00027308 */ /* 0x000ea20000000800 */
[C---:B-1----:R-:W-:Y:S02]  /*7990*/  FMUL.FTZ R32, R6.reuse, R136 ;  /* 0x0000008806207220 */ /* 0x042fe40000410000 */
[C---:B------:R-:W-:Y:S02]  /*79a0*/  FMUL.FTZ R33, R6.reuse, R137 ;  /* 0x0000008906217220 */ /* 0x040fe40000410000 */
[C---:B------:R-:W-:Y:S02]  /*79b0*/  FMUL.FTZ R12, R6.reuse, R156 ;  /* 0x0000009c060c7220 */ /* 0x040fe40000410000 */
[C---:B------:R-:W-:Y:S01]  /*79c0*/  FMUL.FTZ R13, R6.reuse, R157 ;  /* 0x0000009d060d7220 */ /* 0x040fe20000410000 */
[----:B------:R-:W-:Y:S01]  /*79d0*/  MOV R157, R18 ;  /* 0x00000012009d7202 */ /* 0x000fe20000000f00 */
[C---:B------:R-:W-:Y:S01]  /*79e0*/  FMUL.FTZ R16, R6.reuse, R152 ;  /* 0x0000009806107220 */ /* 0x040fe20000410000 */
[----:B------:R-:W1:Y:S01]  /*79f0*/  MUFU.EX2 R176, R185 ;  /* 0x000000b900b07308 */ /* 0x000e620000000800 */
[C---:B------:R-:W-:Y:S02]  /*7a00*/  FMUL.FTZ R20, R6.reuse, R148 ;  /* 0x0000009406147220 */ /* 0x040fe40000410000 */
[C---:B------:R-:W-:Y:S02]  /*7a10*/  FMUL.FTZ R25, R6.reuse, R145 ;  /* 0x0000009106197220 */ /* 0x040fe40000410000 */
[C---:B------:R-:W-:Y:S02]  /*7a20*/  FMUL.FTZ R28, R6.reuse, R140 ;  /* 0x0000008c061c7220 */ /* 0x040fe40000410000 */
[C---:B------:R-:W-:Y:S02]  /*7a30*/  FMUL.FTZ R29, R6.reuse, R141 ;  /* 0x0000008d061d7220 */ /* 0x040fe40000410000 */
[C---:B------:R-:W-:Y:S01]  /*7a40*/  FMUL.FTZ R36, R6.reuse, R36 ;  /* 0x0000002406247220 */ /* 0x040fe20000410000 */
[----:B------:R-:W5:Y:S01]  /*7a50*/  MUFU.EX2 R178, R184 ;  /* 0x000000b800b27308 */ /* 0x000f620000000800 */
[C---:B------:R-:W-:Y:S02]  /*7a60*/  FMUL.FTZ R37, R6.reuse, R37 ;  /* 0x0000002506257220 */ /* 0x040fe40000410000 */
        /* <DEDUP_REMOVED lines=46> */
[----:B--2---:R-:W-:Y:S04]  /*7d50*/  FFMA.FTZ R0, R6, R5, R2 ;  /* 0x0000000506007223 */ /* 0x004fe80000010002 */
[C---:B-1----:R-:W-:Y:S01]  /*7d60*/  FADD.FTZ R0, R176.reuse, R0 ;  /* 0x00000000b0007221 */ /* 0x042fe20000010000 */
[----:B------:R-:W-:Y:S02]  /*7d70*/  F2FP.BF16.PACK_AB R176, R176, R2 ;  /* 0x00000002b0b0723e */ /* 0x000fe400000010ff */
[----:B------:R-:W1:Y:S01]  /*7d80*/  MUFU.EX2 R2, R181 ;  /* 0x000000b500027308 */ /* 0x000e620000000800 */
[----:B-----5:R-:W-:Y:S04]  /*7d90*/  FADD.FTZ R0, R178, R0 ;  /* 0x00000000b2007221 */ /* 0x020fe80000010000 */
[C---:B-1----:R-:W-:Y:S01]  /*7da0*/  FADD.FTZ R180, R2.reuse, R0 ;  /* 0x0000000002b47221 */ /* 0x042fe20000010000 */
[----:B---3--:R-:W-:Y:S02]  /*7db0*/  FMNMX.FTZ R0, R7, R134, !PT ;  /* 0x0000008607007209 */ /* 0x008fe40007810000 */
[----:B------:R-:W-:Y:S02]  /*7dc0*/  F2FP.BF16.PACK_AB R178, R2, R178 ;  /* 0x000000b202b2723e */ /* 0x000fe400000010ff */
        /* <DEDUP_REMOVED lines=20> */
[----:B------:R-:W-:Y:S02]  /*7f10*/  FMUL.FTZ R5, R2, c[0x0][0x2d0] ;  /* 0x0000b40002057a20 */ /* 0x000fe40000410000 */
[----:B------:R-:W-:Y:S02]  /*7f20*/  FMUL.FTZ R0, R0, c[0x0][0x2d0] ;  /* 0x0000b40000007a20 */ /* 0x000fe40000410000 */
[--C-:B------:R-:W-:Y:S02]  /*7f30*/  FFMA.FTZ R191, R191, c[0x0][0x2d0], -R5.reuse ;  /* 0x0000b400bfbf7a23 */ /* 0x100fe40000010805 */
[--C-:B------:R-:W-:Y:S02]  /*7f40*/  FFMA.FTZ R184, R22, c[0x0][0x2d0], -R5.reuse ;  /* 0x0000b40016b87a23 */ /* 0x100fe40000010805 */
[--C-:B------:R-:W-:Y:S01]  /*7f50*/  FFMA.FTZ R22, R3, c[0x0][0x2d0], -R5.reuse ;  /* 0x0000b40003167a23 */ /* 0x100fe20000010805 */
[----:B------:R-:W1:Y:S01]  /*7f60*/  MUFU.EX2 R0, R0 ;  /* 0x0000000000007308 */ /* 0x000e620000000800 */
[--C-:B------:R-:W-:Y:S02]  /*7f70*/  FFMA.FTZ R187, R182, c[0x0][0x2d0], -R5.reuse ;  /* 0x0000b400b6bb7a23 */ /* 0x100fe40000010805 */
[--C-:B------:R-:W-:Y:S01]  /*7f80*/  FFMA.FTZ R182, R26, c[0x0][0x2d0], -R5.reuse ;  /* 0x0000b4001ab67a23 */ /* 0x100fe20000010805 */
[----:B------:R-:W-:Y:S01]  /*7f90*/  MOV R26, R21 ;  /* 0x00000015001a7202 */ /* 0x000fe20000000f00 */
[----:B------:R-:W-:Y:S01]  /*7fa0*/  FMUL.FTZ R21, R6, R149 ;  /* 0x0000009506157220 */ /* 0x000fe20000410000 */
[----:B------:R-:W-:Y:S01]  /*7fb0*/  MOV R149, R34 ;  /* 0x0000002200957202 */ /* 0x000fe20000000f00 */
[--C-:B------:R-:W-:Y:S01]  /*7fc0*/  FFMA.FTZ R190, R190, c[0x0][0x2d0], -R5.reuse ;  /* 0x0000b400bebe7a23 */ /* 0x100fe20000010805 */
[----:B------:R-:W-:Y:S01]  /*7fd0*/  MOV R148, R26 ;  /* 0x0000001a00947202 */ /* 0x000fe20000000f00 */
[--C-:B------:R-:W-:Y:S01]  /*7fe0*/  FFMA.FTZ R7, R7, c[0x0][0x2d0], -R5.reuse ;  /* 0x0000b40007077a23 */ /* 0x100fe20000010805 */
[----:B------:R2:W-:Y:S01]  /*7ff0*/  MUFU.EX2 R3, R191 ;  /* 0x000000bf00037308 */ /* 0x0005e20000000800 */
[--C-:B------:R-:W-:Y:S02]  /*8000*/  FFMA.FTZ R189, R189, c[0x0][0x2d0], -R5.reuse ;  /* 0x0000b400bdbd7a23 */ /* 0x100fe40000010805 */
[--C-:B------:R-:W-:Y:S01]  /*8010*/  FFMA.FTZ R181, R27, c[0x0][0x2d0], -R5.reuse ;  /* 0x0000b4001bb57a23 */ /* 0x100fe20000010805 */
[----:B------:R-:W-:Y:S01]  /*8020*/  MOV R27, R9 ;  /* 0x00000009001b7202 */ /* 0x000fe20000000f00 */
[--C-:B------:R-:W-:Y:S01]  /*8030*/  FFMA.FTZ R14, R19, c[0x0][0x2d0], -R5.reuse ;  /* 0x0000b400130e7a23 */ /* 0x100fe20000010805 */
[----:B------:R-:W-:Y:S01]  /*8040*/  MOV R19, R8 ;  /* 0x0000000800137202 */ /* 0x000fe20000000f00 */
[--C-:B------:R-:W-:Y:S01]  /*8050*/  FFMA.FTZ R15, R17, c[0x0][0x2d0], -R5.reuse ;  /* 0x0000b400110f7a23 */ /* 0x100fe20000010805 */
[----:B------:R-:W-:Y:S01]  /*8060*/  MOV R140, R27 ;  /* 0x0000001b008c7202 */ /* 0x000fe20000000f00 */
[C---:B------:R-:W-:Y:S01]  /*8070*/  FMUL.FTZ R8, R6.reuse, R160 ;  /* 0x000000a006087220 */ /* 0x040fe20000410000 */
[----:B------:R-:W-:Y:S01]  /*8080*/  MUFU.EX2 R190, R190 ;  /* 0x000000be00be7308 */ /* 0x000fe20000000800 */
[C---:B------:R-:W-:Y:S01]  /*8090*/  FMUL.FTZ R9, R6.reuse, R161 ;  /* 0x000000a106097220 */ /* 0x040fe20000410000 */
[----:B------:R-:W-:Y:S01]  /*80a0*/  MOV R160, R15 ;  /* 0x0000000f00a07202 */ /* 0x000fe20000000f00 */
[----:B------:R-:W-:Y:S01]  /*80b0*/  FMUL.FTZ R17, R6, R153 ;  /* 0x0000009906117220 */ /* 0x000fe20000410000 */
[----:B------:R-:W-:Y:S01]  /*80c0*/  MOV R153, R179 ;  /* 0x000000b300997202 */ /* 0x000fe20000000f00 */
[----:B-1----:R-:W-:Y:S01]  /*80d0*/  FMUL.FTZ R34, R0, R138 ;  /* 0x0000008a00227220 */ /* 0x002fe20000410000 */
[----:B------:R-:W-:Y:S01]  /*80e0*/  MOV R161, R14 ;  /* 0x0000000e00a17202 */ /* 0x000fe20000000f00 */
[--C-:B------:R-:W-:Y:S01]  /*80f0*/  FFMA.FTZ R188, R188, c[0x0][0x2d0], -R5.reuse ;  /* 0x0000b400bcbc7a23 */ /* 0x100fe20000010805 */
[----:B------:R-:W-:Y:S01]  /*8100*/  MOV R145, R19 ;  /* 0x0000001300917202 */ /* 0x000fe20000000f00 */
[--C-:B------:R-:W-:Y:S01]  /*8110*/  FFMA.FTZ R186, R186, c[0x0][0x2d0], -R5.reuse ;  /* 0x0000b400baba7a23 */ /* 0x100fe20000010805 */
[----:B------:R-:W1:Y:S01]  /*8120*/  MUFU.EX2 R156, R189 ;  /* 0x000000bd009c7308 */ /* 0x000e620000000800 */
[--C-:B------:R-:W-:Y:S02]  /*8130*/  FFMA.FTZ R183, R183, c[0x0][0x2d0], -R5.reuse ;  /* 0x0000b400b7b77a23 */ /* 0x100fe40000010805 */
[--C-:B------:R-:W-:Y:S01]  /*8140*/  FFMA.FTZ R185, R23, c[0x0][0x2d0], -R5.reuse ;  /* 0x0000b40017b97a23 */ /* 0x100fe20000010805 */
[----:B--2---:R-:W-:Y:S01]  /*8150*/  MOV R191, R35 ;  /* 0x0000002300bf7202 */ /* 0x004fe20000000f00 */
[----:B------:R-:W-:Y:S01]  /*8160*/  FMUL.FTZ R35, R0, R139 ;  /* 0x0000008b00237220 */ /* 0x000fe20000410000 */
[----:B------:R-:W-:Y:S01]  /*8170*/  MOV R23, R24 ;  /* 0x0000001800177202 */ /* 0x000fe20000000f00 */
[----:B------:R-:W2:Y:S01]  /*8180*/  LDSM.16.MT88.4 R136, [R248+0x100] ;  /* 0x00010000f888783b */ /* 0x000ea20000004200 */
[----:B------:R-:W-:Y:S01]  /*8190*/  FMUL.FTZ R24, R6, R144 ;  /* 0x0000009006187220 */ /* 0x000fe20000410000 */
[----:B------:R-:W-:Y:S01]  /*81a0*/  MOV R144, R30 ;  /* 0x0000001e00907202 */ /* 0x000fe20000000f00 */
[----:B------:R-:W4:Y:S01]  /*81b0*/  MUFU.EX2 R177, R7 ;  /* 0x0000000700b17308 */ /* 0x000f220000000800 */
[----:B------:R-:W-:Y:S01]  /*81c0*/  FFMA.FTZ R134, R4, c[0x0][0x2d0], -R5 ;  /* 0x0000b40004867a23 */ /* 0x000fe20000010805 */
[----:B------:R-:W-:Y:S01]  /*81d0*/  MOV R141, R23 ;  /* 0x00000017008d7202 */ /* 0x000fe20000000f00 */
[C---:B------:R-:W-:Y:S01]  /*81e0*/  FMUL.FTZ R4, R6.reuse, R164 ;  /* 0x000000a406047220 */ /* 0x040fe20000410000 */
[----:B------:R-:W-:Y:S01]  /*81f0*/  MOV R164, R22 ;  /* 0x0000001600a47202 */ /* 0x000fe20000000f00 */
[----:B------:R-:W-:Y:S01]  /*8200*/  FMUL.FTZ R5, R6, R165 ;  /* 0x000000a506057220 */ /* 0x000fe20000410000 */
[----:B------:R-:W-:Y:S01]  /*8210*/  MOV R165, R134 ;  /* 0x0000008600a57202 */ /* 0x000fe20000000f00 */
[C---:B------:R-:W-:Y:S01]  /*8220*/  FMUL.FTZ R6, R0.reuse, R166 ;  /* 0x000000a600067220 */ /* 0x040fe20000410000 */
[----:B------:R-:W-:Y:S01]  /*8230*/  MOV R166, R11 ;  /* 0x0000000b00a67202 */ /* 0x000fe20000000f00 */
[C---:B------:R-:W-:Y:S01]  /*8240*/  FMUL.FTZ R11, R0.reuse, R163 ;  /* 0x000000a3000b7220 */ /* 0x040fe20000410000 */
[----:B------:R-:W-:Y:S01]  /*8250*/  MOV R134, R31 ;  /* 0x0000001f00867202 */ /* 0x000fe20000000f00 */
[C---:B------:R-:W-:Y:S01]  /*8260*/  FMUL.FTZ R14, R0.reuse, R158 ;  /* 0x0000009e000e7220 */ /* 0x040fe20000410000 */
[----:B------:R-:W-:Y:S01]  /*8270*/  MUFU.EX2 R144, R144 ;  /* 0x0000009000907308 */ /* 0x000fe20000000800 */
[----:B------:R-:W-:Y:S01]  /*8280*/  FMUL.FTZ R15, R0, R159 ;  /* 0x0000009f000f7220 */ /* 0x000fe20000410000 */
[----:B-1----:R-:W-:Y:S01]  /*8290*/  F2FP.BF16.PACK_AB R179, R156, R190 ;  /* 0x000000be9cb3723e */ /* 0x002fe200000010ff */
[C---:B------:R-:W-:Y:S02]  /*82a0*/  FMUL.FTZ R18, R0.reuse, R154 ;  /* 0x0000009a00127220 */ /* 0x040fe40000410000 */
[C---:B------:R-:W-:Y:S02]  /*82b0*/  FMUL.FTZ R19, R0.reuse, R155 ;  /* 0x0000009b00137220 */ /* 0x040fe40000410000 */
[C---:B------:R-:W-:Y:S02]  /*82c0*/  FMUL.FTZ R22, R0.reuse, R150 ;  /* 0x0000009600167220 */ /* 0x040fe40000410000 */
[C---:B------:R-:W-:Y:S01]  /*82d0*/  FMUL.FTZ R23, R0.reuse, R151 ;  /* 0x0000009700177220 */ /* 0x040fe20000410000 */
[----:B------:R-:W-:Y:S01]  /*82e0*/  MUFU.EX2 R148, R148 ;  /* 0x0000009400947308 */ /* 0x000fe20000000800 */
[C---:B------:R-:W-:Y:S02]  /*82f0*/  FMUL.FTZ R26, R0.reuse, R146 ;  /* 0x00000092001a7220 */ /* 0x040fe40000410000 */
[C---:B----4-:R-:W-:Y:S01]  /*8300*/  FFMA.FTZ R133, R0.reuse, R133, R177 ;  /* 0x0000008500857223 */ /* 0x050fe200000100b1 */
[C---:B------:R-:W-:Y:S01]  /*8310*/  F2FP.BF16.PACK_AB R177, R3.reuse, R177 ;  /* 0x000000b103b1723e */ /* 0x040fe200000010ff */
[C---:B------:R-:W-:Y:S01]  /*8320*/  FMUL.FTZ R7, R0.reuse, R167 ;  /* 0x000000a700077220 */ /* 0x040fe20000410000 */
[----:B------:R-:W-:Y:S01]  /*8330*/  MOV R167, R10 ;  /* 0x0000000a00a77202 */ /* 0x000fe20000000f00 */
[C---:B------:R-:W-:Y:S02]  /*8340*/  FMUL.FTZ R27, R0.reuse, R147 ;  /* 0x00000093001b7220 */ /* 0x040fe40000410000 */
[C---:B------:R-:W-:Y:S01]  /*8350*/  FMUL.FTZ R30, R0.reuse, R142 ;  /* 0x0000008e001e7220 */ /* 0x040fe20000410000 */
[----:B------:R-:W-:Y:S01]  /*8360*/  MUFU.EX2 R134, R134 ;  /* 0x0000008600867308 */ /* 0x000fe20000000800 */
[C---:B------:R-:W-:Y:S02]  /*8370*/  FMUL.FTZ R31, R0.reuse, R143 ;  /* 0x0000008f001f7220 */ /* 0x040fe40000410000 */
[----:B------:R-:W-:Y:S01]  /*8380*/  FADD.FTZ R152, R3, R133 ;  /* 0x0000008503987221 */ /* 0x000fe20000010000 */
[C---:B--2---:R-:W-:Y:S05]  /*8390*/  HMMA.16816.F32.BF16 R4, R176.reuse, R136, R4 ;  /* 0x00000088b004723c */ /* 0x044fea0000041804 */
[C---:B------:R-:W-:Y:S01]  /*83a0*/  FMUL.FTZ R10, R0.reuse, R162 ;  /* 0x000000a2000a7220 */ /* 0x040fe20000410000 */
[----:B------:R-:W-:Y:S01]  /*83b0*/  MOV R162, R145 ;  /* 0x0000009100a27202 */ /* 0x000fe20000000f00 */
[C---:B------:R-:W-:Y:S01]  /*83c0*/  FMUL.FTZ R38, R0.reuse, R38 ;  /* 0x0000002600267220 */ /* 0x040fe20000410000 */
[----:B------:R1:W2:Y:S01]  /*83d0*/  MUFU.EX2 R133, R167 ;  /* 0x000000a700857308 */ /* 0x0002a20000000800 */
[C---:B------:R-:W-:Y:S03]  /*83e0*/  FMUL.FTZ R39, R0.reuse, R39 ;  /* 0x0000002700277220 */ /* 0x040fe60000410000 */
[C---:B------:R-:W-:Y:S01]  /*83f0*/  HMMA.16816.F32.BF16 R8, R176.reuse, R138, R8 ;  /* 0x0000008ab008723c */ /* 0x040fe20000041808 */
[----:B------:R-:W3:Y:S02]  /*8400*/  LDSM.16.MT88.4 R136, [R249+0x100] ;  /* 0x00010000f988783b */ /* 0x000ee40000004200 */
[C---:B------:R-:W-:Y:S02]  /*8410*/  FMUL.FTZ R42, R0.reuse, R42 ;  /* 0x0000002a002a7220 */ /* 0x040fe40000410000 */
[C---:B------:R-:W-:Y:S01]  /*8420*/  FMUL.FTZ R43, R0.reuse, R43 ;  /* 0x0000002b002b7220 */ /* 0x040fe20000410000 */
[----:B------:R4:W5:Y:S01]  /*8430*/  MUFU.EX2 R3, R166 ;  /* 0x000000a600037308 */ /* 0x0009620000000800 */
[C---:B------:R-:W-:Y:S02]  /*8440*/  FMUL.FTZ R46, R0.reuse, R46 ;  /* 0x0000002e002e7220 */ /* 0x040fe40000410000 */
[C---:B------:R-:W-:Y:S03]  /*8450*/  FMUL.FTZ R47, R0.reuse, R47 ;  /* 0x0000002f002f7220 */ /* 0x040fe60000410000 */
[C---:B------:R-:W-:Y:S02]  /*8460*/  FMUL.FTZ R50, R0.reuse, R50 ;  /* 0x0000003200327220 */ /* 0x040fe40000410000 */
[C---:B------:R-:W-:Y:S02]  /*8470*/  FMUL.FTZ R51, R0.reuse, R51 ;  /* 0x0000003300337220 */ /* 0x040fe40000410000 */
[C---:B------:R-:W-:Y:S01]  /*8480*/  FMUL.FTZ R54, R0.reuse, R54 ;  /* 0x0000003600367220 */ /* 0x040fe20000410000 */
[----:B------:R-:W-:Y:S01]  /*8490*/  MUFU.EX2 R184, R184 ;  /* 0x000000b800b87308 */ /* 0x000fe20000000800 */
[C---:B------:R-:W-:Y:S01]  /*84a0*/  FMUL.FTZ R55, R0.reuse, R55 ;  /* 0x0000003700377220 */ /* 0x040fe20000410000 */
[----:B-1----:R-:W-:Y:S01]  /*84b0*/  MOV R167, R140 ;  /* 0x0000008c00a77202 */ /* 0x002fe20000000f00 */
[C---:B------:R-:W-:Y:S02]  /*84c0*/  FMUL.FTZ R58, R0.reuse, R58 ;  /* 0x0000003a003a7220 */ /* 0x040fe40000410000 */
[C---:B------:R-:W-:Y:S02]  /*84d0*/  FMUL.FTZ R59, R0.reuse, R59 ;  /* 0x0000003b003b7220 */ /* 0x040fe40000410000 */
[C---:B------:R-:W-:Y:S02]  /*84e0*/  FMUL.FTZ R62, R0.reuse, R62 ;  /* 0x0000003e003e7220 */ /* 0x040fe40000410000 */
[C---:B------:R-:W-:Y:S01]  /*84f0*/  FMUL.FTZ R63, R0.reuse, R63 ;  /* 0x0000003f003f7220 */ /* 0x040fe20000410000 */
[----:B------:R-:W-:Y:S01]  /*8500*/  MUFU.EX2 R185, R185 ;  /* 0x000000b900b97308 */ /* 0x000fe20000000800 */
[C---:B------:R-:W-:Y:S01]  /*8510*/  FMUL.FTZ R66, R0.reuse, R66 ;  /* 0x0000004200427220 */ /* 0x040fe20000410000 */
[----:B----4-:R-:W-:Y:S01]  /*8520*/  MOV R166, R141 ;  /* 0x0000008d00a67202 */ /* 0x010fe20000000f00 */
[C---:B------:R-:W-:Y:S01]  /*8530*/  FMUL.FTZ R67, R0.reuse, R67 ;  /* 0x0000004300437220 */ /* 0x040fe20000410000 */
[----:B------:R-:W-:Y:S01]  /*8540*/  LDSM.16.MT88.4 R140, [R248+0x900] ;  /* 0x00090000f88c783b */ /* 0x000fe20000004200 */
[C---:B------:R-:W-:Y:S02]  /*8550*/  FMUL.FTZ R70, R0.reuse, R70 ;  /* 0x0000004600467220 */ /* 0x040fe40000410000 */
[C---:B------:R-:W-:Y:S02]  /*8560*/  FMUL.FTZ R71, R0.reuse, R71 ;  /* 0x0000004700477220 */ /* 0x040fe40000410000 */
[C---:B------:R-:W-:Y:S01]  /*8570*/  FMUL.FTZ R74, R0.reuse, R74 ;  /* 0x0000004a004a7220 */ /* 0x040fe20000410000 */
[----:B------:R-:W-:Y:S01]  /*8580*/  MUFU.EX2 R182, R182 ;  /* 0x000000b600b67308 */ /* 0x000fe20000000800 */
[C---:B------:R-:W-:Y:S01]  /*8590*/  FMUL.FTZ R75, R0.reuse, R75 ;  /* 0x0000004b004b7220 */ /* 0x040fe20000410000 */
[C---:B---3--:R-:W-:Y:S03]  /*85a0*/  HMMA.16816.F32.BF16 R12, R176.reuse, R136, R12 ;  /* 0x00000088b00c723c */ /* 0x048fe6000004180c */
[C---:B------:R-:W-:Y:S02]  /*85b0*/  FMUL.FTZ R78, R0.reuse, R78 ;  /* 0x0000004e004e7220 */ /* 0x040fe40000410000 */
[C---:B------:R-:W-:Y:S02]  /*85c0*/  FMUL.FTZ R79, R0.reuse, R79 ;  /* 0x0000004f004f7220 */ /* 0x040fe40000410000 */
[C---:B------:R-:W-:Y:S01]  /*85d0*/  FMUL.FTZ R82, R0.reuse, R82 ;  /* 0x0000005200527220 */ /* 0x040fe20000410000 */
[C---:B------:R-:W-:Y:S01]  /*85e0*/  HMMA.16816.F32.BF16 R16, R176.reuse, R138, R16 ;  /* 0x0000008ab010723c */ /* 0x040fe20000041810 */
[----:B------:R-:W1:Y:S01]  /*85f0*/  LDSM.16.MT88.4 R136, [R251+0x100] ;  /* 0x00010000fb88783b */ /* 0x000e620000004200 */
[----:B------:R-:W-:Y:S02]  /*8600*/  MUFU.EX2 R189, R188 ;  /* 0x000000bc00bd7308 */ /* 0x000fe40000000800 */
[C---:B------:R-:W-:Y:S02]  /*8610*/  FMUL.FTZ R83, R0.reuse, R83 ;  /* 0x0000005300537220 */ /* 0x040fe40000410000 */
[C---:B------:R-:W-:Y:S02]  /*8620*/  FMUL.FTZ R86, R0.reuse, R86 ;  /* 0x0000005600567220 */ /* 0x040fe40000410000 */
[C---:B------:R-:W-:Y:S04]  /*8630*/  FMUL.FTZ R87, R0.reuse, R87 ;  /* 0x0000005700577220 */ /* 0x040fe80000410000 */
[C---:B------:R-:W-:Y:S01]  /*8640*/  FMUL.FTZ R90, R0.reuse, R90 ;  /* 0x0000005a005a7220 */ /* 0x040fe20000410000 */
[----:B------:R-:W3:Y:S01]  /*8650*/  MUFU.EX2 R188, R186 ;  /* 0x000000ba00bc7308 */ /* 0x000ee20000000800 */
[C---:B------:R-:W-:Y:S02]  /*8660*/  FMUL.FTZ R91, R0.reuse, R91 ;  /* 0x0000005b005b7220 */ /* 0x040fe40000410000 */
[C---:B------:R-:W-:Y:S02]  /*8670*/  FMUL.FTZ R94, R0.reuse, R94 ;  /* 0x0000005e005e7220 */ /* 0x040fe40000410000 */
[C---:B------:R-:W-:Y:S02]  /*8680*/  FMUL.FTZ R95, R0.reuse, R95 ;  /* 0x0000005f005f7220 */ /* 0x040fe40000410000 */
[C---:B------:R-:W-:Y:S02]  /*8690*/  FMUL.FTZ R98, R0.reuse, R98 ;  /* 0x0000006200627220 */ /* 0x040fe40000410000 */
[C---:B------:R-:W-:Y:S01]  /*86a0*/  FMUL.FTZ R99, R0.reuse, R99 ;  /* 0x0000006300637220 */ /* 0x040fe20000410000 */
[----:B------:R-:W-:Y:S01]  /*86b0*/  MUFU.EX2 R186, R183 ;  /* 0x000000b700ba7308 */ /* 0x000fe20000000800 */
        /* <DEDUP_REMOVED lines=9> */
[C---:B------:R-:W-:Y:S01]  /*8750*/  FMUL.FTZ R118, R0.reuse, R118 ;  /* 0x0000007600767220 */ /* 0x040fe20000410000 */
[C---:B-1----:R-:W-:Y:S02]  /*8760*/  HMMA.16816.F32.BF16 R20, R176.reuse, R136, R20 ;  /* 0x00000088b014723c */ /* 0x042fe40000041814 */
[----:B------:R-:W-:Y:S01]  /*8770*/  MUFU.EX2 R181, R161 ;  /* 0x000000a100b57308 */ /* 0x000fe20000000800 */
[C---:B------:R-:W-:Y:S02]  /*8780*/  FMUL.FTZ R119, R0.reuse, R119 ;  /* 0x0000007700777220 */ /* 0x040fe40000410000 */
[C---:B------:R-:W-:Y:S02]  /*8790*/  FMUL.FTZ R122, R0.reuse, R122 ;  /* 0x0000007a007a7220 */ /* 0x040fe40000410000 */
[C---:B------:R-:W-:Y:S01]  /*87a0*/  FMUL.FTZ R123, R0.reuse, R123 ;  /* 0x0000007b007b7220 */ /* 0x040fe20000410000 */
[C---:B------:R-:W-:Y:S01]  /*87b0*/  HMMA.16816.F32.BF16 R24, R176.reuse, R138, R24 ;  /* 0x0000008ab018723c */ /* 0x040fe20000041818 */
[----:B------:R-:W1:Y:S03]  /*87c0*/  LDSM.16.MT88.4 R136, [R250+0x100] ;  /* 0x00010000fa88783b */ /* 0x000e660000004200 */
[C---:B------:R-:W-:Y:S01]  /*87d0*/  FMUL.FTZ R126, R0.reuse, R126 ;  /* 0x0000007e007e7220 */ /* 0x040fe20000410000 */
[----:B------:R-:W4:Y:S01]  /*87e0*/  MUFU.EX2 R187, R187 ;  /* 0x000000bb00bb7308 */ /* 0x000f220000000800 */
[C---:B------:R-:W-:Y:S02]  /*87f0*/  FMUL.FTZ R127, R0.reuse, R127 ;  /* 0x0000007f007f7220 */ /* 0x040fe40000410000 */
[C---:B------:R-:W-:Y:S04]  /*8800*/  FMUL.FTZ R130, R0.reuse, R130 ;  /* 0x0000008200827220 */ /* 0x040fe80000410000 */
[----:B------:R-:W-:Y:S02]  /*8810*/  FMUL.FTZ R131, R0, R131 ;  /* 0x0000008300837220 */ /* 0x000fe40000410000 */
[----:B--2---:R-:W-:Y:S02]  /*8820*/  FADD.FTZ R0, R133, R180 ;  /* 0x000000b485007221 */ /* 0x004fe40000010000 */
[----:B------:R-:W2:Y:S02]  /*8830*/  MUFU.EX2 R180, R160 ;  /* 0x000000a000b47308 */ /* 0x000ea40000000800 */
[C---:B-----5:R-:W-:Y:S04]  /*8840*/  FADD.FTZ R0, R3.reuse, R0 ;  /* 0x0000000003007221 */ /* 0x060fe80000010000 */
[----:B------:R-:W-:Y:S04]  /*8850*/  FADD.FTZ R0, R144, R0 ;  /* 0x0000000090007221 */ /* 0x000fe80000010000 */
[----:B------:R-:W-:Y:S01]  /*8860*/  FADD.FTZ R0, R134, R0 ;  /* 0x0000000086007221 */ /* 0x000fe20000010000 */
        /* <DEDUP_REMOVED lines=36> */
[C---:B-1----:R-:W-:Y:S07]  /*8ab0*/  HMMA.16816.F32.BF16 R124, R176.reuse, R136, R124 ;  /* 0x00000088b07c723c */ /* 0x042fee000004187c */
[----:B------:R-:W-:Y:S01]  /*8ac0*/  F2FP.BF16.PACK_AB R136, R3, R133 ;  /* 0x000000850388723e */ /* 0x000fe200000010ff */
[----:B------:R-:W-:Y:S01]  /*8ad0*/  HMMA.16816.F32.BF16 R128, R176, R138, R128 ;  /* 0x0000008ab080723c */ /* 0x000fe20000041880 */
[----:B------:R1:W5:Y:S03]  /*8ae0*/  MUFU.EX2 R133, R162 ;  /* 0x000000a200857308 */ /* 0x0003660000000800 */
[----:B---3--:R-:W-:Y:S03]  /*8af0*/  F2FP.BF16.PACK_AB R137, R188, R189 ;  /* 0x000000bdbc89723e */ /* 0x008fe600000010ff */
[----:B------:R-:W-:Y:S02]  /*8b00*/  F2FP.BF16.PACK_AB R138, R134, R144 ;  /* 0x00000090868a723e */ /* 0x000fe400000010ff */
[----:B------:R-:W3:Y:S02]  /*8b10*/  LDSM.16.MT88.4 R144, [R249+0x900] ;  /* 0x00090000f990783b */ /* 0x000ee40000004200 */
[----:B------:R-:W5:Y:S01]  /*8b20*/  MUFU.EX2 R3, R167 ;  /* 0x000000a700037308 */ /* 0x000f620000000800 */
[----:B----4-:R-:W-:Y:S02]  /*8b30*/  F2FP.BF16.PACK_AB R139, R187, R186 ;  /* 0x000000babb8b723e */ /* 0x010fe400000010ff */
[----:B--2---:R-:W-:Y:S05]  /*8b40*/  F2FP.BF16.PACK_AB R177, R180, R181 ;  /* 0x000000b5b4b1723e */ /* 0x004fea00000010ff */
[C---:B------:R-:W-:Y:S02]  /*8b50*/  HMMA.16816.F32.BF16 R4, R136.reuse, R140, R4 ;  /* 0x0000008c8804723c */ /* 0x040fe40000041804 */
[----:B------:R2:W4:Y:S01]  /*8b60*/  MUFU.EX2 R134, R166 ;  /* 0x000000a600867308 */ /* 0x0005220000000800 */
[----:B-1----:R-:W-:Y:S02]  /*8b70*/  LDSM.16.MT88.4 R160, [R248+0x1900] ;  /* 0x00190000f8a0783b */ /* 0x002fe40000004200 */
[----:B-----5:R-:W-:Y:S03]  /*8b80*/  FADD.FTZ R0, R133, R0 ;  /* 0x0000000085007221 */ /* 0x020fe60000010000 */
[C---:B------:R-:W-:Y:S04]  /*8b90*/  HMMA.16816.F32.BF16 R8, R136.reuse, R142, R8 ;  /* 0x0000008e8808723c */ /* 0x040fe80000041808 */
[----:B------:R-:W-:Y:S01]  /*8ba0*/  MUFU.EX2 R178, R157 ;  /* 0x0000009d00b27308 */ /* 0x000fe20000000800 */
[----:B------:R-:W1:Y:S01]  /*8bb0*/  LDSM.16.MT88.4 R140, [R251+0x900] ;  /* 0x00090000fb8c783b */ /* 0x000e620000004200 */
[C---:B------:R-:W-:Y:S06]  /*8bc0*/  FADD.FTZ R0, R3.reuse, R0 ;  /* 0x0000000003007221 */ /* 0x040fec0000010000 */
[----:B------:R-:W-:Y:S02]  /*8bd0*/  FADD.FTZ R0, R148, R0 ;  /* 0x0000000094007221 */ /* 0x000fe40000010000 */
[----:B------:R-:W-:Y:S01]  /*8be0*/  MUFU.EX2 R176, R191 ;  /* 0x000000bf00b07308 */ /* 0x000fe20000000800 */
[----:B--2---:R-:W-:Y:S01]  /*8bf0*/  MOV R166, R149 ;  /* 0x0000009500a67202 */ /* 0x004fe20000000f00 */
[C---:B----4-:R-:W-:Y:S01]  /*8c00*/  FADD.FTZ R0, R134.reuse, R0 ;  /* 0x0000000086007221 */ /* 0x050fe20000010000 */
[C---:B---3--:R-:W-:Y:S08]  /*8c10*/  HMMA.16816.F32.BF16 R12, R136.reuse, R144, R12 ;  /* 0x00000090880c723c */ /* 0x048ff0000004180c */
[C---:B------:R-:W-:Y:S01]  /*8c20*/  HMMA.16816.F32.BF16 R16, R136.reuse, R146, R16 ;  /* 0x000000928810723c */ /* 0x040fe20000041810 */
[----:B------:R-:W2:Y:S07]  /*8c30*/  LDSM.16.MT88.4 R144, [R250+0x900] ;  /* 0x00090000fa90783b */ /* 0x000eae0000004200 */
[C---:B-1----:R-:W-:Y:S08]  /*8c40*/  HMMA.16816.F32.BF16 R20, R136.reuse, R140, R20 ;  /* 0x0000008c8814723c */ /* 0x042ff00000041814 */
[C---:B------:R-:W-:Y:S01]  /*8c50*/  HMMA.16816.F32.BF16 R24, R136.reuse, R142, R24 ;  /* 0x0000008e8818723c */ /* 0x040fe20000041818 */
[----:B------:R-:W1:Y:S07]  /*8c60*/  LDSM.16.MT88.4 R140, [R248+0x2900] ;  /* 0x00290000f88c783b */ /* 0x000e6e0000004200 */
[C---:B--2---:R-:W-:Y:S08]  /*8c70*/  HMMA.16816.F32.BF16 R28, R136.reuse, R144, R28 ;  /* 0x00000090881c723c */ /* 0x044ff0000004181c */
        /* <DEDUP_REMOVED lines=36> */
[----:B------:R-:W-:Y:S01]  /*8ec0*/  HMMA.16816.F32.BF16 R128, R136, R146, R128 ;  /* 0x000000928880723c */ /* 0x000fe20000041880 */
[----:B------:R-:W2:Y:S06]  /*8ed0*/  LDSM.16.MT88.4 R144, [R249+0x1100] ;  /* 0x00110000f990783b */ /* 0x000eac0000004200 */
[----:B------:R-:W-:Y:S02]  /*8ee0*/  F2FP.BF16.PACK_AB R138, R134, R148 ;  /* 0x00000094868a723e */ /* 0x000fe400000010ff */
[----:B------:R-:W3:Y:S01]  /*8ef0*/  LDSM.16.MT88.4 R148, [R251+0x1100] ;  /* 0x00110000fb94783b */ /* 0x000ee20000004200 */
[----:B------:R-:W-:Y:S02]  /*8f00*/  MUFU.EX2 R134, R165 ;  /* 0x000000a500867308 */ /* 0x000fe40000000800 */
[----:B------:R-:W-:Y:S02]  /*8f10*/  F2FP.BF16.PACK_AB R136, R3, R133 ;  /* 0x000000850388723e */ /* 0x000fe400000010ff */
[----:B------:R-:W-:Y:S02]  /*8f20*/  F2FP.BF16.PACK_AB R137, R185, R184 ;  /* 0x000000b8b989723e */ /* 0x000fe400000010ff */
[----:B------:R-:W-:Y:S04]  /*8f30*/  F2FP.BF16.PACK_AB R139, R183, R182 ;  /* 0x000000b6b78b723e */ /* 0x000fe800000010ff */
[----:B------:R-:W-:Y:S03]  /*8f40*/  MUFU.EX2 R133, R153 ;  /* 0x0000009900857308 */ /* 0x000fe60000000800 */
[C---:B-1----:R-:W-:Y:S07]  /*8f50*/  HMMA.16816.F32.BF16 R4, R136.reuse, R140, R4 ;  /* 0x0000008c8804723c */ /* 0x042fee0000041804 */
[----:B------:R-:W1:Y:S01]  /*8f60*/  MUFU.EX2 R3, R166 ;  /* 0x000000a600037308 */ /* 0x000e620000000800 */
[C---:B------:R-:W-:Y:S01]  /*8f70*/  HMMA.16816.F32.BF16 R8, R136.reuse, R142, R8 ;  /* 0x0000008e8808723c */ /* 0x040fe20000041808 */
[----:B------:R-:W4:Y:S07]  /*8f80*/  LDSM.16.MT88.4 R140, [R250+0x1100] ;  /* 0x00110000fa8c783b */ /* 0x000f2e0000004200 */
[C---:B--2---:R-:W-:Y:S08]  /*8f90*/  HMMA.16816.F32.BF16 R12, R136.reuse, R144, R12 ;  /* 0x00000090880c723c */ /* 0x044ff0000004180c */
[C---:B------:R-:W-:Y:S01]  /*8fa0*/  HMMA.16816.F32.BF16 R16, R136.reuse, R146, R16 ;  /* 0x000000928810723c */ /* 0x040fe20000041810 */
[----:B------:R-:W2:Y:S03]  /*8fb0*/  LDSM.16.MT88.4 R144, [R248+0x3100] ;  /* 0x00310000f890783b */ /* 0x000ea60000004200 */
[----:B-1----:R-:W-:Y:S04]  /*8fc0*/  FADD.FTZ R0, R3, R0 ;  /* 0x0000000003007221 */ /* 0x002fe80000010000 */
[C---:B---3--:R-:W-:Y:S04]  /*8fd0*/  HMMA.16816.F32.BF16 R20, R136.reuse, R148, R20 ;  /* 0x000000948814723c */ /* 0x048fe80000041814 */
[C---:B------:R-:W-:Y:S01]  /*8fe0*/  FADD.FTZ R0, R176.reuse, R0 ;  /* 0x00000000b0007221 */ /* 0x040fe20000010000 */
[----:B------:R-:W-:Y:S01]  /*8ff0*/  F2FP.BF16.PACK_AB R176, R176, R3 ;  /* 0x00000003b0b0723e */ /* 0x000fe200000010ff */
[----:B------:R-:W-:Y:S02]  /*9000*/  FADD.FTZ R3, R190, R152 ;  /* 0x00000098be037221 */ /* 0x000fe40000010000 */
[C---:B------:R-:W-:Y:S01]  /*9010*/  HMMA.16816.F32.BF16 R24, R136.reuse, R150, R24 ;  /* 0x000000968818723c */ /* 0x040fe20000041818 */
[----:B------:R-:W1:Y:S03]  /*9020*/  LDSM.16.MT88.4 R148, [R249+0x3100] ;  /* 0x00310000f994783b */ /* 0x000e660000004200 */
[----:B------:R-:W-:Y:S04]  /*9030*/  FADD.FTZ R0, R133, R0 ;  /* 0x0000000085007221 */ /* 0x000fe80000010000 */
[C---:B----4-:R-:W-:Y:S01]  /*9040*/  HMMA.16816.F32.BF16 R28, R136.reuse, R140, R28 ;  /* 0x0000008c881c723c */ /* 0x050fe2000004181c */
[----:B------:R-:W-:Y:S03]  /*9050*/  LDSM.16.MT88.4 R152, [R249+0x1900] ;  /* 0x00190000f998783b */ /* 0x000fe60000004200 */
[C---:B------:R-:W-:Y:S01]  /*9060*/  FADD.FTZ R0, R178.reuse, R0 ;  /* 0x00000000b2007221 */ /* 0x040fe20000010000 */
[----:B------:R-:W-:Y:S02]  /*9070*/  F2FP.BF16.PACK_AB R178, R178, R133 ;  /* 0x00000085b2b2723e */ /* 0x000fe400000010ff */
[----:B------:R-:W3:Y:S01]  /*9080*/  MUFU.EX2 R133, R164 ;  /* 0x000000a400857308 */ /* 0x000ee20000000800 */
[C---:B------:R-:W-:Y:S01]  /*9090*/  HMMA.16816.F32.BF16 R32, R136.reuse, R142, R32 ;  /* 0x0000008e8820723c */ /* 0x040fe20000041820 */
[----:B------:R-:W4:Y:S07]  /*90a0*/  LDSM.16.MT88.4 R140, [R251+0x3100] ;  /* 0x00310000fb8c783b */ /* 0x000f2e0000004200 */
[C---:B--2---:R-:W-:Y:S01]  /*90b0*/  HMMA.16816.F32.BF16 R36, R136.reuse, R144, R36 ;  /* 0x000000908824723c */ /* 0x044fe20000041824 */
[----:B------:R2:W-:Y:S07]  /*90c0*/  STL [R1+0x1c], R0 ;  /* 0x00001c0001007387 */ /* 0x0005ee0000100800 */
[C---:B------:R-:W-:Y:S01]  /*90d0*/  HMMA.16816.F32.BF16 R40, R136.reuse, R146, R40 ;  /* 0x000000928828723c */ /* 0x040fe20000041828 */
[----:B------:R-:W5:Y:S03]  /*90e0*/  LDSM.16.MT88.4 R144, [R250+0x3100] ;  /* 0x00310000fa90783b */ /* 0x000f660000004200 */
[----:B---3--:R-:W-:Y:S04]  /*90f0*/  F2FP.BF16.PACK_AB R179, R133, R134 ;  /* 0x0000008685b3723e */ /* 0x008fe800000010ff */
[C---:B-1----:R-:W-:Y:S08]  /*9100*/  HMMA.16816.F32.BF16 R44, R136.reuse, R148, R44 ;  /* 0x00000094882c723c */ /* 0x042ff0000004182c */
[C---:B------:R-:W-:Y:S01]  /*9110*/  HMMA.16816.F32.BF16 R48, R136.reuse, R150, R48 ;  /* 0x000000968830723c */ /* 0x040fe20000041830 */
[----:B------:R-:W1:Y:S03]  /*9120*/  LDSM.16.MT88.4 R148, [R248+0x5100] ;  /* 0x00510000f894783b */ /* 0x000e660000004200 */
[----:B--2---:R-:W-:Y:S04]  /*9130*/  FADD.FTZ R0, R156, R3 ;  /* 0x000000039c007221 */ /* 0x004fe80000010000 */
[C---:B----4-:R-:W-:Y:S04]  /*9140*/  HMMA.16816.F32.BF16 R52, R136.reuse, R140, R52 ;  /* 0x0000008c8834723c */ /* 0x050fe80000041834 */
[----:B------:R-:W-:Y:S04]  /*9150*/  FADD.FTZ R0, R189, R0 ;  /* 0x00000000bd007221 */ /* 0x000fe80000010000 */
[C---:B------:R-:W-:Y:S01]  /*9160*/  HMMA.16816.F32.BF16 R56, R136.reuse, R142, R56 ;  /* 0x0000008e8838723c */ /* 0x040fe20000041838 */
[----:B------:R-:W2:Y:S03]  /*9170*/  LDSM.16.MT88.4 R140, [R249+0x5100] ;  /* 0x00510000f98c783b */ /* 0x000ea60000004200 */
[----:B------:R-:W-:Y:S04]  /*9180*/  FADD.FTZ R0, R188, R0 ;  /* 0x00000000bc007221 */ /* 0x000fe80000010000 */
[----:B------:R-:W-:Y:S01]  /*9190*/  FADD.FTZ R0, R186, R0 ;  /* 0x00000000ba007221 */ /* 0x000fe20000010000 */
[C---:B-----5:R-:W-:Y:S03]  /*91a0*/  HMMA.16816.F32.BF16 R60, R136.reuse, R144, R60 ;  /* 0x00000090883c723c */ /* 0x060fe6000004183c */
[----:B------:R-:W-:Y:S04]  /*91b0*/  FADD.FTZ R0, R187, R0 ;  /* 0x00000000bb007221 */ /* 0x000fe80000010000 */
[----:B------:R-:W-:Y:S01]  /*91c0*/  FADD.FTZ R0, R184, R0 ;  /* 0x00000000b8007221 */ /* 0x000fe20000010000 */
[C---:B------:R-:W-:Y:S01]  /*91d0*/  HMMA.16816.F32.BF16 R64, R136.reuse, R146, R64 ;  /* 0x000000928840723c */ /* 0x040fe20000041840 */
[----:B------:R-:W3:Y:S03]  /*91e0*/  LDSM.16.MT88.4 R144, [R251+0x5100] ;  /* 0x00510000fb90783b */ /* 0x000ee60000004200 */
[----:B------:R-:W-:Y:S04]  /*91f0*/  FADD.FTZ R0, R185, R0 ;  /* 0x00000000b9007221 */ /* 0x000fe80000010000 */
[C---:B-1----:R-:W-:Y:S04]  /*9200*/  HMMA.16816.F32.BF16 R68, R136.reuse, R148, R68 ;  /* 0x000000948844723c */ /* 0x042fe80000041844 */
[----:B------:R-:W-:Y:S04]  /*9210*/  FADD.FTZ R0, R182, R0 ;  /* 0x00000000b6007221 */ /* 0x000fe80000010000 */
[C---:B------:R-:W-:Y:S01]  /*9220*/  HMMA.16816.F32.BF16 R72, R136.reuse, R150, R72 ;  /* 0x000000968848723c */ /* 0x040fe20000041848 */
[----:B------:R-:W1:Y:S03]  /*9230*/  LDSM.16.MT88.4 R148, [R250+0x5100] ;  /* 0x00510000fa94783b */ /* 0x000e660000004200 */
[----:B------:R-:W-:Y:S04]  /*9240*/  FADD.FTZ R0, R183, R0 ;  /* 0x00000000b7007221 */ /* 0x000fe80000010000 */
[C---:B--2---:R-:W-:Y:S04]  /*9250*/  HMMA.16816.F32.BF16 R76, R136.reuse, R140, R76 ;  /* 0x0000008c884c723c */ /* 0x044fe8000004184c */
[----:B------:R-:W-:Y:S04]  /*9260*/  FADD.FTZ R0, R181, R0 ;  /* 0x00000000b5007221 */ /* 0x000fe80000010000 */
[C---:B------:R-:W-:Y:S01]  /*9270*/  HMMA.16816.F32.BF16 R80, R136.reuse, R142, R80 ;  /* 0x0000008e8850723c */ /* 0x040fe20000041850 */
[----:B------:R-:W2:Y:S03]  /*9280*/  LDSM.16.MT88.4 R140, [R248+0x7100] ;  /* 0x00710000f88c783b */ /* 0x000ea60000004200 */
[----:B------:R-:W-:Y:S04]  /*9290*/  FADD.FTZ R0, R180, R0 ;  /* 0x00000000b4007221 */ /* 0x000fe80000010000 */
[----:B------:R-:W-:Y:S01]  /*92a0*/  FADD.FTZ R0, R134, R0 ;  /* 0x0000000086007221 */ /* 0x000fe20000010000 */
[C---:B---3--:R-:W-:Y:S03]  /*92b0*/  HMMA.16816.F32.BF16 R84, R136.reuse, R144, R84 ;  /* 0x000000908854723c */ /* 0x048fe60000041854 */
[----:B------:R-:W-:Y:S01]  /*92c0*/  FADD.FTZ R0, R133, R0 ;  /* 0x0000000085007221 */ /* 0x000fe20000010000 */
[----:B------:R-:W-:Y:S02]  /*92d0*/  MOV R134, R2 ;  /* 0x0000000200867202 */ /* 0x000fe40000000f00 */
[----:B------:R-:W-:Y:S02]  /*92e0*/  MOV R133, R132 ;  /* 0x0000008400857202 */ /* 0x000fe40000000f00 */
[C---:B------:R-:W-:Y:S01]  /*92f0*/  HMMA.16816.F32.BF16 R88, R136.reuse, R146, R88 ;  /* 0x000000928858723c */ /* 0x040fe20000041858 */
[----:B------:R-:W3:Y:S07]  /*9300*/  LDSM.16.MT88.4 R144, [R249+0x7100] ;  /* 0x00710000f990783b */ /* 0x000eee0000004200 */
[C---:B-1----:R-:W-:Y:S01]  /*9310*/  HMMA.16816.F32.BF16 R92, R136.reuse, R148, R92 ;  /* 0x00000094885c723c */ /* 0x042fe2000004185c */
[----:B------:R-:W-:Y:S07]  /*9320*/  STL [R1+0x40], R0 ;  /* 0x0000400001007387 */ /* 0x000fee0000100800 */
[C---:B------:R-:W-:Y:S01]  /*9330*/  HMMA.16816.F32.BF16 R96, R136.reuse, R150, R96 ;  /* 0x000000968860723c */ /* 0x040fe20000041860 */
[----:B------:R-:W1:Y:S07]  /*9340*/  LDSM.16.MT88.4 R148, [R251+0x7100] ;  /* 0x00710000fb94783b */ /* 0x000e6e0000004200 */
[C---:B--2---:R-:W-:Y:S08]  /*9350*/  HMMA.16816.F32.BF16 R100, R136.reuse, R140, R100 ;  /* 0x0000008c8864723c */ /* 0x044ff00000041864 */
[C---:B------:R-:W-:Y:S01]  /*9360*/  HMMA.16816.F32.BF16 R104, R136.reuse, R142, R104 ;  /* 0x0000008e8868723c */ /* 0x040fe20000041868 */
[----:B------:R-:W2:Y:S07]  /*9370*/  LDSM.16.MT88.4 R140, [R250+0x7100] ;  /* 0x00710000fa8c783b */ /* 0x000eae0000004200 */
[C---:B---3--:R-:W-:Y:S08]  /*9380*/  HMMA.16816.F32.BF16 R108, R136.reuse, R144, R108 ;  /* 0x00000090886c723c */ /* 0x048ff0000004186c */
[C---:B------:R-:W-:Y:S01]  /*9390*/  HMMA.16816.F32.BF16 R112, R136.reuse, R146, R112 ;  /* 0x000000928870723c */ /* 0x040fe20000041870 */
[----:B------:R-:W3:Y:S07]  /*93a0*/  LDSM.16.MT88.4 R144, [R251+0x1900] ;  /* 0x00190000fb90783b */ /* 0x000eee0000004200 */
[C---:B-1----:R-:W-:Y:S08]  /*93b0*/  HMMA.16816.F32.BF16 R116, R136.reuse, R148, R116 ;  /* 0x000000948874723c */ /* 0x042ff00000041874 */
[C---:B------:R-:W-:Y:S08]  /*93c0*/  HMMA.16816.F32.BF16 R120, R136.reuse, R150, R120 ;  /* 0x000000968878723c */ /* 0x040ff00000041878 */
[C---:B--2---:R-:W-:Y:S08]  /*93d0*/  HMMA.16816.F32.BF16 R124, R136.reuse, R140, R124 ;  /* 0x0000008c887c723c */ /* 0x044ff0000004187c */
[----:B------:R-:W-:Y:S01]  /*93e0*/  HMMA.16816.F32.BF16 R128, R136, R142, R128 ;  /* 0x0000008e8880723c */ /* 0x000fe20000041880 */
[----:B------:R-:W1:Y:S07]  /*93f0*/  LDSM.16.MT88.4 R136, [R250+0x1900] ;  /* 0x00190000fa88783b */ /* 0x000e6e0000004200 */
[C---:B------:R-:W-:Y:S01]  /*9400*/  HMMA.16816.F32.BF16 R164, R176.reuse, R160, R4 ;  /* 0x000000a0b0a4723c */ /* 0x040fe20000041804 */
[----:B------:R-:W2:Y:S07]  /*9410*/  LDSM.16.MT88.4 R4, [R248+0x3900] ;  /* 0x00390000f804783b */ /* 0x000eae0000004200 */
[C---:B------:R-:W-:Y:S01]  /*9420*/  HMMA.16816.F32.BF16 R160, R176.reuse, R162, R8 ;  /* 0x000000a2b0a0723c */ /* 0x040fe20000041808 */
[----:B------:R-:W4:Y:S07]  /*9430*/  LDSM.16.MT88.4 R8, [R249+0x3900] ;  /* 0x00390000f908783b */ /* 0x000f2e0000004200 */
[C---:B------:R-:W-:Y:S01]  /*9440*/  HMMA.16816.F32.BF16 R156, R176.reuse, R152, R12 ;  /* 0x00000098b09c723c */ /* 0x040fe2000004180c */
[----:B------:R-:W5:Y:S07]  /*9450*/  LDSM.16.MT88.4 R12, [R251+0x3900] ;  /* 0x00390000fb0c783b */ /* 0x000f6e0000004200 */
[C---:B------:R-:W-:Y:S01]  /*9460*/  HMMA.16816.F32.BF16 R152, R176.reuse, R154, R16 ;  /* 0x0000009ab098723c */ /* 0x040fe20000041810 */
[----:B------:R-:W4:Y:S07]  /*9470*/  LDSM.16.MT88.4 R16, [R250+0x3900] ;  /* 0x00390000fa10783b */ /* 0x000f2e0000004200 */
[C---:B---3--:R-:W-:Y:S08]  /*9480*/  HMMA.16816.F32.BF16 R148, R176.reuse, R144, R20 ;  /* 0x00000090b094723c */ /* 0x048ff00000041814 */
[C---:B------:R-:W-:Y:S08]  /*9490*/  HMMA.16816.F32.BF16 R144, R176.reuse, R146, R24 ;  /* 0x00000092b090723c */ /* 0x040ff00000041818 */
[C---:B-1----:R-:W-:Y:S08]  /*94a0*/  HMMA.16816.F32.BF16 R140, R176.reuse, R136, R28 ;  /* 0x00000088b08c723c */ /* 0x042ff0000004181c */
[C---:B------:R-:W-:Y:S08]  /*94b0*/  HMMA.16816.F32.BF16 R136, R176.reuse, R138, R32 ;  /* 0x0000008ab088723c */ /* 0x040ff00000041820 */
[C---:B--2---:R-:W-:Y:S08]  /*94c0*/  HMMA.16816.F32.BF16 R36, R176.reuse, R4, R36 ;  /* 0x00000004b024723c */ /* 0x044ff00000041824 */
[C---:B------:R-:W-:Y:S01]  /*94d0*/  HMMA.16816.F32.BF16 R40, R176.reuse, R6, R40 ;  /* 0x00000006b028723c */ /* 0x040fe20000041828 */
[----:B------:R-:W1:Y:S07]  /*94e0*/  LDSM.16.MT88.4 R4, [R248+0x5900] ;  /* 0x00590000f804783b */ /* 0x000e6e0000004200 */
[C---:B----4-:R-:W-:Y:S08]  /*94f0*/  HMMA.16816.F32.BF16 R44, R176.reuse, R8, R44 ;  /* 0x00000008b02c723c */ /* 0x050ff0000004182c */
[C---:B------:R-:W-:Y:S01]  /*9500*/  HMMA.16816.F32.BF16 R48, R176.reuse, R10, R48 ;  /* 0x0000000ab030723c */ /* 0x040fe20000041830 */
[----:B------:R-:W2:Y:S07]  /*9510*/  LDSM.16.MT88.4 R8, [R249+0x5900] ;  /* 0x00590000f908783b */ /* 0x000eae0000004200 */
[C---:B-----5:R-:W-:Y:S08]  /*9520*/  HMMA.16816.F32.BF16 R52, R176.reuse, R12, R52 ;  /* 0x0000000cb034723c */ /* 0x060ff00000041834 */
[C---:B------:R-:W-:Y:S01]  /*9530*/  HMMA.16816.F32.BF16 R56, R176.reuse, R14, R56 ;  /* 0x0000000eb038723c */ /* 0x040fe20000041838 */
[----:B------:R-:W3:Y:S07]  /*9540*/  LDSM.16.MT88.4 R12, [R251+0x5900] ;  /* 0x00590000fb0c783b */ /* 0x000eee0000004200 */
[C---:B------:R-:W-:Y:S08]  /*9550*/  HMMA.16816.F32.BF16 R60, R176.reuse, R16, R60 ;  /* 0x00000010b03c723c */ /* 0x040ff0000004183c */
[C---:B------:R-:W-:Y:S01]  /*9560*/  HMMA.16816.F32.BF16 R64, R176.reuse, R18, R64 ;  /* 0x00000012b040723c */ /* 0x040fe20000041840 */
[----:B------:R-:W4:Y:S07]  /*9570*/  LDSM.16.MT88.4 R16, [R250+0x5900] ;  /* 0x00590000fa10783b */ /* 0x000f2e0000004200 */
[C---:B-1----:R-:W-:Y:S08]  /*9580*/  HMMA.16816.F32.BF16 R68, R176.reuse, R4, R68 ;  /* 0x00000004b044723c */ /* 0x042ff00000041844 */
        /* <DEDUP_REMOVED lines=8> */
[C---:B----4-:R-:W-:Y:S08]  /*9610*/  HMMA.16816.F32.BF16 R92, R176.reuse, R16, R92 ;  /* 0x00000010b05c723c */ /* 0x050ff0000004185c */
[C---:B------:R-:W-:Y:S01]  /*9620*/  HMMA.16816.F32.BF16 R96, R176.reuse, R18, R96 ;  /* 0x00000012b060723c */ /* 0x040fe20000041860 */
[----:B------:R-:W4:Y:S07]  /*9630*/  LDSM.16.MT88.4 R16, [R250+0x7900] ;  /* 0x00790000fa10783b */ /* 0x000f2e0000004200 */
[C---:B-1----:R-:W-:Y:S08]  /*9640*/  HMMA.16816.F32.BF16 R100, R176.reuse, R4, R100 ;  /* 0x00000004b064723c */ /* 0x042ff00000041864 */
[C---:B------:R-:W-:Y:S08]  /*9650*/  HMMA.16816.F32.BF16 R104, R176.reuse, R6, R104 ;  /* 0x00000006b068723c */ /* 0x040ff00000041868 */
[C---:B--2---:R-:W-:Y:S08]  /*9660*/  HMMA.16816.F32.BF16 R108, R176.reuse, R8, R108 ;  /* 0x00000008b06c723c */ /* 0x044ff0000004186c */
[C---:B------:R-:W-:Y:S08]  /*9670*/  HMMA.16816.F32.BF16 R112, R176.reuse, R10, R112 ;  /* 0x0000000ab070723c */ /* 0x040ff00000041870 */
[C---:B---3--:R-:W-:Y:S08]  /*9680*/  HMMA.16816.F32.BF16 R116, R176.reuse, R12, R116 ;  /* 0x0000000cb074723c */ /* 0x048ff00000041874 */
[C---:B------:R-:W-:Y:S08]  /*9690*/  HMMA.16816.F32.BF16 R120, R176.reuse, R14, R120 ;  /* 0x0000000eb078723c */ /* 0x040ff00000041878 */
[C---:B----4-:R-:W-:Y:S08]  /*96a0*/  HMMA.16816.F32.BF16 R124, R176.reuse, R16, R124 ;  /* 0x00000010b07c723c */ /* 0x050ff0000004187c */
[----:B------:R-:W-:Y:S01]  /*96b0*/  HMMA.16816.F32.BF16 R128, R176, R18, R128 ;  /* 0x00000012b080723c */ /* 0x000fe20000041880 */
[----:B------:R-:W-:-:S07]  /*96c0*/  @P0 BRA `(.L_x_6) ;  /* 0xffffcab000000947 */ /* 0x000fce000383ffff */
.L_x_5:
[----:B--2---:R-:W2:Y:S04]  /*96d0*/  LDL.LU R3, [R1+0x1c] ;  /* 0x00001c0001037983 */ /* 0x004ea80000300800 */
[----:B------:R-:W3:Y:S01]  /*96e0*/  LDL.LU R0, [R1+0x40] ;  /* 0x0000400001007983 */ /* 0x000ee20000300800 */
[----:B------:R-:W-:-:S02]  /*96f0*/  MOV R16, 0xff800000 ;  /* 0xff80000000107802 */ /* 0x000fc40000000f00 */
[----:B------:R-:W-:Y:S02]  /*9700*/  MOV R17, 0xff800000 ;  /* 0xff80000000117802 */ /* 0x000fe40000000f00 */
[----:B------:R-:W-:Y:S01]  /*9710*/  PLOP3.LUT P2, PT, PT, PT, PT, 0x8, 0x0 ;  /* 0x000000000000781c */ /* 0x000fe20003f4e170 */
[----:B--2---:R-:W1:Y:S04]  /*9720*/  SHFL.BFLY PT, R6, R3, 0x2, 0x1f ;  /* 0x0c401f0003067f89 */ /* 0x004e6800000e0000 */
[----:B---3--:R-:W2:Y:S01]  /*9730*/  SHFL.BFLY PT, R7, R0, 0x2, 0x1f ;  /* 0x0c401f0000077f89 */ /* 0x008ea200000e0000 */
[----:B-1----:R-:W-:Y:S02]  /*9740*/  FADD.FTZ R6, R6, R3 ;  /* 0x0000000306067221 */ /* 0x002fe40000010000 */
[----:B--2---:R-:W-:-:S03]  /*9750*/  FADD.FTZ R7, R7, R0 ;  /* 0x0000000007077221 */ /* 0x004fc60000010000 */
[----:B------:R-:W1:Y:S04]  /*9760*/  SHFL.BFLY PT, R3, R6, 0x1, 0x1f ;  /* 0x0c201f0006037f89 */ /* 0x000e6800000e0000 */
[----:B------:R-:W2:Y:S01]  /*9770*/  SHFL.BFLY PT, R0, R7, 0x1, 0x1f ;  /* 0x0c201f0007007f89 */ /* 0x000ea200000e0000 */
[----:B-1----:R-:W-:Y:S01]  /*9780*/  FADD.FTZ R6, R6, R3 ;  /* 0x0000000306067221 */ /* 0x002fe20000010000 */
[----:B------:R-:W-:Y:S01]  /*9790*/  MOV R3, RZ ;  /* 0x000000ff00037202 */ /* 0x000fe20000000f00 */
[----:B--2---:R-:W-:-:S03]  /*97a0*/  FADD.FTZ R7, R0, R7 ;  /* 0x0000000700077221 */ /* 0x004fc60000010000 */
[----:B------:R-:W-:Y:S02]  /*97b0*/  FSETP.NE.FTZ.AND P1, PT, R6, RZ, PT ;  /* 0x000000ff0600720b */ /* 0x000fe40003f35000 */
[----:B------:R-:W-:Y:S02]  /*97c0*/  MOV R0, RZ ;  /* 0x000000ff00007202 */ /* 0x000fe40000000f00 */
[----:B------:R-:W-:-:S09]  /*97d0*/  FSETP.NE.FTZ.AND P0, PT, R7, RZ, PT ;  /* 0x000000ff0700720b */ /* 0x000fd20003f15000 */
[----:B------:R-:W1:Y:S01]  /*97e0*/  @P1 MUFU.RCP R3, R6 ;  /* 0x0000000600031308 */ /* 0x000e620000001000 */
[----:B------:R-:W-:-:S05]  /*97f0*/  @P1 MOV R4, 0x3f317218 ;  /* 0x3f31721800041802 */ /* 0x000fca0000000f00 */
[----:B------:R-:W-:Y:S02]  /*9800*/  @P1 FMUL.FTZ R5, R4, c[0x0][0x2d0] ;  /* 0x0000b40004051a20 */ /* 0x000fe40000410000 */
[----:B------:R-:W-:Y:S08]  /*9810*/  @P0 MUFU.RCP R0, R7 ;  /* 0x0000000700000308 */ /* 0x000ff00000001000 */
[----:B------:R-:W2:Y:S01]  /*9820*/  @P1 MUFU.LG2 R6, R6 ;  /* 0x0000000600061308 */ /* 0x000ea20000000c00 */
[----:B-1----:R-:W-:-:S02]  /*9830*/  FMUL.FTZ R164, R3, R164 ;  /* 0x000000a403a47220 */ /* 0x002fc40000410000 */
[C---:B------:R-:W-:Y:S02]  /*9840*/  FMUL.FTZ R165, R3.reuse, R165 ;  /* 0x000000a503a57220 */ /* 0x040fe40000410000 */
[C---:B------:R-:W-:Y:S02]  /*9850*/  FMUL.FTZ R160, R3.reuse, R160 ;  /* 0x000000a003a07220 */ /* 0x040fe40000410000 */
[C---:B------:R-:W-:Y:S01]  /*9860*/  FMUL.FTZ R161, R3.reuse, R161 ;  /* 0x000000a103a17220 */ /* 0x040fe20000410000 */
[----:B------:R-:W1:Y:S01]  /*9870*/  @P0 MUFU.LG2 R7, R7 ;  /* 0x0000000700070308 */ /* 0x000e620000000c00 */
[C---:B------:R-:W-:Y:S02]  /*9880*/  FMUL.FTZ R156, R3.reuse, R156 ;  /* 0x0000009c039c7220 */ /* 0x040fe40000410000 */
[C---:B------:R-:W-:Y:S02]  /*9890*/  FMUL.FTZ R157, R3.reuse, R157 ;  /* 0x0000009d039d7220 */ /* 0x040fe40000410000 */
[----:B------:R-:W-:-:S02]  /*98a0*/  FMUL.FTZ R152, R3, R152 ;  /* 0x0000009803987220 */ /* 0x000fc40000410000 */
[C---:B------:R-:W-:Y:S02]  /*98b0*/  FMUL.FTZ R153, R3.reuse, R153 ;  /* 0x0000009903997220 */ /* 0x040fe40000410000 */
[C---:B------:R-:W-:Y:S02]  /*98c0*/  FMUL.FTZ R148, R3.reuse, R148 ;  /* 0x0000009403947220 */ /* 0x040fe40000410000 */
[C---:B------:R-:W-:Y:S02]  /*98d0*/  FMUL.FTZ R149, R3.reuse, R149 ;  /* 0x0000009503957220 */ /* 0x040fe40000410000 */
        /* <DEDUP_REMOVED lines=53> */
[----:B------:R-:W-:Y:S01]  /*9c30*/  FMUL.FTZ R129, R3, R129 ;  /* 0x0000008103817220 */ /* 0x000fe20000410000 */
[----:B------:R-:W-:Y:S01]  /*9c40*/  @P0 MOV R3, 0x3f317218 ;  /* 0x3f31721800030802 */ /* 0x000fe20000000f00 */
[----:B--2---:R-:W-:Y:S02]  /*9c50*/  @P1 FMUL.FTZ R6, R6, 0.69314718246459960938 ;  /* 0x3f31721806061820 */ /* 0x004fe40000410000 */
[----:B-1----:R-:W-:Y:S02]  /*9c60*/  @P0 FMUL.FTZ R4, R7, 0.69314718246459960938 ;  /* 0x3f31721807040820 */ /* 0x002fe40000410000 */
[----:B------:R-:W-:-:S02]  /*9c70*/  @P0 FMUL.FTZ R3, R3, c[0x0][0x2d0] ;  /* 0x0000b40003030a20 */ /* 0x000fc40000410000 */
        /* <DEDUP_REMOVED lines=63> */
[----:B------:R-:W-:Y:S02]  /*a070*/  FMUL.FTZ R131, R0, R131 ;  /* 0x0000008300837220 */ /* 0x000fe40000410000 */
[----:B------:R-:W-:Y:S02]  /*a080*/  @P1 FFMA.FTZ R16, R5, R132, R6 ;  /* 0x0000008405101223 */ /* 0x000fe40000010006 */
[----:B------:R-:W-:-:S02]  /*a090*/  @P0 FFMA.FTZ R17, R3, R2, R4 ;  /* 0x0000000203110223 */ /* 0x000fc40000010004 */
.L_x_3:
[----:B------:R-:W-:Y:S05]  /*a0a0*/  @P2 BRA `(.L_x_9) ;  /* 0x00001fa000002947 */ /* 0x000fea0003800000 */
[----:B------:R-:W1:Y:S01]  /*a0b0*/  S2R R7, SR_TID.X ;  /* 0x0000000000077919 */ /* 0x000e620000002100 */
[----:B------:R-:W-:Y:S01]  /*a0c0*/  IMAD R0, RZ, RZ, -UR11 ;  /* 0x8000000bff007e24 */ /* 0x000fe2000f8e02ff */
[----:B------:R-:W-:Y:S01]  /*a0d0*/  ULDC.64 UR4, c[0x0][0x4d0] ;  /* 0x0001340000047ab9 */ /* 0x000fe20000000a00 */
[----:B------:R-:W-:Y:S01]  /*a0e0*/  MOV R20, c[0x0][0x4e8] ;  /* 0x00013a0000147a02 */ /* 0x000fe20000000f00 */
[----:B------:R-:W2:Y:S01]  /*a0f0*/  S2R R9, SR_CTAID.Y ;  /* 0x0000000000097919 */ /* 0x000ea20000002600 */
[----:B------:R-:W-:Y:S01]  /*a100*/  UIMAD.WIDE.U32 UR8, UR11, UR4, URZ ;  /* 0x000000040b0872a5 */ /* 0x000fe2000f8e003f */
[----:B------:R-:W-:Y:S01]  /*a110*/  BSSY B0, `(.L_x_10) ;  /* 0x0000130000007945 */ /* 0x000fe20003800000 */
[----:B------:R-:W-:Y:S01]  /*a120*/  USHF.R.S32.HI UR6, URZ, 0x1f, UR11 ;  /* 0x0000001f3f067899 */ /* 0x000fe2000801140b */
[----:B------:R-:W3:Y:S01]  /*a130*/  S2R R10, SR_CTAID.Z ;  /* 0x00000000000a7919 */ /* 0x000ee20000002700 */
[----:B------:R-:W-:-:S02]  /*a140*/  ISETP.NE.AND P1, PT, R20, 0x1, PT ;  /* 0x000000011400780c */ /* 0x000fc40003f25270 */
[----:B------:R-:W-:Y:S01]  /*a150*/  IMAD.U32 R2, RZ, RZ, UR8 ;  /* 0x00000008ff027e24 */ /* 0x000fe2000f8e00ff */
[----:B------:R-:W-:Y:S01]  /*a160*/  MOV R3, UR9 ;  /* 0x0000000900037c02 */ /* 0x000fe20008000f00 */
[----:B------:R-:W4:Y:S01]  /*a170*/  S2R R19, SR_CTAID.X ;  /* 0x0000000000137919 */ /* 0x000f220000002500 */
[----:B------:R-:W-:-:S04]  /*a180*/  UIMAD UR7, UR6, UR4, URZ ;  /* 0x00000004060772a4 */ /* 0x000fc8000f8e023f */
[----:B------:R-:W-:-:S03]  /*a190*/  UIMAD UR7, UR11, UR5, UR7 ;  /* 0x000000050b0772a4 */ /* 0x000fc6000f8e0207 */
[----:B------:R-:W-:Y:S02]  /*a1a0*/  ULDC.64 UR4, c[0x0][0x438] ;  /* 0x00010e0000047ab9 */ /* 0x000fe40000000a00 */
[----:B------:R-:W-:Y:S01]  /*a1b0*/  UIMAD.WIDE.U32 UR14, UR11, UR4, URZ ;  /* 0x000000040b0e72a5 */ /* 0x000fe2000f8e003f */
[----:B-1----:R-:W-:Y:S01]  /*a1c0*/  SHF.R.S32.HI R5, RZ, 0x1f, R7 ;  /* 0x0000001fff057819 */ /* 0x002fe20000011407 */
[----:B------:R-:W-:Y:S02]  /*a1d0*/  UIMAD UR4, UR6, UR4, URZ ;  /* 0x00000004060472a4 */ /* 0x000fe4000f8e023f */
[----:B------:R-:W-:Y:S01]  /*a1e0*/  UIADD3 UR7, UR9, UR7, URZ ;  /* 0x0000000709077290 */ /* 0x000fe2000fffe03f */
[----:B--2---:R-:W-:Y:S01]  /*a1f0*/  IMAD R9, R0, c[0x0][0x550], R9 ;  /* 0x0001540000097a24 */ /* 0x004fe200078e0209 */
[CC--:B------:R-:W-:Y:S01]  /*a200*/  LEA.HI R0, R5.reuse, R7.reuse, RZ, 0x5 ;  /* 0x0000000705007211 */ /* 0x0c0fe200078f28ff */
[----:B------:R-:W-:Y:S01]  /*a210*/  UIMAD UR4, UR11, UR5, UR4 ;  /* 0x000000050b0472a4 */ /* 0x000fe2000f8e0204 */
[----:B------:R-:W-:-:S02]  /*a220*/  LEA.HI R5, R5, R7, RZ, 0x2 ;  /* 0x0000000705057211 */ /* 0x000fc400078f10ff */
[----:B------:R-:W-:Y:S01]  /*a230*/  LOP3.LUT R4, R0, 0xffffffe0, RZ, 0xc0, !PT ;  /* 0xffffffe000047812 */ /* 0x000fe200078ec0ff */
[----:B------:R-:W-:Y:S01]  /*a240*/  UIADD3 UR4, UR15, UR4, URZ ;  /* 0x000000040f047290 */ /* 0x000fe2000fffe03f */
[--C-:B------:R-:W-:Y:S02]  /*a250*/  SHF.R.S32.HI R6, RZ, 0x5, R0.reuse ;  /* 0x00000005ff067819 */ /* 0x100fe40000011400 */
[----:B------:R-:W-:Y:S01]  /*a260*/  SHF.R.S32.HI R0, RZ, 0x1f, R0 ;  /* 0x0000001fff007819 */ /* 0x000fe20000011400 */
[----:B------:R-:W-:Y:S01]  /*a270*/  IMAD.IADD R14, R7, 0x1, -R4 ;  /* 0x00000001070e7824 */ /* 0x000fe200078e0a04 */
[----:B------:R-:W-:Y:S01]  /*a280*/  LOP3.LUT R3, R5, 0xfffffffc, RZ, 0xc0, !PT ;  /* 0xfffffffc05037812 */ /* 0x000fe200078ec0ff */
[----:B------:R-:W-:Y:S01]  /*a290*/  IMAD.MOV.U32 R4, RZ, RZ, R2 ;  /* 0x000000ffff047224 */ /* 0x000fe200078e0002 */
[----:B------:R-:W-:Y:S01]  /*a2a0*/  LEA.HI R0, R0, R6, RZ, 0x3 ;  /* 0x0000000600007211 */ /* 0x000fe200078f18ff */
[----:B------:R-:W-:Y:S01]  /*a2b0*/  IMAD.U32 R5, RZ, RZ, UR7 ;  /* 0x00000007ff057e24 */ /* 0x000fe2000f8e00ff */
[----:B------:R-:W-:Y:S01]  /*a2c0*/  IADD3 R7, -R3, R7, RZ ;  /* 0x0000000703077210 */ /* 0x000fe20007ffe1ff */
[----:B------:R-:W-:Y:S01]  /*a2d0*/  IMAD.U32 R3, RZ, RZ, UR15 ;  /* 0x0000000fff037e24 */ /* 0x000fe2000f8e00ff */
[----:B------:R-:W-:Y:S01]  /*a2e0*/  LOP3.LUT R0, R0, 0xffffff8, RZ, 0xc0, !PT ;  /* 0x0ffffff800007812 */ /* 0x000fe200078ec0ff */
[----:B---3--:R-:W-:Y:S01]  /*a2f0*/  IMAD.WIDE.U32 R4, R10, c[0x0][0x4d8], R4 ;  /* 0x000136000a047a25 */ /* 0x008fe200078e0004 */
[----:B------:R-:W-:-:S02]  /*a300*/  SHF.R.S32.HI R2, RZ, 0x1f, R14 ;  /* 0x0000001fff027819 */ /* 0x000fc4000001140e */
[----:B------:R-:W-:Y:S01]  /*a310*/  SHF.R.S32.HI R11, RZ, 0x1f, R10 ;  /* 0x0000001fff0b7819 */ /* 0x000fe2000001140a */
[----:B------:R-:W-:Y:S01]  /*a320*/  IMAD.IADD R8, R6, 0x1, -R0 ;  /* 0x0000000106087824 */ /* 0x000fe200078e0a00 */
[C---:B------:R-:W-:Y:S02]  /*a330*/  LEA.HI R0, R7.reuse, R7, RZ, 0x1 ;  /* 0x0000000707007211 */ /* 0x040fe400078f08ff */
[----:B------:R-:W-:Y:S01]  /*a340*/  LEA.HI R18, R2, R14, RZ, 0x2 ;  /* 0x0000000e02127211 */ /* 0x000fe200078f10ff */
[----:B------:R-:W-:Y:S01]  /*a350*/  IMAD.U32 R2, RZ, RZ, UR14 ;  /* 0x0000000eff027e24 */ /* 0x000fe2000f8e00ff */
[----:B------:R-:W-:Y:S02]  /*a360*/  LOP3.LUT R0, R0, 0x1ffffffe, RZ, 0xc0, !PT ;  /* 0x1ffffffe00007812 */ /* 0x000fe400078ec0ff */
[----:B------:R-:W-:Y:S02]  /*a370*/  SHF.R.S32.HI R6, RZ, 0x2, R18 ;  /* 0x00000002ff067819 */ /* 0x000fe40000011412 */
[----:B------:R-:W-:Y:S01]  /*a380*/  MOV R3, UR4 ;  /* 0x0000000400037c02 */ /* 0x000fe20008000f00 */
[----:B------:R-:W-:-:S02]  /*a390*/  IMAD.IADD R0, R7, 0x1, -R0 ;  /* 0x0000000107007824 */ /* 0x000fc400078e0a00 */
[----:B------:R-:W-:Y:S02]  /*a3a0*/  IMAD R15, R8, 0x10, R6 ;  /* 0x00000010080f7824 */ /* 0x000fe400078e0206 */
[C---:B------:R-:W-:Y:S02]  /*a3b0*/  IMAD R7, R11.reuse, c[0x0][0x4d8], RZ ;  /* 0x000136000b077a24 */ /* 0x040fe400078e02ff */
[----:B------:R-:W-:Y:S01]  /*a3c0*/  IMAD R6, R11, c[0x0][0x440], RZ ;  /* 0x000110000b067a24 */ /* 0x000fe200078e02ff */
[----:B------:R-:W-:Y:S01]  /*a3d0*/  LEA R0, R0, R15, 0x3 ;  /* 0x0000000f00007211 */ /* 0x000fe200078e18ff */
[C---:B------:R-:W-:Y:S02]  /*a3e0*/  IMAD R7, R10.reuse, c[0x0][0x4dc], R7 ;  /* 0x000137000a077a24 */ /* 0x040fe400078e0207 */
[----:B------:R-:W-:Y:S02]  /*a3f0*/  IMAD R6, R10, c[0x0][0x444], R6 ;  /* 0x000111000a067a24 */ /* 0x000fe400078e0206 */
[----:B----4-:R-:W-:Y:S01]  /*a400*/  IMAD R8, R19, 0x80, R0 ;  /* 0x0000008013087824 */ /* 0x010fe200078e0200 */
[----:B------:R-:W-:Y:S01]  /*a410*/  SHF.R.S32.HI R0, RZ, 0x1f, R9 ;  /* 0x0000001fff007819 */ /* 0x000fe20000011409 */
[----:B------:R-:W-:-:S02]  /*a420*/  IMAD.IADD R5, R5, 0x1, R7 ;  /* 0x0000000105057824 */ /* 0x000fc400078e0207 */
[----:B------:R-:W-:-:S04]  /*a430*/  @P1 IMAD.HI.U32 R7, R8, c[0x0][0x4ec], RZ ;  /* 0x00013b0008071a27 */ /* 0x000fc800078e00ff */
[----:B------:R-:W-:-:S04]  /*a440*/  IMAD.WIDE.U32 R2, R10, c[0x0][0x440], R2 ;  /* 0x000110000a027a25 */ /* 0x000fc800078e0002 */
[----:B------:R-:W-:Y:S01]  /*a450*/  IMAD.MOV.U32 R10, RZ, RZ, R8 ;  /* 0x000000ffff0a7224 */ /* 0x000fe200078e0008 */
[----:B------:R-:W-:Y:S02]  /*a460*/  @P1 SHF.R.U32.HI R10, RZ, c[0x0][0x4f0], R7 ;  /* 0x00013c00ff0a1a19 */ /* 0x000fe40000011607 */
[----:B------:R-:W-:Y:S01]  /*a470*/  IADD3 R3, R3, R6, RZ ;  /* 0x0000000603037210 */ /* 0x000fe20007ffe0ff */
[C---:B------:R-:W-:Y:S02]  /*a480*/  IMAD R6, R0.reuse, c[0x0][0x4e0], RZ ;  /* 0x0001380000067a24 */ /* 0x040fe400078e02ff */
[----:B------:R-:W-:Y:S02]  /*a490*/  IMAD R0, R0, c[0x0][0x448], RZ ;  /* 0x0001120000007a24 */ /* 0x000fe400078e02ff */
[----:B------:R-:W-:Y:S02]  /*a4a0*/  IMAD.MOV R11, RZ, RZ, -R10 ;  /* 0x000000ffff0b7224 */ /* 0x000fe400078e0a0a */
[----:B------:R-:W-:-:S02]  /*a4b0*/  IMAD R13, R9, c[0x0][0x4e4], R6 ;  /* 0x00013900090d7a24 */ /* 0x000fc400078e0206 */
[----:B------:R-:W-:-:S04]  /*a4c0*/  IMAD.WIDE.U32 R6, R9, c[0x0][0x448], R2 ;  /* 0x0001120009067a25 */ /* 0x000fc800078e0002 */
[C---:B------:R-:W-:Y:S01]  /*a4d0*/  IMAD R12, R9.reuse, c[0x0][0x44c], R0 ;  /* 0x00011300090c7a24 */ /* 0x040fe200078e0200 */
[----:B------:R-:W-:Y:S01]  /*a4e0*/  MOV R0, R8 ;  /* 0x0000000800007202 */ /* 0x000fe20000000f00 */
[----:B------:R-:W-:-:S04]  /*a4f0*/  IMAD.WIDE.U32 R2, R9, c[0x0][0x4e0], R4 ;  /* 0x0001380009027a25 */ /* 0x000fc800078e0004 */
[----:B------:R-:W-:Y:S01]  /*a500*/  IMAD R9, R11, c[0x0][0x4e8], R8 ;  /* 0x00013a000b097a24 */ /* 0x000fe200078e0208 */
[----:B------:R-:W-:Y:S01]  /*a510*/  SHF.R.S32.HI R11, RZ, 0x1f, R10 ;  /* 0x0000001fff0b7819 */ /* 0x000fe2000001140a */
[----:B------:R-:W-:Y:S01]  /*a520*/  @P1 IMAD.HI.U32 R4, R8, c[0x0][0x4ec], RZ ;  /* 0x00013b0008041a27 */ /* 0x000fe200078e00ff */
[----:B------:R-:W-:Y:S01]  /*a530*/  BAR.SYNC.DEFER_BLOCKING 0x1, 0x100 ;  /* 0x0044000000007b1d */ /* 0x000fe20000010000 */
[----:B------:R-:W-:Y:S02]  /*a540*/  IADD3 R2, P0, R10, R2, RZ ;  /* 0x000000020a027210 */ /* 0x000fe40007f1e0ff */
[----:B------:R-:W-:Y:S01]  /*a550*/  IMAD.IADD R5, R7, 0x1, R12 ;  /* 0x0000000107057824 */ /* 0x000fe200078e020c */
[----:B------:R-:W-:Y:S02]  /*a560*/  SHF.R.S32.HI R7, RZ, 0x1f, R9 ;  /* 0x0000001fff077819 */ /* 0x000fe40000011409 */
[----:B------:R-:W-:Y:S02]  /*a570*/  @P1 SHF.R.U32.HI R0, RZ, c[0x0][0x4f0], R4 ;  /* 0x00013c00ff001a19 */ /* 0x000fe40000011604 */
[----:B------:R-:W-:Y:S01]  /*a580*/  IADD3.X R3, R11, R3, R13, P0, !PT ;  /* 0x000000030b037210 */ /* 0x000fe200007fe40d */
[----:B------:R-:W-:Y:S01]  /*a590*/  IMAD R11, R19, 0x80, R15 ;  /* 0x00000080130b7824 */ /* 0x000fe200078e020f */
[----:B------:R-:W-:Y:S01]  /*a5a0*/  MOV R4, R6 ;  /* 0x0000000600047202 */ /* 0x000fe20000000f00 */
[----:B------:R-:W-:Y:S01]  /*a5b0*/  IMAD R6, R7, c[0x0][0x4c8], RZ ;  /* 0x0001320007067a24 */ /* 0x000fe200078e02ff */
[----:B------:R-:W-:Y:S01]  /*a5c0*/  SHF.R.S32.HI R7, RZ, 0x1f, R0 ;  /* 0x0000001fff077819 */ /* 0x000fe20000011400 */
[----:B------:R-:W-:-:S04]  /*a5d0*/  IMAD.WIDE.U32 R2, R9, c[0x0][0x4c8], R2 ;  /* 0x0001320009027a25 */ /* 0x000fc800078e0002 */
[----:B------:R-:W-:Y:S02]  /*a5e0*/  IMAD.MOV R10, RZ, RZ, -R0 ;  /* 0x000000ffff0a7224 */ /* 0x000fe400078e0a00 */
[----:B------:R-:W-:Y:S01]  /*a5f0*/  IMAD R9, R9, c[0x0][0x4cc], R6 ;  /* 0x0001330009097a24 */ /* 0x000fe200078e0206 */
[----:B------:R-:W-:Y:S01]  /*a600*/  LEA R6, P0, R2, c[0x0][0x4a8], 0x2 ;  /* 0x00012a0002067a11 */ /* 0x000fe200078010ff */
[----:B------:R-:W-:Y:S02]  /*a610*/  IMAD R10, R10, c[0x0][0x4e8], R8 ;  /* 0x00013a000a0a7a24 */ /* 0x000fe400078e0208 */
[----:B------:R-:W-:Y:S01]  /*a620*/  IMAD R7, R7, c[0x0][0x430], RZ ;  /* 0x00010c0007077a24 */ /* 0x000fe200078e02ff */
[----:B------:R-:W-:Y:S01]  /*a630*/  IADD3 R3, R3, R9, RZ ;  /* 0x0000000903037210 */ /* 0x000fe20007ffe0ff */
[----:B------:R-:W-:Y:S01]  /*a640*/  IMAD.WIDE.U32 R4, R0, c[0x0][0x430], R4 ;  /* 0x00010c0000047a25 */ /* 0x000fe200078e0004 */
[----:B------:R-:W-:Y:S02]  /*a650*/  SHFL.IDX PT, R8, R6, RZ, 0x1c1f ;  /* 0x001c1fff06087589 */ /* 0x000fe400000e0000 */
[----:B------:R-:W-:Y:S01]  /*a660*/  LEA.HI.X R2, R2, c[0x0][0x4ac], R3, 0x2, P0 ;  /* 0x00012b0002027a11 */ /* 0x000fe200000f1403 */
[----:B------:R-:W-:Y:S01]  /*a670*/  IMAD R0, R0, c[0x0][0x434], R7 ;  /* 0x00010d0000007a24 */ /* 0x000fe200078e0207 */
[----:B------:R-:W-:Y:S01]  /*a680*/  SHF.R.S32.HI R7, RZ, 0x1f, R10 ;  /* 0x0000001fff077819 */ /* 0x000fe2000001140a */
[----:B------:R-:W-:Y:S01]  /*a690*/  SHFL.IDX PT, R6, R6, 0x1, 0x1c1f ;  /* 0x003c1f0006067f89 */ /* 0x000fe200000e0000 */
[----:B------:R-:W-:-:S02]  /*a6a0*/  LOP3.LUT P0, RZ, R14, 0x3, RZ, 0xc0, !PT ;  /* 0x000000030eff7812 */ /* 0x000fc4000780c0ff */
[----:B------:R-:W-:Y:S01]  /*a6b0*/  IADD3 R3, R5, R0, RZ ;  /* 0x0000000005037210 */ /* 0x000fe20007ffe0ff */
[----:B------:R-:W-:Y:S01]  /*a6c0*/  IMAD R0, R7, c[0x0][0x428], RZ ;  /* 0x00010a0007007a24 */ /* 0x000fe200078e02ff */
[----:B------:R-:W1:Y:S01]  /*a6d0*/  SHFL.IDX PT, R9, R2, RZ, 0x1c1f ;  /* 0x001c1fff02097589 */ /* 0x000e6200000e0000 */
[----:B------:R-:W-:Y:S02]  /*a6e0*/  IMAD R5, R20, c[0x0][0x388], RZ ;  /* 0x0000e20014057a24 */ /* 0x000fe400078e02ff */
[----:B------:R-:W-:Y:S01]  /*a6f0*/  IMAD R0, R10, c[0x0][0x42c], R0 ;  /* 0x00010b000a007a24 */ /* 0x000fe200078e0200 */
[----:B------:R2:W3:Y:S02]  /*a700*/  SHFL.IDX PT, R7, R2, 0x1, 0x1c1f ;  /* 0x003c1f0002077f89 */ /* 0x0004e400000e0000 */
[----:B------:R-:W-:-:S13]  /*a710*/  ISETP.GE.OR P2, PT, R11, R5, P0 ;  /* 0x000000050b00720c */ /* 0x000fda0000746670 */
[----:B-1----:R1:W-:Y:S01]  /*a720*/  @!P2 ST.E [R8.64], R16 ;  /* 0x000000100800a985 */ /* 0x0023e2000c10190c */
[----:B--2---:R-:W-:Y:S01]  /*a730*/  IMAD.MOV.U32 R2, RZ, RZ, R4 ;  /* 0x000000ffff027224 */ /* 0x004fe200078e0004 */
[----:B------:R-:W-:-:S03]  /*a740*/  IADD3 R4, R11, 0x8, RZ ;  /* 0x000000080b047810 */ /* 0x000fc60007ffe0ff */
[----:B------:R-:W-:Y:S01]  /*a750*/  IMAD.WIDE.U32 R2, R10, c[0x0][0x428], R2 ;  /* 0x00010a000a027a25 */ /* 0x000fe200078e0002 */
[----:B------:R-:W-:-:S04]  /*a760*/  ISETP.GE.OR P0, PT, R4, R5, P0 ;  /* 0x000000050400720c */ /* 0x000fc80000706670 */
[----:B------:R-:W-:Y:S02]  /*a770*/  IADD3 R0, R3, R0, RZ ;  /* 0x0000000003007210 */ /* 0x000fe40007ffe0ff */
[----:B------:R-:W-:-:S04]  /*a780*/  LEA R20, P1, R2, c[0x0][0x400], 0x2 ;  /* 0x0001000002147a11 */ /* 0x000fc800078210ff */
[----:B------:R-:W-:Y:S02]  /*a790*/  LEA.HI.X R19, R2, c[0x0][0x404], R0, 0x2, P1 ;  /* 0x0001010002137a11 */ /* 0x000fe400008f1400 */
[----:B------:R-:W-:Y:S01]  /*a7a0*/  LOP3.LUT R0, R18, 0x7ffffffc, RZ, 0xc0, !PT ;  /* 0x7ffffffc12007812 */ /* 0x000fe200078ec0ff */
[----:B---3--:R2:W-:Y:S01]  /*a7b0*/  @!P0 ST.E [R6.64], R17 ;  /* 0x0000001106008985 */ /* 0x0085e2000c10190c */
[-C--:B------:R-:W-:Y:S02]  /*a7c0*/  ISETP.GE.AND P0, PT, R11, R5.reuse, PT ;  /* 0x000000050b00720c */ /* 0x080fe40003f06270 */
[----:B------:R-:W-:Y:S01]  /*a7d0*/  ISETP.GE.AND P1, PT, R4, R5, PT ;  /* 0x000000050400720c */ /* 0x000fe20003f26270 */
[----:B------:R-:W-:Y:S01]  /*a7e0*/  IMAD.IADD R0, R14, 0x1, -R0 ;  /* 0x000000010e007824 */ /* 0x000fe200078e0a00 */
[----:B------:R2:W3:Y:S02]  /*a7f0*/  SHFL.IDX PT, R2, R20, RZ, 0x1c1f ;  /* 0x001c1fff14027589 */ /* 0x0004e400000e0000 */
[----:B-1----:R-:W-:-:S02]  /*a800*/  P2R R16, PR, RZ, 0x2 ;  /* 0x00000002ff107803 */ /* 0x002fc40000000000 */
[----:B------:R2:W1:Y:S01]  /*a810*/  SHFL.IDX PT, R3, R19, RZ, 0x1c1f ;  /* 0x001c1fff13037589 */ /* 0x00046200000e0000 */
[----:B------:R-:W-:-:S04]  /*a820*/  SHF.L.U32 R0, R0, 0x1, RZ ;  /* 0x0000000100007819 */ /* 0x000fc800000006ff */
[----:B------:R-:W-:Y:S05]  /*a830*/  @P0 BRA `(.L_x_11) ;  /* 0x00000bd000000947 */ /* 0x000fea0003800000 */
[C---:B------:R-:W-:Y:S02]  /*a840*/  ISETP.GE.AND P0, PT, R0.reuse, c[0x0][0x3c8], PT ;  /* 0x0000f20000007a0c */ /* 0x040fe40003f06270 */
[C---:B------:R-:W-:Y:S02]  /*a850*/  IADD3 R5, R0.reuse, 0x8, RZ ;  /* 0x0000000800057810 */ /* 0x040fe40007ffe0ff */
[----:B------:R-:W-:Y:S02]  /*a860*/  IADD3 R4, R0, 0x10, RZ ;  /* 0x0000001000047810 */ /* 0x000fe40007ffe0ff */
[----:B------:R-:W-:Y:S02]  /*a870*/  ISETP.GE.AND P5, PT, R5, c[0x0][0x3c8], PT ;  /* 0x0000f20005007a0c */ /* 0x000fe40003fa6270 */
[----:B------:R-:W-:Y:S02]  /*a880*/  ISETP.GE.AND P4, PT, R4, c[0x0][0x3c8], PT ;  /* 0x0000f20004007a0c */ /* 0x000fe40003f86270 */
[----:B------:R-:W-:-:S02]  /*a890*/  IADD3 R8, R0, 0x18, RZ ;  /* 0x0000001800087810 */ /* 0x000fc40007ffe0ff */
[C---:B------:R-:W-:Y:S01]  /*a8a0*/  IADD3 R10, R0.reuse, 0x20, RZ ;  /* 0x00000020000a7810 */ /* 0x040fe20007ffe0ff */
[C---:B-123--:R-:W-:Y:S01]  /*a8b0*/  @!P0 IMAD.WIDE R6, R0.reuse, 0x4, R2 ;  /* 0x0000000400068825 */ /* 0x04efe200078e0202 */
[C---:B------:R-:W-:Y:S02]  /*a8c0*/  IADD3 R11, R0.reuse, 0x28, RZ ;  /* 0x00000028000b7810 */ /* 0x040fe40007ffe0ff */
[----:B------:R-:W-:Y:S02]  /*a8d0*/  IADD3 R9, R0, 0x30, RZ ;  /* 0x0000003000097810 */ /* 0x000fe40007ffe0ff */
[----:B------:R1:W-:Y:S01]  /*a8e0*/  @!P0 ST.E.64 [R6.64], R164 ;  /* 0x000000a406008985 */ /* 0x0003e2000c101b0c */
[----:B------:R-:W-:Y:S02]  /*a8f0*/  ISETP.GE.AND P3, PT, R8, c[0x0][0x3c8], PT ;  /* 0x0000f20008007a0c */ /* 0x000fe40003f66270 */
[----:B------:R-:W-:Y:S02]  /*a900*/  @!P4 LEA.HI R4, R4, R4, RZ, 0x1 ;  /* 0x000000040404c211 */ /* 0x000fe400078f08ff */
[----:B------:R-:W-:-:S02]  /*a910*/  ISETP.GE.AND P2, PT, R10, c[0x0][0x3c8], PT ;  /* 0x0000f2000a007a0c */ /* 0x000fc40003f46270 */
[----:B------:R-:W-:Y:S02]  /*a920*/  @!P4 LOP3.LUT R4, R4, 0xfffffffe, RZ, 0xc0, !PT ;  /* 0xfffffffe0404c812 */ /* 0x000fe400078ec0ff */
[----:B------:R-:W-:Y:S02]  /*a930*/  ISETP.GE.AND P1, PT, R11, c[0x0][0x3c8], PT ;  /* 0x0000f2000b007a0c */ /* 0x000fe40003f26270 */
[----:B------:R-:W-:Y:S02]  /*a940*/  ISETP.GE.AND P0, PT, R9, c[0x0][0x3c8], PT ;  /* 0x0000f20009007a0c */ /* 0x000fe40003f06270 */
[C---:B------:R-:W-:Y:S02]  /*a950*/  IADD3 R13, R0.reuse, 0x38, RZ ;  /* 0x00000038000d7810 */ /* 0x040fe40007ffe0ff */
[----:B------:R-:W-:Y:S02]  /*a960*/  IADD3 R12, R0, 0x40, RZ ;  /* 0x00000040000c7810 */ /* 0x000fe40007ffe0ff */
[----:B-1----:R-:W-:Y:S01]  /*a970*/  @!P5 LEA.HI R6, R5, R5, RZ, 0x1 ;  /* 0x000000050506d211 */ /* 0x002fe200078f08ff */
[----:B------:R-:W-:-:S03]  /*a980*/  @!P4 IMAD.WIDE R4, R4, 0x4, R2 ;  /* 0x000000040404c825 */ /* 0x000fc600078e0202 */
[----:B------:R-:W-:-:S05]  /*a990*/  @!P5 LOP3.LUT R6, R6, 0xfffffffe, RZ, 0xc0, !PT ;  /* 0xfffffffe0606d812 */ /* 0x000fca00078ec0ff */
[----:B------:R-:W-:-:S05]  /*a9a0*/  @!P5 IMAD.WIDE R6, R6, 0x4, R2 ;  /* 0x000000040606d825 */ /* 0x000fca00078e0202 */
[----:B------:R1:W-:Y:S01]  /*a9b0*/  @!P5 ST.E.64 [R6.64], R160 ;  /* 0x000000a00600d985 */ /* 0x0003e2000c101b0c */
[----:B------:R-:W-:-:S03]  /*a9c0*/  ISETP.GE.AND P5, PT, R13, c[0x0][0x3c8], PT ;  /* 0x0000f2000d007a0c */ /* 0x000fc60003fa6270 */
[----:B------:R2:W-:Y:S01]  /*a9d0*/  @!P4 ST.E.64 [R4.64], R156 ;  /* 0x0000009c0400c985 */ /* 0x0005e2000c101b0c */
[----:B------:R-:W-:Y:S02]  /*a9e0*/  ISETP.GE.AND P4, PT, R12, c[0x0][0x3c8], PT ;  /* 0x0000f2000c007a0c */ /* 0x000fe40003f86270 */
[----:B-1----:R-:W-:Y:S02]  /*a9f0*/  @!P2 LEA.HI R7, R10, R10, RZ, 0x1 ;  /* 0x0000000a0a07a211 */ /* 0x002fe400078f08ff */
[----:B------:R-:W-:Y:S02]  /*aa00*/  @!P1 LEA.HI R6, R11, R11, RZ, 0x1 ;  /* 0x0000000b0b069211 */ /* 0x000fe400078f08ff */
[----:B--2---:R-:W-:Y:S02]  /*aa10*/  @!P3 LEA.HI R4, R8, R8, RZ, 0x1 ;  /* 0x000000080804b211 */ /* 0x004fe400078f08ff */
[----:B------:R-:W-:Y:S02]  /*aa20*/  @!P0 LEA.HI R5, R9, R9, RZ, 0x1 ;  /* 0x0000000909058211 */ /* 0x000fe400078f08ff */
[----:B------:R-:W-:-:S02]  /*aa30*/  @!P3 LOP3.LUT R4, R4, 0xfffffffe, RZ, 0xc0, !PT ;  /* 0xfffffffe0404b812 */ /* 0x000fc400078ec0ff */
[----:B------:R-:W-:Y:S02]  /*aa40*/  @!P2 LOP3.LUT R7, R7, 0xfffffffe, RZ, 0xc0, !PT ;  /* 0xfffffffe0707a812 */ /* 0x000fe400078ec0ff */
[----:B------:R-:W-:Y:S01]  /*aa50*/  @!P1 LOP3.LUT R6, R6, 0xfffffffe, RZ, 0xc0, !PT ;  /* 0xfffffffe06069812 */ /* 0x000fe200078ec0ff */
[----:B------:R-:W-:Y:S01]  /*aa60*/  @!P3 IMAD.WIDE R10, R4, 0x4, R2 ;  /* 0x00000004040ab825 */ /* 0x000fe200078e0202 */
[----:B------:R-:W-:-:S03]  /*aa70*/  @!P0 LOP3.LUT R5, R5, 0xfffffffe, RZ, 0xc0, !PT ;  /* 0xfffffffe05058812 */ /* 0x000fc600078ec0ff */
[--C-:B------:R-:W-:Y:S01]  /*aa80*/  @!P2 IMAD.WIDE R8, R7, 0x4, R2.reuse ;  /* 0x000000040708a825 */ /* 0x100fe200078e0202 */
[----:B------:R1:W-:Y:S03]  /*aa90*/  @!P3 ST.E.64 [R10.64], R152 ;  /* 0x000000980a00b985 */ /* 0x0003e6000c101b0c */
[--C-:B------:R-:W-:Y:S01]  /*aaa0*/  @!P1 IMAD.WIDE R6, R6, 0x4, R2.reuse ;  /* 0x0000000406069825 */ /* 0x100fe200078e0202 */
[----:B------:R2:W-:Y:S03]  /*aab0*/  @!P2 ST.E.64 [R8.64], R148 ;  /* 0x000000940800a985 */ /* 0x0005e6000c101b0c */
[----:B------:R-:W-:Y:S01]  /*aac0*/  @!P0 IMAD.WIDE R4, R5, 0x4, R2 ;  /* 0x0000000405048825 */ /* 0x000fe200078e0202 */
[----:B------:R3:W-:Y:S04]  /*aad0*/  @!P1 ST.E.64 [R6.64], R144 ;  /* 0x0000009006009985 */ /* 0x0007e8000c101b0c */
[----:B------:R4:W-:Y:S01]  /*aae0*/  @!P0 ST.E.64 [R4.64], R140 ;  /* 0x0000008c04008985 */ /* 0x0009e2000c101b0c */
[----:B-1----:R-:W-:-:S02]  /*aaf0*/  IADD3 R10, R0, 0x58, RZ ;  /* 0x00000058000a7810 */ /* 0x002fc40007ffe0ff */
[C---:B------:R-:W-:Y:S02]  /*ab00*/  IADD3 R11, R0.reuse, 0x60, RZ ;  /* 0x00000060000b7810 */ /* 0x040fe40007ffe0ff */
[C---:B--2---:R-:W-:Y:S02]  /*ab10*/  IADD3 R8, R0.reuse, 0x48, RZ ;  /* 0x0000004800087810 */ /* 0x044fe40007ffe0ff */
[----:B------:R-:W-:Y:S02]  /*ab20*/  IADD3 R9, R0, 0x50, RZ ;  /* 0x0000005000097810 */ /* 0x000fe40007ffe0ff */
[----:B---3--:R-:W-:Y:S02]  /*ab30*/  @!P5 LEA.HI R6, R13, R13, RZ, 0x1 ;  /* 0x0000000d0d06d211 */ /* 0x008fe400078f08ff */
[----:B------:R-:W-:Y:S02]  /*ab40*/  ISETP.GE.AND P3, PT, R8, c[0x0][0x3c8], PT ;  /* 0x0000f20008007a0c */ /* 0x000fe40003f66270 */
[----:B----4-:R-:W-:-:S02]  /*ab50*/  @!P4 LEA.HI R4, R12, R12, RZ, 0x1 ;  /* 0x0000000c0c04c211 */ /* 0x010fc400078f08ff */
[----:B------:R-:W-:Y:S02]  /*ab60*/  @!P5 LOP3.LUT R6, R6, 0xfffffffe, RZ, 0xc0, !PT ;  /* 0xfffffffe0606d812 */ /* 0x000fe400078ec0ff */
[----:B------:R-:W-:Y:S02]  /*ab70*/  ISETP.GE.AND P2, PT, R9, c[0x0][0x3c8], PT ;  /* 0x0000f20009007a0c */ /* 0x000fe40003f46270 */
[----:B------:R-:W-:Y:S01]  /*ab80*/  @!P4 LOP3.LUT R4, R4, 0xfffffffe, RZ, 0xc0, !PT ;  /* 0xfffffffe0404c812 */ /* 0x000fe200078ec0ff */
[--C-:B------:R-:W-:Y:S01]  /*ab90*/  @!P5 IMAD.WIDE R6, R6, 0x4, R2.reuse ;  /* 0x000000040606d825 */ /* 0x100fe200078e0202 */
[----:B------:R-:W-:Y:S02]  /*aba0*/  ISETP.GE.AND P1, PT, R10, c[0x0][0x3c8], PT ;  /* 0x0000f2000a007a0c */ /* 0x000fe40003f26270 */
[----:B------:R-:W-:Y:S01]  /*abb0*/  ISETP.GE.AND P0, PT, R11, c[0x0][0x3c8], PT ;  /* 0x0000f2000b007a0c */ /* 0x000fe20003f06270 */
[----:B------:R-:W-:Y:S01]  /*abc0*/  @!P4 IMAD.WIDE R4, R4, 0x4, R2 ;  /* 0x000000040404c825 */ /* 0x000fe200078e0202 */
[----:B------:R1:W-:Y:S01]  /*abd0*/  @!P5 ST.E.64 [R6.64], R136 ;  /* 0x000000880600d985 */ /* 0x0003e2000c101b0c */
[----:B------:R-:W-:-:S02]  /*abe0*/  IADD3 R13, R0, 0x68, RZ ;  /* 0x00000068000d7810 */ /* 0x000fc40007ffe0ff */
[----:B------:R-:W-:Y:S01]  /*abf0*/  IADD3 R12, R0, 0x70, RZ ;  /* 0x00000070000c7810 */ /* 0x000fe20007ffe0ff */
[----:B------:R2:W-:Y:S01]  /*ac00*/  @!P4 ST.E.64 [R4.64], R36 ;  /* 0x000000240400c985 */ /* 0x0005e2000c101b0c */
[----:B------:R-:W-:Y:S02]  /*ac10*/  ISETP.GE.AND P5, PT, R13, c[0x0][0x3c8], PT ;  /* 0x0000f2000d007a0c */ /* 0x000fe40003fa6270 */
[----:B------:R-:W-:Y:S02]  /*ac20*/  ISETP.GE.AND P4, PT, R12, c[0x0][0x3c8], PT ;  /* 0x0000f2000c007a0c */ /* 0x000fe40003f86270 */
[----:B-1----:R-:W-:Y:S02]  /*ac30*/  @!P2 LEA.HI R7, R9, R9, RZ, 0x1 ;  /* 0x000000090907a211 */ /* 0x002fe400078f08ff */
[----:B------:R-:W-:Y:S02]  /*ac40*/  @!P1 LEA.HI R6, R10, R10, RZ, 0x1 ;  /* 0x0000000a0a069211 */ /* 0x000fe400078f08ff */
[----:B--2---:R-:W-:-:S02]  /*ac50*/  @!P3 LEA.HI R4, R8, R8, RZ, 0x1 ;  /* 0x000000080804b211 */ /* 0x004fc400078f08ff */
[----:B------:R-:W-:Y:S02]  /*ac60*/  @!P0 LEA.HI R5, R11, R11, RZ, 0x1 ;  /* 0x0000000b0b058211 */ /* 0x000fe400078f08ff */
[----:B------:R-:W-:Y:S02]  /*ac70*/  @!P3 LOP3.LUT R4, R4, 0xfffffffe, RZ, 0xc0, !PT ;  /* 0xfffffffe0404b812 */ /* 0x000fe400078ec0ff */
        /* <DEDUP_REMOVED lines=18> */
[----:B------:R-:W-:Y:S02]  /*ada0*/  ISETP.GE.AND P2, PT, R9, c[0x0][0x3c8], PT ;  /* 0x0000f20009007a0c */ /* 0x000fe40003f46270 */
[----:B------:R-:W-:Y:S02]  /*adb0*/  @!P5 LOP3.LUT R6, R6, 0xfffffffe, RZ, 0xc0, !PT ;  /* 0xfffffffe0606d812 */ /* 0x000fe400078ec0ff */
[----:B------:R-:W-:Y:S02]  /*adc0*/  @!P4 LOP3.LUT R4, R4, 0xfffffffe, RZ, 0xc0, !PT ;  /* 0xfffffffe0404c812 */ /* 0x000fe400078ec0ff */
[----:B------:R-:W-:Y:S01]  /*add0*/  ISETP.GE.AND P1, PT, R10, c[0x0][0x3c8], PT ;  /* 0x0000f2000a007a0c */ /* 0x000fe20003f26270 */
[--C-:B------:R-:W-:Y:S01]  /*ade0*/  @!P5 IMAD.WIDE R6, R6, 0x4, R2.reuse ;  /* 0x000000040606d825 */ /* 0x100fe200078e0202 */
[----:B------:R-:W-:Y:S02]  /*adf0*/  ISETP.GE.AND P0, PT, R11, c[0x0][0x3c8], PT ;  /* 0x0000f2000b007a0c */ /* 0x000fe40003f06270 */
[----:B------:R-:W-:Y:S01]  /*ae00*/  IADD3 R12, R0, 0x98, RZ ;  /* 0x00000098000c7810 */ /* 0x000fe20007ffe0ff */
[----:B------:R-:W-:Y:S01]  /*ae10*/  @!P4 IMAD.WIDE R4, R4, 0x4, R2 ;  /* 0x000000040404c825 */ /* 0x000fe200078e0202 */
[----:B------:R1:W-:Y:S01]  /*ae20*/  @!P5 ST.E.64 [R6.64], R56 ;  /* 0x000000380600d985 */ /* 0x0003e2000c101b0c */
[----:B------:R-:W-:-:S02]  /*ae30*/  IADD3 R13, R0, 0xa0, RZ ;  /* 0x000000a0000d7810 */ /* 0x000fc40007ffe0ff */
[----:B------:R-:W-:Y:S01]  /*ae40*/  ISETP.GE.AND P5, PT, R12, c[0x0][0x3c8], PT ;  /* 0x0000f2000c007a0c */ /* 0x000fe20003fa6270 */
[----:B------:R2:W-:Y:S01]  /*ae50*/  @!P4 ST.E.64 [R4.64], R60 ;  /* 0x0000003c0400c985 */ /* 0x0005e2000c101b0c */
[----:B------:R-:W-:Y:S02]  /*ae60*/  ISETP.GE.AND P6, PT, R13, c[0x0][0x3c8], PT ;  /* 0x0000f2000d007a0c */ /* 0x000fe40003fc6270 */
[----:B-1----:R-:W-:Y:S02]  /*ae70*/  @!P2 LEA.HI R7, R9, R9, RZ, 0x1 ;  /* 0x000000090907a211 */ /* 0x002fe400078f08ff */
[----:B------:R-:W-:Y:S02]  /*ae80*/  @!P1 LEA.HI R6, R10, R10, RZ, 0x1 ;  /* 0x0000000a0a069211 */ /* 0x000fe400078f08ff */
[----:B--2---:R-:W-:Y:S02]  /*ae90*/  @!P3 LEA.HI R4, R8, R8, RZ, 0x1 ;  /* 0x000000080804b211 */ /* 0x004fe400078f08ff */
[----:B------:R-:W-:-:S02]  /*aea0*/  @!P2 LOP3.LUT R7, R7, 0xfffffffe, RZ, 0xc0, !PT ;  /* 0xfffffffe0707a812 */ /* 0x000fc400078ec0ff */
[----:B------:R-:W-:Y:S02]  /*aeb0*/  @!P3 LOP3.LUT R4, R4, 0xfffffffe, RZ, 0xc0, !PT ;  /* 0xfffffffe0404b812 */ /* 0x000fe400078ec0ff */
[----:B------:R-:W-:Y:S02]  /*aec0*/  @!P0 LEA.HI R5, R11, R11, RZ, 0x1 ;  /* 0x0000000b0b058211 */ /* 0x000fe400078f08ff */
        /* <DEDUP_REMOVED lines=12> */
[----:B--2---:R-:W-:Y:S02]  /*af90*/  IADD3 R7, R0, 0xa8, RZ ;  /* 0x000000a800077810 */ /* 0x004fe40007ffe0ff */
[----:B------:R-:W-:Y:S02]  /*afa0*/  @!P6 LEA.HI R6, R13, R13, RZ, 0x1 ;  /* 0x0000000d0d06e211 */ /* 0x000fe400078f08ff */
[----:B---3--:R-:W-:Y:S02]  /*afb0*/  @!P5 LEA.HI R4, R12, R12, RZ, 0x1 ;  /* 0x0000000c0c04d211 */ /* 0x008fe400078f08ff */
[----:B------:R-:W-:Y:S02]  /*afc0*/  ISETP.GE.AND P4, PT, R7, c[0x0][0x3c8], PT ;  /* 0x0000f20007007a0c */ /* 0x000fe40003f86270 */
[----:B------:R-:W-:-:S02]  /*afd0*/  @!P5 LOP3.LUT R4, R4, 0xfffffffe, RZ, 0xc0, !PT ;  /* 0xfffffffe0404d812 */ /* 0x000fc400078ec0ff */
[C---:B----4-:R-:W-:Y:S02]  /*afe0*/  IADD3 R10, R0.reuse, 0xc0, RZ ;  /* 0x000000c0000a7810 */ /* 0x050fe40007ffe0ff */
[----:B------:R-:W-:Y:S01]  /*aff0*/  IADD3 R12, R0, 0xc8, RZ ;  /* 0x000000c8000c7810 */ /* 0x000fe20007ffe0ff */
[----:B------:R-:W-:Y:S01]  /*b000*/  @!P5 IMAD.WIDE R4, R4, 0x4, R2 ;  /* 0x000000040404d825 */ /* 0x000fe200078e0202 */
[----:B------:R-:W-:Y:S02]  /*b010*/  ISETP.GE.AND P3, PT, R8, c[0x0][0x3c8], PT ;  /* 0x0000f20008007a0c */ /* 0x000fe40003f66270 */
[----:B------:R-:W-:Y:S02]  /*b020*/  ISETP.GE.AND P2, PT, R9, c[0x0][0x3c8], PT ;  /* 0x0000f20009007a0c */ /* 0x000fe40003f46270 */
[----:B------:R-:W-:Y:S01]  /*b030*/  @!P6 LOP3.LUT R6, R6, 0xfffffffe, RZ, 0xc0, !PT ;  /* 0xfffffffe0606e812 */ /* 0x000fe200078ec0ff */
[----:B------:R1:W-:Y:S01]  /*b040*/  @!P5 ST.E.64 [R4.64], R80 ;  /* 0x000000500400d985 */ /* 0x0003e2000c101b0c */
[----:B------:R-:W-:-:S02]  /*b050*/  ISETP.GE.AND P1, PT, R10, c[0x0][0x3c8], PT ;  /* 0x0000f2000a007a0c */ /* 0x000fc40003f26270 */
[----:B------:R-:W-:-:S13]  /*b060*/  ISETP.GE.AND P0, PT, R12, c[0x0][0x3c8], PT ;  /* 0x0000f2000c007a0c */ /* 0x000fda0003f06270 */
[----:B------:R-:W-:-:S04]  /*b070*/  @!P0 LEA.HI R12, R12, R12, RZ, 0x1 ;  /* 0x0000000c0c0c8211 */ /* 0x000fc800078f08ff */
[----:B------:R-:W-:Y:S01]  /*b080*/  @!P0 LOP3.LUT R12, R12, 0xfffffffe, RZ, 0xc0, !PT ;  /* 0xfffffffe0c0c8812 */ /* 0x000fe200078ec0ff */
[----:B-1----:R-:W-:Y:S01]  /*b090*/  @!P6 IMAD.WIDE R4, R6, 0x4, R2 ;  /* 0x000000040604e825 */ /* 0x002fe200078e0202 */
[----:B------:R-:W-:Y:S02]  /*b0a0*/  @!P4 LEA.HI R6, R7, R7, RZ, 0x1 ;  /* 0x000000070706c211 */ /* 0x000fe400078f08ff */
[----:B------:R-:W-:Y:S02]  /*b0b0*/  @!P1 LEA.HI R7, R10, R10, RZ, 0x1 ;  /* 0x0000000a0a079211 */ /* 0x000fe400078f08ff */
[----:B------:R1:W-:Y:S01]  /*b0c0*/  @!P6 ST.E.64 [R4.64], R84 ;  /* 0x000000540400e985 */ /* 0x0003e2000c101b0c */
[----:B------:R-:W-:Y:S02]  /*b0d0*/  @!P4 LOP3.LUT R6, R6, 0xfffffffe, RZ, 0xc0, !PT ;  /* 0xfffffffe0606c812 */ /* 0x000fe400078ec0ff */
[----:B------:R-:W-:Y:S02]  /*b0e0*/  @!P1 LOP3.LUT R7, R7, 0xfffffffe, RZ, 0xc0, !PT ;  /* 0xfffffffe07079812 */ /* 0x000fe400078ec0ff */
[----:B-1----:R-:W-:-:S02]  /*b0f0*/  @!P3 LEA.HI R5, R8, R8, RZ, 0x1 ;  /* 0x000000080805b211 */ /* 0x002fc400078f08ff */
[----:B------:R-:W-:Y:S02]  /*b100*/  @!P2 LEA.HI R4, R9, R9, RZ, 0x1 ;  /* 0x000000090904a211 */ /* 0x000fe400078f08ff */
[----:B------:R-:W-:Y:S02]  /*b110*/  @!P3 LOP3.LUT R8, R5, 0xfffffffe, RZ, 0xc0, !PT ;  /* 0xfffffffe0508b812 */ /* 0x000fe400078ec0ff */
[----:B------:R-:W-:Y:S01]  /*b120*/  @!P2 LOP3.LUT R10, R4, 0xfffffffe, RZ, 0xc0, !PT ;  /* 0xfffffffe040aa812 */ /* 0x000fe200078ec0ff */
[----:B------:R-:W-:-:S04]  /*b130*/  @!P4 IMAD.WIDE R4, R6, 0x4, R2 ;  /* 0x000000040604c825 */ /* 0x000fc800078e0202 */
[--C-:B------:R-:W-:Y:S01]  /*b140*/  @!P3 IMAD.WIDE R8, R8, 0x4, R2.reuse ;  /* 0x000000040808b825 */ /* 0x100fe200078e0202 */
[----:B------:R1:W-:Y:S03]  /*b150*/  @!P4 ST.E.64 [R4.64], R88 ;  /* 0x000000580400c985 */ /* 0x0003e6000c101b0c */
[--C-:B------:R-:W-:Y:S01]  /*b160*/  @!P2 IMAD.WIDE R10, R10, 0x4, R2.reuse ;  /* 0x000000040a0aa825 */ /* 0x100fe200078e0202 */
[----:B------:R2:W-:Y:S03]  /*b170*/  @!P3 ST.E.64 [R8.64], R92 ;  /* 0x0000005c0800b985 */ /* 0x0005e6000c101b0c */
[--C-:B------:R-:W-:Y:S01]  /*b180*/  @!P1 IMAD.WIDE R6, R7, 0x4, R2.reuse ;  /* 0x0000000407069825 */ /* 0x100fe200078e0202 */
[----:B------:R-:W-:Y:S04]  /*b190*/  @!P2 ST.E.64 [R10.64], R96 ;  /* 0x000000600a00a985 */ /* 0x000fe8000c101b0c */
[----:B------:R3:W-:Y:S01]  /*b1a0*/  @!P1 ST.E.64 [R6.64], R100 ;  /* 0x0000006406009985 */ /* 0x0007e2000c101b0c */
[----:B-1----:R-:W-:Y:S01]  /*b1b0*/  @!P0 IMAD.WIDE R4, R12, 0x4, R2 ;  /* 0x000000040c048825 */ /* 0x002fe200078e0202 */
[----:B--2---:R-:W-:-:S04]  /*b1c0*/  IADD3 R9, R0, 0xd0, RZ ;  /* 0x000000d000097810 */ /* 0x004fc80007ffe0ff */
[----:B------:R1:W-:Y:S01]  /*b1d0*/  @!P0 ST.E.64 [R4.64], R104 ;  /* 0x0000006804008985 */ /* 0x0003e2000c101b0c */
[----:B------:R-:W-:Y:S02]  /*b1e0*/  IADD3 R8, R0, 0xd8, RZ ;  /* 0x000000d800087810 */ /* 0x000fe40007ffe0ff */
[----:B------:R-:W-:Y:S02]  /*b1f0*/  ISETP.GE.AND P5, PT, R9, c[0x0][0x3c8], PT ;  /* 0x0000f20009007a0c */ /* 0x000fe40003fa6270 */
[----:B------:R-:W-:Y:S02]  /*b200*/  ISETP.GE.AND P4, PT, R8, c[0x0][0x3c8], PT ;  /* 0x0000f20008007a0c */ /* 0x000fe40003f86270 */
[C---:B---3--:R-:W-:Y:S02]  /*b210*/  IADD3 R7, R0.reuse, 0xe0, RZ ;  /* 0x000000e000077810 */ /* 0x048fe40007ffe0ff */
[----:B------:R-:W-:Y:S02]  /*b220*/  IADD3 R6, R0, 0xe8, RZ ;  /* 0x000000e800067810 */ /* 0x000fe40007ffe0ff */
[----:B------:R-:W-:-:S02]  /*b230*/  ISETP.GE.AND P3, PT, R7, c[0x0][0x3c8], PT ;  /* 0x0000f20007007a0c */ /* 0x000fc40003f66270 */
[----:B------:R-:W-:-:S03]  /*b240*/  ISETP.GE.AND P2, PT, R6, c[0x0][0x3c8], PT ;  /* 0x0000f20006007a0c */ /* 0x000fc60003f46270 */
[----:B------:R-:W-:Y:S02]  /*b250*/  @!P5 LEA.HI R9, R9, R9, RZ, 0x1 ;  /* 0x000000090909d211 */ /* 0x000fe400078f08ff */
[----:B------:R-:W-:-:S04]  /*b260*/  @!P4 LEA.HI R10, R8, R8, RZ, 0x1 ;  /* 0x00000008080ac211 */ /* 0x000fc800078f08ff */
[----:B------:R-:W-:Y:S02]  /*b270*/  @!P4 LOP3.LUT R10, R10, 0xfffffffe, RZ, 0xc0, !PT ;  /* 0xfffffffe0a0ac812 */ /* 0x000fe400078ec0ff */
[----:B------:R-:W-:Y:S02]  /*b280*/  @!P3 LEA.HI R8, R7, R7, RZ, 0x1 ;  /* 0x000000070708b211 */ /* 0x000fe400078f08ff */
[----:B------:R-:W-:Y:S01]  /*b290*/  @!P2 LEA.HI R7, R6, R6, RZ, 0x1 ;  /* 0x000000060607a211 */ /* 0x000fe200078f08ff */
[----:B------:R-:W-:Y:S01]  /*b2a0*/  @!P4 IMAD.WIDE R10, R10, 0x4, R2 ;  /* 0x000000040a0ac825 */ /* 0x000fe200078e0202 */
[----:B------:R-:W-:Y:S02]  /*b2b0*/  @!P3 LOP3.LUT R8, R8, 0xfffffffe, RZ, 0xc0, !PT ;  /* 0xfffffffe0808b812 */ /* 0x000fe400078ec0ff */
[C---:B-1----:R-:W-:Y:S02]  /*b2c0*/  IADD3 R5, R0.reuse, 0xf0, RZ ;  /* 0x000000f000057810 */ /* 0x042fe40007ffe0ff */
[----:B------:R-:W-:-:S02]  /*b2d0*/  IADD3 R4, R0, 0xf8, RZ ;  /* 0x000000f800047810 */ /* 0x000fc40007ffe0ff */
[----:B------:R-:W-:Y:S02]  /*b2e0*/  ISETP.GE.AND P1, PT, R5, c[0x0][0x3c8], PT ;  /* 0x0000f20005007a0c */ /* 0x000fe40003f26270 */
[----:B------:R-:W-:Y:S02]  /*b2f0*/  ISETP.GE.AND P0, PT, R4, c[0x0][0x3c8], PT ;  /* 0x0000f20004007a0c */ /* 0x000fe40003f06270 */
[----:B------:R-:W-:-:S09]  /*b300*/  @!P2 LOP3.LUT R7, R7, 0xfffffffe, RZ, 0xc0, !PT ;  /* 0xfffffffe0707a812 */ /* 0x000fd200078ec0ff */
[----:B------:R-:W-:Y:S02]  /*b310*/  @!P1 LEA.HI R6, R5, R5, RZ, 0x1 ;  /* 0x0000000505069211 */ /* 0x000fe400078f08ff */
[----:B------:R-:W-:Y:S01]  /*b320*/  @!P5 LOP3.LUT R5, R9, 0xfffffffe, RZ, 0xc0, !PT ;  /* 0xfffffffe0905d812 */ /* 0x000fe200078ec0ff */
[--C-:B------:R-:W-:Y:S01]  /*b330*/  @!P3 IMAD.WIDE R8, R8, 0x4, R2.reuse ;  /* 0x000000040808b825 */ /* 0x100fe200078e0202 */
        /* <DEDUP_REMOVED lines=10> */
[----:B------:R1:W-:Y:S04]  /*b3e0*/  @!P2 ST.E.64 [R6.64], R120 ;  /* 0x000000780600a985 */ /* 0x0003e8000c101b0c */
[----:B------:R1:W-:Y:S04]  /*b3f0*/  @!P1 ST.E.64 [R4.64], R124 ;  /* 0x0000007c04009985 */ /* 0x0003e8000c101b0c */
[----:B------:R1:W-:Y:S02]  /*b400*/  @!P0 ST.E.64 [R2.64], R128 ;  /* 0x0000008002008985 */ /* 0x0003e4000c101b0c */
.L_x_11:
[----:B------:R-:W-:Y:S05]  /*b410*/  BSYNC B0 ;  /* 0x0000000000007941 */ /* 0x000fea0003800000 */
.L_x_10:
[----:B------:R-:W-:Y:S01]  /*b420*/  ISETP.NE.AND P0, PT, R16, RZ, PT ;  /* 0x000000ff1000720c */ /* 0x000fe20003f05270 */
[----:B-1----:R1:W4:Y:S04]  /*b430*/  SHFL.IDX PT, R3, R19, 0x1, 0x1c1f ;  /* 0x003c1f0013037f89 */ /* 0x00232800000e0000 */
[----:B---3--:R1:W3:Y:S08]  /*b440*/  SHFL.IDX PT, R2, R20, 0x1, 0x1c1f ;  /* 0x003c1f0014027f89 */ /* 0x0082f000000e0000 */
[----:B------:R-:W-:Y:S05]  /*b450*/  @P0 EXIT ;  /* 0x000000000000094d */ /* 0x000fea0003800000 */
[C---:B------:R-:W-:Y:S02]  /*b460*/  IADD3 R5, R0.reuse, 0x8, RZ ;  /* 0x0000000800057810 */ /* 0x040fe40007ffe0ff */
[----:B------:R-:W-:-:S02]  /*b470*/  IADD3 R4, R0, 0x10, RZ ;  /* 0x0000001000047810 */ /* 0x000fc40007ffe0ff */
[----:B------:R-:W-:Y:S02]  /*b480*/  ISETP.GE.AND P1, PT, R5, c[0x0][0x3c8], PT ;  /* 0x0000f20005007a0c */ /* 0x000fe40003f26270 */
[----:B------:R-:W-:Y:S02]  /*b490*/  ISETP.GE.AND P0, PT, R4, c[0x0][0x3c8], PT ;  /* 0x0000f20004007a0c */ /* 0x000fe40003f06270 */
[C---:B------:R-:W-:Y:S02]  /*b4a0*/  ISETP.GE.AND P2, PT, R0.reuse, c[0x0][0x3c8], PT ;  /* 0x0000f20000007a0c */ /* 0x040fe40003f46270 */
[C---:B------:R-:W-:Y:S02]  /*b4b0*/  IADD3 R11, R0.reuse, 0x18, RZ ;  /* 0x00000018000b7810 */ /* 0x040fe40007ffe0ff */
[----:B------:R-:W-:Y:S02]  /*b4c0*/  IADD3 R13, R0, 0x20, RZ ;  /* 0x00000020000d7810 */ /* 0x000fe40007ffe0ff */
[----:B------:R-:W-:-:S02]  /*b4d0*/  ISETP.GE.AND P6, PT, R11, c[0x0][0x3c8], PT ;  /* 0x0000f2000b007a0c */ /* 0x000fc40003fc6270 */
[----:B------:R-:W-:Y:S02]  /*b4e0*/  ISETP.GE.AND P5, PT, R13, c[0x0][0x3c8], PT ;  /* 0x0000f2000d007a0c */ /* 0x000fe40003fa6270 */
[----:B------:R-:W-:Y:S02]  /*b4f0*/  @!P1 LEA.HI R5, R5, R5, RZ, 0x1 ;  /* 0x0000000505059211 */ /* 0x000fe400078f08ff */
[----:B------:R-:W-:Y:S01]  /*b500*/  @!P0 LEA.HI R4, R4, R4, RZ, 0x1 ;  /* 0x0000000404048211 */ /* 0x000fe200078f08ff */
[--C-:B---34-:R-:W-:Y:S01]  /*b510*/  @!P2 IMAD.WIDE R8, R0, 0x4, R2.reuse ;  /* 0x000000040008a825 */ /* 0x118fe200078e0202 */
[----:B------:R-:W-:Y:S02]  /*b520*/  @!P1 LOP3.LUT R5, R5, 0xfffffffe, RZ, 0xc0, !PT ;  /* 0xfffffffe05059812 */ /* 0x000fe400078ec0ff */
[----:B------:R-:W-:Y:S02]  /*b530*/  @!P0 LOP3.LUT R4, R4, 0xfffffffe, RZ, 0xc0, !PT ;  /* 0xfffffffe04048812 */ /* 0x000fe400078ec0ff */
[----:B------:R3:W-:Y:S01]  /*b540*/  @!P2 ST.E.64 [R8.64], R166 ;  /* 0x000000a60800a985 */ /* 0x0007e2000c101b0c */
[----:B--2---:R-:W-:Y:S01]  /*b550*/  @!P1 IMAD.WIDE R6, R5, 0x4, R2 ;  /* 0x0000000405069825 */ /* 0x004fe200078e0202 */
[----:B------:R-:W-:-:S02]  /*b560*/  IADD3 R10, R0, 0x38, RZ ;  /* 0x00000038000a7810 */ /* 0x000fc40007ffe0ff */
[----:B------:R-:W-:Y:S01]  /*b570*/  IADD3 R12, R0, 0x40, RZ ;  /* 0x00000040000c7810 */ /* 0x000fe20007ffe0ff */
[----:B------:R-:W-:Y:S01]  /*b580*/  @!P0 IMAD.WIDE R4, R4, 0x4, R2 ;  /* 0x0000000404048825 */ /* 0x000fe200078e0202 */
[----:B------:R-:W-:Y:S01]  /*b590*/  @!P1 ST.E.64 [R6.64], R162 ;  /* 0x000000a206009985 */ /* 0x000fe2000c101b0c */
[----:B------:R-:W-:Y:S02]  /*b5a0*/  IADD3 R14, R0, 0x48, RZ ;  /* 0x00000048000e7810 */ /* 0x000fe40007ffe0ff */
[----:B------:R-:W-:Y:S01]  /*b5b0*/  ISETP.GE.AND P2, PT, R10, c[0x0][0x3c8], PT ;  /* 0x0000f2000a007a0c */ /* 0x000fe20003f46270 */
[----:B------:R2:W-:Y:S01]  /*b5c0*/  @!P0 ST.E.64 [R4.64], R158 ;  /* 0x0000009e04008985 */ /* 0x0005e2000c101b0c */
[----:B------:R-:W-:Y:S02]  /*b5d0*/  ISETP.GE.AND P1, PT, R12, c[0x0][0x3c8], PT ;  /* 0x0000f2000c007a0c */ /* 0x000fe40003f26270 */
[----:B------:R-:W-:Y:S02]  /*b5e0*/  ISETP.GE.AND P0, PT, R14, c[0x0][0x3c8], PT ;  /* 0x0000f2000e007a0c */ /* 0x000fe40003f06270 */
[----:B------:R-:W-:-:S02]  /*b5f0*/  IADD3 R15, R0, 0x50, RZ ;  /* 0x00000050000f7810 */ /* 0x000fc40007ffe0ff */
[C---:B------:R-:W-:Y:S02]  /*b600*/  IADD3 R16, R0.reuse, 0x58, RZ ;  /* 0x0000005800107810 */ /* 0x040fe40007ffe0ff */
[C---:B---3--:R-:W-:Y:S02]  /*b610*/  IADD3 R8, R0.reuse, 0x28, RZ ;  /* 0x0000002800087810 */ /* 0x048fe40007ffe0ff */
[----:B------:R-:W-:Y:S02]  /*b620*/  IADD3 R9, R0, 0x30, RZ ;  /* 0x0000003000097810 */ /* 0x000fe40007ffe0ff */
[----:B------:R-:W-:Y:S02]  /*b630*/  ISETP.GE.AND P4, PT, R8, c[0x0][0x3c8], PT ;  /* 0x0000f20008007a0c */ /* 0x000fe40003f86270 */
[----:B------:R-:W-:Y:S02]  /*b640*/  ISETP.GE.AND P3, PT, R9, c[0x0][0x3c8], PT ;  /* 0x0000f20009007a0c */ /* 0x000fe40003f66270 */
[----:B--2---:R-:W-:-:S02]  /*b650*/  @!P6 LEA.HI R4, R11, R11, RZ, 0x1 ;  /* 0x0000000b0b04e211 */ /* 0x004fc400078f08ff */
[----:B------:R-:W-:Y:S02]  /*b660*/  @!P5 LEA.HI R5, R13, R13, RZ, 0x1 ;  /* 0x0000000d0d05d211 */ /* 0x000fe400078f08ff */
[----:B------:R-:W-:Y:S02]  /*b670*/  @!P6 LOP3.LUT R4, R4, 0xfffffffe, RZ, 0xc0, !PT ;  /* 0xfffffffe0404e812 */ /* 0x000fe400078ec0ff */
[----:B------:R-:W-:-:S03]  /*b680*/  @!P5 LOP3.LUT R5, R5, 0xfffffffe, RZ, 0xc0, !PT ;  /* 0xfffffffe0505d812 */ /* 0x000fc600078ec0ff */
[----:B------:R-:W-:-:S04]  /*b690*/  @!P6 IMAD.WIDE R6, R4, 0x4, R2 ;  /* 0x000000040406e825 */ /* 0x000fc800078e0202 */
[----:B------:R-:W-:Y:S01]  /*b6a0*/  @!P5 IMAD.WIDE R4, R5, 0x4, R2 ;  /* 0x000000040504d825 */ /* 0x000fe200078e0202 */
[----:B------:R2:W-:Y:S01]  /*b6b0*/  @!P6 ST.E.64 [R6.64], R154 ;  /* 0x0000009a0600e985 */ /* 0x0005e2000c101b0c */
[----:B------:R-:W-:-:S03]  /*b6c0*/  ISETP.GE.AND P6, PT, R15, c[0x0][0x3c8], PT ;  /* 0x0000f2000f007a0c */ /* 0x000fc60003fc6270 */
[----:B------:R3:W-:Y:S01]  /*b6d0*/  @!P5 ST.E.64 [R4.64], R150 ;  /* 0x000000960400d985 */ /* 0x0007e2000c101b0c */
[----:B------:R-:W-:Y:S02]  /*b6e0*/  ISETP.GE.AND P5, PT, R16, c[0x0][0x3c8], PT ;  /* 0x0000f20010007a0c */ /* 0x000fe40003fa6270 */
[----:B--2---:R-:W-:Y:S02]  /*b6f0*/  @!P2 LEA.HI R7, R10, R10, RZ, 0x1 ;  /* 0x0000000a0a07a211 */ /* 0x004fe400078f08ff */
[----:B------:R-:W-:Y:S02]  /*b700*/  @!P1 LEA.HI R6, R12, R12, RZ, 0x1 ;  /* 0x0000000c0c069211 */ /* 0x000fe400078f08ff */
[----:B---3--:R-:W-:Y:S02]  /*b710*/  @!P4 LEA.HI R4, R8, R8, RZ, 0x1 ;  /* 0x000000080804c211 */ /* 0x008fe400078f08ff */
[----:B------:R-:W-:Y:S02]  /*b720*/  @!P3 LEA.HI R8, R9, R9, RZ, 0x1 ;  /* 0x000000090908b211 */ /* 0x000fe400078f08ff */
[----:B------:R-:W-:-:S02]  /*b730*/  @!P0 LEA.HI R5, R14, R14, RZ, 0x1 ;  /* 0x0000000e0e058211 */ /* 0x000fc400078f08ff */
[----:B------:R-:W-:Y:S02]  /*b740*/  @!P4 LOP3.LUT R4, R4, 0xfffffffe, RZ, 0xc0, !PT ;  /* 0xfffffffe0404c812 */ /* 0x000fe400078ec0ff */
[----:B------:R-:W-:Y:S02]  /*b750*/  @!P3 LOP3.LUT R8, R8, 0xfffffffe, RZ, 0xc0, !PT ;  /* 0xfffffffe0808b812 */ /* 0x000fe400078ec0ff */
[----:B------:R-:W-:Y:S01]  /*b760*/  @!P2 LOP3.LUT R7, R7, 0xfffffffe, RZ, 0xc0, !PT ;  /* 0xfffffffe0707a812 */ /* 0x000fe200078ec0ff */
[--C-:B------:R-:W-:Y:S01]  /*b770*/  @!P4 IMAD.WIDE R12, R4, 0x4, R2.reuse ;  /* 0x00000004040cc825 */ /* 0x100fe200078e0202 */
[----:B------:R-:W-:Y:S02]  /*b780*/  @!P1 LOP3.LUT R6, R6, 0xfffffffe, RZ, 0xc0, !PT ;  /* 0xfffffffe06069812 */ /* 0x000fe400078ec0ff */
[----:B------:R-:W-:Y:S01]  /*b790*/  @!P0 LOP3.LUT R5, R5, 0xfffffffe, RZ, 0xc0, !PT ;  /* 0xfffffffe05058812 */ /* 0x000fe200078ec0ff */
[----:B------:R-:W-:Y:S01]  /*b7a0*/  @!P3 IMAD.WIDE R10, R8, 0x4, R2 ;  /* 0x00000004080ab825 */ /* 0x000fe200078e0202 */
[----:B------:R2:W-:Y:S01]  /*b7b0*/  @!P4 ST.E.64 [R12.64], R146 ;  /* 0x000000920c00c985 */ /* 0x0005e2000c101b0c */
[----:B------:R-:W-:-:S02]  /*b7c0*/  IADD3 R14, R0, 0x88, RZ ;  /* 0x00000088000e7810 */ /* 0x000fc40007ffe0ff */
[--C-:B------:R-:W-:Y:S01]  /*b7d0*/  @!P2 IMAD.WIDE R8, R7, 0x4, R2.reuse ;  /* 0x000000040708a825 */ /* 0x100fe200078e0202 */
[----:B------:R3:W-:Y:S03]  /*b7e0*/  @!P3 ST.E.64 [R10.64], R142 ;  /* 0x0000008e0a00b985 */ /* 0x0007e6000c101b0c */
[--C-:B------:R-:W-:Y:S01]  /*b7f0*/  @!P1 IMAD.WIDE R6, R6, 0x4, R2.reuse ;  /* 0x0000000406069825 */ /* 0x100fe200078e0202 */
[----:B------:R4:W-:Y:S03]  /*b800*/  @!P2 ST.E.64 [R8.64], R138 ;  /* 0x0000008a0800a985 */ /* 0x0009e6000c101b0c */
[----:B------:R-:W-:Y:S01]  /*b810*/  @!P0 IMAD.WIDE R4, R5, 0x4, R2 ;  /* 0x0000000405048825 */ /* 0x000fe200078e0202 */
[----:B------:R-:W-:Y:S04]  /*b820*/  @!P1 ST.E.64 [R6.64], R38 ;  /* 0x0000002606009985 */ /* 0x000fe8000c101b0c */
[----:B------:R5:W-:Y:S01]  /*b830*/  @!P0 ST.E.64 [R4.64], R42 ;  /* 0x0000002a04008985 */ /* 0x000be2000c101b0c */
[----:B--2---:R-:W-:-:S02]  /*b840*/  IADD3 R12, R0, 0x80, RZ ;  /* 0x00000080000c7810 */ /* 0x004fc40007ffe0ff */
[C---:B---3--:R-:W-:Y:S02]  /*b850*/  IADD3 R10, R0.reuse, 0x70, RZ ;  /* 0x00000070000a7810 */ /* 0x048fe40007ffe0ff */
[C---:B------:R-:W-:Y:S02]  /*b860*/  IADD3 R11, R0.reuse, 0x78, RZ ;  /* 0x00000078000b7810 */ /* 0x040fe40007ffe0ff */
[C---:B----4-:R-:W-:Y:S02]  /*b870*/  IADD3 R8, R0.reuse, 0x60, RZ ;  /* 0x0000006000087810 */ /* 0x050fe40007ffe0ff */
[----:B------:R-:W-:Y:S02]  /*b880*/  IADD3 R9, R0, 0x68, RZ ;  /* 0x0000006800097810 */ /* 0x000fe40007ffe0ff */
[----:B------:R-:W-:Y:S02]  /*b890*/  ISETP.GE.AND P4, PT, R8, c[0x0][0x3c8], PT ;  /* 0x0000f20008007a0c */ /* 0x000fe40003f86270 */
[----:B------:R-:W-:-:S02]  /*b8a0*/  ISETP.GE.AND P3, PT, R9, c[0x0][0x3c8], PT ;  /* 0x0000f20009007a0c */ /* 0x000fc40003f66270 */
[----:B-----5:R-:W-:Y:S02]  /*b8b0*/  @!P6 LEA.HI R4, R15, R15, RZ, 0x1 ;  /* 0x0000000f0f04e211 */ /* 0x020fe400078f08ff */
[----:B------:R-:W-:Y:S02]  /*b8c0*/  @!P5 LEA.HI R5, R16, R16, RZ, 0x1 ;  /* 0x000000101005d211 */ /* 0x000fe400078f08ff */
[----:B------:R-:W-:Y:S02]  /*b8d0*/  @!P6 LOP3.LUT R4, R4, 0xfffffffe, RZ, 0xc0, !PT ;  /* 0xfffffffe0404e812 */ /* 0x000fe400078ec0ff */
[----:B------:R-:W-:Y:S02]  /*b8e0*/  @!P5 LOP3.LUT R5, R5, 0xfffffffe, RZ, 0xc0, !PT ;  /* 0xfffffffe0505d812 */ /* 0x000fe400078ec0ff */
[----:B------:R-:W-:Y:S01]  /*b8f0*/  ISETP.GE.AND P2, PT, R10, c[0x0][0x3c8], PT ;  /* 0x0000f2000a007a0c */ /* 0x000fe20003f46270 */
[----:B------:R-:W-:Y:S01]  /*b900*/  @!P6 IMAD.WIDE R6, R4, 0x4, R2 ;  /* 0x000000040406e825 */ /* 0x000fe200078e0202 */
[----:B------:R-:W-:-:S02]  /*b910*/  ISETP.GE.AND P1, PT, R11, c[0x0][0x3c8], PT ;  /* 0x0000f2000b007a0c */ /* 0x000fc40003f26270 */
[----:B------:R-:W-:Y:S01]  /*b920*/  ISETP.GE.AND P0, PT, R12, c[0x0][0x3c8], PT ;  /* 0x0000f2000c007a0c */ /* 0x000fe20003f06270 */
[----:B------:R-:W-:Y:S01]  /*b930*/  @!P5 IMAD.WIDE R4, R5, 0x4, R2 ;  /* 0x000000040504d825 */ /* 0x000fe200078e0202 */
[----:B------:R2:W-:Y:S01]  /*b940*/  @!P6 ST.E.64 [R6.64], R46 ;  /* 0x0000002e0600e985 */ /* 0x0005e2000c101b0c */
[----:B------:R-:W-:Y:S02]  /*b950*/  IADD3 R15, R0, 0x90, RZ ;  /* 0x00000090000f7810 */ /* 0x000fe40007ffe0ff */
[----:B------:R-:W-:Y:S01]  /*b960*/  ISETP.GE.AND P6, PT, R14, c[0x0][0x3c8], PT ;  /* 0x0000f2000e007a0c */ /* 0x000fe20003fc6270 */
[----:B------:R3:W-:Y:S01]  /*b970*/  @!P5 ST.E.64 [R4.64], R50 ;  /* 0x000000320400d985 */ /* 0x0007e2000c101b0c */
[----:B------:R-:W-:Y:S02]  /*b980*/  ISETP.GE.AND P5, PT, R15, c[0x0][0x3c8], PT ;  /* 0x0000f2000f007a0c */ /* 0x000fe40003fa6270 */
[----:B--2---:R-:W-:Y:S02]  /*b990*/  @!P2 LEA.HI R7, R10, R10, RZ, 0x1 ;  /* 0x0000000a0a07a211 */ /* 0x004fe400078f08ff */
[----:B------:R-:W-:-:S02]  /*b9a0*/  @!P1 LEA.HI R6, R11, R11, RZ, 0x1 ;  /* 0x0000000b0b069211 */ /* 0x000fc400078f08ff */
[----:B---3--:R-:W-:Y:S02]  /*b9b0*/  @!P4 LEA.HI R4, R8, R8, RZ, 0x1 ;  /* 0x000000080804c211 */ /* 0x008fe400078f08ff */
[----:B------:R-:W-:Y:S02]  /*b9c0*/  @!P3 LEA.HI R8, R9, R9, RZ, 0x1 ;  /* 0x000000090908b211 */ /* 0x000fe400078f08ff */
[----:B------:R-:W-:Y:S02]  /*b9d0*/  @!P0 LEA.HI R5, R12, R12, RZ, 0x1 ;  /* 0x0000000c0c058211 */ /* 0x000fe400078f08ff */
[----:B------:R-:W-:Y:S02]  /*b9e0*/  @!P4 LOP3.LUT R4, R4, 0xfffffffe, RZ, 0xc0, !PT ;  /* 0xfffffffe0404c812 */ /* 0x000fe400078ec0ff */
[----:B------:R-:W-:Y:S02]  /*b9f0*/  @!P3 LOP3.LUT R8, R8, 0xfffffffe, RZ, 0xc0, !PT ;  /* 0xfffffffe0808b812 */ /* 0x000fe400078ec0ff */
[----:B------:R-:W-:Y:S01]  /*ba00*/  @!P2 LOP3.LUT R7, R7, 0xfffffffe, RZ, 0xc0, !PT ;  /* 0xfffffffe0707a812 */ /* 0x000fe200078ec0ff */
[----:B------:R-:W-:Y:S01]  /*ba10*/  @!P4 IMAD.WIDE R12, R4, 0x4, R2 ;  /* 0x00000004040cc825 */ /* 0x000fe200078e0202 */
[----:B------:R-:W-:-:S02]  /*ba20*/  @!P1 LOP3.LUT R6, R6, 0xfffffffe, RZ, 0xc0, !PT ;  /* 0xfffffffe06069812 */ /* 0x000fc400078ec0ff */
[----:B------:R-:W-:Y:S01]  /*ba30*/  @!P0 LOP3.LUT R5, R5, 0xfffffffe, RZ, 0xc0, !PT ;  /* 0xfffffffe05058812 */ /* 0x000fe200078ec0ff */
[--C-:B------:R-:W-:Y:S01]  /*ba40*/  @!P3 IMAD.WIDE R10, R8, 0x4, R2.reuse ;  /* 0x00000004080ab825 */ /* 0x100fe200078e0202 */
[----:B------:R2:W-:Y:S03]  /*ba50*/  @!P4 ST.E.64 [R12.64], R54 ;  /* 0x000000360c00c985 */ /* 0x0005e6000c101b0c */
        /* <DEDUP_REMOVED lines=24> */
[C---:B------:R-:W-:Y:S02]  /*bbe0*/  IADD3 R14, R0.reuse, 0xc0, RZ ;  /* 0x000000c0000e7810 */ /* 0x040fe40007ffe0ff */
[----:B------:R-:W-:Y:S01]  /*bbf0*/  IADD3 R15, R0, 0xc8, RZ ;  /* 0x000000c8000f7810 */ /* 0x000fe20007ffe0ff */
[----:B------:R3:W-:Y:S01]  /*bc00*/  @!P5 ST.E.64 [R4.64], R78 ;  /* 0x0000004e0400d985 */ /* 0x0007e2000c101b0c */
[----:B------:R-:W-:Y:S02]  /*bc10*/  ISETP.GE.AND P6, PT, R14, c[0x0][0x3c8], PT ;  /* 0x0000f2000e007a0c */ /* 0x000fe40003fc6270 */
[----:B------:R-:W-:Y:S02]  /*bc20*/  ISETP.GE.AND P5, PT, R15, c[0x0][0x3c8], PT ;  /* 0x0000f2000f007a0c */ /* 0x000fe40003fa6270 */
[----:B--2---:R-:W-:-:S02]  /*bc30*/  @!P2 LEA.HI R7, R10, R10, RZ, 0x1 ;  /* 0x0000000a0a07a211 */ /* 0x004fc400078f08ff */
[----:B------:R-:W-:Y:S02]  /*bc40*/  @!P1 LEA.HI R6, R11, R11, RZ, 0x1 ;  /* 0x0000000b0b069211 */ /* 0x000fe400078f08ff */
[----:B---3--:R-:W-:Y:S02]  /*bc50*/  @!P4 LEA.HI R4, R8, R8, RZ, 0x1 ;  /* 0x000000080804c211 */ /* 0x008fe400078f08ff */
[----:B------:R-:W-:Y:S02]  /*bc60*/  @!P3 LEA.HI R8, R9, R9, RZ, 0x1 ;  /* 0x000000090908b211 */ /* 0x000fe400078f08ff */
[----:B------:R-:W-:Y:S02]  /*bc70*/  @!P0 LEA.HI R5, R12, R12, RZ, 0x1 ;  /* 0x0000000c0c058211 */ /* 0x000fe400078f08ff */
[----:B------:R-:W-:Y:S02]  /*bc80*/  @!P4 LOP3.LUT R4, R4, 0xfffffffe, RZ, 0xc0, !PT ;  /* 0xfffffffe0404c812 */ /* 0x000fe400078ec0ff */
[----:B------:R-:W-:-:S02]  /*bc90*/  @!P3 LOP3.LUT R8, R8, 0xfffffffe, RZ, 0xc0, !PT ;  /* 0xfffffffe0808b812 */ /* 0x000fc400078ec0ff */
[----:B------:R-:W-:Y:S01]  /*bca0*/  @!P2 LOP3.LUT R7, R7, 0xfffffffe, RZ, 0xc0, !PT ;  /* 0xfffffffe0707a812 */ /* 0x000fe200078ec0ff */
[--C-:B------:R-:W-:Y:S01]  /*bcb0*/  @!P4 IMAD.WIDE R12, R4, 0x4, R2.reuse ;  /* 0x00000004040cc825 */ /* 0x100fe200078e0202 */
[----:B------:R-:W-:Y:S02]  /*bcc0*/  @!P1 LOP3.LUT R6, R6, 0xfffffffe, RZ, 0xc0, !PT ;  /* 0xfffffffe06069812 */ /* 0x000fe400078ec0ff */
        /* <DEDUP_REMOVED lines=20> */
[----:B------:R-:W-:Y:S02]  /*be10*/  ISETP.GE.AND P2, PT, R10, c[0x0][0x3c8], PT ;  /* 0x0000f2000a007a0c */ /* 0x000fe40003f46270 */
[----:B------:R-:W-:Y:S01]  /*be20*/  @!P5 LOP3.LUT R5, R5, 0xfffffffe, RZ, 0xc0, !PT ;  /* 0xfffffffe0505d812 */ /* 0x000fe200078ec0ff */
[----:B------:R-:W-:Y:S01]  /*be30*/  @!P6 IMAD.WIDE R6, R4, 0x4, R2 ;  /* 0x000000040406e825 */ /* 0x000fe200078e0202 */
[----:B------:R-:W-:-:S02]  /*be40*/  ISETP.GE.AND P1, PT, R11, c[0x0][0x3c8], PT ;  /* 0x0000f2000b007a0c */ /* 0x000fc40003f26270 */
[----:B------:R-:W-:Y:S01]  /*be50*/  ISETP.GE.AND P0, PT, R12, c[0x0][0x3c8], PT ;  /* 0x0000f2000c007a0c */ /* 0x000fe20003f06270 */
[----:B------:R-:W-:Y:S01]  /*be60*/  @!P5 IMAD.WIDE R4, R5, 0x4, R2 ;  /* 0x000000040504d825 */ /* 0x000fe200078e0202 */
[----:B------:R2:W-:Y:S01]  /*be70*/  @!P6 ST.E.64 [R6.64], R102 ;  /* 0x000000660600e985 */ /* 0x0005e2000c101b0c */
[----:B------:R-:W-:-:S03]  /*be80*/  IADD3 R0, R0, 0xf8, RZ ;  /* 0x000000f800007810 */ /* 0x000fc60007ffe0ff */
[----:B------:R3:W-:Y:S01]  /*be90*/  @!P5 ST.E.64 [R4.64], R106 ;  /* 0x0000006a0400d985 */ /* 0x0007e2000c101b0c */
[----:B--2---:R-:W-:-:S04]  /*bea0*/  @!P2 LEA.HI R7, R10, R10, RZ, 0x1 ;  /* 0x0000000a0a07a211 */ /* 0x004fc800078f08ff */
        /* <DEDUP_REMOVED lines=17> */
[----:B------:R2:W-:Y:S04]  /*bfc0*/  @!P1 ST.E.64 [R6.64], R122 ;  /* 0x0000007a06009985 */ /* 0x0005e8000c101b0c */
[----:B------:R2:W-:Y:S01]  /*bfd0*/  @!P0 ST.E.64 [R4.64], R126 ;  /* 0x0000007e04008985 */ /* 0x0005e2000c101b0c */
[----:B------:R-:W-:-:S13]  /*bfe0*/  ISETP.GE.AND P0, PT, R0, c[0x0][0x3c8], PT ;  /* 0x0000f20000007a0c */ /* 0x000fda0003f06270 */
[----:B------:R-:W-:Y:S05]  /*bff0*/  @P0 EXIT ;  /* 0x000000000000094d */ /* 0x000fea0003800000 */
[----:B------:R-:W-:-:S04]  /*c000*/  LEA.HI R0, R0, R0, RZ, 0x1 ;  /* 0x0000000000007211 */ /* 0x000fc800078f08ff */
[----:B------:R-:W-:-:S05]  /*c010*/  LOP3.LUT R0, R0, 0xfffffffe, RZ, 0xc0, !PT ;  /* 0xfffffffe00007812 */ /* 0x000fca00078ec0ff */
[----:B------:R-:W-:-:S05]  /*c020*/  IMAD.WIDE R2, R0, 0x4, R2 ;  /* 0x0000000400027825 */ /* 0x000fca00078e0202 */
[----:B------:R-:W-:Y:S01]  /*c030*/  ST.E.64 [R2.64], R130 ;  /* 0x0000008202007985 */ /* 0x000fe2000c101b0c */
[----:B------:R-:W-:Y:S05]  /*c040*/  EXIT ;  /* 0x000000000000794d */ /* 0x000fea0003800000 */
.L_x_9:
[----:B------:R-:W1:Y:S02]  /*c050*/  S2R R0, SR_TID.X ;  /* 0x0000000000007919 */ /* 0x000e640000002100 */
[----:B-1----:R-:W-:-:S13]  /*c060*/  ISETP.GT.AND P0, PT, R0, 0x7f, PT ;  /* 0x0000007f0000780c */ /* 0x002fda0003f04270 */
[----:B------:R-:W-:Y:S05]  /*c070*/  @P0 EXIT ;  /* 0x000000000000094d */ /* 0x000fea0003800000 */
[----:B------:R-:W1:Y:S01]  /*c080*/  S2R R8, SR_CTAID.X ;  /* 0x0000000000087919 */ /* 0x000e620000002500 */
[----:B------:R-:W-:-:S05]  /*c090*/  MOV R3, c[0x0][0x4e8] ;  /* 0x00013a0000037a02 */ /* 0x000fca0000000f00 */
[----:B------:R-:W-:Y:S01]  /*c0a0*/  IMAD R2, R3, c[0x0][0x388], RZ ;  /* 0x0000e20003027a24 */ /* 0x000fe200078e02ff */
[----:B-1----:R-:W-:-:S04]  /*c0b0*/  LEA R8, R8, R0, 0x7 ;  /* 0x0000000008087211 */ /* 0x002fc800078e38ff */
[----:B------:R-:W-:-:S13]  /*c0c0*/  ISETP.GE.AND P0, PT, R8, R2, PT ;  /* 0x000000020800720c */ /* 0x000fda0003f06270 */
[----:B------:R-:W-:Y:S05]  /*c0d0*/  @P0 EXIT ;  /* 0x000000000000094d */ /* 0x000fea0003800000 */
[----:B------:R-:W1:Y:S01]  /*c0e0*/  S2R R7, SR_CTAID.Z ;  /* 0x0000000000077919 */ /* 0x000e620000002700 */
[----:B------:R-:W-:Y:S01]  /*c0f0*/  USHF.R.S32.HI UR6, URZ, 0x1f, UR11 ;  /* 0x0000001f3f067899 */ /* 0x000fe2000801140b */
[----:B------:R-:W-:Y:S01]  /*c100*/  ISETP.NE.AND P0, PT, R3, 0x1, PT ;  /* 0x000000010300780c */ /* 0x000fe20003f05270 */
[----:B------:R-:W-:Y:S01]  /*c110*/  ULDC.64 UR4, c[0x0][0x4d0] ;  /* 0x0001340000047ab9 */ /* 0x000fe20000000a00 */
[----:B------:R-:W2:Y:S01]  /*c120*/  S2R R9, SR_CTAID.Y ;  /* 0x0000000000097919 */ /* 0x000ea20000002600 */
[----:B------:R-:W-:Y:S01]  /*c130*/  UIMAD UR6, UR6, UR4, URZ ;  /* 0x00000004060672a4 */ /* 0x000fe2000f8e023f */
[----:B------:R-:W-:Y:S01]  /*c140*/  IADD3 R4, RZ, -UR11, RZ ;  /* 0x8000000bff047c10 */ /* 0x000fe2000fffe0ff */
[----:B------:R-:W-:Y:S01]  /*c150*/  UIMAD.WIDE.U32 UR8, UR11, UR4, URZ ;  /* 0x000000040b0872a5 */ /* 0x000fe2000f8e003f */
[----:B------:R-:W-:Y:S01]  /*c160*/  MOV R0, R8 ;  /* 0x0000000800007202 */ /* 0x000fe20000000f00 */
[----:B------:R-:W-:-:S04]  /*c170*/  UIMAD UR4, UR11, UR5, UR6 ;  /* 0x000000050b0472a4 */ /* 0x000fc8000f8e0206 */
[----:B------:R-:W-:Y:S01]  /*c180*/  UIADD3 UR4, UR9, UR4, URZ ;  /* 0x0000000409047290 */ /* 0x000fe2000fffe03f */
[----:B------:R-:W-:Y:S01]  /*c190*/  MOV R3, UR9 ;  /* 0x0000000900037c02 */ /* 0x000fe20008000f00 */
[----:B------:R-:W-:-:S04]  /*c1a0*/  @P0 IMAD.HI.U32 R5, R8, c[0x0][0x4ec], RZ ;  /* 0x00013b0008050a27 */ /* 0x000fc800078e00ff */
[----:B------:R-:W-:Y:S01]  /*c1b0*/  IMAD.U32 R2, RZ, RZ, UR8 ;  /* 0x00000008ff027e24 */ /* 0x000fe2000f8e00ff */
[----:B------:R-:W-:Y:S01]  /*c1c0*/  @P0 SHF.R.U32.HI R0, RZ, c[0x0][0x4f0], R5 ;  /* 0x00013c00ff000a19 */ /* 0x000fe20000011605 */
[----:B------:R-:W-:Y:S01]  /*c1d0*/  IMAD.U32 R3, RZ, RZ, UR4 ;  /* 0x00000004ff037e24 */ /* 0x000fe2000f8e00ff */
[----:B-1----:R-:W-:-:S03]  /*c1e0*/  SHF.R.S32.HI R6, RZ, 0x1f, R7 ;  /* 0x0000001fff067819 */ /* 0x002fc60000011407 */
[----:B------:R-:W-:-:S04]  /*c1f0*/  IMAD.WIDE.U32 R2, R7, c[0x0][0x4d8], R2 ;  /* 0x0001360007027a25 */ /* 0x000fc800078e0002 */
[----:B------:R-:W-:Y:S02]  /*c200*/  IMAD R6, R6, c[0x0][0x4d8], RZ ;  /* 0x0001360006067a24 */ /* 0x000fe400078e02ff */
[----:B--2---:R-:W-:Y:S02]  /*c210*/  IMAD R4, R4, c[0x0][0x550], R9 ;  /* 0x0001540004047a24 */ /* 0x004fe400078e0209 */
[----:B------:R-:W-:Y:S01]  /*c220*/  IMAD R5, R7, c[0x0][0x4dc], R6 ;  /* 0x0001370007057a24 */ /* 0x000fe200078e0206 */
[----:B------:R-:W-:Y:S02]  /*c230*/  IADD3 R7, -R0, RZ, RZ ;  /* 0x000000ff00077210 */ /* 0x000fe40007ffe1ff */
[----:B------:R-:W-:Y:S01]  /*c240*/  SHF.R.S32.HI R6, RZ, 0x1f, R4 ;  /* 0x0000001fff067819 */ /* 0x000fe20000011404 */
[----:B------:R-:W-:Y:S02]  /*c250*/  IMAD.IADD R3, R5, 0x1, R3 ;  /* 0x0000000105037824 */ /* 0x000fe400078e0203 */
[----:B------:R-:W-:Y:S01]  /*c260*/  IMAD R5, R7, c[0x0][0x4e8], R8 ;  /* 0x00013a0007057a24 */ /* 0x000fe200078e0208 */
[----:B------:R-:W-:Y:S01]  /*c270*/  SHF.R.S32.HI R7, RZ, 0x1f, R0 ;  /* 0x0000001fff077819 */ /* 0x000fe20000011400 */
[----:B------:R-:W-:-:S02]  /*c280*/  IMAD R6, R6, c[0x0][0x4e0], RZ ;  /* 0x0001380006067a24 */ /* 0x000fc400078e02ff */
[----:B------:R-:W-:-:S04]  /*c290*/  IMAD.WIDE.U32 R2, R4, c[0x0][0x4e0], R2 ;  /* 0x0001380004027a25 */ /* 0x000fc800078e0002 */
[----:B------:R-:W-:Y:S01]  /*c2a0*/  IMAD R6, R4, c[0x0][0x4e4], R6 ;  /* 0x0001390004067a24 */ /* 0x000fe200078e0206 */
[----:B------:R-:W-:Y:S02]  /*c2b0*/  SHF.R.S32.HI R4, RZ, 0x1f, R5 ;  /* 0x0000001fff047819 */ /* 0x000fe40000011405 */
[----:B------:R-:W-:-:S03]  /*c2c0*/  IADD3 R2, P0, R0, R2, RZ ;  /* 0x0000000200027210 */ /* 0x000fc60007f1e0ff */
[----:B------:R-:W-:Y:S01]  /*c2d0*/  IMAD R0, R4, c[0x0][0x4c8], RZ ;  /* 0x0001320004007a24 */ /* 0x000fe200078e02ff */
[----:B------:R-:W-:-:S03]  /*c2e0*/  IADD3.X R3, R7, R3, R6, P0, !PT ;  /* 0x0000000307037210 */ /* 0x000fc600007fe406 */
[C---:B------:R-:W-:Y:S02]  /*c2f0*/  IMAD R0, R5.reuse, c[0x0][0x4cc], R0 ;  /* 0x0001330005007a24 */ /* 0x040fe400078e0200 */
[----:B------:R-:W-:-:S05]  /*c300*/  IMAD.WIDE.U32 R2, R5, c[0x0][0x4c8], R2 ;  /* 0x0001320005027a25 */ /* 0x000fca00078e0002 */
[----:B------:R-:W-:Y:S02]  /*c310*/  IADD3 R0, R3, R0, RZ ;  /* 0x0000000003007210 */ /* 0x000fe40007ffe0ff */
[----:B------:R-:W-:-:S04]  /*c320*/  LEA R4, P0, R2, c[0x0][0x4a8], 0x2 ;  /* 0x00012a0002047a11 */ /* 0x000fc800078010ff */
[----:B------:R-:W-:Y:S02]  /*c330*/  LEA.HI.X R5, R2, c[0x0][0x4ac], R0, 0x2, P0 ;  /* 0x00012b0002057a11 */ /* 0x000fe400000f1400 */
[----:B------:R-:W-:-:S05]  /*c340*/  MOV R0, 0xff800000 ;  /* 0xff80000000007802 */ /* 0x000fca0000000f00 */
[----:B------:R-:W-:Y:S01]  /*c350*/  STG.E [R4.64], R0 ;  /* 0x0000000004007986 */ /* 0x000fe2000c10190c */
[----:B------:R-:W-:Y:S05]  /*c360*/  EXIT ;  /* 0x000000000000794d */ /* 0x000fea0003800000 */
.L_x_12:
[----:B------:R-:W-:-:S00]  /*c370*/  BRA `(.L_x_12) ;  /* 0xfffffff000007947 */ /* 0x000fc0000383ffff */
[----:B------:R-:W-:-:S00]  /*c380*/  NOP ;  /* 0x0000000000007918 */ /* 0x000fc00000000000 */
[----:B------:R-:W-:-:S00]  /*c390*/  NOP ;  /* 0x0000000000007918 */ /* 0x000fc00000000000 */
[----:B------:R-:W-:-:S00]  /*c3a0*/  NOP ;  /* 0x0000000000007918 */ /* 0x000fc00000000000 */
[----:B------:R-:W-:-:S00]  /*c3b0*/  NOP ;  /* 0x0000000000007918 */ /* 0x000fc00000000000 */
[----:B------:R-:W-:-:S00]  /*c3c0*/  NOP ;  /* 0x0000000000007918 */ /* 0x000fc00000000000 */
[----:B------:R-:W-:-:S00]  /*c3d0*/  NOP ;  /* 0x0000000000007918 */ /* 0x000fc00000000000 */
[----:B------:R-:W-:-:S00]  /*c3e0*/  NOP ;  /* 0x0000000000007918 */ /* 0x000fc00000000000 */
[----:B------:R-:W-:-:S00]  /*c3f0*/  NOP ;  /* 0x0000000000007918 */ /* 0x000fc00000000000 */
.L_x_3228:


//--------------------- .text._ZN7cutlass13device_kernelIN5flash19enable_sm80_to_sm89INS1_16FlashAttnFwdSm80INS1_25CollectiveMainloopFwdSm80ILi8ELi1ELb1EN4cute5tupleIJNS5_1CILi128EEENS7_ILi48EEENS7_ILi256EEEEEELi256ENS_10bfloat16_tEfNS_4arch4Sm80ELb0ELb0ELb1ELb1ELb1ELb0ELb1ELb1EEENS1_21CollectiveEpilogueFwdINS6_IJS8_SA_S9_EEENS6_IJNS7_ILi1EEESI_SI_EEESC_SE_Li256ELb1ELb1ELb1ELb0EEENS1_36VarlenDynamicPersistentTileSchedulerILi128ELi48ELi256ELi256ELb1ELb1ELb0ELb0ELb1ELb1EEEEEEEEEvNT_6ParamsE --------------------------
	.section	.text._ZN7cutlass13device_kernelIN5flash19enable_sm80_to_sm89INS1_16FlashAttnFwdSm80INS1_25CollectiveMainloopFwdSm80ILi8ELi1ELb1EN4cute5tupleIJNS5_1CILi128EEENS7_ILi48EEENS7_ILi256EEEEEELi256ENS_10bfloat16_tEfNS_4arch4Sm80ELb0ELb0ELb1ELb1ELb1ELb0ELb1ELb1EEENS1_21CollectiveEpilogueFwdINS6_IJS8_SA_S9_EEENS6_IJNS7_ILi1EEESI_SI_EEESC_SE_Li256ELb1ELb1ELb1ELb0EEENS1_36VarlenDynamicPersistentTileSchedulerILi128ELi48ELi256ELi256ELb1ELb1ELb0ELb0ELb1ELb1EEEEEEEEEvNT_6ParamsE,"ax",@progbits
	.sectioninfo	@"SHI_REGISTERS=255"
	.align	128
.text._ZN7cutlass13device_kernelIN5flash19enable_sm80_to_sm89INS1_16FlashAttnFwdSm80INS1_25CollectiveMainloopFwdSm80ILi8ELi1ELb1EN4cute5tupleIJNS5_1CILi128EEENS7_ILi48EEENS7_ILi256EEEEEELi256ENS_10bfloat16_tEfNS_4arch4Sm80ELb0ELb0ELb1ELb1ELb1ELb0ELb1ELb1EEENS1_21CollectiveEpilogueFwdINS6_IJS8_SA_S9_EEENS6_IJNS7_ILi1EEESI_SI_EEESC_SE_Li256ELb1ELb1ELb1ELb0EEENS1_36VarlenDynamicPersistentTileSchedulerILi128ELi48ELi256ELi256ELb1ELb1ELb0ELb0ELb1ELb1EEEEEEEEEvNT_6ParamsE:
        .type           _ZN7cutlass13device_kernelIN5flash19enable_sm80_to_sm89INS1_16FlashAttnFwdSm80INS1_25CollectiveMainloopFwdSm80ILi8ELi1ELb1EN4cute5tupleIJNS5_1CILi128EEENS7_ILi48EEENS7_ILi256EEEEEELi256ENS_10bfloat16_tEfNS_4arch4Sm80ELb0ELb0ELb1ELb1ELb1ELb0ELb1ELb1EEENS1_21CollectiveEpilogueFwdINS6_IJS8_SA_S9_EEENS6_IJNS7_ILi1EEESI_SI_EEESC_SE_Li256ELb1ELb1ELb1ELb0EEENS1_36VarlenDynamicPersistentTileSchedulerILi128ELi48ELi256ELi256ELb1ELb1ELb0ELb0ELb1ELb1EEEEEEEEEvNT_6ParamsE,@function
        .size           _ZN7cutlass13device_kernelIN5flash19enable_sm80_to_sm89INS1_16FlashAttnFwdSm80INS1_25CollectiveMainloopFwdSm80ILi8ELi1ELb1EN4cute5tupleIJNS5_1CILi128EEENS7_ILi48EEENS7_ILi256EEEEEELi256ENS_10bfloat16_tEfNS_4arch4Sm80ELb0ELb0ELb1ELb1ELb1ELb0ELb1ELb1EEENS1_21CollectiveEpilogueFwdINS6_IJS8_SA_S9_EEENS6_IJNS7_ILi1EEESI_SI_EEESC_SE_Li256ELb1ELb1ELb1ELb0EEENS1_36VarlenDynamicPersistentTileSchedulerILi128ELi48ELi256ELi256ELb1ELb1ELb0ELb0ELb1ELb1EEEEEEEEEvNT_6ParamsE,(.L_x_3229 - _ZN7cutlass13device_kernelIN5flash19enable_sm80_to_sm89INS1_16FlashAttnFwdSm80INS1_25CollectiveMainloopFwdSm80ILi8ELi1ELb1EN4cute5tupleIJNS5_1CILi128EEENS7_ILi48EEENS7_ILi256EEEEEELi256ENS_10bfloat16_tEfNS_4arch4Sm80ELb0ELb0ELb1ELb1ELb1ELb0ELb1ELb1EEENS1_21CollectiveEpilogueFwdINS6_IJS8_SA_S9_EEENS6_IJNS7_ILi1EEESI_SI_EEESC_SE_Li256ELb1ELb1ELb1ELb0EEENS1_36VarlenDynamicPersistentTileSchedulerILi128ELi48ELi256ELi256ELb1ELb1ELb0ELb0ELb1ELb1EEEEEEEEEvNT_6ParamsE)
        .other          _ZN7cutlass13device_kernelIN5flash19enable_sm80_to_sm89INS1_16FlashAttnFwdSm80INS1_25CollectiveMainloopFwdSm80ILi8ELi1ELb1EN4cute5tupleIJNS5_1CILi128EEENS7_ILi48EEENS7_ILi256EEEEEELi256ENS_10bfloat16_tEfNS_4arch4Sm80ELb0ELb0ELb1ELb1ELb1ELb0ELb1ELb1EEENS1_21CollectiveEpilogueFwdINS6_IJS8_SA_S9_EEENS6_IJNS7_ILi1EEESI_SI_EEESC_SE_Li256ELb1ELb1ELb1ELb0EEENS1_36VarlenDynamicPersistentTileSchedulerILi128ELi48ELi256ELi256ELb1ELb1ELb0ELb0ELb1ELb1EEEEEEEEEvNT_6ParamsE,@"STO_CUDA_ENTRY STV_DEFAULT"
_ZN7cutlass13device_kernelIN5flash19enable_sm80_to_sm89INS1_16FlashAttnFwdSm80INS1_25CollectiveMainloopFwdSm80ILi8ELi1ELb1EN4cute5tupleIJNS5_1CILi128EEENS7_ILi48EEENS7_ILi256EEEEEELi256ENS_10bfloat16_tEfNS_4arch4Sm80ELb0ELb0ELb1ELb1ELb1ELb0ELb1ELb1EEENS1_21CollectiveEpilogueFwdINS6_IJS8_SA_S9_EEENS6_IJNS7_ILi1EEESI_SI_EEESC_SE_Li256ELb1ELb1ELb1ELb0EEENS1_36VarlenDynamicPersistentTileSchedulerILi128ELi48ELi256ELi256ELb1ELb1ELb0ELb0ELb1ELb1EEEEEEEEEvNT_6ParamsE:
[----:B------:R-:W-:-:S03]  /*0000*/  MOV R1, c[0x0][0x28] ;  /* 0x00000a0000017a02 */ /* 0x000fc60000000f00 */
[----:B------:R-:W1:Y:S01]  /*0010*/  S2R R2, SR_TID.X ;  /* 0x0000000000027919 */ /* 0x000e620000002100 */
[----:B------:R-:W-:Y:S01]  /*0020*/  IADD3 R1, R1, -0x190, RZ ;  /* 0xfffffe7001017810 */ /* 0x000fe20007ffe0ff */
[----:B------:R-:W-:Y:S01]  /*0030*/  ULDC.64 UR6, c[0x0][0x118] ;  /* 0x0000460000067ab9 */ /* 0x000fe20000000a00 */
[----:B-1----:R-:W-:-:S05]  /*0040*/  SHF.R.U32.HI R0, RZ, 0x5, R2 ;  /* 0x00000005ff007819 */ /* 0x002fca0000011602 */
[----:B------:R-:W1:Y:S02]  /*0050*/  SHFL.IDX PT, R3, R0, RZ, 0x1f ;  /* 0x00001fff00037589 */ /* 0x000e6400000e0000 */
[----:B-1----:R-:W-:Y:S02]  /*0060*/  ISETP.NE.AND P0, PT, R3, RZ, PT ;  /* 0x000000ff0300720c */ /* 0x002fe40003f05270 */
[----:B------:R-:W-:Y:S11]  /*0070*/  STL [R1+0x180], R3 ;  /* 0x0001800301007387 */ /* 0x000ff60000100800 */
[----:B------:R-:W-:Y:S06]  /*0080*/  @P0 BAR.SYNC.DEFER_BLOCKING 0x5, 0x100 ;  /* 0x0144000000000b1d */ /* 0x000fec0000010000 */
[----:B------:R-:W1:Y:S04]  /*0090*/  @P0 LDS.128 R4, [0x1a080] ;  /* 0x01a08000ff040984 */ /* 0x000e680000000c00 */
[----:B-1----:R1:W-:Y:S04]  /*00a0*/  @P0 STL.64 [R1+0x48], R4 ;  /* 0x0000480401000387 */ /* 0x0023e80000100a00 */
[----:B------:R1:W-:Y:S04]  /*00b0*/  @P0 STL.64 [R1+0x50], R6 ;  /* 0x0000500601000387 */ /* 0x0003e80000100a00 */
[----:B------:R-:W-:Y:S06]  /*00c0*/  @P0 BAR.ARV 0x4, 0x100 ;  /* 0x0104000000000b1d */ /* 0x000fec0000002000 */
[----:B------:R-:W-:Y:S05]  /*00d0*/  @P0 BRA `(.L_x_13) ;  /* 0x00000b1000000947 */ /* 0x000fea0003800000 */
[----:B------:R-:W-:Y:S01]  /*00e0*/  LOP3.LUT R14, R2, 0x1f, RZ, 0xc0, !PT ;  /* 0x0000001f020e7812 */ /* 0x000fe200078ec0ff */
[----:B------:R-:W-:Y:S01]  /*00f0*/  CS2R R8, SRZ ;  /* 0x0000000000087805 */ /* 0x000fe2000001ff00 */
[----:B-1----:R-:W-:-:S02]  /*0100*/  IMAD.MOV.U32 R7, RZ, RZ, RZ ;  /* 0x000000ffff077224 */ /* 0x002fc400078e00ff */
[----:B------:R-:W-:-:S04]  /*0110*/  ISETP.NE.AND P6, PT, R14, 0x1f, PT ;  /* 0x0000001f0e00780c */ /* 0x000fc80003fc5270 */
[----:B------:R-:W-:-:S13]  /*0120*/  ISETP.GE.OR P0, PT, R14, c[0x0][0x53c], !P6 ;  /* 0x00014f000e007a0c */ /* 0x000fda0007706670 */
[----:B------:R-:W-:Y:S02]  /*0130*/  @!P0 IMAD.MOV.U32 R4, RZ, RZ, 0x4 ;  /* 0x00000004ff048424 */ /* 0x000fe400078e00ff */
[----:B------:R-:W-:Y:S02]  /*0140*/  @!P0 IMAD.MOV.U32 R2, RZ, RZ, 0x4 ;  /* 0x00000004ff028424 */ /* 0x000fe400078e00ff */
[----:B------:R-:W-:-:S04]  /*0150*/  @!P0 IMAD.WIDE.U32 R4, R14, R4, c[0x0][0x580] ;  /* 0x000160000e048625 */ /* 0x000fc800078e0004 */
[C---:B------:R-:W-:Y:S01]  /*0160*/  @!P0 IMAD.WIDE.U32 R2, R14.reuse, R2, c[0x0][0x578] ;  /* 0x00015e000e028625 */ /* 0x040fe200078e0002 */
[----:B------:R-:W2:Y:S04]  /*0170*/  @!P0 LDG.E R8, [R4.64] ;  /* 0x0000000604088981 */ /* 0x000ea8000c1e1900 */
[----:B------:R-:W2:Y:S01]  /*0180*/  @!P0 LDG.E R7, [R2.64] ;  /* 0x0000000602078981 */ /* 0x000ea2000c1e1900 */
[C---:B------:R-:W-:Y:S01]  /*0190*/  ISETP.NE.AND P5, PT, R14.reuse, RZ, PT ;  /* 0x000000ff0e00720c */ /* 0x040fe20003fa5270 */
[----:B------:R-:W1:Y:S01]  /*01a0*/  S2UR UR4, SR_CTAID.X ;  /* 0x00000000000479c3 */ /* 0x000e620000002500 */
[C---:B------:R-:W-:Y:S02]  /*01b0*/  ISETP.GE.U32.AND P4, PT, R14.reuse, 0x2, PT ;  /* 0x000000020e00780c */ /* 0x040fe40003f86070 */
[----:B------:R-:W-:-:S02]  /*01c0*/  ISETP.GE.U32.AND P3, PT, R14, 0x4, PT ;  /* 0x000000040e00780c */ /* 0x000fc40003f66070 */
[C---:B------:R-:W-:Y:S02]  /*01d0*/  ISETP.GE.U32.AND P2, PT, R14.reuse, 0x8, PT ;  /* 0x000000080e00780c */ /* 0x040fe40003f46070 */
[----:B------:R-:W-:Y:S01]  /*01e0*/  ISETP.GE.U32.AND P1, PT, R14, 0x10, PT ;  /* 0x000000100e00780c */ /* 0x000fe20003f26070 */
[----:B--2---:R-:W-:-:S05]  /*01f0*/  IMAD R4, R8, R7, RZ ;  /* 0x0000000708047224 */ /* 0x004fca00078e02ff */
[----:B------:R-:W2:Y:S02]  /*0200*/  SHFL.UP PT, R0, R4, 0x1, RZ ;  /* 0x0420000004007989 */ /* 0x000ea400000e00ff */
[----:B--2---:R-:W-:-:S05]  /*0210*/  SEL R0, R0, RZ, P5 ;  /* 0x000000ff00007207 */ /* 0x004fca0002800000 */
[----:B------:R-:W-:-:S05]  /*0220*/  IMAD.IADD R4, R4, 0x1, R0 ;  /* 0x0000000104047824 */ /* 0x000fca00078e0200 */
        /* <DEDUP_REMOVED lines=12> */
[----:B------:R-:W2:Y:S02]  /*02f0*/  SHFL.IDX PT, R6, R4, 0x1f, 0x1f ;  /* 0x03e01f0004067f89 */ /* 0x000ea400000e0000 */
[----:B--2---:R-:W-:-:S04]  /*0300*/  IMAD R6, R6, c[0x0][0x538], RZ ;  /* 0x00014e0006067a24 */ /* 0x004fc800078e02ff */
[----:B------:R-:W-:Y:S01]  /*0310*/  IMAD.MOV.U32 R0, RZ, RZ, R6 ;  /* 0x000000ffff007224 */ /* 0x000fe200078e0006 */
[----:B-1----:R-:W-:-:S13]  /*0320*/  ISETP.GT.AND P0, PT, R6, UR4, PT ;  /* 0x0000000406007c0c */ /* 0x002fda000bf04270 */
[----:B------:R-:W-:Y:S05]  /*0330*/  @P0 BRA `(.L_x_14) ;  /* 0x0000027000000947 */ /* 0x000fea0003800000 */
[----:B------:R-:W-:Y:S02]  /*0340*/  MOV R6, R0 ;  /* 0x0000000000067202 */ /* 0x000fe40000000f00 */
[----:B------:R-:W-:-:S04]  /*0350*/  MOV R9, RZ ;  /* 0x000000ff00097202 */ /* 0x000fc80000000f00 */
.L_x_18:
[----:B------:R-:W-:-:S04]  /*0360*/  IADD3 R0, R9, 0x1f, RZ ;  /* 0x0000001f09007810 */ /* 0x000fc80007ffe0ff */
[----:B------:R-:W-:-:S13]  /*0370*/  ISETP.GE.AND P0, PT, R0, c[0x0][0x53c], PT ;  /* 0x00014f0000007a0c */ /* 0x000fda0003f06270 */
[----:B------:R-:W-:Y:S05]  /*0380*/  @P0 BRA `(.L_x_15) ;  /* 0x0000078000000947 */ /* 0x000fea0003800000 */
[----:B------:R-:W-:Y:S01]  /*0390*/  MOV R9, R0 ;  /* 0x0000000000097202 */ /* 0x000fe20000000f00 */
[----:B------:R-:W-:Y:S01]  /*03a0*/  IMAD.MOV.U32 R7, RZ, RZ, RZ ;  /* 0x000000ffff077224 */ /* 0x000fe200078e00ff */
[----:B------:R-:W-:Y:S02]  /*03b0*/  MOV R8, RZ ;  /* 0x000000ff00087202 */ /* 0x000fe40000000f00 */
[----:B------:R-:W-:-:S04]  /*03c0*/  IADD3 R0, R14, R9, RZ ;  /* 0x000000090e007210 */ /* 0x000fc80007ffe0ff */
[----:B------:R-:W-:-:S13]  /*03d0*/  ISETP.GE.OR P0, PT, R0, c[0x0][0x53c], !P6 ;  /* 0x00014f0000007a0c */ /* 0x000fda0007706670 */
[----:B------:R-:W-:Y:S01]  /*03e0*/  @!P0 MOV R2, 0x4 ;  /* 0x0000000400028802 */ /* 0x000fe20000000f00 */
[----:B------:R-:W-:-:S04]  /*03f0*/  @!P0 IMAD.MOV.U32 R3, RZ, RZ, 0x4 ;  /* 0x00000004ff038424 */ /* 0x000fc800078e00ff */
[----:B------:R-:W-:-:S04]  /*0400*/  @!P0 IMAD.WIDE R4, R0, R2, c[0x0][0x580] ;  /* 0x0001600000048625 */ /* 0x000fc800078e0202 */
[----:B------:R-:W-:Y:S01]  /*0410*/  @!P0 IMAD.WIDE R2, R0, R3, c[0x0][0x578] ;  /* 0x00015e0000028625 */ /* 0x000fe200078e0203 */
[----:B------:R-:W2:Y:S04]  /*0420*/  @!P0 LDG.E R8, [R4.64] ;  /* 0x0000000604088981 */ /* 0x000ea8000c1e1900 */
[----:B------:R-:W2:Y:S02]  /*0430*/  @!P0 LDG.E R7, [R2.64] ;  /* 0x0000000602078981 */ /* 0x000ea4000c1e1900 */
[----:B--2---:R-:W-:Y:S01]  /*0440*/  IMAD R5, R8, R7, RZ ;  /* 0x0000000708057224 */ /* 0x004fe200078e02ff */
[----:B------:R-:W-:Y:S05]  /*0450*/  BRA.DIV ~URZ, `(.L_x_16) ;  /* 0x0000f4a27f007947 */ /* 0x000fea000b800000 */
[----:B------:R1:W2:Y:S02]  /*0460*/  SHFL.UP PT, R0, R5, 0x1, RZ ;  /* 0x0420000005007989 */ /* 0x0002a400000e00ff */
.L_x_115:
[----:B--2---:R-:W-:-:S04]  /*0470*/  SEL R0, R0, RZ, P5 ;  /* 0x000000ff00007207 */ /* 0x004fc80002800000 */
[----:B-1----:R-:W-:Y:S01]  /*0480*/  IADD3 R5, R5, R0, RZ ;  /* 0x0000000005057210 */ /* 0x002fe20007ffe0ff */
[----:B------:R-:W-:Y:S05]  /*0490*/  BRA.DIV ~URZ, `(.L_x_17) ;  /* 0x0000f4c27f007947 */ /* 0x000fea000b800000 */
[----:B------:R-:W1:Y:S02]  /*04a0*/  SHFL.UP PT, R0, R5, 0x2, RZ ;  /* 0x0440000005007989 */ /* 0x000e6400000e00ff */
[----:B-1----:R-:W-:-:S05]  /*04b0*/  SEL R0, R0, RZ, P4 ;  /* 0x000000ff00007207 */ /* 0x002fca0002000000 */
[----:B------:R-:W-:-:S05]  /*04c0*/  IMAD.IADD R0, R5, 0x1, R0 ;  /* 0x0000000105007824 */ /* 0x000fca00078e0200 */
        /* <DEDUP_REMOVED lines=9> */
[----:B------:R1:W2:Y:S02]  /*0560*/  SHFL.IDX PT, R0, R4, 0x1f, 0x1f ;  /* 0x03e01f0004007f89 */ /* 0x0002a400000e0000 */
.L_x_116:
[----:B--2---:R-:W-:-:S05]  /*0570*/  IMAD R0, R0, c[0x0][0x538], RZ ;  /* 0x00014e0000007a24 */ /* 0x004fca00078e02ff */
[----:B------:R-:W-:-:S04]  /*0580*/  IADD3 R6, R0, R6, RZ ;  /* 0x0000000600067210 */ /* 0x000fc80007ffe0ff */
[----:B------:R-:W-:-:S13]  /*0590*/  ISETP.GT.AND P0, PT, R6, UR4, PT ;  /* 0x0000000406007c0c */ /* 0x000fda000bf04270 */
[----:B-1----:R-:W-:Y:S05]  /*05a0*/  @!P0 BRA `(.L_x_18) ;  /* 0xfffffdb000008947 */ /* 0x002fea000383ffff */
.L_x_14:
[----:B------:R-:W-:-:S05]  /*05b0*/  IADD3 R12, -R0, R6, RZ ;  /* 0x00000006000c7210 */ /* 0x000fca0007ffe1ff */
[----:B------:R-:W-:-:S05]  /*05c0*/  IMAD R0, R4, c[0x0][0x538], R12 ;  /* 0x00014e0004007a24 */ /* 0x000fca00078e020c */
[----:B------:R-:W-:Y:S01]  /*05d0*/  ISETP.GT.AND P0, PT, R0, UR4, PT ;  /* 0x0000000400007c0c */ /* 0x000fe2000bf04270 */
[----:B------:R-:W-:-:S12]  /*05e0*/  BRA.DIV ~URZ, `(.L_x_19) ;  /* 0x0000f5227f007947 */ /* 0x000fd8000b800000 */
[----:B------:R-:W-:-:S04]  /*05f0*/  VOTE.ANY R5, PT, !P0 ;  /* 0x0000000000057806 */ /* 0x000fc800040e0100 */
.L_x_117:
[----:B------:R1:W2:Y:S01]  /*0600*/  POPC R13, R5 ;  /* 0x00000005000d7309 */ /* 0x0002a20000000000 */
[----:B------:R-:W-:Y:S05]  /*0610*/  BRA.DIV ~URZ, `(.L_x_20) ;  /* 0x0000f5427f007947 */ /* 0x000fea000b800000 */
[----:B--2---:R2:W3:Y:S01]  /*0620*/  SHFL.IDX PT, R11, R8, R13, 0x1f ;  /* 0x00001f0d080b7589 */ /* 0x0044e200000e0000 */
[----:B------:R-:W-:-:S03]  /*0630*/  MOV R6, RZ ;  /* 0x000000ff00067202 */ /* 0x000fc60000000f00 */
[----:B------:R2:W4:Y:S04]  /*0640*/  SHFL.IDX PT, R10, R7, R13, 0x1f ;  /* 0x00001f0d070a7589 */ /* 0x00052800000e0000 */
.L_x_118:
[----:B------:R-:W-:Y:S01]  /*0650*/  ISETP.NE.AND P0, PT, R5, RZ, PT ;  /* 0x000000ff0500720c */ /* 0x000fe20003f05270 */
[----:B------:R-:W-:-:S12]  /*0660*/  BSSY B0, `(.L_x_21) ;  /* 0x0000005000007945 */ /* 0x000fd80003800000 */
[----:B------:R-:W-:Y:S05]  /*0670*/  @!P0 BRA `(.L_x_22) ;  /* 0x0000003000008947 */ /* 0x000fea0003800000 */
[----:B------:R-:W-:Y:S01]  /*0680*/  IADD3 R3, R13, -0x1, RZ ;  /* 0xffffffff0d037810 */ /* 0x000fe20007ffe0ff */
[----:B------:R-:W-:Y:S05]  /*0690*/  BRA.DIV ~URZ, `(.L_x_23) ;  /* 0x0000f5a27f007947 */ /* 0x000fea000b800000 */
[----:B------:R1:W2:Y:S02]  /*06a0*/  SHFL.IDX PT, R6, R4, R3, 0x1f ;  /* 0x00001f0304067589 */ /* 0x0002a400000e0000 */
.L_x_22:
[----:B------:R-:W-:Y:S05]  /*06b0*/  BSYNC B0 ;  /* 0x0000000000007941 */ /* 0x000fea0003800000 */
.L_x_21:
[----:B---3--:R-:W-:Y:S01]  /*06c0*/  IABS R0, R11 ;  /* 0x0000000b00007213 */ /* 0x008fe20000000000 */
[----:B-12---:R-:W-:-:S04]  /*06d0*/  IMAD R4, R6, c[0x0][0x538], R12 ;  /* 0x00014e0006047a24 */ /* 0x006fc800078e020c */
[----:B------:R-:W-:Y:S01]  /*06e0*/  IMAD.MOV.U32 R5, RZ, RZ, R0 ;  /* 0x000000ffff057224 */ /* 0x000fe200078e0000 */
[----:B----4-:R-:W-:Y:S01]  /*06f0*/  IABS R0, R10 ;  /* 0x0000000a00007213 */ /* 0x010fe20000000000 */
[----:B------:R1:W-:Y:S01]  /*0700*/  STL [R1+0x48], R4 ;  /* 0x0000480401007387 */ /* 0x0003e20000100800 */
[----:B------:R-:W-:Y:S01]  /*0710*/  IADD3 R12, -R4, UR4, RZ ;  /* 0x00000004040c7c10 */ /* 0x000fe2000fffe1ff */
[----:B------:R-:W2:Y:S02]  /*0720*/  I2F.RP R2, R5 ;  /* 0x0000000500027306 */ /* 0x000ea40000209400 */
[----:B------:R-:W-:Y:S01]  /*0730*/  IMAD.MOV.U32 R7, RZ, RZ, R0 ;  /* 0x000000ffff077224 */ /* 0x000fe200078e0000 */
[----:B------:R-:W-:Y:S02]  /*0740*/  IABS R6, R12 ;  /* 0x0000000c00067213 */ /* 0x000fe40000000000 */
[----:B------:R-:W-:-:S03]  /*0750*/  IABS R0, R11 ;  /* 0x0000000b00007213 */ /* 0x000fc60000000000 */
[----:B------:R-:W-:Y:S01]  /*0760*/  I2F.RP R8, R7 ;  /* 0x0000000700087306 */ /* 0x000fe20000209400 */
[----:B------:R-:W-:-:S07]  /*0770*/  IADD3 R0, RZ, -R0, RZ ;  /* 0x80000000ff007210 */ /* 0x000fce0007ffe0ff */
[----:B--2---:R-:W2:Y:S02]  /*0780*/  MUFU.RCP R2, R2 ;  /* 0x0000000200027308 */ /* 0x004ea40000001000 */
[----:B--2---:R-:W-:-:S06]  /*0790*/  IADD3 R2, R2, 0xffffffe, RZ ;  /* 0x0ffffffe02027810 */ /* 0x004fcc0007ffe0ff */
[----:B------:R-:W2:Y:S02]  /*07a0*/  F2I.FTZ.U32.TRUNC.NTZ R3, R2 ;  /* 0x0000000200037305 */ /* 0x000ea4000021f000 */
[----:B--2---:R-:W-:-:S04]  /*07b0*/  IMAD.MOV R2, RZ, RZ, -R3 ;  /* 0x000000ffff027224 */ /* 0x004fc800078e0a03 */
[----:B-1----:R-:W-:Y:S02]  /*07c0*/  IMAD R4, R2, R5, RZ ;  /* 0x0000000502047224 */ /* 0x002fe400078e02ff */
[----:B------:R-:W-:-:S04]  /*07d0*/  IMAD.MOV.U32 R2, RZ, RZ, RZ ;  /* 0x000000ffff027224 */ /* 0x000fc800078e00ff */
[----:B------:R-:W-:-:S04]  /*07e0*/  IMAD.HI.U32 R2, R3, R4, R2 ;  /* 0x0000000403027227 */ /* 0x000fc800078e0002 */
[----:B------:R-:W-:-:S04]  /*07f0*/  IMAD.MOV.U32 R3, RZ, RZ, R6 ;  /* 0x000000ffff037224 */ /* 0x000fc800078e0006 */
[----:B------:R-:W-:-:S04]  /*0800*/  IMAD.HI.U32 R2, R2, R3, RZ ;  /* 0x0000000302027227 */ /* 0x000fc800078e00ff */
[----:B------:R-:W-:Y:S02]  /*0810*/  IMAD R0, R2, R0, R3 ;  /* 0x0000000002007224 */ /* 0x000fe400078e0203 */
[----:B------:R-:W1:Y:S03]  /*0820*/  MUFU.RCP R3, R8 ;  /* 0x0000000800037308 */ /* 0x000e660000001000 */
[----:B------:R-:W-:Y:S02]  /*0830*/  ISETP.GT.U32.AND P1, PT, R5, R0, PT ;  /* 0x000000000500720c */ /* 0x000fe40003f24070 */
[----:B-1----:R-:W-:-:S11]  /*0840*/  IADD3 R3, R3, 0xffffffe, RZ ;  /* 0x0ffffffe03037810 */ /* 0x002fd60007ffe0ff */
[----:B------:R-:W-:Y:S01]  /*0850*/  @!P1 IMAD.IADD R0, R0, 0x1, -R5 ;  /* 0x0000000100009824 */ /* 0x000fe200078e0a05 */
[----:B------:R-:W-:Y:S02]  /*0860*/  @!P1 IADD3 R2, R2, 0x1, RZ ;  /* 0x0000000102029810 */ /* 0x000fe40007ffe0ff */
[----:B------:R-:W-:Y:S01]  /*0870*/  ISETP.NE.AND P1, PT, R11, RZ, PT ;  /* 0x000000ff0b00720c */ /* 0x000fe20003f25270 */
[----:B------:R-:W1:Y:S01]  /*0880*/  F2I.FTZ.U32.TRUNC.NTZ R3, R3 ;  /* 0x0000000300037305 */ /* 0x000e62000021f000 */
[----:B------:R-:W-:Y:S02]  /*0890*/  ISETP.GE.U32.AND P2, PT, R0, R5, PT ;  /* 0x000000050000720c */ /* 0x000fe40003f46070 */
[----:B------:R-:W-:-:S04]  /*08a0*/  LOP3.LUT R0, R12, R11, RZ, 0x3c, !PT ;  /* 0x0000000b0c007212 */ /* 0x000fc800078e3cff */
[----:B------:R-:W-:-:S07]  /*08b0*/  ISETP.GE.AND P0, PT, R0, RZ, PT ;  /* 0x000000ff0000720c */ /* 0x000fce0003f06270 */
[----:B------:R-:W-:Y:S02]  /*08c0*/  @P2 IADD3 R2, R2, 0x1, RZ ;  /* 0x0000000102022810 */ /* 0x000fe40007ffe0ff */
[----:B-1----:R-:W-:-:S03]  /*08d0*/  IADD3 R0, RZ, -R3, RZ ;  /* 0x80000003ff007210 */ /* 0x002fc60007ffe0ff */
[----:B------:R-:W-:Y:S02]  /*08e0*/  IMAD.MOV.U32 R4, RZ, RZ, R2 ;  /* 0x000000ffff047224 */ /* 0x000fe400078e0002 */
[----:B------:R-:W-:Y:S01]  /*08f0*/  IMAD.MOV.U32 R2, RZ, RZ, R0 ;  /* 0x000000ffff027224 */ /* 0x000fe200078e0000 */
[----:B------:R-:W-:Y:S01]  /*0900*/  IABS R0, R10 ;  /* 0x0000000a00007213 */ /* 0x000fe20000000000 */
[----:B------:R-:W-:Y:S01]  /*0910*/  @!P0 IMAD.MOV R4, RZ, RZ, -R4 ;  /* 0x000000ffff048224 */ /* 0x000fe200078e0a04 */
[----:B------:R-:W-:Y:S01]  /*0920*/  @!P1 LOP3.LUT R4, RZ, R11, RZ, 0x33, !PT ;  /* 0x0000000bff049212 */ /* 0x000fe200078e33ff */
[----:B------:R-:W-:Y:S01]  /*0930*/  IMAD R5, R2, R7, RZ ;  /* 0x0000000702057224 */ /* 0x000fe200078e02ff */
[----:B------:R-:W-:Y:S01]  /*0940*/  MOV R2, RZ ;  /* 0x000000ff00027202 */ /* 0x000fe20000000f00 */
[----:B------:R-:W-:Y:S01]  /*0950*/  IMAD.MOV R6, RZ, RZ, -R0 ;  /* 0x000000ffff067224 */ /* 0x000fe200078e0a00 */
[----:B------:R-:W-:-:S03]  /*0960*/  IABS R8, R4 ;  /* 0x0000000400087213 */ /* 0x000fc60000000000 */
[----:B------:R-:W-:-:S04]  /*0970*/  IMAD.HI.U32 R0, R3, R5, R2 ;  /* 0x0000000503007227 */ /* 0x000fc800078e0002 */
[----:B------:R-:W-:Y:S02]  /*0980*/  IMAD.MOV.U32 R2, RZ, RZ, R8 ;  /* 0x000000ffff027224 */ /* 0x000fe400078e0008 */
[----:B------:R-:W-:Y:S02]  /*0990*/  IMAD.MOV.U32 R3, RZ, RZ, R6 ;  /* 0x000000ffff037224 */ /* 0x000fe400078e0006 */
[----:B------:R-:W-:-:S04]  /*09a0*/  IMAD.HI.U32 R0, R0, R2, RZ ;  /* 0x0000000200007227 */ /* 0x000fc800078e00ff */
[----:B------:R-:W-:Y:S02]  /*09b0*/  IMAD R2, R0, R3, R2 ;  /* 0x0000000300027224 */ /* 0x000fe400078e0202 */
[----:B------:R-:W-:-:S03]  /*09c0*/  IMAD R3, R4, R11, RZ ;  /* 0x0000000b04037224 */ /* 0x000fc600078e02ff */
[----:B------:R-:W-:Y:S02]  /*09d0*/  ISETP.GT.U32.AND P1, PT, R7, R2, PT ;  /* 0x000000020700720c */ /* 0x000fe40003f24070 */
[----:B------:R-:W-:-:S11]  /*09e0*/  IADD3 R3, R12, -R3, RZ ;  /* 0x800000030c037210 */ /* 0x000fd60007ffe0ff */
[----:B------:R-:W-:Y:S01]  /*09f0*/  @!P1 IMAD.IADD R2, R2, 0x1, -R7 ;  /* 0x0000000102029824 */ /* 0x000fe200078e0a07 */
[----:B------:R-:W-:Y:S02]  /*0a00*/  @!P1 IADD3 R0, R0, 0x1, RZ ;  /* 0x0000000100009810 */ /* 0x000fe40007ffe0ff */
[----:B------:R-:W-:Y:S02]  /*0a10*/  ISETP.NE.AND P1, PT, R10, RZ, PT ;  /* 0x000000ff0a00720c */ /* 0x000fe40003f25270 */
[----:B------:R-:W-:Y:S02]  /*0a20*/  ISETP.GE.U32.AND P2, PT, R2, R7, PT ;  /* 0x000000070200720c */ /* 0x000fe40003f46070 */
[----:B------:R-:W-:-:S04]  /*0a30*/  LOP3.LUT R2, R4, R10, RZ, 0x3c, !PT ;  /* 0x0000000a04027212 */ /* 0x000fc800078e3cff */
[----:B------:R-:W-:-:S07]  /*0a40*/  ISETP.GE.AND P0, PT, R2, RZ, PT ;  /* 0x000000ff0200720c */ /* 0x000fce0003f06270 */
[----:B------:R-:W-:-:S06]  /*0a50*/  @P2 IADD3 R0, R0, 0x1, RZ ;  /* 0x0000000100002810 */ /* 0x000fcc0007ffe0ff */
[----:B------:R-:W-:Y:S02]  /*0a60*/  @!P0 IADD3 R0, -R0, RZ, RZ ;  /* 0x000000ff00008210 */ /* 0x000fe40007ffe1ff */
[----:B------:R-:W-:-:S05]  /*0a70*/  @!P1 LOP3.LUT R0, RZ, R10, RZ, 0x33, !PT ;  /* 0x0000000aff009212 */ /* 0x000fca00078e33ff */
[--C-:B------:R-:W-:Y:S02]  /*0a80*/  IMAD.MOV R2, RZ, RZ, -R0.reuse ;  /* 0x000000ffff027224 */ /* 0x100fe400078e0a00 */
[C---:B------:R-:W-:Y:S02]  /*0a90*/  IMAD R0, R10.reuse, 0x1000000, R0 ;  /* 0x010000000a007824 */ /* 0x040fe400078e0200 */
[----:B------:R-:W-:Y:S02]  /*0aa0*/  IMAD R2, R10, R2, R4 ;  /* 0x000000020a027224 */ /* 0x000fe400078e0204 */
[----:B------:R-:W-:Y:S02]  /*0ab0*/  IMAD.IADD R4, R13, 0x1, R9 ;  /* 0x000000010d047824 */ /* 0x000fe400078e0209 */
[----:B------:R-:W-:-:S03]  /*0ac0*/  IMAD R0, R2, 0x10000, R0 ;  /* 0x0001000002007824 */ /* 0x000fc600078e0200 */
[----:B------:R1:W-:Y:S04]  /*0ad0*/  STL [R1+0x54], R4 ;  /* 0x0000540401007387 */ /* 0x0003e80000100800 */
[----:B------:R1:W-:Y:S04]  /*0ae0*/  STL [R1+0x50], R0 ;  /* 0x0000500001007387 */ /* 0x0003e80000100800 */
[----:B------:R1:W-:Y:S01]  /*0af0*/  STL [R1+0x4c], R3 ;  /* 0x00004c0301007387 */ /* 0x0003e20000100800 */
[----:B------:R-:W-:Y:S05]  /*0b00*/  BRA `(.L_x_24) ;  /* 0x0000006000007947 */ /* 0x000fea0003800000 */
.L_x_15:
[----:B------:R-:W-:Y:S01]  /*0b10*/  MOV R0, UR4 ;  /* 0x0000000400007c02 */ /* 0x000fe20008000f00 */
[----:B------:R-:W-:Y:S04]  /*0b20*/  STL [R1+0x4c], RZ ;  /* 0x00004cff01007387 */ /* 0x000fe80000100800 */
[----:B------:R-:W-:Y:S04]  /*0b30*/  STL [R1+0x50], RZ ;  /* 0x000050ff01007387 */ /* 0x000fe80000100800 */
[----:B------:R1:W-:Y:S02]  /*0b40*/  STL [R1+0x48], R0 ;  /* 0x0000480001007387 */ /* 0x0003e40000100800 */
[----:B-1----:R-:W-:-:S05]  /*0b50*/  MOV R0, c[0x0][0x53c] ;  /* 0x00014f0000007a02 */ /* 0x002fca0000000f00 */
[----:B------:R1:W-:Y:S02]  /*0b60*/  STL [R1+0x54], R0 ;  /* 0x0000540001007387 */ /* 0x0003e40000100800 */
.L_x_24:
[----:B-1----:R-:W2:Y:S04]  /*0b70*/  LDL R4, [R1+0x48] ;  /* 0x0000480001047983 */ /* 0x002ea80000100800 */
[----:B------:R-:W2:Y:S04]  /*0b80*/  LDL R5, [R1+0x4c] ;  /* 0x00004c0001057983 */ /* 0x000ea80000100800 */
[----:B------:R-:W2:Y:S04]  /*0b90*/  LDL R6, [R1+0x50] ;  /* 0x0000500001067983 */ /* 0x000ea80000100800 */
[----:B------:R-:W2:Y:S01]  /*0ba0*/  LDL R7, [R1+0x54] ;  /* 0x0000540001077983 */ /* 0x000ea20000100800 */
[----:B------:R-:W-:Y:S01]  /*0bb0*/  ISETP.NE.AND P0, PT, R14, RZ, PT ;  /* 0x000000ff0e00720c */ /* 0x000fe20003f05270 */
[----:B------:R-:W-:-:S12]  /*0bc0*/  WARPSYNC 0xffffffff ;  /* 0xffffffff00007948 */ /* 0x000fd80003800000 */
[----:B--2---:R1:W-:Y:S04]  /*0bd0*/  @!P0 STS.128 [0x1a080], R4 ;  /* 0x01a08004ff008388 */ /* 0x0043e80000000c00 */
[----:B------:R-:W-:Y:S06]  /*0be0*/  BAR.ARV 0x5, 0x100 ;  /* 0x0144000000007b1d */ /* 0x000fec0000002000 */
.L_x_13:
[----:B------:R-:W2:Y:S02]  /*0bf0*/  LDL R0, [R1+0x54] ;  /* 0x0000540001007983 */ /* 0x000ea40000100800 */
[----:B--2---:R-:W-:-:S13]  /*0c00*/  ISETP.GE.AND P0, PT, R0, c[0x0][0x53c], PT ;  /* 0x00014f0000007a0c */ /* 0x004fda0003f06270 */
[----:B------:R-:W-:Y:S05]  /*0c10*/  @P0 EXIT ;  /* 0x000000000000094d */ /* 0x000fea0003800000 */
[----:B------:R-:W2:Y:S01]  /*0c20*/  S2R R15, SR_TID.X ;  /* 0x00000000000f7919 */ /* 0x000ea20000002100 */
[----:B------:R-:W-:Y:S02]  /*0c30*/  ULDC UR5, c[0x0][0x2ac] ;  /* 0x0000ab0000057ab9 */ /* 0x000fe40000000800 */
[----:B------:R-:W-:Y:S02]  /*0c40*/  ULDC UR4, c[0x0][0x1d0] ;  /* 0x0000740000047ab9 */ /* 0x000fe40000000800 */
[----:B------:R-:W-:Y:S01]  /*0c50*/  UIMAD UR5, UR5, UR4, URZ ;  /* 0x00000004050572a4 */ /* 0x000fe2000f8e023f */
[----:B-12---:R-:W-:-:S04]  /*0c60*/  SHF.R.S32.HI R7, RZ, 0x1f, R15 ;  /* 0x0000001fff077819 */ /* 0x006fc8000001140f */
[CC--:B------:R-:W-:Y:S02]  /*0c70*/  LEA.HI R2, R7.reuse, R15.reuse, RZ, 0x4 ;  /* 0x0000000f07027211 */ /* 0x0c0fe400078f20ff */
[----:B------:R-:W-:Y:S02]  /*0c80*/  LEA.HI R14, R7, R15, RZ, 0x2 ;  /* 0x0000000f070e7211 */ /* 0x000fe400078f10ff */
[----:B------:R-:W-:Y:S02]  /*0c90*/  SHF.R.S32.HI R3, RZ, 0x4, R2 ;  /* 0x00000004ff037819 */ /* 0x000fe40000011402 */
[--C-:B------:R-:W-:Y:S02]  /*0ca0*/  SHF.R.S32.HI R8, RZ, 0x2, R14.reuse ;  /* 0x00000002ff087819 */ /* 0x100fe4000001140e */
[----:B------:R-:W-:Y:S02]  /*0cb0*/  LEA.HI R0, R2, R3, RZ, 0x1 ;  /* 0x0000000302007211 */ /* 0x000fe400078f08ff */
[----:B------:R-:W-:-:S02]  /*0cc0*/  SHF.R.S32.HI R4, RZ, 0x1f, R14 ;  /* 0x0000001fff047819 */ /* 0x000fc4000001140e */
[----:B------:R-:W-:Y:S02]  /*0cd0*/  LOP3.LUT R0, R0, 0xfffffffe, RZ, 0xc0, !PT ;  /* 0xfffffffe00007812 */ /* 0x000fe400078ec0ff */
[CC--:B------:R-:W-:Y:S02]  /*0ce0*/  LEA.HI R10, R7.reuse, R15.reuse, RZ, 0x3 ;  /* 0x0000000f070a7211 */ /* 0x0c0fe400078f18ff */
[----:B------:R-:W-:Y:S01]  /*0cf0*/  LEA.HI R9, R7, R15, RZ, 0x5 ;  /* 0x0000000f07097211 */ /* 0x000fe200078f28ff */
[----:B------:R-:W-:Y:S01]  /*0d00*/  IMAD.IADD R12, R3, 0x1, -R0 ;  /* 0x00000001030c7824 */ /* 0x000fe200078e0a00 */
[----:B------:R-:W-:Y:S02]  /*0d10*/  LOP3.LUT R0, R2, 0xfffffff0, RZ, 0xc0, !PT ;  /* 0xfffffff002007812 */ /* 0x000fe400078ec0ff */
[----:B------:R-:W-:Y:S02]  /*0d20*/  LEA.HI R2, R4, R8, RZ, 0x3 ;  /* 0x0000000804027211 */ /* 0x000fe400078f18ff */
[----:B------:R-:W-:Y:S01]  /*0d30*/  SHF.R.S32.HI R5, RZ, 0x3, R10 ;  /* 0x00000003ff057819 */ /* 0x000fe2000001140a */
[----:B------:R-:W-:Y:S01]  /*0d40*/  IMAD.IADD R0, R15, 0x1, -R0 ;  /* 0x000000010f007824 */ /* 0x000fe200078e0a00 */
[----:B------:R-:W-:-:S02]  /*0d50*/  LOP3.LUT R4, R10, 0xfffffff8, RZ, 0xc0, !PT ;  /* 0xfffffff80a047812 */ /* 0x000fc400078ec0ff */
[----:B------:R-:W-:Y:S01]  /*0d60*/  LOP3.LUT R2, R2, 0xfffffff8, RZ, 0xc0, !PT ;  /* 0xfffffff802027812 */ /* 0x000fe200078ec0ff */
[----:B------:R-:W-:Y:S01]  /*0d70*/  IMAD.SHL.U32 R3, R5, 0x40, RZ ;  /* 0x0000004005037824 */ /* 0x000fe200078e00ff */
[----:B------:R-:W-:Y:S01]  /*0d80*/  SHF.R.S32.HI R243, RZ, 0x5, R9 ;  /* 0x00000005fff37819 */ /* 0x000fe20000011409 */
[----:B------:R-:W-:Y:S01]  /*0d90*/  IMAD.IADD R5, R15, 0x1, -R4 ;  /* 0x000000010f057824 */ /* 0x000fe200078e0a04 */
[----:B------:R-:W-:Y:S01]  /*0da0*/  SHF.R.S32.HI R4, RZ, 0x1f, R0 ;  /* 0x0000001fff047819 */ /* 0x000fe20000011400 */
[----:B------:R-:W-:Y:S01]  /*0db0*/  IMAD.IADD R8, R8, 0x1, -R2 ;  /* 0x0000000108087824 */ /* 0x000fe200078e0a02 */
[----:B------:R-:W-:Y:S01]  /*0dc0*/  LOP3.LUT R2, R3, 0x1c0, RZ, 0xc0, !PT ;  /* 0x000001c003027812 */ /* 0x000fe200078ec0ff */
[C---:B------:R-:W-:Y:S01]  /*0dd0*/  IMAD.SHL.U32 R251, R5.reuse, 0x8, RZ ;  /* 0x0000000805fb7824 */ /* 0x040fe200078e00ff */
[----:B------:R-:W-:Y:S01]  /*0de0*/  LEA.HI R13, R4, R0, RZ, 0x3 ;  /* 0x00000000040d7211 */ /* 0x000fe200078f18ff */
[----:B------:R-:W-:Y:S01]  /*0df0*/  IMAD.SHL.U32 R5, R5, 0x40, RZ ;  /* 0x0000004005057824 */ /* 0x000fe200078e00ff */
[----:B------:R-:W-:-:S02]  /*0e00*/  SHF.R.U32.HI R6, RZ, 0x3, R2 ;  /* 0x00000003ff067819 */ /* 0x000fc40000011602 */
[----:B------:R-:W-:Y:S02]  /*0e10*/  LOP3.LUT R4, R13, 0xfffffff8, RZ, 0xc0, !PT ;  /* 0xfffffff80d047812 */ /* 0x000fe400078ec0ff */
[----:B------:R-:W-:Y:S02]  /*0e20*/  LOP3.LUT R3, R2, 0x38, R251, 0xf8, !PT ;  /* 0x0000003802037812 */ /* 0x000fe400078ef8fb */
[----:B------:R-:W-:Y:S01]  /*0e30*/  LOP3.LUT R2, R5, 0x1c0, RZ, 0xc0, !PT ;  /* 0x000001c005027812 */ /* 0x000fe200078ec0ff */
[----:B------:R-:W-:Y:S01]  /*0e40*/  IMAD.IADD R0, R0, 0x1, -R4 ;  /* 0x0000000100007824 */ /* 0x000fe200078e0a04 */
[----:B------:R-:W-:Y:S02]  /*0e50*/  LOP3.LUT R4, R9, 0xffffffe0, RZ, 0xc0, !PT ;  /* 0xffffffe009047812 */ /* 0x000fe400078ec0ff */
[----:B------:R-:W-:Y:S02]  /*0e60*/  LOP3.LUT R11, R3, R6, RZ, 0x3c, !PT ;  /* 0x00000006030b7212 */ /* 0x000fe400078e3cff */
[----:B------:R-:W-:Y:S01]  /*0e70*/  LOP3.LUT R5, R2, 0x8, R10, 0xf8, !PT ;  /* 0x0000000802057812 */ /* 0x000fe200078ef80a */
[----:B------:R-:W-:Y:S01]  /*0e80*/  IMAD.IADD R17, R15, 0x1, -R4 ;  /* 0x000000010f117824 */ /* 0x000fe200078e0a04 */
[----:B------:R-:W-:-:S02]  /*0e90*/  SHF.R.U32.HI R3, RZ, 0x3, R2 ;  /* 0x00000003ff037819 */ /* 0x000fc40000011602 */
[----:B------:R-:W-:Y:S02]  /*0ea0*/  SHF.R.S32.HI R2, RZ, 0x1f, R9 ;  /* 0x0000001fff027819 */ /* 0x000fe40000011409 */
[----:B------:R-:W-:Y:S02]  /*0eb0*/  SHF.R.S32.HI R10, RZ, 0x1f, R17 ;  /* 0x0000001fff0a7819 */ /* 0x000fe40000011411 */
[----:B------:R-:W-:Y:S02]  /*0ec0*/  LEA.HI R2, R2, R243, RZ, 0x3 ;  /* 0x000000f302027211 */ /* 0x000fe400078f18ff */
[----:B------:R-:W-:Y:S01]  /*0ed0*/  LOP3.LUT R4, R14, 0xfffffffc, RZ, 0xc0, !PT ;  /* 0xfffffffc0e047812 */ /* 0x000fe200078ec0ff */
[----:B------:R-:W-:Y:S01]  /*0ee0*/  IMAD.MOV.U32 R14, RZ, RZ, 0x20 ;  /* 0x00000020ff0e7424 */ /* 0x000fe200078e00ff */
[----:B------:R-:W-:Y:S02]  /*0ef0*/  LOP3.LUT R9, R5, R3, RZ, 0x3c, !PT ;  /* 0x0000000305097212 */ /* 0x000fe400078e3cff */
[----:B------:R-:W-:Y:S01]  /*0f00*/  LOP3.LUT R3, R2, 0xffffff8, RZ, 0xc0, !PT ;  /* 0x0ffffff802037812 */ /* 0x000fe200078ec0ff */
[----:B------:R-:W-:Y:S01]  /*0f10*/  IMAD.IADD R2, R15, 0x1, -R4 ;  /* 0x000000010f027824 */ /* 0x000fe200078e0a04 */
[----:B------:R-:W-:-:S02]  /*0f20*/  LEA.HI R10, R10, R17, RZ, 0x2 ;  /* 0x000000110a0a7211 */ /* 0x000fc400078f10ff */
[----:B------:R-:W-:Y:S01]  /*0f30*/  LEA.HI R7, R7, R15, RZ, 0x6 ;  /* 0x0000000f07077211 */ /* 0x000fe200078f30ff */
[----:B------:R-:W-:Y:S01]  /*0f40*/  IMAD.IADD R5, R243, 0x1, -R3 ;  /* 0x00000001f3057824 */ /* 0x000fe200078e0a03 */
[----:B------:R-:W-:Y:S01]  /*0f50*/  SHF.R.S32.HI R4, RZ, 0x2, R10 ;  /* 0x00000002ff047819 */ /* 0x000fe2000001140a */
[----:B------:R-:W-:Y:S01]  /*0f60*/  IMAD.MOV.U32 R15, RZ, RZ, 0x10 ;  /* 0x00000010ff0f7424 */ /* 0x000fe200078e00ff */
[----:B------:R-:W-:Y:S01]  /*0f70*/  LOP3.LUT R6, R8, 0x1, RZ, 0xc0, !PT ;  /* 0x0000000108067812 */ /* 0x000fe200078ec0ff */
[----:B------:R-:W-:Y:S01]  /*0f80*/  IMAD.SHL.U32 R7, R7, 0x8, RZ ;  /* 0x0000000807077824 */ /* 0x000fe200078e00ff */
[----:B------:R-:W-:Y:S01]  /*0f90*/  LEA.HI R3, R2, R2, RZ, 0x1 ;  /* 0x0000000202037211 */ /* 0x000fe200078f08ff */
[----:B------:R-:W-:Y:S01]  /*0fa0*/  IMAD R16, R5, 0x10, R4 ;  /* 0x0000001005107824 */ /* 0x000fe200078e0204 */
[----:B------:R-:W-:Y:S01]  /*0fb0*/  ISETP.NE.U32.AND P0, PT, R6, 0x1, PT ;  /* 0x000000010600780c */ /* 0x000fe20003f05070 */
[----:B------:R-:W-:Y:S01]  /*0fc0*/  IMAD.SHL.U32 R4, R8, 0x40, RZ ;  /* 0x0000004008047824 */ /* 0x000fe200078e00ff */
[----:B------:R-:W-:Y:S01]  /*0fd0*/  LOP3.LUT R5, R3, 0x1ffffffe, RZ, 0xc0, !PT ;  /* 0x1ffffffe03057812 */ /* 0x000fe200078ec0ff */
[----:B------:R-:W-:Y:S01]  /*0fe0*/  IMAD.SHL.U32 R3, R0, 0x40, RZ ;  /* 0x0000004000037824 */ /* 0x000fe200078e00ff */
[----:B------:R-:W-:Y:S01]  /*0ff0*/  LOP3.LUT R11, R11, 0x7ffffe00, R7, 0xf8, !PT ;  /* 0x7ffffe000b0b7812 */ /* 0x000fe200078ef807 */
[----:B------:R-:W-:Y:S01]  /*1000*/  IMAD R7, R243, 0x200, R2 ;  /* 0x00000200f3077824 */ /* 0x000fe200078e0202 */
[----:B------:R-:W-:Y:S01]  /*1010*/  LOP3.LUT R4, R4, 0x1c0, RZ, 0xc0, !PT ;  /* 0x000001c004047812 */ /* 0x000fe200078ec0ff */
[----:B------:R1:W-:Y:S01]  /*1020*/  STL [R1+0x184], R16 ;  /* 0x0001841001007387 */ /* 0x0003e20000100800 */
[----:B------:R-:W-:Y:S01]  /*1030*/  R2P PR, R8, 0x6 ;  /* 0x0000000608007804 */ /* 0x000fe20000000000 */
[----:B------:R-:W-:Y:S01]  /*1040*/  IMAD.IADD R8, R2, 0x1, -R5 ;  /* 0x0000000102087824 */ /* 0x000fe200078e0a05 */
[----:B------:R-:W-:Y:S01]  /*1050*/  LEA.HI R2, R4, R4, RZ, 0x1d ;  /* 0x0000000404027211 */ /* 0x000fe200078fe8ff */
[----:B------:R-:W-:Y:S01]  /*1060*/  IMAD.SHL.U32 R6, R12, 0x8, RZ ;  /* 0x000000080c067824 */ /* 0x000fe200078e00ff */
[----:B------:R-:W-:Y:S01]  /*1070*/  LOP3.LUT R3, R3, 0x1c0, RZ, 0xc0, !PT ;  /* 0x000001c003037812 */ /* 0x000fe200078ec0ff */
[----:B------:R-:W-:Y:S01]  /*1080*/  IMAD R8, R8, 0x8, R16 ;  /* 0x0000000808087824 */ /* 0x000fe200078e0210 */
[----:B------:R-:W-:Y:S01]  /*1090*/  LOP3.LUT P4, RZ, R0, 0x2, RZ, 0xc0, !PT ;  /* 0x0000000200ff7812 */ /* 0x000fe2000788c0ff */
[----:B------:R-:W-:Y:S01]  /*10a0*/  IMAD.U32 R7, R7, 0x2, R2 ;  /* 0x0000000207077824 */ /* 0x000fe200078e0002 */
[----:B------:R-:W-:Y:S01]  /*10b0*/  LOP3.LUT R2, R10, 0x7ffffffc, RZ, 0xc0, !PT ;  /* 0x7ffffffc0a027812 */ /* 0x000fe200078ec0ff */
[----:B------:R-:W-:Y:S01]  /*10c0*/  IMAD.SHL.U32 R247, R11, 0x2, RZ ;  /* 0x000000020bf77824 */ /* 0x000fe200078e00ff */
[----:B------:R2:W-:Y:S01]  /*10d0*/  STL [R1+0x188], R8 ;  /* 0x0001880801007387 */ /* 0x0005e20000100800 */
[----:B------:R-:W-:-:S02]  /*10e0*/  LOP3.LUT R6, R3, 0x8, R6, 0xf8, !PT ;  /* 0x0000000803067812 */ /* 0x000fc400078ef806 */
[----:B------:R-:W-:Y:S01]  /*10f0*/  IMAD.IADD R2, R17, 0x1, -R2 ;  /* 0x0000000111027824 */ /* 0x000fe200078e0a02 */
[----:B------:R-:W-:Y:S02]  /*1100*/  SHF.R.U32.HI R3, RZ, 0x3, R3 ;  /* 0x00000003ff037819 */ /* 0x000fe40000011603 */
[----:B------:R-:W-:Y:S01]  /*1110*/  LOP3.LUT P3, RZ, R0, 0x4, RZ, 0xc0, !PT ;  /* 0x0000000400ff7812 */ /* 0x000fe2000786c0ff */
[----:B------:R-:W-:Y:S01]  /*1120*/  IMAD.SHL.U32 R41, R2, 0x2, RZ ;  /* 0x0000000202297824 */ /* 0x000fe200078e00ff */
[----:B------:R-:W-:Y:S01]  /*1130*/  LOP3.LUT R3, R6, R3, RZ, 0x3c, !PT ;  /* 0x0000000306037212 */ /* 0x000fe200078e3cff */
[----:B------:R-:W-:Y:S01]  /*1140*/  IMAD.SHL.U32 R6, R13, 0x40, RZ ;  /* 0x000000400d067824 */ /* 0x000fe200078e00ff */
[----:B------:R-:W-:Y:S01]  /*1150*/  SEL R5, R15, 0xfffffff0, !P4 ;  /* 0xfffffff00f057807 */ /* 0x000fe20006000000 */
[----:B------:R-:W-:Y:S01]  /*1160*/  IMAD R0, R12, 0x200, R9 ;  /* 0x000002000c007824 */ /* 0x000fe200078e0209 */
[C---:B------:R-:W-:Y:S01]  /*1170*/  IADD3 R40, R41.reuse, 0x8, RZ ;  /* 0x0000000829287810 */ /* 0x040fe20007ffe0ff */
[----:B------:R-:W-:Y:S01]  /*1180*/  STL [R1+0x84], R41 ;  /* 0x0000842901007387 */ /* 0x000fe20000100800 */
[C---:B------:R-:W-:Y:S01]  /*1190*/  IADD3 R39, R41.reuse, 0x10, RZ ;  /* 0x0000001029277810 */ /* 0x040fe20007ffe0ff */
[----:B------:R-:W-:Y:S01]  /*11a0*/  IMAD.MOV.U32 R9, RZ, RZ, 0x40 ;  /* 0x00000040ff097424 */ /* 0x000fe200078e00ff */
[C---:B------:R-:W-:Y:S01]  /*11b0*/  IADD3 R38, R41.reuse, 0x18, RZ ;  /* 0x0000001829267810 */ /* 0x040fe20007ffe0ff */
[----:B------:R-:W-:Y:S01]  /*11c0*/  STL [R1+0x100], R40 ;  /* 0x0001002801007387 */ /* 0x000fe20000100800 */
[----:B------:R-:W-:-:S02]  /*11d0*/  IADD3 R37, R41, 0x20, RZ ;  /* 0x0000002029257810 */ /* 0x000fc40007ffe0ff */
[C---:B------:R-:W-:Y:S01]  /*11e0*/  IADD3 R36, R41.reuse, 0x28, RZ ;  /* 0x0000002829247810 */ /* 0x040fe20007ffe0ff */
[----:B------:R-:W-:Y:S01]  /*11f0*/  STL [R1+0xfc], R39 ;  /* 0x0000fc2701007387 */ /* 0x000fe20000100800 */
[C---:B------:R-:W-:Y:S02]  /*1200*/  IADD3 R35, R41.reuse, 0x30, RZ ;  /* 0x0000003029237810 */ /* 0x040fe40007ffe0ff */
[C---:B------:R-:W-:Y:S01]  /*1210*/  IADD3 R34, R41.reuse, 0x38, RZ ;  /* 0x0000003829227810 */ /* 0x040fe20007ffe0ff */
[----:B------:R-:W-:Y:S01]  /*1220*/  STL [R1+0xf8], R38 ;  /* 0x0000f82601007387 */ /* 0x000fe20000100800 */
[C---:B------:R-:W-:Y:S02]  /*1230*/  IADD3 R33, R41.reuse, 0x40, RZ ;  /* 0x0000004029217810 */ /* 0x040fe40007ffe0ff */
[C---:B------:R-:W-:Y:S01]  /*1240*/  IADD3 R32, R41.reuse, 0x48, RZ ;  /* 0x0000004829207810 */ /* 0x040fe20007ffe0ff */
[----:B------:R3:W-:Y:S01]  /*1250*/  STL [R1+0xf4], R37 ;  /* 0x0000f42501007387 */ /* 0x0007e20000100800 */
[----:B------:R-:W-:-:S02]  /*1260*/  IADD3 R31, R41, 0x50, RZ ;  /* 0x00000050291f7810 */ /* 0x000fc40007ffe0ff */
[C---:B------:R-:W-:Y:S01]  /*1270*/  IADD3 R30, R41.reuse, 0x58, RZ ;  /* 0x00000058291e7810 */ /* 0x040fe20007ffe0ff */
[----:B------:R-:W-:Y:S01]  /*1280*/  STL [R1+0xf0], R36 ;  /* 0x0000f02401007387 */ /* 0x000fe20000100800 */
[C---:B------:R-:W-:Y:S02]  /*1290*/  IADD3 R29, R41.reuse, 0x60, RZ ;  /* 0x00000060291d7810 */ /* 0x040fe40007ffe0ff */
[C---:B------:R-:W-:Y:S01]  /*12a0*/  IADD3 R28, R41.reuse, 0x68, RZ ;  /* 0x00000068291c7810 */ /* 0x040fe20007ffe0ff */
[----:B------:R-:W-:Y:S01]  /*12b0*/  STL [R1+0xec], R35 ;  /* 0x0000ec2301007387 */ /* 0x000fe20000100800 */
[----:B------:R-:W-:Y:S02]  /*12c0*/  SEL R4, R14, 0xffffffe0, !P3 ;  /* 0xffffffe00e047807 */ /* 0x000fe40005800000 */
[C---:B------:R-:W-:Y:S01]  /*12d0*/  IADD3 R27, R41.reuse, 0x70, RZ ;  /* 0x00000070291b7810 */ /* 0x040fe20007ffe0ff */
[----:B------:R4:W-:Y:S01]  /*12e0*/  STL [R1+0xe8], R34 ;  /* 0x0000e82201007387 */ /* 0x0009e20000100800 */
[----:B------:R-:W-:Y:S01]  /*12f0*/  IADD3 R26, R41, 0x78, RZ ;  /* 0x00000078291a7810 */ /* 0x000fe20007ffe0ff */
[----:B------:R-:W-:Y:S01]  /*1300*/  IMAD.IADD R4, R5, 0x1, R4 ;  /* 0x0000000105047824 */ /* 0x000fe200078e0204 */
[----:B------:R-:W-:Y:S01]  /*1310*/  IADD3 R20, R251, 0x40, RZ ;  /* 0x00000040fb147810 */ /* 0x000fe20007ffe0ff */
[----:B------:R-:W-:Y:S01]  /*1320*/  STL [R1+0xe4], R33 ;  /* 0x0000e42101007387 */ /* 0x000fe20000100800 */
[----:B------:R-:W-:-:S02]  /*1330*/  IADD3 R25, R41, 0x80, RZ ;  /* 0x0000008029197810 */ /* 0x000fc40007ffe0ff */
[----:B------:R-:W-:Y:S01]  /*1340*/  IADD3 R19, R251, 0x80, RZ ;  /* 0x00000080fb137810 */ /* 0x000fe20007ffe0ff */
[----:B------:R-:W-:Y:S01]  /*1350*/  STL [R1+0xe0], R32 ;  /* 0x0000e02001007387 */ /* 0x000fe20000100800 */
[----:B------:R-:W-:Y:S02]  /*1360*/  IADD3 R24, R41, 0x88, RZ ;  /* 0x0000008829187810 */ /* 0x000fe40007ffe0ff */
[----:B------:R-:W-:Y:S01]  /*1370*/  IADD3 R18, R251, 0xc0, RZ ;  /* 0x000000c0fb127810 */ /* 0x000fe20007ffe0ff */
[----:B------:R5:W-:Y:S01]  /*1380*/  STL [R1+0xdc], R31 ;  /* 0x0000dc1f01007387 */ /* 0x000be20000100800 */
[----:B------:R-:W-:Y:S02]  /*1390*/  IADD3 R23, R41, 0x90, RZ ;  /* 0x0000009029177810 */ /* 0x000fe40007ffe0ff */
[----:B------:R-:W-:Y:S01]  /*13a0*/  LOP3.LUT R3, R3, 0x7ffffe00, R6, 0xf8, !PT ;  /* 0x7ffffe0003037812 */ /* 0x000fe200078ef806 */
[----:B------:R-:W-:Y:S01]  /*13b0*/  STL [R1+0xd8], R30 ;  /* 0x0000d81e01007387 */ /* 0x000fe20000100800 */
[----:B------:R-:W-:-:S02]  /*13c0*/  IADD3 R22, R41, 0x98, RZ ;  /* 0x0000009829167810 */ /* 0x000fc40007ffe0ff */
[----:B------:R-:W-:Y:S01]  /*13d0*/  SHF.R.S32.HI R5, RZ, 0x1f, R251 ;  /* 0x0000001fff057819 */ /* 0x000fe200000114fb */
[----:B------:R-:W-:Y:S01]  /*13e0*/  STL [R1+0xd4], R29 ;  /* 0x0000d41d01007387 */ /* 0x000fe20000100800 */
[----:B------:R-:W-:Y:S02]  /*13f0*/  SHF.R.S32.HI R6, RZ, 0x1f, R20 ;  /* 0x0000001fff067819 */ /* 0x000fe40000011414 */
[C---:B------:R-:W-:Y:S01]  /*1400*/  IADD3 R21, R41.reuse, 0xa0, RZ ;  /* 0x000000a029157810 */ /* 0x040fe20007ffe0ff */
[----:B------:R2:W-:Y:S01]  /*1410*/  STL [R1+0xd0], R28 ;  /* 0x0000d01c01007387 */ /* 0x0005e20000100800 */
[----:B------:R-:W-:Y:S02]  /*1420*/  SHF.R.S32.HI R5, RZ, 0x1f, R19 ;  /* 0x0000001fff057819 */ /* 0x000fe40000011413 */
[----:B------:R-:W-:Y:S01]  /*1430*/  IADD3 R20, R41, 0xa8, RZ ;  /* 0x000000a829147810 */ /* 0x000fe20007ffe0ff */
[----:B------:R-:W-:Y:S01]  /*1440*/  STL [R1+0xcc], R27 ;  /* 0x0000cc1b01007387 */ /* 0x000fe20000100800 */
[----:B------:R-:W-:-:S02]  /*1450*/  SHF.R.S32.HI R6, RZ, 0x1f, R18 ;  /* 0x0000001fff067819 */ /* 0x000fc40000011412 */
[C---:B------:R-:W-:Y:S01]  /*1460*/  IADD3 R19, R41.reuse, 0xb0, RZ ;  /* 0x000000b029137810 */ /* 0x040fe20007ffe0ff */
[----:B------:R-:W-:Y:S01]  /*1470*/  STL [R1+0xc8], R26 ;  /* 0x0000c81a01007387 */ /* 0x000fe20000100800 */
[C---:B------:R-:W-:Y:S02]  /*1480*/  IADD3 R18, R41.reuse, 0xb8, RZ ;  /* 0x000000b829127810 */ /* 0x040fe40007ffe0ff */
[C---:B------:R-:W-:Y:S01]  /*1490*/  IADD3 R17, R41.reuse, 0xc0, RZ ;  /* 0x000000c029117810 */ /* 0x040fe20007ffe0ff */
[----:B------:R2:W-:Y:S01]  /*14a0*/  STL [R1+0xc4], R25 ;  /* 0x0000c41901007387 */ /* 0x0005e20000100800 */
[C---:B-1----:R-:W-:Y:S02]  /*14b0*/  IADD3 R16, R41.reuse, 0xc8, RZ ;  /* 0x000000c829107810 */ /* 0x042fe40007ffe0ff */
[C---:B------:R-:W-:Y:S01]  /*14c0*/  IADD3 R15, R41.reuse, 0xd0, RZ ;  /* 0x000000d0290f7810 */ /* 0x040fe20007ffe0ff */
[----:B------:R-:W-:Y:S01]  /*14d0*/  STL [R1+0xc0], R24 ;  /* 0x0000c01801007387 */ /* 0x000fe20000100800 */
[----:B------:R-:W-:-:S02]  /*14e0*/  IADD3 R13, R41, 0xd8, RZ ;  /* 0x000000d8290d7810 */ /* 0x000fc40007ffe0ff */
[----:B------:R-:W-:Y:S01]  /*14f0*/  LEA R135, R0, 0x14080, 0x1 ;  /* 0x0001408000877811 */ /* 0x000fe200078e08ff */
[----:B------:R-:W-:Y:S01]  /*1500*/  STL [R1+0xbc], R23 ;  /* 0x0000bc1701007387 */ /* 0x000fe20000100800 */
[----:B------:R-:W-:Y:S02]  /*1510*/  IADD3 R12, R41, 0xe0, RZ ;  /* 0x000000e0290c7810 */ /* 0x000fe40007ffe0ff */
[C---:B------:R-:W-:Y:S01]  /*1520*/  SEL R6, R9.reuse, 0xffffffc0, !P2 ;  /* 0xffffffc009067807 */ /* 0x040fe20005000000 */
[----:B------:R1:W-:Y:S01]  /*1530*/  STL [R1+0xb8], R22 ;  /* 0x0000b81601007387 */ /* 0x0003e20000100800 */
[----:B------:R-:W-:Y:S02]  /*1540*/  SEL R0, R9, 0xffffffc0, !P3 ;  /* 0xffffffc009007807 */ /* 0x000fe40005800000 */
[C---:B------:R-:W-:Y:S01]  /*1550*/  IADD3 R11, R41.reuse, 0xe8, RZ ;  /* 0x000000e8290b7810 */ /* 0x040fe20007ffe0ff */
[----:B------:R-:W-:Y:S01]  /*1560*/  STL [R1+0xb4], R21 ;  /* 0x0000b41501007387 */ /* 0x000fe20000100800 */
[----:B------:R-:W-:-:S02]  /*1570*/  IADD3 R10, R41, 0xf0, RZ ;  /* 0x000000f0290a7810 */ /* 0x000fc40007ffe0ff */
[----:B------:R-:W-:Y:S01]  /*1580*/  LEA R9, R7, 0x80, 0x1 ;  /* 0x0000008007097811 */ /* 0x000fe200078e08ff */
[----:B------:R-:W-:Y:S01]  /*1590*/  STL [R1+0xb0], R20 ;  /* 0x0000b01401007387 */ /* 0x000fe20000100800 */
[----:B------:R-:W-:Y:S02]  /*15a0*/  SHF.R.S32.HI R7, RZ, 0x1f, R40 ;  /* 0x0000001fff077819 */ /* 0x000fe40000011428 */
[C---:B------:R-:W-:Y:S01]  /*15b0*/  SEL R5, R14.reuse, 0xffffffe0, !P1 ;  /* 0xffffffe00e057807 */ /* 0x040fe20004800000 */
[----:B------:R1:W-:Y:S01]  /*15c0*/  STL [R1+0xac], R19 ;  /* 0x0000ac1301007387 */ /* 0x0003e20000100800 */
[----:B------:R-:W-:Y:S02]  /*15d0*/  SEL R2, R14, 0xffffffe0, !P4 ;  /* 0xffffffe00e027807 */ /* 0x000fe40006000000 */
[----:B--2---:R-:W-:Y:S01]  /*15e0*/  IADD3 R8, R41, 0xf8, RZ ;  /* 0x000000f829087810 */ /* 0x004fe20007ffe0ff */
[----:B------:R-:W-:Y:S01]  /*15f0*/  STL [R1+0xa8], R18 ;  /* 0x0000a81201007387 */ /* 0x000fe20000100800 */
[----:B------:R-:W-:-:S02]  /*1600*/  SHF.R.S32.HI R14, RZ, 0x1f, R39 ;  /* 0x0000001fff0e7819 */ /* 0x000fc40000011427 */
[----:B---3--:R-:W-:Y:S01]  /*1610*/  SHF.R.S32.HI R37, RZ, 0x1f, R37 ;  /* 0x0000001fff257819 */ /* 0x008fe20000011425 */
[----:B------:R-:W-:Y:S01]  /*1620*/  STL [R1+0xa4], R17 ;  /* 0x0000a41101007387 */ /* 0x000fe20000100800 */
[----:B----4-:R-:W-:Y:S02]  /*1630*/  SHF.R.S32.HI R34, RZ, 0x1f, R34 ;  /* 0x0000001fff227819 */ /* 0x010fe40000011422 */
[----:B-----5:R-:W-:Y:S01]  /*1640*/  SHF.R.S32.HI R31, RZ, 0x1f, R31 ;  /* 0x0000001fff1f7819 */ /* 0x020fe2000001141f */
[----:B------:R2:W-:Y:S01]  /*1650*/  STL [R1+0xa0], R16 ;  /* 0x0000a01001007387 */ /* 0x0005e20000100800 */
[----:B------:R-:W-:Y:S02]  /*1660*/  SHF.R.S32.HI R28, RZ, 0x1f, R28 ;  /* 0x0000001fff1c7819 */ /* 0x000fe4000001141c */
[----:B------:R-:W-:Y:S01]  /*1670*/  SHF.R.S32.HI R25, RZ, 0x1f, R25 ;  /* 0x0000001fff197819 */ /* 0x000fe20000011419 */
[----:B------:R-:W-:Y:S01]  /*1680*/  STL [R1+0x9c], R15 ;  /* 0x00009c0f01007387 */ /* 0x000fe20000100800 */
[----:B-1----:R-:W-:-:S02]  /*1690*/  SHF.R.S32.HI R22, RZ, 0x1f, R22 ;  /* 0x0000001fff167819 */ /* 0x002fc40000011416 */
[----:B------:R-:W-:Y:S01]  /*16a0*/  LEA R237, R3, 0x4080, 0x1 ;  /* 0x0000408003ed7811 */ /* 0x000fe200078e08ff */
[----:B------:R-:W-:Y:S03]  /*16b0*/  STL [R1+0x98], R13 ;  /* 0x0000980d01007387 */ /* 0x000fe60000100800 */
[--C-:B------:R-:W-:Y:S01]  /*16c0*/  IADD3 R240, R0, R237, R2.reuse ;  /* 0x000000ed00f07210 */ /* 0x100fe20007ffe002 */
[----:B------:R-:W-:Y:S01]  /*16d0*/  STL [R1+0x94], R12 ;  /* 0x0000940c01007387 */ /* 0x000fe20000100800 */
[----:B------:R-:W-:Y:S01]  /*16e0*/  SHF.R.S32.HI R19, RZ, 0x1f, R19 ;  /* 0x0000001fff137819 */ /* 0x000fe20000011413 */
[----:B------:R-:W-:Y:S02]  /*16f0*/  IMAD R243, R243, 0x800, R237 ;  /* 0x00000800f3f37824 */ /* 0x000fe400078e02ed */
[----:B------:R-:W-:Y:S01]  /*1700*/  STL [R1+0x90], R11 ;  /* 0x0000900b01007387 */ /* 0x000fe20000100800 */
[----:B------:R-:W-:-:S02]  /*1710*/  IMAD.IADD R239, R237, 0x1, R2 ;  /* 0x00000001edef7824 */ /* 0x000fc400078e0202 */
[----:B------:R-:W-:Y:S01]  /*1720*/  IMAD.IADD R244, R2, 0x1, R243 ;  /* 0x0000000102f47824 */ /* 0x000fe200078e02f3 */
[----:B------:R-:W-:Y:S01]  /*1730*/  STL [R1+0x8c], R10 ;  /* 0x00008c0a01007387 */ /* 0x000fe20000100800 */
[----:B------:R-:W-:Y:S02]  /*1740*/  IMAD R242, R4, 0x2, R237 ;  /* 0x0000000204f27824 */ /* 0x000fe400078e02ed */
[----:B------:R-:W-:Y:S01]  /*1750*/  IMAD.IADD R238, R237, 0x1, R0 ;  /* 0x00000001edee7824 */ /* 0x000fe200078e0200 */
[----:B------:R1:W-:Y:S01]  /*1760*/  STL [R1+0x17c], R7 ;  /* 0x00017c0701007387 */ /* 0x0003e20000100800 */
[----:B--2---:R-:W-:Y:S01]  /*1770*/  SHF.R.S32.HI R16, RZ, 0x1f, R16 ;  /* 0x0000001fff107819 */ /* 0x004fe20000011410 */
[C---:B------:R-:W-:Y:S02]  /*1780*/  IMAD.IADD R246, R0.reuse, 0x1, R243 ;  /* 0x0000000100f67824 */ /* 0x040fe400078e02f3 */
[----:B------:R-:W-:Y:S01]  /*1790*/  STL [R1+0x88], R8 ;  /* 0x0000880801007387 */ /* 0x000fe20000100800 */
[----:B------:R-:W-:-:S03]  /*17a0*/  IMAD.IADD R245, R0, 0x1, R244 ;  /* 0x0000000100f57824 */ /* 0x000fc600078e02f4 */
[----:B------:R2:W-:Y:S04]  /*17b0*/  STL [R1+0x178], R14 ;  /* 0x0001780e01007387 */ /* 0x0005e80000100800 */
[----:B------:R-:W-:Y:S01]  /*17c0*/  STL [R1+0x5c], R9 ;  /* 0x00005c0901007387 */ /* 0x000fe20000100800 */
[----:B-1----:R-:W-:-:S05]  /*17d0*/  SHF.R.S32.HI R7, RZ, 0x1f, R38 ;  /* 0x0000001fff077819 */ /* 0x002fca0000011426 */
[----:B------:R1:W-:Y:S01]  /*17e0*/  STL [R1+0x174], R7 ;  /* 0x0001740701007387 */ /* 0x0003e20000100800 */
[----:B--2---:R-:W-:-:S03]  /*17f0*/  SHF.R.S32.HI R14, RZ, 0x1f, R36 ;  /* 0x0000001fff0e7819 */ /* 0x004fc60000011424 */
[----:B------:R-:W-:Y:S04]  /*1800*/  STL [R1+0x170], R37 ;  /* 0x0001702501007387 */ /* 0x000fe80000100800 */
[----:B------:R2:W-:Y:S01]  /*1810*/  STL [R1+0x16c], R14 ;  /* 0x00016c0e01007387 */ /* 0x0005e20000100800 */
        /* <DEDUP_REMOVED lines=34> */
[----:B------:R-:W-:Y:S01]  /*1a40*/  STL [R1+0x118], R14 ;  /* 0x0001180e01007387 */ /* 0x000fe20000100800 */
[----:B-1----:R-:W-:Y:S02]  /*1a50*/  SHF.R.S32.HI R7, RZ, 0x1f, R13 ;  /* 0x0000001fff077819 */ /* 0x002fe4000001140d */
[----:B------:R-:W-:Y:S02]  /*1a60*/  SHF.R.S32.HI R13, RZ, 0x1f, R12 ;  /* 0x0000001fff0d7819 */ /* 0x000fe4000001140c */
[----:B------:R-:W-:Y:S01]  /*1a70*/  SHF.R.S32.HI R12, RZ, 0x1f, R11 ;  /* 0x0000001fff0c7819 */ /* 0x000fe2000001140b */
[----:B------:R1:W-:Y:S01]  /*1a80*/  STL [R1+0x114], R7 ;  /* 0x0001140701007387 */ /* 0x0003e20000100800 */
[----:B------:R-:W-:-:S02]  /*1a90*/  SHF.R.S32.HI R11, RZ, 0x1f, R10 ;  /* 0x0000001fff0b7819 */ /* 0x000fc4000001140a */
[----:B------:R-:W-:Y:S01]  /*1aa0*/  SHF.R.S32.HI R10, RZ, 0x1f, R8 ;  /* 0x0000001fff0a7819 */ /* 0x000fe20000011408 */
[C---:B------:R-:W-:Y:S01]  /*1ab0*/  IMAD.IADD R8, R9.reuse, 0x1, R5 ;  /* 0x0000000109087824 */ /* 0x040fe200078e0205 */
[----:B------:R-:W-:Y:S04]  /*1ac0*/  STL [R1+0x110], R13 ;  /* 0x0001100d01007387 */ /* 0x000fe80000100800 */
[----:B------:R-:W-:Y:S04]  /*1ad0*/  STL [R1+0x10c], R12 ;  /* 0x00010c0c01007387 */ /* 0x000fe80000100800 */
[----:B------:R-:W-:Y:S04]  /*1ae0*/  STL [R1+0x108], R11 ;  /* 0x0001080b01007387 */ /* 0x000fe80000100800 */
[----:B------:R-:W-:Y:S04]  /*1af0*/  STL [R1+0x104], R10 ;  /* 0x0001040a01007387 */ /* 0x000fe80000100800 */
[----:B------:R2:W-:Y:S01]  /*1b00*/  STL [R1+0x68], R8 ;  /* 0x0000680801007387 */ /* 0x0005e20000100800 */
[----:B-1----:R-:W-:-:S02]  /*1b10*/  IADD3 R7, R9, -0x10, RZ ;  /* 0xfffffff009077810 */ /* 0x002fc40007ffe0ff */
[C---:B------:R-:W-:Y:S01]  /*1b20*/  @P0 IADD3 R7, R9.reuse, 0x10, RZ ;  /* 0x0000001009070810 */ /* 0x040fe20007ffe0ff */
[----:B------:R-:W-:-:S04]  /*1b30*/  IMAD.IADD R9, R9, 0x1, R6 ;  /* 0x0000000109097824 */ /* 0x000fc800078e0206 */
[--C-:B------:R-:W-:Y:S01]  /*1b40*/  IMAD.IADD R3, R5, 0x1, R7.reuse ;  /* 0x0000000105037824 */ /* 0x100fe200078e0207 */
[----:B------:R1:W-:Y:S01]  /*1b50*/  STL [R1+0x78], R9 ;  /* 0x0000780901007387 */ /* 0x0003e20000100800 */
[----:B------:R-:W-:Y:S02]  /*1b60*/  IMAD.IADD R5, R6, 0x1, R7 ;  /* 0x0000000106057824 */ /* 0x000fe400078e0207 */
[--C-:B------:R-:W-:Y:S01]  /*1b70*/  IMAD.IADD R2, R3, 0x1, R6.reuse ;  /* 0x0000000103027824 */ /* 0x100fe200078e0206 */
[----:B------:R1:W-:Y:S01]  /*1b80*/  STL [R1+0x60], R7 ;  /* 0x0000600701007387 */ /* 0x0003e20000100800 */
[----:B--2---:R-:W-:-:S05]  /*1b90*/  IMAD.IADD R8, R8, 0x1, R6 ;  /* 0x0000000108087824 */ /* 0x004fca00078e0206 */
[----:B------:R1:W-:Y:S04]  /*1ba0*/  STL [R1+0x74], R8 ;  /* 0x0000740801007387 */ /* 0x0003e80000100800 */
[----:B------:R1:W-:Y:S04]  /*1bb0*/  STL [R1+0x70], R5 ;  /* 0x0000700501007387 */ /* 0x0003e80000100800 */
[----:B------:R1:W-:Y:S04]  /*1bc0*/  STL [R1+0x64], R3 ;  /* 0x0000640301007387 */ /* 0x0003e80000100800 */
[----:B------:R1:W-:Y:S02]  /*1bd0*/  STL [R1+0x6c], R2 ;  /* 0x00006c0201007387 */ /* 0x0003e40000100800 */
.L_x_114:
[----:B------:R-:W2:Y:S01]  /*1be0*/  LDL R0, [R1+0x54] ;  /* 0x0000540001007983 */ /* 0x000ea20000100800 */
[----:B-1----:R-:W-:Y:S01]  /*1bf0*/  IMAD.MOV.U32 R8, RZ, RZ, 0x4 ;  /* 0x00000004ff087424 */ /* 0x002fe200078e00ff */
[----:B------:R-:W-:-:S04]  /*1c00*/  ISETP.NE.U32.AND P4, PT, RZ, c[0x0][0x370], PT ;  /* 0x0000dc00ff007a0c */ /* 0x000fc80003f85070 */
[----:B------:R-:W-:Y:S01]  /*1c10*/  ISETP.NE.AND.EX P4, PT, RZ, c[0x0][0x374], PT, P4 ;  /* 0x0000dd00ff007a0c */ /* 0x000fe20003f85340 */
[----:B--2---:R-:W-:-:S05]  /*1c20*/  IMAD.WIDE R2, R0, R8, c[0x0][0x588] ;  /* 0x0001620000027625 */ /* 0x004fca00078e0208 */
[----:B------:R-:W2:Y:S01]  /*1c30*/  LDG.E R13, [R2.64] ;  /* 0x00000006020d7981 */ /* 0x000ea2000c1e1900 */
[----:B------:R-:W-:Y:S01]  /*1c40*/  IMAD.MOV.U32 R16, RZ, RZ, RZ ;  /* 0x000000ffff107224 */ /* 0x000fe200078e00ff */
[----:B------:R-:W-:Y:S01]  /*1c50*/  ISETP.NE.U32.AND P2, PT, RZ, c[0x0][0x360], PT ;  /* 0x0000d800ff007a0c */ /* 0x000fe20003f45070 */
[----:B------:R-:W-:Y:S01]  /*1c60*/  IMAD.MOV.U32 R11, RZ, RZ, RZ ;  /* 0x000000ffff0b7224 */ /* 0x000fe200078e00ff */
[----:B------:R-:W-:Y:S02]  /*1c70*/  ISETP.NE.U32.AND P3, PT, RZ, c[0x0][0x348], PT ;  /* 0x0000d200ff007a0c */ /* 0x000fe40003f65070 */
[----:B------:R-:W-:Y:S02]  /*1c80*/  ISETP.NE.AND.EX P2, PT, RZ, c[0x0][0x364], PT, P2 ;  /* 0x0000d900ff007a0c */ /* 0x000fe40003f45320 */
[----:B------:R-:W-:Y:S02]  /*1c90*/  ISETP.NE.AND.EX P3, PT, RZ, c[0x0][0x34c], PT, P3 ;  /* 0x0000d300ff007a0c */ /* 0x000fe40003f65330 */
[----:B--2---:R-:W-:Y:S01]  /*1ca0*/  SHF.R.S32.HI R14, RZ, 0x1f, R13 ;  /* 0x0000001fff0e7819 */ /* 0x004fe2000001140d */
[C---:B------:R-:W-:Y:S01]  /*1cb0*/  IMAD.SHL.U32 R20, R13.reuse, 0x4, RZ ;  /* 0x000000040d147824 */ /* 0x040fe200078e00ff */
[C---:B------:R-:W-:Y:S01]  /*1cc0*/  @P4 LEA R6, P1, R13.reuse, c[0x0][0x370], 0x2 ;  /* 0x0000dc000d064a11 */ /* 0x040fe200078210ff */
[----:B------:R1:W-:Y:S01]  /*1cd0*/  STL [R1+0x3c], R13 ;  /* 0x00003c0d01007387 */ /* 0x0003e20000100800 */
[----:B------:R-:W-:-:S02]  /*1ce0*/  SHF.L.U64.HI R17, R13, 0x2, R14 ;  /* 0x000000020d117819 */ /* 0x000fc4000001020e */
[----:B------:R-:W-:Y:S01]  /*1cf0*/  @P4 LEA.HI.X R7, R13, c[0x0][0x374], R14, 0x2, P1 ;  /* 0x0000dd000d074a11 */ /* 0x000fe200008f140e */
[----:B------:R1:W-:Y:S02]  /*1d00*/  STL [R1+0x7c], R14 ;  /* 0x00007c0e01007387 */ /* 0x0003e40000100800 */
[C---:B------:R-:W-:Y:S02]  /*1d10*/  @P2 IADD3 R4, P0, R20.reuse, c[0x0][0x360], RZ ;  /* 0x0000d80014042a10 */ /* 0x040fe40007f1e0ff */
[----:B------:R-:W-:Y:S01]  /*1d20*/  IADD3 R2, P1, R20, c[0x0][0x348], RZ ;  /* 0x0000d20014027a10 */ /* 0x000fe20007f3e0ff */
[----:B------:R-:W2:Y:S01]  /*1d30*/  @P4 LDG.E R16, [R6.64] ;  /* 0x0000000606104981 */ /* 0x000ea2000c1e1900 */
[C---:B------:R-:W-:Y:S02]  /*1d40*/  @P2 IADD3.X R5, R17.reuse, c[0x0][0x364], RZ, P0, !PT ;  /* 0x0000d90011052a10 */ /* 0x040fe400007fe4ff */
[----:B------:R-:W-:Y:S01]  /*1d50*/  IADD3.X R3, R17, c[0x0][0x34c], RZ, P1, !PT ;  /* 0x0000d30011037a10 */ /* 0x000fe20000ffe4ff */
[----:B------:R1:W-:Y:S04]  /*1d60*/  STL [R1+0x40], R20 ;  /* 0x0000401401007387 */ /* 0x0003e80000100800 */
[----:B------:R1:W5:Y:S04]  /*1d70*/  @P2 LDG.E R12, [R4.64] ;  /* 0x00000006040c2981 */ /* 0x000368000c1e1900 */
[----:B------:R1:W5:Y:S04]  /*1d80*/  @P3 LDG.E R11, [R2.64] ;  /* 0x00000006020b3981 */ /* 0x000368000c1e1900 */
[----:B------:R1:W-:Y:S01]  /*1d90*/  STL [R1+0x44], R17 ;  /* 0x0000441101007387 */ /* 0x0003e20000100800 */
[----:B------:R-:W-:Y:S03]  /*1da0*/  YIELD ;  /* 0x0000000000007946 */ /* 0x000fe60003800000 */
[----:B--2---:R1:W-:Y:S01]  /*1db0*/  STL [R1+0x14], R16 ;  /* 0x0000141001007387 */ /* 0x0043e20000100800 */
[----:B------:R-:W-:Y:S05]  /*1dc0*/  @P2 BRA `(.L_x_25) ;  /* 0x0000005000002947 */ /* 0x000fea0003800000 */
[----:B-----5:R-:W-:Y:S01]  /*1dd0*/  MOV R12, c[0x0][0x168] ;  /* 0x00005a00000c7a02 */ /* 0x020fe20000000f00 */
[----:B------:R-:W-:Y:S05]  /*1de0*/  @!P3 BRA `(.L_x_25) ;  /* 0x000000300000b947 */ /* 0x000fea0003800000 */
[----:B------:R2:W3:Y:S04]  /*1df0*/  LDG.E R0, [R2.64] ;  /* 0x0000000602007981 */ /* 0x0004e8000c1e1900 */
[----:B-12---:R-:W3:Y:S02]  /*1e00*/  LDG.E R2, [R2.64+0x4] ;  /* 0x0000040602027981 */ /* 0x006ee4000c1e1900 */
[----:B---3--:R-:W-:-:S02]  /*1e10*/  IADD3 R12, -R0, R2, RZ ;  /* 0x00000002000c7210 */ /* 0x008fc40007ffe1ff */
.L_x_25:
[----:B------:R-:W-:-:S04]  /*1e20*/  ISETP.NE.U32.AND P0, PT, RZ, c[0x0][0x368], PT ;  /* 0x0000da00ff007a0c */ /* 0x000fc80003f05070 */
[----:B------:R-:W-:-:S13]  /*1e30*/  ISETP.NE.AND.EX P0, PT, RZ, c[0x0][0x36c], PT, P0 ;  /* 0x0000db00ff007a0c */ /* 0x000fda0003f05300 */
[----:B------:R-:W-:Y:S05]  /*1e40*/  @!P0 BRA `(.L_x_26) ;  /* 0x0000004000008947 */ /* 0x000fea0003800000 */
[----:B-1----:R-:W-:-:S04]  /*1e50*/  IADD3 R2, P0, R20, c[0x0][0x368], RZ ;  /* 0x0000da0014027a10 */ /* 0x002fc80007f1e0ff */
[----:B------:R-:W-:-:S05]  /*1e60*/  IADD3.X R3, R17, c[0x0][0x36c], RZ, P0, !PT ;  /* 0x0000db0011037a10 */ /* 0x000fca00007fe4ff */
[----:B------:R1:W5:Y:S01]  /*1e70*/  LDG.E R0, [R2.64] ;  /* 0x0000000602007981 */ /* 0x000362000c1e1900 */
[----:B------:R-:W-:Y:S05]  /*1e80*/  BRA `(.L_x_27) ;  /* 0x0000008000007947 */ /* 0x000fea0003800000 */
.L_x_26:
[----:B------:R-:W-:Y:S01]  /*1e90*/  ISETP.NE.U32.AND P0, PT, RZ, c[0x0][0x350], PT ;  /* 0x0000d400ff007a0c */ /* 0x000fe20003f05070 */
[----:B------:R-:W-:-:S03]  /*1ea0*/  IMAD.U32 R0, RZ, RZ, UR5 ;  /* 0x00000005ff007e24 */ /* 0x000fc6000f8e00ff */
[----:B------:R-:W-:-:S13]  /*1eb0*/  ISETP.NE.AND.EX P0, PT, RZ, c[0x0][0x354], PT, P0 ;  /* 0x0000d500ff007a0c */ /* 0x000fda0003f05300 */
[----:B------:R-:W-:Y:S05]  /*1ec0*/  @!P0 BRA `(.L_x_27) ;  /* 0x0000004000008947 */ /* 0x000fea0003800000 */
[----:B-1----:R-:W-:-:S05]  /*1ed0*/  IMAD.WIDE R2, R13, R8, c[0x0][0x350] ;  /* 0x0000d4000d027625 */ /* 0x002fca00078e0208 */
[----:B------:R-:W2:Y:S04]  /*1ee0*/  LDG.E R4, [R2.64] ;  /* 0x0000000602047981 */ /* 0x000ea8000c1e1900 */
[----:B------:R-:W2:Y:S02]  /*1ef0*/  LDG.E R0, [R2.64+0x4] ;  /* 0x0000040602007981 */ /* 0x000ea4000c1e1900 */
[----:B--2---:R-:W-:-:S04]  /*1f00*/  IADD3 R0, -R4, R0, RZ ;  /* 0x0000000004007210 */ /* 0x004fc80007ffe1ff */
.L_x_27:
[----:B------:R-:W2:Y:S01]  /*1f10*/  LDL R15, [R1+0x50] ;  /* 0x00005000010f7983 */ /* 0x000ea20000100800 */
[----:B-----5:R-:W-:Y:S01]  /*1f20*/  IMAD.IADD R22, R0, 0x1, -R16 ;  /* 0x0000000100167824 */ /* 0x020fe200078e0a10 */
[----:B------:R-:W-:Y:S04]  /*1f30*/  BSSY B0, `(.L_x_28) ;  /* 0x000002e000007945 */ /* 0x000fe80003800000 */
[----:B------:R-:W-:-:S02]  /*1f40*/  IADD3 R0, R22, 0x2f, RZ ;  /* 0x0000002f16007810 */ /* 0x000fc40007ffe0ff */
[----:B------:R-:W-:-:S03]  /*1f50*/  ISETP.GE.AND P0, PT, R22, 0x1, PT ;  /* 0x000000011600780c */ /* 0x000fc60003f06270 */
[----:B------:R-:W-:-:S05]  /*1f60*/  IMAD.HI R0, R0, 0x2aaaaaab, RZ ;  /* 0x2aaaaaab00007827 */ /* 0x000fca00078e02ff */
[----:B-1----:R-:W-:-:S04]  /*1f70*/  SHF.R.U32.HI R2, RZ, 0x1f, R0 ;  /* 0x0000001fff027819 */ /* 0x002fc80000011600 */
[----:B------:R-:W-:Y:S01]  /*1f80*/  LEA.HI.SX32 R10, R0, R2, 0x1d ;  /* 0x00000002000a7211 */ /* 0x000fe200078feaff */
[----:B------:R-:W-:Y:S01]  /*1f90*/  IMAD.MOV.U32 R2, RZ, RZ, RZ ;  /* 0x000000ffff027224 */ /* 0x000fe200078e00ff */
[C---:B--2---:R-:W-:Y:S02]  /*1fa0*/  LOP3.LUT R3, R15.reuse, 0xff000000, RZ, 0xc0, !PT ;  /* 0xff0000000f037812 */ /* 0x044fe400078ec0ff */
[----:B------:R-:W-:Y:S02]  /*1fb0*/  LOP3.LUT R4, R15, 0xff0000, RZ, 0xc0, !PT ;  /* 0x00ff00000f047812 */ /* 0x000fe400078ec0ff */
[----:B------:R-:W-:-:S04]  /*1fc0*/  SHF.R.U32.HI R3, RZ, 0x8, R3 ;  /* 0x00000008ff037819 */ /* 0x000fc80000011603 */
[----:B------:R-:W-:-:S04]  /*1fd0*/  LEA.HI R3, R4, R3, RZ, 0x10 ;  /* 0x0000000304037211 */ /* 0x000fc800078f80ff */
[----:B------:R-:W-:Y:S02]  /*1fe0*/  LOP3.LUT R18, R3, 0xff, RZ, 0xc0, !PT ;  /* 0x000000ff03127812 */ /* 0x000fe400078ec0ff */
[----:B------:R-:W-:-:S03]  /*1ff0*/  SHF.R.U32.HI R5, RZ, 0x10, R3 ;  /* 0x00000010ff057819 */ /* 0x000fc60000011603 */
[----:B------:R1:W-:Y:S04]  /*2000*/  STL [R1+0x80], R18 ;  /* 0x0000801201007387 */ /* 0x0003e80000100800 */
[----:B------:R1:W-:Y:S01]  /*2010*/  STL [R1+0x58], R5 ;  /* 0x0000580501007387 */ /* 0x0003e20000100800 */
[----:B------:R-:W-:Y:S05]  /*2020*/  @!P0 BRA `(.L_x_29) ;  /* 0x000001e000008947 */ /* 0x000fea0003800000 */
[----:B------:R-:W-:Y:S01]  /*2030*/  ISETP.NE.AND P0, PT, R5, RZ, PT ;  /* 0x000000ff0500720c */ /* 0x000fe20003f05270 */
[----:B------:R-:W-:-:S03]  /*2040*/  IMAD.MOV.U32 R4, RZ, RZ, RZ ;  /* 0x000000ffff047224 */ /* 0x000fc600078e00ff */
[----:B------:R-:W-:-:S04]  /*2050*/  SEL R0, R5, c[0x0][0x338], P0 ;  /* 0x0000ce0005007a07 */ /* 0x000fc80000000000 */
[----:B------:R-:W-:Y:S02]  /*2060*/  IABS R3, R0 ;  /* 0x0000000000037213 */ /* 0x000fe40000000000 */
[----:B------:R-:W-:Y:S02]  /*2070*/  IADD3 R6, R10, -0x1, R0 ;  /* 0xffffffff0a067810 */ /* 0x000fe40007ffe000 */
[----:B------:R-:W2:Y:S02]  /*2080*/  I2F.RP R2, R3 ;  /* 0x0000000300027306 */ /* 0x000ea40000209400 */
[----:B------:R-:W-:-:S06]  /*2090*/  IABS R9, R6 ;  /* 0x0000000600097213 */ /* 0x000fcc0000000000 */
[----:B--2---:R-:W2:Y:S02]  /*20a0*/  MUFU.RCP R2, R2 ;  /* 0x0000000200027308 */ /* 0x004ea40000001000 */
[----:B--2---:R-:W-:-:S06]  /*20b0*/  IADD3 R2, R2, 0xffffffe, RZ ;  /* 0x0ffffffe02027810 */ /* 0x004fcc0007ffe0ff */
[----:B-1----:R-:W1:Y:S02]  /*20c0*/  F2I.FTZ.U32.TRUNC.NTZ R5, R2 ;  /* 0x0000000200057305 */ /* 0x002e64000021f000 */
[----:B-1----:R-:W-:-:S04]  /*20d0*/  IMAD.MOV R2, RZ, RZ, -R5 ;  /* 0x000000ffff027224 */ /* 0x002fc800078e0a05 */
[----:B------:R-:W-:Y:S01]  /*20e0*/  IMAD.MOV.U32 R7, RZ, RZ, R2 ;  /* 0x000000ffff077224 */ /* 0x000fe200078e0002 */
[----:B------:R-:W-:-:S03]  /*20f0*/  IABS R2, R0 ;  /* 0x0000000000027213 */ /* 0x000fc60000000000 */
[----:B------:R-:W-:Y:S02]  /*2100*/  IMAD R7, R7, R3, RZ ;  /* 0x0000000307077224 */ /* 0x000fe400078e02ff */
[----:B------:R-:W-:Y:S02]  /*2110*/  IMAD.MOV R8, RZ, RZ, -R2 ;  /* 0x000000ffff087224 */ /* 0x000fe400078e0a02 */
[----:B------:R-:W-:-:S04]  /*2120*/  IMAD.HI.U32 R2, R5, R7, R4 ;  /* 0x0000000705027227 */ /* 0x000fc800078e0004 */
[----:B------:R-:W-:Y:S02]  /*2130*/  IMAD.MOV.U32 R4, RZ, RZ, R9 ;  /* 0x000000ffff047224 */ /* 0x000fe400078e0009 */
[----:B------:R-:W-:Y:S02]  /*2140*/  IMAD.MOV.U32 R5, RZ, RZ, R8 ;  /* 0x000000ffff057224 */ /* 0x000fe400078e0008 */
[----:B------:R-:W-:-:S04]  /*2150*/  IMAD.HI.U32 R2, R2, R4, RZ ;  /* 0x0000000402027227 */ /* 0x000fc800078e00ff */
[----:B------:R-:W-:-:S05]  /*2160*/  IMAD R4, R2, R5, R4 ;  /* 0x0000000502047224 */ /* 0x000fca00078e0204 */
[----:B------:R-:W-:-:S13]  /*2170*/  ISETP.GT.U32.AND P1, PT, R3, R4, PT ;  /* 0x000000040300720c */ /* 0x000fda0003f24070 */
[----:B------:R-:W-:Y:S01]  /*2180*/  @!P1 IMAD.IADD R4, R4, 0x1, -R3 ;  /* 0x0000000104049824 */ /* 0x000fe200078e0a03 */
[----:B------:R-:W-:Y:S02]  /*2190*/  @!P1 IADD3 R2, R2, 0x1, RZ ;  /* 0x0000000102029810 */ /* 0x000fe40007ffe0ff */
[----:B------:R-:W-:Y:S02]  /*21a0*/  ISETP.NE.AND P1, PT, R0, RZ, PT ;  /* 0x000000ff0000720c */ /* 0x000fe40003f25270 */
[----:B------:R-:W-:Y:S02]  /*21b0*/  ISETP.GE.U32.AND P2, PT, R4, R3, PT ;  /* 0x000000030400720c */ /* 0x000fe40003f46070 */
[----:B------:R-:W-:-:S04]  /*21c0*/  LOP3.LUT R3, R6, R0, RZ, 0x3c, !PT ;  /* 0x0000000006037212 */ /* 0x000fc800078e3cff */
[----:B------:R-:W-:-:S07]  /*21d0*/  ISETP.GE.AND P0, PT, R3, RZ, PT ;  /* 0x000000ff0300720c */ /* 0x000fce0003f06270 */
[----:B------:R-:W-:-:S06]  /*21e0*/  @P2 IADD3 R2, R2, 0x1, RZ ;  /* 0x0000000102022810 */ /* 0x000fcc0007ffe0ff */
[----:B------:R-:W-:Y:S01]  /*21f0*/  @!P0 IMAD.MOV R2, RZ, RZ, -R2 ;  /* 0x000000ffff028224 */ /* 0x000fe200078e0a02 */
[----:B------:R-:W-:Y:S02]  /*2200*/  @!P1 LOP3.LUT R2, RZ, R0, RZ, 0x33, !PT ;  /* 0x00000000ff029212 */ /* 0x000fe400078e33ff */
.L_x_29:
[----:B------:R-:W-:Y:S05]  /*2210*/  BSYNC B0 ;  /* 0x0000000000007941 */ /* 0x000fea0003800000 */
.L_x_28:
[----:B------:R-:W-:Y:S01]  /*2220*/  IMAD R3, R18, R2, RZ ;  /* 0x0000000212037224 */ /* 0x000fe200078e02ff */
[----:B------:R-:W-:Y:S01]  /*2230*/  PRMT R0, RZ, 0x7610, R0 ;  /* 0x00007610ff007816 */ /* 0x000fe20000000000 */
[----:B-1----:R-:W-:Y:S01]  /*2240*/  CS2R R18, SRZ ;  /* 0x0000000000127805 */ /* 0x002fe2000001ff00 */
[----:B------:R-:W-:Y:S01]  /*2250*/  CS2R R30, SRZ ;  /* 0x00000000001e7805 */ /* 0x000fe2000001ff00 */
[----:B------:R-:W-:Y:S01]  /*2260*/  IMAD.IADD R2, R3, 0x1, R2 ;  /* 0x0000000103027824 */ /* 0x000fe200078e0202 */
[----:B------:R1:W-:Y:S01]  /*2270*/  STL [R1+0x10], R3 ;  /* 0x0000100301007387 */ /* 0x0003e20000100800 */
[----:B------:R-:W-:Y:S01]  /*2280*/  CS2R R24, SRZ ;  /* 0x0000000000187805 */ /* 0x000fe2000001ff00 */
[----:B------:R-:W-:Y:S01]  /*2290*/  CS2R R58, SRZ ;  /* 0x00000000003a7805 */ /* 0x000fe2000001ff00 */
[----:B------:R-:W-:Y:S01]  /*22a0*/  CS2R R112, SRZ ;  /* 0x0000000000707805 */ /* 0x000fe2000001ff00 */
[----:B------:R-:W-:Y:S01]  /*22b0*/  IMNMX R134, R10, R2, PT ;  /* 0x000000020a867217 */ /* 0x000fe20003800200 */
[----:B------:R-:W-:Y:S01]  /*22c0*/  CS2R R86, SRZ ;  /* 0x0000000000567805 */ /* 0x000fe2000001ff00 */
[----:B------:R-:W-:Y:S01]  /*22d0*/  CS2R R156, SRZ ;  /* 0x00000000009c7805 */ /* 0x000fe2000001ff00 */
[----:B------:R-:W-:Y:S01]  /*22e0*/  CS2R R94, SRZ ;  /* 0x00000000005e7805 */ /* 0x000fe2000001ff00 */
[----:B------:R-:W-:Y:S01]  /*22f0*/  ISETP.GT.AND P0, PT, R134, R3, PT ;  /* 0x000000038600720c */ /* 0x000fe20003f04270 */
        /* <DEDUP_REMOVED lines=58> */
[----:B-1----:R-:W-:Y:S01]  /*26a0*/  ISETP.NE.U32.AND P1, PT, RZ, c[0x0][0x340], PT ;  /* 0x0000d000ff007a0c */ /* 0x002fe20003f25070 */
[----:B------:R-:W2:Y:S03]  /*26b0*/  LDL R8, [R1+0x4c] ;  /* 0x00004c0001087983 */ /* 0x000ea60000100800 */
[----:B------:R-:W-:Y:S01]  /*26c0*/  ISETP.NE.AND.EX P1, PT, RZ, c[0x0][0x344], PT, P1 ;  /* 0x0000d100ff007a0c */ /* 0x000fe20003f25310 */
[----:B------:R-:W1:-:S12]  /*26d0*/  S2R R4, SR_TID.X ;  /* 0x0000000000047919 */ /* 0x000e580000002100 */
[----:B------:R-:W-:-:S04]  /*26e0*/  @P1 IADD3 R2, P0, R20, c[0x0][0x340], RZ ;  /* 0x0000d00014021a10 */ /* 0x000fc80007f1e0ff */
[----:B------:R-:W-:-:S05]  /*26f0*/  @P1 IADD3.X R3, R17, c[0x0][0x344], RZ, P0, !PT ;  /* 0x0000d10011031a10 */ /* 0x000fca00007fe4ff */
[----:B------:R3:W4:Y:S01]  /*2700*/  @P1 LDG.E R0, [R2.64] ;  /* 0x0000000602001981 */ /* 0x000722000c1e1900 */
[--C-:B-1----:R-:W-:Y:S02]  /*2710*/  SHF.R.S32.HI R103, RZ, 0x1f, R4.reuse ;  /* 0x0000001fff677819 */ /* 0x102fe40000011404 */
[----:B------:R-:W-:Y:S02]  /*2720*/  SHF.R.S32.HI R102, RZ, 0x1f, R4 ;  /* 0x0000001fff667819 */ /* 0x000fe40000011404 */
[-C--:B------:R-:W-:Y:S02]  /*2730*/  LEA.HI R103, R103, R4.reuse, RZ, 0x3 ;  /* 0x0000000467677211 */ /* 0x080fe400078f18ff */
[----:B------:R-:W-:Y:S02]  /*2740*/  LEA.HI R102, R102, R4, RZ, 0x3 ;  /* 0x0000000466667211 */ /* 0x000fe400078f18ff */
[----:B------:R-:W-:Y:S01]  /*2750*/  LOP3.LUT R103, R103, 0xfffffff8, RZ, 0xc0, !PT ;  /* 0xfffffff867677812 */ /* 0x000fe200078ec0ff */
[----:B------:R-:W-:Y:S01]  /*2760*/  IMAD.MOV.U32 R62, RZ, RZ, 0x30 ;  /* 0x00000030ff3e7424 */ /* 0x000fe200078e00ff */
[----:B------:R-:W-:-:S03]  /*2770*/  SHF.R.S32.HI R102, RZ, 0x3, R102 ;  /* 0x00000003ff667819 */ /* 0x000fc60000011466 */
[----:B------:R-:W-:Y:S02]  /*2780*/  IMAD.IADD R103, R4, 0x1, -R103 ;  /* 0x0000000104677824 */ /* 0x000fe400078e0a67 */
[----:B------:R-:W-:Y:S02]  /*2790*/  IMAD R62, R134, R62, -0x30 ;  /* 0xffffffd0863e7424 */ /* 0x000fe400078e023e */
[----:B------:R-:W-:Y:S02]  /*27a0*/  IMAD R32, R103, 0x20, R102 ;  /* 0x0000002067207824 */ /* 0x000fe400078e0266 */
[----:B---3--:R-:W-:-:S05]  /*27b0*/  IMAD.MOV.U32 R2, RZ, RZ, c[0x0][0x2b8] ;  /* 0x0000ae00ff027624 */ /* 0x008fca00078e00ff */
[----:B------:R-:W-:Y:S01]  /*27c0*/  ISETP.NE.AND P0, PT, R2, 0x1, PT ;  /* 0x000000010200780c */ /* 0x000fe20003f05270 */
[----:B------:R-:W-:-:S05]  /*27d0*/  IMAD.IADD R2, R32, 0x1, R62 ;  /* 0x0000000120027824 */ /* 0x000fca00078e023e */
[C---:B------:R-:W-:Y:S01]  /*27e0*/  ISETP.GE.AND P2, PT, R2.reuse, R22, PT ;  /* 0x000000160200720c */ /* 0x040fe20003f46270 */
[----:B------:R-:W-:-:S03]  /*27f0*/  IMAD.IADD R21, R2, 0x1, R16 ;  /* 0x0000000102157824 */ /* 0x000fc600078e0210 */
[----:B------:R-:W-:Y:S01]  /*2800*/  ISETP.GT.OR P2, PT, R32, 0x2f, P2 ;  /* 0x0000002f2000780c */ /* 0x000fe20001744670 */
[----:B------:R-:W-:Y:S01]  /*2810*/  WARPSYNC 0xffffffff ;  /* 0xffffffff00007948 */ /* 0x000fe20003800000 */
[----:B------:R-:W-:Y:S01]  /*2820*/  BAR.SYNC.DEFER_BLOCKING 0x0 ;  /* 0x0000000000007b1d */ /* 0x000fe20000010000 */
[----:B------:R-:W-:-:S04]  /*2830*/  @P0 IMAD.HI.U32 R3, R21, c[0x0][0x2bc], RZ ;  /* 0x0000af0015030a27 */ /* 0x000fc800078e00ff */
[----:B------:R-:W-:Y:S01]  /*2840*/  IMAD.MOV.U32 R20, RZ, RZ, R21 ;  /* 0x000000ffff147224 */ /* 0x000fe200078e0015 */
[----:B------:R-:W-:Y:S01]  /*2850*/  @P0 SHF.R.U32.HI R20, RZ, c[0x0][0x2c0], R3 ;  /* 0x0000b000ff140a19 */ /* 0x000fe20000011603 */
[----:B------:R-:W-:Y:S01]  /*2860*/  IMAD.MOV.U32 R252, RZ, RZ, RZ ;  /* 0x000000fffffc7224 */ /* 0x000fe200078e00ff */
[----:B------:R-:W-:Y:S02]  /*2870*/  LOP3.LUT R23, R15, 0xffff, RZ, 0xc0, !PT ;  /* 0x0000ffff0f177812 */ /* 0x000fe400078ec0ff */
[----:B------:R-:W-:-:S05]  /*2880*/  SEL R6, R14, RZ, !P3 ;  /* 0x000000ff0e067207 */ /* 0x000fca0005800000 */
[----:B------:R-:W-:Y:S02]  /*2890*/  IMAD R6, R6, c[0x0][0x1c0], RZ ;  /* 0x0000700006067a24 */ /* 0x000fe400078e02ff */
[----:B------:R-:W-:-:S05]  /*28a0*/  @!P1 IMAD.MOV.U32 R0, RZ, RZ, R13 ;  /* 0x000000ffff009224 */ /* 0x000fca00078e000d */
[----:B----4-:R-:W-:Y:S01]  /*28b0*/  SHF.R.S32.HI R2, RZ, 0x1f, R0 ;  /* 0x0000001fff027819 */ /* 0x010fe20000011400 */
[----:B------:R-:W-:-:S04]  /*28c0*/  IMAD.WIDE.U32 R4, R0, c[0x0][0x2b0], RZ ;  /* 0x0000ac0000047a25 */ /* 0x000fc800078e00ff */
[----:B------:R-:W-:Y:S01]  /*28d0*/  IMAD R2, R2, c[0x0][0x2b0], RZ ;  /* 0x0000ac0002027a24 */ /* 0x000fe200078e02ff */
[----:B------:R1:W-:Y:S03]  /*28e0*/  STL.64 [R1+0x20], R4 ;  /* 0x0000200401007387 */ /* 0x0003e60000100a00 */
[----:B------:R-:W-:Y:S01]  /*28f0*/  IMAD R2, R0, c[0x0][0x2b4], R2 ;  /* 0x0000ad0000027a24 */ /* 0x000fe200078e0202 */
[----:B------:R-:W-:-:S03]  /*2900*/  @!P2 IADD3 R0, P1, R20, R4, RZ ;  /* 0x000000041400a210 */ /* 0x000fc60007f3e0ff */
[----:B-1----:R-:W-:Y:S01]  /*2910*/  IMAD.IADD R4, R5, 0x1, R2 ;  /* 0x0000000105047824 */ /* 0x002fe200078e0202 */
[----:B------:R-:W-:-:S04]  /*2920*/  @!P2 LEA R2, P0, R0, c[0x0][0x2a0], 0x2 ;  /* 0x0000a8000002aa11 */ /* 0x000fc800078010ff */
[----:B------:R-:W-:-:S04]  /*2930*/  @!P2 LEA.HI.X.SX32 R3, R20, R4, 0x1, P1 ;  /* 0x000000041403a211 */ /* 0x000fc800008f0eff */
[----:B------:R-:W-:-:S05]  /*2940*/  @!P2 LEA.HI.X R3, R0, c[0x0][0x2a4], R3, 0x2, P0 ;  /* 0x0000a9000003aa11 */ /* 0x000fca00000f1403 */
[----:B------:R1:W3:Y:S01]  /*2950*/  @!P2 LDG.E R252, [R2.64] ;  /* 0x0000000602fca981 */ /* 0x0002e2000c1e1900 */
[----:B------:R-:W-:-:S03]  /*2960*/  SHF.R.S32.HI R0, RZ, 0x1f, R11 ;  /* 0x0000001fff007819 */ /* 0x000fc6000001140b */
[----:B------:R4:W-:Y:S02]  /*2970*/  STL [R1+0x34], R4 ;  /* 0x0000340401007387 */ /* 0x0009e40000100800 */
[----:B------:R-:W-:-:S04]  /*2980*/  IMAD R0, R0, c[0x0][0x178], RZ ;  /* 0x00005e0000007a24 */ /* 0x000fc800078e02ff */
[----:B------:R-:W-:Y:S02]  /*2990*/  IMAD R0, R11, c[0x0][0x17c], R0 ;  /* 0x00005f000b007a24 */ /* 0x000fe400078e0200 */
[----:B--2---:R-:W-:Y:S02]  /*29a0*/  IMAD R5, R8, 0x80, R32 ;  /* 0x0000008008057824 */ /* 0x004fe400078e0220 */
[----:B----4-:R-:W-:-:S05]  /*29b0*/  IMAD.MOV.U32 R4, RZ, RZ, c[0x0][0x2c4] ;  /* 0x0000b100ff047624 */ /* 0x010fca00078e00ff */
[----:B------:R-:W-:Y:S01]  /*29c0*/  ISETP.NE.AND P0, PT, R4, 0x1, PT ;  /* 0x000000010400780c */ /* 0x000fe20003f05270 */
[----:B-1----:R-:W-:-:S04]  /*29d0*/  IMAD.WIDE.U32 R2, R11, c[0x0][0x178], RZ ;  /* 0x00005e000b027a25 */ /* 0x002fc800078e00ff */
[----:B------:R-:W-:Y:S01]  /*29e0*/  IMAD.IADD R3, R3, 0x1, R0 ;  /* 0x0000000103037824 */ /* 0x000fe200078e0200 */
[----:B------:R-:W-:-:S03]  /*29f0*/  SEL R4, R13, RZ, !P3 ;  /* 0x000000ff0d047207 */ /* 0x000fc60005800000 */
[----:B------:R-:W-:-:S04]  /*2a00*/  IMAD.WIDE.U32 R2, R23, c[0x0][0x1b8], R2 ;  /* 0x00006e0017027a25 */ /* 0x000fc800078e0002 */
[----:B------:R-:W-:-:S04]  /*2a10*/  @P0 IMAD.HI.U32 R7, R5, c[0x0][0x2c8], RZ ;  /* 0x0000b20005070a27 */ /* 0x000fc800078e00ff */
[----:B------:R-:W-:Y:S01]  /*2a20*/  IMAD.MOV.U32 R0, RZ, RZ, R5 ;  /* 0x000000ffff007224 */ /* 0x000fe200078e0005 */
[----:B------:R-:W-:Y:S01]  /*2a30*/  @P0 SHF.R.U32.HI R0, RZ, c[0x0][0x2cc], R7 ;  /* 0x0000b300ff000a19 */ /* 0x000fe20000011607 */
[----:B------:R-:W-:Y:S02]  /*2a40*/  IMAD R3, R23, c[0x0][0x1bc], R3 ;  /* 0x00006f0017037a24 */ /* 0x000fe400078e0203 */
[C---:B------:R-:W-:Y:S01]  /*2a50*/  IMAD R6, R4.reuse, c[0x0][0x1c4], R6 ;  /* 0x0000710004067a24 */ /* 0x040fe200078e0206 */
[----:B------:R-:W-:Y:S01]  /*2a60*/  SHF.R.S32.HI R7, RZ, 0x1f, R0 ;  /* 0x0000001fff077819 */ /* 0x000fe20000011400 */
[----:B------:R-:W-:-:S04]  /*2a70*/  IMAD.WIDE.U32 R2, R4, c[0x0][0x1c0], R2 ;  /* 0x0000700004027a25 */ /* 0x000fc800078e0002 */
[----:B------:R-:W-:-:S04]  /*2a80*/  IMAD.MOV R4, RZ, RZ, -R0 ;  /* 0x000000ffff047224 */ /* 0x000fc800078e0a00 */
[----:B------:R-:W-:Y:S02]  /*2a90*/  IMAD R4, R4, c[0x0][0x2c4], R5 ;  /* 0x0000b10004047a24 */ /* 0x000fe400078e0205 */
[----:B------:R-:W-:Y:S02]  /*2aa0*/  IMAD R5, R7, c[0x0][0x1b0], RZ ;  /* 0x00006c0007057a24 */ /* 0x000fe400078e02ff */
[----:B------:R-:W-:Y:S02]  /*2ab0*/  IMAD.IADD R3, R3, 0x1, R6 ;  /* 0x0000000103037824 */ /* 0x000fe400078e0206 */
[C---:B------:R-:W-:Y:S01]  /*2ac0*/  IMAD R6, R0.reuse, c[0x0][0x1b4], R5 ;  /* 0x00006d0000067a24 */ /* 0x040fe200078e0205 */
[----:B------:R-:W-:Y:S01]  /*2ad0*/  SHF.R.S32.HI R5, RZ, 0x1f, R4 ;  /* 0x0000001fff057819 */ /* 0x000fe20000011404 */
[----:B------:R-:W-:-:S04]  /*2ae0*/  IMAD.WIDE.U32 R2, R0, c[0x0][0x1b0], R2 ;  /* 0x00006c0000027a25 */ /* 0x000fc800078e0002 */
[----:B------:R-:W-:Y:S02]  /*2af0*/  IMAD R0, R5, c[0x0][0x1a8], RZ ;  /* 0x00006a0005007a24 */ /* 0x000fe400078e02ff */
[----:B------:R-:W-:Y:S02]  /*2b00*/  IMAD.IADD R3, R3, 0x1, R6 ;  /* 0x0000000103037824 */ /* 0x000fe400078e0206 */
[C---:B------:R-:W-:Y:S02]  /*2b10*/  IMAD R0, R4.reuse, c[0x0][0x1ac], R0 ;  /* 0x00006b0004007a24 */ /* 0x040fe400078e0200 */
[----:B------:R-:W-:-:S04]  /*2b20*/  IMAD.WIDE.U32 R2, R4, c[0x0][0x1a8], R2 ;  /* 0x00006a0004027a25 */ /* 0x000fc800078e0002 */
[----:B------:R-:W-:Y:S01]  /*2b30*/  IMAD.IADD R0, R3, 0x1, R0 ;  /* 0x0000000103007824 */ /* 0x000fe200078e0200 */
[----:B------:R-:W-:-:S04]  /*2b40*/  LEA R18, P0, R2, c[0x0][0x160], 0x1 ;  /* 0x0000580002127a11 */ /* 0x000fc800078008ff */
[----:B------:R-:W-:Y:S01]  /*2b50*/  LEA.HI.X R17, R2, c[0x0][0x164], R0, 0x1, P0 ;  /* 0x0000590002117a11 */ /* 0x000fe200000f0c00 */
[----:B------:R-:W1:Y:S01]  /*2b60*/  SHFL.IDX PT, R3, R18, RZ, 0x181f ;  /* 0x00181fff12037589 */ /* 0x000e6200000e0000 */
[----:B------:R-:W-:-:S03]  /*2b70*/  IMAD R16, R12, c[0x0][0x2c4], RZ ;  /* 0x0000b1000c107a24 */ /* 0x000fc600078e02ff */
[----:B------:R-:W2:Y:S01]  /*2b80*/  SHFL.IDX PT, R4, R17, RZ, 0x181f ;  /* 0x00181fff11047589 */ /* 0x000ea200000e0000 */
[----:B------:R-:W-:-:S05]  /*2b90*/  IMAD R19, R8, 0x80, R102 ;  /* 0x0000008008137824 */ /* 0x000fca00078e0266 */
[----:B------:R-:W-:Y:S01]  /*2ba0*/  ISETP.GE.AND P1, PT, R19, R16, PT ;  /* 0x000000101300720c */ /* 0x000fe20003f26270 */
[----:B------:R-:W4:Y:S01]  /*2bb0*/  SHFL.IDX PT, R0, R18, 0x1, 0x181f ;  /* 0x00381f0012007f89 */ /* 0x000f2200000e0000 */
[C---:B------:R-:W-:Y:S02]  /*2bc0*/  IADD3 R34, R251.reuse, 0x80, RZ ;  /* 0x00000080fb227810 */ /* 0x040fe40007ffe0ff */
[----:B------:R-:W-:Y:S02]  /*2bd0*/  SHF.R.S32.HI R24, RZ, 0x1f, R251 ;  /* 0x0000001fff187819 */ /* 0x000fe400000114fb */
[C---:B------:R-:W-:Y:S02]  /*2be0*/  IADD3 R40, R251.reuse, 0x80, RZ ;  /* 0x00000080fb287810 */ /* 0x040fe40007ffe0ff */
[C---:B------:R-:W-:Y:S02]  /*2bf0*/  IADD3 R33, R251.reuse, 0xc0, RZ ;  /* 0x000000c0fb217810 */ /* 0x040fe40007ffe0ff */
[----:B------:R-:W-:-:S03]  /*2c00*/  IADD3 R35, R251, 0xc0, RZ ;  /* 0x000000c0fb237810 */ /* 0x000fc60007ffe0ff */
[CC--:B-1----:R-:W-:Y:S01]  /*2c10*/  @!P1 LEA R12, P4, R251.reuse, R3.reuse, 0x1 ;  /* 0x00000003fb0c9211 */ /* 0x0c2fe200078808ff */
[----:B------:R-:W1:Y:S01]  /*2c20*/  SHFL.IDX PT, R2, R17, 0x1, 0x181f ;  /* 0x00381f0011027f89 */ /* 0x000e6200000e0000 */
[C---:B------:R-:W-:Y:S02]  /*2c30*/  IADD3 R41, R251.reuse, 0x40, RZ ;  /* 0x00000040fb297810 */ /* 0x040fe40007ffe0ff */
[-C--:B------:R-:W-:Y:S02]  /*2c40*/  @!P1 LEA R8, P5, R34, R3.reuse, 0x1 ;  /* 0x0000000322089211 */ /* 0x080fe400078a08ff */
[----:B--2---:R-:W-:Y:S02]  /*2c50*/  @!P1 LEA.HI.X R13, R251, R4, R24, 0x1, P4 ;  /* 0x00000004fb0d9211 */ /* 0x004fe400020f0c18 */
[----:B------:R-:W-:Y:S02]  /*2c60*/  SHF.R.S32.HI R40, RZ, 0x1f, R40 ;  /* 0x0000001fff287819 */ /* 0x000fe40000011428 */
[----:B------:R-:W-:-:S02]  /*2c70*/  @!P1 LEA R6, P4, R33, R3, 0x1 ;  /* 0x0000000321069211 */ /* 0x000fc400078808ff */
[----:B------:R-:W-:Y:S02]  /*2c80*/  SHF.R.S32.HI R35, RZ, 0x1f, R35 ;  /* 0x0000001fff237819 */ /* 0x000fe40000011423 */
[----:B------:R-:W-:Y:S02]  /*2c90*/  IADD3 R5, R19, 0x20, RZ ;  /* 0x0000002013057810 */ /* 0x000fe40007ffe0ff */
[C---:B------:R-:W-:Y:S02]  /*2ca0*/  ISETP.GE.AND P2, PT, R251.reuse, c[0x0][0x198], PT ;  /* 0x00006600fb007a0c */ /* 0x040fe40003f46270 */
[----:B------:R-:W-:Y:S02]  /*2cb0*/  IADD3 R42, R251, 0x40, RZ ;  /* 0x00000040fb2a7810 */ /* 0x000fe40007ffe0ff */
[----:B------:R-:W-:Y:S02]  /*2cc0*/  @!P1 LEA.HI.X R9, R34, R4, R40, 0x1, P5 ;  /* 0x0000000422099211 */ /* 0x000fe400028f0c28 */
[----:B------:R-:W-:-:S02]  /*2cd0*/  ISETP.GE.AND P6, PT, R41, c[0x0][0x198], PT ;  /* 0x0000660029007a0c */ /* 0x000fc40003fc6270 */
[C---:B------:R-:W-:Y:S02]  /*2ce0*/  @!P1 LEA.HI.X R7, R33.reuse, R4, R35, 0x1, P4 ;  /* 0x0000000421079211 */ /* 0x040fe400020f0c23 */
[----:B------:R-:W-:Y:S02]  /*2cf0*/  ISETP.GE.AND P5, PT, R34, c[0x0][0x198], PT ;  /* 0x0000660022007a0c */ /* 0x000fe40003fa6270 */
[----:B------:R-:W-:Y:S01]  /*2d00*/  ISETP.GE.AND P4, PT, R33, c[0x0][0x198], PT ;  /* 0x0000660021007a0c */ /* 0x000fe20003f86270 */
[----:B------:R2:W-:Y:S01]  /*2d10*/  @!P1 LDGSTS.E.BYPASS.LTC128B.128 [R247+0x4080], [R12.64], !P2 ;  /* 0x040800000cf79fae */ /* 0x0005e2000d101d46 */
[----:B------:R-:W-:Y:S02]  /*2d20*/  ISETP.GE.AND P0, PT, R5, R16, PT ;  /* 0x000000100500720c */ /* 0x000fe40003f06270 */
[----:B------:R-:W-:Y:S02]  /*2d30*/  @!P1 LEA R10, P3, R41, R3, 0x1 ;  /* 0x00000003290a9211 */ /* 0x000fe400078608ff */
[----:B------:R-:W-:-:S04]  /*2d40*/  SHF.R.S32.HI R42, RZ, 0x1f, R42 ;  /* 0x0000001fff2a7819 */ /* 0x000fc8000001142a */
[----:B------:R-:W-:-:S05]  /*2d50*/  @!P1 LEA.HI.X R11, R41, R4, R42, 0x1, P3 ;  /* 0x00000004290b9211 */ /* 0x000fca00018f0c2a */
[----:B------:R5:W-:Y:S04]  /*2d60*/  @!P1 LDGSTS.E.BYPASS.LTC128B.128 [R247+0x8080], [R10.64], !P6 ;  /* 0x080800000af79fae */ /* 0x000be8000f101d46 */
[----:B------:R1:W-:Y:S04]  /*2d70*/  @!P1 LDGSTS.E.BYPASS.LTC128B.128 [R247+0xc080], [R8.64], !P5 ;  /* 0x0c08000008f79fae */ /* 0x0003e8000e901d46 */
[----:B------:R2:W-:Y:S01]  /*2d80*/  @!P1 LDGSTS.E.BYPASS.LTC128B.128 [R247+0x10080], [R6.64], !P4 ;  /* 0x1008000006f79fae */ /* 0x0005e2000e101d46 */
[----:B------:R-:W-:Y:S02]  /*2d90*/  IADD3 R3, R19, 0x40, RZ ;  /* 0x0000004013037810 */ /* 0x000fe40007ffe0ff */
[-C--:B----4-:R-:W-:Y:S01]  /*2da0*/  @!P0 LEA R14, P3, R251, R0.reuse, 0x1 ;  /* 0x00000000fb0e8211 */ /* 0x090fe200078608ff */
[----:B-----5:R-:W4:Y:S01]  /*2db0*/  SHFL.IDX PT, R10, R18, 0x2, 0x181f ;  /* 0x00581f00120a7f89 */ /* 0x020f2200000e0000 */
[----:B-1----:R-:W-:-:S04]  /*2dc0*/  @!P0 LEA R8, P1, R41, R0, 0x1 ;  /* 0x0000000029088211 */ /* 0x002fc800078208ff */
[----:B------:R-:W-:Y:S02]  /*2dd0*/  @!P0 LEA.HI.X R9, R41, R2, R42, 0x1, P1 ;  /* 0x0000000229098211 */ /* 0x000fe400008f0c2a */
[C---:B--2---:R-:W-:Y:S01]  /*2de0*/  @!P0 LEA R6, P1, R34.reuse, R0, 0x1 ;  /* 0x0000000022068211 */ /* 0x044fe200078208ff */
[----:B------:R-:W1:Y:S03]  /*2df0*/  SHFL.IDX PT, R11, R17, 0x2, 0x181f ;  /* 0x00581f00110b7f89 */ /* 0x000e6600000e0000 */
[----:B------:R-:W-:Y:S02]  /*2e00*/  @!P0 LEA.HI.X R7, R34, R2, R40, 0x1, P1 ;  /* 0x0000000222078211 */ /* 0x000fe400008f0c28 */
[----:B------:R-:W-:-:S04]  /*2e10*/  @!P0 LEA R4, P1, R33, R0, 0x1 ;  /* 0x0000000021048211 */ /* 0x000fc800078208ff */
[----:B------:R-:W-:Y:S02]  /*2e20*/  @!P0 LEA.HI.X R5, R33, R2, R35, 0x1, P1 ;  /* 0x0000000221058211 */ /* 0x000fe400008f0c23 */
[----:B------:R-:W-:Y:S02]  /*2e30*/  ISETP.GE.AND P1, PT, R3, R16, PT ;  /* 0x000000100300720c */ /* 0x000fe40003f26270 */
[----:B------:R-:W-:Y:S01]  /*2e40*/  @!P0 LEA.HI.X R15, R251, R2, R24, 0x1, P3 ;  /* 0x00000002fb0f8211 */ /* 0x000fe200018f0c18 */
[----:B------:R-:W-:-:S04]  /*2e50*/  IMAD.MOV R0, RZ, RZ, -R20 ;  /* 0x000000ffff007224 */ /* 0x000fc800078e0a14 */
[----:B------:R2:W-:Y:S01]  /*2e60*/  @!P0 LDGSTS.E.BYPASS.LTC128B.128 [R247+0x5080], [R14.64], !P2 ;  /* 0x050800000ef78fae */ /* 0x0005e2000d101d46 */
[----:B------:R-:W-:-:S03]  /*2e70*/  IMAD R21, R0, c[0x0][0x2b8], R21 ;  /* 0x0000ae0000157a24 */ /* 0x000fc600078e0215 */
[----:B------:R4:W-:Y:S04]  /*2e80*/  @!P0 LDGSTS.E.BYPASS.LTC128B.128 [R247+0x9080], [R8.64], !P6 ;  /* 0x0908000008f78fae */ /* 0x0009e8000f101d46 */
[----:B------:R5:W-:Y:S04]  /*2e90*/  @!P0 LDGSTS.E.BYPASS.LTC128B.128 [R247+0xd080], [R6.64], !P5 ;  /* 0x0d08000006f78fae */ /* 0x000be8000e901d46 */
[----:B------:R2:W-:Y:S01]  /*2ea0*/  @!P0 LDGSTS.E.BYPASS.LTC128B.128 [R247+0x11080], [R4.64], !P4 ;  /* 0x1108000004f78fae */ /* 0x0005e2000e101d46 */
[----:B------:R-:W-:Y:S01]  /*2eb0*/  SHF.R.S32.HI R12, RZ, 0x1f, R21 ;  /* 0x0000001fff0c7819 */ /* 0x000fe20000011415 */
[----:B------:R-:W-:-:S04]  /*2ec0*/  IMAD.WIDE.U32 R2, R21, c[0x0][0x1e0], RZ ;  /* 0x0000780015027a25 */ /* 0x000fc800078e00ff */
[----:B------:R-:W-:Y:S01]  /*2ed0*/  IMAD R0, R12, c[0x0][0x1e0], RZ ;  /* 0x000078000c007a24 */ /* 0x000fe200078e02ff */
[----:B----4-:R-:W-:-:S04]  /*2ee0*/  @!P1 LEA R8, P0, R251, R10, 0x1 ;  /* 0x0000000afb089211 */ /* 0x010fc800078008ff */
[-C--:B-1----:R-:W-:Y:S02]  /*2ef0*/  @!P1 LEA.HI.X R9, R251, R11.reuse, R24, 0x1, P0 ;  /* 0x0000000bfb099211 */ /* 0x082fe400000f0c18 */
[-C--:B-----5:R-:W-:Y:S01]  /*2f00*/  @!P1 LEA R6, P0, R41, R10.reuse, 0x1 ;  /* 0x0000000a29069211 */ /* 0x0a0fe200078008ff */
[----:B------:R-:W-:Y:S01]  /*2f10*/  IMAD R0, R21, c[0x0][0x1e4], R0 ;  /* 0x0000790015007a24 */ /* 0x000fe200078e0200 */
[----:B--2---:R-:W-:Y:S01]  /*2f20*/  IADD3 R14, R19, 0x60, RZ ;  /* 0x00000060130e7810 */ /* 0x004fe20007ffe0ff */
[----:B------:R-:W1:Y:S01]  /*2f30*/  SHFL.IDX PT, R13, R18, 0x3, 0x181f ;  /* 0x00781f00120d7f89 */ /* 0x000e6200000e0000 */
[-C--:B------:R-:W-:Y:S02]  /*2f40*/  @!P1 LEA.HI.X R7, R41, R11.reuse, R42, 0x1, P0 ;  /* 0x0000000b29079211 */ /* 0x080fe400000f0c2a */
[C---:B------:R-:W-:Y:S01]  /*2f50*/  @!P1 LEA R4, P0, R34.reuse, R10, 0x1 ;  /* 0x0000000a22049211 */ /* 0x040fe200078008ff */
[----:B------:R-:W-:Y:S01]  /*2f60*/  IMAD.IADD R3, R3, 0x1, R0 ;  /* 0x0000000103037824 */ /* 0x000fe200078e0200 */
[----:B------:R2:W-:Y:S02]  /*2f70*/  @!P1 LDGSTS.E.BYPASS.LTC128B.128 [R247+0x6080], [R8.64], !P2 ;  /* 0x0608000008f79fae */ /* 0x0005e4000d101d46 */
[----:B------:R-:W-:-:S02]  /*2f80*/  @!P1 LEA.HI.X R5, R34, R11, R40, 0x1, P0 ;  /* 0x0000000b22059211 */ /* 0x000fc400000f0c28 */
[----:B------:R4:W-:Y:S01]  /*2f90*/  @!P1 LDGSTS.E.BYPASS.LTC128B.128 [R247+0xa080], [R6.64], !P6 ;  /* 0x0a08000006f79fae */ /* 0x0009e2000f101d46 */
[----:B------:R-:W-:Y:S01]  /*2fa0*/  ISETP.GE.AND P3, PT, R14, R16, PT ;  /* 0x000000100e00720c */ /* 0x000fe20003f66270 */
[C---:B------:R-:W-:Y:S02]  /*2fb0*/  IMAD.WIDE.U32 R26, R23.reuse, c[0x0][0x1e8], RZ ;  /* 0x00007a00171a7a25 */ /* 0x040fe400078e00ff */
[----:B------:R5:W-:Y:S04]  /*2fc0*/  @!P1 LDGSTS.E.BYPASS.LTC128B.128 [R247+0xe080], [R4.64], !P5 ;  /* 0x0e08000004f79fae */ /* 0x000be8000e901d46 */
[----:B------:R-:W1:Y:S01]  /*2fd0*/  SHFL.IDX PT, R14, R17, 0x3, 0x181f ;  /* 0x00781f00110e7f89 */ /* 0x000e6200000e0000 */
[----:B------:R-:W-:Y:S01]  /*2fe0*/  IMAD R25, R23, c[0x0][0x1ec], R27 ;  /* 0x00007b0017197a24 */ /* 0x000fe200078e021b */
[----:B------:R-:W-:-:S05]  /*2ff0*/  IADD3 R61, R134, -0x1, RZ ;  /* 0xffffffff863d7810 */ /* 0x000fca0007ffe0ff */
[----:B------:R-:W-:Y:S01]  /*3000*/  IMAD R60, R61, -0x30, R22 ;  /* 0xffffffd03d3c7824 */ /* 0x000fe200078e0216 */
[C---:B-----5:R-:W-:Y:S02]  /*3010*/  @!P1 LEA R4, P0, R33.reuse, R10, 0x1 ;  /* 0x0000000a21049211 */ /* 0x060fe400078008ff */
[----:B---3--:R-:W-:Y:S01]  /*3020*/  SHF.R.S32.HI R15, RZ, 0x1f, R252 ;  /* 0x0000001fff0f7819 */ /* 0x008fe200000114fc */
[----:B------:R-:W-:Y:S01]  /*3030*/  IMAD.WIDE.U32 R2, R252, c[0x0][0x1f0], R2 ;  /* 0x00007c00fc027a25 */ /* 0x000fe200078e0002 */
[----:B------:R-:W-:-:S03]  /*3040*/  @!P1 LEA.HI.X R5, R33, R11, R35, 0x1, P0 ;  /* 0x0000000b21059211 */ /* 0x000fc600000f0c23 */
[----:B----4-:R-:W-:Y:S01]  /*3050*/  IMAD R6, R15, c[0x0][0x1f0], RZ ;  /* 0x00007c000f067a24 */ /* 0x010fe200078e02ff */
[----:B------:R-:W-:Y:S01]  /*3060*/  IADD3 R0, P0, R2, R26, RZ ;  /* 0x0000001a02007210 */ /* 0x000fe20007f1e0ff */
[----:B------:R3:W-:Y:S02]  /*3070*/  @!P1 LDGSTS.E.BYPASS.LTC128B.128 [R247+0x12080], [R4.64], !P4 ;  /* 0x1208000004f79fae */ /* 0x0007e4000e101d46 */
[----:B------:R-:W-:Y:S01]  /*3080*/  IMAD R6, R252, c[0x0][0x1f4], R6 ;  /* 0x00007d00fc067a24 */ /* 0x000fe200078e0206 */
[----:B-1----:R-:W-:-:S04]  /*3090*/  @!P3 LEA R2, P1, R251, R13, 0x1 ;  /* 0x0000000dfb02b211 */ /* 0x002fc800078208ff */
[----:B---3--:R-:W-:Y:S02]  /*30a0*/  IADD3.X R4, R25, R3, R6, P0, !PT ;  /* 0x0000000319047210 */ /* 0x008fe400007fe406 */
[----:B------:R-:W-:-:S04]  /*30b0*/  LEA R10, P0, R0, c[0x0][0x1c8], 0x1 ;  /* 0x00007200000a7a11 */ /* 0x000fc800078008ff */
[----:B------:R-:W-:Y:S02]  /*30c0*/  LEA.HI.X R11, R0, c[0x0][0x1cc], R4, 0x1, P0 ;  /* 0x00007300000b7a11 */ /* 0x000fe400000f0c04 */
[----:B------:R-:W-:Y:S01]  /*30d0*/  IMNMX R0, R60, 0x30, PT ;  /* 0x000000303c007817 */ /* 0x000fe20003800200 */
[----:B------:R-:W-:-:S04]  /*30e0*/  IMAD R4, R12, c[0x0][0x208], RZ ;  /* 0x000082000c047a24 */ /* 0x000fc800078e02ff */
[----:B------:R-:W-:Y:S02]  /*30f0*/  IMAD.IADD R5, R0, 0x1, -R102 ;  /* 0x0000000100057824 */ /* 0x000fe400078e0a66 */
[----:B------:R-:W1:Y:S01]  /*3100*/  SHFL.IDX PT, R0, R10, RZ, 0x181f ;  /* 0x00181fff0a007589 */ /* 0x000e6200000e0000 */
[----:B------:R-:W-:-:S03]  /*3110*/  @!P3 LEA.HI.X R3, R251, R14, R24, 0x1, P1 ;  /* 0x0000000efb03b211 */ /* 0x000fc600008f0c18 */
[----:B------:R-:W3:Y:S01]  /*3120*/  SHFL.IDX PT, R12, R11, RZ, 0x181f ;  /* 0x00181fff0b0c7589 */ /* 0x000ee200000e0000 */
[----:B------:R-:W-:Y:S01]  /*3130*/  IMAD R4, R21, c[0x0][0x20c], R4 ;  /* 0x0000830015047a24 */ /* 0x000fe200078e0204 */
[-C--:B--2---:R-:W-:Y:S02]  /*3140*/  @!P3 LEA R8, P0, R41, R13.reuse, 0x1 ;  /* 0x0000000d2908b211 */ /* 0x084fe400078008ff */
[----:B------:R2:W-:Y:S01]  /*3150*/  @!P3 LDGSTS.E.BYPASS.LTC128B.128 [R247+0x7080], [R2.64], !P2 ;  /* 0x0708000002f7bfae */ /* 0x0005e2000d101d46 */
[----:B------:R-:W-:Y:S02]  /*3160*/  ISETP.GE.AND P1, PT, R5, 0x1, PT ;  /* 0x000000010500780c */ /* 0x000fe40003f26270 */
[C---:B------:R-:W-:Y:S02]  /*3170*/  @!P3 LEA R6, P2, R34.reuse, R13, 0x1 ;  /* 0x0000000d2206b211 */ /* 0x040fe400078408ff */
[-C--:B------:R-:W-:Y:S02]  /*3180*/  @!P3 LEA.HI.X R9, R41, R14.reuse, R42, 0x1, P0 ;  /* 0x0000000e2909b211 */ /* 0x080fe400000f0c2a */
[----:B------:R-:W-:-:S02]  /*3190*/  @!P3 LEA.HI.X R7, R34, R14, R40, 0x1, P2 ;  /* 0x0000000e2207b211 */ /* 0x000fc400010f0c28 */
[----:B------:R-:W-:Y:S01]  /*31a0*/  ISETP.GE.AND P2, PT, R5, 0x21, PT ;  /* 0x000000210500780c */ /* 0x000fe20003f46270 */
[----:B------:R-:W-:Y:S04]  /*31b0*/  SHFL.IDX PT, R16, R11, 0x1, 0x181f ;  /* 0x00381f000b107f89 */ /* 0x000fe800000e0000 */
[----:B------:R1:W-:Y:S04]  /*31c0*/  @!P3 LDGSTS.E.BYPASS.LTC128B.128 [R247+0xb080], [R8.64], !P6 ;  /* 0x0b08000008f7bfae */ /* 0x0003e8000f101d46 */
[----:B------:R4:W-:Y:S01]  /*31d0*/  @!P3 LDGSTS.E.BYPASS.LTC128B.128 [R247+0xf080], [R6.64], !P5 ;  /* 0x0f08000006f7bfae */ /* 0x0009e2000e901d46 */
[----:B--2---:R-:W-:-:S04]  /*31e0*/  IMAD.WIDE.U32 R2, R21, c[0x0][0x208], RZ ;  /* 0x0000820015027a25 */ /* 0x004fc800078e00ff */
[----:B------:R-:W-:Y:S01]  /*31f0*/  IMAD.IADD R3, R3, 0x1, R4 ;  /* 0x0000000103037824 */ /* 0x000fe200078e0204 */
[C---:B------:R-:W-:Y:S02]  /*3200*/  @!P3 LEA R4, P0, R33.reuse, R13, 0x1 ;  /* 0x0000000d2104b211 */ /* 0x040fe400078008ff */
[----:B------:R2:W5:Y:S02]  /*3210*/  SHFL.IDX PT, R13, R10, 0x1, 0x181f ;  /* 0x00381f000a0d7f89 */ /* 0x00056400000e0000 */
[----:B------:R-:W-:-:S05]  /*3220*/  @!P3 LEA.HI.X R5, R33, R14, R35, 0x1, P0 ;  /* 0x0000000e2105b211 */ /* 0x000fca00000f0c23 */
[----:B------:R5:W-:Y:S01]  /*3230*/  @!P3 LDGSTS.E.BYPASS.LTC128B.128 [R247+0x13080], [R4.64], !P4 ;  /* 0x1308000004f7bfae */ /* 0x000be2000e101d46 */
[----:B-1----:R-:W-:Y:S02]  /*3240*/  @P1 LEA R8, P3, R41, R0, 0x1 ;  /* 0x0000000029081211 */ /* 0x002fe400078608ff */
[----:B------:R-:W-:Y:S02]  /*3250*/  ISETP.GE.AND P6, PT, R251, c[0x0][0x1d4], PT ;  /* 0x00007500fb007a0c */ /* 0x000fe40003fc6270 */
[----:B------:R-:W-:Y:S01]  /*3260*/  ISETP.GE.AND P5, PT, R41, c[0x0][0x1d4], PT ;  /* 0x0000750029007a0c */ /* 0x000fe20003fa6270 */
[----:B------:R-:W-:Y:S01]  /*3270*/  IMAD.WIDE.U32 R18, R23, c[0x0][0x210], RZ ;  /* 0x0000840017127a25 */ /* 0x000fe200078e00ff */
[----:B---3--:R-:W-:Y:S01]  /*3280*/  @P1 LEA.HI.X R9, R41, R12, R42, 0x1, P3 ;  /* 0x0000000c29091211 */ /* 0x008fe200018f0c2a */
[----:B------:R-:W0:Y:S01]  /*3290*/  LDGDEPBAR ;  /* 0x00000000000079af */ /* 0x000e220000000000 */
[----:B------:R-:W-:Y:S02]  /*32a0*/  ISETP.GE.AND P4, PT, R34, c[0x0][0x1d4], PT ;  /* 0x0000750022007a0c */ /* 0x000fe40003f86270 */
[----:B--2---:R-:W-:-:S04]  /*32b0*/  @P1 LEA R10, P0, R251, R0, 0x1 ;  /* 0x00000000fb0a1211 */ /* 0x004fc800078008ff */
[----:B------:R-:W-:Y:S02]  /*32c0*/  @P1 LEA.HI.X R11, R251, R12, R24, 0x1, P0 ;  /* 0x0000000cfb0b1211 */ /* 0x000fe400000f0c18 */
[-C--:B----4-:R-:W-:Y:S01]  /*32d0*/  @P1 LEA R6, P0, R34, R0.reuse, 0x1 ;  /* 0x0000000022061211 */ /* 0x090fe200078008ff */
[----:B------:R-:W-:Y:S02]  /*32e0*/  IMAD.WIDE.U32 R2, R252, c[0x0][0x218], R2 ;  /* 0x00008600fc027a25 */ /* 0x000fe400078e0002 */
[----:B------:R1:W-:Y:S01]  /*32f0*/  @P1 LDGSTS.E.BYPASS.LTC128B.128 [R247+0x14080], [R10.64], !P6 ;  /* 0x140800000af71fae */ /* 0x0003e2000f101d46 */
[----:B-----5:R-:W-:Y:S02]  /*3300*/  @P1 LEA R4, P3, R33, R0, 0x1 ;  /* 0x0000000021041211 */ /* 0x020fe400078608ff */
[-C--:B------:R-:W-:Y:S01]  /*3310*/  @P1 LEA.HI.X R7, R34, R12.reuse, R40, 0x1, P0 ;  /* 0x0000000c22071211 */ /* 0x080fe200000f0c28 */
[----:B------:R-:W-:Y:S01]  /*3320*/  IMAD R17, R23, c[0x0][0x214], R19 ;  /* 0x0000850017117a24 */ /* 0x000fe200078e0213 */
[C---:B------:R-:W-:Y:S01]  /*3330*/  @P1 LEA.HI.X R5, R33.reuse, R12, R35, 0x1, P3 ;  /* 0x0000000c21051211 */ /* 0x040fe200018f0c23 */
[----:B------:R2:W-:Y:S01]  /*3340*/  @P1 LDGSTS.E.BYPASS.LTC128B.128 [R247+0x15880], [R8.64], !P5 ;  /* 0x1588000008f71fae */ /* 0x0005e2000e901d46 */
[----:B------:R-:W-:Y:S01]  /*3350*/  ISETP.GE.AND P3, PT, R33, c[0x0][0x1d4], PT ;  /* 0x0000750021007a0c */ /* 0x000fe20003f66270 */
[----:B------:R-:W-:Y:S01]  /*3360*/  IMAD R0, R15, c[0x0][0x218], RZ ;  /* 0x000086000f007a24 */ /* 0x000fe200078e02ff */
[C---:B------:R-:W-:Y:S01]  /*3370*/  @P2 LEA R14, P0, R251.reuse, R13, 0x1 ;  /* 0x0000000dfb0e2211 */ /* 0x040fe200078008ff */
[----:B------:R3:W-:Y:S02]  /*3380*/  @P1 LDGSTS.E.BYPASS.LTC128B.128 [R247+0x17080], [R6.64], !P4 ;  /* 0x1708000006f71fae */ /* 0x0007e4000e101d46 */
[----:B------:R-:W-:Y:S01]  /*3390*/  IMAD R12, R252, c[0x0][0x21c], R0 ;  /* 0x00008700fc0c7a24 */ /* 0x000fe200078e0200 */
[----:B------:R-:W-:-:S02]  /*33a0*/  @P2 LEA.HI.X R15, R251, R16, R24, 0x1, P0 ;  /* 0x00000010fb0f2211 */ /* 0x000fc400000f0c18 */
[----:B------:R-:W-:-:S04]  /*33b0*/  IADD3 R0, P0, R2, R18, RZ ;  /* 0x0000001202007210 */ /* 0x000fc80007f1e0ff */
[----:B------:R-:W-:Y:S01]  /*33c0*/  IADD3.X R2, R17, R3, R12, P0, !PT ;  /* 0x0000000311027210 */ /* 0x000fe200007fe40c */
[----:B------:R4:W-:Y:S04]  /*33d0*/  @P1 LDGSTS.E.BYPASS.LTC128B.128 [R247+0x18880], [R4.64], !P3 ;  /* 0x1888000004f71fae */ /* 0x0009e8000d901d46 */
[----:B------:R5:W-:Y:S01]  /*33e0*/  @P2 LDGSTS.E.BYPASS.LTC128B.128 [R247+0x15080], [R14.64], !P6 ;  /* 0x150800000ef72fae */ /* 0x000be2000f101d46 */
[----:B-1----:R-:W-:-:S04]  /*33f0*/  LEA R11, P0, R0, c[0x0][0x1f8], 0x1 ;  /* 0x00007e00000b7a11 */ /* 0x002fc800078008ff */
[----:B------:R-:W-:Y:S02]  /*3400*/  LEA.HI.X R10, R0, c[0x0][0x1fc], R2, 0x1, P0 ;  /* 0x00007f00000a7a11 */ /* 0x000fe400000f0c02 */
[-C--:B---3--:R-:W-:Y:S02]  /*3410*/  @P2 LEA R6, P1, R41, R13.reuse, 0x1 ;  /* 0x0000000d29062211 */ /* 0x088fe400078208ff */
[----:B------:R-:W-:Y:S02]  /*3420*/  @P2 LEA R2, P0, R33, R13, 0x1 ;  /* 0x0000000d21022211 */ /* 0x000fe400078008ff */
[-C--:B------:R-:W-:Y:S02]  /*3430*/  @P2 LEA.HI.X R7, R41, R16.reuse, R42, 0x1, P1 ;  /* 0x0000001029072211 */ /* 0x080fe400008f0c2a */
[----:B------:R-:W-:-:S03]  /*3440*/  @P2 LEA.HI.X R3, R33, R16, R35, 0x1, P0 ;  /* 0x0000001021032211 */ /* 0x000fc600000f0c23 */
[----:B------:R1:W-:Y:S01]  /*3450*/  @P2 LDGSTS.E.BYPASS.LTC128B.128 [R247+0x16880], [R6.64], !P5 ;  /* 0x1688000006f72fae */ /* 0x0003e2000e901d46 */
[----:B----4-:R-:W-:-:S04]  /*3460*/  @P2 LEA R4, P1, R34, R13, 0x1 ;  /* 0x0000000d22042211 */ /* 0x010fc800078208ff */
[----:B------:R-:W-:-:S05]  /*3470*/  @P2 LEA.HI.X R5, R34, R16, R40, 0x1, P1 ;  /* 0x0000001022052211 */ /* 0x000fca00008f0c28 */
[----:B------:R3:W-:Y:S04]  /*3480*/  @P2 LDGSTS.E.BYPASS.LTC128B.128 [R247+0x18080], [R4.64], !P4 ;  /* 0x1808000004f72fae */ /* 0x0007e8000e101d46 */
[----:B------:R4:W-:Y:S04]  /*3490*/  @P2 LDGSTS.E.BYPASS.LTC128B.128 [R247+0x19880], [R2.64], !P3 ;  /* 0x1988000002f72fae */ /* 0x0009e8000d901d46 */
[----:B------:R-:W0:Y:S01]  /*34a0*/  LDGDEPBAR ;  /* 0x00000000000079af */ /* 0x000e220000000000 */
[----:B------:R-:W-:-:S04]  /*34b0*/  DEPBAR.LE SB0, 0x1 ;  /* 0x000080400000791a */ /* 0x000fc80000000000 */
[----:B------:R-:W-:Y:S06]  /*34c0*/  BAR.SYNC.DEFER_BLOCKING 0x0 ;  /* 0x0000000000007b1d */ /* 0x000fec0000010000 */
[----:B--2---:R-:W1:Y:S04]  /*34d0*/  SHFL.IDX PT, R9, R11, RZ, 0x181f ;  /* 0x00181fff0b097589 */ /* 0x004e6800000e0000 */
[----:B------:R-:W2:Y:S04]  /*34e0*/  SHFL.IDX PT, R8, R10, RZ, 0x181f ;  /* 0x00181fff0a087589 */ /* 0x000ea800000e0000 */
[----:B------:R1:W1:Y:S04]  /*34f0*/  LDSM.16.M88.4 R160, [R243] ;  /* 0x00000000f3a0783b */ /* 0x0002680000000200 */
[----:B------:R1:W1:Y:S04]  /*3500*/  LDSM.16.M88.4 R164, [R244] ;  /* 0x00000000f4a4783b */ /* 0x0002680000000200 */
[----:B------:R1:W1:Y:S04]  /*3510*/  LDSM.16.M88.4 R180, [R246] ;  /* 0x00000000f6b4783b */ /* 0x0002680000000200 */
[----:B------:R1:W1:Y:S04]  /*3520*/  LDSM.16.M88.4 R184, [R245] ;  /* 0x00000000f5b8783b */ /* 0x0002680000000200 */
[----:B------:R1:W1:Y:S04]  /*3530*/  LDSM.16.M88.4 R188, [R243+0x4000] ;  /* 0x00400000f3bc783b */ /* 0x0002680000000200 */
[----:B------:R1:W1:Y:S04]  /*3540*/  LDSM.16.M88.4 R192, [R244+0x4000] ;  /* 0x00400000f4c0783b */ /* 0x0002680000000200 */
[----:B------:R1:W1:Y:S04]  /*3550*/  LDSM.16.M88.4 R196, [R246+0x4000] ;  /* 0x00400000f6c4783b */ /* 0x0002680000000200 */
[----:B------:R1:W2:Y:S04]  /*3560*/  LDSM.16.M88.4 R200, [R245+0x4000] ;  /* 0x00400000f5c8783b */ /* 0x0002a80000000200 */
[----:B------:R1:W2:Y:S04]  /*3570*/  LDSM.16.M88.4 R204, [R243+0x8000] ;  /* 0x00800000f3cc783b */ /* 0x0002a80000000200 */
[----:B------:R1:W5:Y:S04]  /*3580*/  LDSM.16.M88.4 R208, [R244+0x8000] ;  /* 0x00800000f4d0783b */ /* 0x0003680000000200 */
[----:B------:R1:W5:Y:S04]  /*3590*/  LDSM.16.M88.4 R212, [R246+0x8000] ;  /* 0x00800000f6d4783b */ /* 0x0003680000000200 */
[----:B------:R1:W5:Y:S04]  /*35a0*/  LDSM.16.M88.4 R216, [R245+0x8000] ;  /* 0x00800000f5d8783b */ /* 0x0003680000000200 */
[----:B------:R2:W5:Y:S04]  /*35b0*/  LDSM.16.M88.4 R220, [R243+0xc000] ;  /* 0x00c00000f3dc783b */ /* 0x0005680000000200 */
[----:B------:R4:W5:Y:S04]  /*35c0*/  LDSM.16.M88.4 R224, [R244+0xc000] ;  /* 0x00c00000f4e0783b */ /* 0x0009680000000200 */
[----:B------:R5:W5:Y:S04]  /*35d0*/  LDSM.16.M88.4 R228, [R246+0xc000] ;  /* 0x00c00000f6e4783b */ /* 0x000b680000000200 */
[----:B------:R5:W5:Y:S04]  /*35e0*/  LDSM.16.M88.4 R232, [R245+0xc000] ;  /* 0x00c00000f5e8783b */ /* 0x000b680000000200 */
[----:B------:R-:W-:Y:S01]  /*35f0*/  BAR.SYNC.DEFER_BLOCKING 0x0 ;  /* 0x0000000000007b1d */ /* 0x000fe20000010000 */
[----:B------:R-:W-:Y:S01]  /*3600*/  LOP3.LUT P1, RZ, R103, 0x2, RZ, 0xc0, !PT ;  /* 0x0000000267ff7812 */ /* 0x000fe2000782c0ff */
[----:B---3--:R-:W-:Y:S01]  /*3610*/  IMAD.IADD R4, R60, 0x1, -R102 ;  /* 0x000000013c047824 */ /* 0x008fe200078e0a66 */
[----:B-1----:R-:W-:-:S02]  /*3620*/  LEA R6, P0, R251, R9, 0x1 ;  /* 0x00000009fb067211 */ /* 0x002fc400078008ff */
[----:B------:R-:W-:Y:S02]  /*3630*/  ISETP.GE.AND P2, PT, R251, c[0x0][0x1d4], PT ;  /* 0x00007500fb007a0c */ /* 0x000fe40003f46270 */
[----:B------:R-:W-:Y:S02]  /*3640*/  IADD3 R0, R135, 0x20, RZ ;  /* 0x0000002087007810 */ /* 0x000fe40007ffe0ff */
[----:B--2---:R-:W-:Y:S02]  /*3650*/  LEA.HI.X R7, R251, R8, R24, 0x1, P0 ;  /* 0x00000008fb077211 */ /* 0x004fe400000f0c18 */
[----:B----4-:R-:W-:-:S03]  /*3660*/  LEA R2, P0, R41, R9, 0x1 ;  /* 0x0000000929027211 */ /* 0x010fc600078008ff */
[----:B------:R-:W-:Y:S01]  /*3670*/  @P1 IADD3 R0, R135, -0x20, RZ ;  /* 0xffffffe087001810 */ /* 0x000fe20007ffe0ff */
[----:B------:R-:W-:-:S04]  /*3680*/  DEPBAR.LE SB0, 0x0 ;  /* 0x000080000000791a */ /* 0x000fc80000000000 */
[----:B------:R-:W-:Y:S01]  /*3690*/  BAR.SYNC.DEFER_BLOCKING 0x0 ;  /* 0x0000000000007b1d */ /* 0x000fe20000010000 */
[C---:B------:R-:W-:Y:S02]  /*36a0*/  ISETP.LT.OR P1, PT, R4.reuse, 0x1, P2 ;  /* 0x000000010400780c */ /* 0x040fe40001721670 */
[C---:B------:R-:W-:Y:S02]  /*36b0*/  ISETP.GE.AND P2, PT, R41.reuse, c[0x0][0x1d4], PT ;  /* 0x0000750029007a0c */ /* 0x040fe40003f46270 */
[----:B------:R-:W-:Y:S02]  /*36c0*/  LEA.HI.X R3, R41, R8, R42, 0x1, P0 ;  /* 0x0000000829037211 */ /* 0x000fe400000f0c2a */
[----:B------:R-:W-:Y:S01]  /*36d0*/  ISETP.LT.OR P0, PT, R4, 0x1, P2 ;  /* 0x000000010400780c */ /* 0x000fe20001701670 */
[----:B------:R1:W-:Y:S04]  /*36e0*/  STL [R1], R21 ;  /* 0x0000001501007387 */ /* 0x0003e80000100800 */
[----:B------:R1:W-:Y:S04]  /*36f0*/  STL.64 [R1+0x18], R26 ;  /* 0x0000181a01007387 */ /* 0x0003e80000100a00 */
[----:B------:R1:W-:Y:S04]  /*3700*/  STL [R1+0x30], R25 ;  /* 0x0000301901007387 */ /* 0x0003e80000100800 */
[----:B------:R-:W2:Y:S04]  /*3710*/  S2R R5, SR_TID.X ;  /* 0x0000000000057919 */ /* 0x000ea80000002100 */
[----:B------:R1:W3:Y:S04]  /*3720*/  LDSM.16.M88.4 R28, [R0] ;  /* 0x00000000001c783b */ /* 0x0002e80000000200 */
[----:B------:R1:W4:Y:S04]  /*3730*/  LDSM.16.M88.4 R36, [R0+0x800] ;  /* 0x000800000024783b */ /* 0x0003280000000200 */
[----:B------:R1:W1:Y:S04]  /*3740*/  LDSM.16.M88.4 R56, [R0+0x1000] ;  /* 0x001000000038783b */ /* 0x0002680000000200 */
[----:B-----5:R1:W1:Y:S04]  /*3750*/  LDSM.16.M88.4 R12, [R135] ;  /* 0x00000000870c783b */ /* 0x0202680000000200 */
[----:B------:R1:W1:Y:S04]  /*3760*/  LDSM.16.M88.4 R24, [R135+0x800] ;  /* 0x000800008718783b */ /* 0x0002680000000200 */
[----:B------:R1:W1:Y:S04]  /*3770*/  LDSM.16.M88.4 R48, [R135+0x1000] ;  /* 0x001000008730783b */ /* 0x0002680000000200 */
[----:B------:R-:W-:Y:S01]  /*3780*/  @!PT LDS RZ, [RZ] ;  /* 0x00000000fffff984 */ /* 0x000fe20000000800 */
[----:B------:R-:W-:Y:S01]  /*3790*/  @!PT LDS RZ, [RZ] ;  /* 0x00000000fffff984 */ /* 0x000fe20000000800 */
[----:B------:R-:W-:Y:S01]  /*37a0*/  @!PT LDS RZ, [RZ] ;  /* 0x00000000fffff984 */ /* 0x000fe20000000800 */
[----:B------:R5:W-:Y:S04]  /*37b0*/  LDGSTS.E.BYPASS.LTC128B.128 [R247+0x4080], [R6.64], !P1 ;  /* 0x0408000006f77fae */ /* 0x000be8000c901d46 */
[----:B------:R2:W-:Y:S01]  /*37c0*/  LDGSTS.E.BYPASS.LTC128B.128 [R247+0x5880], [R2.64], !P0 ;  /* 0x0588000002f77fae */ /* 0x0005e2000c101d46 */
[----:B------:R-:W-:-:S03]  /*37d0*/  ISETP.GE.AND P1, PT, R34, c[0x0][0x1d4], PT ;  /* 0x0000750022007a0c */ /* 0x000fc60003f26270 */
[----:B------:R1:W-:Y:S01]  /*37e0*/  STL.64 [R1+0x28], R18 ;  /* 0x0000281201007387 */ /* 0x0003e20000100a00 */
[----:B-----5:R-:W-:-:S04]  /*37f0*/  LEA R6, P0, R34, R9, 0x1 ;  /* 0x0000000922067211 */ /* 0x020fc800078008ff */
[----:B------:R-:W-:Y:S02]  /*3800*/  LEA.HI.X R7, R34, R8, R40, 0x1, P0 ;  /* 0x0000000822077211 */ /* 0x000fe400000f0c28 */
[----:B--2---:R-:W-:-:S04]  /*3810*/  LEA R2, P0, R33, R9, 0x1 ;  /* 0x0000000921027211 */ /* 0x004fc800078008ff */
[C---:B------:R-:W-:Y:S02]  /*3820*/  LEA.HI.X R3, R33.reuse, R8, R35, 0x1, P0 ;  /* 0x0000000821037211 */ /* 0x040fe400000f0c23 */
[----:B------:R-:W-:Y:S01]  /*3830*/  ISETP.LT.OR P0, PT, R4, 0x1, P1 ;  /* 0x000000010400780c */ /* 0x000fe20000f01670 */
[----:B------:R2:W-:Y:S01]  /*3840*/  STL [R1+0x38], R17 ;  /* 0x0000381101007387 */ /* 0x0005e20000100800 */
[----:B------:R-:W-:Y:S02]  /*3850*/  ISETP.GE.AND P2, PT, R33, c[0x0][0x1d4], PT ;  /* 0x0000750021007a0c */ /* 0x000fe40003f46270 */
[----:B------:R-:W-:-:S09]  /*3860*/  ISETP.GT.AND P1, PT, R5, 0x7f, PT ;  /* 0x0000007f0500780c */ /* 0x000fd20003f24270 */
[----:B------:R2:W-:Y:S01]  /*3870*/  LDGSTS.E.BYPASS.LTC128B.128 [R247+0x7080], [R6.64], !P0 ;  /* 0x0708000006f77fae */ /* 0x0005e2000c101d46 */
[----:B------:R-:W-:Y:S01]  /*3880*/  ISETP.LT.OR P0, PT, R4, 0x1, P2 ;  /* 0x000000010400780c */ /* 0x000fe20001701670 */
[----:B------:R-:W-:-:S12]  /*3890*/  BSSY B0, `(.L_x_31) ;  /* 0x0000027000007945 */ /* 0x000fd80003800000 */
[----:B------:R2:W-:Y:S01]  /*38a0*/  LDGSTS.E.BYPASS.LTC128B.128 [R247+0x8880], [R2.64], !P0 ;  /* 0x0888000002f77fae */ /* 0x0005e2000c101d46 */
[----:B------:R-:W-:Y:S01]  /*38b0*/  ISETP.GT.AND P0, PT, R32, 0x2f, PT ;  /* 0x0000002f2000780c */ /* 0x000fe20003f04270 */
[----:B------:R-:W-:Y:S07]  /*38c0*/  @P1 BRA `(.L_x_32) ;  /* 0x0000023000001947 */ /* 0x000fee0003800000 */
[----:B-1-34-:R-:W-:Y:S05]  /*38d0*/  BRA.DIV ~URZ, `(.L_x_33) ;  /* 0x0000c3c27f007947 */ /* 0x01afea000b800000 */
[----:B------:R1:W3:Y:S04]  /*38e0*/  SHFL.IDX PT, R5, R10, 0x1, 0x181f ;  /* 0x00381f000a057f89 */ /* 0x0002e800000e0000 */
[----:B------:R1:W4:Y:S02]  /*38f0*/  SHFL.IDX PT, R0, R11, 0x1, 0x181f ;  /* 0x00381f000b007f89 */ /* 0x00032400000e0000 */
.L_x_119:
[C---:B-1----:R-:W-:Y:S02]  /*3900*/  IADD3 R11, R251.reuse, 0x40, RZ ;  /* 0x00000040fb0b7810 */ /* 0x042fe40007ffe0ff */
[----:B--2---:R-:W-:Y:S02]  /*3910*/  IADD3 R3, R251, 0x40, RZ ;  /* 0x00000040fb037810 */ /* 0x004fe40007ffe0ff */
[----:B----4-:R-:W-:-:S02]  /*3920*/  LEA R8, P1, R11, R0, 0x1 ;  /* 0x000000000b087211 */ /* 0x010fc400078208ff */
[----:B------:R-:W-:Y:S02]  /*3930*/  SHF.R.S32.HI R3, RZ, 0x1f, R3 ;  /* 0x0000001fff037819 */ /* 0x000fe40000011403 */
[C---:B------:R-:W-:Y:S02]  /*3940*/  IADD3 R10, R251.reuse, 0x80, RZ ;  /* 0x00000080fb0a7810 */ /* 0x040fe40007ffe0ff */
[----:B------:R-:W-:Y:S02]  /*3950*/  IADD3 R2, R251, 0x80, RZ ;  /* 0x00000080fb027810 */ /* 0x000fe40007ffe0ff */
[----:B---3--:R-:W-:Y:S02]  /*3960*/  LEA.HI.X R9, R11, R5, R3, 0x1, P1 ;  /* 0x000000050b097211 */ /* 0x008fe400008f0c03 */
[----:B------:R-:W-:Y:S02]  /*3970*/  SHF.R.S32.HI R2, RZ, 0x1f, R2 ;  /* 0x0000001fff027819 */ /* 0x000fe40000011402 */
[----:B------:R-:W-:-:S02]  /*3980*/  LEA R6, P1, R10, R0, 0x1 ;  /* 0x000000000a067211 */ /* 0x000fc400078208ff */
[----:B------:R-:W-:Y:S02]  /*3990*/  SHF.R.S32.HI R16, RZ, 0x1f, R251 ;  /* 0x0000001fff107819 */ /* 0x000fe400000114fb */
[-C--:B------:R-:W-:Y:S02]  /*39a0*/  LEA.HI.X R7, R10, R5.reuse, R2, 0x1, P1 ;  /* 0x000000050a077211 */ /* 0x080fe400008f0c02 */
[C---:B------:R-:W-:Y:S02]  /*39b0*/  LEA R2, P1, R251.reuse, R0, 0x1 ;  /* 0x00000000fb027211 */ /* 0x040fe400078208ff */
[C---:B------:R-:W-:Y:S02]  /*39c0*/  IADD3 R17, R251.reuse, 0xc0, RZ ;  /* 0x000000c0fb117810 */ /* 0x040fe40007ffe0ff */
[C---:B------:R-:W-:Y:S02]  /*39d0*/  LEA.HI.X R3, R251.reuse, R5, R16, 0x1, P1 ;  /* 0x00000005fb037211 */ /* 0x040fe400008f0c10 */
[----:B------:R-:W-:-:S02]  /*39e0*/  ISETP.GE.AND P1, PT, R251, c[0x0][0x1d4], PT ;  /* 0x00007500fb007a0c */ /* 0x000fc40003f26270 */
[----:B------:R-:W-:Y:S02]  /*39f0*/  IADD3 R16, R251, 0xc0, RZ ;  /* 0x000000c0fb107810 */ /* 0x000fe40007ffe0ff */
[C---:B------:R-:W-:Y:S02]  /*3a00*/  ISETP.LT.OR P1, PT, R4.reuse, 0x21, P1 ;  /* 0x000000210400780c */ /* 0x040fe40000f21670 */
[----:B------:R-:W-:Y:S02]  /*3a10*/  SHF.R.S32.HI R17, RZ, 0x1f, R17 ;  /* 0x0000001fff117819 */ /* 0x000fe40000011411 */
[----:B------:R-:W-:-:S09]  /*3a20*/  ISETP.LT.OR P2, PT, R4, 0x21, P2 ;  /* 0x000000210400780c */ /* 0x000fd20001741670 */
[----:B------:R-:W-:Y:S01]  /*3a30*/  @!PT LDS RZ, [RZ] ;  /* 0x00000000fffff984 */ /* 0x000fe20000000800 */
[----:B------:R-:W-:Y:S01]  /*3a40*/  @!PT LDS RZ, [RZ] ;  /* 0x00000000fffff984 */ /* 0x000fe20000000800 */
[----:B------:R-:W-:Y:S01]  /*3a50*/  @!PT LDS RZ, [RZ] ;  /* 0x00000000fffff984 */ /* 0x000fe20000000800 */
[----:B------:R1:W-:Y:S02]  /*3a60*/  LDGSTS.E.BYPASS.LTC128B.128 [R247+0x5080], [R2.64], !P1 ;  /* 0x0508000002f77fae */ /* 0x0003e4000c901d46 */
[----:B-1----:R-:W-:-:S04]  /*3a70*/  LEA R2, P1, R16, R0, 0x1 ;  /* 0x0000000010027211 */ /* 0x002fc800078208ff */
[----:B------:R-:W-:Y:S02]  /*3a80*/  LEA.HI.X R3, R16, R5, R17, 0x1, P1 ;  /* 0x0000000510037211 */ /* 0x000fe400008f0c11 */
[----:B------:R-:W-:-:S04]  /*3a90*/  ISETP.GE.AND P1, PT, R11, c[0x0][0x1d4], PT ;  /* 0x000075000b007a0c */ /* 0x000fc80003f26270 */
[----:B------:R-:W-:-:S13]  /*3aa0*/  ISETP.LT.OR P1, PT, R4, 0x21, P1 ;  /* 0x000000210400780c */ /* 0x000fda0000f21670 */
[----:B------:R1:W-:Y:S01]  /*3ab0*/  LDGSTS.E.BYPASS.LTC128B.128 [R247+0x6880], [R8.64], !P1 ;  /* 0x0688000008f77fae */ /* 0x0003e2000c901d46 */
[----:B------:R-:W-:-:S04]  /*3ac0*/  ISETP.GE.AND P1, PT, R10, c[0x0][0x1d4], PT ;  /* 0x000075000a007a0c */ /* 0x000fc80003f26270 */
[----:B------:R-:W-:-:S13]  /*3ad0*/  ISETP.LT.OR P1, PT, R4, 0x21, P1 ;  /* 0x000000210400780c */ /* 0x000fda0000f21670 */
[----:B------:R1:W-:Y:S04]  /*3ae0*/  LDGSTS.E.BYPASS.LTC128B.128 [R247+0x8080], [R6.64], !P1 ;  /* 0x0808000006f77fae */ /* 0x0003e8000c901d46 */
[----:B------:R1:W-:Y:S02]  /*3af0*/  LDGSTS.E.BYPASS.LTC128B.128 [R247+0x9880], [R2.64], !P2 ;  /* 0x0988000002f77fae */ /* 0x0003e4000d101d46 */
.L_x_32:
[----:B-1-34-:R-:W-:Y:S05]  /*3b00*/  BSYNC B0 ;  /* 0x0000000000007941 */ /* 0x01afea0003800000 */
.L_x_31:
[----:B------:R-:W1:Y:S01]  /*3b10*/  S2R R68, SR_TID.X ;  /* 0x0000000000447919 */ /* 0x000e620000002100 */
[----:B------:R-:W-:Y:S01]  /*3b20*/  MOV R0, 0x40 ;  /* 0x0000004000007802 */ /* 0x000fe20000000f00 */
[C---:B--2---:R-:W-:Y:S02]  /*3b30*/  HMMA.16816.F32.BF16 R16, R160.reuse, R12, RZ ;  /* 0x0000000ca010723c */ /* 0x044fe400000418ff */
[----:B------:R-:W2:Y:S01]  /*3b40*/  LDL R3, [R1+0x10] ;  /* 0x0000100001037983 */ /* 0x000ea20000100800 */
[----:B------:R-:W-:Y:S01]  /*3b50*/  IADD3 R241, R135, 0x20, RZ ;  /* 0x0000002087f17810 */ /* 0x000fe20007ffe0ff */
[----:B------:R-:W-:Y:S02]  /*3b60*/  BSSY B1, `(.L_x_34) ;  /* 0x000012e000017945 */ /* 0x000fe40003800000 */
[----:B------:R-:W0:Y:S02]  /*3b70*/  LDGDEPBAR ;  /* 0x00000000000079af */ /* 0x000e240000000000 */
[C---:B------:R-:W-:Y:S08]  /*3b80*/  HMMA.16816.F32.BF16 R12, R160.reuse, R14, RZ ;  /* 0x0000000ea00c723c */ /* 0x040ff000000418ff */
[----:B------:R-:W-:Y:S01]  /*3b90*/  HMMA.16816.F32.BF16 R8, R160, R24, RZ ;  /* 0x00000018a008723c */ /* 0x000fe200000418ff */
[----:B-1----:R-:W-:-:S07]  /*3ba0*/  SHF.R.S32.HI R65, RZ, 0x1f, R68 ;  /* 0x0000001fff417819 */ /* 0x002fce0000011444 */
[----:B------:R-:W-:Y:S01]  /*3bb0*/  HMMA.16816.F32.BF16 R16, R164, R28, R16 ;  /* 0x0000001ca410723c */ /* 0x000fe20000041810 */
[----:B------:R-:W-:-:S04]  /*3bc0*/  LEA.HI R65, R65, R68, RZ, 0x3 ;  /* 0x0000004441417211 */ /* 0x000fc800078f18ff */
[----:B------:R-:W-:-:S03]  /*3bd0*/  LOP3.LUT R65, R65, 0xfffffff8, RZ, 0xc0, !PT ;  /* 0xfffffff841417812 */ /* 0x000fc600078ec0ff */
[----:B------:R-:W-:Y:S01]  /*3be0*/  HMMA.16816.F32.BF16 R4, R160, R26, RZ ;  /* 0x0000001aa004723c */ /* 0x000fe200000418ff */
[----:B------:R-:W-:-:S04]  /*3bf0*/  IADD3 R65, -R65, R68, RZ ;  /* 0x0000004441417210 */ /* 0x000fc80007ffe1ff */
[----:B------:R-:W-:-:S03]  /*3c00*/  R2P PR, R65, 0x6 ;  /* 0x0000000641007804 */ /* 0x000fc60000000000 */
[----:B------:R-:W-:Y:S02]  /*3c10*/  HMMA.16816.F32.BF16 R24, R164, R30, R12 ;  /* 0x0000001ea418723c */ /* 0x000fe4000004180c */
[----:B------:R-:W-:-:S04]  /*3c20*/  SEL R0, R0, 0xffffffc0, !P2 ;  /* 0xffffffc000007807 */ /* 0x000fc80005000000 */
[C---:B------:R-:W-:Y:S02]  /*3c30*/  IADD3 R2, R135.reuse, R0, RZ ;  /* 0x0000000087027210 */ /* 0x040fe40007ffe0ff */
[----:B------:R-:W-:Y:S02]  /*3c40*/  HMMA.16816.F32.BF16 R20, R160, R48, RZ ;  /* 0x00000030a014723c */ /* 0x000fe400000418ff */
[----:B------:R-:W-:Y:S01]  /*3c50*/  @P1 IADD3 R241, R135, -0x20, RZ ;  /* 0xffffffe087f11810 */ /* 0x000fe20007ffe0ff */
[----:B------:R-:W1:Y:S03]  /*3c60*/  LDSM.16.M88.4 R32, [R2] ;  /* 0x000000000220783b */ /* 0x000e660000000200 */
[----:B------:R-:W-:Y:S01]  /*3c70*/  IADD3 R236, R0, R241, RZ ;  /* 0x000000f100ec7210 */ /* 0x000fe20007ffe0ff */
[----:B------:R-:W3:Y:S01]  /*3c80*/  LDSM.16.M88.4 R12, [R2+0x800] ;  /* 0x00080000020c783b */ /* 0x000ee20000000200 */
[C---:B------:R-:W-:Y:S03]  /*3c90*/  HMMA.16816.F32.BF16 R28, R164.reuse, R36, R8 ;  /* 0x00000024a41c723c */ /* 0x040fe60000041808 */
[----:B------:R-:W4:Y:S04]  /*3ca0*/  LDSM.16.M88.4 R40, [R2+0x1000] ;  /* 0x001000000228783b */ /* 0x000f280000000200 */
[----:B------:R-:W-:Y:S01]  /*3cb0*/  LDSM.16.M88.4 R52, [R236+0x800] ;  /* 0x00080000ec34783b */ /* 0x000fe20000000200 */
[C---:B------:R-:W-:Y:S08]  /*3cc0*/  HMMA.16816.F32.BF16 R8, R164.reuse, R38, R4 ;  /* 0x00000026a408723c */ /* 0x040ff00000041804 */
[----:B------:R-:W-:Y:S08]  /*3cd0*/  HMMA.16816.F32.BF16 R4, R164, R56, R20 ;  /* 0x00000038a404723c */ /* 0x000ff00000041814 */
[----:B-1----:R-:W-:Y:S08]  /*3ce0*/  HMMA.16816.F32.BF16 R44, R180, R32, R16 ;  /* 0x00000020b42c723c */ /* 0x002ff00000041810 */
[----:B------:R-:W-:Y:S01]  /*3cf0*/  HMMA.16816.F32.BF16 R16, R160, R50, RZ ;  /* 0x00000032a010723c */ /* 0x000fe200000418ff */
[----:B------:R-:W-:Y:S07]  /*3d00*/  LDSM.16.M88.4 R48, [R135+0x2800] ;  /* 0x002800008730783b */ /* 0x000fee0000000200 */
[C---:B------:R-:W-:Y:S01]  /*3d10*/  HMMA.16816.F32.BF16 R36, R180.reuse, R34, R24 ;  /* 0x00000022b424723c */ /* 0x040fe20000041818 */
[----:B------:R-:W1:Y:S07]  /*3d20*/  LDSM.16.M88.4 R32, [R236] ;  /* 0x00000000ec20783b */ /* 0x000e6e0000000200 */
[----:B---3--:R-:W-:Y:S08]  /*3d30*/  HMMA.16816.F32.BF16 R28, R180, R12, R28 ;  /* 0x0000000cb41c723c */ /* 0x008ff0000004181c */
[----:B------:R-:W-:Y:S01]  /*3d40*/  HMMA.16816.F32.BF16 R24, R164, R58, R16 ;  /* 0x0000003aa418723c */ /* 0x000fe20000041810 */
[----:B------:R-:W3:Y:S04]  /*3d50*/  LDSM.16.M88.4 R16, [R236+0x1000] ;  /* 0x00100000ec10783b */ /* 0x000ee80000000200 */
[----:B------:R-:W5:Y:S03]  /*3d60*/  LDSM.16.M88.4 R56, [R135+0x1800] ;  /* 0x001800008738783b */ /* 0x000f660000000200 */
[C---:B------:R-:W-:Y:S08]  /*3d70*/  HMMA.16816.F32.BF16 R20, R180.reuse, R14, R8 ;  /* 0x0000000eb414723c */ /* 0x040ff00000041808 */
[C---:B----4-:R-:W-:Y:S08]  /*3d80*/  HMMA.16816.F32.BF16 R12, R180.reuse, R40, R4 ;  /* 0x00000028b40c723c */ /* 0x050ff00000041804 */
[----:B------:R-:W-:Y:S01]  /*3d90*/  HMMA.16816.F32.BF16 R8, R180, R42, R24 ;  /* 0x0000002ab408723c */ /* 0x000fe20000041818 */
[----:B------:R-:W4:Y:S07]  /*3da0*/  LDSM.16.M88.4 R40, [R135+0x2000] ;  /* 0x002000008728783b */ /* 0x000f2e0000000200 */
[C---:B-1----:R-:W-:Y:S01]  /*3db0*/  HMMA.16816.F32.BF16 R4, R184.reuse, R32, R44 ;  /* 0x00000020b804723c */ /* 0x042fe2000004182c */
[----:B------:R-:W-:Y:S07]  /*3dc0*/  LDSM.16.M88.4 R44, [R241+0x2000] ;  /* 0x00200000f12c783b */ /* 0x000fee0000000200 */
[C---:B------:R-:W-:Y:S08]  /*3dd0*/  HMMA.16816.F32.BF16 R36, R184.reuse, R34, R36 ;  /* 0x00000022b824723c */ /* 0x040ff00000041824 */
[C---:B------:R-:W-:Y:S08]  /*3de0*/  HMMA.16816.F32.BF16 R32, R184.reuse, R52, R28 ;  /* 0x00000034b820723c */ /* 0x040ff0000004181c */
[C---:B------:R-:W-:Y:S01]  /*3df0*/  HMMA.16816.F32.BF16 R28, R184.reuse, R54, R20 ;  /* 0x00000036b81c723c */ /* 0x040fe20000041814 */
[----:B------:R-:W-:Y:S07]  /*3e00*/  LDSM.16.M88.4 R52, [R2+0x2800] ;  /* 0x002800000234783b */ /* 0x000fee0000000200 */
[C---:B---3--:R-:W-:Y:S08]  /*3e10*/  HMMA.16816.F32.BF16 R24, R184.reuse, R16, R12 ;  /* 0x00000010b818723c */ /* 0x048ff0000004180c */
[----:B------:R-:W-:Y:S01]  /*3e20*/  HMMA.16816.F32.BF16 R20, R184, R18, R8 ;  /* 0x00000012b814723c */ /* 0x000fe20000041808 */
[----:B------:R-:W1:Y:S07]  /*3e30*/  LDSM.16.M88.4 R16, [R241+0x1800] ;  /* 0x00180000f110783b */ /* 0x000e6e0000000200 */
[C---:B-----5:R-:W-:Y:S08]  /*3e40*/  HMMA.16816.F32.BF16 R12, R188.reuse, R56, R4 ;  /* 0x00000038bc0c723c */ /* 0x060ff00000041804 */
[C---:B------:R-:W-:Y:S01]  /*3e50*/  HMMA.16816.F32.BF16 R8, R188.reuse, R58, R36 ;  /* 0x0000003abc08723c */ /* 0x040fe20000041824 */
[----:B------:R-:W-:Y:S07]  /*3e60*/  LDSM.16.M88.4 R56, [R2+0x1800] ;  /* 0x001800000238783b */ /* 0x000fee0000000200 */
[C---:B----4-:R-:W-:Y:S08]  /*3e70*/  HMMA.16816.F32.BF16 R4, R188.reuse, R40, R32 ;  /* 0x00000028bc04723c */ /* 0x050ff00000041820 */
[C---:B------:R-:W-:Y:S01]  /*3e80*/  HMMA.16816.F32.BF16 R36, R188.reuse, R42, R28 ;  /* 0x0000002abc24723c */ /* 0x040fe2000004181c */
[----:B------:R-:W3:Y:S07]  /*3e90*/  LDSM.16.M88.4 R40, [R241+0x2800] ;  /* 0x00280000f128783b */ /* 0x000eee0000000200 */
[----:B------:R-:W-:Y:S08]  /*3ea0*/  HMMA.16816.F32.BF16 R32, R188, R48, R24 ;  /* 0x00000030bc20723c */ /* 0x000ff00000041818 */
[----:B-1----:R-:W-:Y:S01]  /*3eb0*/  HMMA.16816.F32.BF16 R24, R192, R16, R12 ;  /* 0x00000010c018723c */ /* 0x002fe2000004180c */
[----:B------:R-:W1:Y:S07]  /*3ec0*/  LDSM.16.M88.4 R12, [R2+0x2000] ;  /* 0x00200000020c783b */ /* 0x000e6e0000000200 */
[----:B------:R-:W-:Y:S01]  /*3ed0*/  HMMA.16816.F32.BF16 R28, R188, R50, R20 ;  /* 0x00000032bc1c723c */ /* 0x000fe20000041814 */
[----:B------:R-:W-:Y:S07]  /*3ee0*/  LDSM.16.M88.4 R48, [R236+0x2000] ;  /* 0x00200000ec30783b */ /* 0x000fee0000000200 */
[C---:B------:R-:W-:Y:S08]  /*3ef0*/  HMMA.16816.F32.BF16 R20, R192.reuse, R18, R8 ;  /* 0x00000012c014723c */ /* 0x040ff00000041808 */
[C---:B------:R-:W-:Y:S08]  /*3f00*/  HMMA.16816.F32.BF16 R8, R192.reuse, R44, R4 ;  /* 0x0000002cc008723c */ /* 0x040ff00000041804 */
[C---:B---3--:R-:W-:Y:S08]  /*3f10*/  HMMA.16816.F32.BF16 R16, R192.reuse, R40, R32 ;  /* 0x00000028c010723c */ /* 0x048ff00000041820 */
[C---:B------:R-:W-:Y:S01]  /*3f20*/  HMMA.16816.F32.BF16 R4, R192.reuse, R46, R36 ;  /* 0x0000002ec004723c */ /* 0x040fe20000041824 */
[----:B------:R-:W3:Y:S04]  /*3f30*/  LDSM.16.M88.4 R36, [R236+0x1800] ;  /* 0x00180000ec24783b */ /* 0x000ee80000000200 */
[----:B------:R-:W-:Y:S03]  /*3f40*/  LDSM.16.M88.4 R44, [R135+0x3000] ;  /* 0x00300000872c783b */ /* 0x000fe60000000200 */
[----:B------:R-:W-:Y:S01]  /*3f50*/  HMMA.16816.F32.BF16 R32, R192, R42, R28 ;  /* 0x0000002ac020723c */ /* 0x000fe2000004181c */
[----:B------:R-:W-:Y:S07]  /*3f60*/  LDSM.16.M88.4 R40, [R135+0x3800] ;  /* 0x003800008728783b */ /* 0x000fee0000000200 */
[----:B------:R-:W-:Y:S01]  /*3f70*/  HMMA.16816.F32.BF16 R24, R196, R56, R24 ;  /* 0x00000038c418723c */ /* 0x000fe20000041818 */
[----:B--2---:R-:W-:-:S07]  /*3f80*/  ISETP.GT.AND P1, PT, R61, R3, PT ;  /* 0x000000033d00720c */ /* 0x004fce0003f24270 */
[C---:B------:R-:W-:Y:S08]  /*3f90*/  HMMA.16816.F32.BF16 R28, R196.reuse, R58, R20 ;  /* 0x0000003ac41c723c */ /* 0x040ff00000041814 */
[C---:B-1----:R-:W-:Y:S08]  /*3fa0*/  HMMA.16816.F32.BF16 R20, R196.reuse, R12, R8 ;  /* 0x0000000cc414723c */ /* 0x042ff00000041808 */
[C---:B------:R-:W-:Y:S01]  /*3fb0*/  HMMA.16816.F32.BF16 R8, R196.reuse, R52, R16 ;  /* 0x00000034c408723c */ /* 0x040fe20000041810 */
[----:B------:R-:W1:Y:S07]  /*3fc0*/  LDSM.16.M88.4 R16, [R236+0x2800] ;  /* 0x00280000ec10783b */ /* 0x000e6e0000000200 */
[C---:B------:R-:W-:Y:S08]  /*3fd0*/  HMMA.16816.F32.BF16 R12, R196.reuse, R14, R4 ;  /* 0x0000000ec40c723c */ /* 0x040ff00000041804 */
[----:B------:R-:W-:Y:S01]  /*3fe0*/  HMMA.16816.F32.BF16 R4, R196, R54, R32 ;  /* 0x00000036c404723c */ /* 0x000fe20000041820 */
[----:B------:R-:W2:Y:S07]  /*3ff0*/  LDSM.16.M88.4 R52, [R135+0x4000] ;  /* 0x004000008734783b */ /* 0x000eae0000000200 */
[C---:B---3--:R-:W-:Y:S08]  /*4000*/  HMMA.16816.F32.BF16 R24, R200.reuse, R36, R24 ;  /* 0x00000024c818723c */ /* 0x048ff00000041818 */
[C---:B------:R-:W-:Y:S08]  /*4010*/  HMMA.16816.F32.BF16 R36, R200.reuse, R38, R28 ;  /* 0x00000026c824723c */ /* 0x040ff0000004181c */
[C---:B------:R-:W-:Y:S08]  /*4020*/  HMMA.16816.F32.BF16 R32, R200.reuse, R48, R20 ;  /* 0x00000030c820723c */ /* 0x040ff00000041814 */
[C---:B------:R-:W-:Y:S01]  /*4030*/  HMMA.16816.F32.BF16 R28, R200.reuse, R50, R12 ;  /* 0x00000032c81c723c */ /* 0x040fe2000004180c */
[----:B------:R-:W3:Y:S04]  /*4040*/  LDSM.16.M88.4 R12, [R241+0x3000] ;  /* 0x00300000f10c783b */ /* 0x000ee80000000200 */
[----:B------:R-:W-:Y:S03]  /*4050*/  LDSM.16.M88.4 R48, [R2+0x4000] ;  /* 0x004000000230783b */ /* 0x000fe60000000200 */
[C---:B-1----:R-:W-:Y:S08]  /*4060*/  HMMA.16816.F32.BF16 R20, R200.reuse, R16, R8 ;  /* 0x00000010c814723c */ /* 0x042ff00000041808 */
[----:B------:R-:W-:Y:S08]  /*4070*/  HMMA.16816.F32.BF16 R8, R200, R18, R4 ;  /* 0x00000012c808723c */ /* 0x000ff00000041804 */
[C---:B------:R-:W-:Y:S08]  /*4080*/  HMMA.16816.F32.BF16 R4, R204.reuse, R44, R24 ;  /* 0x0000002ccc04723c */ /* 0x040ff00000041818 */
[C---:B------:R-:W-:Y:S01]  /*4090*/  HMMA.16816.F32.BF16 R16, R204.reuse, R46, R36 ;  /* 0x0000002ecc10723c */ /* 0x040fe20000041824 */
[----:B------:R-:W1:Y:S04]  /*40a0*/  LDSM.16.M88.4 R44, [R241+0x3800] ;  /* 0x00380000f12c783b */ /* 0x000e680000000200 */
[----:B------:R-:W4:Y:S03]  /*40b0*/  LDSM.16.M88.4 R36, [R241+0x4000] ;  /* 0x00400000f124783b */ /* 0x000f260000000200 */
[C---:B------:R-:W-:Y:S08]  /*40c0*/  HMMA.16816.F32.BF16 R32, R204.reuse, R40, R32 ;  /* 0x00000028cc20723c */ /* 0x040ff00000041820 */
[C---:B--2---:R-:W-:Y:S08]  /*40d0*/  HMMA.16816.F32.BF16 R20, R204.reuse, R52, R20 ;  /* 0x00000034cc14723c */ /* 0x044ff00000041814 */
[C---:B------:R-:W-:Y:S01]  /*40e0*/  HMMA.16816.F32.BF16 R24, R204.reuse, R42, R28 ;  /* 0x0000002acc18723c */ /* 0x040fe2000004181c */
[----:B------:R-:W2:Y:S07]  /*40f0*/  LDSM.16.M88.4 R40, [R2+0x3000] ;  /* 0x003000000228783b */ /* 0x000eae0000000200 */
[----:B------:R-:W-:Y:S01]  /*4100*/  HMMA.16816.F32.BF16 R8, R204, R54, R8 ;  /* 0x00000036cc08723c */ /* 0x000fe20000041808 */
[----:B------:R-:W-:Y:S07]  /*4110*/  LDSM.16.M88.4 R52, [R135+0x4800] ;  /* 0x004800008734783b */ /* 0x000fee0000000200 */
[C---:B---3--:R-:W-:Y:S08]  /*4120*/  HMMA.16816.F32.BF16 R4, R208.reuse, R12, R4 ;  /* 0x0000000cd004723c */ /* 0x048ff00000041804 */
[C---:B------:R-:W-:Y:S08]  /*4130*/  HMMA.16816.F32.BF16 R12, R208.reuse, R14, R16 ;  /* 0x0000000ed00c723c */ /* 0x040ff00000041810 */
[C---:B-1----:R-:W-:Y:S01]  /*4140*/  HMMA.16816.F32.BF16 R16, R208.reuse, R44, R32 ;  /* 0x0000002cd010723c */ /* 0x042fe20000041820 */
[----:B------:R-:W1:Y:S07]  /*4150*/  LDSM.16.M88.4 R32, [R2+0x3800] ;  /* 0x003800000220783b */ /* 0x000e6e0000000200 */
[C---:B----4-:R-:W-:Y:S08]  /*4160*/  HMMA.16816.F32.BF16 R28, R208.reuse, R36, R20 ;  /* 0x00000024d01c723c */ /* 0x050ff00000041814 */
[C---:B------:R-:W-:Y:S01]  /*4170*/  HMMA.16816.F32.BF16 R20, R208.reuse, R38, R8 ;  /* 0x00000026d014723c */ /* 0x040fe20000041808 */
[----:B------:R-:W3:Y:S07]  /*4180*/  LDSM.16.M88.4 R8, [R236+0x3000] ;  /* 0x00300000ec08783b */ /* 0x000eee0000000200 */
[----:B------:R-:W-:Y:S01]  /*4190*/  HMMA.16816.F32.BF16 R24, R208, R46, R24 ;  /* 0x0000002ed018723c */ /* 0x000fe20000041818 */
[----:B------:R-:W4:Y:S07]  /*41a0*/  LDSM.16.M88.4 R44, [R236+0x3800] ;  /* 0x00380000ec2c783b */ /* 0x000f2e0000000200 */
[C---:B--2---:R-:W-:Y:S08]  /*41b0*/  HMMA.16816.F32.BF16 R4, R212.reuse, R40, R4 ;  /* 0x00000028d404723c */ /* 0x044ff00000041804 */
[C---:B------:R-:W-:Y:S01]  /*41c0*/  HMMA.16816.F32.BF16 R12, R212.reuse, R42, R12 ;  /* 0x0000002ad40c723c */ /* 0x040fe2000004180c */
[----:B------:R-:W2:Y:S07]  /*41d0*/  LDSM.16.M88.4 R40, [R236+0x4000] ;  /* 0x00400000ec28783b */ /* 0x000eae0000000200 */
[C---:B-1----:R-:W-:Y:S08]  /*41e0*/  HMMA.16816.F32.BF16 R16, R212.reuse, R32, R16 ;  /* 0x00000020d410723c */ /* 0x042ff00000041810 */
[----:B------:R-:W-:Y:S08]  /*41f0*/  HMMA.16816.F32.BF16 R24, R212, R34, R24 ;  /* 0x00000022d418723c */ /* 0x000ff00000041818 */
[----:B---3--:R-:W-:Y:S08]  /*4200*/  HMMA.16816.F32.BF16 R4, R216, R8, R4 ;  /* 0x00000008d804723c */ /* 0x008ff00000041804 */
[----:B------:R-:W-:Y:S01]  /*4210*/  HMMA.16816.F32.BF16 R32, R212, R50, R20 ;  /* 0x00000032d420723c */ /* 0x000fe20000041814 */
[----:B------:R-:W1:Y:S07]  /*4220*/  LDSM.16.M88.4 R20, [R241+0x4800] ;  /* 0x00480000f114783b */ /* 0x000e6e0000000200 */
[C---:B------:R-:W-:Y:S08]  /*4230*/  HMMA.16816.F32.BF16 R12, R216.reuse, R10, R12 ;  /* 0x0000000ad80c723c */ /* 0x040ff0000004180c */
[----:B----4-:R-:W-:Y:S01]  /*4240*/  HMMA.16816.F32.BF16 R8, R216, R44, R16 ;  /* 0x0000002cd808723c */ /* 0x010fe20000041810 */
[----:B------:R-:W3:Y:S07]  /*4250*/  LDSM.16.M88.4 R16, [R135+0x5000] ;  /* 0x005000008710783b */ /* 0x000eee0000000200 */
[----:B------:R-:W-:Y:S08]  /*4260*/  HMMA.16816.F32.BF16 R4, R220, R52, R4 ;  /* 0x00000034dc04723c */ /* 0x000ff00000041804 */
[----:B------:R-:W-:Y:S08]  /*4270*/  HMMA.16816.F32.BF16 R36, R212, R48, R28 ;  /* 0x00000030d424723c */ /* 0x000ff0000004181c */
[C---:B------:R-:W-:Y:S01]  /*4280*/  HMMA.16816.F32.BF16 R28, R216.reuse, R46, R24 ;  /* 0x0000002ed81c723c */ /* 0x040fe20000041818 */
[----:B------:R-:W-:Y:S04]  /*4290*/  LDSM.16.M88.4 R24, [R241+0x5000] ;  /* 0x00500000f118783b */ /* 0x000fe80000000200 */
[----:B------:R-:W-:Y:S03]  /*42a0*/  LDSM.16.M88.4 R44, [R241+0x5800] ;  /* 0x00580000f12c783b */ /* 0x000fe60000000200 */
[----:B--2---:R-:W-:Y:S01]  /*42b0*/  HMMA.16816.F32.BF16 R56, R216, R42, R32 ;  /* 0x0000002ad838723c */ /* 0x004fe20000041820 */
[----:B------:R-:W2:Y:S07]  /*42c0*/  LDSM.16.M88.4 R32, [R2+0x4800] ;  /* 0x004800000220783b */ /* 0x000eae0000000200 */
[----:B------:R-:W-:Y:S01]  /*42d0*/  HMMA.16816.F32.BF16 R12, R220, R54, R12 ;  /* 0x00000036dc0c723c */ /* 0x000fe2000004180c */
[----:B------:R-:W4:Y:S07]  /*42e0*/  LDSM.16.M88.4 R52, [R135+0x5800] ;  /* 0x005800008734783b */ /* 0x000f2e0000000200 */
[----:B-1----:R-:W-:Y:S08]  /*42f0*/  HMMA.16816.F32.BF16 R4, R224, R20, R4 ;  /* 0x00000014e004723c */ /* 0x002ff00000041804 */
[C---:B---3--:R-:W-:Y:S08]  /*4300*/  HMMA.16816.F32.BF16 R8, R220.reuse, R16, R8 ;  /* 0x00000010dc08723c */ /* 0x048ff00000041808 */
[----:B------:R-:W-:Y:S01]  /*4310*/  HMMA.16816.F32.BF16 R16, R220, R18, R28 ;  /* 0x00000012dc10723c */ /* 0x000fe2000004181c */
[----:B------:R-:W1:Y:S07]  /*4320*/  LDSM.16.M88.4 R28, [R236+0x4800] ;  /* 0x00480000ec1c783b */ /* 0x000e6e0000000200 */
[----:B------:R-:W-:Y:S08]  /*4330*/  HMMA.16816.F32.BF16 R12, R224, R22, R12 ;  /* 0x00000016e00c723c */ /* 0x000ff0000004180c */
[----:B------:R-:W-:Y:S01]  /*4340*/  HMMA.16816.F32.BF16 R36, R216, R40, R36 ;  /* 0x00000028d824723c */ /* 0x000fe20000041824 */
[----:B------:R-:W3:Y:S07]  /*4350*/  LDSM.16.M88.4 R40, [R2+0x5000] ;  /* 0x005000000228783b */ /* 0x000eee0000000200 */
[----:B--2---:R-:W-:Y:S08]  /*4360*/  HMMA.16816.F32.BF16 R4, R228, R32, R4 ;  /* 0x00000020e404723c */ /* 0x004ff00000041804 */
[----:B------:R-:W-:Y:S08]  /*4370*/  HMMA.16816.F32.BF16 R20, R224, R24, R8 ;  /* 0x00000018e014723c */ /* 0x000ff00000041808 */
[----:B------:R-:W-:Y:S01]  /*4380*/  HMMA.16816.F32.BF16 R12, R228, R34, R12 ;  /* 0x00000022e40c723c */ /* 0x000fe2000004180c */
[----:B------:R-:W-:Y:S07]  /*4390*/  LDSM.16.M88.4 R32, [R2+0x5800] ;  /* 0x005800000220783b */ /* 0x000fee0000000200 */
[----:B----4-:R-:W-:Y:S01]  /*43a0*/  HMMA.16816.F32.BF16 R48, R220, R52, R36 ;  /* 0x00000034dc30723c */ /* 0x010fe20000041824 */
[----:B------:R-:W2:Y:S07]  /*43b0*/  LDSM.16.M88.4 R36, [R236+0x5000] ;  /* 0x00500000ec24783b */ /* 0x000eae0000000200 */
[----:B-1----:R-:W-:Y:S08]  /*43c0*/  HMMA.16816.F32.BF16 R8, R232, R28, R4 ;  /* 0x0000001ce808723c */ /* 0x002ff00000041804 */
[----:B------:R-:W-:Y:S08]  /*43d0*/  HMMA.16816.F32.BF16 R16, R224, R26, R16 ;  /* 0x0000001ae010723c */ /* 0x000ff00000041810 */
[----:B---3--:R-:W-:Y:S08]  /*43e0*/  HMMA.16816.F32.BF16 R20, R228, R40, R20 ;  /* 0x00000028e414723c */ /* 0x008ff00000041814 */
[----:B------:R-:W-:Y:S01]  /*43f0*/  HMMA.16816.F32.BF16 R28, R232, R30, R12 ;  /* 0x0000001ee81c723c */ /* 0x000fe2000004180c */
[----:B------:R-:W-:-:S04]  /*4400*/  FMUL.FTZ R0, R8, c[0x0][0x320] ;  /* 0x0000c80008007a20 */ /* 0x000fc80000410000 */
[----:B------:R1:W3:Y:S03]  /*4410*/  MUFU.TANH R53, R0 ;  /* 0x0000000000357308 */ /* 0x0002e60000002400 */
[----:B------:R-:W-:Y:S08]  /*4420*/  HMMA.16816.F32.BF16 R4, R220, R54, R56 ;  /* 0x00000036dc04723c */ /* 0x000ff00000041838 */
[----:B------:R-:W-:Y:S01]  /*4430*/  HMMA.16816.F32.BF16 R24, R224, R44, R48 ;  /* 0x0000002ce018723c */ /* 0x000fe20000041830 */
[----:B-1----:R-:W-:-:S07]  /*4440*/  FMUL.FTZ R0, R9, c[0x0][0x320] ;  /* 0x0000c80009007a20 */ /* 0x002fce0000410000 */
[----:B------:R-:W-:Y:S01]  /*4450*/  HMMA.16816.F32.BF16 R12, R228, R42, R16 ;  /* 0x0000002ae40c723c */ /* 0x000fe20000041810 */
[----:B------:R1:W4:Y:S07]  /*4460*/  MUFU.TANH R52, R0 ;  /* 0x0000000000347308 */ /* 0x00032e0000002400 */
[----:B--2---:R-:W-:Y:S01]  /*4470*/  HMMA.16816.F32.BF16 R16, R232, R36, R20 ;  /* 0x00000024e810723c */ /* 0x004fe20000041814 */
[----:B------:R-:W2:Y:S01]  /*4480*/  LDSM.16.M88.4 R20, [R236+0x5800] ;  /* 0x00580000ec14783b */ /* 0x000ea20000000200 */
[----:B------:R-:W-:-:S06]  /*4490*/  DEPBAR.LE SB0, 0x0 ;  /* 0x000080000000791a */ /* 0x000fcc0000000000 */
[----:B------:R-:W-:Y:S01]  /*44a0*/  HMMA.16816.F32.BF16 R4, R224, R46, R4 ;  /* 0x0000002ee004723c */ /* 0x000fe20000041804 */
[----:B-1----:R-:W-:-:S04]  /*44b0*/  FMUL.FTZ R0, R10, c[0x0][0x320] ;  /* 0x0000c8000a007a20 */ /* 0x002fc80000410000 */
[----:B------:R1:W1:Y:S03]  /*44c0*/  MUFU.TANH R44, R0 ;  /* 0x00000000002c7308 */ /* 0x0002660000002400 */
[----:B------:R-:W-:Y:S01]  /*44d0*/  HMMA.16816.F32.BF16 R12, R232, R38, R12 ;  /* 0x00000026e80c723c */ /* 0x000fe2000004180c */
[----:B-1----:R-:W-:-:S07]  /*44e0*/  FMUL.FTZ R0, R11, c[0x0][0x320] ;  /* 0x0000c8000b007a20 */ /* 0x002fce0000410000 */
[C---:B------:R-:W-:Y:S01]  /*44f0*/  HMMA.16816.F32.BF16 R8, R228.reuse, R32, R24 ;  /* 0x00000020e408723c */ /* 0x040fe20000041818 */
[----:B------:R1:W1:Y:S07]  /*4500*/  MUFU.TANH R43, R0 ;  /* 0x00000000002b7308 */ /* 0x00026e0000002400 */
[----:B------:R-:W-:Y:S01]  /*4510*/  HMMA.16816.F32.BF16 R4, R228, R34, R4 ;  /* 0x00000022e404723c */ /* 0x000fe20000041804 */
[----:B-1----:R-:W-:-:S04]  /*4520*/  FMUL.FTZ R0, R28, c[0x0][0x320] ;  /* 0x0000c8001c007a20 */ /* 0x002fc80000410000 */
[----:B------:R1:W1:Y:S11]  /*4530*/  MUFU.TANH R42, R0 ;  /* 0x00000000002a7308 */ /* 0x0002760000002400 */
[C---:B--2---:R-:W-:Y:S08]  /*4540*/  HMMA.16816.F32.BF16 R8, R232.reuse, R20, R8 ;  /* 0x00000014e808723c */ /* 0x044ff00000041808 */
[----:B------:R-:W-:Y:S01]  /*4550*/  HMMA.16816.F32.BF16 R4, R232, R22, R4 ;  /* 0x00000016e804723c */ /* 0x000fe20000041804 */
[----:B-1----:R-:W-:-:S04]  /*4560*/  FMUL.FTZ R0, R29, c[0x0][0x320] ;  /* 0x0000c8001d007a20 */ /* 0x002fc80000410000 */
[----:B------:R1:W2:Y:S02]  /*4570*/  MUFU.TANH R41, R0 ;  /* 0x0000000000297308 */ /* 0x0002a40000002400 */
        /* <DEDUP_REMOVED lines=35> */
[----:B------:R1:W1:Y:S01]  /*47b0*/  MUFU.TANH R21, R0 ;  /* 0x0000000000157308 */ /* 0x0002620000002400 */
[----:B------:R-:W-:Y:S06]  /*47c0*/  BAR.SYNC.DEFER_BLOCKING 0x0 ;  /* 0x0000000000007b1d */ /* 0x000fec0000010000 */
[----:B------:R-:W-:Y:S05]  /*47d0*/  @!P1 BRA `(.L_x_35) ;  /* 0x0000066000009947 */ /* 0x000fea0003800000 */
[----:B--234-:R-:W2:Y:S04]  /*47e0*/  LDL R3, [R1+0x14] ;  /* 0x0000140001037983 */ /* 0x01cea80000100800 */
[----:B------:R-:W3:Y:S04]  /*47f0*/  LDL.64 R66, [R1+0x20] ;  /* 0x0000200001427983 */ /* 0x000ee80000100a00 */
[----:B------:R-:W4:Y:S01]  /*4800*/  LDL R64, [R1+0x34] ;  /* 0x0000340001407983 */ /* 0x000f220000100800 */
[----:B------:R-:W-:-:S03]  /*4810*/  SHF.R.S32.HI R63, RZ, 0x1f, R68 ;  /* 0x0000001fff3f7819 */ /* 0x000fc60000011444 */
[----:B------:R-:W5:Y:S01]  /*4820*/  LDL.64 R8, [R1+0x18] ;  /* 0x0000180001087983 */ /* 0x000f620000100a00 */
[----:B------:R-:W-:Y:S01]  /*4830*/  LEA.HI R63, R63, R68, RZ, 0x3 ;  /* 0x000000443f3f7211 */ /* 0x000fe200078f18ff */
[----:B-1----:R-:W-:Y:S02]  /*4840*/  IMAD.MOV.U32 R0, RZ, RZ, 0x1 ;  /* 0x00000001ff007424 */ /* 0x002fe400078e00ff */
[----:B------:R-:W3:Y:S01]  /*4850*/  LDL R6, [R1+0x30] ;  /* 0x0000300001067983 */ /* 0x000ee20000100800 */
[----:B------:R-:W-:Y:S02]  /*4860*/  SHF.R.S32.HI R63, RZ, 0x3, R63 ;  /* 0x00000003ff3f7819 */ /* 0x000fe4000001143f */
[----:B------:R-:W-:-:S03]  /*4870*/  ISETP.NE.AND P1, PT, R0, c[0x0][0x2b8], PT ;  /* 0x0000ae0000007a0c */ /* 0x000fc60003f25270 */
[----:B------:R-:W-:Y:S02]  /*4880*/  IMAD R2, R65, 0x20, R63 ;  /* 0x0000002041027824 */ /* 0x000fe400078e023f */
[----:B------:R-:W-:-:S03]  /*4890*/  IMAD.MOV.U32 R252, RZ, RZ, RZ ;  /* 0x000000fffffc7224 */ /* 0x000fc600078e00ff */
[----:B--2---:R-:W-:-:S04]  /*48a0*/  IADD3 R2, R2, R62, R3 ;  /* 0x0000003e02027210 */ /* 0x004fc80007ffe003 */
[----:B------:R-:W-:-:S05]  /*48b0*/  IADD3 R2, R2, -0x30, RZ ;  /* 0xffffffd002027810 */ /* 0x000fca0007ffe0ff */
[----:B------:R-:W-:-:S04]  /*48c0*/  @P1 IMAD.HI.U32 R3, R2, c[0x0][0x2bc], RZ ;  /* 0x0000af0002031a27 */ /* 0x000fc800078e00ff */
[----:B------:R-:W-:Y:S01]  /*48d0*/  IMAD.MOV.U32 R0, RZ, RZ, R2 ;  /* 0x000000ffff007224 */ /* 0x000fe200078e0002 */
[----:B------:R-:W-:-:S04]  /*48e0*/  @P1 SHF.R.U32.HI R0, RZ, c[0x0][0x2c0], R3 ;  /* 0x0000b000ff001a19 */ /* 0x000fc80000011603 */
[----:B---3--:R-:W-:-:S04]  /*48f0*/  @!P0 IADD3 R3, P1, R0, R66, RZ ;  /* 0x0000004200038210 */ /* 0x008fc80007f3e0ff */
[----:B----4-:R-:W-:Y:S02]  /*4900*/  @!P0 LEA.HI.X.SX32 R5, R0, R64, 0x1, P1 ;  /* 0x0000004000058211 */ /* 0x010fe400008f0eff */
[----:B------:R-:W-:-:S04]  /*4910*/  @!P0 LEA R4, P1, R3, c[0x0][0x2a0], 0x2 ;  /* 0x0000a80003048a11 */ /* 0x000fc800078210ff */
[----:B------:R-:W-:-:S05]  /*4920*/  @!P0 LEA.HI.X R5, R3, c[0x0][0x2a4], R5, 0x2, P1 ;  /* 0x0000a90003058a11 */ /* 0x000fca00008f1405 */
[----:B------:R-:W2:Y:S01]  /*4930*/  @!P0 LDG.E R252, [R4.64] ;  /* 0x0000000604fc8981 */ /* 0x000ea2000c1e1900 */
[----:B------:R-:W-:-:S04]  /*4940*/  IMAD.MOV R0, RZ, RZ, -R0 ;  /* 0x000000ffff007224 */ /* 0x000fc800078e0a00 */
[----:B------:R-:W-:-:S05]  /*4950*/  IMAD R7, R0, c[0x0][0x2b8], R2 ;  /* 0x0000ae0000077a24 */ /* 0x000fca00078e0202 */
[----:B------:R-:W-:Y:S01]  /*4960*/  SHF.R.S32.HI R0, RZ, 0x1f, R7 ;  /* 0x0000001fff007819 */ /* 0x000fe20000011407 */
[----:B------:R-:W-:-:S04]  /*4970*/  IMAD.WIDE.U32 R2, R7, c[0x0][0x1e0], RZ ;  /* 0x0000780007027a25 */ /* 0x000fc800078e00ff */
[----:B------:R-:W-:-:S04]  /*4980*/  IMAD R0, R0, c[0x0][0x1e0], RZ ;  /* 0x0000780000007a24 */ /* 0x000fc800078e02ff */
[----:B------:R-:W-:Y:S01]  /*4990*/  IMAD R0, R7, c[0x0][0x1e4], R0 ;  /* 0x0000790007007a24 */ /* 0x000fe200078e0200 */
[----:B------:R1:W-:Y:S03]  /*49a0*/  STL [R1], R7 ;  /* 0x0000000701007387 */ /* 0x0003e60000100800 */
[----:B------:R-:W-:Y:S01]  /*49b0*/  IMAD.IADD R3, R3, 0x1, R0 ;  /* 0x0000000103037824 */ /* 0x000fe200078e0200 */
[----:B------:R-:W-:-:S04]  /*49c0*/  IADD3 R13, -R63, 0x30, RZ ;  /* 0x000000303f0d7810 */ /* 0x000fc80007ffe1ff */
[----:B------:R-:W-:Y:S02]  /*49d0*/  ISETP.GE.AND P2, PT, R13, 0x1, PT ;  /* 0x000000010d00780c */ /* 0x000fe40003f46270 */
[----:B--2---:R-:W-:Y:S01]  /*49e0*/  SHF.R.S32.HI R0, RZ, 0x1f, R252 ;  /* 0x0000001fff007819 */ /* 0x004fe200000114fc */
[----:B------:R-:W-:-:S04]  /*49f0*/  IMAD.WIDE.U32 R2, R252, c[0x0][0x1f0], R2 ;  /* 0x00007c00fc027a25 */ /* 0x000fc800078e0002 */
[----:B------:R-:W-:-:S04]  /*4a00*/  IMAD R0, R0, c[0x0][0x1f0], RZ ;  /* 0x00007c0000007a24 */ /* 0x000fc800078e02ff */
[----:B------:R-:W-:Y:S01]  /*4a10*/  IMAD R4, R252, c[0x0][0x1f4], R0 ;  /* 0x00007d00fc047a24 */ /* 0x000fe200078e0200 */
[----:B-----5:R-:W-:-:S04]  /*4a20*/  IADD3 R0, P1, R8, R2, RZ ;  /* 0x0000000208007210 */ /* 0x020fc80007f3e0ff */
[----:B------:R-:W-:Y:S02]  /*4a30*/  IADD3.X R2, R6, R3, R4, P1, !PT ;  /* 0x0000000306027210 */ /* 0x000fe40000ffe404 */
[----:B------:R-:W-:-:S04]  /*4a40*/  LEA R12, P1, R0, c[0x0][0x1c8], 0x1 ;  /* 0x00007200000c7a11 */ /* 0x000fc800078208ff */
[----:B------:R-:W-:Y:S01]  /*4a50*/  LEA.HI.X R5, R0, c[0x0][0x1cc], R2, 0x1, P1 ;  /* 0x0000730000057a11 */ /* 0x000fe200008f0c02 */
[----:B------:R-:W-:Y:S06]  /*4a60*/  BRA.DIV ~URZ, `(.L_x_36) ;  /* 0x0000b2f27f007947 */ /* 0x000fec000b800000 */
[----:B-1----:R1:W2:Y:S02]  /*4a70*/  SHFL.IDX PT, R4, R5, RZ, 0x181f ;  /* 0x00181fff05047589 */ /* 0x0022a400000e0000 */
.L_x_120:
[----:B------:R-:W-:Y:S05]  /*4a80*/  BRA.DIV ~URZ, `(.L_x_37) ;  /* 0x0000b3427f007947 */ /* 0x000fea000b800000 */
[----:B------:R3:W4:Y:S02]  /*4a90*/  SHFL.IDX PT, R0, R12, RZ, 0x181f ;  /* 0x00181fff0c007589 */ /* 0x00072400000e0000 */
.L_x_121:
[----:B------:R-:W-:Y:S01]  /*4aa0*/  BSSY B0, `(.L_x_38) ;  /* 0x000001b000007945 */ /* 0x000fe20003800000 */
[----:B------:R-:W-:Y:S05]  /*4ab0*/  @!P2 BRA `(.L_x_39) ;  /* 0x000001900000a947 */ /* 0x000fea0003800000 */
[C---:B----4-:R-:W-:Y:S02]  /*4ac0*/  LEA R10, P2, R251.reuse, R0, 0x1 ;  /* 0x00000000fb0a7211 */ /* 0x050fe400078408ff */
[----:B------:R-:W-:Y:S02]  /*4ad0*/  SHF.R.S32.HI R3, RZ, 0x1f, R251 ;  /* 0x0000001fff037819 */ /* 0x000fe400000114fb */
[C---:B------:R-:W-:Y:S02]  /*4ae0*/  IADD3 R2, R251.reuse, 0x40, RZ ;  /* 0x00000040fb027810 */ /* 0x040fe40007ffe0ff */
[C---:B--2---:R-:W-:Y:S02]  /*4af0*/  LEA.HI.X R11, R251.reuse, R4, R3, 0x1, P2 ;  /* 0x00000004fb0b7211 */ /* 0x044fe400010f0c03 */
[----:B------:R-:W-:-:S02]  /*4b00*/  IADD3 R3, R251, 0x40, RZ ;  /* 0x00000040fb037810 */ /* 0x000fc40007ffe0ff */
[C---:B------:R-:W-:Y:S01]  /*4b10*/  IADD3 R17, R251.reuse, 0x80, RZ ;  /* 0x00000080fb117810 */ /* 0x040fe20007ffe0ff */
[----:B------:R-:W-:Y:S01]  /*4b20*/  @!PT LDS RZ, [RZ] ;  /* 0x00000000fffff984 */ /* 0x000fe20000000800 */
[----:B------:R-:W-:Y:S01]  /*4b30*/  @!PT LDS RZ, [RZ] ;  /* 0x00000000fffff984 */ /* 0x000fe20000000800 */
[----:B------:R-:W-:Y:S01]  /*4b40*/  @!PT LDS RZ, [RZ] ;  /* 0x00000000fffff984 */ /* 0x000fe20000000800 */
[----:B------:R2:W-:Y:S01]  /*4b50*/  LDGSTS.E.BYPASS.LTC128B.128 [R247+0x14080], [R10.64], !P6 ;  /* 0x140800000af77fae */ /* 0x0005e2000f101d46 */
[----:B------:R-:W-:Y:S02]  /*4b60*/  LEA R8, P1, R2, R0, 0x1 ;  /* 0x0000000002087211 */ /* 0x000fe400078208ff */
[----:B------:R-:W-:Y:S02]  /*4b70*/  SHF.R.S32.HI R3, RZ, 0x1f, R3 ;  /* 0x0000001fff037819 */ /* 0x000fe40000011403 */
[C---:B------:R-:W-:Y:S02]  /*4b80*/  IADD3 R19, R251.reuse, 0x80, RZ ;  /* 0x00000080fb137810 */ /* 0x040fe40007ffe0ff */
[C---:B------:R-:W-:Y:S02]  /*4b90*/  IADD3 R15, R251.reuse, 0xc0, RZ ;  /* 0x000000c0fb0f7810 */ /* 0x040fe40007ffe0ff */
[----:B------:R-:W-:-:S02]  /*4ba0*/  IADD3 R16, R251, 0xc0, RZ ;  /* 0x000000c0fb107810 */ /* 0x000fc40007ffe0ff */
[----:B------:R-:W-:Y:S02]  /*4bb0*/  LEA R6, P2, R17, R0, 0x1 ;  /* 0x0000000011067211 */ /* 0x000fe400078408ff */
[----:B------:R-:W-:Y:S02]  /*4bc0*/  SHF.R.S32.HI R19, RZ, 0x1f, R19 ;  /* 0x0000001fff137819 */ /* 0x000fe40000011413 */
[----:B------:R-:W-:Y:S02]  /*4bd0*/  LEA.HI.X R9, R2, R4, R3, 0x1, P1 ;  /* 0x0000000402097211 */ /* 0x000fe400008f0c03 */
[----:B------:R-:W-:Y:S02]  /*4be0*/  SHF.R.S32.HI R16, RZ, 0x1f, R16 ;  /* 0x0000001fff107819 */ /* 0x000fe40000011410 */
[----:B------:R-:W-:Y:S01]  /*4bf0*/  LEA R2, P1, R15, R0, 0x1 ;  /* 0x000000000f027211 */ /* 0x000fe200078208ff */
[----:B------:R2:W-:Y:S01]  /*4c00*/  LDGSTS.E.BYPASS.LTC128B.128 [R247+0x15880], [R8.64], !P5 ;  /* 0x1588000008f77fae */ /* 0x0005e2000e901d46 */
[----:B------:R-:W-:-:S02]  /*4c10*/  LEA.HI.X R7, R17, R4, R19, 0x1, P2 ;  /* 0x0000000411077211 */ /* 0x000fc400010f0c13 */
[----:B------:R-:W-:-:S03]  /*4c20*/  LEA.HI.X R3, R15, R4, R16, 0x1, P1 ;  /* 0x000000040f037211 */ /* 0x000fc600008f0c10 */
[----:B------:R2:W-:Y:S04]  /*4c30*/  LDGSTS.E.BYPASS.LTC128B.128 [R247+0x17080], [R6.64], !P4 ;  /* 0x1708000006f77fae */ /* 0x0005e8000e101d46 */
[----:B------:R2:W-:Y:S02]  /*4c40*/  LDGSTS.E.BYPASS.LTC128B.128 [R247+0x18880], [R2.64], !P3 ;  /* 0x1888000002f77fae */ /* 0x0005e4000d901d46 */
.L_x_39:
[----:B------:R-:W-:Y:S05]  /*4c50*/  BSYNC B0 ;  /* 0x0000000000007941 */ /* 0x000fea0003800000 */
.L_x_38:
[----:B------:R-:W-:Y:S01]  /*4c60*/  ISETP.GE.AND P1, PT, R13, 0x21, PT ;  /* 0x000000210d00780c */ /* 0x000fe20003f26270 */
[----:B------:R-:W-:Y:S06]  /*4c70*/  BRA.DIV ~URZ, `(.L_x_40) ;  /* 0x0000b1b27f007947 */ /* 0x000fec000b800000 */
[----:B--2---:R2:W1:Y:S04]  /*4c80*/  SHFL.IDX PT, R4, R5, 0x1, 0x181f ;  /* 0x00381f0005047f89 */ /* 0x00446800000e0000 */
[----:B----4-:R2:W4:Y:S02]  /*4c90*/  SHFL.IDX PT, R0, R12, 0x1, 0x181f ;  /* 0x00381f000c007f89 */ /* 0x01052400000e0000 */
.L_x_122:
[----:B------:R-:W-:Y:S05]  /*4ca0*/  @!P1 BRA `(.L_x_35) ;  /* 0x0000019000009947 */ /* 0x000fea0003800000 */
[----:B----4-:R-:W-:Y:S02]  /*4cb0*/  LEA R10, P2, R251, R0, 0x1 ;  /* 0x00000000fb0a7211 */ /* 0x010fe400078408ff */
[----:B------:R-:W-:-:S02]  /*4cc0*/  SHF.R.S32.HI R3, RZ, 0x1f, R251 ;  /* 0x0000001fff037819 */ /* 0x000fc400000114fb */
[C---:B------:R-:W-:Y:S02]  /*4cd0*/  IADD3 R2, R251.reuse, 0x40, RZ ;  /* 0x00000040fb027810 */ /* 0x040fe40007ffe0ff */
[C---:B-1----:R-:W-:Y:S02]  /*4ce0*/  LEA.HI.X R11, R251.reuse, R4, R3, 0x1, P2 ;  /* 0x00000004fb0b7211 */ /* 0x042fe400010f0c03 */
[C---:B------:R-:W-:Y:S02]  /*4cf0*/  IADD3 R3, R251.reuse, 0x40, RZ ;  /* 0x00000040fb037810 */ /* 0x040fe40007ffe0ff */
[----:B------:R-:W-:Y:S01]  /*4d00*/  IADD3 R13, R251, 0x80, RZ ;  /* 0x00000080fb0d7810 */ /* 0x000fe20007ffe0ff */
[----:B------:R-:W-:Y:S01]  /*4d10*/  @!PT LDS RZ, [RZ] ;  /* 0x00000000fffff984 */ /* 0x000fe20000000800 */
[----:B------:R-:W-:Y:S01]  /*4d20*/  @!PT LDS RZ, [RZ] ;  /* 0x00000000fffff984 */ /* 0x000fe20000000800 */
[----:B------:R-:W-:Y:S01]  /*4d30*/  @!PT LDS RZ, [RZ] ;  /* 0x00000000fffff984 */ /* 0x000fe20000000800 */
[----:B------:R1:W-:Y:S01]  /*4d40*/  LDGSTS.E.BYPASS.LTC128B.128 [R247+0x15080], [R10.64], !P6 ;  /* 0x150800000af77fae */ /* 0x0003e2000f101d46 */
[----:B------:R-:W-:Y:S02]  /*4d50*/  LEA R8, P1, R2, R0, 0x1 ;  /* 0x0000000002087211 */ /* 0x000fe400078208ff */
[----:B------:R-:W-:-:S02]  /*4d60*/  SHF.R.S32.HI R3, RZ, 0x1f, R3 ;  /* 0x0000001fff037819 */ /* 0x000fc40000011403 */
[C---:B------:R-:W-:Y:S02]  /*4d70*/  IADD3 R15, R251.reuse, 0x80, RZ ;  /* 0x00000080fb0f7810 */ /* 0x040fe40007ffe0ff */
[C---:B--2---:R-:W-:Y:S02]  /*4d80*/  IADD3 R5, R251.reuse, 0xc0, RZ ;  /* 0x000000c0fb057810 */ /* 0x044fe40007ffe0ff */
[----:B---3--:R-:W-:Y:S02]  /*4d90*/  IADD3 R12, R251, 0xc0, RZ ;  /* 0x000000c0fb0c7810 */ /* 0x008fe40007ffe0ff */
[----:B------:R-:W-:Y:S02]  /*4da0*/  LEA R6, P2, R13, R0, 0x1 ;  /* 0x000000000d067211 */ /* 0x000fe400078408ff */
[----:B------:R-:W-:Y:S02]  /*4db0*/  SHF.R.S32.HI R15, RZ, 0x1f, R15 ;  /* 0x0000001fff0f7819 */ /* 0x000fe4000001140f */
[----:B------:R-:W-:-:S02]  /*4dc0*/  LEA.HI.X R9, R2, R4, R3, 0x1, P1 ;  /* 0x0000000402097211 */ /* 0x000fc400008f0c03 */
[----:B------:R-:W-:Y:S02]  /*4dd0*/  SHF.R.S32.HI R12, RZ, 0x1f, R12 ;  /* 0x0000001fff0c7819 */ /* 0x000fe4000001140c */
[----:B------:R-:W-:Y:S01]  /*4de0*/  LEA R2, P1, R5, R0, 0x1 ;  /* 0x0000000005027211 */ /* 0x000fe200078208ff */
[----:B------:R1:W-:Y:S01]  /*4df0*/  LDGSTS.E.BYPASS.LTC128B.128 [R247+0x16880], [R8.64], !P5 ;  /* 0x1688000008f77fae */ /* 0x0003e2000e901d46 */
[-C--:B------:R-:W-:Y:S02]  /*4e00*/  LEA.HI.X R7, R13, R4.reuse, R15, 0x1, P2 ;  /* 0x000000040d077211 */ /* 0x080fe400010f0c0f */
[----:B------:R-:W-:-:S03]  /*4e10*/  LEA.HI.X R3, R5, R4, R12, 0x1, P1 ;  /* 0x0000000405037211 */ /* 0x000fc600008f0c0c */
[----:B------:R1:W-:Y:S04]  /*4e20*/  LDGSTS.E.BYPASS.LTC128B.128 [R247+0x18080], [R6.64], !P4 ;  /* 0x1808000006f77fae */ /* 0x0003e8000e101d46 */
[----:B------:R1:W-:Y:S02]  /*4e30*/  LDGSTS.E.BYPASS.LTC128B.128 [R247+0x19880], [R2.64], !P3 ;  /* 0x1988000002f77fae */ /* 0x0003e4000d901d46 */
.L_x_35:
[----:B--234-:R-:W-:Y:S05]  /*4e40*/  BSYNC B1 ;  /* 0x0000000000017941 */ /* 0x01cfea0003800000 */
.L_x_34:
[----:B-1----:R-:W2:Y:S04]  /*4e50*/  LDL R0, [R1+0x84] ;  /* 0x0000840001007983 */ /* 0x002ea80000100800 */
[----:B------:R-:W0:Y:S01]  /*4e60*/  LDGDEPBAR ;  /* 0x00000000000079af */ /* 0x000e220000000000 */
[----:B--2---:R-:W-:-:S05]  /*4e70*/  IMAD.IADD R0, R60, 0x1, -R0 ;  /* 0x000000013c007824 */ /* 0x004fca00078e0a00 */
[C---:B------:R-:W-:Y:S02]  /*4e80*/  ISETP.GT.AND P3, PT, R0.reuse, RZ, PT ;  /* 0x000000ff0000720c */ /* 0x040fe40003f64270 */
[C---:B------:R-:W-:Y:S02]  /*4e90*/  ISETP.GT.AND P2, PT, R0.reuse, 0x1, PT ;  /* 0x000000010000780c */ /* 0x040fe40003f44270 */
[----:B------:R-:W-:Y:S02]  /*4ea0*/  ISETP.GT.AND P1, PT, R0, 0x8, PT ;  /* 0x000000080000780c */ /* 0x000fe40003f24270 */
[----:B------:R-:W-:Y:S02]  /*4eb0*/  FSEL R9, R44, -INF , P3 ;  /* 0xff8000002c097808 */ /* 0x000fe40001800000 */
[----:B------:R-:W-:Y:S02]  /*4ec0*/  FSEL R7, R53, -INF , P3 ;  /* 0xff80000035077808 */ /* 0x000fe40001800000 */
[----:B------:R-:W-:-:S02]  /*4ed0*/  FSEL R8, R43, -INF , P2 ;  /* 0xff8000002b087808 */ /* 0x000fc40001000000 */
[----:B------:R-:W-:Y:S02]  /*4ee0*/  FSEL R6, R52, -INF , P2 ;  /* 0xff80000034067808 */ /* 0x000fe40001000000 */
[----:B------:R-:W-:Y:S02]  /*4ef0*/  ISETP.GT.AND P3, PT, R0, 0x9, PT ;  /* 0x000000090000780c */ /* 0x000fe40003f64270 */
[----:B------:R-:W-:Y:S02]  /*4f00*/  FSEL R17, R40, -INF , P1 ;  /* 0xff80000028117808 */ /* 0x000fe40000800000 */
[----:B------:R-:W-:Y:S02]  /*4f10*/  FSEL R11, R42, -INF , P1 ;  /* 0xff8000002a0b7808 */ /* 0x000fe40000800000 */
[----:B------:R-:W-:Y:S02]  /*4f20*/  FMNMX.FTZ R3, R7, R6, !PT ;  /* 0x0000000607037209 */ /* 0x000fe40007810000 */
[----:B------:R-:W-:-:S02]  /*4f30*/  FMNMX.FTZ R2, R9, R8, !PT ;  /* 0x0000000809027209 */ /* 0x000fc40007810000 */
[C---:B------:R-:W-:Y:S02]  /*4f40*/  ISETP.GT.AND P2, PT, R0.reuse, 0x10, PT ;  /* 0x000000100000780c */ /* 0x040fe40003f44270 */
[----:B------:R-:W-:Y:S02]  /*4f50*/  FSEL R16, R37, -INF , P3 ;  /* 0xff80000025107808 */ /* 0x000fe40001800000 */
[----:B------:R-:W-:Y:S02]  /*4f60*/  FSEL R10, R41, -INF , P3 ;  /* 0xff800000290a7808 */ /* 0x000fe40001800000 */
[----:B------:R-:W-:Y:S02]  /*4f70*/  FMNMX.FTZ R3, R11, R3, !PT ;  /* 0x000000030b037209 */ /* 0x000fe40007810000 */
[----:B------:R-:W-:Y:S02]  /*4f80*/  FMNMX.FTZ R2, R17, R2, !PT ;  /* 0x0000000211027209 */ /* 0x000fe40007810000 */
[----:B------:R-:W-:-:S02]  /*4f90*/  ISETP.GT.AND P1, PT, R0, 0x11, PT ;  /* 0x000000110000780c */ /* 0x000fc40003f24270 */
[----:B------:R-:W-:Y:S02]  /*4fa0*/  FSEL R19, R32, -INF , P2 ;  /* 0xff80000020137808 */ /* 0x000fe40001000000 */
[----:B------:R-:W-:Y:S02]  /*4fb0*/  FSEL R13, R33, -INF , P2 ;  /* 0xff800000210d7808 */ /* 0x000fe40001000000 */
[----:B------:R-:W-:Y:S02]  /*4fc0*/  FMNMX.FTZ R3, R10, R3, !PT ;  /* 0x000000030a037209 */ /* 0x000fe40007810000 */
[----:B------:R-:W-:Y:S02]  /*4fd0*/  FMNMX.FTZ R2, R16, R2, !PT ;  /* 0x0000000210027209 */ /* 0x000fe40007810000 */
[----:B------:R-:W-:Y:S02]  /*4fe0*/  ISETP.GT.AND P3, PT, R0, 0x18, PT ;  /* 0x000000180000780c */ /* 0x000fe40003f64270 */
[----:B------:R-:W-:-:S02]  /*4ff0*/  FSEL R20, R18, -INF , P1 ;  /* 0xff80000012147808 */ /* 0x000fc40000800000 */
[----:B------:R-:W-:Y:S02]  /*5000*/  FSEL R12, R36, -INF , P1 ;  /* 0xff800000240c7808 */ /* 0x000fe40000800000 */
[----:B------:R-:W-:Y:S02]  /*5010*/  FMNMX.FTZ R3, R13, R3, !PT ;  /* 0x000000030d037209 */ /* 0x000fe40007810000 */
[----:B------:R-:W-:Y:S02]  /*5020*/  FMNMX.FTZ R2, R19, R2, !PT ;  /* 0x0000000213027209 */ /* 0x000fe40007810000 */
[----:B------:R-:W-:Y:S02]  /*5030*/  ISETP.GT.AND P2, PT, R0, 0x19, PT ;  /* 0x000000190000780c */ /* 0x000fe40003f44270 */
[----:B------:R-:W-:Y:S02]  /*5040*/  FSEL R18, R14, -INF , P3 ;  /* 0xff8000000e127808 */ /* 0x000fe40001800000 */
[----:B------:R-:W-:-:S02]  /*5050*/  FSEL R15, R30, -INF , P3 ;  /* 0xff8000001e0f7808 */ /* 0x000fc40001800000 */
[----:B------:R-:W-:Y:S02]  /*5060*/  FMNMX.FTZ R3, R12, R3, !PT ;  /* 0x000000030c037209 */ /* 0x000fe40007810000 */
[----:B------:R-:W-:Y:S02]  /*5070*/  FMNMX.FTZ R2, R20, R2, !PT ;  /* 0x0000000214027209 */ /* 0x000fe40007810000 */
[----:B------:R-:W-:Y:S02]  /*5080*/  ISETP.GT.AND P1, PT, R0, 0x20, PT ;  /* 0x000000200000780c */ /* 0x000fe40003f24270 */
[----:B------:R-:W-:Y:S02]  /*5090*/  FSEL R24, R24, -INF , P2 ;  /* 0xff80000018187808 */ /* 0x000fe40001000000 */
[----:B------:R-:W-:Y:S02]  /*50a0*/  FSEL R14, R31, -INF , P2 ;  /* 0xff8000001f0e7808 */ /* 0x000fe40001000000 */
[----:B------:R-:W-:-:S02]  /*50b0*/  FMNMX.FTZ R3, R15, R3, !PT ;  /* 0x000000030f037209 */ /* 0x000fc40007810000 */
[----:B------:R-:W-:Y:S02]  /*50c0*/  FMNMX.FTZ R2, R18, R2, !PT ;  /* 0x0000000212027209 */ /* 0x000fe40007810000 */
[----:B------:R-:W-:Y:S02]  /*50d0*/  FSEL R79, R23, -INF , P1 ;  /* 0xff800000174f7808 */ /* 0x000fe40000800000 */
[----:B------:R-:W-:Y:S02]  /*50e0*/  FSEL R76, R28, -INF , P1 ;  /* 0xff8000001c4c7808 */ /* 0x000fe40000800000 */
[C---:B------:R-:W-:Y:S02]  /*50f0*/  ISETP.GT.AND P3, PT, R0.reuse, 0x21, PT ;  /* 0x000000210000780c */ /* 0x040fe40003f64270 */
[C---:B------:R-:W-:Y:S02]  /*5100*/  ISETP.GT.AND P2, PT, R0.reuse, 0x28, PT ;  /* 0x000000280000780c */ /* 0x040fe40003f44270 */
[----:B------:R-:W-:-:S02]  /*5110*/  ISETP.GT.AND P1, PT, R0, 0x29, PT ;  /* 0x000000290000780c */ /* 0x000fc40003f24270 */
[----:B------:R-:W-:Y:S02]  /*5120*/  FMNMX.FTZ R0, R14, R3, !PT ;  /* 0x000000030e007209 */ /* 0x000fe40007810000 */
[----:B------:R-:W-:Y:S02]  /*5130*/  FMNMX.FTZ R2, R24, R2, !PT ;  /* 0x0000000218027209 */ /* 0x000fe40007810000 */
[----:B------:R-:W-:Y:S02]  /*5140*/  FSEL R78, R27, -INF , P3 ;  /* 0xff8000001b4e7808 */ /* 0x000fe40001800000 */
[----:B------:R-:W-:Y:S02]  /*5150*/  FSEL R74, R29, -INF , P3 ;  /* 0xff8000001d4a7808 */ /* 0x000fe40001800000 */
[----:B------:R-:W-:Y:S02]  /*5160*/  FMNMX.FTZ R0, R76, R0, !PT ;  /* 0x000000004c007209 */ /* 0x000fe40007810000 */
[----:B------:R-:W-:-:S02]  /*5170*/  FMNMX.FTZ R2, R79, R2, !PT ;  /* 0x000000024f027209 */ /* 0x000fc40007810000 */
[----:B------:R-:W-:Y:S02]  /*5180*/  FSEL R77, R22, -INF , P2 ;  /* 0xff800000164d7808 */ /* 0x000fe40001000000 */
[----:B------:R-:W-:Y:S02]  /*5190*/  FSEL R73, R26, -INF , P2 ;  /* 0xff8000001a497808 */ /* 0x000fe40001000000 */
[----:B------:R-:W-:Y:S02]  /*51a0*/  FMNMX.FTZ R0, R74, R0, !PT ;  /* 0x000000004a007209 */ /* 0x000fe40007810000 */
[----:B------:R-:W-:Y:S02]  /*51b0*/  FMNMX.FTZ R2, R78, R2, !PT ;  /* 0x000000024e027209 */ /* 0x000fe40007810000 */
[----:B------:R-:W-:Y:S02]  /*51c0*/  FSEL R75, R21, -INF , P1 ;  /* 0xff800000154b7808 */ /* 0x000fe40000800000 */
[----:B------:R-:W-:-:S02]  /*51d0*/  FSEL R72, R25, -INF , P1 ;  /* 0xff80000019487808 */ /* 0x000fc40000800000 */
[----:B------:R-:W-:Y:S02]  /*51e0*/  FMNMX.FTZ R0, R73, R0, !PT ;  /* 0x0000000049007209 */ /* 0x000fe40007810000 */
[----:B------:R-:W-:Y:S02]  /*51f0*/  FMNMX.FTZ R2, R77, R2, !PT ;  /* 0x000000024d027209 */ /* 0x000fe40007810000 */
[----:B------:R-:W-:Y:S02]  /*5200*/  FMNMX.FTZ R4, R72, R0, !PT ;  /* 0x0000000048047209 */ /* 0x000fe40007810000 */
[----:B------:R-:W-:Y:S01]  /*5210*/  FMNMX.FTZ R5, R75, R2, !PT ;  /* 0x000000024b057209 */ /* 0x000fe20007810000 */
[----:B------:R-:W-:Y:S05]  /*5220*/  BRA.DIV ~URZ, `(.L_x_41) ;  /* 0x0000acc27f007947 */ /* 0x000fea000b800000 */
[----:B------:R1:W2:Y:S02]  /*5230*/  SHFL.BFLY PT, R0, R4, 0x2, 0x1f ;  /* 0x0c401f0004007f89 */ /* 0x0002a400000e0000 */
.L_x_123:
[----:B-12---:R-:W-:Y:S01]  /*5240*/  FMNMX.FTZ R4, R4, R0, !PT ;  /* 0x0000000004047209 */ /* 0x006fe20007810000 */
[----:B------:R-:W-:Y:S05]  /*5250*/  BRA.DIV ~URZ, `(.L_x_42) ;  /* 0x0000acd27f007947 */ /* 0x000fea000b800000 */
[----:B------:R-:W1:Y:S04]  /*5260*/  SHFL.BFLY PT, R0, R5, 0x2, 0x1f ;  /* 0x0c401f0005007f89 */ /* 0x000e6800000e0000 */
[----:B------:R-:W2:Y:S01]  /*5270*/  SHFL.BFLY PT, R2, R4, 0x1, 0x1f ;  /* 0x0c201f0004027f89 */ /* 0x000ea200000e0000 */
[----:B-1----:R-:W-:-:S02]  /*5280*/  FMNMX.FTZ R5, R5, R0, !PT ;  /* 0x0000000005057209 */ /* 0x002fc40007810000 */
[----:B--2---:R-:W-:-:S03]  /*5290*/  FMNMX.FTZ R133, R4, R2, !PT ;  /* 0x0000000204857209 */ /* 0x004fc60007810000 */
[----:B------:R1:W2:Y:S04]  /*52a0*/  SHFL.BFLY PT, R3, R5, 0x1, 0x1f ;  /* 0x0c201f0005037f89 */ /* 0x0002a800000e0000 */
.L_x_124:
[C---:B------:R-:W-:Y:S01]  /*52b0*/  FMUL.FTZ R2, R133.reuse, c[0x0][0x2d0] ;  /* 0x0000b40085027a20 */ /* 0x040fe20000410000 */
[----:B------:R-:W-:Y:S01]  /*52c0*/  FSETP.NEU.FTZ.AND P1, PT, R133, -INF , PT ;  /* 0xff8000008500780b */ /* 0x000fe20003f3d000 */
[----:B------:R-:W-:Y:S01]  /*52d0*/  WARPSYNC 0xffffffff ;  /* 0xffffffff00007948 */ /* 0x000fe20003800000 */
[----:B--2---:R-:W-:Y:S01]  /*52e0*/  FMNMX.FTZ R132, R3, R5, !PT ;  /* 0x0000000503847209 */ /* 0x004fe20007810000 */
[----:B------:R-:W-:Y:S01]  /*52f0*/  LDSM.16.MT88.4 R28, [R239] ;  /* 0x00000000ef1c783b */ /* 0x000fe20000004200 */
[----:B------:R-:W-:Y:S02]  /*5300*/  FSEL R2, R2, RZ, P1 ;  /* 0x000000ff02027208 */ /* 0x000fe40000800000 */
[C---:B------:R-:W-:Y:S01]  /*5310*/  FSETP.NEU.FTZ.AND P1, PT, R132.reuse, -INF , PT ;  /* 0xff8000008400780b */ /* 0x040fe20003f3d000 */
[----:B------:R-:W-:Y:S01]  /*5320*/  FMUL.FTZ R4, R132, c[0x0][0x2d0] ;  /* 0x0000b40084047a20 */ /* 0x000fe20000410000 */
[----:B------:R-:W-:Y:S01]  /*5330*/  LDSM.16.MT88.4 R32, [R239+0x800] ;  /* 0x00080000ef20783b */ /* 0x000fe20000004200 */
[----:B------:R-:W-:-:S02]  /*5340*/  FFMA.FTZ R0, R7, c[0x0][0x2d0], -R2 ;  /* 0x0000b40007007a23 */ /* 0x000fc40000010802 */
[--C-:B------:R-:W-:Y:S01]  /*5350*/  FFMA.FTZ R3, R12, c[0x0][0x2d0], -R2.reuse ;  /* 0x0000b4000c037a23 */ /* 0x100fe20000010802 */
[----:B------:R-:W-:Y:S01]  /*5360*/  LDSM.16.MT88.4 R36, [R237+0x800] ;  /* 0x00080000ed24783b */ /* 0x000fe20000004200 */
[----:B------:R2:W-:Y:S03]  /*5370*/  MUFU.EX2 R101, R0 ;  /* 0x0000000000657308 */ /* 0x0005e60000000800 */
[----:B------:R-:W-:Y:S04]  /*5380*/  LDSM.16.MT88.4 R48, [R238] ;  /* 0x00000000ee30783b */ /* 0x000fe80000004200 */
[----:B------:R-:W-:Y:S01]  /*5390*/  LDSM.16.MT88.4 R56, [R242] ;  /* 0x00000000f238783b */ /* 0x000fe20000004200 */
[----:B------:R-:W-:Y:S03]  /*53a0*/  MUFU.EX2 R127, R3 ;  /* 0x00000003007f7308 */ /* 0x000fe60000000800 */
[----:B------:R-:W-:Y:S04]  /*53b0*/  LDSM.16.MT88.4 R60, [R237+0x1800] ;  /* 0x00180000ed3c783b */ /* 0x000fe80000004200 */
[----:B------:R-:W-:Y:S01]  /*53c0*/  LDSM.16.MT88.4 R64, [R238+0x800] ;  /* 0x00080000ee40783b */ /* 0x000fe20000004200 */
[----:B--2---:R-:W-:-:S03]  /*53d0*/  FFMA.FTZ R0, R6, c[0x0][0x2d0], -R2 ;  /* 0x0000b40006007a23 */ /* 0x004fc60000010802 */
[----:B------:R-:W-:Y:S01]  /*53e0*/  LDSM.16.MT88.4 R68, [R239+0x2000] ;  /* 0x00200000ef44783b */ /* 0x000fe20000004200 */
[----:B------:R2:W-:Y:S03]  /*53f0*/  MUFU.EX2 R100, R0 ;  /* 0x0000000000647308 */ /* 0x0005e60000000800 */
[----:B------:R-:W-:Y:S01]  /*5400*/  LDSM.16.MT88.4 R52, [R238+0x1800] ;  /* 0x00180000ee34783b */ /* 0x000fe20000004200 */
[----:B--2---:R-:W-:-:S04]  /*5410*/  FFMA.FTZ R0, R11, c[0x0][0x2d0], -R2 ;  /* 0x0000b4000b007a23 */ /* 0x004fc80000010802 */
[----:B------:R2:W-:Y:S02]  /*5420*/  MUFU.EX2 R116, R0 ;  /* 0x0000000000747308 */ /* 0x0005e40000000800 */
[----:B--2---:R-:W-:-:S06]  /*5430*/  FFMA.FTZ R0, R10, c[0x0][0x2d0], -R2 ;  /* 0x0000b4000a007a23 */ /* 0x004fcc0000010802 */
[----:B------:R2:W3:Y:S02]  /*5440*/  MUFU.EX2 R110, R0 ;  /* 0x00000000006e7308 */ /* 0x0004e40000000800 */
[----:B--2---:R-:W-:Y:S01]  /*5450*/  FFMA.FTZ R0, R13, c[0x0][0x2d0], -R2 ;  /* 0x0000b4000d007a23 */ /* 0x004fe20000010802 */
[----:B---3--:R-:W-:-:S05]  /*5460*/  F2FP.BF16.PACK_AB R10, R110, R116 ;  /* 0x000000746e0a723e */ /* 0x008fca00000010ff */
[----:B------:R2:W-:Y:S02]  /*5470*/  MUFU.EX2 R117, R0 ;  /* 0x0000000000757308 */ /* 0x0005e40000000800 */
[----:B--2---:R-:W-:Y:S02]  /*5480*/  FSEL R0, R4, RZ, P1 ;  /* 0x000000ff04007208 */ /* 0x004fe40000800000 */
[----:B-1----:R-:W1:Y:S03]  /*5490*/  LDSM.16.MT88.4 R4, [R237] ;  /* 0x00000000ed04783b */ /* 0x002e660000004200 */
[----:B------:R-:W-:-:S04]  /*54a0*/  FFMA.FTZ R3, R9, c[0x0][0x2d0], -R0 ;  /* 0x0000b40009037a23 */ /* 0x000fc80000010800 */
[----:B------:R2:W-:Y:S02]  /*54b0*/  MUFU.EX2 R109, R3 ;  /* 0x00000003006d7308 */ /* 0x0005e40000000800 */
[----:B--2---:R-:W-:Y:S01]  /*54c0*/  FFMA.FTZ R3, R8, c[0x0][0x2d0], -R0 ;  /* 0x0000b40008037a23 */ /* 0x004fe20000010800 */
[----:B------:R-:W-:-:S05]  /*54d0*/  F2FP.BF16.PACK_AB R8, R100, R101 ;  /* 0x000000656408723e */ /* 0x000fca00000010ff */
[----:B------:R2:W3:Y:S02]  /*54e0*/  MUFU.EX2 R108, R3 ;  /* 0x00000003006c7308 */ /* 0x0004e40000000800 */
[----:B--2---:R-:W-:Y:S01]  /*54f0*/  FFMA.FTZ R3, R17, c[0x0][0x2d0], -R0 ;  /* 0x0000b40011037a23 */ /* 0x004fe20000010800 */
[----:B---3--:R-:W-:-:S05]  /*5500*/  F2FP.BF16.PACK_AB R9, R108, R109 ;  /* 0x0000006d6c09723e */ /* 0x008fca00000010ff */
[----:B------:R2:W-:Y:S02]  /*5510*/  MUFU.EX2 R111, R3 ;  /* 0x00000003006f7308 */ /* 0x0005e40000000800 */
[----:B--2---:R-:W-:-:S06]  /*5520*/  FFMA.FTZ R3, R16, c[0x0][0x2d0], -R0 ;  /* 0x0000b40010037a23 */ /* 0x004fcc0000010800 */
[----:B------:R2:W3:Y:S02]  /*5530*/  MUFU.EX2 R119, R3 ;  /* 0x0000000300777308 */ /* 0x0004e40000000800 */
[----:B--2---:R-:W-:Y:S01]  /*5540*/  FFMA.FTZ R3, R15, c[0x0][0x2d0], -R2 ;  /* 0x0000b4000f037a23 */ /* 0x004fe20000010802 */
[----:B---3--:R-:W-:-:S05]  /*5550*/  F2FP.BF16.PACK_AB R11, R119, R111 ;  /* 0x0000006f770b723e */ /* 0x008fca00000010ff */
[----:B------:R2:W-:Y:S02]  /*5560*/  MUFU.EX2 R125, R3 ;  /* 0x00000003007d7308 */ /* 0x0005e40000000800 */
[----:B-1----:R-:W-:Y:S07]  /*5570*/  HMMA.16816.F32.BF16 R40, R8, R4, RZ ;  /* 0x000000040828723c */ /* 0x002fee00000418ff */
[----:B------:R-:W-:Y:S01]  /*5580*/  F2FP.BF16.PACK_AB R4, R127, R117 ;  /* 0x000000757f04723e */ /* 0x000fe200000010ff */
[----:B--2---:R-:W-:-:S02]  /*5590*/  FFMA.FTZ R3, R14, c[0x0][0x2d0], -R2 ;  /* 0x0000b4000e037a23 */ /* 0x004fc40000010802 */
[----:B------:R-:W-:Y:S02]  /*55a0*/  HMMA.16816.F32.BF16 R12, R8, R30, RZ ;  /* 0x0000001e080c723c */ /* 0x000fe400000418ff */
[----:B------:R1:W2:Y:S02]  /*55b0*/  MUFU.EX2 R126, R3 ;  /* 0x00000003007e7308 */ /* 0x0002a40000000800 */
[----:B-1----:R-:W-:-:S06]  /*55c0*/  FFMA.FTZ R3, R19, c[0x0][0x2d0], -R0 ;  /* 0x0000b40013037a23 */ /* 0x002fcc0000010800 */
[----:B------:R1:W-:Y:S02]  /*55d0*/  MUFU.EX2 R118, R3 ;  /* 0x0000000300767308 */ /* 0x0003e40000000800 */
[--C-:B-1----:R-:W-:Y:S02]  /*55e0*/  FFMA.FTZ R3, R20, c[0x0][0x2d0], -R0.reuse ;  /* 0x0000b40014037a23 */ /* 0x102fe40000010800 */
[C---:B------:R-:W-:Y:S04]  /*55f0*/  HMMA.16816.F32.BF16 R20, R8.reuse, R6, RZ ;  /* 0x000000060814723c */ /* 0x040fe800000418ff */
[----:B------:R1:W3:Y:S03]  /*5600*/  MUFU.EX2 R124, R3 ;  /* 0x00000003007c7308 */ /* 0x0002e60000000800 */
[----:B--2---:R-:W-:Y:S01]  /*5610*/  F2FP.BF16.PACK_AB R6, R126, R125 ;  /* 0x0000007d7e06723e */ /* 0x004fe200000010ff */
[--C-:B-1----:R-:W-:Y:S01]  /*5620*/  FFMA.FTZ R3, R18, c[0x0][0x2d0], -R0.reuse ;  /* 0x0000b40012037a23 */ /* 0x102fe20000010800 */
[----:B---3--:R-:W-:Y:S01]  /*5630*/  F2FP.BF16.PACK_AB R5, R124, R118 ;  /* 0x000000767c05723e */ /* 0x008fe200000010ff */
[C---:B------:R-:W-:Y:S02]  /*5640*/  HMMA.16816.F32.BF16 R16, R8.reuse, R28, RZ ;  /* 0x0000001c0810723c */ /* 0x040fe400000418ff */
[----:B------:R1:W-:Y:S06]  /*5650*/  MUFU.EX2 R129, R3 ;  /* 0x0000000300817308 */ /* 0x0003ec0000000800 */
[----:B------:R-:W-:Y:S01]  /*5660*/  HMMA.16816.F32.BF16 R28, R8, R50, RZ ;  /* 0x00000032081c723c */ /* 0x000fe200000418ff */
[----:B-1----:R-:W-:-:S07]  /*5670*/  FFMA.FTZ R3, R24, c[0x0][0x2d0], -R0 ;  /* 0x0000b40018037a23 */ /* 0x002fce0000010800 */
[----:B------:R-:W-:Y:S01]  /*5680*/  HMMA.16816.F32.BF16 R24, R8, R56, RZ ;  /* 0x000000380818723c */ /* 0x000fe200000418ff */
[----:B------:R-:W1:Y:S02]  /*5690*/  MUFU.EX2 R128, R3 ;  /* 0x0000000300807308 */ /* 0x000e640000000800 */
[----:B-1----:R-:W-:-:S07]  /*56a0*/  F2FP.BF16.PACK_AB R7, R128, R129 ;  /* 0x000000818007723e */ /* 0x002fce00000010ff */
[C---:B------:R-:W-:Y:S08]  /*56b0*/  HMMA.16816.F32.BF16 R44, R4.reuse, R34, R12 ;  /* 0x00000022042c723c */ /* 0x040ff0000004180c */
[C---:B------:R-:W-:Y:S01]  /*56c0*/  HMMA.16816.F32.BF16 R156, R4.reuse, R36, R40 ;  /* 0x00000024049c723c */ /* 0x040fe20000041828 */
[----:B------:R-:W-:Y:S07]  /*56d0*/  LDSM.16.MT88.4 R40, [R240+0x800] ;  /* 0x00080000f028783b */ /* 0x000fee0000004200 */
[C---:B------:R-:W-:Y:S01]  /*56e0*/  HMMA.16816.F32.BF16 R136, R4.reuse, R38, R20 ;  /* 0x000000260488723c */ /* 0x040fe20000041814 */
[----:B------:R-:W-:Y:S07]  /*56f0*/  LDSM.16.MT88.4 R36, [R237+0x2000] ;  /* 0x00200000ed24783b */ /* 0x000fee0000004200 */
[----:B------:R-:W-:Y:S01]  /*5700*/  MOV R249, R44 ;  /* 0x0000002c00f97202 */ /* 0x000fe20000000f00 */
[----:B------:R-:W-:Y:S01]  /*5710*/  IMAD.MOV.U32 R155, RZ, RZ, R46 ;  /* 0x000000ffff9b7224 */ /* 0x000fe200078e002e */
[----:B------:R-:W-:Y:S01]  /*5720*/  MOV R248, R45 ;  /* 0x0000002d00f87202 */ /* 0x000fe20000000f00 */
[----:B------:R-:W-:Y:S01]  /*5730*/  HMMA.16816.F32.BF16 R148, R4, R32, R16 ;  /* 0x000000200494723c */ /* 0x000fe20000041810 */
[----:B------:R-:W-:-:S02]  /*5740*/  MOV R154, R47 ;  /* 0x0000002f009a7202 */ /* 0x000fc40000000f00 */
[----:B------:R-:W1:Y:S05]  /*5750*/  LDSM.16.MT88.4 R44, [R239+0x1800] ;  /* 0x00180000ef2c783b */ /* 0x000e6a0000004200 */
[C---:B------:R-:W-:Y:S08]  /*5760*/  HMMA.16816.F32.BF16 R16, R8.reuse, R60, RZ ;  /* 0x0000003c0810723c */ /* 0x040ff000000418ff */
[C---:B------:R-:W-:Y:S01]  /*5770*/  HMMA.16816.F32.BF16 R12, R8.reuse, R62, RZ ;  /* 0x0000003e080c723c */ /* 0x040fe200000418ff */
[----:B------:R-:W-:Y:S07]  /*5780*/  LDSM.16.MT88.4 R60, [R238+0x2000] ;  /* 0x00200000ee3c783b */ /* 0x000fee0000004200 */
[C---:B------:R-:W-:Y:S01]  /*5790*/  HMMA.16816.F32.BF16 R20, R8.reuse, R58, RZ ;  /* 0x0000003a0814723c */ /* 0x040fe200000418ff */
[----:B------:R-:W-:Y:S07]  /*57a0*/  LDSM.16.MT88.4 R56, [R240+0x2000] ;  /* 0x00200000f038783b */ /* 0x000fee0000004200 */
[----:B------:R-:W-:Y:S01]  /*57b0*/  HMMA.16816.F32.BF16 R32, R8, R48, RZ ;  /* 0x000000300820723c */ /* 0x000fe200000418ff */
[----:B------:R-:W2:Y:S07]  /*57c0*/  LDSM.16.MT88.4 R48, [R240+0x1800] ;  /* 0x00180000f030783b */ /* 0x000eae0000004200 */
[----:B------:R-:W-:Y:S08]  /*57d0*/  HMMA.16816.F32.BF16 R80, R4, R66, R28 ;  /* 0x000000420450723c */ /* 0x000ff0000004181c */
[----:B-1----:R-:W-:Y:S08]  /*57e0*/  HMMA.16816.F32.BF16 R28, R8, R46, RZ ;  /* 0x0000002e081c723c */ /* 0x002ff000000418ff */
[C---:B------:R-:W-:Y:S08]  /*57f0*/  HMMA.16816.F32.BF16 R24, R4.reuse, R40, R24 ;  /* 0x000000280418723c */ /* 0x040ff00000041818 */
[----:B------:R-:W-:Y:S01]  /*5800*/  HMMA.16816.F32.BF16 R16, R4, R36, R16 ;  /* 0x000000240410723c */ /* 0x000fe20000041810 */
[----:B------:R-:W-:Y:S01]  /*5810*/  MOV R153, R80 ;  /* 0x0000005000997202 */ /* 0x000fe20000000f00 */
[----:B------:R-:W-:Y:S01]  /*5820*/  IMAD.MOV.U32 R152, RZ, RZ, R81 ;  /* 0x000000ffff987224 */ /* 0x000fe200078e0051 */
[----:B------:R-:W-:-:S02]  /*5830*/  MOV R147, R82 ;  /* 0x0000005200937202 */ /* 0x000fc40000000f00 */
[----:B------:R-:W-:-:S03]  /*5840*/  MOV R146, R83 ;  /* 0x0000005300927202 */ /* 0x000fc60000000f00 */
[C---:B------:R-:W-:Y:S08]  /*5850*/  HMMA.16816.F32.BF16 R12, R4.reuse, R38, R12 ;  /* 0x00000026040c723c */ /* 0x040ff0000004180c */
[----:B------:R-:W-:Y:S01]  /*5860*/  HMMA.16816.F32.BF16 R20, R4, R42, R20 ;  /* 0x0000002a0414723c */ /* 0x000fe20000041814 */
[----:B------:R-:W1:Y:S01]  /*5870*/  LDSM.16.MT88.4 R40, [R237+0x3000] ;  /* 0x00300000ed28783b */ /* 0x000e620000004200 */
[----:B------:R-:W-:Y:S01]  /*5880*/  IMAD.MOV.U32 R103, RZ, RZ, R25 ;  /* 0x000000ffff677224 */ /* 0x000fe200078e0019 */
[----:B------:R-:W-:Y:S01]  /*5890*/  MOV R102, R26 ;  /* 0x0000001a00667202 */ /* 0x000fe20000000f00 */
[----:B------:R-:W-:Y:S01]  /*58a0*/  IMAD.MOV.U32 R250, RZ, RZ, R27 ;  /* 0x000000fffffa7224 */ /* 0x000fe200078e001b */
[----:B------:R-:W-:-:S03]  /*58b0*/  MOV R99, R24 ;  /* 0x0000001800637202 */ /* 0x000fc60000000f00 */
[----:B------:R-:W-:Y:S01]  /*58c0*/  HMMA.16816.F32.BF16 R36, R4, R70, R28 ;  /* 0x000000460424723c */ /* 0x000fe2000004181c */
[----:B------:R-:W-:Y:S01]  /*58d0*/  MOV R145, R16 ;  /* 0x0000001000917202 */ /* 0x000fe20000000f00 */
[----:B------:R-:W-:Y:S01]  /*58e0*/  IMAD.MOV.U32 R144, RZ, RZ, R17 ;  /* 0x000000ffff907224 */ /* 0x000fe200078e0011 */
[----:B------:R-:W-:Y:S02]  /*58f0*/  MOV R131, R18 ;  /* 0x0000001200837202 */ /* 0x000fe40000000f00 */
[----:B------:R-:W-:-:S03]  /*5900*/  MOV R130, R19 ;  /* 0x0000001300827202 */ /* 0x000fc60000000f00 */
[----:B------:R-:W-:Y:S01]  /*5910*/  HMMA.16816.F32.BF16 R140, R4, R64, R32 ;  /* 0x00000040048c723c */ /* 0x000fe20000041820 */
[----:B------:R-:W-:Y:S01]  /*5920*/  IMAD.MOV.U32 R94, RZ, RZ, R13 ;  /* 0x000000ffff5e7224 */ /* 0x000fe200078e000d */
[----:B------:R-:W-:Y:S01]  /*5930*/  MOV R93, R14 ;  /* 0x0000000e005d7202 */ /* 0x000fe20000000f00 */
[----:B------:R-:W-:Y:S01]  /*5940*/  IMAD.MOV.U32 R90, RZ, RZ, R12 ;  /* 0x000000ffff5a7224 */ /* 0x000fe200078e000c */
[----:B------:R-:W-:-:S04]  /*5950*/  MOV R91, R15 ;  /* 0x0000000f005b7202 */ /* 0x000fc80000000f00 */
[----:B------:R-:W-:Y:S01]  /*5960*/  HMMA.16816.F32.BF16 R32, R8, R44, RZ ;  /* 0x0000002c0820723c */ /* 0x000fe200000418ff */
[----:B------:R-:W-:Y:S01]  /*5970*/  MOV R98, R23 ;  /* 0x0000001700627202 */ /* 0x000fe20000000f00 */
[----:B------:R-:W-:Y:S01]  /*5980*/  IMAD.MOV.U32 R96, RZ, RZ, R22 ;  /* 0x000000ffff607224 */ /* 0x000fe200078e0016 */
[----:B------:R-:W-:Y:S01]  /*5990*/  MOV R97, R21 ;  /* 0x0000001500617202 */ /* 0x000fe20000000f00 */
[----:B------:R-:W-:Y:S01]  /*59a0*/  LDSM.16.MT88.4 R44, [R238+0x3800] ;  /* 0x00380000ee2c783b */ /* 0x000fe20000004200 */
[----:B------:R-:W-:-:S03]  /*59b0*/  MOV R95, R20 ;  /* 0x00000014005f7202 */ /* 0x000fc60000000f00 */
[C---:B------:R-:W-:Y:S01]  /*59c0*/  HMMA.16816.F32.BF16 R24, R8.reuse, R52, RZ ;  /* 0x000000340818723c */ /* 0x040fe200000418ff */
[----:B------:R-:W-:Y:S01]  /*59d0*/  MOV R89, R37 ;  /* 0x0000002500597202 */ /* 0x000fe20000000f00 */
[----:B------:R-:W-:Y:S01]  /*59e0*/  IMAD.MOV.U32 R92, RZ, RZ, R38 ;  /* 0x000000ffff5c7224 */ /* 0x000fe200078e0026 */
[----:B------:R-:W-:Y:S02]  /*59f0*/  MOV R88, R39 ;  /* 0x0000002700587202 */ /* 0x000fe40000000f00 */
[----:B------:R-:W-:Y:S02]  /*5a00*/  MOV R87, R36 ;  /* 0x0000002400577202 */ /* 0x000fe40000000f00 */
[----:B------:R-:W-:Y:S01]  /*5a10*/  LDSM.16.MT88.4 R36, [R237+0x3800] ;  /* 0x00380000ed24783b */ /* 0x000fe20000004200 */
[C---:B--2---:R-:W-:Y:S08]  /*5a20*/  HMMA.16816.F32.BF16 R16, R8.reuse, R48, RZ ;  /* 0x000000300810723c */ /* 0x044ff000000418ff */
[C---:B------:R-:W-:Y:S01]  /*5a30*/  HMMA.16816.F32.BF16 R12, R8.reuse, R50, RZ ;  /* 0x00000032080c723c */ /* 0x040fe200000418ff */
[----:B------:R-:W2:Y:S07]  /*5a40*/  LDSM.16.MT88.4 R48, [R239+0x3000] ;  /* 0x00300000ef30783b */ /* 0x000eae0000004200 */
[----:B------:R-:W-:Y:S01]  /*5a50*/  HMMA.16816.F32.BF16 R20, R8, R54, RZ ;  /* 0x000000360814723c */ /* 0x000fe200000418ff */
[----:B------:R-:W3:Y:S07]  /*5a60*/  LDSM.16.MT88.4 R52, [R238+0x3000] ;  /* 0x00300000ee34783b */ /* 0x000eee0000004200 */
[C---:B------:R-:W-:Y:S01]  /*5a70*/  HMMA.16816.F32.BF16 R80, R4.reuse, R68, R32 ;  /* 0x000000440450723c */ /* 0x040fe20000041820 */
[----:B------:R-:W4:Y:S07]  /*5a80*/  LDSM.16.MT88.4 R32, [R239+0x3800] ;  /* 0x00380000ef20783b */ /* 0x000f2e0000004200 */
[----:B------:R-:W-:Y:S08]  /*5a90*/  HMMA.16816.F32.BF16 R64, R4, R60, R24 ;  /* 0x0000003c0440723c */ /* 0x000ff00000041818 */
[C---:B-1----:R-:W-:Y:S08]  /*5aa0*/  HMMA.16816.F32.BF16 R28, R8.reuse, R40, RZ ;  /* 0x00000028081c723c */ /* 0x042ff000000418ff */
[----:B------:R-:W-:Y:S01]  /*5ab0*/  HMMA.16816.F32.BF16 R24, R8, R42, RZ ;  /* 0x0000002a0818723c */ /* 0x000fe200000418ff */
[----:B------:R-:W1:Y:S07]  /*5ac0*/  LDSM.16.MT88.4 R40, [R240+0x3000] ;  /* 0x00300000f028783b */ /* 0x000e6e0000004200 */
[C---:B------:R-:W-:Y:S08]  /*5ad0*/  HMMA.16816.F32.BF16 R20, R4.reuse, R62, R20 ;  /* 0x0000003e0414723c */ /* 0x040ff00000041814 */
[----:B------:R-:W-:Y:S07]  /*5ae0*/  HMMA.16816.F32.BF16 R60, R4, R56, R16 ;  /* 0x00000038043c723c */ /* 0x000fee0000041810 */
[----:B------:R-:W-:Y:S01]  /*5af0*/  MOV R56, R90 ;  /* 0x0000005a00387202 */ /* 0x000fe20000000f00 */
[----:B--2---:R-:W-:Y:S01]  /*5b00*/  HMMA.16816.F32.BF16 R16, R8, R50, RZ ;  /* 0x000000320810723c */ /* 0x004fe200000418ff */
[----:B------:R-:W-:-:S06]  /*5b10*/  MOV R57, R94 ;  /* 0x0000005e00397202 */ /* 0x000fcc0000000f00 */
[----:B------:R-:W-:Y:S01]  /*5b20*/  MOV R51, R99 ;  /* 0x0000006300337202 */ /* 0x000fe20000000f00 */
[----:B------:R-:W-:Y:S01]  /*5b30*/  HMMA.16816.F32.BF16 R172, R4, R38, R24 ;  /* 0x0000002604ac723c */ /* 0x000fe20000041818 */
[----:B------:R-:W2:Y:S01]  /*5b40*/  LDSM.16.MT88.4 R24, [R240+0x3800] ;  /* 0x00380000f018783b */ /* 0x000ea20000004200 */
[----:B------:R-:W-:Y:S01]  /*5b50*/  MOV R86, R23 ;  /* 0x0000001700567202 */ /* 0x000fe20000000f00 */
[----:B------:R-:W-:Y:S01]  /*5b60*/  IMAD.MOV.U32 R85, RZ, RZ, R21 ;  /* 0x000000ffff557224 */ /* 0x000fe200078e0015 */
[----:B------:R-:W-:Y:S01]  /*5b70*/  MOV R84, R22 ;  /* 0x0000001600547202 */ /* 0x000fe20000000f00 */
[----:B------:R-:W-:Y:S01]  /*5b80*/  IMAD.MOV.U32 R50, RZ, RZ, R98 ;  /* 0x000000ffff327224 */ /* 0x000fe200078e0062 */
[----:B------:R-:W-:Y:S01]  /*5b90*/  MOV R3, R20 ;  /* 0x0000001400037202 */ /* 0x000fe20000000f00 */
[----:B------:R-:W-:Y:S01]  /*5ba0*/  IMAD.MOV.U32 R38, RZ, RZ, R88 ;  /* 0x000000ffff267224 */ /* 0x000fe200078e0058 */
[----:B------:R-:W-:Y:S01]  /*5bb0*/  HMMA.16816.F32.BF16 R20, R8, R48, RZ ;  /* 0x000000300814723c */ /* 0x000fe200000418ff */
[----:B------:R-:W-:-:S06]  /*5bc0*/  MOV R39, R96 ;  /* 0x0000006000277202 */ /* 0x000fcc0000000f00 */
[----:B------:R-:W-:Y:S01]  /*5bd0*/  IMAD.MOV.U32 R48, RZ, RZ, R103 ;  /* 0x000000ffff307224 */ /* 0x000fe200078e0067 */
[----:B------:R-:W-:Y:S01]  /*5be0*/  HMMA.16816.F32.BF16 R176, R4, R58, R12 ;  /* 0x0000003a04b0723c */ /* 0x000fe2000004180c */
[----:B------:R-:W-:-:S06]  /*5bf0*/  MOV R49, R102 ;  /* 0x0000006600317202 */ /* 0x000fcc0000000f00 */
[----:B------:R-:W-:Y:S01]  /*5c00*/  IMAD.MOV.U32 R59, RZ, RZ, R91 ;  /* 0x000000ffff3b7224 */ /* 0x000fe200078e005b */
[----:B---3--:R-:W-:Y:S01]  /*5c10*/  HMMA.16816.F32.BF16 R12, R8, R52, RZ ;  /* 0x00000034080c723c */ /* 0x008fe200000418ff */
[----:B------:R-:W-:-:S06]  /*5c20*/  MOV R58, R93 ;  /* 0x0000005d003a7202 */ /* 0x000fcc0000000f00 */
[----:B------:R-:W-:Y:S01]  /*5c30*/  MOV R53, R89 ;  /* 0x0000005900357202 */ /* 0x000fe20000000f00 */
[----:B------:R-:W-:Y:S01]  /*5c40*/  HMMA.16816.F32.BF16 R68, R4, R36, R28 ;  /* 0x000000240444723c */ /* 0x000fe2000004181c */
[----:B------:R-:W3:Y:S01]  /*5c50*/  LDSM.16.MT88.4 R28, [R237+0x4800] ;  /* 0x00480000ed1c783b */ /* 0x000ee20000004200 */
[----:B------:R-:W-:-:S05]  /*5c60*/  MOV R52, R87 ;  /* 0x0000005700347202 */ /* 0x000fca0000000f00 */
[----:B------:R-:W-:Y:S01]  /*5c70*/  MOV R37, R97 ;  /* 0x0000006100257202 */ /* 0x000fe20000000f00 */
[----:B----4-:R-:W-:Y:S01]  /*5c80*/  HMMA.16816.F32.BF16 R88, R4, R32, R20 ;  /* 0x000000200458723c */ /* 0x010fe20000041814 */
[----:B------:R-:W-:-:S06]  /*5c90*/  IMAD.MOV.U32 R36, RZ, RZ, R95 ;  /* 0x000000ffff247224 */ /* 0x000fcc00078e005f */
[----:B------:R-:W-:Y:S01]  /*5ca0*/  IMAD.MOV.U32 R32, RZ, RZ, R86 ;  /* 0x000000ffff207224 */ /* 0x000fe200078e0056 */
[----:B------:R-:W-:Y:S01]  /*5cb0*/  HMMA.16816.F32.BF16 R96, R4, R34, R16 ;  /* 0x000000220460723c */ /* 0x000fe20000041810 */
[----:B------:R-:W-:-:S06]  /*5cc0*/  MOV R33, R92 ;  /* 0x0000005c00217202 */ /* 0x000fcc0000000f00 */
[----:B------:R-:W-:Y:S01]  /*5cd0*/  MOV R34, R85 ;  /* 0x0000005500227202 */ /* 0x000fe20000000f00 */
[----:B-1----:R-:W-:Y:S01]  /*5ce0*/  HMMA.16816.F32.BF16 R16, R8, R40, RZ ;  /* 0x000000280810723c */ /* 0x002fe200000418ff */
[----:B------:R-:W-:-:S06]  /*5cf0*/  MOV R35, R84 ;  /* 0x0000005400237202 */ /* 0x000fcc0000000f00 */
[----:B------:R-:W-:Y:S01]  /*5d00*/  MOV R41, R48 ;  /* 0x0000003000297202 */ /* 0x000fe20000000f00 */
[----:B------:R-:W-:Y:S01]  /*5d10*/  HMMA.16816.F32.BF16 R84, R4, R44, R12 ;  /* 0x0000002c0454723c */ /* 0x000fe2000004180c */
[----:B------:R-:W-:Y:S02]  /*5d20*/  IMAD.MOV.U32 R48, RZ, RZ, R145 ;  /* 0x000000ffff307224 */ /* 0x000fe400078e0091 */
[----:B------:R-:W-:Y:S01]  /*5d30*/  IMAD.MOV.U32 R40, RZ, RZ, R51 ;  /* 0x000000ffff287224 */ /* 0x000fe200078e0033 */
[----:B------:R-:W-:-:S03]  /*5d40*/  MOV R51, R130 ;  /* 0x0000008200337202 */ /* 0x000fc60000000f00 */
[----:B------:R-:W-:Y:S01]  /*5d50*/  IMAD.MOV.U32 R45, RZ, RZ, R3 ;  /* 0x000000ffff2d7224 */ /* 0x000fe200078e0003 */
[----:B------:R-:W-:Y:S01]  /*5d60*/  HMMA.16816.F32.BF16 R12, R8, R42, RZ ;  /* 0x0000002a080c723c */ /* 0x000fe200000418ff */
[----:B------:R-:W-:Y:S02]  /*5d70*/  FADD.FTZ R3, R101, R100 ;  /* 0x0000006465037221 */ /* 0x000fe40000010000 */
[----:B------:R-:W-:Y:S02]  /*5d80*/  IMAD.MOV.U32 R44, RZ, RZ, R153 ;  /* 0x000000ffff2c7224 */ /* 0x000fe400078e0099 */
[----:B------:R-:W-:Y:S02]  /*5d90*/  FADD.FTZ R3, R116, R3 ;  /* 0x0000000374037221 */ /* 0x000fe40000010000 */
[----:B------:R-:W-:Y:S01]  /*5da0*/  MOV R42, R49 ;  /* 0x00000031002a7202 */ /* 0x000fe20000000f00 */
[----:B--2---:R-:W-:Y:S01]  /*5db0*/  HMMA.16816.F32.BF16 R92, R4, R24, R16 ;  /* 0x00000018045c723c */ /* 0x004fe20000041810 */
[----:B------:R-:W1:Y:S01]  /*5dc0*/  LDSM.16.MT88.4 R16, [R237+0x5000] ;  /* 0x00500000ed10783b */ /* 0x000e620000004200 */
[----:B------:R-:W-:Y:S01]  /*5dd0*/  FADD.FTZ R3, R110, R3 ;  /* 0x000000036e037221 */ /* 0x000fe20000010000 */
[----:B------:R-:W-:-:S02]  /*5de0*/  MOV R49, R144 ;  /* 0x0000009000317202 */ /* 0x000fc40000000f00 */
[----:B------:R-:W-:Y:S02]  /*5df0*/  MOV R43, R250 ;  /* 0x000000fa002b7202 */ /* 0x000fe40000000f00 */
[----:B------:R-:W-:Y:S01]  /*5e00*/  FADD.FTZ R24, R117, R3 ;  /* 0x0000000375187221 */ /* 0x000fe20000010000 */
[----:B------:R-:W-:Y:S07]  /*5e10*/  HMMA.16816.F32.BF16 R20, R8, R54, RZ ;  /* 0x000000360814723c */ /* 0x000fee00000418ff */
[----:B------:R-:W-:Y:S01]  /*5e20*/  IMAD.MOV.U32 R55, RZ, RZ, R38 ;  /* 0x000000ffff377224 */ /* 0x000fe200078e0026 */
[----:B------:R-:W-:Y:S01]  /*5e30*/  HMMA.16816.F32.BF16 R112, R4, R26, R12 ;  /* 0x0000001a0470723c */ /* 0x000fe2000004180c */
[----:B------:R-:W-:-:S02]  /*5e40*/  MOV R38, R39 ;  /* 0x0000002700267202 */ /* 0x000fc40000000f00 */
[----:B------:R-:W-:Y:S02]  /*5e50*/  MOV R39, R50 ;  /* 0x0000003200277202 */ /* 0x000fe40000000f00 */
[----:B------:R-:W-:Y:S02]  /*5e60*/  MOV R50, R131 ;  /* 0x0000008300327202 */ /* 0x000fe40000000f00 */
[--C-:B------:R-:W-:Y:S01]  /*5e70*/  FFMA.FTZ R27, R74, c[0x0][0x2d0], -R2.reuse ;  /* 0x0000b4004a1b7a23 */ /* 0x100fe20000010802 */
[----:B---3--:R-:W-:Y:S01]  /*5e80*/  HMMA.16816.F32.BF16 R12, R8, R28, RZ ;  /* 0x0000001c080c723c */ /* 0x008fe200000418ff */
[----:B------:R-:W-:Y:S01]  /*5e90*/  FFMA.FTZ R26, R73, c[0x0][0x2d0], -R2 ;  /* 0x0000b400491a7a23 */ /* 0x000fe20000010802 */
[----:B------:R-:W-:Y:S02]  /*5ea0*/  MOV R54, R33 ;  /* 0x0000002100367202 */ /* 0x000fe40000000f00 */
[----:B------:R-:W-:-:S03]  /*5eb0*/  MOV R33, R248 ;  /* 0x000000f800217202 */ /* 0x000fc60000000f00 */
[----:B------:R-:W-:Y:S01]  /*5ec0*/  FFMA.FTZ R28, R76, c[0x0][0x2d0], -R2 ;  /* 0x0000b4004c1c7a23 */ /* 0x000fe20000010802 */
[----:B------:R-:W-:Y:S01]  /*5ed0*/  HMMA.16816.F32.BF16 R104, R4, R46, R20 ;  /* 0x0000002e0468723c */ /* 0x000fe20000041814 */
[----:B------:R-:W2:Y:S01]  /*5ee0*/  LDSM.16.MT88.4 R20, [R239+0x4800] ;  /* 0x00480000ef14783b */ /* 0x000ea20000004200 */
[----:B------:R-:W-:Y:S01]  /*5ef0*/  FFMA.FTZ R29, R78, c[0x0][0x2d0], -R0 ;  /* 0x0000b4004e1d7a23 */ /* 0x000fe20000010800 */
[----:B------:R-:W-:Y:S01]  /*5f00*/  MOV R76, R45 ;  /* 0x0000002d004c7202 */ /* 0x000fe20000000f00 */
[----:B------:R-:W-:Y:S01]  /*5f10*/  IMAD.MOV.U32 R78, RZ, RZ, R35 ;  /* 0x000000ffff4e7224 */ /* 0x000fe200078e0023 */
[----:B------:R-:W-:Y:S02]  /*5f20*/  MOV R35, R154 ;  /* 0x0000009a00237202 */ /* 0x000fe40000000f00 */
[----:B------:R-:W-:Y:S02]  /*5f30*/  MOV R46, R147 ;  /* 0x00000093002e7202 */ /* 0x000fe40000000f00 */
[----:B------:R-:W-:-:S02]  /*5f40*/  MOV R47, R146 ;  /* 0x00000092002f7202 */ /* 0x000fc40000000f00 */
[----:B------:R-:W-:Y:S01]  /*5f50*/  LDSM.16.MT88.4 R144, [R239+0x1000] ;  /* 0x00100000ef90783b */ /* 0x000fe20000004200 */
[----:B------:R-:W-:-:S04]  /*5f60*/  MOV R45, R152 ;  /* 0x00000098002d7202 */ /* 0x000fc80000000f00 */
[----:B-1----:R-:W-:Y:S07]  /*5f70*/  HMMA.16816.F32.BF16 R100, R4, R16, R12 ;  /* 0x000000100464723c */ /* 0x002fee000004180c */
[----:B------:R-:W-:Y:S01]  /*5f80*/  FADD.FTZ R16, R109, R108 ;  /* 0x0000006c6d107221 */ /* 0x000fe20000010000 */
[----:B------:R-:W-:Y:S03]  /*5f90*/  HMMA.16816.F32.BF16 R12, R8, R30, RZ ;  /* 0x0000001e080c723c */ /* 0x000fe600000418ff */
[----:B------:R-:W-:-:S04]  /*5fa0*/  FADD.FTZ R25, R111, R16 ;  /* 0x000000106f197221 */ /* 0x000fc80000010000 */
[----:B------:R-:W-:Y:S02]  /*5fb0*/  FADD.FTZ R3, R119, R25 ;  /* 0x0000001977037221 */ /* 0x000fe40000010000 */
[----:B------:R-:W-:Y:S02]  /*5fc0*/  FFMA.FTZ R25, R72, c[0x0][0x2d0], -R2 ;  /* 0x0000b40048197a23 */ /* 0x000fe40000010802 */
[----:B------:R-:W-:Y:S02]  /*5fd0*/  FADD.FTZ R3, R118, R3 ;  /* 0x0000000376037221 */ /* 0x000fe40000010000 */
[----:B------:R-:W-:Y:S02]  /*5fe0*/  FADD.FTZ R2, R127, R24 ;  /* 0x000000187f027221 */ /* 0x000fe40000010000 */
[----:B------:R-:W-:Y:S01]  /*5ff0*/  FFMA.FTZ R30, R79, c[0x0][0x2d0], -R0 ;  /* 0x0000b4004f1e7a23 */ /* 0x000fe20000010800 */
[----:B------:R-:W-:Y:S01]  /*6000*/  MOV R79, R32 ;  /* 0x00000020004f7202 */ /* 0x000fe20000000f00 */
[----:B------:R-:W-:-:S02]  /*6010*/  FADD.FTZ R2, R125, R2 ;  /* 0x000000027d027221 */ /* 0x000fc40000010000 */
[--C-:B------:R-:W-:Y:S01]  /*6020*/  FFMA.FTZ R24, R77, c[0x0][0x2d0], -R0.reuse ;  /* 0x0000b4004d187a23 */ /* 0x100fe20000010800 */
[----:B------:R-:W-:Y:S01]  /*6030*/  MOV R77, R34 ;  /* 0x00000022004d7202 */ /* 0x000fe20000000f00 */
[----:B------:R-:W-:Y:S01]  /*6040*/  FFMA.FTZ R31, R75, c[0x0][0x2d0], -R0 ;  /* 0x0000b4004b1f7a23 */ /* 0x000fe20000010800 */
[----:B------:R-:W-:Y:S01]  /*6050*/  MOV R34, R155 ;  /* 0x0000009b00227202 */ /* 0x000fe20000000f00 */
[----:B------:R-:W-:Y:S01]  /*6060*/  FADD.FTZ R3, R124, R3 ;  /* 0x000000037c037221 */ /* 0x000fe20000010000 */
[----:B------:R-:W-:Y:S01]  /*6070*/  HMMA.16816.F32.BF16 R120, R4, R18, R12 ;  /* 0x000000120478723c */ /* 0x000fe2000004180c */
[----:B------:R-:W1:Y:S01]  /*6080*/  LDSM.16.MT88.4 R16, [R239+0x5000] ;  /* 0x00500000ef10783b */ /* 0x000e620000004200 */
[----:B------:R-:W-:Y:S02]  /*6090*/  FADD.FTZ R0, R126, R2 ;  /* 0x000000027e007221 */ /* 0x000fe40000010000 */
[----:B------:R-:W-:Y:S01]  /*60a0*/  FADD.FTZ R2, R129, R3 ;  /* 0x0000000381027221 */ /* 0x000fe20000010000 */
[----:B------:R-:W-:Y:S01]  /*60b0*/  LDSM.16.MT88.4 R152, [R237+0x1000] ;  /* 0x00100000ed98783b */ /* 0x000fe20000004200 */
[----:B------:R-:W-:Y:S01]  /*60c0*/  MUFU.EX2 R3, R31 ;  /* 0x0000001f00037308 */ /* 0x000fe20000000800 */
[----:B------:R-:W-:Y:S01]  /*60d0*/  IMAD.MOV.U32 R32, RZ, RZ, R249 ;  /* 0x000000ffff207224 */ /* 0x000fe200078e00f9 */
[----:B--2---:R-:W-:Y:S01]  /*60e0*/  HMMA.16816.F32.BF16 R12, R8, R20, RZ ;  /* 0x00000014080c723c */ /* 0x004fe200000418ff */
[----:B------:R-:W-:Y:S01]  /*60f0*/  FADD.FTZ R2, R128, R2 ;  /* 0x0000000280027221 */ /* 0x000fe20000010000 */
[----:B------:R-:W-:Y:S11]  /*6100*/  LDSM.16.MT88.4 R72, [R237+0x4000] ;  /* 0x00400000ed48783b */ /* 0x000ff60000004200 */
[----:B------:R-:W-:Y:S11]  /*6110*/  @!UPT UIADD3 URZ, URZ, URZ, URZ ;  /* 0x0000003f3f3ff290 */ /* 0x000ff6000fffe03f */
[----:B-1----:R-:W-:Y:S08]  /*6120*/  HMMA.16816.F32.BF16 R108, R4, R16, R12 ;  /* 0x00000010046c723c */ /* 0x002ff0000004180c */
[----:B------:R-:W-:Y:S01]  /*6130*/  HMMA.16816.F32.BF16 R12, R8, R22, RZ ;  /* 0x00000016080c723c */ /* 0x000fe200000418ff */
[----:B------:R-:W1:Y:S11]  /*6140*/  LDSM.16.MT88.4 R20, [R238+0x4800] ;  /* 0x00480000ee14783b */ /* 0x000e760000004200 */
[----:B------:R-:W-:Y:S11]  /*6150*/  @!UPT UIADD3 URZ, URZ, URZ, URZ ;  /* 0x0000003f3f3ff290 */ /* 0x000ff6000fffe03f */
[----:B------:R-:W-:Y:S01]  /*6160*/  @!UPT UIADD3 URZ, URZ, URZ, URZ ;  /* 0x0000003f3f3ff290 */ /* 0x000fe2000fffe03f */
[----:B------:R-:W-:Y:S01]  /*6170*/  HMMA.16816.F32.BF16 R168, R4, R18, R12 ;  /* 0x0000001204a8723c */ /* 0x000fe2000004180c */
[----:B------:R-:W2:Y:S07]  /*6180*/  LDSM.16.MT88.4 R16, [R238+0x5000] ;  /* 0x00500000ee10783b */ /* 0x000eae0000004200 */
[----:B-1----:R-:W-:Y:S01]  /*6190*/  HMMA.16816.F32.BF16 R12, R8, R20, RZ ;  /* 0x00000014080c723c */ /* 0x002fe200000418ff */
[----:B------:R-:W1:Y:S08]  /*61a0*/  MUFU.EX2 R20, R28 ;  /* 0x0000001c00147308 */ /* 0x000e700000000800 */
[----:B------:R-:W3:Y:S01]  /*61b0*/  MUFU.EX2 R21, R24 ;  /* 0x0000001800157308 */ /* 0x000ee20000000800 */
[----:B-1----:R-:W-:Y:S11]  /*61c0*/  FADD.FTZ R0, R20, R0 ;  /* 0x0000000014007221 */ /* 0x002ff60000010000 */
[----:B------:R-:W-:Y:S03]  /*61d0*/  @!UPT UIADD3 URZ, URZ, URZ, URZ ;  /* 0x0000003f3f3ff290 */ /* 0x000fe6000fffe03f */
[----:B--2---:R-:W-:Y:S01]  /*61e0*/  HMMA.16816.F32.BF16 R116, R4, R16, R12 ;  /* 0x000000100474723c */ /* 0x004fe2000004180c */
[----:B------:R-:W1:Y:S01]  /*61f0*/  MUFU.EX2 R16, R27 ;  /* 0x0000001b00107308 */ /* 0x000e620000000800 */
[----:B---3--:R-:W-:-:S06]  /*6200*/  F2FP.BF16.PACK_AB R131, R3, R21 ;  /* 0x000000150383723e */ /* 0x008fcc00000010ff */
[----:B------:R-:W-:Y:S01]  /*6210*/  HMMA.16816.F32.BF16 R12, R8, R22, RZ ;  /* 0x00000016080c723c */ /* 0x000fe200000418ff */
[----:B------:R-:W2:Y:S08]  /*6220*/  MUFU.EX2 R17, R26 ;  /* 0x0000001a00117308 */ /* 0x000eb00000000800 */
[----:B------:R-:W-:Y:S01]  /*6230*/  MUFU.EX2 R22, R30 ;  /* 0x0000001e00167308 */ /* 0x000fe20000000800 */
[C---:B-1----:R-:W-:Y:S01]  /*6240*/  FADD.FTZ R0, R16.reuse, R0 ;  /* 0x0000000010007221 */ /* 0x042fe20000010000 */
[----:B------:R-:W-:-:S06]  /*6250*/  F2FP.BF16.PACK_AB R128, R16, R20 ;  /* 0x000000141080723e */ /* 0x000fcc00000010ff */
[----:B------:R-:W1:Y:S01]  /*6260*/  MUFU.EX2 R20, R29 ;  /* 0x0000001d00147308 */ /* 0x000e620000000800 */
[----:B--2---:R-:W-:-:S06]  /*6270*/  FADD.FTZ R0, R17, R0 ;  /* 0x0000000011007221 */ /* 0x004fcc0000010000 */
[----:B------:R-:W-:Y:S01]  /*6280*/  HMMA.16816.F32.BF16 R124, R4, R18, R12 ;  /* 0x00000012047c723c */ /* 0x000fe2000004180c */
[----:B------:R-:W2:Y:S01]  /*6290*/  MUFU.EX2 R12, R25 ;  /* 0x00000019000c7308 */ /* 0x000ea20000000800 */
[----:B-1----:R-:W-:Y:S01]  /*62a0*/  F2FP.BF16.PACK_AB R129, R20, R22 ;  /* 0x000000161481723e */ /* 0x002fe200000010ff */
[C---:B--2---:R-:W-:Y:S01]  /*62b0*/  FADD.FTZ R0, R12.reuse, R0 ;  /* 0x000000000c007221 */ /* 0x044fe20000010000 */
[----:B------:R-:W-:Y:S02]  /*62c0*/  F2FP.BF16.PACK_AB R130, R12, R17 ;  /* 0x000000110c82723e */ /* 0x000fe400000010ff */
[----:B------:R-:W1:Y:S04]  /*62d0*/  LDSM.16.MT88.4 R12, [R240+0x4800] ;  /* 0x00480000f00c783b */ /* 0x000e680000004200 */
[----:B------:R2:W-:Y:S01]  /*62e0*/  STL [R1+0x8], R0 ;  /* 0x0000080001007387 */ /* 0x0005e20000100800 */
[C---:B------:R-:W-:Y:S08]  /*62f0*/  HMMA.16816.F32.BF16 R148, R128.reuse, R144, R148 ;  /* 0x000000908094723c */ /* 0x040ff00000041894 */
[C---:B------:R-:W-:Y:S01]  /*6300*/  HMMA.16816.F32.BF16 R144, R128.reuse, R146, R32 ;  /* 0x000000928090723c */ /* 0x040fe20000041820 */
[----:B------:R-:W3:Y:S07]  /*6310*/  LDSM.16.MT88.4 R32, [R240+0x1000] ;  /* 0x00100000f020783b */ /* 0x000eee0000004200 */
[----:B------:R-:W-:Y:S01]  /*6320*/  HMMA.16816.F32.BF16 R156, R128, R152, R156 ;  /* 0x00000098809c723c */ /* 0x000fe2000004189c */
[----:B--2---:R-:W-:-:S07]  /*6330*/  FADD.FTZ R0, R22, R2 ;  /* 0x0000000216007221 */ /* 0x004fce0000010000 */
[----:B------:R-:W-:Y:S01]  /*6340*/  HMMA.16816.F32.BF16 R152, R128, R154, R136 ;  /* 0x0000009a8098723c */ /* 0x000fe20000041888 */
[----:B------:R-:W2:Y:S01]  /*6350*/  LDSM.16.MT88.4 R136, [R238+0x1000] ;  /* 0x00100000ee88783b */ /* 0x000ea20000004200 */
[----:B------:R-:W-:-:S04]  /*6360*/  FADD.FTZ R0, R20, R0 ;  /* 0x0000000014007221 */ /* 0x000fc80000010000 */
[----:B------:R-:W-:Y:S02]  /*6370*/  FADD.FTZ R0, R21, R0 ;  /* 0x0000000015007221 */ /* 0x000fe40000010000 */
[----:B-1----:R-:W-:Y:S02]  /*6380*/  HMMA.16816.F32.BF16 R16, R8, R12, RZ ;  /* 0x0000000c0810723c */ /* 0x002fe400000418ff */
[----:B------:R-:W-:-:S05]  /*6390*/  FADD.FTZ R0, R3, R0 ;  /* 0x0000000003007221 */ /* 0x000fca0000010000 */
[----:B------:R-:W-:Y:S01]  /*63a0*/  STL [R1+0xc], R0 ;  /* 0x00000c0001007387 */ /* 0x000fe20000100800 */
[----:B------:R-:W-:Y:S03]  /*63b0*/  HMMA.16816.F32.BF16 R12, R8, R14, RZ ;  /* 0x0000000e080c723c */ /* 0x000fe600000418ff */
[----:B------:R-:W4:Y:S04]  /*63c0*/  LDL R2, [R1+0x10] ;  /* 0x0000100001027983 */ /* 0x000f280000100800 */
[----:B------:R-:W1:Y:S01]  /*63d0*/  LDSM.16.MT88.4 R8, [R240+0x5000] ;  /* 0x00500000f008783b */ /* 0x000e620000004200 */
[C---:B---3--:R-:W-:Y:S03]  /*63e0*/  HMMA.16816.F32.BF16 R28, R128.reuse, R32, R40 ;  /* 0x00000020801c723c */ /* 0x048fe60000041828 */
[----:B------:R-:W3:Y:S05]  /*63f0*/  LDSM.16.MT88.4 R40, [R237+0x2800] ;  /* 0x00280000ed28783b */ /* 0x000eea0000004200 */
[C---:B------:R-:W-:Y:S08]  /*6400*/  HMMA.16816.F32.BF16 R32, R128.reuse, R34, R36 ;  /* 0x000000228020723c */ /* 0x040ff00000041824 */
[C---:B--2---:R-:W-:Y:S08]  /*6410*/  HMMA.16816.F32.BF16 R140, R128.reuse, R136, R140 ;  /* 0x00000088808c723c */ /* 0x044ff0000004188c */
[----:B------:R-:W-:Y:S08]  /*6420*/  HMMA.16816.F32.BF16 R136, R128, R138, R44 ;  /* 0x0000008a8088723c */ /* 0x000ff0000004182c */
[----:B-1----:R-:W-:Y:S08]  /*6430*/  HMMA.16816.F32.BF16 R16, R4, R8, R16 ;  /* 0x000000080410723c */ /* 0x002ff00000041810 */
[C---:B---3--:R-:W-:Y:S01]  /*6440*/  HMMA.16816.F32.BF16 R36, R128.reuse, R40, R48 ;  /* 0x000000288024723c */ /* 0x048fe20000041830 */
[----:B------:R-:W1:Y:S07]  /*6450*/  LDSM.16.MT88.4 R48, [R239+0x2800] ;  /* 0x00280000ef30783b */ /* 0x000e6e0000004200 */
[----:B------:R-:W-:Y:S01]  /*6460*/  HMMA.16816.F32.BF16 R40, R128, R42, R56 ;  /* 0x0000002a8028723c */ /* 0x000fe20000041838 */
[----:B------:R-:W2:Y:S07]  /*6470*/  LDSM.16.MT88.4 R56, [R238+0x2800] ;  /* 0x00280000ee38783b */ /* 0x000eae0000004200 */
[----:B------:R-:W-:Y:S01]  /*6480*/  HMMA.16816.F32.BF16 R12, R4, R10, R12 ;  /* 0x0000000a040c723c */ /* 0x000fe2000004180c */
[----:B------:R-:W-:Y:S07]  /*6490*/  LDSM.16.MT88.4 R4, [R240+0x5800] ;  /* 0x00580000f004783b */ /* 0x000fee0000004200 */
[C---:B-1----:R-:W-:Y:S01]  /*64a0*/  HMMA.16816.F32.BF16 R44, R128.reuse, R48, R80 ;  /* 0x00000030802c723c */ /* 0x042fe20000041850 */
[----:B------:R-:W1:Y:S07]  /*64b0*/  LDSM.16.MT88.4 R80, [R239+0x4000] ;  /* 0x00400000ef50783b */ /* 0x000e6e0000004200 */
[C---:B------:R-:W-:Y:S08]  /*64c0*/  HMMA.16816.F32.BF16 R48, R128.reuse, R50, R52 ;  /* 0x000000328030723c */ /* 0x040ff00000041834 */
[C---:B--2---:R-:W-:Y:S01]  /*64d0*/  HMMA.16816.F32.BF16 R52, R128.reuse, R56, R64 ;  /* 0x000000388034723c */ /* 0x044fe20000041840 */
[----:B------:R-:W-:Y:S07]  /*64e0*/  LDSM.16.MT88.4 R64, [R240+0x2800] ;  /* 0x00280000f040783b */ /* 0x000fee0000004200 */
[C---:B------:R-:W-:Y:S08]  /*64f0*/  HMMA.16816.F32.BF16 R56, R128.reuse, R58, R76 ;  /* 0x0000003a8038723c */ /* 0x040ff0000004184c */
[C---:B-1----:R-:W-:Y:S01]  /*6500*/  HMMA.16816.F32.BF16 R76, R128.reuse, R80, R88 ;  /* 0x00000050804c723c */ /* 0x042fe20000041858 */
[----:B------:R-:W1:Y:S07]  /*6510*/  LDSM.16.MT88.4 R88, [R238+0x4000] ;  /* 0x00400000ee58783b */ /* 0x000e6e0000004200 */
[C---:B------:R-:W-:Y:S01]  /*6520*/  HMMA.16816.F32.BF16 R80, R128.reuse, R82, R96 ;  /* 0x000000528050723c */ /* 0x040fe20000041860 */
[----:B------:R-:W2:Y:S07]  /*6530*/  LDSM.16.MT88.4 R96, [R240+0x4000] ;  /* 0x00400000f060783b */ /* 0x000eae0000004200 */
[C---:B-1----:R-:W-:Y:S08]  /*6540*/  HMMA.16816.F32.BF16 R84, R128.reuse, R88, R84 ;  /* 0x000000588054723c */ /* 0x042ff00000041854 */
[C---:B------:R-:W-:Y:S01]  /*6550*/  HMMA.16816.F32.BF16 R88, R128.reuse, R90, R104 ;  /* 0x0000005a8058723c */ /* 0x040fe20000041868 */
[----:B------:R-:W1:Y:S07]  /*6560*/  LDSM.16.MT88.4 R104, [R237+0x5800] ;  /* 0x00580000ed68783b */ /* 0x000e6e0000004200 */
[C---:B--2---:R-:W-:Y:S08]  /*6570*/  HMMA.16816.F32.BF16 R92, R128.reuse, R96, R92 ;  /* 0x00000060805c723c */ /* 0x044ff0000004185c */
[----:B------:R-:W-:Y:S01]  /*6580*/  HMMA.16816.F32.BF16 R96, R128, R98, R112 ;  /* 0x000000628060723c */ /* 0x000fe20000041870 */
[----:B------:R-:W2:Y:S01]  /*6590*/  LDSM.16.MT88.4 R112, [R239+0x5800] ;  /* 0x00580000ef70783b */ /* 0x000ea20000004200 */
[----:B------:R-:W-:-:S06]  /*65a0*/  IADD3 R0, R134, -0x2, RZ ;  /* 0xfffffffe86007810 */ /* 0x000fcc0007ffe0ff */
[C---:B-1----:R-:W-:Y:S08]  /*65b0*/  HMMA.16816.F32.BF16 R100, R128.reuse, R104, R100 ;  /* 0x000000688064723c */ /* 0x042ff00000041864 */
[C---:B------:R-:W-:Y:S01]  /*65c0*/  HMMA.16816.F32.BF16 R104, R128.reuse, R106, R120 ;  /* 0x0000006a8068723c */ /* 0x040fe20000041878 */
[----:B------:R-:W1:Y:S04]  /*65d0*/  LDSM.16.MT88.4 R120, [R238+0x5800] ;  /* 0x00580000ee78783b */ /* 0x000e680000004200 */
[----:B------:R3:W-:Y:S03]  /*65e0*/  STL [R1+0x4], R0 ;  /* 0x0000040001007387 */ /* 0x0007e60000100800 */
[C---:B------:R-:W-:Y:S08]  /*65f0*/  HMMA.16816.F32.BF16 R60, R128.reuse, R64, R60 ;  /* 0x00000040803c723c */ /* 0x040ff0000004183c */
[C---:B------:R-:W-:Y:S08]  /*6600*/  HMMA.16816.F32.BF16 R68, R128.reuse, R72, R68 ;  /* 0x000000488044723c */ /* 0x040ff00000041844 */
[C---:B--2---:R-:W-:Y:S08]  /*6610*/  HMMA.16816.F32.BF16 R108, R128.reuse, R112, R108 ;  /* 0x00000070806c723c */ /* 0x044ff0000004186c */
[C---:B------:R-:W-:Y:S08]  /*6620*/  HMMA.16816.F32.BF16 R64, R128.reuse, R66, R176 ;  /* 0x000000428040723c */ /* 0x040ff000000418b0 */
[C---:B-1----:R-:W-:Y:S08]  /*6630*/  HMMA.16816.F32.BF16 R116, R128.reuse, R120, R116 ;  /* 0x000000788074723c */ /* 0x042ff00000041874 */
[C---:B------:R-:W-:Y:S08]  /*6640*/  HMMA.16816.F32.BF16 R120, R128.reuse, R122, R124 ;  /* 0x0000007a8078723c */ /* 0x040ff0000004187c */
[----:B------:R-:W-:Y:S01]  /*6650*/  HMMA.16816.F32.BF16 R72, R128, R74, R172 ;  /* 0x0000004a8048723c */ /* 0x000fe200000418ac */
[----:B----4-:R-:W-:-:S07]  /*6660*/  ISETP.GE.AND P1, PT, R0, R2, PT ;  /* 0x000000020000720c */ /* 0x010fce0003f26270 */
[C---:B------:R-:W-:Y:S08]  /*6670*/  HMMA.16816.F32.BF16 R112, R128.reuse, R114, R168 ;  /* 0x000000728070723c */ /* 0x040ff000000418a8 */
[C---:B------:R-:W-:Y:S08]  /*6680*/  HMMA.16816.F32.BF16 R124, R128.reuse, R4, R16 ;  /* 0x00000004807c723c */ /* 0x040ff00000041810 */
[----:B------:R-:W-:Y:S01]  /*6690*/  HMMA.16816.F32.BF16 R128, R128, R6, R12 ;  /* 0x000000068080723c */ /* 0x000fe2000004180c */
[----:B------:R-:W-:Y:S07]  /*66a0*/  @!UPT UIADD3 URZ, URZ, URZ, URZ ;  /* 0x0000003f3f3ff290 */ /* 0x000fee000fffe03f */
[----:B---3--:R-:W-:Y:S11]  /*66b0*/  @!P1 BRA `(.L_x_43) ;  /* 0x000033c000009947 */ /* 0x008ff60003800000 */
.L_x_55:
[----:B------:R-:W2:Y:S01]  /*66c0*/  LDL R4, [R1] ;  /* 0x0000000001047983 */ /* 0x000ea20000100800 */
[----:B------:R-:W-:Y:S04]  /*66d0*/  DEPBAR.LE SB0, 0x0 ;  /* 0x000080000000791a */ /* 0x000fe80000000000 */
[----:B------:R-:W3:Y:S01]  /*66e0*/  LDL.64 R6, [R1+0x28] ;  /* 0x0000280001067983 */ /* 0x000ee20000100a00 */
[----:B------:R-:W-:Y:S01]  /*66f0*/  WARPSYNC 0xffffffff ;  /* 0xffffffff00007948 */ /* 0x000fe20003800000 */
[----:B------:R-:W-:Y:S02]  /*6700*/  IMAD.MOV.U32 R134, RZ, RZ, R133 ;  /* 0x000000ffff867224 */ /* 0x000fe400078e0085 */
[----:B------:R-:W4:Y:S04]  /*6710*/  LDL R5, [R1+0x38] ;  /* 0x0000380001057983 */ /* 0x000f280000100800 */
[----:B------:R-:W1:Y:S04]  /*6720*/  S2R R9, SR_TID.X ;  /* 0x0000000000097919 */ /* 0x000e680000002100 */
[----:B------:R-:W-:Y:S01]  /*6730*/  BAR.SYNC.DEFER_BLOCKING 0x0 ;  /* 0x0000000000007b1d */ /* 0x000fe20000010000 */
[----:B-1----:R-:W-:Y:S04]  /*6740*/  SHF.R.S32.HI R8, RZ, 0x1f, R9 ;  /* 0x0000001fff087819 */ /* 0x002fe80000011409 */
[----:B------:R-:W-:Y:S01]  /*6750*/  LEA.HI R8, R8, R9, RZ, 0x3 ;  /* 0x0000000908087211 */ /* 0x000fe200078f18ff */
[----:B------:R1:W1:Y:S03]  /*6760*/  LDSM.16.M88.4 R16, [R135+0x800] ;  /* 0x000800008710783b */ /* 0x0002660000000200 */
[----:B------:R-:W-:Y:S01]  /*6770*/  LOP3.LUT R8, R8, 0xfffffff8, RZ, 0xc0, !PT ;  /* 0xfffffff808087812 */ /* 0x000fe200078ec0ff */
[----:B------:R1:W1:Y:S04]  /*6780*/  LDSM.16.M88.4 R24, [R135+0x1000] ;  /* 0x001000008718783b */ /* 0x0002680000000200 */
[----:B------:R-:W-:Y:S05]  /*6790*/  IMAD.IADD R8, R9, 0x1, -R8 ;  /* 0x0000000109087824 */ /* 0x000fea00078e0a08 */
[----:B------:R-:W-:Y:S02]  /*67a0*/  LOP3.LUT P1, RZ, R8, 0x2, RZ, 0xc0, !PT ;  /* 0x0000000208ff7812 */ /* 0x000fe4000782c0ff */
[----:B------:R1:W1:Y:S01]  /*67b0*/  LDSM.16.M88.4 R8, [R135] ;  /* 0x000000008708783b */ /* 0x0002620000000200 */
[----:B--2---:R-:W-:Y:S01]  /*67c0*/  SHF.R.S32.HI R0, RZ, 0x1f, R4 ;  /* 0x0000001fff007819 */ /* 0x004fe20000011404 */
[----:B------:R-:W-:Y:S04]  /*67d0*/  IMAD.WIDE.U32 R2, R4, c[0x0][0x208], RZ ;  /* 0x0000820004027a25 */ /* 0x000fe800078e00ff */
[----:B------:R-:W-:Y:S04]  /*67e0*/  IMAD R0, R0, c[0x0][0x208], RZ ;  /* 0x0000820000007a24 */ /* 0x000fe800078e02ff */
[----:B------:R-:W-:Y:S01]  /*67f0*/  IMAD R0, R4, c[0x0][0x20c], R0 ;  /* 0x0000830004007a24 */ /* 0x000fe200078e0200 */
[----:B------:R-:W-:Y:S03]  /*6800*/  SHF.R.S32.HI R4, RZ, 0x1f, R252 ;  /* 0x0000001fff047819 */ /* 0x000fe600000114fc */
[----:B------:R-:W-:Y:S01]  /*6810*/  IMAD.IADD R3, R3, 0x1, R0 ;  /* 0x0000000103037824 */ /* 0x000fe200078e0200 */
[C---:B------:R-:W-:Y:S01]  /*6820*/  IADD3 R0, R135.reuse, 0x20, RZ ;  /* 0x0000002087007810 */ /* 0x040fe20007ffe0ff */
[----:B------:R-:W-:Y:S01]  /*6830*/  IMAD R4, R4, c[0x0][0x218], RZ ;  /* 0x0000860004047a24 */ /* 0x000fe200078e02ff */
[----:B------:R-:W-:Y:S01]  /*6840*/  @P1 IADD3 R0, R135, -0x20, RZ ;  /* 0xffffffe087001810 */ /* 0x000fe20007ffe0ff */
[----:B------:R-:W-:Y:S04]  /*6850*/  IMAD.WIDE.U32 R2, R252, c[0x0][0x218], R2 ;  /* 0x00008600fc027a25 */ /* 0x000fe800078e0002 */
[----:B------:R2:W1:Y:S01]  /*6860*/  LDSM.16.M88.4 R168, [R0] ;  /* 0x0000000000a8783b */ /* 0x0004620000000200 */
[----:B---3--:R-:W-:Y:S01]  /*6870*/  IADD3 R2, P2, R6, R2, RZ ;  /* 0x0000000206027210 */ /* 0x008fe20007f5e0ff */
[----:B------:R-:W-:Y:S02]  /*6880*/  IMAD R4, R252, c[0x0][0x21c], R4 ;  /* 0x00008700fc047a24 */ /* 0x000fe400078e0204 */
[----:B------:R2:W3:Y:S01]  /*6890*/  LDSM.16.M88.4 R172, [R0+0x800] ;  /* 0x0008000000ac783b */ /* 0x0004e20000000200 */
[C---:B------:R-:W-:Y:S02]  /*68a0*/  LEA R7, P1, R2.reuse, c[0x0][0x1f8], 0x1 ;  /* 0x00007e0002077a11 */ /* 0x040fe400078208ff */
[----:B----4-:R-:W-:Y:S01]  /*68b0*/  IADD3.X R3, R5, R3, R4, P2, !PT ;  /* 0x0000000305037210 */ /* 0x010fe200017fe404 */
[----:B------:R2:W4:Y:S01]  /*68c0*/  LDSM.16.M88.4 R176, [R0+0x1000] ;  /* 0x0010000000b0783b */ /* 0x0005220000000200 */
[----:B------:R-:W-:Y:S02]  /*68d0*/  IADD3 R5, R251, 0xc0, RZ ;  /* 0x000000c0fb057810 */ /* 0x000fe40007ffe0ff */
[----:B------:R-:W-:Y:S02]  /*68e0*/  LEA.HI.X R6, R2, c[0x0][0x1fc], R3, 0x1, P1 ;  /* 0x00007f0002067a11 */ /* 0x000fe400008f0c03 */
[----:B------:R-:W-:Y:S01]  /*68f0*/  ISETP.GE.AND P2, PT, R5, c[0x0][0x1d4], PT ;  /* 0x0000750005007a0c */ /* 0x000fe20003f46270 */
[----:B------:R-:W-:-:S10]  /*6900*/  BRA.DIV ~URZ, `(.L_x_44) ;  /* 0x000097127f007947 */ /* 0x000fd4000b800000 */
[----:B--2---:R2:W4:Y:S02]  /*6910*/  SHFL.IDX PT, R0, R6, RZ, 0x181f ;  /* 0x00181fff06007589 */ /* 0x00452400000e0000 */
.L_x_125:
[----:B------:R-:W-:Y:S01]  /*6920*/  SHF.R.S32.HI R3, RZ, 0x1f, R251 ;  /* 0x0000001fff037819 */ /* 0x000fe200000114fb */
[----:B------:R-:W5:Y:S01]  /*6930*/  SHFL.IDX PT, R2, R7, RZ, 0x181f ;  /* 0x00181fff07027589 */ /* 0x000f6200000e0000 */
[C---:B------:R-:W-:Y:S01]  /*6940*/  IADD3 R12, R251.reuse, 0x40, RZ ;  /* 0x00000040fb0c7810 */ /* 0x040fe20007ffe0ff */
[----:B------:R-:W-:Y:S01]  /*6950*/  BSSY B0, `(.L_x_45) ;  /* 0x0000037000007945 */ /* 0x000fe20003800000 */
[C---:B------:R-:W-:Y:S02]  /*6960*/  IADD3 R13, R251.reuse, 0x40, RZ ;  /* 0x00000040fb0d7810 */ /* 0x040fe40007ffe0ff */
[C---:B------:R-:W-:Y:S02]  /*6970*/  IADD3 R14, R251.reuse, 0xc0, RZ ;  /* 0x000000c0fb0e7810 */ /* 0x040fe40007ffe0ff */
[----:B------:R-:W-:Y:S02]  /*6980*/  SHF.R.S32.HI R13, RZ, 0x1f, R13 ;  /* 0x0000001fff0d7819 */ /* 0x000fe4000001140d */
[----:B------:R-:W-:Y:S02]  /*6990*/  SHF.R.S32.HI R14, RZ, 0x1f, R14 ;  /* 0x0000001fff0e7819 */ /* 0x000fe4000001140e */
[C---:B-----5:R-:W-:Y:S04]  /*69a0*/  LEA R4, P1, R251.reuse, R2, 0x1 ;  /* 0x00000002fb047211 */ /* 0x060fe800078208ff */
[C---:B----4-:R-:W-:Y:S02]  /*69b0*/  LEA.HI.X R5, R251.reuse, R0, R3, 0x1, P1 ;  /* 0x00000000fb057211 */ /* 0x050fe400008f0c03 */
[C---:B------:R-:W-:Y:S03]  /*69c0*/  IADD3 R3, R251.reuse, 0x80, RZ ;  /* 0x00000080fb037810 */ /* 0x040fe60007ffe0ff */
[----:B------:R-:W-:Y:S01]  /*69d0*/  @!PT LDS RZ, [RZ] ;  /* 0x00000000fffff984 */ /* 0x000fe20000000800 */
[----:B------:R-:W-:Y:S01]  /*69e0*/  @!PT LDS RZ, [RZ] ;  /* 0x00000000fffff984 */ /* 0x000fe20000000800 */
[----:B------:R4:W-:Y:S02]  /*69f0*/  LDGSTS.E.BYPASS.LTC128B.128 [R247+0x4080], [R4.64], !P6 ;  /* 0x0408000004f77fae */ /* 0x0009e4000f101d46 */
[C---:B----4-:R-:W-:Y:S04]  /*6a00*/  LEA R4, P1, R12.reuse, R2, 0x1 ;  /* 0x000000020c047211 */ /* 0x050fe800078208ff */
[----:B------:R-:W-:Y:S02]  /*6a10*/  LEA.HI.X R5, R12, R0, R13, 0x1, P1 ;  /* 0x000000000c057211 */ /* 0x000fe400008f0c0d */
[C---:B------:R-:W-:Y:S02]  /*6a20*/  IADD3 R13, R251.reuse, 0xc0, RZ ;  /* 0x000000c0fb0d7810 */ /* 0x040fe40007ffe0ff */
[----:B------:R-:W-:Y:S01]  /*6a30*/  IADD3 R12, R251, 0x80, RZ ;  /* 0x00000080fb0c7810 */ /* 0x000fe20007ffe0ff */
[----:B------:R4:W-:Y:S03]  /*6a40*/  LDGSTS.E.BYPASS.LTC128B.128 [R247+0x5880], [R4.64], !P5 ;  /* 0x0588000004f77fae */ /* 0x0009e6000e901d46 */
[----:B------:R-:W-:Y:S02]  /*6a50*/  SHF.R.S32.HI R12, RZ, 0x1f, R12 ;  /* 0x0000001fff0c7819 */ /* 0x000fe4000001140c */
[C---:B----4-:R-:W-:Y:S04]  /*6a60*/  LEA R4, P1, R3.reuse, R2, 0x1 ;  /* 0x0000000203047211 */ /* 0x050fe800078208ff */
[----:B------:R-:W-:Y:S02]  /*6a70*/  LEA.HI.X R5, R3, R0, R12, 0x1, P1 ;  /* 0x0000000003057211 */ /* 0x000fe400008f0c0c */
[----:B------:R-:W4:Y:S01]  /*6a80*/  S2R R12, SR_TID.X ;  /* 0x00000000000c7919 */ /* 0x000f220000002100 */
[C---:B------:R-:W-:Y:S03]  /*6a90*/  LEA R2, P1, R13.reuse, R2, 0x1 ;  /* 0x000000020d027211 */ /* 0x040fe600078208ff */
[----:B------:R2:W-:Y:S01]  /*6aa0*/  LDGSTS.E.BYPASS.LTC128B.128 [R247+0x7080], [R4.64], !P4 ;  /* 0x0708000004f77fae */ /* 0x0005e2000e101d46 */
[----:B------:R-:W-:Y:S05]  /*6ab0*/  LEA.HI.X R3, R13, R0, R14, 0x1, P1 ;  /* 0x000000000d037211 */ /* 0x000fea00008f0c0e */
[----:B------:R2:W-:Y:S01]  /*6ac0*/  LDGSTS.E.BYPASS.LTC128B.128 [R247+0x8880], [R2.64], !P2 ;  /* 0x0888000002f77fae */ /* 0x0005e2000d101d46 */
[----:B----4-:R-:W-:Y:S11]  /*6ad0*/  ISETP.GT.AND P1, PT, R12, 0x7f, PT ;  /* 0x0000007f0c00780c */ /* 0x010ff60003f24270 */
[----:B------:R-:W-:Y:S02]  /*6ae0*/  @!UPT UIADD3 URZ, URZ, URZ, URZ ;  /* 0x0000003f3f3ff290 */ /* 0x000fe4000fffe03f */
[----:B------:R-:W-:-:S05]  /*6af0*/  @P1 BRA `(.L_x_46) ;  /* 0x000001c000001947 */ /* 0x000fca0003800000 */
[----:B--2---:R-:W-:-:S05]  /*6b00*/  BRA.DIV ~URZ, `(.L_x_47) ;  /* 0x000095727f007947 */ /* 0x004fca000b800000 */
[----:B------:R2:W4:Y:S04]  /*6b10*/  SHFL.IDX PT, R4, R6, 0x1, 0x181f ;  /* 0x00381f0006047f89 */ /* 0x00052800000e0000 */
[----:B------:R2:W3:Y:S02]  /*6b20*/  SHFL.IDX PT, R0, R7, 0x1, 0x181f ;  /* 0x00381f0007007f89 */ /* 0x0004e400000e0000 */
.L_x_126:
[----:B--2---:R-:W-:Y:S02]  /*6b30*/  SHF.R.S32.HI R6, RZ, 0x1f, R251 ;  /* 0x0000001fff067819 */ /* 0x004fe400000114fb */
[C---:B---3--:R-:W-:Y:S02]  /*6b40*/  LEA R2, P1, R251.reuse, R0, 0x1 ;  /* 0x00000000fb027211 */ /* 0x048fe400078208ff */
[C---:B------:R-:W-:Y:S02]  /*6b50*/  IADD3 R5, R251.reuse, 0x40, RZ ;  /* 0x00000040fb057810 */ /* 0x040fe40007ffe0ff */
[C---:B----4-:R-:W-:Y:S02]  /*6b60*/  LEA.HI.X R3, R251.reuse, R4, R6, 0x1, P1 ;  /* 0x00000004fb037211 */ /* 0x050fe400008f0c06 */
[C---:B------:R-:W-:Y:S02]  /*6b70*/  IADD3 R6, R251.reuse, 0x40, RZ ;  /* 0x00000040fb067810 */ /* 0x040fe40007ffe0ff */
[C---:B------:R-:W-:Y:S01]  /*6b80*/  IADD3 R13, R251.reuse, 0x80, RZ ;  /* 0x00000080fb0d7810 */ /* 0x040fe20007ffe0ff */
[----:B------:R-:W-:Y:S01]  /*6b90*/  @!PT LDS RZ, [RZ] ;  /* 0x00000000fffff984 */ /* 0x000fe20000000800 */
[----:B------:R-:W-:Y:S01]  /*6ba0*/  @!PT LDS RZ, [RZ] ;  /* 0x00000000fffff984 */ /* 0x000fe20000000800 */
[----:B------:R-:W-:Y:S01]  /*6bb0*/  @!PT LDS RZ, [RZ] ;  /* 0x00000000fffff984 */ /* 0x000fe20000000800 */
[----:B------:R2:W-:Y:S01]  /*6bc0*/  LDGSTS.E.BYPASS.LTC128B.128 [R247+0x5080], [R2.64], !P6 ;  /* 0x0508000002f77fae */ /* 0x0005e2000f101d46 */
[----:B------:R-:W-:Y:S02]  /*6bd0*/  SHF.R.S32.HI R6, RZ, 0x1f, R6 ;  /* 0x0000001fff067819 */ /* 0x000fe40000011406 */
[C---:B------:R-:W-:Y:S02]  /*6be0*/  IADD3 R14, R251.reuse, 0x80, RZ ;  /* 0x00000080fb0e7810 */ /* 0x040fe40007ffe0ff */
[----:B------:R-:W-:Y:S02]  /*6bf0*/  IADD3 R12, R251, 0xc0, RZ ;  /* 0x000000c0fb0c7810 */ /* 0x000fe40007ffe0ff */
[----:B------:R-:W-:Y:S02]  /*6c00*/  SHF.R.S32.HI R14, RZ, 0x1f, R14 ;  /* 0x0000001fff0e7819 */ /* 0x000fe4000001140e */
[----:B------:R-:W-:Y:S02]  /*6c10*/  SHF.R.S32.HI R12, RZ, 0x1f, R12 ;  /* 0x0000001fff0c7819 */ /* 0x000fe4000001140c */
[C---:B--2---:R-:W-:Y:S04]  /*6c20*/  LEA R2, P1, R5.reuse, R0, 0x1 ;  /* 0x0000000005027211 */ /* 0x044fe800078208ff */
[----:B------:R-:W-:Y:S02]  /*6c30*/  LEA.HI.X R3, R5, R4, R6, 0x1, P1 ;  /* 0x0000000405037211 */ /* 0x000fe400008f0c06 */
[----:B------:R-:W-:Y:S02]  /*6c40*/  LEA R6, P1, R13, R0, 0x1 ;  /* 0x000000000d067211 */ /* 0x000fe400078208ff */
[----:B------:R-:W-:Y:S01]  /*6c50*/  IADD3 R5, R251, 0xc0, RZ ;  /* 0x000000c0fb057810 */ /* 0x000fe20007ffe0ff */
[----:B------:R2:W-:Y:S01]  /*6c60*/  LDGSTS.E.BYPASS.LTC128B.128 [R247+0x6880], [R2.64], !P5 ;  /* 0x0688000002f77fae */ /* 0x0005e2000e901d46 */
[----:B------:R-:W-:Y:S05]  /*6c70*/  LEA.HI.X R7, R13, R4, R14, 0x1, P1 ;  /* 0x000000040d077211 */ /* 0x000fea00008f0c0e */
[----:B------:R3:W-:Y:S01]  /*6c80*/  LDGSTS.E.BYPASS.LTC128B.128 [R247+0x8080], [R6.64], !P4 ;  /* 0x0808000006f77fae */ /* 0x0007e2000e101d46 */
[C---:B--2---:R-:W-:Y:S04]  /*6c90*/  LEA R2, P1, R5.reuse, R0, 0x1 ;  /* 0x0000000005027211 */ /* 0x044fe800078208ff */
[----:B------:R-:W-:Y:S05]  /*6ca0*/  LEA.HI.X R3, R5, R4, R12, 0x1, P1 ;  /* 0x0000000405037211 */ /* 0x000fea00008f0c0c */
[----:B------:R3:W-:Y:S04]  /*6cb0*/  LDGSTS.E.BYPASS.LTC128B.128 [R247+0x9880], [R2.64], !P2 ;  /* 0x0988000002f77fae */ /* 0x0007e8000d101d46 */
.L_x_46:
[----:B--2---:R-:W-:Y:S05]  /*6cc0*/  BSYNC B0 ;  /* 0x0000000000007941 */ /* 0x004fea0003800000 */
.L_x_45:
[----:B---3--:R-:W2:Y:S08]  /*6cd0*/  S2R R2, SR_TID.X ;  /* 0x0000000000027919 */ /* 0x008eb00000002100 */
[----:B------:R-:W0:Y:S01]  /*6ce0*/  LDGDEPBAR ;  /* 0x00000000000079af */ /* 0x000e220000000000 */
[----:B------:R-:W-:Y:S01]  /*6cf0*/  WARPSYNC 0xffffffff ;  /* 0xffffffff00007948 */ /* 0x000fe20003800000 */
[C---:B-1----:R-:W-:Y:S01]  /*6d00*/  HMMA.16816.F32.BF16 R4, R160.reuse, R8, RZ ;  /* 0x00000008a004723c */ /* 0x042fe200000418ff */
[----:B------:R-:W-:Y:S07]  /*6d10*/  BSSY B0, `(.L_x_48) ;  /* 0x000012f000007945 */ /* 0x000fee0003800000 */
[C---:B------:R-:W-:Y:S08]  /*6d20*/  HMMA.16816.F32.BF16 R8, R160.reuse, R10, RZ ;  /* 0x0000000aa008723c */ /* 0x040ff000000418ff */
[C---:B------:R-:W-:Y:S08]  /*6d30*/  HMMA.16816.F32.BF16 R12, R160.reuse, R16, RZ ;  /* 0x00000010a00c723c */ /* 0x040ff000000418ff */
[C---:B------:R-:W-:Y:S01]  /*6d40*/  HMMA.16816.F32.BF16 R16, R160.reuse, R18, RZ ;  /* 0x00000012a010723c */ /* 0x040fe200000418ff */
[----:B--2---:R-:W-:Y:S04]  /*6d50*/  SHF.R.S32.HI R0, RZ, 0x1f, R2 ;  /* 0x0000001fff007819 */ /* 0x004fe80000011402 */
[-C--:B------:R-:W-:Y:S03]  /*6d60*/  LEA.HI R0, R0, R2.reuse, RZ, 0x3 ;  /* 0x0000000200007211 */ /* 0x080fe600078f18ff */
[C---:B------:R-:W-:Y:S01]  /*6d70*/  HMMA.16816.F32.BF16 R20, R160.reuse, R24, RZ ;  /* 0x00000018a014723c */ /* 0x040fe200000418ff */
[----:B------:R-:W-:Y:S04]  /*6d80*/  LOP3.LUT R0, R0, 0xfffffff8, RZ, 0xc0, !PT ;  /* 0xfffffff800007812 */ /* 0x000fe800078ec0ff */
[----:B------:R-:W-:Y:S03]  /*6d90*/  IADD3 R0, -R0, R2, RZ ;  /* 0x0000000200007210 */ /* 0x000fe60007ffe1ff */
[----:B------:R-:W-:Y:S01]  /*6da0*/  HMMA.16816.F32.BF16 R24, R160, R26, RZ ;  /* 0x0000001aa018723c */ /* 0x000fe200000418ff */
[----:B------:R-:W-:Y:S03]  /*6db0*/  LOP3.LUT P1, RZ, R0, 0x4, RZ, 0xc0, !PT ;  /* 0x0000000400ff7812 */ /* 0x000fe6000782c0ff */
[C---:B------:R-:W-:Y:S04]  /*6dc0*/  IADD3 R0, R135.reuse, 0x40, RZ ;  /* 0x0000004087007810 */ /* 0x040fe80007ffe0ff */
[C---:B------:R-:W-:Y:S06]  /*6dd0*/  HMMA.16816.F32.BF16 R4, R164.reuse, R168, R4 ;  /* 0x000000a8a404723c */ /* 0x040fec0000041804 */
[----:B------:R-:W-:Y:S02]  /*6de0*/  @P1 IADD3 R0, R135, -0x40, RZ ;  /* 0xffffffc087001810 */ /* 0x000fe40007ffe0ff */
[C---:B------:R-:W-:Y:S03]  /*6df0*/  HMMA.16816.F32.BF16 R8, R164.reuse, R170, R8 ;  /* 0x000000aaa408723c */ /* 0x040fe60000041808 */
[----:B------:R-:W1:Y:S05]  /*6e00*/  LDSM.16.M88.4 R168, [R0] ;  /* 0x0000000000a8783b */ /* 0x000e6a0000000200 */
[C---:B------:R-:W-:Y:S08]  /*6e10*/  HMMA.16816.F32.BF16 R12, R164.reuse, R172, R12 ;  /* 0x000000aca40c723c */ /* 0x040ff0000004180c */
[C---:B------:R-:W-:Y:S01]  /*6e20*/  HMMA.16816.F32.BF16 R16, R164.reuse, R174, R16 ;  /* 0x000000aea410723c */ /* 0x040fe20000041810 */
[----:B------:R-:W2:Y:S07]  /*6e30*/  LDSM.16.M88.4 R172, [R0+0x800] ;  /* 0x0008000000ac783b */ /* 0x000eae0000000200 */
[C---:B------:R-:W-:Y:S08]  /*6e40*/  HMMA.16816.F32.BF16 R20, R164.reuse, R176, R20 ;  /* 0x000000b0a414723c */ /* 0x040ff00000041814 */
[----:B------:R-:W-:Y:S01]  /*6e50*/  HMMA.16816.F32.BF16 R24, R164, R178, R24 ;  /* 0x000000b2a418723c */ /* 0x000fe20000041818 */
[----:B------:R-:W-:Y:S07]  /*6e60*/  LDSM.16.M88.4 R176, [R236+0x4800] ;  /* 0x00480000ecb0783b */ /* 0x000fee0000000200 */
[C---:B-1----:R-:W-:Y:S08]  /*6e70*/  HMMA.16816.F32.BF16 R4, R180.reuse, R168, R4 ;  /* 0x000000a8b404723c */ /* 0x042ff00000041804 */
[C---:B------:R-:W-:Y:S01]  /*6e80*/  HMMA.16816.F32.BF16 R8, R180.reuse, R170, R8 ;  /* 0x000000aab408723c */ /* 0x040fe20000041808 */
[----:B------:R-:W1:Y:S07]  /*6e90*/  LDSM.16.M88.4 R168, [R0+0x1000] ;  /* 0x0010000000a8783b */ /* 0x000e6e0000000200 */
[C---:B--2---:R-:W-:Y:S08]  /*6ea0*/  HMMA.16816.F32.BF16 R12, R180.reuse, R172, R12 ;  /* 0x000000acb40c723c */ /* 0x044ff0000004180c */
[C---:B------:R-:W-:Y:S01]  /*6eb0*/  HMMA.16816.F32.BF16 R16, R180.reuse, R174, R16 ;  /* 0x000000aeb410723c */ /* 0x040fe20000041810 */
[----:B------:R-:W2:Y:S07]  /*6ec0*/  LDSM.16.M88.4 R172, [R236] ;  /* 0x00000000ecac783b */ /* 0x000eae0000000200 */
[C---:B-1----:R-:W-:Y:S08]  /*6ed0*/  HMMA.16816.F32.BF16 R20, R180.reuse, R168, R20 ;  /* 0x000000a8b414723c */ /* 0x042ff00000041814 */
[----:B------:R-:W-:Y:S01]  /*6ee0*/  HMMA.16816.F32.BF16 R24, R180, R170, R24 ;  /* 0x000000aab418723c */ /* 0x000fe20000041818 */
[----:B------:R-:W1:Y:S07]  /*6ef0*/  LDSM.16.M88.4 R168, [R236+0x800] ;  /* 0x00080000eca8783b */ /* 0x000e6e0000000200 */
[C---:B--2---:R-:W-:Y:S08]  /*6f00*/  HMMA.16816.F32.BF16 R4, R184.reuse, R172, R4 ;  /* 0x000000acb804723c */ /* 0x044ff00000041804 */
[C---:B------:R-:W-:Y:S01]  /*6f10*/  HMMA.16816.F32.BF16 R8, R184.reuse, R174, R8 ;  /* 0x000000aeb808723c */ /* 0x040fe20000041808 */
[----:B------:R-:W2:Y:S07]  /*6f20*/  LDSM.16.M88.4 R172, [R236+0x1000] ;  /* 0x00100000ecac783b */ /* 0x000eae0000000200 */
[C---:B-1----:R-:W-:Y:S08]  /*6f30*/  HMMA.16816.F32.BF16 R12, R184.reuse, R168, R12 ;  /* 0x000000a8b80c723c */ /* 0x042ff0000004180c */
[C---:B------:R-:W-:Y:S01]  /*6f40*/  HMMA.16816.F32.BF16 R16, R184.reuse, R170, R16 ;  /* 0x000000aab810723c */ /* 0x040fe20000041810 */
[----:B------:R-:W1:Y:S07]  /*6f50*/  LDSM.16.M88.4 R168, [R135+0x1800] ;  /* 0x0018000087a8783b */ /* 0x000e6e0000000200 */
[C---:B--2---:R-:W-:Y:S08]  /*6f60*/  HMMA.16816.F32.BF16 R20, R184.reuse, R172, R20 ;  /* 0x000000acb814723c */ /* 0x044ff00000041814 */
[----:B------:R-:W-:Y:S01]  /*6f70*/  HMMA.16816.F32.BF16 R24, R184, R174, R24 ;  /* 0x000000aeb818723c */ /* 0x000fe20000041818 */
[----:B------:R-:W2:Y:S07]  /*6f80*/  LDSM.16.M88.4 R172, [R135+0x2000] ;  /* 0x0020000087ac783b */ /* 0x000eae0000000200 */
[C---:B-1----:R-:W-:Y:S08]  /*6f90*/  HMMA.16816.F32.BF16 R4, R188.reuse, R168, R4 ;  /* 0x000000a8bc04723c */ /* 0x042ff00000041804 */
[C---:B------:R-:W-:Y:S01]  /*6fa0*/  HMMA.16816.F32.BF16 R8, R188.reuse, R170, R8 ;  /* 0x000000aabc08723c */ /* 0x040fe20000041808 */
[----:B------:R-:W1:Y:S07]  /*6fb0*/  LDSM.16.M88.4 R168, [R135+0x2800] ;  /* 0x0028000087a8783b */ /* 0x000e6e0000000200 */
[C---:B--2---:R-:W-:Y:S08]  /*6fc0*/  HMMA.16816.F32.BF16 R12, R188.reuse, R172, R12 ;  /* 0x000000acbc0c723c */ /* 0x044ff0000004180c */
[C---:B------:R-:W-:Y:S01]  /*6fd0*/  HMMA.16816.F32.BF16 R16, R188.reuse, R174, R16 ;  /* 0x000000aebc10723c */ /* 0x040fe20000041810 */
[----:B------:R-:W2:Y:S07]  /*6fe0*/  LDSM.16.M88.4 R172, [R241+0x1800] ;  /* 0x00180000f1ac783b */ /* 0x000eae0000000200 */
        /* <DEDUP_REMOVED lines=88> */
[C---:B------:R-:W-:Y:S08]  /*7570*/  HMMA.16816.F32.BF16 R16, R228.reuse, R174, R16 ;  /* 0x000000aee410723c */ /* 0x040ff00000041810 */
[C---:B-1----:R-:W-:Y:S08]  /*7580*/  HMMA.16816.F32.BF16 R20, R228.reuse, R168, R20 ;  /* 0x000000a8e414723c */ /* 0x042ff00000041814 */
[----:B------:R-:W-:Y:S01]  /*7590*/  HMMA.16816.F32.BF16 R24, R228, R170, R24 ;  /* 0x000000aae418723c */ /* 0x000fe20000041818 */
[----:B------:R-:W1:Y:S07]  /*75a0*/  LDSM.16.M88.4 R168, [R236+0x5000] ;  /* 0x00500000eca8783b */ /* 0x000e6e0000000200 */
[C---:B------:R-:W-:Y:S08]  /*75b0*/  HMMA.16816.F32.BF16 R4, R232.reuse, R176, R4 ;  /* 0x000000b0e804723c */ /* 0x040ff00000041804 */
[C---:B------:R-:W-:Y:S11]  /*75c0*/  HMMA.16816.F32.BF16 R8, R232.reuse, R178, R8 ;  /* 0x000000b2e808723c */ /* 0x040ff60000041808 */
[----:B------:R-:W-:Y:S05]  /*75d0*/  @!UPT UIADD3 URZ, URZ, URZ, URZ ;  /* 0x0000003f3f3ff290 */ /* 0x000fea000fffe03f */
[----:B------:R-:W-:Y:S02]  /*75e0*/  FMUL.FTZ R0, R5, c[0x0][0x320] ;  /* 0x0000c80005007a20 */ /* 0x000fe40000410000 */
[----:B------:R-:W-:Y:S02]  /*75f0*/  FMUL.FTZ R2, R4, c[0x0][0x320] ;  /* 0x0000c80004027a20 */ /* 0x000fe40000410000 */
[----:B------:R2:W3:Y:S04]  /*7600*/  MUFU.TANH R248, R0 ;  /* 0x0000000000f87308 */ /* 0x0004e80000002400 */
[----:B------:R-:W-:Y:S01]  /*7610*/  FMUL.FTZ R3, R11, c[0x0][0x320] ;  /* 0x0000c8000b037a20 */ /* 0x000fe20000410000 */
[C---:B-1----:R-:W-:Y:S03]  /*7620*/  HMMA.16816.F32.BF16 R12, R232.reuse, R168, R12 ;  /* 0x000000a8e80c723c */ /* 0x042fe6000004180c */
[----:B------:R-:W-:Y:S02]  /*7630*/  FMUL.FTZ R10, R10, c[0x0][0x320] ;  /* 0x0000c8000a0a7a20 */ /* 0x000fe40000410000 */
[----:B------:R1:W4:Y:S03]  /*7640*/  MUFU.TANH R249, R2 ;  /* 0x0000000200f97308 */ /* 0x0003260000002400 */
[C---:B------:R-:W-:Y:S07]  /*7650*/  HMMA.16816.F32.BF16 R16, R232.reuse, R170, R16 ;  /* 0x000000aae810723c */ /* 0x040fee0000041810 */
[----:B------:R-:W3:Y:S01]  /*7660*/  MUFU.TANH R178, R10 ;  /* 0x0000000a00b27308 */ /* 0x000ee20000002400 */
[----:B--2---:R-:W-:Y:S09]  /*7670*/  FMUL.FTZ R0, R6, c[0x0][0x320] ;  /* 0x0000c80006007a20 */ /* 0x004ff20000410000 */
[----:B------:R2:W2:Y:S01]  /*7680*/  MUFU.TANH R179, R0 ;  /* 0x0000000000b37308 */ /* 0x0004a20000002400 */
[----:B-1----:R-:W-:Y:S09]  /*7690*/  FMUL.FTZ R2, R13, c[0x0][0x320] ;  /* 0x0000c8000d027a20 */ /* 0x002ff20000410000 */
[----:B------:R-:W1:Y:S10]  /*76a0*/  MUFU.TANH R176, R3 ;  /* 0x0000000300b07308 */ /* 0x000e740000002400 */
[----:B------:R-:W1:Y:S01]  /*76b0*/  MUFU.TANH R171, R2 ;  /* 0x0000000200ab7308 */ /* 0x000e620000002400 */
[----:B--2---:R-:W-:Y:S02]  /*76c0*/  FMUL.FTZ R0, R7, c[0x0][0x320] ;  /* 0x0000c80007007a20 */ /* 0x004fe40000410000 */
[----:B------:R-:W2:Y:S01]  /*76d0*/  LDSM.16.M88.4 R4, [R236+0x5800] ;  /* 0x00580000ec04783b */ /* 0x000ea20000000200 */
[----:B------:R-:W-:Y:S06]  /*76e0*/  DEPBAR.LE SB0, 0x0 ;  /* 0x000080000000791a */ /* 0x000fec0000000000 */
[----:B------:R5:W1:Y:S01]  /*76f0*/  MUFU.TANH R250, R0 ;  /* 0x0000000000fa7308 */ /* 0x000a620000002400 */
[----:B------:R-:W-:Y:S01]  /*7700*/  BAR.SYNC.DEFER_BLOCKING 0x0 ;  /* 0x0000000000007b1d */ /* 0x000fe20000010000 */
[----:B-----5:R-:W-:Y:S08]  /*7710*/  FMUL.FTZ R0, R8, c[0x0][0x320] ;  /* 0x0000c80008007a20 */ /* 0x020ff00000410000 */
[----:B------:R5:W1:Y:S01]  /*7720*/  MUFU.TANH R177, R0 ;  /* 0x0000000000b17308 */ /* 0x000a620000002400 */
[----:B------:R-:W3:Y:S01]  /*7730*/  LDL R8, [R1+0x4] ;  /* 0x0000040001087983 */ /* 0x000ee20000100800 */
[C---:B--2---:R-:W-:Y:S08]  /*7740*/  HMMA.16816.F32.BF16 R20, R232.reuse, R4, R20 ;  /* 0x00000004e814723c */ /* 0x044ff00000041814 */
[----:B------:R-:W-:Y:S04]  /*7750*/  HMMA.16816.F32.BF16 R24, R232, R6, R24 ;  /* 0x00000006e818723c */ /* 0x000fe80000041818 */
[----:B-----5:R-:W-:Y:S02]  /*7760*/  FMUL.FTZ R0, R9, c[0x0][0x320] ;  /* 0x0000c80009007a20 */ /* 0x020fe40000410000 */
[----:B------:R-:W3:Y:S02]  /*7770*/  LDL R9, [R1+0x10] ;  /* 0x0000100001097983 */ /* 0x000ee40000100800 */
[----:B------:R2:W1:Y:S04]  /*7780*/  MUFU.TANH R175, R0 ;  /* 0x0000000000af7308 */ /* 0x0004680000002400 */
[----:B--2---:R-:W-:Y:S06]  /*7790*/  FMUL.FTZ R0, R12, c[0x0][0x320] ;  /* 0x0000c8000c007a20 */ /* 0x004fec0000410000 */
[----:B------:R2:W1:Y:S02]  /*77a0*/  MUFU.TANH R172, R0 ;  /* 0x0000000000ac7308 */ /* 0x0004640000002400 */
[----:B--2---:R-:W-:Y:S08]  /*77b0*/  FMUL.FTZ R0, R14, c[0x0][0x320] ;  /* 0x0000c8000e007a20 */ /* 0x004ff00000410000 */
        /* <DEDUP_REMOVED lines=16> */
[----:B------:R2:W1:Y:S01]  /*78c0*/  MUFU.TANH R17, R0 ;  /* 0x0000000000117308 */ /* 0x0004620000002400 */
[----:B---3--:R-:W-:Y:S01]  /*78d0*/  ISETP.GT.AND P1, PT, R8, R9, PT ;  /* 0x000000090800720c */ /* 0x008fe20003f24270 */
[----:B--2---:R-:W-:Y:S08]  /*78e0*/  FMUL.FTZ R0, R23, c[0x0][0x320] ;  /* 0x0000c80017007a20 */ /* 0x004ff00000410000 */
[----:B------:R2:W3:Y:S02]  /*78f0*/  MUFU.TANH R16, R0 ;  /* 0x0000000000107308 */ /* 0x0004e40000002400 */
        /* <DEDUP_REMOVED lines=8> */
[----:B------:R-:W-:-:S05]  /*7980*/  @!P1 BRA `(.L_x_49) ;  /* 0x0000067000009947 */ /* 0x000fca0003800000 */
[----:B---34-:R-:W3:Y:S01]  /*7990*/  LDL R9, [R1+0x14] ;  /* 0x0000140001097983 */ /* 0x018ee20000100800 */
[----:B--2---:R-:W-:Y:S02]  /*79a0*/  IMAD.MOV.U32 R0, RZ, RZ, 0x1 ;  /* 0x00000001ff007424 */ /* 0x004fe400078e00ff */
[----:B------:R-:W-:Y:S01]  /*79b0*/  IMAD.MOV.U32 R252, RZ, RZ, RZ ;  /* 0x000000fffffc7224 */ /* 0x000fe200078e00ff */
[----:B------:R-:W2:Y:S02]  /*79c0*/  LDL.64 R20, [R1+0x20] ;  /* 0x0000200001147983 */ /* 0x000ea40000100a00 */
[----:B------:R-:W-:Y:S02]  /*79d0*/  ISETP.NE.AND P1, PT, R0, c[0x0][0x2b8], PT ;  /* 0x0000ae0000007a0c */ /* 0x000fe40003f25270 */
[----:B------:R-:W4:Y:S04]  /*79e0*/  LDL R19, [R1+0x34] ;  /* 0x0000340001137983 */ /* 0x000f280000100800 */
[----:B------:R-:W5:Y:S04]  /*79f0*/  S2R R2, SR_TID.X ;  /* 0x0000000000027919 */ /* 0x000f680000002100 */
[----:B------:R-:W2:Y:S01]  /*7a00*/  LDL R6, [R1+0x30] ;  /* 0x0000300001067983 */ /* 0x000ea20000100800 */
[--C-:B-----5:R-:W-:Y:S02]  /*7a10*/  SHF.R.S32.HI R3, RZ, 0x1f, R2.reuse ;  /* 0x0000001fff037819 */ /* 0x120fe40000011402 */
[----:B------:R-:W-:Y:S02]  /*7a20*/  SHF.R.S32.HI R5, RZ, 0x1f, R2 ;  /* 0x0000001fff057819 */ /* 0x000fe40000011402 */
[-C--:B------:R-:W-:Y:S02]  /*7a30*/  LEA.HI R3, R3, R2.reuse, RZ, 0x3 ;  /* 0x0000000203037211 */ /* 0x080fe400078f18ff */
[----:B------:R-:W-:Y:S02]  /*7a40*/  LEA.HI R5, R5, R2, RZ, 0x3 ;  /* 0x0000000205057211 */ /* 0x000fe400078f18ff */
[----:B------:R-:W-:Y:S02]  /*7a50*/  LOP3.LUT R3, R3, 0xfffffff8, RZ, 0xc0, !PT ;  /* 0xfffffff803037812 */ /* 0x000fe400078ec0ff */
[----:B------:R-:W-:Y:S03]  /*7a60*/  SHF.R.S32.HI R5, RZ, 0x3, R5 ;  /* 0x00000003ff057819 */ /* 0x000fe60000011405 */
[----:B------:R-:W-:Y:S04]  /*7a70*/  IMAD.IADD R3, R2, 0x1, -R3 ;  /* 0x0000000102037824 */ /* 0x000fe800078e0a03 */
[----:B------:R-:W-:Y:S01]  /*7a80*/  IMAD R0, R3, 0x20, R5 ;  /* 0x0000002003007824 */ /* 0x000fe200078e0205 */
[----:B------:R-:W-:Y:S01]  /*7a90*/  IADD3 R5, -R5, 0x30, RZ ;  /* 0x0000003005057810 */ /* 0x000fe20007ffe1ff */
[----:B---3--:R-:W-:Y:S02]  /*7aa0*/  IMAD R2, R8, 0x30, R9 ;  /* 0x0000003008027824 */ /* 0x008fe400078e0209 */
[----:B------:R-:W3:Y:S03]  /*7ab0*/  LDL.64 R8, [R1+0x18] ;  /* 0x0000180001087983 */ /* 0x000ee60000100a00 */
[----:B------:R-:W-:Y:S05]  /*7ac0*/  IADD3 R2, R2, -0x30, R0 ;  /* 0xffffffd002027810 */ /* 0x000fea0007ffe000 */
[----:B------:R-:W-:Y:S04]  /*7ad0*/  @P1 IMAD.HI.U32 R3, R2, c[0x0][0x2bc], RZ ;  /* 0x0000af0002031a27 */ /* 0x000fe800078e00ff */
[----:B------:R-:W-:Y:S01]  /*7ae0*/  IMAD.MOV.U32 R0, RZ, RZ, R2 ;  /* 0x000000ffff007224 */ /* 0x000fe200078e0002 */
[----:B------:R-:W-:Y:S04]  /*7af0*/  @P1 SHF.R.U32.HI R0, RZ, c[0x0][0x2c0], R3 ;  /* 0x0000b000ff001a19 */ /* 0x000fe80000011603 */
[C---:B--2---:R-:W-:Y:S01]  /*7b00*/  @!P0 IADD3 R3, P1, R0.reuse, R20, RZ ;  /* 0x0000001400038210 */ /* 0x044fe20007f3e0ff */
[----:B------:R-:W-:Y:S03]  /*7b10*/  IMAD.MOV R4, RZ, RZ, -R0 ;  /* 0x000000ffff047224 */ /* 0x000fe600078e0a00 */
[----:B----4-:R-:W-:Y:S01]  /*7b20*/  @!P0 LEA.HI.X.SX32 R0, R0, R19, 0x1, P1 ;  /* 0x0000001300008211 */ /* 0x010fe200008f0eff */
[----:B------:R-:W-:Y:S01]  /*7b30*/  IMAD R4, R4, c[0x0][0x2b8], R2 ;  /* 0x0000ae0004047a24 */ /* 0x000fe200078e0202 */
[C---:B------:R-:W-:Y:S04]  /*7b40*/  @!P0 LEA R2, P1, R3.reuse, c[0x0][0x2a0], 0x2 ;  /* 0x0000a80003028a11 */ /* 0x040fe800078210ff */
[----:B------:R-:W-:Y:S01]  /*7b50*/  @!P0 LEA.HI.X R3, R3, c[0x0][0x2a4], R0, 0x2, P1 ;  /* 0x0000a90003038a11 */ /* 0x000fe200008f1400 */
[----:B------:R2:W-:Y:S01]  /*7b60*/  STL [R1], R4 ;  /* 0x0000000401007387 */ /* 0x0005e20000100800 */
[----:B------:R-:W-:Y:S03]  /*7b70*/  SHF.R.S32.HI R0, RZ, 0x1f, R4 ;  /* 0x0000001fff007819 */ /* 0x000fe60000011404 */
[----:B------:R4:W5:Y:S02]  /*7b80*/  @!P0 LDG.E R252, [R2.64] ;  /* 0x0000000602fc8981 */ /* 0x000964000c1e1900 */
[----:B------:R-:W-:Y:S04]  /*7b90*/  IMAD R0, R0, c[0x0][0x1e0], RZ ;  /* 0x0000780000007a24 */ /* 0x000fe800078e02ff */
[C---:B------:R-:W-:Y:S02]  /*7ba0*/  IMAD R0, R4.reuse, c[0x0][0x1e4], R0 ;  /* 0x0000790004007a24 */ /* 0x040fe400078e0200 */
[----:B----4-:R-:W-:Y:S04]  /*7bb0*/  IMAD.WIDE.U32 R2, R4, c[0x0][0x1e0], RZ ;  /* 0x0000780004027a25 */ /* 0x010fe800078e00ff */
[----:B------:R-:W-:Y:S01]  /*7bc0*/  IMAD.IADD R3, R3, 0x1, R0 ;  /* 0x0000000103037824 */ /* 0x000fe200078e0200 */
[----:B-----5:R-:W-:Y:S03]  /*7bd0*/  SHF.R.S32.HI R0, RZ, 0x1f, R252 ;  /* 0x0000001fff007819 */ /* 0x020fe600000114fc */
[----:B------:R-:W-:Y:S04]  /*7be0*/  IMAD.WIDE.U32 R2, R252, c[0x0][0x1f0], R2 ;  /* 0x00007c00fc027a25 */ /* 0x000fe800078e0002 */
[----:B--2---:R-:W-:Y:S01]  /*7bf0*/  IMAD R4, R0, c[0x0][0x1f0], RZ ;  /* 0x00007c0000047a24 */ /* 0x004fe200078e02ff */
[----:B---3--:R-:W-:Y:S03]  /*7c00*/  IADD3 R0, P1, R8, R2, RZ ;  /* 0x0000000208007210 */ /* 0x008fe60007f3e0ff */
[----:B------:R-:W-:Y:S05]  /*7c10*/  IMAD R4, R252, c[0x0][0x1f4], R4 ;  /* 0x00007d00fc047a24 */ /* 0x000fea00078e0204 */
[----:B------:R-:W-:Y:S02]  /*7c20*/  IADD3.X R2, R6, R3, R4, P1, !PT ;  /* 0x0000000306027210 */ /* 0x000fe40000ffe404 */
[C---:B------:R-:W-:Y:S04]  /*7c30*/  LEA R9, P1, R0.reuse, c[0x0][0x1c8], 0x1 ;  /* 0x0000720000097a11 */ /* 0x040fe800078208ff */
[----:B------:R-:W-:Y:S02]  /*7c40*/  LEA.HI.X R8, R0, c[0x0][0x1cc], R2, 0x1, P1 ;  /* 0x0000730000087a11 */ /* 0x000fe400008f0c02 */
[----:B------:R-:W-:Y:S01]  /*7c50*/  ISETP.GE.AND P1, PT, R5, 0x1, PT ;  /* 0x000000010500780c */ /* 0x000fe20003f26270 */
[----:B------:R-:W-:-:S10]  /*7c60*/  BRA.DIV ~URZ, `(.L_x_50) ;  /* 0x000084d27f007947 */ /* 0x000fd4000b800000 */
[----:B------:R2:W3:Y:S02]  /*7c70*/  SHFL.IDX PT, R4, R8, RZ, 0x181f ;  /* 0x00181fff08047589 */ /* 0x0004e400000e0000 */
.L_x_127:
[----:B------:R-:W-:-:S05]  /*7c80*/  BRA.DIV ~URZ, `(.L_x_51) ;  /* 0x000085227f007947 */ /* 0x000fca000b800000 */
[----:B------:R4:W2:Y:S02]  /*7c90*/  SHFL.IDX PT, R0, R9, RZ, 0x181f ;  /* 0x00181fff09007589 */ /* 0x0008a400000e0000 */
.L_x_128:
[----:B------:R-:W-:Y:S02]  /*7ca0*/  SHF.R.S32.HI R7, RZ, 0x1f, R251 ;  /* 0x0000001fff077819 */ /* 0x000fe400000114fb */
[C---:B--2---:R-:W-:Y:S02]  /*7cb0*/  @P1 LEA R2, P3, R251.reuse, R0, 0x1 ;  /* 0x00000000fb021211 */ /* 0x044fe400078608ff */
[C---:B------:R-:W-:Y:S02]  /*7cc0*/  IADD3 R6, R251.reuse, 0x40, RZ ;  /* 0x00000040fb067810 */ /* 0x040fe40007ffe0ff */
[C---:B---3--:R-:W-:Y:S02]  /*7cd0*/  @P1 LEA.HI.X R3, R251.reuse, R4, R7, 0x1, P3 ;  /* 0x00000004fb031211 */ /* 0x048fe400018f0c07 */
[C---:B------:R-:W-:Y:S02]  /*7ce0*/  IADD3 R7, R251.reuse, 0x40, RZ ;  /* 0x00000040fb077810 */ /* 0x040fe40007ffe0ff */
[C---:B------:R-:W-:Y:S01]  /*7cf0*/  IADD3 R21, R251.reuse, 0x80, RZ ;  /* 0x00000080fb157810 */ /* 0x040fe20007ffe0ff */
[----:B------:R-:W-:Y:S01]  /*7d00*/  @!PT LDS RZ, [RZ] ;  /* 0x00000000fffff984 */ /* 0x000fe20000000800 */
[----:B------:R-:W-:Y:S01]  /*7d10*/  @!PT LDS RZ, [RZ] ;  /* 0x00000000fffff984 */ /* 0x000fe20000000800 */
[----:B------:R-:W-:Y:S01]  /*7d20*/  @!PT LDS RZ, [RZ] ;  /* 0x00000000fffff984 */ /* 0x000fe20000000800 */
[----:B------:R2:W-:Y:S01]  /*7d30*/  @P1 LDGSTS.E.BYPASS.LTC128B.128 [R247+0x14080], [R2.64], !P6 ;  /* 0x1408000002f71fae */ /* 0x0005e2000f101d46 */
[----:B------:R-:W-:Y:S02]  /*7d40*/  SHF.R.S32.HI R7, RZ, 0x1f, R7 ;  /* 0x0000001fff077819 */ /* 0x000fe40000011407 */
[C---:B------:R-:W-:Y:S02]  /*7d50*/  IADD3 R22, R251.reuse, 0x80, RZ ;  /* 0x00000080fb167810 */ /* 0x040fe40007ffe0ff */
[C---:B------:R-:W-:Y:S02]  /*7d60*/  IADD3 R19, R251.reuse, 0xc0, RZ ;  /* 0x000000c0fb137810 */ /* 0x040fe40007ffe0ff */
[----:B------:R-:W-:Y:S02]  /*7d70*/  SHF.R.S32.HI R22, RZ, 0x1f, R22 ;  /* 0x0000001fff167819 */ /* 0x000fe40000011416 */
[----:B------:R-:W-:Y:S04]  /*7d80*/  IADD3 R20, R251, 0xc0, RZ ;  /* 0x000000c0fb147810 */ /* 0x000fe80007ffe0ff */
[----:B------:R-:W-:Y:S02]  /*7d90*/  SHF.R.S32.HI R20, RZ, 0x1f, R20 ;  /* 0x0000001fff147819 */ /* 0x000fe40000011414 */
[C---:B--2---:R-:W-:Y:S04]  /*7da0*/  @P1 LEA R2, P3, R6.reuse, R0, 0x1 ;  /* 0x0000000006021211 */ /* 0x044fe800078608ff */
[----:B------:R-:W-:Y:S02]  /*7db0*/  @P1 LEA.HI.X R3, R6, R4, R7, 0x1, P3 ;  /* 0x0000000406031211 */ /* 0x000fe400018f0c07 */
[C---:B------:R-:W-:Y:S03]  /*7dc0*/  @P1 LEA R6, P3, R21.reuse, R0, 0x1 ;  /* 0x0000000015061211 */ /* 0x040fe600078608ff */
[----:B------:R2:W-:Y:S01]  /*7dd0*/  @P1 LDGSTS.E.BYPASS.LTC128B.128 [R247+0x15880], [R2.64], !P5 ;  /* 0x1588000002f71fae */ /* 0x0005e2000e901d46 */
[----:B------:R-:W-:Y:S05]  /*7de0*/  @P1 LEA.HI.X R7, R21, R4, R22, 0x1, P3 ;  /* 0x0000000415071211 */ /* 0x000fea00018f0c16 */
[----:B------:R3:W-:Y:S01]  /*7df0*/  @P1 LDGSTS.E.BYPASS.LTC128B.128 [R247+0x17080], [R6.64], !P4 ;  /* 0x1708000006f71fae */ /* 0x0007e2000e101d46 */
[C---:B--2---:R-:W-:Y:S04]  /*7e00*/  @P1 LEA R2, P3, R19.reuse, R0, 0x1 ;  /* 0x0000000013021211 */ /* 0x044fe800078608ff */
[----:B------:R-:W-:Y:S05]  /*7e10*/  @P1 LEA.HI.X R3, R19, R4, R20, 0x1, P3 ;  /* 0x0000000413031211 */ /* 0x000fea00018f0c14 */
[----:B------:R3:W-:Y:S01]  /*7e20*/  @P1 LDGSTS.E.BYPASS.LTC128B.128 [R247+0x18880], [R2.64], !P2 ;  /* 0x1888000002f71fae */ /* 0x0007e2000d101d46 */
[----:B------:R-:W-:Y:S01]  /*7e30*/  ISETP.GE.AND P1, PT, R5, 0x21, PT ;  /* 0x000000210500780c */ /* 0x000fe20003f26270 */
[----:B------:R-:W-:-:S06]  /*7e40*/  BRA.DIV ~URZ, `(.L_x_52) ;  /* 0x000083c27f007947 */ /* 0x000fcc000b800000 */
[----:B------:R2:W3:Y:S04]  /*7e50*/  SHFL.IDX PT, R4, R8, 0x1, 0x181f ;  /* 0x00381f0008047f89 */ /* 0x0004e800000e0000 */
[----:B------:R2:W4:Y:S02]  /*7e60*/  SHFL.IDX PT, R0, R9, 0x1, 0x181f ;  /* 0x00381f0009007f89 */ /* 0x00052400000e0000 */
.L_x_129:
[----:B---3--:R-:W-:Y:S02]  /*7e70*/  SHF.R.S32.HI R6, RZ, 0x1f, R251 ;  /* 0x0000001fff067819 */ /* 0x008fe400000114fb */
[C---:B----4-:R-:W-:Y:S02]  /*7e80*/  @P1 LEA R2, P3, R251.reuse, R0, 0x1 ;  /* 0x00000000fb021211 */ /* 0x050fe400078608ff */
[C---:B------:R-:W-:Y:S02]  /*7e90*/  IADD3 R5, R251.reuse, 0x40, RZ ;  /* 0x00000040fb057810 */ /* 0x040fe40007ffe0ff */
[C---:B------:R-:W-:Y:S02]  /*7ea0*/  @P1 LEA.HI.X R3, R251.reuse, R4, R6, 0x1, P3 ;  /* 0x00000004fb031211 */ /* 0x040fe400018f0c06 */
[C---:B------:R-:W-:Y:S02]  /*7eb0*/  IADD3 R6, R251.reuse, 0x40, RZ ;  /* 0x00000040fb067810 */ /* 0x040fe40007ffe0ff */
[C---:B--2---:R-:W-:Y:S01]  /*7ec0*/  IADD3 R9, R251.reuse, 0x80, RZ ;  /* 0x00000080fb097810 */ /* 0x044fe20007ffe0ff */
[----:B------:R-:W-:Y:S01]  /*7ed0*/  @!PT LDS RZ, [RZ] ;  /* 0x00000000fffff984 */ /* 0x000fe20000000800 */
[----:B------:R-:W-:Y:S01]  /*7ee0*/  @!PT LDS RZ, [RZ] ;  /* 0x00000000fffff984 */ /* 0x000fe20000000800 */
[----:B------:R-:W-:Y:S01]  /*7ef0*/  @!PT LDS RZ, [RZ] ;  /* 0x00000000fffff984 */ /* 0x000fe20000000800 */
[----:B------:R2:W-:Y:S01]  /*7f00*/  @P1 LDGSTS.E.BYPASS.LTC128B.128 [R247+0x15080], [R2.64], !P6 ;  /* 0x1508000002f71fae */ /* 0x0005e2000f101d46 */
[----:B------:R-:W-:Y:S02]  /*7f10*/  SHF.R.S32.HI R6, RZ, 0x1f, R6 ;  /* 0x0000001fff067819 */ /* 0x000fe40000011406 */
[C---:B------:R-:W-:Y:S02]  /*7f20*/  IADD3 R19, R251.reuse, 0x80, RZ ;  /* 0x00000080fb137810 */ /* 0x040fe40007ffe0ff */
[----:B------:R-:W-:Y:S02]  /*7f30*/  IADD3 R8, R251, 0xc0, RZ ;  /* 0x000000c0fb087810 */ /* 0x000fe40007ffe0ff */
[----:B------:R-:W-:Y:S02]  /*7f40*/  SHF.R.S32.HI R19, RZ, 0x1f, R19 ;  /* 0x0000001fff137819 */ /* 0x000fe40000011413 */
[----:B------:R-:W-:Y:S02]  /*7f50*/  SHF.R.S32.HI R8, RZ, 0x1f, R8 ;  /* 0x0000001fff087819 */ /* 0x000fe40000011408 */
[C---:B--2---:R-:W-:Y:S04]  /*7f60*/  @P1 LEA R2, P3, R5.reuse, R0, 0x1 ;  /* 0x0000000005021211 */ /* 0x044fe800078608ff */
[----:B------:R-:W-:Y:S02]  /*7f70*/  @P1 LEA.HI.X R3, R5, R4, R6, 0x1, P3 ;  /* 0x0000000405031211 */ /* 0x000fe400018f0c06 */
[----:B------:R-:W-:Y:S02]  /*7f80*/  @P1 LEA R6, P3, R9, R0, 0x1 ;  /* 0x0000000009061211 */ /* 0x000fe400078608ff */
[----:B------:R-:W-:Y:S01]  /*7f90*/  IADD3 R5, R251, 0xc0, RZ ;  /* 0x000000c0fb057810 */ /* 0x000fe20007ffe0ff */
[----:B------:R2:W-:Y:S01]  /*7fa0*/  @P1 LDGSTS.E.BYPASS.LTC128B.128 [R247+0x16880], [R2.64], !P5 ;  /* 0x1688000002f71fae */ /* 0x0005e2000e901d46 */
[----:B------:R-:W-:Y:S05]  /*7fb0*/  @P1 LEA.HI.X R7, R9, R4, R19, 0x1, P3 ;  /* 0x0000000409071211 */ /* 0x000fea00018f0c13 */
[----:B------:R3:W-:Y:S01]  /*7fc0*/  @P1 LDGSTS.E.BYPASS.LTC128B.128 [R247+0x18080], [R6.64], !P4 ;  /* 0x1808000006f71fae */ /* 0x0007e2000e101d46 */
[C---:B--2---:R-:W-:Y:S04]  /*7fd0*/  @P1 LEA R2, P3, R5.reuse, R0, 0x1 ;  /* 0x0000000005021211 */ /* 0x044fe800078608ff */
[----:B------:R-:W-:Y:S05]  /*7fe0*/  @P1 LEA.HI.X R3, R5, R4, R8, 0x1, P3 ;  /* 0x0000000405031211 */ /* 0x000fea00018f0c08 */
[----:B------:R3:W-:Y:S04]  /*7ff0*/  @P1 LDGSTS.E.BYPASS.LTC128B.128 [R247+0x19880], [R2.64], !P2 ;  /* 0x1988000002f71fae */ /* 0x0007e8000d101d46 */
.L_x_49:
[----:B---34-:R-:W-:Y:S05]  /*8000*/  BSYNC B0 ;  /* 0x0000000000007941 */ /* 0x018fea0003800000 */
.L_x_48:
[----:B------:R-:W-:Y:S01]  /*8010*/  FMNMX.FTZ R2, R249, R133, !PT ;  /* 0x00000085f9027209 */ /* 0x000fe20007810000 */
[----:B------:R-:W0:Y:S01]  /*8020*/  LDGDEPBAR ;  /* 0x00000000000079af */ /* 0x000e220000000000 */
[----:B--2---:R-:W-:Y:S02]  /*8030*/  FMNMX.FTZ R0, R179, R132, !PT ;  /* 0x00000084b3007209 */ /* 0x004fe40007810000 */
[----:B------:R-:W-:Y:S02]  /*8040*/  FMNMX.FTZ R2, R248, R2, !PT ;  /* 0x00000002f8027209 */ /* 0x000fe40007810000 */
[----:B-1----:R-:W-:Y:S02]  /*8050*/  FMNMX.FTZ R0, R250, R0, !PT ;  /* 0x00000000fa007209 */ /* 0x002fe40007810000 */
[----:B------:R-:W-:Y:S02]  /*8060*/  FMNMX.FTZ R2, R177, R2, !PT ;  /* 0x00000002b1027209 */ /* 0x000fe40007810000 */
        /* <DEDUP_REMOVED lines=18> */
[----:B------:R-:W-:Y:S01]  /*8190*/  FMNMX.FTZ R5, R12, R0, !PT ;  /* 0x000000000c057209 */ /* 0x000fe20007810000 */
[----:B------:R-:W-:-:S05]  /*81a0*/  BRA.DIV ~URZ, `(.L_x_53) ;  /* 0x000081227f007947 */ /* 0x000fca000b800000 */
[----:B------:R1:W2:Y:S02]  /*81b0*/  SHFL.BFLY PT, R0, R4, 0x2, 0x1f ;  /* 0x0c401f0004007f89 */ /* 0x0002a400000e0000 */
.L_x_130:
[----:B-12---:R-:W-:Y:S01]  /*81c0*/  FMNMX.FTZ R4, R4, R0, !PT ;  /* 0x0000000004047209 */ /* 0x006fe20007810000 */
[----:B------:R-:W-:-:S05]  /*81d0*/  BRA.DIV ~URZ, `(.L_x_54) ;  /* 0x000081327f007947 */ /* 0x000fca000b800000 */
[----:B------:R-:W1:Y:S02]  /*81e0*/  SHFL.BFLY PT, R0, R4, 0x1, 0x1f ;  /* 0x0c201f0004007f89 */ /* 0x000e6400000e0000 */
[----:B-1----:R-:W-:Y:S02]  /*81f0*/  FMNMX.FTZ R133, R4, R0, !PT ;  /* 0x0000000004857209 */ /* 0x002fe40007810000 */
[----:B------:R-:W1:Y:S02]  /*8200*/  SHFL.BFLY PT, R0, R5, 0x2, 0x1f ;  /* 0x0c401f0005007f89 */ /* 0x000e6400000e0000 */
[----:B-1----:R-:W-:Y:S05]  /*8210*/  FMNMX.FTZ R4, R5, R0, !PT ;  /* 0x0000000005047209 */ /* 0x002fea0007810000 */
[----:B------:R1:W2:Y:S02]  /*8220*/  SHFL.BFLY PT, R0, R4, 0x1, 0x1f ;  /* 0x0c201f0004007f89 */ /* 0x0002a400000e0000 */
.L_x_131:
[----:B------:R-:W3:Y:S01]  /*8230*/  LDL.LU R20, [R1+0x8] ;  /* 0x0000080001147983 */ /* 0x000ee20000300800 */
[----:B--2---:R-:W-:Y:S01]  /*8240*/  FMNMX.FTZ R3, R0, R4, !PT ;  /* 0x0000000400037209 */ /* 0x004fe20007810000 */
[C---:B-1----:R-:W-:Y:S01]  /*8250*/  FMUL.FTZ R4, R133.reuse, c[0x0][0x2d0] ;  /* 0x0000b40085047a20 */ /* 0x042fe20000410000 */
[----:B------:R-:W-:Y:S01]  /*8260*/  WARPSYNC 0xffffffff ;  /* 0xffffffff00007948 */ /* 0x000fe20003800000 */
[----:B------:R-:W-:Y:S02]  /*8270*/  FADD.FTZ R0, -R133, R134 ;  /* 0x0000008685007221 */ /* 0x000fe40000010100 */
[--C-:B------:R-:W-:Y:S02]  /*8280*/  FFMA.FTZ R7, R248, c[0x0][0x2d0], -R4.reuse ;  /* 0x0000b400f8077a23 */ /* 0x100fe40000010804 */
[----:B------:R-:W-:Y:S02]  /*8290*/  FMUL.FTZ R0, R0, c[0x0][0x2d0] ;  /* 0x0000b40000007a20 */ /* 0x000fe40000410000 */
[--C-:B------:R-:W-:Y:S02]  /*82a0*/  FFMA.FTZ R8, R249, c[0x0][0x2d0], -R4.reuse ;  /* 0x0000b400f9087a23 */ /* 0x100fe40000010804 */
[--C-:B------:R-:W-:Y:S01]  /*82b0*/  FFMA.FTZ R19, R172, c[0x0][0x2d0], -R4.reuse ;  /* 0x0000b400ac137a23 */ /* 0x100fe20000010804 */
[----:B------:R-:W-:Y:S01]  /*82c0*/  MUFU.EX2 R2, R0 ;  /* 0x0000000000027308 */ /* 0x000fe20000000800 */
[--C-:B------:R-:W-:Y:S02]  /*82d0*/  FFMA.FTZ R248, R170, c[0x0][0x2d0], -R4.reuse ;  /* 0x0000b400aaf87a23 */ /* 0x100fe40000010804 */
[--C-:B------:R-:W-:Y:S02]  /*82e0*/  FFMA.FTZ R11, R11, c[0x0][0x2d0], -R4.reuse ;  /* 0x0000b4000b0b7a23 */ /* 0x100fe40000010804 */
[--C-:B------:R-:W-:Y:S02]  /*82f0*/  FFMA.FTZ R10, R10, c[0x0][0x2d0], -R4.reuse ;  /* 0x0000b4000a0a7a23 */ /* 0x100fe40000010804 */
[--C-:B------:R-:W-:Y:S02]  /*8300*/  FFMA.FTZ R5, R175, c[0x0][0x2d0], -R4.reuse ;  /* 0x0000b400af057a23 */ /* 0x100fe40000010804 */
[--C-:B------:R-:W-:Y:S01]  /*8310*/  FFMA.FTZ R249, R171, c[0x0][0x2d0], -R4.reuse ;  /* 0x0000b400abf97a23 */ /* 0x100fe20000010804 */
[----:B------:R-:W-:Y:S01]  /*8320*/  MUFU.EX2 R7, R7 ;  /* 0x0000000700077308 */ /* 0x000fe20000000800 */
[--C-:B------:R-:W-:Y:S01]  /*8330*/  FFMA.FTZ R15, R15, c[0x0][0x2d0], -R4.reuse ;  /* 0x0000b4000f0f7a23 */ /* 0x100fe20000010804 */
[----:B------:R-:W-:Y:S01]  /*8340*/  MOV R171, R19 ;  /* 0x0000001300ab7202 */ /* 0x000fe20000000f00 */
[--C-:B------:R-:W-:Y:S02]  /*8350*/  FFMA.FTZ R14, R14, c[0x0][0x2d0], -R4.reuse ;  /* 0x0000b4000e0e7a23 */ /* 0x100fe40000010804 */
[--C-:B------:R-:W-:Y:S02]  /*8360*/  FFMA.FTZ R6, R177, c[0x0][0x2d0], -R4.reuse ;  /* 0x0000b400b1067a23 */ /* 0x100fe40000010804 */
[----:B------:R-:W-:Y:S03]  /*8370*/  FFMA.FTZ R177, R168, c[0x0][0x2d0], -R4 ;  /* 0x0000b400a8b17a23 */ /* 0x000fe60000010804 */
[----:B------:R-:W3:Y:S10]  /*8380*/  MUFU.EX2 R4, R8 ;  /* 0x0000000800047308 */ /* 0x000ef40000000800 */
[----:B------:R-:W-:Y:S10]  /*8390*/  MUFU.EX2 R8, R5 ;  /* 0x0000000500087308 */ /* 0x000ff40000000800 */
[----:B------:R-:W1:Y:S01]  /*83a0*/  MUFU.EX2 R9, R6 ;  /* 0x0000000600097308 */ /* 0x000e620000000800 */
[----:B---3--:R-:W-:Y:S01]  /*83b0*/  FFMA.FTZ R0, R2, R20, R4 ;  /* 0x0000001402007223 */ /* 0x008fe20000010004 */
[----:B------:R-:W-:Y:S01]  /*83c0*/  F2FP.BF16.PACK_AB R168, R7, R4 ;  /* 0x0000000407a8723e */ /* 0x000fe200000010ff */
[----:B------:R-:W-:Y:S01]  /*83d0*/  FMUL.FTZ R4, R3, c[0x0][0x2d0] ;  /* 0x0000b40003047a20 */ /* 0x000fe20000410000 */
[----:B-1----:R-:W-:Y:S01]  /*83e0*/  F2FP.BF16.PACK_AB R170, R8, R9 ;  /* 0x0000000908aa723e */ /* 0x002fe200000010ff */
[----:B------:R-:W-:Y:S02]  /*83f0*/  FADD.FTZ R6, R7, R0 ;  /* 0x0000000007067221 */ /* 0x000fe40000010000 */
[--C-:B------:R-:W-:Y:S02]  /*8400*/  FFMA.FTZ R5, R179, c[0x0][0x2d0], -R4.reuse ;  /* 0x0000b400b3057a23 */ /* 0x100fe40000010804 */
[--C-:B------:R-:W-:Y:S02]  /*8410*/  FFMA.FTZ R172, R169, c[0x0][0x2d0], -R4.reuse ;  /* 0x0000b400a9ac7a23 */ /* 0x100fe40000010804 */
[----:B------:R1:W-:Y:S01]  /*8420*/  MUFU.EX2 R169, R5 ;  /* 0x0000000500a97308 */ /* 0x0003e20000000800 */
[----:B------:R-:W-:Y:S02]  /*8430*/  FFMA.FTZ R12, R12, c[0x0][0x2d0], -R4 ;  /* 0x0000b4000c0c7a23 */ /* 0x000fe40000010804 */
[----:B------:R-:W-:Y:S02]  /*8440*/  FADD.FTZ R0, -R3, R132 ;  /* 0x0000008403007221 */ /* 0x000fe40000010100 */
[----:B------:R-:W-:Y:S02]  /*8450*/  FMUL.FTZ R24, R2, R136 ;  /* 0x0000008802187220 */ /* 0x000fe40000410000 */
[----:B------:R-:W-:Y:S02]  /*8460*/  FMUL.FTZ R0, R0, c[0x0][0x2d0] ;  /* 0x0000b40000007a20 */ /* 0x000fe40000410000 */
[----:B------:R-:W-:Y:S02]  /*8470*/  FMUL.FTZ R25, R2, R137 ;  /* 0x0000008902197220 */ /* 0x000fe40000410000 */
[--C-:B------:R-:W-:Y:S02]  /*8480*/  FFMA.FTZ R7, R250, c[0x0][0x2d0], -R4.reuse ;  /* 0x0000b400fa077a23 */ /* 0x100fe40000010804 */
[----:B------:R-:W2:Y:S01]  /*8490*/  MUFU.EX2 R0, R0 ;  /* 0x0000000000007308 */ /* 0x000ea20000000800 */
[--C-:B------:R-:W-:Y:S02]  /*84a0*/  FFMA.FTZ R250, R13, c[0x0][0x2d0], -R4.reuse ;  /* 0x0000b4000dfa7a23 */ /* 0x100fe40000010804 */
[----:B------:R-:W-:Y:S01]  /*84b0*/  FMUL.FTZ R13, R2, R149 ;  /* 0x00000095020d7220 */ /* 0x000fe20000410000 */
[----:B------:R-:W-:Y:S01]  /*84c0*/  MOV R149, R14 ;  /* 0x0000000e00957202 */ /* 0x000fe20000000f00 */
[--C-:B------:R-:W-:Y:S02]  /*84d0*/  FFMA.FTZ R132, R178, c[0x0][0x2d0], -R4.reuse ;  /* 0x0000b400b2847a23 */ /* 0x100fe40000010804 */
[--C-:B------:R-:W-:Y:S02]  /*84e0*/  FFMA.FTZ R134, R176, c[0x0][0x2d0], -R4.reuse ;  /* 0x0000b400b0867a23 */ /* 0x100fe40000010804 */
[--C-:B------:R-:W-:Y:S02]  /*84f0*/  FFMA.FTZ R175, R18, c[0x0][0x2d0], -R4.reuse ;  /* 0x0000b40012af7a23 */ /* 0x100fe40000010804 */
[C---:B-1----:R-:W-:Y:S01]  /*8500*/  FMUL.FTZ R5, R2.reuse, R157 ;  /* 0x0000009d02057220 */ /* 0x042fe20000410000 */
[----:B------:R-:W-:Y:S01]  /*8510*/  MOV R157, R12 ;  /* 0x0000000c009d7202 */ /* 0x000fe20000000f00 */
[----:B------:R-:W-:Y:S02]  /*8520*/  FMUL.FTZ R12, R2, R148 ;  /* 0x00000094020c7220 */ /* 0x000fe40000410000 */
[----:B------:R-:W3:Y:S01]  /*8530*/  LDL.LU R148, [R1+0xc] ;  /* 0x00000c0001947983 */ /* 0x000ee20000300800 */
[--C-:B------:R-:W-:Y:S02]  /*8540*/  FFMA.FTZ R174, R174, c[0x0][0x2d0], -R4.reuse ;  /* 0x0000b400aeae7a23 */ /* 0x100fe40000010804 */
[--C-:B------:R-:W-:Y:S02]  /*8550*/  FFMA.FTZ R173, R173, c[0x0][0x2d0], -R4.reuse ;  /* 0x0000b400adad7a23 */ /* 0x100fe40000010804 */
[--C-:B------:R-:W-:Y:S02]  /*8560*/  FFMA.FTZ R179, R17, c[0x0][0x2d0], -R4.reuse ;  /* 0x0000b40011b37a23 */ /* 0x100fe40000010804 */
[----:B------:R-:W-:Y:S01]  /*8570*/  FMUL.FTZ R17, R2, R145 ;  /* 0x0000009102117220 */ /* 0x000fe20000410000 */
[----:B------:R-:W-:Y:S01]  /*8580*/  MOV R145, R149 ;  /* 0x0000009500917202 */ /* 0x000fe20000000f00 */
[C---:B--2---:R-:W-:Y:S01]  /*8590*/  FMUL.FTZ R26, R0.reuse, R138 ;  /* 0x0000008a001a7220 */ /* 0x044fe20000410000 */
[----:B------:R-:W-:Y:S01]  /*85a0*/  MUFU.EX2 R149, R132 ;  /* 0x0000008400957308 */ /* 0x000fe20000000800 */
[C---:B------:R-:W-:Y:S02]  /*85b0*/  FMUL.FTZ R27, R0.reuse, R139 ;  /* 0x0000008b001b7220 */ /* 0x040fe40000410000 */
[----:B------:R-:W1:Y:S01]  /*85c0*/  LDSM.16.MT88.4 R136, [R237] ;  /* 0x00000000ed88783b */ /* 0x000e620000004200 */
[----:B------:R-:W-:Y:S02]  /*85d0*/  FMUL.FTZ R14, R0, R150 ;  /* 0x00000096000e7220 */ /* 0x000fe40000410000 */
[----:B------:R-:W-:Y:S02]  /*85e0*/  FFMA.FTZ R178, R16, c[0x0][0x2d0], -R4 ;  /* 0x0000b40010b27a23 */ /* 0x000fe40000010804 */
[C---:B------:R-:W-:Y:S02]  /*85f0*/  FMUL.FTZ R4, R2.reuse, R156 ;  /* 0x0000009c02047220 */ /* 0x040fe40000410000 */
[----:B------:R2:W-:Y:S01]  /*8600*/  MUFU.EX2 R156, R7 ;  /* 0x00000007009c7308 */ /* 0x0005e20000000800 */
[----:B------:R-:W-:Y:S02]  /*8610*/  FADD.FTZ R6, R9, R6 ;  /* 0x0000000609067221 */ /* 0x000fe40000010000 */
[----:B------:R-:W-:Y:S01]  /*8620*/  FMUL.FTZ R20, R2, R140 ;  /* 0x0000008c02147220 */ /* 0x000fe20000410000 */
[----:B------:R-:W-:Y:S01]  /*8630*/  MOV R140, R171 ;  /* 0x000000ab008c7202 */ /* 0x000fe20000000f00 */
[----:B------:R-:W-:Y:S02]  /*8640*/  FADD.FTZ R176, R8, R6 ;  /* 0x0000000608b07221 */ /* 0x000fe40000010000 */
[----:B------:R-:W-:Y:S01]  /*8650*/  FMUL.FTZ R6, R0, R158 ;  /* 0x0000009e00067220 */ /* 0x000fe20000410000 */
[----:B------:R-:W-:Y:S01]  /*8660*/  MOV R158, R145 ;  /* 0x00000091009e7202 */ /* 0x000fe20000000f00 */
[----:B------:R-:W-:Y:S01]  /*8670*/  FMUL.FTZ R8, R2, R152 ;  /* 0x0000009802087220 */ /* 0x000fe20000410000 */
[----:B------:R-:W4:Y:S01]  /*8680*/  MUFU.EX2 R150, R134 ;  /* 0x0000008600967308 */ /* 0x000f220000000800 */
[----:B------:R-:W-:Y:S01]  /*8690*/  MOV R152, R10 ;  /* 0x0000000a00987202 */ /* 0x000fe20000000f00 */
[----:B------:R-:W-:Y:S02]  /*86a0*/  FMUL.FTZ R10, R0, R154 ;  /* 0x0000009a000a7220 */ /* 0x000fe40000410000 */
[----:B------:R-:W-:Y:S01]  /*86b0*/  FMUL.FTZ R9, R2, R153 ;  /* 0x0000009902097220 */ /* 0x000fe20000410000 */
[----:B------:R-:W-:Y:S01]  /*86c0*/  MOV R153, R11 ;  /* 0x0000000b00997202 */ /* 0x000fe20000000f00 */
[----:B------:R-:W-:Y:S02]  /*86d0*/  FMUL.FTZ R11, R0, R155 ;  /* 0x0000009b000b7220 */ /* 0x000fe40000410000 */
[----:B------:R-:W-:Y:S01]  /*86e0*/  FMUL.FTZ R16, R2, R144 ;  /* 0x0000009002107220 */ /* 0x000fe20000410000 */
[----:B------:R-:W-:Y:S01]  /*86f0*/  MOV R144, R15 ;  /* 0x0000000f00907202 */ /* 0x000fe20000000f00 */
[C---:B------:R-:W-:Y:S01]  /*8700*/  FMUL.FTZ R15, R0.reuse, R151 ;  /* 0x00000097000f7220 */ /* 0x040fe20000410000 */
[----:B------:R5:W-:Y:S01]  /*8710*/  MUFU.EX2 R132, R140 ;  /* 0x0000008c00847308 */ /* 0x000be20000000800 */
[C---:B------:R-:W-:Y:S02]  /*8720*/  FMUL.FTZ R18, R0.reuse, R146 ;  /* 0x0000009200127220 */ /* 0x040fe40000410000 */
[C---:B--2---:R-:W-:Y:S01]  /*8730*/  FMUL.FTZ R7, R0.reuse, R159 ;  /* 0x0000009f00077220 */ /* 0x044fe20000410000 */
[----:B------:R-:W-:Y:S01]  /*8740*/  MOV R159, R144 ;  /* 0x00000090009f7202 */ /* 0x000fe20000000f00 */
[----:B------:R-:W-:Y:S02]  /*8750*/  FMUL.FTZ R19, R0, R147 ;  /* 0x0000009300137220 */ /* 0x000fe40000410000 */
[----:B------:R-:W-:Y:S02]  /*8760*/  FMUL.FTZ R21, R2, R141 ;  /* 0x0000008d02157220 */ /* 0x000fe40000410000 */
[C---:B------:R-:W-:Y:S01]  /*8770*/  FMUL.FTZ R22, R0.reuse, R142 ;  /* 0x0000008e00167220 */ /* 0x040fe20000410000 */
[----:B------:R-:W-:Y:S01]  /*8780*/  MUFU.EX2 R144, R248 ;  /* 0x000000f800907308 */ /* 0x000fe20000000800 */
[----:B------:R-:W-:Y:S01]  /*8790*/  FMUL.FTZ R23, R0, R143 ;  /* 0x0000008f00177220 */ /* 0x000fe20000410000 */
[----:B----4-:R-:W-:Y:S01]  /*87a0*/  F2FP.BF16.PACK_AB R171, R150, R149 ;  /* 0x0000009596ab723e */ /* 0x010fe200000010ff */
[C---:B------:R-:W-:Y:S02]  /*87b0*/  FMUL.FTZ R28, R2.reuse, R28 ;  /* 0x0000001c021c7220 */ /* 0x040fe40000410000 */
[----:B------:R-:W-:Y:S02]  /*87c0*/  FMUL.FTZ R29, R2, R29 ;  /* 0x0000001d021d7220 */ /* 0x000fe40000410000 */
[C---:B------:R-:W-:Y:S02]  /*87d0*/  FMUL.FTZ R30, R0.reuse, R30 ;  /* 0x0000001e001e7220 */ /* 0x040fe40000410000 */
[----:B------:R-:W-:Y:S01]  /*87e0*/  FMUL.FTZ R31, R0, R31 ;  /* 0x0000001f001f7220 */ /* 0x000fe20000410000 */
[----:B------:R-:W-:Y:S01]  /*87f0*/  MUFU.EX2 R134, R177 ;  /* 0x000000b100867308 */ /* 0x000fe20000000800 */
[C---:B------:R-:W-:Y:S02]  /*8800*/  FMUL.FTZ R32, R2.reuse, R32 ;  /* 0x0000002002207220 */ /* 0x040fe40000410000 */
[----:B------:R-:W-:Y:S01]  /*8810*/  FMUL.FTZ R33, R2, R33 ;  /* 0x0000002102217220 */ /* 0x000fe20000410000 */
[----:B-----5:R-:W-:Y:S01]  /*8820*/  LDSM.16.MT88.4 R140, [R237+0x800] ;  /* 0x00080000ed8c783b */ /* 0x020fe20000004200 */
[C---:B------:R-:W-:Y:S02]  /*8830*/  FMUL.FTZ R34, R0.reuse, R34 ;  /* 0x0000002200227220 */ /* 0x040fe40000410000 */
[----:B------:R-:W-:Y:S02]  /*8840*/  FMUL.FTZ R35, R0, R35 ;  /* 0x0000002300237220 */ /* 0x000fe40000410000 */
[C---:B------:R-:W-:Y:S01]  /*8850*/  FMUL.FTZ R36, R2.reuse, R36 ;  /* 0x0000002402247220 */ /* 0x040fe20000410000 */
[----:B------:R-:W2:Y:S01]  /*8860*/  MUFU.EX2 R151, R174 ;  /* 0x000000ae00977308 */ /* 0x000ea20000000800 */
[----:B------:R-:W-:Y:S02]  /*8870*/  FMUL.FTZ R37, R2, R37 ;  /* 0x0000002502257220 */ /* 0x000fe40000410000 */
[C---:B------:R-:W-:Y:S02]  /*8880*/  FMUL.FTZ R38, R0.reuse, R38 ;  /* 0x0000002600267220 */ /* 0x040fe40000410000 */
[----:B------:R-:W-:Y:S02]  /*8890*/  FMUL.FTZ R39, R0, R39 ;  /* 0x0000002700277220 */ /* 0x000fe40000410000 */
[C---:B------:R-:W-:Y:S02]  /*88a0*/  FMUL.FTZ R40, R2.reuse, R40 ;  /* 0x0000002802287220 */ /* 0x040fe40000410000 */
[----:B------:R-:W-:Y:S01]  /*88b0*/  FMUL.FTZ R41, R2, R41 ;  /* 0x0000002902297220 */ /* 0x000fe20000410000 */
[----:B------:R-:W-:Y:S01]  /*88c0*/  MUFU.EX2 R248, R172 ;  /* 0x000000ac00f87308 */ /* 0x000fe20000000800 */
[C---:B------:R-:W-:Y:S02]  /*88d0*/  FMUL.FTZ R42, R0.reuse, R42 ;  /* 0x0000002a002a7220 */ /* 0x040fe40000410000 */
[----:B------:R-:W-:Y:S02]  /*88e0*/  FMUL.FTZ R43, R0, R43 ;  /* 0x0000002b002b7220 */ /* 0x000fe40000410000 */
[C---:B------:R-:W-:Y:S02]  /*88f0*/  FMUL.FTZ R44, R2.reuse, R44 ;  /* 0x0000002c022c7220 */ /* 0x040fe40000410000 */
[----:B------:R-:W-:Y:S02]  /*8900*/  FMUL.FTZ R45, R2, R45 ;  /* 0x0000002d022d7220 */ /* 0x000fe40000410000 */
[C---:B------:R-:W-:Y:S01]  /*8910*/  FMUL.FTZ R46, R0.reuse, R46 ;  /* 0x0000002e002e7220 */ /* 0x040fe20000410000 */
[----:B------:R-:W-:Y:S01]  /*8920*/  MUFU.EX2 R177, R175 ;  /* 0x000000af00b17308 */ /* 0x000fe20000000800 */
[----:B------:R-:W-:Y:S02]  /*8930*/  FMUL.FTZ R47, R0, R47 ;  /* 0x0000002f002f7220 */ /* 0x000fe40000410000 */
[C---:B------:R-:W-:Y:S02]  /*8940*/  FMUL.FTZ R48, R2.reuse, R48 ;  /* 0x0000003002307220 */ /* 0x040fe40000410000 */
[----:B------:R-:W-:Y:S02]  /*8950*/  FMUL.FTZ R49, R2, R49 ;  /* 0x0000003102317220 */ /* 0x000fe40000410000 */
[C---:B------:R-:W-:Y:S02]  /*8960*/  FMUL.FTZ R50, R0.reuse, R50 ;  /* 0x0000003200327220 */ /* 0x040fe40000410000 */
[----:B------:R-:W-:Y:S01]  /*8970*/  FMUL.FTZ R51, R0, R51 ;  /* 0x0000003300337220 */ /* 0x000fe20000410000 */
[----:B------:R2:W-:Y:S01]  /*8980*/  MUFU.EX2 R174, R179 ;  /* 0x000000b300ae7308 */ /* 0x0005e20000000800 */
[C---:B------:R-:W-:Y:S02]  /*8990*/  FMUL.FTZ R52, R2.reuse, R52 ;  /* 0x0000003402347220 */ /* 0x040fe40000410000 */
[----:B------:R-:W-:Y:S02]  /*89a0*/  FMUL.FTZ R53, R2, R53 ;  /* 0x0000003502357220 */ /* 0x000fe40000410000 */
[C---:B------:R-:W-:Y:S02]  /*89b0*/  FMUL.FTZ R54, R0.reuse, R54 ;  /* 0x0000003600367220 */ /* 0x040fe40000410000 */
[----:B------:R-:W-:Y:S02]  /*89c0*/  FMUL.FTZ R55, R0, R55 ;  /* 0x0000003700377220 */ /* 0x000fe40000410000 */
[C---:B------:R-:W-:Y:S01]  /*89d0*/  FMUL.FTZ R56, R2.reuse, R56 ;  /* 0x0000003802387220 */ /* 0x040fe20000410000 */
[----:B------:R4:W-:Y:S01]  /*89e0*/  MUFU.EX2 R175, R178 ;  /* 0x000000b200af7308 */ /* 0x0009e20000000800 */
[----:B------:R-:W-:Y:S02]  /*89f0*/  FMUL.FTZ R57, R2, R57 ;  /* 0x0000003902397220 */ /* 0x000fe40000410000 */
[C---:B------:R-:W-:Y:S02]  /*8a00*/  FMUL.FTZ R58, R0.reuse, R58 ;  /* 0x0000003a003a7220 */ /* 0x040fe40000410000 */
[----:B------:R-:W-:Y:S02]  /*8a10*/  FMUL.FTZ R59, R0, R59 ;  /* 0x0000003b003b7220 */ /* 0x000fe40000410000 */
[C---:B------:R-:W-:Y:S02]  /*8a20*/  FMUL.FTZ R60, R2.reuse, R60 ;  /* 0x0000003c023c7220 */ /* 0x040fe40000410000 */
[----:B------:R-:W-:Y:S01]  /*8a30*/  FMUL.FTZ R61, R2, R61 ;  /* 0x0000003d023d7220 */ /* 0x000fe20000410000 */
[----:B------:R-:W-:Y:S01]  /*8a40*/  MUFU.EX2 R172, R250 ;  /* 0x000000fa00ac7308 */ /* 0x000fe20000000800 */
[C---:B------:R-:W-:Y:S02]  /*8a50*/  FMUL.FTZ R62, R0.reuse, R62 ;  /* 0x0000003e003e7220 */ /* 0x040fe40000410000 */
[----:B------:R-:W-:Y:S01]  /*8a60*/  FMUL.FTZ R63, R0, R63 ;  /* 0x0000003f003f7220 */ /* 0x000fe20000410000 */
[----:B--2---:R-:W-:Y:S01]  /*8a70*/  MOV R179, R151 ;  /* 0x0000009700b37202 */ /* 0x004fe20000000f00 */
[C---:B------:R-:W-:Y:S02]  /*8a80*/  FMUL.FTZ R64, R2.reuse, R64 ;  /* 0x0000004002407220 */ /* 0x040fe40000410000 */
[----:B------:R-:W-:Y:S02]  /*8a90*/  FMUL.FTZ R65, R2, R65 ;  /* 0x0000004102417220 */ /* 0x000fe40000410000 */
[C---:B------:R-:W-:Y:S02]  /*8aa0*/  FMUL.FTZ R66, R0.reuse, R66 ;  /* 0x0000004200427220 */ /* 0x040fe40000410000 */
[----:B------:R-:W-:Y:S02]  /*8ab0*/  FMUL.FTZ R67, R0, R67 ;  /* 0x0000004300437220 */ /* 0x000fe40000410000 */
[C---:B------:R-:W-:Y:S01]  /*8ac0*/  FMUL.FTZ R68, R2.reuse, R68 ;  /* 0x0000004402447220 */ /* 0x040fe20000410000 */
[----:B----4-:R-:W-:Y:S01]  /*8ad0*/  MOV R178, R150 ;  /* 0x0000009600b27202 */ /* 0x010fe20000000f00 */
[----:B------:R-:W-:Y:S02]  /*8ae0*/  FMUL.FTZ R69, R2, R69 ;  /* 0x0000004502457220 */ /* 0x000fe40000410000 */
[C---:B------:R-:W-:Y:S02]  /*8af0*/  FMUL.FTZ R70, R0.reuse, R70 ;  /* 0x0000004600467220 */ /* 0x040fe40000410000 */
        /* <DEDUP_REMOVED lines=52> */
[C---:B------:R-:W-:Y:S02]  /*8e40*/  FMUL.FTZ R123, R0.reuse, R123 ;  /* 0x0000007b007b7220 */ /* 0x040fe40000410000 */
[C---:B------:R-:W-:Y:S02]  /*8e50*/  FMUL.FTZ R126, R0.reuse, R126 ;  /* 0x0000007e007e7220 */ /* 0x040fe40000410000 */
[C---:B------:R-:W-:Y:S02]  /*8e60*/  FMUL.FTZ R127, R0.reuse, R127 ;  /* 0x0000007f007f7220 */ /* 0x040fe40000410000 */
[C---:B------:R-:W-:Y:S02]  /*8e70*/  FMUL.FTZ R130, R0.reuse, R130 ;  /* 0x0000008200827220 */ /* 0x040fe40000410000 */
[----:B------:R-:W-:Y:S02]  /*8e80*/  FMUL.FTZ R131, R0, R131 ;  /* 0x0000008300837220 */ /* 0x000fe40000410000 */
[C---:B------:R-:W-:Y:S02]  /*8e90*/  FMUL.FTZ R124, R2.reuse, R124 ;  /* 0x0000007c027c7220 */ /* 0x040fe40000410000 */
[C---:B------:R-:W-:Y:S02]  /*8ea0*/  FMUL.FTZ R125, R2.reuse, R125 ;  /* 0x0000007d027d7220 */ /* 0x040fe40000410000 */
[C---:B------:R-:W-:Y:S02]  /*8eb0*/  FMUL.FTZ R128, R2.reuse, R128 ;  /* 0x0000008002807220 */ /* 0x040fe40000410000 */
[----:B------:R-:W-:Y:S02]  /*8ec0*/  FMUL.FTZ R129, R2, R129 ;  /* 0x0000008102817220 */ /* 0x000fe40000410000 */
[----:B------:R-:W2:Y:S10]  /*8ed0*/  MUFU.EX2 R2, R249 ;  /* 0x000000f900027308 */ /* 0x000eb40000000800 */
[----:B------:R-:W4:Y:S10]  /*8ee0*/  MUFU.EX2 R249, R173 ;  /* 0x000000ad00f97308 */ /* 0x000f340000000800 */
[----:B------:R-:W5:Y:S01]  /*8ef0*/  MUFU.EX2 R173, R157 ;  /* 0x0000009d00ad7308 */ /* 0x000f620000000800 */
[----:B---3--:R-:W-:Y:S01]  /*8f00*/  FFMA.FTZ R148, R0, R148, R169 ;  /* 0x0000009400947223 */ /* 0x008fe200000100a9 */
[----:B------:R-:W-:Y:S01]  /*8f10*/  F2FP.BF16.PACK_AB R169, R156, R169 ;  /* 0x000000a99ca9723e */ /* 0x000fe200000010ff */
[----:B------:R-:W-:Y:S04]  /*8f20*/  FADD.FTZ R0, R132, R176 ;  /* 0x000000b084007221 */ /* 0x000fe80000010000 */
[----:B--2---:R-:W-:Y:S02]  /*8f30*/  FADD.FTZ R0, R2, R0 ;  /* 0x0000000002007221 */ /* 0x004fe40000010000 */
[C---:B-1----:R-:W-:Y:S05]  /*8f40*/  HMMA.16816.F32.BF16 R4, R168.reuse, R136, R4 ;  /* 0x00000088a804723c */ /* 0x042fea0000041804 */
[----:B------:R-:W-:Y:S03]  /*8f50*/  FADD.FTZ R0, R144, R0 ;  /* 0x0000000090007221 */ /* 0x000fe60000010000 */
[C---:B------:R-:W-:Y:S01]  /*8f60*/  HMMA.16816.F32.BF16 R8, R168.reuse, R138, R8 ;  /* 0x0000008aa808723c */ /* 0x040fe20000041808 */
[----:B------:R-:W1:Y:S03]  /*8f70*/  LDSM.16.MT88.4 R136, [R239] ;  /* 0x00000000ef88783b */ /* 0x000e660000004200 */
[----:B------:R-:W-:Y:S04]  /*8f80*/  FADD.FTZ R0, R134, R0 ;  /* 0x0000000086007221 */ /* 0x000fe80000010000 */
[C---:B-1----:R-:W-:Y:S08]  /*8f90*/  HMMA.16816.F32.BF16 R12, R168.reuse, R136, R12 ;  /* 0x00000088a80c723c */ /* 0x042ff0000004180c */
[C---:B------:R-:W-:Y:S01]  /*8fa0*/  HMMA.16816.F32.BF16 R16, R168.reuse, R138, R16 ;  /* 0x0000008aa810723c */ /* 0x040fe20000041810 */
[----:B------:R-:W1:Y:S07]  /*8fb0*/  LDSM.16.MT88.4 R136, [R238] ;  /* 0x00000000ee88783b */ /* 0x000e6e0000004200 */
[C---:B-1----:R-:W-:Y:S08]  /*8fc0*/  HMMA.16816.F32.BF16 R20, R168.reuse, R136, R20 ;  /* 0x00000088a814723c */ /* 0x042ff00000041814 */
[C---:B------:R-:W-:Y:S01]  /*8fd0*/  HMMA.16816.F32.BF16 R24, R168.reuse, R138, R24 ;  /* 0x0000008aa818723c */ /* 0x040fe20000041818 */
[----:B------:R-:W1:Y:S07]  /*8fe0*/  LDSM.16.MT88.4 R136, [R242] ;  /* 0x00000000f288783b */ /* 0x000e6e0000004200 */
        /* <DEDUP_REMOVED lines=39> */
[----:B------:R-:W1:Y:S03]  /*9260*/  MUFU.EX2 R132, R159 ;  /* 0x0000009f00847308 */ /* 0x000e660000000800 */
[----:B----4-:R-:W-:Y:S03]  /*9270*/  F2FP.BF16.PACK_AB R137, R249, R151 ;  /* 0x00000097f989723e */ /* 0x010fe600000010ff */
[----:B------:R-:W-:Y:S02]  /*9280*/  F2FP.BF16.PACK_AB R138, R134, R144 ;  /* 0x00000090868a723e */ /* 0x000fe400000010ff */
[----:B------:R-:W2:Y:S02]  /*9290*/  LDSM.16.MT88.4 R144, [R239+0x800] ;  /* 0x00080000ef90783b */ /* 0x000ea40000004200 */
[----:B------:R-:W-:Y:S01]  /*92a0*/  MUFU.EX2 R134, R152 ;  /* 0x0000009800867308 */ /* 0x000fe20000000800 */
[----:B------:R-:W-:Y:S02]  /*92b0*/  F2FP.BF16.PACK_AB R139, R177, R248 ;  /* 0x000000f8b18b723e */ /* 0x000fe400000010ff */
[----:B------:R-:W-:Y:S02]  /*92c0*/  F2FP.BF16.PACK_AB R169, R175, R174 ;  /* 0x000000aeafa9723e */ /* 0x000fe400000010ff */
[----:B-----5:R-:W-:Y:S03]  /*92d0*/  F2FP.BF16.PACK_AB R171, R173, R172 ;  /* 0x000000acadab723e */ /* 0x020fe600000010ff */
[C---:B------:R-:W-:Y:S02]  /*92e0*/  HMMA.16816.F32.BF16 R4, R136.reuse, R140, R4 ;  /* 0x0000008c8804723c */ /* 0x040fe40000041804 */
[----:B------:R-:W3:Y:S03]  /*92f0*/  MUFU.EX2 R2, R158 ;  /* 0x0000009e00027308 */ /* 0x000ee60000000800 */
[----:B-1----:R-:W-:Y:S03]  /*9300*/  FADD.FTZ R0, R132, R0 ;  /* 0x0000000084007221 */ /* 0x002fe60000010000 */
[C---:B------:R-:W-:Y:S01]  /*9310*/  HMMA.16816.F32.BF16 R8, R136.reuse, R142, R8 ;  /* 0x0000008e8808723c */ /* 0x040fe20000041808 */
[----:B------:R-:W1:Y:S03]  /*9320*/  LDSM.16.MT88.4 R140, [R238+0x800] ;  /* 0x00080000ee8c783b */ /* 0x000e660000004200 */
[C---:B---3--:R-:W-:Y:S01]  /*9330*/  F2FP.BF16.PACK_AB R168, R2.reuse, R132 ;  /* 0x0000008402a8723e */ /* 0x048fe200000010ff */
[----:B------:R-:W-:Y:S02]  /*9340*/  FADD.FTZ R0, R2, R0 ;  /* 0x0000000002007221 */ /* 0x000fe40000010000 */
[----:B------:R-:W-:Y:S01]  /*9350*/  FADD.FTZ R2, R156, R148 ;  /* 0x000000949c027221 */ /* 0x000fe20000010000 */
        /* <DEDUP_REMOVED lines=39> */
[C---:B-1----:R-:W-:Y:S01]  /*95d0*/  HMMA.16816.F32.BF16 R116, R136.reuse, R140, R116 ;  /* 0x0000008c8874723c */ /* 0x042fe20000041874 */
[----:B------:R-:W1:Y:S07]  /*95e0*/  MUFU.EX2 R140, R153 ;  /* 0x00000099008c7308 */ /* 0x000e6e0000000800 */
[C---:B------:R-:W-:Y:S04]  /*95f0*/  HMMA.16816.F32.BF16 R120, R136.reuse, R142, R120 ;  /* 0x0000008e8878723c */ /* 0x040fe80000041878 */
[----:B-1----:R-:W-:Y:S01]  /*9600*/  FADD.FTZ R0, R140, R0 ;  /* 0x000000008c007221 */ /* 0x002fe20000010000 */
[----:B------:R-:W1:Y:S01]  /*9610*/  LDSM.16.MT88.4 R152, [R237+0x1000] ;  /* 0x00100000ed98783b */ /* 0x000e620000004200 */
[C---:B------:R-:W-:Y:S02]  /*9620*/  F2FP.BF16.PACK_AB R170, R134.reuse, R140 ;  /* 0x0000008c86aa723e */ /* 0x040fe400000010ff */
[----:B------:R-:W-:Y:S01]  /*9630*/  FADD.FTZ R0, R134, R0 ;  /* 0x0000000086007221 */ /* 0x000fe20000010000 */
[C---:B--2---:R-:W-:Y:S04]  /*9640*/  HMMA.16816.F32.BF16 R124, R136.reuse, R144, R124 ;  /* 0x00000090887c723c */ /* 0x044fe8000004187c */
[----:B------:R2:W-:Y:S04]  /*9650*/  STL [R1+0x8], R0 ;  /* 0x0000080001007387 */ /* 0x0005e80000100800 */
[----:B------:R-:W-:Y:S01]  /*9660*/  HMMA.16816.F32.BF16 R128, R136, R146, R128 ;  /* 0x000000928880723c */ /* 0x000fe20000041880 */
[----:B------:R-:W3:Y:S04]  /*9670*/  LDL R176, [R1+0x10] ;  /* 0x0000100001b07983 */ /* 0x000ee80000100800 */
[----:B------:R-:W4:Y:S04]  /*9680*/  LDL.LU R132, [R1+0x4] ;  /* 0x0000040001847983 */ /* 0x000f280000300800 */
[----:B------:R-:W5:Y:S08]  /*9690*/  LDSM.16.MT88.4 R144, [R239+0x1000] ;  /* 0x00100000ef90783b */ /* 0x000f700000004200 */
[----:B------:R-:W5:Y:S01]  /*96a0*/  LDSM.16.MT88.4 R136, [R238+0x1000] ;  /* 0x00100000ee88783b */ /* 0x000f620000004200 */
[----:B--2---:R-:W-:Y:S04]  /*96b0*/  FADD.FTZ R0, R149, R2 ;  /* 0x0000000295007221 */ /* 0x004fe80000010000 */
[----:B------:R-:W-:Y:S01]  /*96c0*/  FADD.FTZ R0, R178, R0 ;  /* 0x00000000b2007221 */ /* 0x000fe20000010000 */
[C---:B-1----:R-:W-:Y:S02]  /*96d0*/  HMMA.16816.F32.BF16 R156, R168.reuse, R152, R4 ;  /* 0x00000098a89c723c */ /* 0x042fe40000041804 */
[----:B------:R-:W1:Y:S03]  /*96e0*/  LDSM.16.MT88.4 R4, [R240+0x1000] ;  /* 0x00100000f004783b */ /* 0x000e660000004200 */
[----:B------:R-:W-:Y:S03]  /*96f0*/  FADD.FTZ R0, R179, R0 ;  /* 0x00000000b3007221 */ /* 0x000fe60000010000 */
[C---:B------:R-:W-:Y:S02]  /*9700*/  HMMA.16816.F32.BF16 R152, R168.reuse, R154, R8 ;  /* 0x0000009aa898723c */ /* 0x040fe40000041808 */
[----:B------:R-:W2:Y:S02]  /*9710*/  LDSM.16.MT88.4 R8, [R237+0x2800] ;  /* 0x00280000ed08783b */ /* 0x000ea40000004200 */
[----:B------:R-:W-:Y:S04]  /*9720*/  FADD.FTZ R0, R249, R0 ;  /* 0x00000000f9007221 */ /* 0x000fe80000010000 */
[----:B------:R-:W-:Y:S04]  /*9730*/  FADD.FTZ R0, R248, R0 ;  /* 0x00000000f8007221 */ /* 0x000fe80000010000 */
[----:B------:R-:W-:Y:S01]  /*9740*/  FADD.FTZ R0, R177, R0 ;  /* 0x00000000b1007221 */ /* 0x000fe20000010000 */
[C---:B-----5:R-:W-:Y:S01]  /*9750*/  HMMA.16816.F32.BF16 R148, R168.reuse, R144, R12 ;  /* 0x00000090a894723c */ /* 0x060fe2000004180c */
[----:B------:R-:W5:Y:S02]  /*9760*/  LDSM.16.MT88.4 R12, [R239+0x2800] ;  /* 0x00280000ef0c783b */ /* 0x000f640000004200 */
[----:B------:R-:W-:Y:S04]  /*9770*/  FADD.FTZ R0, R174, R0 ;  /* 0x00000000ae007221 */ /* 0x000fe80000010000 */
[----:B------:R-:W-:Y:S01]  /*9780*/  FADD.FTZ R0, R175, R0 ;  /* 0x00000000af007221 */ /* 0x000fe20000010000 */
[C---:B------:R-:W-:Y:S04]  /*9790*/  HMMA.16816.F32.BF16 R144, R168.reuse, R146, R16 ;  /* 0x00000092a890723c */ /* 0x040fe80000041810 */
[----:B------:R-:W-:Y:S04]  /*97a0*/  FADD.FTZ R2, R172, R0 ;  /* 0x00000000ac027221 */ /* 0x000fe80000010000 */
[C---:B------:R-:W-:Y:S04]  /*97b0*/  HMMA.16816.F32.BF16 R140, R168.reuse, R136, R20 ;  /* 0x00000088a88c723c */ /* 0x040fe80000041814 */
[----:B------:R-:W-:Y:S04]  /*97c0*/  FADD.FTZ R2, R173, R2 ;  /* 0x00000002ad027221 */ /* 0x000fe80000010000 */
[C---:B------:R-:W-:Y:S08]  /*97d0*/  HMMA.16816.F32.BF16 R136, R168.reuse, R138, R24 ;  /* 0x0000008aa888723c */ /* 0x040ff00000041818 */
[C---:B-1----:R-:W-:Y:S08]  /*97e0*/  HMMA.16816.F32.BF16 R28, R168.reuse, R4, R28 ;  /* 0x00000004a81c723c */ /* 0x042ff0000004181c */
[C---:B------:R-:W-:Y:S01]  /*97f0*/  HMMA.16816.F32.BF16 R32, R168.reuse, R6, R32 ;  /* 0x00000006a820723c */ /* 0x040fe20000041820 */
[----:B------:R-:W1:Y:S07]  /*9800*/  LDSM.16.MT88.4 R4, [R238+0x2800] ;  /* 0x00280000ee04783b */ /* 0x000e6e0000004200 */
[C---:B--2---:R-:W-:Y:S08]  /*9810*/  HMMA.16816.F32.BF16 R36, R168.reuse, R8, R36 ;  /* 0x00000008a824723c */ /* 0x044ff00000041824 */
[C---:B------:R-:W-:Y:S01]  /*9820*/  HMMA.16816.F32.BF16 R40, R168.reuse, R10, R40 ;  /* 0x0000000aa828723c */ /* 0x040fe20000041828 */
[----:B------:R-:W2:Y:S07]  /*9830*/  LDSM.16.MT88.4 R8, [R240+0x2800] ;  /* 0x00280000f008783b */ /* 0x000eae0000004200 */
[C---:B-----5:R-:W-:Y:S08]  /*9840*/  HMMA.16816.F32.BF16 R44, R168.reuse, R12, R44 ;  /* 0x0000000ca82c723c */ /* 0x060ff0000004182c */
[C---:B------:R-:W-:Y:S01]  /*9850*/  HMMA.16816.F32.BF16 R48, R168.reuse, R14, R48 ;  /* 0x0000000ea830723c */ /* 0x040fe20000041830 */
[----:B------:R-:W5:Y:S07]  /*9860*/  LDSM.16.MT88.4 R12, [R237+0x4000] ;  /* 0x00400000ed0c783b */ /* 0x000f6e0000004200 */
        /* <DEDUP_REMOVED lines=22> */
[C---:B------:R-:W-:Y:S08]  /*99d0*/  HMMA.16816.F32.BF16 R112, R168.reuse, R10, R112 ;  /* 0x0000000aa870723c */ /* 0x040ff00000041870 */
[C---:B-----5:R-:W-:Y:S08]  /*99e0*/  HMMA.16816.F32.BF16 R116, R168.reuse, R12, R116 ;  /* 0x0000000ca874723c */ /* 0x060ff00000041874 */
[C---:B------:R-:W-:Y:S08]  /*99f0*/  HMMA.16816.F32.BF16 R120, R168.reuse, R14, R120 ;  /* 0x0000000ea878723c */ /* 0x040ff00000041878 */
[C---:B-1----:R-:W-:Y:S08]  /*9a00*/  HMMA.16816.F32.BF16 R124, R168.reuse, R4, R124 ;  /* 0x00000004a87c723c */ /* 0x042ff0000004187c */
[----:B------:R-:W-:Y:S04]  /*9a10*/  HMMA.16816.F32.BF16 R128, R168, R6, R128 ;  /* 0x00000006a880723c */ /* 0x000fe80000041880 */
[C---:B----4-:R-:W-:Y:S02]  /*9a20*/  IADD3 R0, R132.reuse, -0x1, RZ ;  /* 0xffffffff84007810 */ /* 0x050fe40007ffe0ff */
[----:B---3--:R-:W-:Y:S02]  /*9a30*/  ISETP.GT.AND P1, PT, R132, R176, PT ;  /* 0x000000b08400720c */ /* 0x008fe40003f24270 */
[----:B------:R-:W-:Y:S01]  /*9a40*/  MOV R132, R3 ;  /* 0x0000000300847202 */ /* 0x000fe20000000f00 */
[----:B------:R1:W-:Y:S04]  /*9a50*/  STL [R1+0x4], R0 ;  /* 0x0000040001007387 */ /* 0x0003e80000100800 */
[----:B------:R1:W-:Y:S06]  /*9a60*/  STL [R1+0xc], R2 ;  /* 0x00000c0201007387 */ /* 0x0003ec0000100800 */
[----:B-1----:R-:W-:-:S05]  /*9a70*/  @P1 BRA `(.L_x_55) ;  /* 0xffffcc4000001947 */ /* 0x002fca000383ffff */
.L_x_43:
[----:B------:R-:W-:Y:S05]  /*9a80*/  BRA.DIV ~URZ, `(.L_x_56) ;  /* 0x000069527f007947 */ /* 0x000fea000b800000 */
[----:B------:R-:W2:Y:S04]  /*9a90*/  LDL.LU R7, [R1+0x8] ;  /* 0x0000080001077983 */ /* 0x000ea80000300800 */
[----:B------:R-:W3:Y:S04]  /*9aa0*/  LDL.LU R6, [R1+0xc] ;  /* 0x00000c0001067983 */ /* 0x000ee80000300800 */
[----:B--2---:R-:W1:Y:S04]  /*9ab0*/  SHFL.BFLY PT, R0, R7, 0x2, 0x1f ;  /* 0x0c401f0007007f89 */ /* 0x004e6800000e0000 */
[----:B---3--:R-:W2:Y:S01]  /*9ac0*/  SHFL.BFLY PT, R2, R6, 0x2, 0x1f ;  /* 0x0c401f0006027f89 */ /* 0x008ea200000e0000 */
[----:B-1----:R-:W-:-:S02]  /*9ad0*/  FADD.FTZ R0, R0, R7 ;  /* 0x0000000700007221 */ /* 0x002fc40000010000 */
[----:B--2---:R-:W-:-:S03]  /*9ae0*/  FADD.FTZ R4, R2, R6 ;  /* 0x0000000602047221 */ /* 0x004fc60000010000 */
[----:B------:R-:W1:Y:S04]  /*9af0*/  SHFL.BFLY PT, R2, R0, 0x1, 0x1f ;  /* 0x0c201f0000027f89 */ /* 0x000e6800000e0000 */
[----:B------:R2:W3:Y:S01]  /*9b00*/  SHFL.BFLY PT, R3, R4, 0x1, 0x1f ;  /* 0x0c201f0004037f89 */ /* 0x0004e200000e0000 */
[----:B-1----:R-:W-:-:S05]  /*9b10*/  FADD.FTZ R5, R0, R2 ;  /* 0x0000000200057221 */ /* 0x002fca0000010000 */
.L_x_132:
[----:B------:R-:W-:Y:S01]  /*9b20*/  FSETP.NE.FTZ.AND P1, PT, R5, RZ, PT ;  /* 0x000000ff0500720b */ /* 0x000fe20003f35000 */
[----:B---3--:R-:W-:Y:S01]  /*9b30*/  FADD.FTZ R3, R3, R4 ;  /* 0x0000000403037221 */ /* 0x008fe20000010000 */
[----:B------:R-:W-:Y:S02]  /*9b40*/  MOV R18, 0xff800000 ;  /* 0xff80000000127802 */ /* 0x000fe40000000f00 */
[----:B------:R-:W-:Y:S02]  /*9b50*/  MOV R19, 0xff800000 ;  /* 0xff80000000137802 */ /* 0x000fe40000000f00 */
[----:B------:R-:W-:-:S07]  /*9b60*/  FSETP.NE.FTZ.AND P0, PT, R3, RZ, PT ;  /* 0x000000ff0300720b */ /* 0x000fce0003f15000 */
[----:B------:R-:W1:Y:S01]  /*9b70*/  @P1 MUFU.LG2 R0, R5 ;  /* 0x0000000500001308 */ /* 0x000e620000000c00 */
[----:B------:R-:W-:-:S05]  /*9b80*/  @P1 MOV R2, 0x3f317218 ;  /* 0x3f31721800021802 */ /* 0x000fca0000000f00 */
[----:B------:R-:W-:Y:S01]  /*9b90*/  @P1 FMUL.FTZ R2, R2, c[0x0][0x2d0] ;  /* 0x0000b40002021a20 */ /* 0x000fe20000410000 */
[----:B--2---:R-:W-:-:S05]  /*9ba0*/  @P0 MOV R4, 0x3f317218 ;  /* 0x3f31721800040802 */ /* 0x004fca0000000f00 */
[----:B------:R-:W-:Y:S02]  /*9bb0*/  @P0 FMUL.FTZ R4, R4, c[0x0][0x2d0] ;  /* 0x0000b40004040a20 */ /* 0x000fe40000410000 */
[----:B-1----:R-:W-:-:S04]  /*9bc0*/  @P1 FMUL.FTZ R0, R0, 0.69314718246459960938 ;  /* 0x3f31721800001820 */ /* 0x002fc80000410000 */
[----:B------:R-:W-:Y:S01]  /*9bd0*/  @P1 FFMA.FTZ R18, R2, R133, R0 ;  /* 0x0000008502121223 */ /* 0x000fe20000010000 */
[----:B------:R-:W-:Y:S01]  /*9be0*/  MOV R2, RZ ;  /* 0x000000ff00027202 */ /* 0x000fe20000000f00 */
[----:B------:R-:W1:Y:S08]  /*9bf0*/  @P0 MUFU.LG2 R0, R3 ;  /* 0x0000000300000308 */ /* 0x000e700000000c00 */
[----:B------:R-:W2:Y:S01]  /*9c00*/  @P1 MUFU.RCP R2, R5 ;  /* 0x0000000500021308 */ /* 0x000ea20000001000 */
[----:B-1----:R-:W-:-:S04]  /*9c10*/  @P0 FMUL.FTZ R0, R0, 0.69314718246459960938 ;  /* 0x3f31721800000820 */ /* 0x002fc80000410000 */
[----:B------:R-:W-:Y:S01]  /*9c20*/  @P0 FFMA.FTZ R19, R4, R132, R0 ;  /* 0x0000008404130223 */ /* 0x000fe20000010000 */
[----:B------:R-:W-:Y:S01]  /*9c30*/  MOV R0, RZ ;  /* 0x000000ff00007202 */ /* 0x000fe20000000f00 */
[C---:B--2---:R-:W-:Y:S02]  /*9c40*/  FMUL.FTZ R132, R2.reuse, R152 ;  /* 0x0000009802847220 */ /* 0x044fe40000410000 */
[----:B------:R-:W-:-:S03]  /*9c50*/  FMUL.FTZ R133, R2, R153 ;  /* 0x0000009902857220 */ /* 0x000fc60000410000 */
[----:B------:R-:W1:Y:S01]  /*9c60*/  @P0 MUFU.RCP R0, R3 ;  /* 0x0000000300000308 */ /* 0x000e620000001000 */
[C---:B------:R-:W-:Y:S02]  /*9c70*/  FMUL.FTZ R160, R2.reuse, R116 ;  /* 0x0000007402a07220 */ /* 0x040fe40000410000 */
[C---:B------:R-:W-:Y:S02]  /*9c80*/  FMUL.FTZ R161, R2.reuse, R117 ;  /* 0x0000007502a17220 */ /* 0x040fe40000410000 */
[C---:B------:R-:W-:Y:S02]  /*9c90*/  FMUL.FTZ R26, R2.reuse, R156 ;  /* 0x0000009c021a7220 */ /* 0x040fe40000410000 */
[C---:B------:R-:W-:Y:S02]  /*9ca0*/  FMUL.FTZ R27, R2.reuse, R157 ;  /* 0x0000009d021b7220 */ /* 0x040fe40000410000 */
[C---:B------:R-:W-:Y:S02]  /*9cb0*/  FMUL.FTZ R152, R2.reuse, R100 ;  /* 0x0000006402987220 */ /* 0x040fe40000410000 */
[----:B------:R-:W-:-:S02]  /*9cc0*/  FMUL.FTZ R153, R2, R101 ;  /* 0x0000006502997220 */ /* 0x000fc40000410000 */
[C---:B------:R-:W-:Y:S02]  /*9cd0*/  FMUL.FTZ R100, R2.reuse, R104 ;  /* 0x0000006802647220 */ /* 0x040fe40000410000 */
[----:B------:R-:W-:Y:S02]  /*9ce0*/  FMUL.FTZ R101, R2, R105 ;  /* 0x0000006902657220 */ /* 0x000fe40000410000 */
[C---:B-1----:R-:W-:Y:S02]  /*9cf0*/  FMUL.FTZ R116, R0.reuse, R158 ;  /* 0x0000009e00747220 */ /* 0x042fe40000410000 */
[----:B------:R-:W-:Y:S02]  /*9d00*/  FMUL.FTZ R117, R0, R159 ;  /* 0x0000009f00757220 */ /* 0x000fe40000410000 */
[C---:B------:R-:W-:Y:S02]  /*9d10*/  FMUL.FTZ R156, R2.reuse, R120 ;  /* 0x00000078029c7220 */ /* 0x040fe40000410000 */
[----:B------:R-:W-:-:S02]  /*9d20*/  FMUL.FTZ R157, R2, R121 ;  /* 0x00000079029d7220 */ /* 0x000fc40000410000 */
[C---:B------:R-:W-:Y:S02]  /*9d30*/  FMUL.FTZ R24, R2.reuse, R128 ;  /* 0x0000008002187220 */ /* 0x040fe40000410000 */
[----:B------:R-:W-:Y:S02]  /*9d40*/  FMUL.FTZ R25, R2, R129 ;  /* 0x0000008102197220 */ /* 0x000fe40000410000 */
[C---:B------:R-:W-:Y:S02]  /*9d50*/  FMUL.FTZ R158, R0.reuse, R34 ;  /* 0x00000022009e7220 */ /* 0x040fe40000410000 */
[----:B------:R-:W-:Y:S02]  /*9d60*/  FMUL.FTZ R159, R0, R35 ;  /* 0x00000023009f7220 */ /* 0x000fe40000410000 */
        /* <DEDUP_REMOVED lines=10> */
[C---:B------:R-:W-:Y:S02]  /*9e10*/  FMUL.FTZ R150, R0.reuse, R142 ;  /* 0x0000008e00967220 */ /* 0x040fe40000410000 */
[C---:B------:R-:W-:Y:S02]  /*9e20*/  FMUL.FTZ R151, R0.reuse, R143 ;  /* 0x0000008f00977220 */ /* 0x040fe40000410000 */
        /* <DEDUP_REMOVED lines=53> */
[----:B------:R-:W-:Y:S01]  /*a180*/  FMUL.FTZ R31, R0, R131 ;  /* 0x00000083001f7220 */ /* 0x000fe20000410000 */
[----:B------:R-:W-:Y:S01]  /*a190*/  MOV R0, 0x1 ;  /* 0x0000000100007802 */ /* 0x000fe20000000f00 */
        /* <DEDUP_REMOVED lines=44> */
.L_x_30:
[----:B-1----:R1:W5:Y:S04]  /*a460*/  LDL R6, [R1+0x48] ;  /* 0x0000480001067983 */ /* 0x0023680000100800 */
[----:B------:R-:W2:Y:S01]  /*a470*/  S2R R2, SR_TID.X ;  /* 0x0000000000027919 */ /* 0x000ea20000002100 */
[----:B------:R-:W-:Y:S01]  /*a480*/  BSSY B0, `(.L_x_57) ;  /* 0x0000011000007945 */ /* 0x000fe20003800000 */
[----:B--2---:R-:W-:-:S13]  /*a490*/  LOP3.LUT P0, RZ, R2, 0xff, RZ, 0xc0, !PT ;  /* 0x000000ff02ff7812 */ /* 0x004fda000780c0ff */
[----:B------:R-:W-:Y:S05]  /*a4a0*/  @P0 BRA `(.L_x_58) ;  /* 0x000000e000000947 */ /* 0x000fea0003800000 */
[----:B-1----:R-:W1:Y:S01]  /*a4b0*/  S2R R2, SR_LANEID ;  /* 0x0000000000027919 */ /* 0x002e620000000000 */
[----:B------:R-:W-:Y:S01]  /*a4c0*/  VOTEU.ANY UR4, UPT, PT ;  /* 0x0000000000047886 */ /* 0x000fe200038e0100 */
[----:B------:R-:W-:Y:S01]  /*a4d0*/  IMAD.MOV.U32 R4, RZ, RZ, c[0x0][0x560] ;  /* 0x00015800ff047624 */ /* 0x000fe200078e00ff */
[----:B------:R-:W1:Y:S01]  /*a4e0*/  FLO.U32 R3, UR4 ;  /* 0x0000000400037d00 */ /* 0x000e6200080e0000 */
[----:B------:R-:W-:Y:S01]  /*a4f0*/  IMAD.MOV.U32 R5, RZ, RZ, c[0x0][0x564] ;  /* 0x00015900ff057624 */ /* 0x000fe200078e00ff */
[----:B-1----:R-:W-:-:S06]  /*a500*/  ISETP.EQ.U32.AND P0, PT, R3, R2, PT ;  /* 0x000000020300720c */ /* 0x002fcc0003f02070 */
[----:B------:R-:W1:Y:S07]  /*a510*/  POPC R2, UR4 ;  /* 0x0000000400027d09 */ /* 0x000e6e0008000000 */
[----:B-1----:R1:W2:Y:S04]  /*a520*/  @P0 ATOMG.E.ADD.STRONG.GPU PT, R2, [R4.64], R2 ;  /* 0x00000002040209a8 */ /* 0x0022a800081ee1c6 */
[----:B-1----:R-:W1:Y:S04]  /*a530*/  S2R R4, SR_LTMASK ;  /* 0x0000000000047919 */ /* 0x002e680000003900 */
[----:B--2---:R1:W2:Y:S02]  /*a540*/  SHFL.IDX PT, R3, R2, R3, 0x1f ;  /* 0x00001f0302037589 */ /* 0x0042a400000e0000 */
[----:B-1----:R-:W-:-:S06]  /*a550*/  LOP3.LUT R2, R4, UR4, RZ, 0xc0, !PT ;  /* 0x0000000404027c12 */ /* 0x002fcc000f8ec0ff */
[----:B------:R-:W2:Y:S02]  /*a560*/  POPC R2, R2 ;  /* 0x0000000200027309 */ /* 0x000ea40000000000 */
[----:B--2--5:R-:W-:-:S05]  /*a570*/  IADD3 R6, R3, c[0x0][0xc], R2 ;  /* 0x0000030003067a10 */ /* 0x024fca0007ffe002 */
[----:B------:R1:W-:Y:S02]  /*a580*/  STL [R1+0x48], R6 ;  /* 0x0000480601007387 */ /* 0x0003e40000100800 */
.L_x_58:
[----:B-1----:R-:W-:Y:S05]  /*a590*/  BSYNC B0 ;  /* 0x0000000000007941 */ /* 0x002fea0003800000 */
.L_x_57:
[----:B------:R-:W-:Y:S01]  /*a5a0*/  PRMT R0, R0, 0x9910, RZ ;  /* 0x0000991000007816 */ /* 0x000fe200000000ff */
[----:B------:R-:W-:Y:S01]  /*a5b0*/  BSSY B1, `(.L_x_59) ;  /* 0x000046d000017945 */ /* 0x000fe20003800000 */
[----:B-----5:R-:W-:Y:S02]  /*a5c0*/  IMAD.MOV.U32 R22, RZ, RZ, R6 ;  /* 0x000000ffff167224 */ /* 0x020fe400078e0006 */
[----:B------:R-:W-:-:S13]  /*a5d0*/  ISETP.NE.AND P0, PT, R0, RZ, PT ;  /* 0x000000ff0000720c */ /* 0x000fda0003f05270 */
[----:B------:R-:W-:Y:S05]  /*a5e0*/  @!P0 BRA `(.L_x_60) ;  /* 0x000035d000008947 */ /* 0x000fea0003800000 */
[----:B------:R-:W2:Y:S04]  /*a5f0*/  LDL R5, [R1+0x5c] ;  /* 0x00005c0001057983 */ /* 0x000ea80000100800 */
[----:B------:R-:W3:Y:S04]  /*a600*/  LDL R11, [R1+0x60] ;  /* 0x00006000010b7983 */ /* 0x000ee80000100800 */
[----:B------:R-:W4:Y:S04]  /*a610*/  LDL R10, [R1+0x68] ;  /* 0x00006800010a7983 */ /* 0x000f280000100800 */
[----:B------:R-:W3:Y:S04]  /*a620*/  LDL R4, [R1+0x64] ;  /* 0x0000640001047983 */ /* 0x000ee80000100800 */
[----:B------:R-:W3:Y:S04]  /*a630*/  LDL R9, [R1+0x78] ;  /* 0x0000780001097983 */ /* 0x000ee80000100800 */
[----:B------:R-:W3:Y:S04]  /*a640*/  LDL R8, [R1+0x70] ;  /* 0x0000700001087983 */ /* 0x000ee80000100800 */
[----:B------:R-:W3:Y:S04]  /*a650*/  LDL R7, [R1+0x74] ;  /* 0x0000740001077983 */ /* 0x000ee80000100800 */
[----:B------:R-:W3:Y:S01]  /*a660*/  LDL R3, [R1+0x6c] ;  /* 0x00006c0001037983 */ /* 0x000ee20000100800 */
[----:B------:R-:W-:Y:S01]  /*a670*/  WARPSYNC 0xffffffff ;  /* 0xffffffff00007948 */ /* 0x000fe20003800000 */
[----:B------:R-:W-:-:S02]  /*a680*/  F2FP.BF16.PACK_AB R2, R27, R26 ;  /* 0x0000001a1b02723e */ /* 0x000fc400000010ff */
[----:B------:R-:W-:Y:S01]  /*a690*/  BAR.SYNC.DEFER_BLOCKING 0x1, 0x100 ;  /* 0x0044000000007b1d */ /* 0x000fe20000010000 */
[----:B------:R-:W-:-:S05]  /*a6a0*/  F2FP.BF16.PACK_AB R0, R117, R116 ;  /* 0x000000747500723e */ /* 0x000fca00000010ff */
[----:B------:R-:W4:Y:S04]  /*a6b0*/  LDL.LU R6, [R1+0x40] ;  /* 0x0000400001067983 */ /* 0x000f280000300800 */
[----:B--2---:R1:W-:Y:S04]  /*a6c0*/  STS [R5], R2 ;  /* 0x0000000205007388 */ /* 0x0043e80000000800 */
[----:B------:R2:W-:Y:S01]  /*a6d0*/  STS [R5+0x400], R0 ;  /* 0x0004000005007388 */ /* 0x0005e20000000800 */
[----:B-1----:R-:W-:Y:S02]  /*a6e0*/  F2FP.BF16.PACK_AB R2, R133, R132 ;  /* 0x000000848502723e */ /* 0x002fe400000010ff */
[----:B--2---:R-:W-:-:S03]  /*a6f0*/  F2FP.BF16.PACK_AB R0, R155, R154 ;  /* 0x0000009a9b00723e */ /* 0x004fc600000010ff */
[----:B---3--:R1:W-:Y:S04]  /*a700*/  STS [R11], R2 ;  /* 0x000000020b007388 */ /* 0x0083e80000000800 */
[----:B------:R2:W-:Y:S01]  /*a710*/  STS [R11+0x400], R0 ;  /* 0x000400000b007388 */ /* 0x0005e20000000800 */
[----:B-1----:R-:W-:Y:S02]  /*a720*/  F2FP.BF16.PACK_AB R2, R149, R148 ;  /* 0x000000949502723e */ /* 0x002fe400000010ff */
[----:B--2---:R-:W-:-:S03]  /*a730*/  F2FP.BF16.PACK_AB R0, R129, R128 ;  /* 0x000000808100723e */ /* 0x004fc600000010ff */
[----:B----4-:R1:W-:Y:S04]  /*a740*/  STS [R10], R2 ;  /* 0x000000020a007388 */ /* 0x0103e80000000800 */
[----:B------:R2:W-:Y:S01]  /*a750*/  STS [R10+0x400], R0 ;  /* 0x000400000a007388 */ /* 0x0005e20000000800 */
[----:B-1----:R-:W-:Y:S02]  /*a760*/  F2FP.BF16.PACK_AB R2, R145, R144 ;  /* 0x000000909102723e */ /* 0x002fe400000010ff */
[----:B--2---:R-:W-:-:S03]  /*a770*/  F2FP.BF16.PACK_AB R0, R121, R120 ;  /* 0x000000787900723e */ /* 0x004fc600000010ff */
[----:B------:R1:W-:Y:S04]  /*a780*/  STS [R4], R2 ;  /* 0x0000000204007388 */ /* 0x0003e80000000800 */
        /* <DEDUP_REMOVED lines=19> */
[----:B------:R1:W-:Y:S04]  /*a8c0*/  STS [R5+0x4000], R2 ;  /* 0x0040000205007388 */ /* 0x0003e80000000800 */
        /* <DEDUP_REMOVED lines=63> */
[----:B------:R-:W-:Y:S04]  /*acc0*/  STS [R5+0xc000], R2 ;  /* 0x00c0000205007388 */ /* 0x000fe80000000800 */
[----:B------:R1:W-:Y:S04]  /*acd0*/  STS [R5+0xc400], R0 ;  /* 0x00c4000005007388 */ /* 0x0003e80000000800 */
[----:B-1----:R-:W2:Y:S01]  /*ace0*/  LDL.LU R5, [R1+0x44] ;  /* 0x0000440001057983 */ /* 0x002ea20000300800 */
[----:B------:R-:W-:Y:S02]  /*acf0*/  F2FP.BF16.PACK_AB R2, R101, R100 ;  /* 0x000000646502723e */ /* 0x000fe400000010ff */
[----:B------:R-:W-:-:S03]  /*ad00*/  F2FP.BF16.PACK_AB R0, R79, R78 ;  /* 0x0000004e4f00723e */ /* 0x000fc600000010ff */
[----:B------:R1:W-:Y:S04]  /*ad10*/  STS [R11+0xc000], R2 ;  /* 0x00c000020b007388 */ /* 0x0003e80000000800 */
[----:B------:R3:W-:Y:S01]  /*ad20*/  STS [R11+0xc400], R0 ;  /* 0x00c400000b007388 */ /* 0x0007e20000000800 */
[----:B-1----:R-:W-:Y:S02]  /*ad30*/  F2FP.BF16.PACK_AB R2, R105, R104 ;  /* 0x000000686902723e */ /* 0x002fe400000010ff */
[----:B---3--:R-:W-:-:S03]  /*ad40*/  F2FP.BF16.PACK_AB R0, R83, R82 ;  /* 0x000000525300723e */ /* 0x008fc600000010ff */
        /* <DEDUP_REMOVED lines=10> */
[----:B------:R-:W-:Y:S01]  /*adf0*/  ISETP.NE.U32.AND P2, PT, RZ, c[0x0][0x508], PT ;  /* 0x00014200ff007a0c */ /* 0x000fe20003f45070 */
[----:B------:R-:W-:Y:S01]  /*ae00*/  IMAD.MOV.U32 R14, RZ, RZ, c[0x0][0x388] ;  /* 0x0000e200ff0e7624 */ /* 0x000fe200078e00ff */
[----:B------:R-:W-:Y:S01]  /*ae10*/  ISETP.NE.U32.AND P1, PT, RZ, c[0x0][0x500], PT ;  /* 0x00014000ff007a0c */ /* 0x000fe20003f25070 */
[----:B------:R-:W4:Y:S01]  /*ae20*/  LDL.LU R4, [R1+0x58] ;  /* 0x0000580001047983 */ /* 0x000f220000300800 */
[----:B-1----:R-:W-:Y:S02]  /*ae30*/  F2FP.BF16.PACK_AB R2, R157, R156 ;  /* 0x0000009c9d02723e */ /* 0x002fe400000010ff */
[----:B---3--:R-:W-:-:S03]  /*ae40*/  F2FP.BF16.PACK_AB R0, R87, R86 ;  /* 0x000000565700723e */ /* 0x008fc600000010ff */
[----:B------:R1:W-:Y:S04]  /*ae50*/  STS [R8+0xc000], R2 ;  /* 0x00c0000208007388 */ /* 0x0003e80000000800 */
[----:B------:R3:W-:Y:S01]  /*ae60*/  STS [R8+0xc400], R0 ;  /* 0x00c4000008007388 */ /* 0x0007e20000000800 */
[----:B------:R-:W-:Y:S02]  /*ae70*/  ISETP.NE.AND.EX P2, PT, RZ, c[0x0][0x50c], PT, P2 ;  /* 0x00014300ff007a0c */ /* 0x000fe40003f45320 */
[----:B-1----:R-:W-:Y:S02]  /*ae80*/  F2FP.BF16.PACK_AB R2, R113, R112 ;  /* 0x000000707102723e */ /* 0x002fe400000010ff */
[----:B---3--:R-:W-:-:S03]  /*ae90*/  F2FP.BF16.PACK_AB R0, R59, R58 ;  /* 0x0000003a3b00723e */ /* 0x008fc600000010ff */
[----:B------:R1:W-:Y:S04]  /*aea0*/  STS [R7+0xc000], R2 ;  /* 0x00c0000207007388 */ /* 0x0003e80000000800 */
[----:B------:R3:W-:Y:S01]  /*aeb0*/  STS [R7+0xc400], R0 ;  /* 0x00c4000007007388 */ /* 0x0007e20000000800 */
[----:B-1----:R-:W-:Y:S02]  /*aec0*/  F2FP.BF16.PACK_AB R2, R25, R24 ;  /* 0x000000181902723e */ /* 0x002fe400000010ff */
[----:B---3--:R-:W-:-:S03]  /*aed0*/  F2FP.BF16.PACK_AB R0, R31, R30 ;  /* 0x0000001e1f00723e */ /* 0x008fc600000010ff */
[----:B------:R1:W-:Y:S04]  /*aee0*/  STS [R3+0xc000], R2 ;  /* 0x00c0000203007388 */ /* 0x0003e80000000800 */
[----:B------:R3:W-:Y:S04]  /*aef0*/  STS [R3+0xc400], R0 ;  /* 0x00c4000003007388 */ /* 0x0007e80000000800 */
[----:B------:R-:W-:Y:S01]  /*af00*/  BAR.SYNC.DEFER_BLOCKING 0x1, 0x100 ;  /* 0x0044000000007b1d */ /* 0x000fe20000010000 */
[----:B------:R-:W-:Y:S02]  /*af10*/  ISETP.NE.AND.EX P1, PT, RZ, c[0x0][0x504], PT, P1 ;  /* 0x00014100ff007a0c */ /* 0x000fe40003f25310 */
[----:B-1----:R-:W-:Y:S01]  /*af20*/  @P2 IADD3 R2, P0, R6, c[0x0][0x508], RZ ;  /* 0x0001420006022a10 */ /* 0x002fe20007f1e0ff */
[----:B---3--:R-:W-:-:S03]  /*af30*/  IMAD.MOV.U32 R0, RZ, RZ, RZ ;  /* 0x000000ffff007224 */ /* 0x008fc600078e00ff */
[----:B--2---:R-:W-:-:S05]  /*af40*/  @P2 IADD3.X R3, R5, c[0x0][0x50c], RZ, P0, !PT ;  /* 0x0001430005032a10 */ /* 0x004fca00007fe4ff */
[----:B------:R1:W5:Y:S02]  /*af50*/  @P2 LDG.E R14, [R2.64] ;  /* 0x00000006020e2981 */ /* 0x000364000c1e1900 */
[----:B-1----:R-:W-:-:S04]  /*af60*/  IADD3 R2, P0, R6, c[0x0][0x500], RZ ;  /* 0x0001400006027a10 */ /* 0x002fc80007f1e0ff */
[----:B------:R-:W-:-:S05]  /*af70*/  IADD3.X R3, R5, c[0x0][0x504], RZ, P0, !PT ;  /* 0x0001410005037a10 */ /* 0x000fca00007fe4ff */
[----:B------:R1:W5:Y:S01]  /*af80*/  @P1 LDG.E R0, [R2.64] ;  /* 0x0000000602001981 */ /* 0x000362000c1e1900 */
[----:B----4-:R-:W-:-:S04]  /*af90*/  ISETP.NE.AND P0, PT, R4, RZ, PT ;  /* 0x000000ff0400720c */ /* 0x010fc80003f05270 */
[----:B------:R-:W-:Y:S01]  /*afa0*/  SEL R5, R4, c[0x0][0x3d4], P0 ;  /* 0x0000f50004057a07 */ /* 0x000fe20000000000 */
[----:B------:R-:W-:Y:S05]  /*afb0*/  @P2 BRA `(.L_x_61) ;  /* 0x0000004000002947 */ /* 0x000fea0003800000 */
[----:B-1----:R-:W-:Y:S05]  /*afc0*/  @!P1 BRA `(.L_x_61) ;  /* 0x0000003000009947 */ /* 0x002fea0003800000 */
[----:B------:R1:W2:Y:S04]  /*afd0*/  LDG.E R4, [R2.64] ;  /* 0x0000000602047981 */ /* 0x0002a8000c1e1900 */
[----:B-1----:R-:W2:Y:S02]  /*afe0*/  LDG.E R2, [R2.64+0x4] ;  /* 0x0000040602027981 */ /* 0x002ea4000c1e1900 */
[----:B--2--5:R-:W-:Y:S02]  /*aff0*/  IADD3 R14, -R4, R2, RZ ;  /* 0x00000002040e7210 */ /* 0x024fe40007ffe1ff */
.L_x_61:
[----:B-1----:R-:W2:Y:S04]  /*b000*/  LDL.LU R6, [R1+0x3c] ;  /* 0x00003c0001067983 */ /* 0x002ea80000300800 */
[----:B------:R-:W3:Y:S04]  /*b010*/  LDL.LU R3, [R1+0x50] ;  /* 0x0000500001037983 */ /* 0x000ee80000300800 */
[----:B------:R-:W4:Y:S04]  /*b020*/  LDL.LU R2, [R1+0x7c] ;  /* 0x00007c0001027983 */ /* 0x000f280000300800 */
[----:B------:R-:W4:Y:S04]  /*b030*/  LDL R11, [R1+0x80] ;  /* 0x00008000010b7983 */ /* 0x000f280000100800 */
[----:B------:R-:W4:Y:S04]  /*b040*/  LDL R9, [R1+0x188] ;  /* 0x0001880001097983 */ /* 0x000f280000100800 */
[----:B------:R-:W4:Y:S01]  /*b050*/  LDL R20, [R1+0x4c] ;  /* 0x00004c0001147983 */ /* 0x000f220000100800 */
[----:B------:R-:W-:Y:S01]  /*b060*/  IMAD.MOV.U32 R15, RZ, RZ, 0x368 ;  /* 0x00000368ff0f7424 */ /* 0x000fe200078e00ff */
[----:B------:R-:W-:-:S02]  /*b070*/  ISETP.GT.AND P3, PT, R5, 0x1, PT ;  /* 0x000000010500780c */ /* 0x000fc40003f64270 */
[----:B------:R-:W4:Y:S01]  /*b080*/  LDL R23, [R1+0x184] ;  /* 0x0001840001177983 */ /* 0x000f220000100800 */
[----:B------:R-:W-:Y:S02]  /*b090*/  ISETP.NE.U32.AND P0, PT, RZ, c[0x0][0x500], PT ;  /* 0x00014000ff007a0c */ /* 0x000fe40003f05070 */
[----:B------:R-:W-:Y:S02]  /*b0a0*/  SEL R15, R15, 0x328, P3 ;  /* 0x000003280f0f7807 */ /* 0x000fe40001800000 */
[----:B------:R-:W-:Y:S02]  /*b0b0*/  ISETP.NE.AND.EX P0, PT, RZ, c[0x0][0x504], PT, P0 ;  /* 0x00014100ff007a0c */ /* 0x000fe40003f05300 */
[----:B------:R-:W1:Y:S08]  /*b0c0*/  LDC.64 R4, c[0x0][R15+0x170] ;  /* 0x00005c000f047b82 */ /* 0x000e700000000a00 */
[----:B------:R-:W1:Y:S08]  /*b0d0*/  LDC.64 R12, c[0x0][R15+0x168] ;  /* 0x00005a000f0c7b82 */ /* 0x000e700000000a00 */
[----:B------:R-:W1:Y:S01]  /*b0e0*/  LDC.64 R16, c[0x0][R15+0x178] ;  /* 0x00005e000f107b82 */ /* 0x000e620000000a00 */
[----:B--2---:R-:W-:-:S02]  /*b0f0*/  SEL R8, R6, RZ, !P0 ;  /* 0x000000ff06087207 */ /* 0x004fc40004000000 */
[----:B---3--:R-:W-:Y:S02]  /*b100*/  LOP3.LUT R10, R3, 0xffff, RZ, 0xc0, !PT ;  /* 0x0000ffff030a7812 */ /* 0x008fe400078ec0ff */
[----:B----4-:R-:W-:Y:S01]  /*b110*/  SEL R3, R2, RZ, !P0 ;  /* 0x000000ff02037207 */ /* 0x010fe20004000000 */
[----:B-1----:R-:W-:Y:S02]  /*b120*/  IMAD R2, R5, R8, RZ ;  /* 0x0000000805027224 */ /* 0x002fe400078e02ff */
[----:B------:R-:W-:Y:S02]  /*b130*/  IMAD R6, R13, R10, RZ ;  /* 0x0000000a0d067224 */ /* 0x000fe400078e02ff */
[C---:B------:R-:W-:Y:S02]  /*b140*/  IMAD R7, R4.reuse, R3, R2 ;  /* 0x0000000304077224 */ /* 0x040fe400078e0202 */
[----:B------:R-:W-:-:S04]  /*b150*/  IMAD.WIDE.U32 R2, R4, R8, RZ ;  /* 0x0000000804027225 */ /* 0x000fc800078e00ff */
[----:B------:R-:W-:-:S04]  /*b160*/  IMAD.WIDE.U32 R4, R12, R10, RZ ;  /* 0x0000000a0c047225 */ /* 0x000fc800078e00ff */
[----:B------:R-:W-:Y:S01]  /*b170*/  IMAD.IADD R3, R3, 0x1, R7 ;  /* 0x0000000103037824 */ /* 0x000fe200078e0207 */
[----:B-----5:R-:W-:Y:S01]  /*b180*/  IADD3 R12, P1, P0, R2, R4, R0 ;  /* 0x00000004020c7210 */ /* 0x020fe2000783e000 */
[----:B------:R-:W-:Y:S02]  /*b190*/  IMAD.MOV.U32 R2, RZ, RZ, c[0x0][0x4e8] ;  /* 0x00013a00ff027624 */ /* 0x000fe400078e00ff */
[----:B------:R-:W-:Y:S02]  /*b1a0*/  IMAD.IADD R6, R5, 0x1, R6 ;  /* 0x0000000105067824 */ /* 0x000fe400078e0206 */
[----:B------:R-:W-:Y:S01]  /*b1b0*/  IMAD R9, R20, 0x80, R9 ;  /* 0x0000008014097824 */ /* 0x000fe200078e0209 */
[----:B------:R-:W-:Y:S02]  /*b1c0*/  ISETP.NE.AND P2, PT, R2, 0x1, PT ;  /* 0x000000010200780c */ /* 0x000fe40003f45270 */
[----:B------:R-:W-:Y:S02]  /*b1d0*/  SEL R2, R11, RZ, P3 ;  /* 0x000000ff0b027207 */ /* 0x000fe40001800000 */
[----:B------:R-:W-:-:S03]  /*b1e0*/  SHF.R.S32.HI R11, RZ, 0x1f, R0 ;  /* 0x0000001fff0b7819 */ /* 0x000fc60000011400 */
[-C--:B------:R-:W-:Y:S02]  /*b1f0*/  IMAD R7, R17, R2.reuse, RZ ;  /* 0x0000000211077224 */ /* 0x080fe400078e02ff */
[----:B------:R-:W-:Y:S02]  /*b200*/  IMAD.WIDE.U32 R4, R16, R2, RZ ;  /* 0x0000000210047225 */ /* 0x000fe400078e00ff */
[----:B------:R-:W1:Y:S01]  /*b210*/  LDC.64 R16, c[0x0][R15+0x160] ;  /* 0x000058000f107b82 */ /* 0x000e620000000a00 */
[----:B------:R-:W-:Y:S01]  /*b220*/  IADD3.X R6, R3, R6, R11, P1, P0 ;  /* 0x0000000603067210 */ /* 0x000fe20000fe040b */
[----:B------:R-:W-:-:S04]  /*b230*/  @P2 IMAD.HI.U32 R3, R9, c[0x0][0x4ec], RZ ;  /* 0x00013b0009032a27 */ /* 0x000fc800078e00ff */
[----:B------:R-:W-:Y:S01]  /*b240*/  IMAD.MOV.U32 R2, RZ, RZ, R9 ;  /* 0x000000ffff027224 */ /* 0x000fe200078e0009 */
[----:B------:R-:W-:Y:S01]  /*b250*/  @P2 SHF.R.U32.HI R2, RZ, c[0x0][0x4f0], R3 ;  /* 0x00013c00ff022a19 */ /* 0x000fe20000011603 */
[----:B------:R-:W2:Y:S03]  /*b260*/  S2R R13, SR_TID.X ;  /* 0x00000000000d7919 */ /* 0x000ea60000002100 */
[----:B------:R-:W-:Y:S02]  /*b270*/  IADD3 R4, P1, P0, R2, R12, R4 ;  /* 0x0000000c02047210 */ /* 0x000fe4000783e004 */
[--C-:B------:R-:W-:Y:S01]  /*b280*/  SHF.R.S32.HI R3, RZ, 0x1f, R2.reuse ;  /* 0x0000001fff037819 */ /* 0x100fe20000011402 */
[----:B------:R-:W-:Y:S02]  /*b290*/  IMAD.MOV R2, RZ, RZ, -R2 ;  /* 0x000000ffff027224 */ /* 0x000fe400078e0a02 */
[----:B------:R-:W-:-:S02]  /*b2a0*/  IMAD.IADD R5, R5, 0x1, R7 ;  /* 0x0000000105057824 */ /* 0x000fc400078e0207 */
[----:B------:R-:W-:-:S03]  /*b2b0*/  IMAD R2, R2, c[0x0][0x4e8], R9 ;  /* 0x00013a0002027a24 */ /* 0x000fc600078e0209 */
[----:B------:R-:W-:Y:S02]  /*b2c0*/  IADD3.X R5, R3, R6, R5, P1, P0 ;  /* 0x0000000603057210 */ /* 0x000fe40000fe0405 */
[----:B------:R-:W-:Y:S02]  /*b2d0*/  SHF.R.S32.HI R6, RZ, 0x1f, R2 ;  /* 0x0000001fff067819 */ /* 0x000fe40000011402 */
[----:B--2---:R-:W-:Y:S01]  /*b2e0*/  SHF.R.S32.HI R21, RZ, 0x1f, R13 ;  /* 0x0000001fff157819 */ /* 0x004fe2000001140d */
[----:B-1----:R-:W-:-:S04]  /*b2f0*/  IMAD R3, R17, R2, RZ ;  /* 0x0000000211037224 */ /* 0x002fc800078e02ff */
[C---:B------:R-:W-:Y:S02]  /*b300*/  IMAD R6, R16.reuse, R6, R3 ;  /* 0x0000000610067224 */ /* 0x040fe400078e0203 */
[----:B------:R-:W-:-:S04]  /*b310*/  IMAD.WIDE.U32 R2, R16, R2, R4 ;  /* 0x0000000210027225 */ /* 0x000fc800078e0004 */
[----:B------:R-:W-:Y:S02]  /*b320*/  IMAD.MOV.U32 R4, RZ, RZ, c[0x0][0x4a8] ;  /* 0x00012a00ff047624 */ /* 0x000fe400078e00ff */
[----:B------:R-:W-:-:S03]  /*b330*/  IMAD.MOV.U32 R5, RZ, RZ, c[0x0][0x4ac] ;  /* 0x00012b00ff057624 */ /* 0x000fc600078e00ff */
[----:B------:R-:W-:Y:S01]  /*b340*/  SEL R4, R4, c[0x0][0x450], P3 ;  /* 0x0001140004047a07 */ /* 0x000fe20001800000 */
[----:B------:R-:W-:Y:S01]  /*b350*/  IMAD.IADD R3, R3, 0x1, R6 ;  /* 0x0000000103037824 */ /* 0x000fe200078e0206 */
[----:B------:R-:W-:Y:S02]  /*b360*/  SEL R5, R5, c[0x0][0x454], P3 ;  /* 0x0001150005057a07 */ /* 0x000fe40001800000 */
[C---:B------:R-:W-:Y:S02]  /*b370*/  LEA R4, P0, R2.reuse, R4, 0x2 ;  /* 0x0000000402047211 */ /* 0x040fe400078010ff */
[----:B------:R-:W-:Y:S02]  /*b380*/  LEA.HI R21, R21, R13, RZ, 0x5 ;  /* 0x0000000d15157211 */ /* 0x000fe400078f28ff */
[----:B------:R-:W-:Y:S02]  /*b390*/  LEA.HI.X R2, R2, R5, R3, 0x2, P0 ;  /* 0x0000000502027211 */ /* 0x000fe400000f1403 */
[----:B------:R-:W-:Y:S01]  /*b3a0*/  LOP3.LUT R21, R21, 0xffffffe0, RZ, 0xc0, !PT ;  /* 0xffffffe015157812 */ /* 0x000fe200078ec0ff */
[----:B------:R-:W-:Y:S04]  /*b3b0*/  SHFL.IDX PT, R6, R4, RZ, 0x1c1f ;  /* 0x001c1fff04067589 */ /* 0x000fe800000e0000 */
[----:B------:R-:W1:Y:S01]  /*b3c0*/  SHFL.IDX PT, R7, R2, RZ, 0x1c1f ;  /* 0x001c1fff02077589 */ /* 0x000e6200000e0000 */
[----:B------:R-:W-:-:S03]  /*b3d0*/  IMAD.IADD R21, R13, 0x1, -R21 ;  /* 0x000000010d157824 */ /* 0x000fc600078e0a15 */
[----:B------:R-:W-:Y:S04]  /*b3e0*/  SHFL.IDX PT, R4, R4, 0x1, 0x1c1f ;  /* 0x003c1f0004047f89 */ /* 0x000fe800000e0000 */
[----:B------:R2:W3:Y:S01]  /*b3f0*/  SHFL.IDX PT, R5, R2, 0x1, 0x1c1f ;  /* 0x003c1f0002057f89 */ /* 0x0004e200000e0000 */
[----:B------:R-:W-:Y:S01]  /*b400*/  IMAD R13, R14, c[0x0][0x4e8], RZ ;  /* 0x00013a000e0d7a24 */ /* 0x000fe200078e02ff */
[----:B------:R-:W-:Y:S01]  /*b410*/  LOP3.LUT P0, RZ, R21, 0x3, RZ, 0xc0, !PT ;  /* 0x0000000315ff7812 */ /* 0x000fe2000780c0ff */
[----:B--2---:R-:W-:-:S05]  /*b420*/  IMAD R2, R20, 0x80, R23 ;  /* 0x0000008014027824 */ /* 0x004fca00078e0217 */
[C---:B------:R-:W-:Y:S02]  /*b430*/  IADD3 R3, R2.reuse, 0x8, RZ ;  /* 0x0000000802037810 */ /* 0x040fe40007ffe0ff */
[-C--:B------:R-:W-:Y:S02]  /*b440*/  ISETP.GE.OR P1, PT, R2, R13.reuse, P0 ;  /* 0x0000000d0200720c */ /* 0x080fe40000726670 */
[----:B------:R-:W-:-:S11]  /*b450*/  ISETP.GE.OR P0, PT, R3, R13, P0 ;  /* 0x0000000d0300720c */ /* 0x000fd60000706670 */
[----:B-1----:R1:W-:Y:S01]  /*b460*/  @!P1 ST.E [R6.64], R18 ;  /* 0x0000001206009985 */ /* 0x0023e2000c101906 */
[----:B------:R-:W-:-:S03]  /*b470*/  ISETP.GE.AND P1, PT, R2, R13, PT ;  /* 0x0000000d0200720c */ /* 0x000fc60003f26270 */
[----:B---3--:R1:W-:Y:S01]  /*b480*/  @!P0 ST.E [R4.64], R19 ;  /* 0x0000001304008985 */ /* 0x0083e2000c101906 */
[----:B------:R-:W-:Y:S01]  /*b490*/  ISETP.GE.AND P0, PT, R3, R13, PT ;  /* 0x0000000d0300720c */ /* 0x000fe20003f06270 */
[----:B------:R-:W-:Y:S05]  /*b4a0*/  @P3 BRA `(.L_x_62) ;  /* 0x00000c5000003947 */ /* 0x000fea0003800000 */
[----:B------:R-:W2:Y:S01]  /*b4b0*/  S2R R102, SR_TID.X ;  /* 0x0000000000667919 */ /* 0x000ea20000002100 */
[----:B------:R-:W-:Y:S01]  /*b4c0*/  IMAD R11, R11, c[0x0][0x3a0], RZ ;  /* 0x0000e8000b0b7a24 */ /* 0x000fe200078e02ff */
[----:B-1----:R-:W-:Y:S01]  /*b4d0*/  SHF.R.S32.HI R5, RZ, 0x1f, R8 ;  /* 0x0000001fff057819 */ /* 0x002fe20000011408 */
[C---:B------:R-:W-:Y:S01]  /*b4e0*/  IMAD.WIDE.U32 R2, R0.reuse, c[0x0][0x3a0], RZ ;  /* 0x0000e80000027a25 */ /* 0x040fe200078e00ff */
[----:B------:R1:W3:Y:S03]  /*b4f0*/  LDS.128 R32, [R247+0x80] ;  /* 0x00008000f7207984 */ /* 0x0002e60000000c00 */
[----:B------:R-:W-:Y:S01]  /*b500*/  IMAD R0, R0, c[0x0][0x3a4], R11 ;  /* 0x0000e90000007a24 */ /* 0x000fe200078e020b */
[----:B------:R1:W4:Y:S01]  /*b510*/  LDS.128 R48, [R247+0x1080] ;  /* 0x00108000f7307984 */ /* 0x0003220000000c00 */
[----:B------:R-:W-:-:S03]  /*b520*/  IMAD R5, R5, c[0x0][0x3f0], RZ ;  /* 0x0000fc0005057a24 */ /* 0x000fc600078e02ff */
[----:B------:R-:W-:Y:S01]  /*b530*/  IADD3 R3, R3, R0, RZ ;  /* 0x0000000003037210 */ /* 0x000fe20007ffe0ff */
[----:B------:R1:W1:Y:S01]  /*b540*/  LDS.128 R64, [R247+0x2080] ;  /* 0x00208000f7407984 */ /* 0x0002620000000c00 */
[----:B------:R-:W-:-:S03]  /*b550*/  IMAD R7, R8, c[0x0][0x3f4], R5 ;  /* 0x0000fd0008077a24 */ /* 0x000fc600078e0205 */
[----:B------:R1:W1:Y:S01]  /*b560*/  LDS.128 R76, [R247+0x3080] ;  /* 0x00308000f74c7984 */ /* 0x0002620000000c00 */
[----:B------:R-:W-:-:S03]  /*b570*/  IMAD.WIDE.U32 R2, R10, c[0x0][0x3e8], R2 ;  /* 0x0000fa000a027a25 */ /* 0x000fc600078e0002 */
[----:B------:R1:W1:Y:S01]  /*b580*/  LDS.128 R28, [R247+0x4080] ;  /* 0x00408000f71c7984 */ /* 0x0002620000000c00 */
[----:B------:R-:W-:Y:S01]  /*b590*/  IMAD R3, R10, c[0x0][0x3ec], R3 ;  /* 0x0000fb000a037a24 */ /* 0x000fe200078e0203 */
[--C-:B--2---:R-:W-:Y:S02]  /*b5a0*/  SHF.R.S32.HI R21, RZ, 0x1f, R102.reuse ;  /* 0x0000001fff157819 */ /* 0x104fe40000011466 */
[----:B------:R2:W1:Y:S01]  /*b5b0*/  LDS.128 R44, [R247+0x5080] ;  /* 0x00508000f72c7984 */ /* 0x0004620000000c00 */
[----:B------:R-:W-:Y:S01]  /*b5c0*/  SHF.R.S32.HI R23, RZ, 0x1f, R102 ;  /* 0x0000001fff177819 */ /* 0x000fe20000011466 */
[----:B------:R-:W-:Y:S01]  /*b5d0*/  IMAD.WIDE.U32 R2, R8, c[0x0][0x3f0], R2 ;  /* 0x0000fc0008027a25 */ /* 0x000fe200078e0002 */
[-C--:B------:R-:W-:Y:S01]  /*b5e0*/  LEA.HI R21, R21, R102.reuse, RZ, 0x3 ;  /* 0x0000006615157211 */ /* 0x080fe200078f18ff */
[----:B------:R2:W1:Y:S01]  /*b5f0*/  LDS.128 R60, [R247+0x6080] ;  /* 0x00608000f73c7984 */ /* 0x0004620000000c00 */
[----:B------:R-:W-:Y:S01]  /*b600*/  LEA.HI R23, R23, R102, RZ, 0x3 ;  /* 0x0000006617177211 */ /* 0x000fe200078f18ff */
[----:B------:R-:W-:Y:S01]  /*b610*/  IMAD.IADD R3, R3, 0x1, R7 ;  /* 0x0000000103037824 */ /* 0x000fe200078e0207 */
[----:B------:R-:W-:Y:S01]  /*b620*/  LOP3.LUT R21, R21, 0xfffffff8, RZ, 0xc0, !PT ;  /* 0xfffffff815157812 */ /* 0x000fe200078ec0ff */
[----:B------:R2:W1:Y:S01]  /*b630*/  LDS.128 R72, [R247+0x7080] ;  /* 0x00708000f7487984 */ /* 0x0004620000000c00 */
[----:B------:R-:W-:-:S02]  /*b640*/  SHF.R.S32.HI R23, RZ, 0x3, R23 ;  /* 0x00000003ff177819 */ /* 0x000fc40000011417 */
[----:B------:R-:W-:Y:S01]  /*b650*/  IADD3 R21, -R21, R102, RZ ;  /* 0x0000006615157210 */ /* 0x000fe20007ffe1ff */
[----:B------:R2:W1:Y:S03]  /*b660*/  LDS.128 R24, [R247+0x8080] ;  /* 0x00808000f7187984 */ /* 0x0004660000000c00 */
[----:B------:R-:W-:Y:S01]  /*b670*/  LEA R4, R21, R23, 0x5 ;  /* 0x0000001715047211 */ /* 0x000fe200078e28ff */
[----:B------:R2:W1:Y:S04]  /*b680*/  LDS.128 R40, [R247+0x9080] ;  /* 0x00908000f7287984 */ /* 0x0004680000000c00 */
[----:B------:R-:W-:Y:S01]  /*b690*/  IMAD R4, R20, 0x80, R4 ;  /* 0x0000008014047824 */ /* 0x000fe200078e0204 */
[----:B------:R2:W1:Y:S03]  /*b6a0*/  LDS.128 R56, [R247+0xa080] ;  /* 0x00a08000f7387984 */ /* 0x0004660000000c00 */
[----:B------:R-:W-:Y:S01]  /*b6b0*/  @P2 IMAD.HI.U32 R6, R4, c[0x0][0x4ec], RZ ;  /* 0x00013b0004062a27 */ /* 0x000fe200078e00ff */
[----:B------:R2:W1:Y:S01]  /*b6c0*/  LDS.128 R68, [R247+0xb080] ;  /* 0x00b08000f7447984 */ /* 0x0004620000000c00 */
[----:B------:R-:W-:-:S03]  /*b6d0*/  MOV R0, R4 ;  /* 0x0000000400007202 */ /* 0x000fc60000000f00 */
[----:B------:R2:W1:Y:S01]  /*b6e0*/  LDS.128 R16, [R247+0xc080] ;  /* 0x00c08000f7107984 */ /* 0x0004620000000c00 */
[----:B------:R-:W-:-:S03]  /*b6f0*/  @P2 SHF.R.U32.HI R0, RZ, c[0x0][0x4f0], R6 ;  /* 0x00013c00ff002a19 */ /* 0x000fc60000011606 */
[----:B------:R2:W1:Y:S01]  /*b700*/  LDS.128 R36, [R247+0xd080] ;  /* 0x00d08000f7247984 */ /* 0x0004620000000c00 */
[----:B------:R-:W-:Y:S01]  /*b710*/  SHF.R.S32.HI R6, RZ, 0x1f, R0 ;  /* 0x0000001fff067819 */ /* 0x000fe20000011400 */
[C---:B------:R-:W-:Y:S01]  /*b720*/  IMAD.WIDE.U32 R2, R0.reuse, c[0x0][0x3e0], R2 ;  /* 0x0000f80000027a25 */ /* 0x040fe200078e0002 */
[----:B------:R-:W-:Y:S01]  /*b730*/  IADD3 R5, -R0, RZ, RZ ;  /* 0x000000ff00057210 */ /* 0x000fe20007ffe1ff */
[----:B------:R2:W1:Y:S02]  /*b740*/  LDS.128 R52, [R247+0xe080] ;  /* 0x00e08000f7347984 */ /* 0x0004640000000c00 */
[----:B------:R-:W-:Y:S02]  /*b750*/  IMAD R6, R6, c[0x0][0x3e0], RZ ;  /* 0x0000f80006067a24 */ /* 0x000fe400078e02ff */
[----:B------:R2:W1:Y:S01]  /*b760*/  LDS.128 R80, [R247+0xf080] ;  /* 0x00f08000f7507984 */ /* 0x0004620000000c00 */
[----:B------:R-:W-:Y:S02]  /*b770*/  IMAD R4, R5, c[0x0][0x4e8], R4 ;  /* 0x00013a0005047a24 */ /* 0x000fe400078e0204 */
[----:B------:R-:W-:-:S03]  /*b780*/  IMAD R5, R0, c[0x0][0x3e4], R6 ;  /* 0x0000f90000057a24 */ /* 0x000fc600078e0206 */
[----:B------:R-:W-:Y:S02]  /*b790*/  SHF.R.S32.HI R0, RZ, 0x1f, R4 ;  /* 0x0000001fff007819 */ /* 0x000fe40000011404 */
[----:B------:R-:W-:-:S03]  /*b7a0*/  IADD3 R3, R3, R5, RZ ;  /* 0x0000000503037210 */ /* 0x000fc60007ffe0ff */
[----:B------:R-:W-:Y:S02]  /*b7b0*/  IMAD R0, R0, c[0x0][0x3d8], RZ ;  /* 0x0000f60000007a24 */ /* 0x000fe400078e02ff */
[----:B------:R-:W-:-:S04]  /*b7c0*/  IMAD.WIDE.U32 R2, R4, c[0x0][0x3d8], R2 ;  /* 0x0000f60004027a25 */ /* 0x000fc800078e0002 */
[----:B------:R-:W-:Y:S01]  /*b7d0*/  IMAD R0, R4, c[0x0][0x3dc], R0 ;  /* 0x0000f70004007a24 */ /* 0x000fe200078e0200 */
[----:B------:R-:W-:-:S04]  /*b7e0*/  LEA R14, P0, R2, c[0x0][0x380], 0x1 ;  /* 0x0000e000020e7a11 */ /* 0x000fc800078008ff */
[----:B------:R-:W-:-:S04]  /*b7f0*/  IADD3 R0, R3, R0, RZ ;  /* 0x0000000003007210 */ /* 0x000fc80007ffe0ff */
[----:B------:R-:W-:Y:S01]  /*b800*/  LEA.HI.X R5, R2, c[0x0][0x384], R0, 0x1, P0 ;  /* 0x0000e10002057a11 */ /* 0x000fe200000f0c00 */
[----:B------:R-:W-:Y:S05]  /*b810*/  BRA.DIV ~URZ, `(.L_x_63) ;  /* 0x00004d127f007947 */ /* 0x000fea000b800000 */
[----:B--234-:R2:W3:Y:S02]  /*b820*/  SHFL.IDX PT, R4, R5, RZ, 0x181f ;  /* 0x00181fff05047589 */ /* 0x01c4e400000e0000 */
.L_x_133:
[----:B------:R-:W-:Y:S05]  /*b830*/  BRA.DIV ~URZ, `(.L_x_64) ;  /* 0x00004d627f007947 */ /* 0x000fea000b800000 */
[----:B------:R4:W2:Y:S02]  /*b840*/  SHFL.IDX PT, R0, R14, RZ, 0x181f ;  /* 0x00181fff0e007589 */ /* 0x0008a400000e0000 */
.L_x_134:
[----:B------:R-:W5:Y:S02]  /*b850*/  S2R R2, SR_TID.X ;  /* 0x0000000000027919 */ /* 0x000f640000002100 */
[----:B-----5:R-:W-:-:S04]  /*b860*/  SHF.R.S32.HI R3, RZ, 0x1f, R2 ;  /* 0x0000001fff037819 */ /* 0x020fc80000011402 */
[----:B------:R-:W-:Y:S02]  /*b870*/  LEA.HI R3, R3, R2, RZ, 0x3 ;  /* 0x0000000203037211 */ /* 0x000fe400078f18ff */
[----:B------:R-:W5:Y:S02]  /*b880*/  LDL.LU R2, [R1+0x4c] ;  /* 0x00004c0001027983 */ /* 0x000f640000300800 */
[----:B------:R-:W-:Y:S01]  /*b890*/  SHF.R.S32.HI R3, RZ, 0x3, R3 ;  /* 0x00000003ff037819 */ /* 0x000fe20000011403 */
[----:B------:R-:W-:Y:S04]  /*b8a0*/  BSSY B0, `(.L_x_65) ;  /* 0x000001e000007945 */ /* 0x000fe80003800000 */
[----:B-----5:R-:W-:-:S05]  /*b8b0*/  IMAD R12, R2, 0x80, R3 ;  /* 0x00000080020c7824 */ /* 0x020fca00078e0203 */
[----:B------:R-:W-:-:S13]  /*b8c0*/  ISETP.GE.AND P0, PT, R12, R13, PT ;  /* 0x0000000d0c00720c */ /* 0x000fda0003f06270 */
[----:B------:R-:W-:Y:S05]  /*b8d0*/  @P0 BRA `(.L_x_66) ;  /* 0x000001a000000947 */ /* 0x000fea0003800000 */
[C---:B------:R-:W-:Y:S02]  /*b8e0*/  IADD3 R84, R251.reuse, 0x40, RZ ;  /* 0x00000040fb547810 */ /* 0x040fe40007ffe0ff */
[C---:B------:R-:W-:Y:S02]  /*b8f0*/  IADD3 R21, R251.reuse, 0x80, RZ ;  /* 0x00000080fb157810 */ /* 0x040fe40007ffe0ff */
[C---:B------:R-:W-:Y:S02]  /*b900*/  ISETP.GE.AND P6, PT, R251.reuse, c[0x0][0x3c8], PT ;  /* 0x0000f200fb007a0c */ /* 0x040fe40003fc6270 */
[----:B------:R-:W-:Y:S02]  /*b910*/  IADD3 R15, R251, 0xc0, RZ ;  /* 0x000000c0fb0f7810 */ /* 0x000fe40007ffe0ff */
[----:B------:R-:W-:Y:S02]  /*b920*/  ISETP.GE.AND P5, PT, R84, c[0x0][0x3c8], PT ;  /* 0x0000f20054007a0c */ /* 0x000fe40003fa6270 */
[----:B------:R-:W-:-:S02]  /*b930*/  ISETP.GE.AND P4, PT, R21, c[0x0][0x3c8], PT ;  /* 0x0000f20015007a0c */ /* 0x000fc40003f86270 */
[----:B------:R-:W-:Y:S02]  /*b940*/  ISETP.GE.AND P3, PT, R15, c[0x0][0x3c8], PT ;  /* 0x0000f2000f007a0c */ /* 0x000fe40003f66270 */
[C---:B------:R-:W-:Y:S02]  /*b950*/  IADD3 R85, R251.reuse, 0x40, RZ ;  /* 0x00000040fb557810 */ /* 0x040fe40007ffe0ff */
[----:B------:R-:W-:Y:S02]  /*b960*/  SHF.R.S32.HI R2, RZ, 0x1f, R251 ;  /* 0x0000001fff027819 */ /* 0x000fe400000114fb */
[C---:B--2---:R-:W-:Y:S02]  /*b970*/  @!P6 LEA R10, P0, R251.reuse, R0, 0x1 ;  /* 0x00000000fb0ae211 */ /* 0x044fe400078008ff */
[C---:B------:R-:W-:Y:S02]  /*b980*/  IADD3 R23, R251.reuse, 0x80, RZ ;  /* 0x00000080fb177810 */ /* 0x040fe40007ffe0ff */
[----:B------:R-:W-:-:S02]  /*b990*/  IADD3 R20, R251, 0xc0, RZ ;  /* 0x000000c0fb147810 */ /* 0x000fc40007ffe0ff */
[-C--:B------:R-:W-:Y:S02]  /*b9a0*/  @!P5 LEA R8, P2, R84, R0.reuse, 0x1 ;  /* 0x000000005408d211 */ /* 0x080fe400078408ff */
[----:B------:R-:W-:Y:S02]  /*b9b0*/  SHF.R.S32.HI R85, RZ, 0x1f, R85 ;  /* 0x0000001fff557819 */ /* 0x000fe40000011455 */
[----:B------:R-:W-:Y:S02]  /*b9c0*/  @!P4 LEA R6, P1, R21, R0, 0x1 ;  /* 0x000000001506c211 */ /* 0x000fe400078208ff */
[----:B---3--:R-:W-:Y:S02]  /*b9d0*/  @!P6 LEA.HI.X R11, R251, R4, R2, 0x1, P0 ;  /* 0x00000004fb0be211 */ /* 0x008fe400000f0c02 */
[----:B------:R-:W-:Y:S02]  /*b9e0*/  SHF.R.S32.HI R23, RZ, 0x1f, R23 ;  /* 0x0000001fff177819 */ /* 0x000fe40000011417 */
[----:B------:R-:W-:Y:S01]  /*b9f0*/  SHF.R.S32.HI R20, RZ, 0x1f, R20 ;  /* 0x0000001fff147819 */ /* 0x000fe20000011414 */
[----:B------:R2:W-:Y:S01]  /*ba00*/  @!P6 ST.E.128 [R10.64], R32 ;  /* 0x000000200a00e985 */ /* 0x0005e2000c101d06 */
[----:B------:R-:W-:-:S02]  /*ba10*/  @!P3 LEA R2, P0, R15, R0, 0x1 ;  /* 0x000000000f02b211 */ /* 0x000fc400078008ff */
[-C--:B------:R-:W-:Y:S02]  /*ba20*/  @!P5 LEA.HI.X R9, R84, R4.reuse, R85, 0x1, P2 ;  /* 0x000000045409d211 */ /* 0x080fe400010f0c55 */
[-C--:B------:R-:W-:Y:S02]  /*ba30*/  @!P4 LEA.HI.X R7, R21, R4.reuse, R23, 0x1, P1 ;  /* 0x000000041507c211 */ /* 0x080fe400008f0c17 */
[----:B------:R-:W-:Y:S01]  /*ba40*/  @!P3 LEA.HI.X R3, R15, R4, R20, 0x1, P0 ;  /* 0x000000040f03b211 */ /* 0x000fe200000f0c14 */
[----:B-1----:R2:W-:Y:S04]  /*ba50*/  @!P5 ST.E.128 [R8.64], R28 ;  /* 0x0000001c0800d985 */ /* 0x0025e8000c101d06 */
[----:B------:R2:W-:Y:S04]  /*ba60*/  @!P4 ST.E.128 [R6.64], R24 ;  /* 0x000000180600c985 */ /* 0x0005e8000c101d06 */
[----:B------:R2:W-:Y:S02]  /*ba70*/  @!P3 ST.E.128 [R2.64], R16 ;  /* 0x000000100200b985 */ /* 0x0005e4000c101d06 */
.L_x_66:
[----:B------:R-:W-:Y:S05]  /*ba80*/  BSYNC B0 ;  /* 0x0000000000007941 */ /* 0x000fea0003800000 */
.L_x_65:
[----:B------:R-:W-:Y:S05]  /*ba90*/  BRA.DIV ~URZ, `(.L_x_67) ;  /* 0x00004b627f007947 */ /* 0x000fea000b800000 */
[----:B---3--:R3:W4:Y:S04]  /*baa0*/  SHFL.IDX PT, R4, R5, 0x1, 0x181f ;  /* 0x00381f0005047f89 */ /* 0x00872800000e0000 */
[----:B--2---:R3:W2:Y:S02]  /*bab0*/  SHFL.IDX PT, R0, R14, 0x1, 0x181f ;  /* 0x00381f000e007f89 */ /* 0x0046a400000e0000 */
.L_x_135:
[----:B------:R-:W-:Y:S01]  /*bac0*/  IADD3 R2, R12, 0x20, RZ ;  /* 0x000000200c027810 */ /* 0x000fe20007ffe0ff */
[----:B------:R-:W-:Y:S03]  /*bad0*/  BSSY B0, `(.L_x_68) ;  /* 0x000001d000007945 */ /* 0x000fe60003800000 */
[----:B------:R-:W-:-:S13]  /*bae0*/  ISETP.GE.AND P0, PT, R2, R13, PT ;  /* 0x0000000d0200720c */ /* 0x000fda0003f06270 */
[----:B------:R-:W-:Y:S05]  /*baf0*/  @P0 BRA `(.L_x_69) ;  /* 0x000001a000000947 */ /* 0x000fea0003800000 */
[C---:B-1----:R-:W-:Y:S02]  /*bb00*/  IADD3 R19, R251.reuse, 0x40, RZ ;  /* 0x00000040fb137810 */ /* 0x042fe40007ffe0ff */
        /* <DEDUP_REMOVED lines=14> */
[----:B----4-:R-:W-:Y:S02]  /*bbf0*/  @!P3 LEA.HI.X R11, R251, R4, R3, 0x1, P4 ;  /* 0x00000004fb0bb211 */ /* 0x010fe400020f0c03 */
[----:B------:R-:W-:Y:S02]  /*bc00*/  SHF.R.S32.HI R18, RZ, 0x1f, R18 ;  /* 0x0000001fff127819 */ /* 0x000fe40000011412 */
[----:B------:R-:W-:Y:S01]  /*bc10*/  SHF.R.S32.HI R16, RZ, 0x1f, R16 ;  /* 0x0000001fff107819 */ /* 0x000fe20000011410 */
[----:B------:R1:W-:Y:S01]  /*bc20*/  @!P3 ST.E.128 [R10.64], R48 ;  /* 0x000000300a00b985 */ /* 0x0003e2000c101d06 */
[----:B------:R-:W-:-:S02]  /*bc30*/  @!P0 LEA R2, P4, R15, R0, 0x1 ;  /* 0x000000000f028211 */ /* 0x000fc400078808ff */
[-C--:B------:R-:W-:Y:S02]  /*bc40*/  @!P2 LEA.HI.X R9, R19, R4.reuse, R20, 0x1, P6 ;  /* 0x000000041309a211 */ /* 0x080fe400030f0c14 */
[-C--:B------:R-:W-:Y:S02]  /*bc50*/  @!P1 LEA.HI.X R7, R17, R4.reuse, R18, 0x1, P5 ;  /* 0x0000000411079211 */ /* 0x080fe400028f0c12 */
[----:B------:R-:W-:Y:S01]  /*bc60*/  @!P0 LEA.HI.X R3, R15, R4, R16, 0x1, P4 ;  /* 0x000000040f038211 */ /* 0x000fe200020f0c10 */
[----:B------:R1:W-:Y:S04]  /*bc70*/  @!P2 ST.E.128 [R8.64], R44 ;  /* 0x0000002c0800a985 */ /* 0x0003e8000c101d06 */
[----:B------:R1:W-:Y:S04]  /*bc80*/  @!P1 ST.E.128 [R6.64], R40 ;  /* 0x0000002806009985 */ /* 0x0003e8000c101d06 */
[----:B------:R1:W-:Y:S02]  /*bc90*/  @!P0 ST.E.128 [R2.64], R36 ;  /* 0x0000002402008985 */ /* 0x0003e4000c101d06 */
.L_x_69:
[----:B------:R-:W-:Y:S05]  /*bca0*/  BSYNC B0 ;  /* 0x0000000000007941 */ /* 0x000fea0003800000 */
.L_x_68:
[----:B------:R-:W-:Y:S05]  /*bcb0*/  BRA.DIV ~URZ, `(.L_x_70) ;  /* 0x00004a027f007947 */ /* 0x000fea000b800000 */
[----:B----4-:R4:W3:Y:S02]  /*bcc0*/  SHFL.IDX PT, R4, R5, 0x2, 0x181f ;  /* 0x00581f0005047f89 */ /* 0x0108e400000e0000 */
.L_x_136:
[----:B------:R-:W-:Y:S05]  /*bcd0*/  BRA.DIV ~URZ, `(.L_x_71) ;  /* 0x00004a527f007947 */ /* 0x000fea000b800000 */
[----:B--2---:R2:W4:Y:S02]  /*bce0*/  SHFL.IDX PT, R0, R14, 0x2, 0x181f ;  /* 0x00581f000e007f89 */ /* 0x00452400000e0000 */
.L_x_137:
[----:B-1----:R-:W-:Y:S01]  /*bcf0*/  IADD3 R2, R12, 0x40, RZ ;  /* 0x000000400c027810 */ /* 0x002fe20007ffe0ff */
[----:B------:R-:W-:Y:S03]  /*bd00*/  BSSY B0, `(.L_x_72) ;  /* 0x000001d000007945 */ /* 0x000fe60003800000 */
        /* <DEDUP_REMOVED lines=11> */
[C---:B----4-:R-:W-:Y:S02]  /*bdc0*/  @!P3 LEA R10, P4, R251.reuse, R0, 0x1 ;  /* 0x00000000fb0ab211 */ /* 0x050fe400078808ff */
        /* <DEDUP_REMOVED lines=16> */
.L_x_73:
[----:B------:R-:W-:Y:S05]  /*bed0*/  BSYNC B0 ;  /* 0x0000000000007941 */ /* 0x000fea0003800000 */
.L_x_72:
[----:B------:R-:W-:Y:S05]  /*bee0*/  BRA.DIV ~URZ, `(.L_x_74) ;  /* 0x000048a27f007947 */ /* 0x000fea000b800000 */
[----:B---3--:R3:W1:Y:S04]  /*bef0*/  SHFL.IDX PT, R4, R5, 0x3, 0x181f ;  /* 0x00781f0005047f89 */ /* 0x00866800000e0000 */
[----:B----4-:R3:W4:Y:S02]  /*bf00*/  SHFL.IDX PT, R0, R14, 0x3, 0x181f ;  /* 0x00781f000e007f89 */ /* 0x01072400000e0000 */
.L_x_138:
[----:B-1----:R-:W-:-:S04]  /*bf10*/  IADD3 R2, R12, 0x60, RZ ;  /* 0x000000600c027810 */ /* 0x002fc80007ffe0ff */
[----:B------:R-:W-:-:S13]  /*bf20*/  ISETP.GE.AND P0, PT, R2, R13, PT ;  /* 0x0000000d0200720c */ /* 0x000fda0003f06270 */
[----:B------:R-:W-:Y:S05]  /*bf30*/  @P0 BRA `(.L_x_75) ;  /* 0x00002d4000000947 */ /* 0x000fea0003800000 */
[C---:B------:R-:W-:Y:S02]  /*bf40*/  IADD3 R11, R251.reuse, 0x40, RZ ;  /* 0x00000040fb0b7810 */ /* 0x040fe40007ffe0ff */
[C---:B---3--:R-:W-:Y:S02]  /*bf50*/  IADD3 R5, R251.reuse, 0x80, RZ ;  /* 0x00000080fb057810 */ /* 0x048fe40007ffe0ff */
[----:B------:R-:W-:Y:S02]  /*bf60*/  ISETP.GE.AND P2, PT, R251, c[0x0][0x3c8], PT ;  /* 0x0000f200fb007a0c */ /* 0x000fe40003f46270 */
[----:B------:R-:W-:Y:S02]  /*bf70*/  ISETP.GE.AND P1, PT, R11, c[0x0][0x3c8], PT ;  /* 0x0000f2000b007a0c */ /* 0x000fe40003f26270 */
[----:B------:R-:W-:Y:S02]  /*bf80*/  ISETP.GE.AND P0, PT, R5, c[0x0][0x3c8], PT ;  /* 0x0000f20005007a0c */ /* 0x000fe40003f06270 */
[----:B--2---:R-:W-:-:S02]  /*bf90*/  IADD3 R14, R251, 0x40, RZ ;  /* 0x00000040fb0e7810 */ /* 0x004fc40007ffe0ff */
[C---:B------:R-:W-:Y:S02]  /*bfa0*/  IADD3 R10, R251.reuse, 0x80, RZ ;  /* 0x00000080fb0a7810 */ /* 0x040fe40007ffe0ff */
[----:B------:R-:W-:Y:S02]  /*bfb0*/  SHF.R.S32.HI R15, RZ, 0x1f, R251 ;  /* 0x0000001fff0f7819 */ /* 0x000fe400000114fb */
[----:B------:R-:W-:Y:S02]  /*bfc0*/  SHF.R.S32.HI R14, RZ, 0x1f, R14 ;  /* 0x0000001fff0e7819 */ /* 0x000fe4000001140e */
[-C--:B----4-:R-:W-:Y:S02]  /*bfd0*/  @!P2 LEA R8, P5, R251, R0.reuse, 0x1 ;  /* 0x00000000fb08a211 */ /* 0x090fe400078a08ff */
[----:B------:R-:W-:Y:S02]  /*bfe0*/  @!P1 LEA R6, P4, R11, R0, 0x1 ;  /* 0x000000000b069211 */ /* 0x000fe400078808ff */
[----:B------:R-:W-:-:S02]  /*bff0*/  SHF.R.S32.HI R10, RZ, 0x1f, R10 ;  /* 0x0000001fff0a7819 */ /* 0x000fc4000001140a */
[----:B------:R-:W-:Y:S02]  /*c000*/  @!P0 LEA R2, P3, R5, R0, 0x1 ;  /* 0x0000000005028211 */ /* 0x000fe400078608ff */
[-C--:B------:R-:W-:Y:S02]  /*c010*/  @!P2 LEA.HI.X R9, R251, R4.reuse, R15, 0x1, P5 ;  /* 0x00000004fb09a211 */ /* 0x080fe400028f0c0f */
[-C--:B------:R-:W-:Y:S02]  /*c020*/  @!P1 LEA.HI.X R7, R11, R4.reuse, R14, 0x1, P4 ;  /* 0x000000040b079211 */ /* 0x080fe400020f0c0e */
[----:B------:R-:W-:Y:S01]  /*c030*/  @!P0 LEA.HI.X R3, R5, R4, R10, 0x1, P3 ;  /* 0x0000000405038211 */ /* 0x000fe200018f0c0a */
[----:B------:R1:W-:Y:S01]  /*c040*/  @!P2 ST.E.128 [R8.64], R76 ;  /* 0x0000004c0800a985 */ /* 0x0003e2000c101d06 */
[----:B------:R-:W-:-:S03]  /*c050*/  IADD3 R5, R251, 0xc0, RZ ;  /* 0x000000c0fb057810 */ /* 0x000fc60007ffe0ff */
[----:B------:R1:W-:Y:S04]  /*c060*/  @!P1 ST.E.128 [R6.64], R72 ;  /* 0x0000004806009985 */ /* 0x0003e8000c101d06 */
[----:B------:R1:W-:Y:S01]  /*c070*/  @!P0 ST.E.128 [R2.64], R68 ;  /* 0x0000004402008985 */ /* 0x0003e2000c101d06 */
[----:B------:R-:W-:-:S13]  /*c080*/  ISETP.GE.AND P0, PT, R5, c[0x0][0x3c8], PT ;  /* 0x0000f20005007a0c */ /* 0x000fda0003f06270 */
[----:B------:R-:W-:Y:S05]  /*c090*/  @P0 BRA `(.L_x_75) ;  /* 0x00002be000000947 */ /* 0x000fea0003800000 */
[----:B------:R-:W-:Y:S02]  /*c0a0*/  IADD3 R10, R251, 0xc0, RZ ;  /* 0x000000c0fb0a7810 */ /* 0x000fe40007ffe0ff */
[----:B-1----:R-:W-:Y:S02]  /*c0b0*/  LEA R2, P0, R5, R0, 0x1 ;  /* 0x0000000005027211 */ /* 0x002fe400078008ff */
[----:B------:R-:W-:-:S04]  /*c0c0*/  SHF.R.S32.HI R10, RZ, 0x1f, R10 ;  /* 0x0000001fff0a7819 */ /* 0x000fc8000001140a */
[----:B------:R-:W-:-:S05]  /*c0d0*/  LEA.HI.X R3, R5, R4, R10, 0x1, P0 ;  /* 0x0000000405037211 */ /* 0x000fca00000f0c0a */
[----:B------:R1:W-:Y:S01]  /*c0e0*/  ST.E.128 [R2.64], R80 ;  /* 0x0000005002007985 */ /* 0x0003e2000c101d06 */
[----:B------:R-:W-:Y:S05]  /*c0f0*/  BRA `(.L_x_75) ;  /* 0x00002b8000007947 */ /* 0x000fea0003800000 */
.L_x_62:
[----:B-1----:R-:W2:Y:S01]  /*c100*/  LDL.LU R5, [R1+0x80] ;  /* 0x0000800001057983 */ /* 0x002ea20000300800 */
[----:B------:R-:W-:Y:S02]  /*c110*/  IMAD R11, R11, c[0x0][0x408], RZ ;  /* 0x000102000b0b7a24 */ /* 0x000fe400078e02ff */
[----:B------:R-:W-:-:S04]  /*c120*/  IMAD.WIDE.U32 R2, R0, c[0x0][0x408], RZ ;  /* 0x0001020000027a25 */ /* 0x000fc800078e00ff */
[----:B------:R-:W-:Y:S01]  /*c130*/  IMAD R11, R0, c[0x0][0x40c], R11 ;  /* 0x00010300000b7a24 */ /* 0x000fe200078e020b */
[----:B------:R-:W-:Y:S01]  /*c140*/  SHF.R.S32.HI R0, RZ, 0x1f, R8 ;  /* 0x0000001fff007819 */ /* 0x000fe20000011408 */
[----:B------:R-:W-:-:S03]  /*c150*/  @P2 IMAD.HI.U32 R4, R9, c[0x0][0x4ec], RZ ;  /* 0x00013b0009042a27 */ /* 0x000fc600078e00ff */
[----:B------:R-:W-:Y:S01]  /*c160*/  IADD3 R3, R3, R11, RZ ;  /* 0x0000000b03037210 */ /* 0x000fe20007ffe0ff */
[----:B------:R-:W-:-:S04]  /*c170*/  IMAD R0, R0, c[0x0][0x440], RZ ;  /* 0x0001100000007a24 */ /* 0x000fc800078e02ff */
[----:B------:R-:W-:-:S04]  /*c180*/  IMAD.WIDE.U32 R2, R10, c[0x0][0x438], R2 ;  /* 0x00010e000a027a25 */ /* 0x000fc800078e0002 */
[----:B------:R-:W-:Y:S02]  /*c190*/  IMAD R3, R10, c[0x0][0x43c], R3 ;  /* 0x00010f000a037a24 */ /* 0x000fe400078e0203 */
[C---:B------:R-:W-:Y:S02]  /*c1a0*/  IMAD R0, R8.reuse, c[0x0][0x444], R0 ;  /* 0x0001110008007a24 */ /* 0x040fe400078e0200 */
[----:B------:R-:W-:-:S05]  /*c1b0*/  IMAD.WIDE.U32 R2, R8, c[0x0][0x440], R2 ;  /* 0x0001100008027a25 */ /* 0x000fca00078e0002 */
[----:B------:R-:W-:Y:S02]  /*c1c0*/  IADD3 R3, R3, R0, RZ ;  /* 0x0000000003037210 */ /* 0x000fe40007ffe0ff */
[----:B------:R-:W-:Y:S02]  /*c1d0*/  MOV R0, R9 ;  /* 0x0000000900007202 */ /* 0x000fe40000000f00 */
[----:B------:R-:W-:-:S04]  /*c1e0*/  @P2 SHF.R.U32.HI R0, RZ, c[0x0][0x4f0], R4 ;  /* 0x00013c00ff002a19 */ /* 0x000fc80000011604 */
[----:B------:R-:W-:-:S05]  /*c1f0*/  SHF.R.S32.HI R4, RZ, 0x1f, R0 ;  /* 0x0000001fff047819 */ /* 0x000fca0000011400 */
[----:B------:R-:W-:-:S04]  /*c200*/  IMAD R4, R4, c[0x0][0x430], RZ ;  /* 0x00010c0004047a24 */ /* 0x000fc800078e02ff */
[----:B------:R-:W-:Y:S02]  /*c210*/  IMAD R4, R0, c[0x0][0x434], R4 ;  /* 0x00010d0000047a24 */ /* 0x000fe400078e0204 */
[----:B--2---:R-:W-:-:S04]  /*c220*/  IMAD.WIDE.U32 R2, R5, c[0x0][0x448], R2 ;  /* 0x0001120005027a25 */ /* 0x004fc800078e0002 */
[----:B------:R-:W-:-:S04]  /*c230*/  IMAD R3, R5, c[0x0][0x44c], R3 ;  /* 0x0001130005037a24 */ /* 0x000fc800078e0203 */
[C---:B------:R-:W-:Y:S01]  /*c240*/  IMAD.WIDE.U32 R2, R0.reuse, c[0x0][0x430], R2 ;  /* 0x00010c0000027a25 */ /* 0x040fe200078e0002 */
[----:B------:R-:W-:-:S04]  /*c250*/  IADD3 R0, -R0, RZ, RZ ;  /* 0x000000ff00007210 */ /* 0x000fc80007ffe1ff */
[----:B------:R-:W-:Y:S01]  /*c260*/  IADD3 R3, R3, R4, RZ ;  /* 0x0000000403037210 */ /* 0x000fe20007ffe0ff */
[----:B------:R-:W-:-:S04]  /*c270*/  IMAD R0, R0, c[0x0][0x4e8], R9 ;  /* 0x00013a0000007a24 */ /* 0x000fc800078e0209 */
[----:B------:R-:W-:Y:S01]  /*c280*/  IMAD.WIDE.U32 R2, R0, c[0x0][0x428], R2 ;  /* 0x00010a0000027a25 */ /* 0x000fe200078e0002 */
[----:B------:R-:W-:-:S04]  /*c290*/  SHF.R.S32.HI R4, RZ, 0x1f, R0 ;  /* 0x0000001fff047819 */ /* 0x000fc80000011400 */
[----:B------:R-:W-:Y:S01]  /*c2a0*/  LEA R12, P2, R2, c[0x0][0x400], 0x2 ;  /* 0x00010000020c7a11 */ /* 0x000fe200078410ff */
[----:B------:R-:W-:-:S04]  /*c2b0*/  IMAD R4, R4, c[0x0][0x428], RZ ;  /* 0x00010a0004047a24 */ /* 0x000fc800078e02ff */
[----:B------:R-:W-:-:S05]  /*c2c0*/  IMAD R0, R0, c[0x0][0x42c], R4 ;  /* 0x00010b0000007a24 */ /* 0x000fca00078e0204 */
[----:B------:R-:W-:-:S04]  /*c2d0*/  IADD3 R0, R3, R0, RZ ;  /* 0x0000000003007210 */ /* 0x000fc80007ffe0ff */
[----:B------:R-:W-:Y:S01]  /*c2e0*/  LEA.HI.X R5, R2, c[0x0][0x404], R0, 0x2, P2 ;  /* 0x0001010002057a11 */ /* 0x000fe200010f1400 */
[----:B------:R-:W-:Y:S05]  /*c2f0*/  BRA.DIV ~URZ, `(.L_x_76) ;  /* 0x000045527f007947 */ /* 0x000fea000b800000 */
[----:B------:R1:W2:Y:S02]  /*c300*/  SHFL.IDX PT, R4, R5, RZ, 0x1c1f ;  /* 0x001c1fff05047589 */ /* 0x0002a400000e0000 */
.L_x_139:
[----:B------:R-:W-:Y:S05]  /*c310*/  BRA.DIV ~URZ, `(.L_x_77) ;  /* 0x000045a27f007947 */ /* 0x000fea000b800000 */
[----:B------:R3:W4:Y:S02]  /*c320*/  SHFL.IDX PT, R0, R12, RZ, 0x1c1f ;  /* 0x001c1fff0c007589 */ /* 0x00072400000e0000 */
.L_x_140:
[----:B------:R-:W-:Y:S01]  /*c330*/  BSSY B0, `(.L_x_78) ;  /* 0x00000c2000007945 */ /* 0x000fe20003800000 */
[----:B------:R-:W-:Y:S05]  /*c340*/  @P1 BRA `(.L_x_79) ;  /* 0x00000c0000001947 */ /* 0x000fea0003800000 */
[----:B------:R-:W5:Y:S04]  /*c350*/  LDL R8, [R1+0x84] ;  /* 0x0000840001087983 */ /* 0x000f680000100800 */
[----:B---3--:R-:W3:Y:S04]  /*c360*/  LDL R11, [R1+0x100] ;  /* 0x00010000010b7983 */ /* 0x008ee80000100800 */
[----:B----4-:R-:W4:Y:S04]  /*c370*/  LDL R6, [R1+0xfc] ;  /* 0x0000fc0001067983 */ /* 0x010f280000100800 */
[----:B--2---:R-:W2:Y:S04]  /*c380*/  LDL R15, [R1+0x17c] ;  /* 0x00017c00010f7983 */ /* 0x004ea80000100800 */
[----:B------:R-:W2:Y:S04]  /*c390*/  LDL R10, [R1+0xf8] ;  /* 0x0000f800010a7983 */ /* 0x000ea80000100800 */
        /* <DEDUP_REMOVED lines=10> */
[----:B------:R-:W2:Y:S01]  /*c440*/  LDL R17, [R1+0xdc] ;  /* 0x0000dc0001117983 */ /* 0x000ea20000100800 */
[----:B-----5:R-:W-:-:S02]  /*c450*/  ISETP.GE.AND P1, PT, R8, c[0x0][0x3c8], PT ;  /* 0x0000f20008007a0c */ /* 0x020fc40003f26270 */
[----:B---3--:R-:W-:-:S11]  /*c460*/  ISETP.GE.AND P3, PT, R11, c[0x0][0x3c8], PT ;  /* 0x0000f2000b007a0c */ /* 0x008fd60003f66270 */
[----:B------:R-:W-:Y:S02]  /*c470*/  @!P1 IMAD.MOV.U32 R2, RZ, RZ, R0 ;  /* 0x000000ffff029224 */ /* 0x000fe400078e0000 */
[----:B------:R-:W-:-:S04]  /*c480*/  @!P1 IMAD.MOV.U32 R3, RZ, RZ, R4 ;  /* 0x000000ffff039224 */ /* 0x000fc800078e0004 */
[----:B------:R-:W-:Y:S01]  /*c490*/  @!P1 IMAD.WIDE R2, R8, 0x4, R2 ;  /* 0x0000000408029825 */ /* 0x000fe200078e0202 */
[----:B----4-:R-:W-:Y:S01]  /*c4a0*/  ISETP.GE.AND P4, PT, R6, c[0x0][0x3c8], PT ;  /* 0x0000f20006007a0c */ /* 0x010fe20003f86270 */
[----:B------:R-:W3:Y:S04]  /*c4b0*/  LDL R8, [R1+0xe0] ;  /* 0x0000e00001087983 */ /* 0x000ee80000100800 */
[----:B------:R4:W-:Y:S01]  /*c4c0*/  @!P1 ST.E.64 [R2.64], R26 ;  /* 0x0000001a02009985 */ /* 0x0009e2000c101b06 */
[----:B--2---:R-:W-:Y:S02]  /*c4d0*/  ISETP.GE.AND P1, PT, R10, c[0x0][0x3c8], PT ;  /* 0x0000f2000a007a0c */ /* 0x004fe40003f26270 */
[C---:B----4-:R-:W-:Y:S01]  /*c4e0*/  @!P3 LEA R2, P2, R11.reuse, R0, 0x2 ;  /* 0x000000000b02b211 */ /* 0x050fe200078410ff */
[----:B------:R-:W2:Y:S03]  /*c4f0*/  LDL R26, [R1+0xd4] ;  /* 0x0000d400011a7983 */ /* 0x000ea60000100800 */
[----:B------:R-:W-:Y:S01]  /*c500*/  @!P3 LEA.HI.X R3, R11, R4, R15, 0x2, P2 ;  /* 0x000000040b03b211 */ /* 0x000fe200010f140f */
[----:B------:R-:W4:Y:S04]  /*c510*/  LDL R27, [R1+0x150] ;  /* 0x00015000011b7983 */ /* 0x000f280000100800 */
[----:B------:R-:W5:Y:S04]  /*c520*/  LDL R15, [R1+0x164] ;  /* 0x00016400010f7983 */ /* 0x000f680000100800 */
[----:B------:R1:W-:Y:S01]  /*c530*/  @!P3 ST.E.64 [R2.64], R132 ;  /* 0x000000840200b985 */ /* 0x0003e2000c101b06 */
[----:B------:R-:W-:-:S03]  /*c540*/  ISETP.GE.AND P6, PT, R9, c[0x0][0x3c8], PT ;  /* 0x0000f20009007a0c */ /* 0x000fc60003fc6270 */
[----:B------:R-:W2:Y:S01]  /*c550*/  LDL R11, [R1+0xd8] ;  /* 0x0000d800010b7983 */ /* 0x000ea20000100800 */
[----:B-1----:R-:W-:-:S04]  /*c560*/  @!P4 LEA R2, P2, R6, R0, 0x2 ;  /* 0x000000000602c211 */ /* 0x002fc800078410ff */
[----:B------:R-:W-:Y:S02]  /*c570*/  @!P4 LEA.HI.X R3, R6, R4, R7, 0x2, P2 ;  /* 0x000000040603c211 */ /* 0x000fe400010f1407 */
[----:B------:R-:W-:-:S04]  /*c580*/  @!P1 LEA R6, P3, R10, R0, 0x2 ;  /* 0x000000000a069211 */ /* 0x000fc800078610ff */
[----:B------:R-:W-:Y:S02]  /*c590*/  @!P1 LEA.HI.X R7, R10, R4, R23, 0x2, P3 ;  /* 0x000000040a079211 */ /* 0x000fe400018f1417 */
[----:B------:R-:W2:Y:S01]  /*c5a0*/  LDL R23, [R1+0x160] ;  /* 0x0001600001177983 */ /* 0x000ea20000100800 */
[----:B------:R-:W-:-:S03]  /*c5b0*/  ISETP.GE.AND P2, PT, R16, c[0x0][0x3c8], PT ;  /* 0x0000f20010007a0c */ /* 0x000fc60003f46270 */
[----:B------:R1:W-:Y:S04]  /*c5c0*/  @!P4 ST.E.64 [R2.64], R148 ;  /* 0x000000940200c985 */ /* 0x0003e8000c101b06 */
[----:B------:R-:W4:Y:S01]  /*c5d0*/  LDL R10, [R1+0x15c] ;  /* 0x00015c00010a7983 */ /* 0x000f220000100800 */
[----:B------:R-:W-:-:S03]  /*c5e0*/  ISETP.GE.AND P5, PT, R14, c[0x0][0x3c8], PT ;  /* 0x0000f2000e007a0c */ /* 0x000fc60003fa6270 */
[----:B------:R1:W-:Y:S01]  /*c5f0*/  @!P1 ST.E.64 [R6.64], R144 ;  /* 0x0000009006009985 */ /* 0x0003e2000c101b06 */
[----:B------:R-:W-:Y:S02]  /*c600*/  ISETP.GE.AND P1, PT, R13, c[0x0][0x3c8], PT ;  /* 0x0000f2000d007a0c */ /* 0x000fe40003f26270 */
[----:B-1----:R-:W-:-:S04]  /*c610*/  @!P6 LEA R2, P4, R9, R0, 0x2 ;  /* 0x000000000902e211 */ /* 0x002fc800078810ff */
[----:B------:R-:W-:Y:S02]  /*c620*/  @!P6 LEA.HI.X R3, R9, R4, R21, 0x2, P4 ;  /* 0x000000040903e211 */ /* 0x000fe400020f1415 */
[----:B------:R-:W4:Y:S01]  /*c630*/  LDL R9, [R1+0xd0] ;  /* 0x0000d00001097983 */ /* 0x000f220000100800 */
[----:B------:R-:W-:-:S03]  /*c640*/  @!P2 LEA R6, P3, R16, R0, 0x2 ;  /* 0x000000001006a211 */ /* 0x000fc600078610ff */
[----:B------:R-:W4:Y:S01]  /*c650*/  LDL R21, [R1+0xcc] ;  /* 0x0000cc0001157983 */ /* 0x000f220000100800 */
[----:B------:R-:W-:-:S03]  /*c660*/  @!P2 LEA.HI.X R7, R16, R4, R20, 0x2, P3 ;  /* 0x000000041007a211 */ /* 0x000fc600018f1414 */
[----:B------:R-:W4:Y:S04]  /*c670*/  LDL R20, [R1+0x158] ;  /* 0x0001580001147983 */ /* 0x000f280000100800 */
[----:B------:R-:W4:Y:S04]  /*c680*/  LDL R16, [R1+0x154] ;  /* 0x0001540001107983 */ /* 0x000f280000100800 */
[----:B------:R1:W-:Y:S04]  /*c690*/  @!P6 ST.E.64 [R2.64], R140 ;  /* 0x0000008c0200e985 */ /* 0x0003e8000c101b06 */
[----:B------:R1:W-:Y:S01]  /*c6a0*/  @!P2 ST.E.64 [R6.64], R136 ;  /* 0x000000880600a985 */ /* 0x0003e2000c101b06 */
[----:B------:R-:W-:-:S02]  /*c6b0*/  ISETP.GE.AND P6, PT, R18, c[0x0][0x3c8], PT ;  /* 0x0000f20012007a0c */ /* 0x000fc40003fc6270 */
[CC--:B-1----:R-:W-:Y:S02]  /*c6c0*/  @!P5 LEA R2, P4, R14.reuse, R0.reuse, 0x2 ;  /* 0x000000000e02d211 */ /* 0x0c2fe400078810ff */
[----:B------:R-:W-:Y:S02]  /*c6d0*/  @!P1 LEA R6, P3, R13, R0, 0x2 ;  /* 0x000000000d069211 */ /* 0x000fe400078610ff */
[----:B------:R-:W-:Y:S02]  /*c6e0*/  @!P5 LEA.HI.X R3, R14, R4, R19, 0x2, P4 ;  /* 0x000000040e03d211 */ /* 0x000fe400020f1413 */
[----:B------:R-:W4:Y:S04]  /*c6f0*/  LDL R14, [R1+0xc8] ;  /* 0x0000c800010e7983 */ /* 0x000f280000100800 */
[----:B------:R1:W-:Y:S04]  /*c700*/  @!P5 ST.E.64 [R2.64], R28 ;  /* 0x0000001c0200d985 */ /* 0x0003e8000c101b06 */
[----:B------:R-:W4:Y:S01]  /*c710*/  LDL R19, [R1+0xc4] ;  /* 0x0000c40001137983 */ /* 0x000f220000100800 */
[----:B-1----:R-:W-:-:S03]  /*c720*/  @!P6 LEA R2, P4, R18, R0, 0x2 ;  /* 0x000000001202e211 */ /* 0x002fc600078810ff */
[----:B------:R-:W4:Y:S04]  /*c730*/  LDL R28, [R1+0xa4] ;  /* 0x0000a400011c7983 */ /* 0x000f280000100800 */
[----:B------:R-:W4:Y:S01]  /*c740*/  LDL R29, [R1+0x120] ;  /* 0x00012000011d7983 */ /* 0x000f220000100800 */
[----:B-----5:R-:W-:-:S03]  /*c750*/  @!P1 LEA.HI.X R7, R13, R4, R15, 0x2, P3 ;  /* 0x000000040d079211 */ /* 0x020fc600018f140f */
[----:B------:R-:W5:Y:S01]  /*c760*/  LDL R13, [R1+0x14c] ;  /* 0x00014c00010d7983 */ /* 0x000f620000100800 */
[----:B--2---:R-:W-:-:S03]  /*c770*/  @!P6 LEA.HI.X R3, R18, R4, R23, 0x2, P4 ;  /* 0x000000041203e211 */ /* 0x004fc600020f1417 */
[----:B------:R-:W2:Y:S04]  /*c780*/  LDL R15, [R1+0xc0] ;  /* 0x0000c000010f7983 */ /* 0x000ea80000100800 */
[----:B------:R-:W2:Y:S01]  /*c790*/  LDL R18, [R1+0x144] ;  /* 0x0001440001127983 */ /* 0x000ea20000100800 */
[----:B---3--:R-:W-:Y:S02]  /*c7a0*/  ISETP.GE.AND P2, PT, R8, c[0x0][0x3c8], PT ;  /* 0x0000f20008007a0c */ /* 0x008fe40003f46270 */
[----:B------:R-:W-:Y:S01]  /*c7b0*/  ISETP.GE.AND P5, PT, R17, c[0x0][0x3c8], PT ;  /* 0x0000f20011007a0c */ /* 0x000fe20003fa6270 */
[----:B------:R1:W-:Y:S01]  /*c7c0*/  @!P1 ST.E.64 [R6.64], R32 ;  /* 0x0000002006009985 */ /* 0x0003e2000c101b06 */
[----:B------:R-:W-:-:S03]  /*c7d0*/  ISETP.GE.AND P1, PT, R11, c[0x0][0x3c8], PT ;  /* 0x0000f2000b007a0c */ /* 0x000fc60003f26270 */
[----:B------:R-:W3:Y:S04]  /*c7e0*/  LDL R23, [R1+0x148] ;  /* 0x0001480001177983 */ /* 0x000ee80000100800 */
[----:B------:R4:W-:Y:S01]  /*c7f0*/  @!P6 ST.E.64 [R2.64], R36 ;  /* 0x000000240200e985 */ /* 0x0009e2000c101b06 */
[----:B------:R-:W-:Y:S02]  /*c800*/  ISETP.GE.AND P6, PT, R26, c[0x0][0x3c8], PT ;  /* 0x0000f2001a007a0c */ /* 0x000fe40003fc6270 */
[C---:B-1----:R-:W-:Y:S01]  /*c810*/  @!P2 LEA R6, P3, R8.reuse, R0, 0x2 ;  /* 0x000000000806a211 */ /* 0x042fe200078610ff */
[----:B------:R-:W3:Y:S03]  /*c820*/  LDL R32, [R1+0xa8] ;  /* 0x0000a80001207983 */ /* 0x000ee60000100800 */
[----:B----4-:R-:W-:Y:S01]  /*c830*/  @!P2 LEA.HI.X R7, R8, R4, R10, 0x2, P3 ;  /* 0x000000040807a211 */ /* 0x010fe200018f140a */
[----:B------:R-:W4:Y:S04]  /*c840*/  LDL R33, [R1+0x124] ;  /* 0x0001240001217983 */ /* 0x000f280000100800 */
[----:B------:R1:W-:Y:S01]  /*c850*/  @!P2 ST.E.64 [R6.64], R40 ;  /* 0x000000280600a985 */ /* 0x0003e2000c101b06 */
[----:B------:R-:W-:-:S02]  /*c860*/  ISETP.GE.AND P2, PT, R9, c[0x0][0x3c8], PT ;  /* 0x0000f20009007a0c */ /* 0x000fc40003f46270 */
[C---:B------:R-:W-:Y:S01]  /*c870*/  @!P5 LEA R2, P4, R17.reuse, R0, 0x2 ;  /* 0x000000001102d211 */ /* 0x040fe200078810ff */
[----:B------:R-:W4:Y:S03]  /*c880*/  LDL R10, [R1+0xbc] ;  /* 0x0000bc00010a7983 */ /* 0x000f260000100800 */
[----:B------:R-:W-:Y:S01]  /*c890*/  @!P5 LEA.HI.X R3, R17, R4, R20, 0x2, P4 ;  /* 0x000000041103d211 */ /* 0x000fe200020f1414 */
[----:B------:R-:W4:Y:S04]  /*c8a0*/  LDL R8, [R1+0xb8] ;  /* 0x0000b80001087983 */ /* 0x000f280000100800 */
[----:B------:R-:W4:Y:S04]  /*c8b0*/  LDL R20, [R1+0x140] ;  /* 0x0001400001147983 */ /* 0x000f280000100800 */
[----:B------:R1:W-:Y:S04]  /*c8c0*/  @!P5 ST.E.64 [R2.64], R44 ;  /* 0x0000002c0200d985 */ /* 0x0003e8000c101b06 */
[----:B------:R-:W4:Y:S04]  /*c8d0*/  LDL R17, [R1+0x13c] ;  /* 0x00013c0001117983 */ /* 0x000f280000100800 */
[----:B------:R-:W4:Y:S04]  /*c8e0*/  LDL R36, [R1+0xac] ;  /* 0x0000ac0001247983 */ /* 0x000f280000100800 */
[----:B------:R-:W4:Y:S01]  /*c8f0*/  LDL R37, [R1+0x128] ;  /* 0x0001280001257983 */ /* 0x000f220000100800 */
[----:B-1----:R-:W-:-:S04]  /*c900*/  @!P1 LEA R6, P3, R11, R0, 0x2 ;  /* 0x000000000b069211 */ /* 0x002fc800078610ff */
[----:B------:R-:W-:Y:S02]  /*c910*/  @!P1 LEA.HI.X R7, R11, R4, R16, 0x2, P3 ;  /* 0x000000040b079211 */ /* 0x000fe400018f1410 */
[----:B------:R-:W4:Y:S04]  /*c920*/  LDL R11, [R1+0xb0] ;  /* 0x0000b000010b7983 */ /* 0x000f280000100800 */
[----:B------:R1:W-:Y:S04]  /*c930*/  @!P1 ST.E.64 [R6.64], R48 ;  /* 0x0000003006009985 */ /* 0x0003e8000c101b06 */
[----:B------:R-:W4:Y:S01]  /*c940*/  LDL R16, [R1+0xb4] ;  /* 0x0000b40001107983 */ /* 0x000f220000100800 */
[----:B------:R-:W-:-:S02]  /*c950*/  ISETP.GE.AND P1, PT, R14, c[0x0][0x3c8], PT ;  /* 0x0000f2000e007a0c */ /* 0x000fc40003f26270 */
[----:B------:R-:W-:-:S04]  /*c960*/  @!P6 LEA R2, P4, R26, R0, 0x2 ;  /* 0x000000001a02e211 */ /* 0x000fc800078810ff */
[----:B------:R-:W-:Y:S02]  /*c970*/  @!P6 LEA.HI.X R3, R26, R4, R27, 0x2, P4 ;  /* 0x000000041a03e211 */ /* 0x000fe400020f141b */
[----:B------:R-:W-:Y:S01]  /*c980*/  ISETP.GE.AND P5, PT, R21, c[0x0][0x3c8], PT ;  /* 0x0000f20015007a0c */ /* 0x000fe20003fa6270 */
[----:B------:R-:W4:Y:S01]  /*c990*/  LDL R26, [R1+0xa0] ;  /* 0x0000a000011a7983 */ /* 0x000f220000100800 */
[----:B-1----:R-:W-:-:S03]  /*c9a0*/  @!P2 LEA R6, P3, R9, R0, 0x2 ;  /* 0x000000000906a211 */ /* 0x002fc600078610ff */
[----:B------:R-:W-:Y:S04]  /*c9b0*/  @!P6 ST.E.64 [R2.64], R52 ;  /* 0x000000340200e985 */ /* 0x000fe8000c101b06 */
[----:B------:R-:W4:Y:S01]  /*c9c0*/  LDL R27, [R1+0x11c] ;  /* 0x00011c00011b7983 */ /* 0x000f220000100800 */
[----:B-----5:R-:W-:-:S03]  /*c9d0*/  @!P2 LEA.HI.X R7, R9, R4, R13, 0x2, P3 ;  /* 0x000000040907a211 */ /* 0x020fc600018f140d */
[----:B------:R-:W5:Y:S04]  /*c9e0*/  LDL R13, [R1+0x138] ;  /* 0x00013800010d7983 */ /* 0x000f680000100800 */
[----:B------:R1:W-:Y:S04]  /*c9f0*/  @!P2 ST.E.64 [R6.64], R56 ;  /* 0x000000380600a985 */ /* 0x0003e8000c101b06 */
[----:B------:R-:W5:Y:S01]  /*ca00*/  LDL R9, [R1+0x134] ;  /* 0x0001340001097983 */ /* 0x000f620000100800 */
[----:B-1----:R-:W-:-:S04]  /*ca10*/  @!P1 LEA R6, P3, R14, R0, 0x2 ;  /* 0x000000000e069211 */ /* 0x002fc800078610ff */
[----:B--2---:R-:W-:Y:S02]  /*ca20*/  @!P1 LEA.HI.X R7, R14, R4, R18, 0x2, P3 ;  /* 0x000000040e079211 */ /* 0x004fe400018f1412 */
[----:B------:R-:W2:Y:S04]  /*ca30*/  LDL R14, [R1+0x12c] ;  /* 0x00012c00010e7983 */ /* 0x000ea80000100800 */
[----:B------:R-:W2:Y:S01]  /*ca40*/  LDL R18, [R1+0x130] ;  /* 0x0001300001127983 */ /* 0x000ea20000100800 */
[----:B------:R-:W-:Y:S02]  /*ca50*/  ISETP.GE.AND P6, PT, R19, c[0x0][0x3c8], PT ;  /* 0x0000f20013007a0c */ /* 0x000fe40003fc6270 */
[----:B------:R-:W-:Y:S02]  /*ca60*/  @!P5 LEA R2, P4, R21, R0, 0x2 ;  /* 0x000000001502d211 */ /* 0x000fe400078810ff */
[----:B------:R-:W-:-:S02]  /*ca70*/  ISETP.GE.AND P2, PT, R15, c[0x0][0x3c8], PT ;  /* 0x0000f2000f007a0c */ /* 0x000fc40003f46270 */
[----:B---3--:R-:W-:Y:S02]  /*ca80*/  @!P5 LEA.HI.X R3, R21, R4, R23, 0x2, P4 ;  /* 0x000000041503d211 */ /* 0x008fe400020f1417 */
[----:B------:R-:W3:Y:S04]  /*ca90*/  LDL R21, [R1+0x9c] ;  /* 0x00009c0001157983 */ /* 0x000ee80000100800 */
[----:B------:R1:W-:Y:S04]  /*caa0*/  @!P5 ST.E.64 [R2.64], R60 ;  /* 0x0000003c0200d985 */ /* 0x0003e8000c101b06 */
[----:B------:R4:W-:Y:S04]  /*cab0*/  @!P1 ST.E.64 [R6.64], R64 ;  /* 0x0000004006009985 */ /* 0x0009e8000c101b06 */
[----:B------:R-:W3:Y:S01]  /*cac0*/  LDL R23, [R1+0x118] ;  /* 0x0001180001177983 */ /* 0x000ee20000100800 */
[----:B----4-:R-:W-:-:S02]  /*cad0*/  ISETP.GE.AND P5, PT, R10, c[0x0][0x3c8], PT ;  /* 0x0000f2000a007a0c */ /* 0x010fc40003fa6270 */
[-C--:B-1----:R-:W-:Y:S02]  /*cae0*/  @!P6 LEA R2, P4, R19, R0.reuse, 0x2 ;  /* 0x000000001302e211 */ /* 0x082fe400078810ff */
[----:B------:R-:W-:Y:S02]  /*caf0*/  @!P2 LEA R6, P3, R15, R0, 0x2 ;  /* 0x000000000f06a211 */ /* 0x000fe400078610ff */
[-C--:B------:R-:W-:Y:S02]  /*cb00*/  @!P6 LEA.HI.X R3, R19, R4.reuse, R20, 0x2, P4 ;  /* 0x000000041303e211 */ /* 0x080fe400020f1414 */
[----:B------:R-:W-:Y:S01]  /*cb10*/  ISETP.GE.AND P1, PT, R8, c[0x0][0x3c8], PT ;  /* 0x0000f20008007a0c */ /* 0x000fe20003f26270 */
[----:B------:R-:W4:Y:S04]  /*cb20*/  LDL R19, [R1+0x94] ;  /* 0x0000940001137983 */ /* 0x000f280000100800 */
[----:B------:R1:W-:Y:S01]  /*cb30*/  @!P6 ST.E.64 [R2.64], R68 ;  /* 0x000000440200e985 */ /* 0x0003e2000c101b06 */
[----:B------:R-:W-:-:S03]  /*cb40*/  @!P2 LEA.HI.X R7, R15, R4, R17, 0x2, P3 ;  /* 0x000000040f07a211 */ /* 0x000fc600018f1411 */
[----:B------:R-:W4:Y:S04]  /*cb50*/  LDL R17, [R1+0x90] ;  /* 0x0000900001117983 */ /* 0x000f280000100800 */
[----:B------:R1:W-:Y:S04]  /*cb60*/  @!P2 ST.E.64 [R6.64], R72 ;  /* 0x000000480600a985 */ /* 0x0003e8000c101b06 */
[----:B------:R-:W4:Y:S01]  /*cb70*/  LDL R15, [R1+0x8c] ;  /* 0x00008c00010f7983 */ /* 0x000f220000100800 */
[----:B------:R-:W-:-:S03]  /*cb80*/  ISETP.GE.AND P2, PT, R11, c[0x0][0x3c8], PT ;  /* 0x0000f2000b007a0c */ /* 0x000fc60003f46270 */
[----:B------:R-:W4:Y:S01]  /*cb90*/  LDL R20, [R1+0x110] ;  /* 0x0001100001147983 */ /* 0x000f220000100800 */
[-C--:B-1----:R-:W-:Y:S02]  /*cba0*/  @!P5 LEA R2, P4, R10, R0.reuse, 0x2 ;  /* 0x000000000a02d211 */ /* 0x082fe400078810ff */
[----:B------:R-:W-:Y:S02]  /*cbb0*/  ISETP.GE.AND P6, PT, R16, c[0x0][0x3c8], PT ;  /* 0x0000f20010007a0c */ /* 0x000fe40003fc6270 */
[----:B------:R-:W-:Y:S02]  /*cbc0*/  @!P1 LEA R6, P3, R8, R0, 0x2 ;  /* 0x0000000008069211 */ /* 0x000fe400078610ff */
[-C--:B-----5:R-:W-:Y:S02]  /*cbd0*/  @!P5 LEA.HI.X R3, R10, R4.reuse, R13, 0x2, P4 ;  /* 0x000000040a03d211 */ /* 0x0a0fe400020f140d */
[----:B------:R-:W5:Y:S04]  /*cbe0*/  LDL R10, [R1+0x98] ;  /* 0x00009800010a7983 */ /* 0x000f680000100800 */
[----:B------:R-:W5:Y:S01]  /*cbf0*/  LDL R13, [R1+0x88] ;  /* 0x00008800010d7983 */ /* 0x000f620000100800 */
[----:B------:R-:W-:-:S02]  /*cc00*/  @!P1 LEA.HI.X R7, R8, R4, R9, 0x2, P3 ;  /* 0x0000000408079211 */ /* 0x000fc400018f1409 */
[CC--:B------:R-:W-:Y:S01]  /*cc10*/  @!P2 LEA R8, P3, R11.reuse, R0.reuse, 0x2 ;  /* 0x000000000b08a211 */ /* 0x0c0fe200078610ff */
[----:B------:R1:W-:Y:S02]  /*cc20*/  @!P5 ST.E.64 [R2.64], R76 ;  /* 0x0000004c0200d985 */ /* 0x0003e4000c101b06 */
[C---:B-1----:R-:W-:Y:S02]  /*cc30*/  @!P6 LEA R2, P4, R16.reuse, R0, 0x2 ;  /* 0x000000001002e211 */ /* 0x042fe400078810ff */
[-C--:B--2---:R-:W-:Y:S02]  /*cc40*/  @!P2 LEA.HI.X R9, R11, R4.reuse, R14, 0x2, P3 ;  /* 0x000000040b09a211 */ /* 0x084fe400018f140e */
[----:B------:R-:W2:Y:S01]  /*cc50*/  LDL R11, [R1+0x114] ;  /* 0x00011400010b7983 */ /* 0x000ea20000100800 */
[----:B------:R-:W-:-:S03]  /*cc60*/  @!P6 LEA.HI.X R3, R16, R4, R18, 0x2, P4 ;  /* 0x000000041003e211 */ /* 0x000fc600020f1412 */
[----:B------:R-:W2:Y:S04]  /*cc70*/  LDL R18, [R1+0x10c] ;  /* 0x00010c0001127983 */ /* 0x000ea80000100800 */
[----:B------:R-:W2:Y:S04]  /*cc80*/  LDL R16, [R1+0x108] ;  /* 0x0001080001107983 */ /* 0x000ea80000100800 */
[----:B------:R-:W2:Y:S01]  /*cc90*/  LDL R14, [R1+0x104] ;  /* 0x00010400010e7983 */ /* 0x000ea20000100800 */
[----:B------:R-:W-:-:S03]  /*cca0*/  ISETP.GE.AND P5, PT, R36, c[0x0][0x3c8], PT ;  /* 0x0000f20024007a0c */ /* 0x000fc60003fa6270 */
[----:B------:R1:W-:Y:S01]  /*ccb0*/  @!P1 ST.E.64 [R6.64], R80 ;  /* 0x0000005006009985 */ /* 0x0003e2000c101b06 */
[----:B------:R-:W-:-:S03]  /*ccc0*/  ISETP.GE.AND P1, PT, R32, c[0x0][0x3c8], PT ;  /* 0x0000f20020007a0c */ /* 0x000fc60003f26270 */
[----:B------:R3:W-:Y:S01]  /*ccd0*/  @!P6 ST.E.64 [R2.64], R84 ;  /* 0x000000540200e985 */ /* 0x0007e2000c101b06 */
[----:B------:R-:W-:Y:S02]  /*cce0*/  ISETP.GE.AND P6, PT, R28, c[0x0][0x3c8], PT ;  /* 0x0000f2001c007a0c */ /* 0x000fe40003fc6270 */
[----:B------:R-:W-:Y:S01]  /*ccf0*/  ISETP.GE.AND P4, PT, R26, c[0x0][0x3c8], PT ;  /* 0x0000f2001a007a0c */ /* 0x000fe20003f86270 */
[----:B------:R3:W-:Y:S02]  /*cd00*/  @!P2 ST.E.64 [R8.64], R88 ;  /* 0x000000580800a985 */ /* 0x0007e4000c101b06 */
[----:B-1----:R-:W-:-:S04]  /*cd10*/  @!P5 LEA R6, P3, R36, R0, 0x2 ;  /* 0x000000002406d211 */ /* 0x002fc800078610ff */
[----:B---3--:R-:W-:Y:S02]  /*cd20*/  @!P1 LEA R2, P2, R32, R0, 0x2 ;  /* 0x0000000020029211 */ /* 0x008fe400078410ff */
[-C--:B------:R-:W-:Y:S02]  /*cd30*/  @!P5 LEA.HI.X R7, R36, R4.reuse, R37, 0x2, P3 ;  /* 0x000000042407d211 */ /* 0x080fe400018f1425 */
[----:B------:R-:W-:Y:S02]  /*cd40*/  ISETP.GE.AND P3, PT, R21, c[0x0][0x3c8], PT ;  /* 0x0000f20015007a0c */ /* 0x000fe40003f66270 */
[----:B------:R-:W-:Y:S01]  /*cd50*/  @!P1 LEA.HI.X R3, R32, R4, R33, 0x2, P2 ;  /* 0x0000000420039211 */ /* 0x000fe200010f1421 */
[----:B------:R1:W-:Y:S01]  /*cd60*/  @!P5 ST.E.64 [R6.64], R92 ;  /* 0x0000005c0600d985 */ /* 0x0003e2000c101b06 */
[----:B------:R-:W-:-:S03]  /*cd70*/  @!P6 LEA R8, P2, R28, R0, 0x2 ;  /* 0x000000001c08e211 */ /* 0x000fc600078410ff */
[----:B------:R3:W-:Y:S01]  /*cd80*/  @!P1 ST.E.64 [R2.64], R96 ;  /* 0x0000006002009985 */ /* 0x0007e2000c101b06 */
[----:B------:R-:W-:-:S05]  /*cd90*/  @!P6 LEA.HI.X R9, R28, R4, R29, 0x2, P2 ;  /* 0x000000041c09e211 */ /* 0x000fca00010f141d */
[----:B------:R-:W-:Y:S01]  /*cda0*/  @!P6 ST.E.64 [R8.64], R152 ;  /* 0x000000980800e985 */ /* 0x000fe2000c101b06 */
[----:B----4-:R-:W-:Y:S02]  /*cdb0*/  ISETP.GE.AND P6, PT, R19, c[0x0][0x3c8], PT ;  /* 0x0000f20013007a0c */ /* 0x010fe40003fc6270 */
[CC--:B-1----:R-:W-:Y:S02]  /*cdc0*/  @!P3 LEA R6, P2, R21.reuse, R0.reuse, 0x2 ;  /* 0x000000001506b211 */ /* 0x0c2fe400078410ff */
[C---:B---3--:R-:W-:Y:S02]  /*cdd0*/  @!P4 LEA R2, P5, R26.reuse, R0, 0x2 ;  /* 0x000000001a02c211 */ /* 0x048fe400078a10ff */
[-C--:B------:R-:W-:Y:S02]  /*cde0*/  @!P3 LEA.HI.X R7, R21, R4.reuse, R23, 0x2, P2 ;  /* 0x000000041507b211 */ /* 0x080fe400010f1417 */
[----:B------:R-:W-:Y:S02]  /*cdf0*/  @!P4 LEA.HI.X R3, R26, R4, R27, 0x2, P5 ;  /* 0x000000041a03c211 */ /* 0x000fe400028f141b */
[----:B------:R-:W-:-:S03]  /*ce00*/  ISETP.GE.AND P5, PT, R17, c[0x0][0x3c8], PT ;  /* 0x0000f20011007a0c */ /* 0x000fc60003fa6270 */
[----:B------:R1:W-:Y:S01]  /*ce10*/  @!P4 ST.E.64 [R2.64], R100 ;  /* 0x000000640200c985 */ /* 0x0003e2000c101b06 */
[----:B------:R-:W-:-:S03]  /*ce20*/  ISETP.GE.AND P4, PT, R15, c[0x0][0x3c8], PT ;  /* 0x0000f2000f007a0c */ /* 0x000fc60003f86270 */
[----:B------:R3:W-:Y:S01]  /*ce30*/  @!P3 ST.E.64 [R6.64], R104 ;  /* 0x000000680600b985 */ /* 0x0007e2000c101b06 */
[----:B-----5:R-:W-:Y:S02]  /*ce40*/  ISETP.GE.AND P1, PT, R10, c[0x0][0x3c8], PT ;  /* 0x0000f2000a007a0c */ /* 0x020fe40003f26270 */
[----:B------:R-:W-:-:S11]  /*ce50*/  ISETP.GE.AND P3, PT, R13, c[0x0][0x3c8], PT ;  /* 0x0000f2000d007a0c */ /* 0x000fd60003f66270 */
[----:B-1----:R-:W-:-:S04]  /*ce60*/  @!P1 LEA R2, P2, R10, R0, 0x2 ;  /* 0x000000000a029211 */ /* 0x002fc800078410ff */
[----:B--2---:R-:W-:Y:S02]  /*ce70*/  @!P1 LEA.HI.X R3, R10, R4, R11, 0x2, P2 ;  /* 0x000000040a039211 */ /* 0x004fe400010f140b */
[----:B------:R-:W-:-:S03]  /*ce80*/  @!P6 LEA R10, P2, R19, R0, 0x2 ;  /* 0x00000000130ae211 */ /* 0x000fc600078410ff */
[----:B------:R1:W-:Y:S01]  /*ce90*/  @!P1 ST.E.64 [R2.64], R108 ;  /* 0x0000006c02009985 */ /* 0x0003e2000c101b06 */
[----:B------:R-:W-:Y:S02]  /*cea0*/  @!P5 LEA R8, P1, R17, R0, 0x2 ;  /* 0x000000001108d211 */ /* 0x000fe400078210ff */
[----:B------:R-:W-:Y:S02]  /*ceb0*/  @!P6 LEA.HI.X R11, R19, R4, R20, 0x2, P2 ;  /* 0x00000004130be211 */ /* 0x000fe400010f1414 */
[----:B---3--:R-:W-:Y:S02]  /*cec0*/  @!P4 LEA R6, P2, R15, R0, 0x2 ;  /* 0x000000000f06c211 */ /* 0x008fe400078410ff */
[-C--:B------:R-:W-:Y:S02]  /*ced0*/  @!P5 LEA.HI.X R9, R17, R4.reuse, R18, 0x2, P1 ;  /* 0x000000041109d211 */ /* 0x080fe400008f1412 */
[----:B------:R-:W-:Y:S01]  /*cee0*/  @!P4 LEA.HI.X R7, R15, R4, R16, 0x2, P2 ;  /* 0x000000040f07c211 */ /* 0x000fe200010f1410 */
[----:B------:R2:W-:Y:S04]  /*cef0*/  @!P6 ST.E.64 [R10.64], R160 ;  /* 0x000000a00a00e985 */ /* 0x0005e8000c101b06 */
[----:B------:R2:W-:Y:S04]  /*cf00*/  @!P5 ST.E.64 [R8.64], R156 ;  /* 0x0000009c0800d985 */ /* 0x0005e8000c101b06 */
[----:B------:R2:W-:Y:S01]  /*cf10*/  @!P4 ST.E.64 [R6.64], R112 ;  /* 0x000000700600c985 */ /* 0x0005e2000c101b06 */
[----:B-1----:R-:W-:-:S04]  /*cf20*/  @!P3 LEA R2, P1, R13, R0, 0x2 ;  /* 0x000000000d02b211 */ /* 0x002fc800078210ff */
[----:B------:R-:W-:-:S05]  /*cf30*/  @!P3 LEA.HI.X R3, R13, R4, R14, 0x2, P1 ;  /* 0x000000040d03b211 */ /* 0x000fca00008f140e */
[----:B------:R2:W-:Y:S04]  /*cf40*/  @!P3 ST.E.64 [R2.64], R24 ;  /* 0x000000180200b985 */ /* 0x0005e8000c101b06 */
.L_x_79:
[----:B------:R-:W-:Y:S05]  /*cf50*/  BSYNC B0 ;  /* 0x0000000000007941 */ /* 0x000fea0003800000 */
.L_x_78:
[----:B------:R-:W-:Y:S05]  /*cf60*/  BRA.DIV ~URZ, `(.L_x_80) ;  /* 0x000039b27f007947 */ /* 0x000fea000b800000 */
[----:B--2---:R2:W1:Y:S04]  /*cf70*/  SHFL.IDX PT, R4, R5, 0x1, 0x1c1f ;  /* 0x003c1f0005047f89 */ /* 0x00446800000e0000 */
[----:B----4-:R2:W4:Y:S02]  /*cf80*/  SHFL.IDX PT, R0, R12, 0x1, 0x1c1f ;  /* 0x003c1f000c007f89 */ /* 0x01052400000e0000 */
.L_x_141:
[----:B------:R-:W-:Y:S05]  /*cf90*/  @P0 BRA `(.L_x_75) ;  /* 0x00001ce000000947 */ /* 0x000fea0003800000 */
[----:B-12---:R-:W2:Y:S04]  /*cfa0*/  LDL R5, [R1+0x84] ;  /* 0x0000840001057983 */ /* 0x006ea80000100800 */
[----:B------:R-:W5:Y:S04]  /*cfb0*/  LDL R17, [R1+0xfc] ;  /* 0x0000fc0001117983 */ /* 0x000f680000100800 */
[----:B---3--:R-:W3:Y:S04]  /*cfc0*/  LDL R21, [R1+0x178] ;  /* 0x0001780001157983 */ /* 0x008ee80000100800 */
[----:B----4-:R-:W4:Y:S04]  /*cfd0*/  LDL R25, [R1+0x100] ;  /* 0x0001000001197983 */ /* 0x010f280000100800 */
[----:B------:R-:W3:Y:S04]  /*cfe0*/  LDL R12, [R1+0xf8] ;  /* 0x0000f800010c7983 */ /* 0x000ee80000100800 */
        /* <DEDUP_REMOVED lines=13> */
[----:B------:R-:W3:Y:S01]  /*d0c0*/  LDL R28, [R1+0x128] ;  /* 0x00012800011c7983 */ /* 0x000ee20000100800 */
[----:B--2---:R-:W-:-:S02]  /*d0d0*/  ISETP.GE.AND P0, PT, R5, c[0x0][0x3c8], PT ;  /* 0x0000f20005007a0c */ /* 0x004fc40003f06270 */
[----:B-----5:R-:W-:-:S11]  /*d0e0*/  ISETP.GE.AND P4, PT, R17, c[0x0][0x3c8], PT ;  /* 0x0000f20011007a0c */ /* 0x020fd60003f86270 */
[----:B------:R-:W-:Y:S02]  /*d0f0*/  @!P0 IMAD.MOV.U32 R2, RZ, RZ, R0 ;  /* 0x000000ffff028224 */ /* 0x000fe400078e0000 */
[----:B------:R-:W-:-:S04]  /*d100*/  @!P0 IMAD.MOV.U32 R3, RZ, RZ, R4 ;  /* 0x000000ffff038224 */ /* 0x000fc800078e0004 */
[----:B------:R-:W-:Y:S01]  /*d110*/  @!P0 IMAD.WIDE R2, R5, 0x4, R2 ;  /* 0x0000000405028825 */ /* 0x000fe200078e0202 */
[----:B----4-:R-:W-:Y:S01]  /*d120*/  ISETP.GE.AND P5, PT, R25, c[0x0][0x3c8], PT ;  /* 0x0000f20019007a0c */ /* 0x010fe20003fa6270 */
[----:B------:R-:W2:Y:S04]  /*d130*/  LDL R5, [R1+0xdc] ;  /* 0x0000dc0001057983 */ /* 0x000ea80000100800 */
[----:B------:R1:W-:Y:S01]  /*d140*/  @!P0 ST.E.64 [R2.64], R116 ;  /* 0x0000007402008985 */ /* 0x0003e2000c101b06 */
[----:B------:R-:W-:-:S04]  /*d150*/  @!P4 LEA R6, P0, R17, R0, 0x2 ;  /* 0x000000001106c211 */ /* 0x000fc800078010ff */
[----:B---3--:R-:W-:Y:S02]  /*d160*/  @!P4 LEA.HI.X R7, R17, R4, R21, 0x2, P0 ;  /* 0x000000041107c211 */ /* 0x008fe400000f1415 */
[----:B------:R-:W3:Y:S04]  /*d170*/  LDL R21, [R1+0x164] ;  /* 0x0001640001157983 */ /* 0x000ee80000100800 */
[----:B------:R-:W4:Y:S01]  /*d180*/  LDL R17, [R1+0x160] ;  /* 0x0001600001117983 */ /* 0x000f220000100800 */
[----:B------:R-:W-:Y:S02]  /*d190*/  ISETP.GE.AND P3, PT, R12, c[0x0][0x3c8], PT ;  /* 0x0000f2000c007a0c */ /* 0x000fe40003f66270 */
[----:B------:R-:W-:Y:S02]  /*d1a0*/  @!P5 LEA R8, P6, R25, R0, 0x2 ;  /* 0x000000001908d211 */ /* 0x000fe400078c10ff */
[----:B------:R-:W-:-:S02]  /*d1b0*/  ISETP.GE.AND P1, PT, R20, c[0x0][0x3c8], PT ;  /* 0x0000f20014007a0c */ /* 0x000fc40003f26270 */
[----:B------:R-:W-:Y:S02]  /*d1c0*/  @!P5 LEA.HI.X R9, R25, R4, R26, 0x2, P6 ;  /* 0x000000041909d211 */ /* 0x000fe400030f141a */
[----:B------:R-:W-:Y:S01]  /*d1d0*/  ISETP.GE.AND P2, PT, R19, c[0x0][0x3c8], PT ;  /* 0x0000f20013007a0c */ /* 0x000fe20003f46270 */
[----:B------:R-:W5:Y:S01]  /*d1e0*/  LDL R25, [R1+0x150] ;  /* 0x0001500001197983 */ /* 0x000f620000100800 */
[----:B------:R-:W-:-:S03]  /*d1f0*/  ISETP.GE.AND P0, PT, R13, c[0x0][0x3c8], PT ;  /* 0x0000f2000d007a0c */ /* 0x000fc60003f06270 */
[----:B------:R-:W5:Y:S01]  /*d200*/  LDL R26, [R1+0x154] ;  /* 0x00015400011a7983 */ /* 0x000f620000100800 */
[----:B-1----:R-:W-:-:S03]  /*d210*/  @!P3 LEA R2, P6, R12, R0, 0x2 ;  /* 0x000000000c02b211 */ /* 0x002fc600078c10ff */
[----:B------:R1:W-:Y:S01]  /*d220*/  @!P5 ST.E.64 [R8.64], R154 ;  /* 0x0000009a0800d985 */ /* 0x0003e2000c101b06 */
[----:B------:R-:W-:-:S03]  /*d230*/  @!P3 LEA.HI.X R3, R12, R4, R15, 0x2, P6 ;  /* 0x000000040c03b211 */ /* 0x000fc600030f140f */
[----:B------:R-:W5:Y:S04]  /*d240*/  LDL R12, [R1+0xd4] ;  /* 0x0000d400010c7983 */ /* 0x000f680000100800 */
[----:B------:R1:W-:Y:S04]  /*d250*/  @!P4 ST.E.64 [R6.64], R128 ;  /* 0x000000800600c985 */ /* 0x0003e8000c101b06 */
[----:B------:R1:W-:Y:S04]  /*d260*/  @!P3 ST.E.64 [R2.64], R120 ;  /* 0x000000780200b985 */ /* 0x0003e8000c101b06 */
[----:B------:R-:W5:Y:S01]  /*d270*/  LDL R15, [R1+0x15c] ;  /* 0x00015c00010f7983 */ /* 0x000f620000100800 */
[----:B------:R-:W-:-:S02]  /*d280*/  ISETP.GE.AND P5, PT, R14, c[0x0][0x3c8], PT ;  /* 0x0000f2000e007a0c */ /* 0x000fc40003fa6270 */
[-C--:B-1----:R-:W-:Y:S02]  /*d290*/  @!P2 LEA R8, P4, R19, R0.reuse, 0x2 ;  /* 0x000000001308a211 */ /* 0x082fe400078810ff */
[----:B------:R-:W-:-:S04]  /*d2a0*/  @!P1 LEA R6, P3, R20, R0, 0x2 ;  /* 0x0000000014069211 */ /* 0x000fc800078610ff */
[-C--:B------:R-:W-:Y:S02]  /*d2b0*/  @!P1 LEA.HI.X R7, R20, R4.reuse, R24, 0x2, P3 ;  /* 0x0000000414079211 */ /* 0x080fe400018f1418 */
[----:B------:R-:W5:Y:S01]  /*d2c0*/  LDL R20, [R1+0x158] ;  /* 0x0001580001147983 */ /* 0x000f620000100800 */
[----:B------:R-:W-:-:S03]  /*d2d0*/  @!P2 LEA.HI.X R9, R19, R4, R23, 0x2, P4 ;  /* 0x000000041309a211 */ /* 0x000fc600020f1417 */
[----:B------:R-:W5:Y:S01]  /*d2e0*/  LDL R19, [R1+0xcc] ;  /* 0x0000cc0001137983 */ /* 0x000f620000100800 */
[C---:B------:R-:W-:Y:S02]  /*d2f0*/  @!P0 LEA R2, P6, R13.reuse, R0, 0x2 ;  /* 0x000000000d028211 */ /* 0x040fe400078c10ff */
[----:B------:R-:W-:Y:S01]  /*d300*/  ISETP.GE.AND P4, PT, R10, c[0x0][0x3c8], PT ;  /* 0x0000f2000a007a0c */ /* 0x000fe20003f86270 */
[----:B------:R-:W5:Y:S01]  /*d310*/  LDL R23, [R1+0xd0] ;  /* 0x0000d00001177983 */ /* 0x000f620000100800 */
[----:B------:R-:W-:-:S03]  /*d320*/  @!P0 LEA.HI.X R3, R13, R4, R18, 0x2, P6 ;  /* 0x000000040d038211 */ /* 0x000fc600030f1412 */
[----:B------:R-:W5:Y:S04]  /*d330*/  LDL R13, [R1+0xc8] ;  /* 0x0000c800010d7983 */ /* 0x000f680000100800 */
[----:B------:R1:W-:Y:S04]  /*d340*/  @!P2 ST.E.64 [R8.64], R150 ;  /* 0x000000960800a985 */ /* 0x0003e8000c101b06 */
[----:B------:R1:W-:Y:S04]  /*d350*/  @!P1 ST.E.64 [R6.64], R138 ;  /* 0x0000008a06009985 */ /* 0x0003e8000c101b06 */
[----:B------:R2:W-:Y:S01]  /*d360*/  @!P0 ST.E.64 [R2.64], R124 ;  /* 0x0000007c02008985 */ /* 0x0005e2000c101b06 */
[----:B------:R-:W-:-:S03]  /*d370*/  ISETP.GE.AND P3, PT, R11, c[0x0][0x3c8], PT ;  /* 0x0000f2000b007a0c */ /* 0x000fc60003f66270 */
[----:B------:R-:W5:Y:S04]  /*d380*/  LDL R18, [R1+0xc4] ;  /* 0x0000c40001127983 */ /* 0x000f680000100800 */
[----:B------:R-:W5:Y:S01]  /*d390*/  LDL R24, [R1+0x14c] ;  /* 0x00014c0001187983 */ /* 0x000f620000100800 */
[-C--:B-1----:R-:W-:Y:S02]  /*d3a0*/  @!P5 LEA R8, P6, R14, R0.reuse, 0x2 ;  /* 0x000000000e08d211 */ /* 0x082fe400078c10ff */
[----:B------:R-:W-:Y:S02]  /*d3b0*/  @!P4 LEA R6, P0, R10, R0, 0x2 ;  /* 0x000000000a06c211 */ /* 0x000fe400078010ff */
[-C--:B---3--:R-:W-:Y:S02]  /*d3c0*/  @!P5 LEA.HI.X R9, R14, R4.reuse, R21, 0x2, P6 ;  /* 0x000000040e09d211 */ /* 0x088fe400030f1415 */
[----:B------:R-:W3:Y:S01]  /*d3d0*/  LDL R21, [R1+0x148] ;  /* 0x0001480001157983 */ /* 0x000ee20000100800 */
[----:B----4-:R-:W-:-:S03]  /*d3e0*/  @!P4 LEA.HI.X R7, R10, R4, R17, 0x2, P0 ;  /* 0x000000040a07c211 */ /* 0x010fc600000f1411 */
[----:B------:R-:W4:Y:S01]  /*d3f0*/  LDL R17, [R1+0x144] ;  /* 0x0001440001117983 */ /* 0x000f220000100800 */
[----:B--2---:R-:W-:Y:S02]  /*d400*/  ISETP.GE.AND P2, PT, R5, c[0x0][0x3c8], PT ;  /* 0x0000f20005007a0c */ /* 0x004fe40003f46270 */
[----:B------:R-:W-:Y:S01]  /*d410*/  @!P3 LEA R2, P6, R11, R0, 0x2 ;  /* 0x000000000b02b211 */ /* 0x000fe200078c10ff */
[----:B------:R-:W2:Y:S01]  /*d420*/  LDL R10, [R1+0xbc] ;  /* 0x0000bc00010a7983 */ /* 0x000ea20000100800 */
[----:B------:R-:W-:-:S03]  /*d430*/  ISETP.GE.AND P1, PT, R16, c[0x0][0x3c8], PT ;  /* 0x0000f20010007a0c */ /* 0x000fc60003f26270 */
[----:B------:R1:W-:Y:S04]  /*d440*/  @!P5 ST.E.64 [R8.64], R158 ;  /* 0x0000009e0800d985 */ /* 0x0003e8000c101b06 */
[----:B------:R-:W2:Y:S01]  /*d450*/  LDL R14, [R1+0xc0] ;  /* 0x0000c000010e7983 */ /* 0x000ea20000100800 */
[----:B-----5:R-:W-:-:S03]  /*d460*/  ISETP.GE.AND P0, PT, R12, c[0x0][0x3c8], PT ;  /* 0x0000f2000c007a0c */ /* 0x020fc60003f06270 */
[----:B------:R5:W-:Y:S01]  /*d470*/  @!P4 ST.E.64 [R6.64], R142 ;  /* 0x0000008e0600c985 */ /* 0x000be2000c101b06 */
[----:B------:R-:W-:-:S03]  /*d480*/  @!P3 LEA.HI.X R3, R11, R4, R15, 0x2, P6 ;  /* 0x000000040b03b211 */ /* 0x000fc600030f140f */
[----:B------:R-:W2:Y:S01]  /*d490*/  LDL R11, [R1+0xb8] ;  /* 0x0000b800010b7983 */ /* 0x000ea20000100800 */
[----:B-1----:R-:W-:-:S03]  /*d4a0*/  @!P2 LEA R8, P6, R5, R0, 0x2 ;  /* 0x000000000508a211 */ /* 0x002fc600078c10ff */
[----:B------:R1:W-:Y:S04]  /*d4b0*/  @!P3 ST.E.64 [R2.64], R34 ;  /* 0x000000220200b985 */ /* 0x0003e8000c101b06 */
[----:B------:R-:W2:Y:S01]  /*d4c0*/  LDL R15, [R1+0xb4] ;  /* 0x0000b400010f7983 */ /* 0x000ea20000100800 */
[----:B-----5:R-:W-:Y:S02]  /*d4d0*/  @!P1 LEA R6, P3, R16, R0, 0x2 ;  /* 0x0000000010069211 */ /* 0x020fe400078610ff */
[----:B------:R-:W-:Y:S02]  /*d4e0*/  @!P2 LEA.HI.X R9, R5, R4, R20, 0x2, P6 ;  /* 0x000000040509a211 */ /* 0x000fe400030f1414 */
[----:B------:R-:W5:Y:S01]  /*d4f0*/  LDL R20, [R1+0x140] ;  /* 0x0001400001147983 */ /* 0x000f620000100800 */
[----:B------:R-:W-:-:S02]  /*d500*/  ISETP.GE.AND P4, PT, R19, c[0x0][0x3c8], PT ;  /* 0x0000f20013007a0c */ /* 0x000fc40003f86270 */
[----:B------:R-:W-:Y:S01]  /*d510*/  @!P1 LEA.HI.X R7, R16, R4, R26, 0x2, P3 ;  /* 0x0000000410079211 */ /* 0x000fe200018f141a */
[----:B------:R-:W5:Y:S01]  /*d520*/  LDL R5, [R1+0xb0] ;  /* 0x0000b00001057983 */ /* 0x000f620000100800 */
[----:B-1----:R-:W-:-:S03]  /*d530*/  @!P0 LEA R2, P6, R12, R0, 0x2 ;  /* 0x000000000c028211 */ /* 0x002fc600078c10ff */
[----:B------:R-:W5:Y:S01]  /*d540*/  LDL R16, [R1+0x13c] ;  /* 0x00013c0001107983 */ /* 0x000f620000100800 */
[----:B------:R-:W-:-:S03]  /*d550*/  @!P0 LEA.HI.X R3, R12, R4, R25, 0x2, P6 ;  /* 0x000000040c038211 */ /* 0x000fc600030f1419 */
[----:B------:R-:W5:Y:S01]  /*d560*/  LDL R12, [R1+0x138] ;  /* 0x00013800010c7983 */ /* 0x000f620000100800 */
[----:B------:R-:W-:-:S03]  /*d570*/  ISETP.GE.AND P3, PT, R13, c[0x0][0x3c8], PT ;  /* 0x0000f2000d007a0c */ /* 0x000fc60003f66270 */
[----:B------:R-:W-:Y:S04]  /*d580*/  @!P2 ST.E.64 [R8.64], R162 ;  /* 0x000000a20800a985 */ /* 0x000fe8000c101b06 */
        /* <DEDUP_REMOVED lines=10> */
[----:B------:R-:W4:Y:S04]  /*d630*/  LDL R17, [R1+0x130] ;  /* 0x0001300001117983 */ /* 0x000f280000100800 */
[----:B------:R-:W4:Y:S01]  /*d640*/  LDL R13, [R1+0x12c] ;  /* 0x00012c00010d7983 */ /* 0x000f220000100800 */
[----:B------:R-:W-:Y:S02]  /*d650*/  ISETP.GE.AND P2, PT, R18, c[0x0][0x3c8], PT ;  /* 0x0000f20012007a0c */ /* 0x000fe40003f46270 */
[C---:B------:R-:W-:Y:S01]  /*d660*/  @!P5 LEA R8, P1, R23.reuse, R0, 0x2 ;  /* 0x000000001708d211 */ /* 0x040fe200078210ff */
[----:B------:R-:W4:Y:S01]  /*d670*/  LDL R21, [R1+0x11c] ;  /* 0x00011c0001157983 */ /* 0x000f220000100800 */
[----:B--2---:R-:W-:Y:S02]  /*d680*/  ISETP.GE.AND P0, PT, R10, c[0x0][0x3c8], PT ;  /* 0x0000f2000a007a0c */ /* 0x004fe40003f06270 */
[----:B------:R-:W-:-:S02]  /*d690*/  @!P5 LEA.HI.X R9, R23, R4, R24, 0x2, P1 ;  /* 0x000000041709d211 */ /* 0x000fc400008f1418 */
[----:B------:R-:W2:Y:S04]  /*d6a0*/  LDL R23, [R1+0xa4] ;  /* 0x0000a40001177983 */ /* 0x000ea80000100800 */
[----:B------:R1:W-:Y:S01]  /*d6b0*/  @!P5 ST.E.64 [R8.64], R164 ;  /* 0x000000a40800d985 */ /* 0x0003e2000c101b06 */
[----:B------:R-:W-:-:S03]  /*d6c0*/  ISETP.GE.AND P1, PT, R14, c[0x0][0x3c8], PT ;  /* 0x0000f2000e007a0c */ /* 0x000fc60003f26270 */
[----:B------:R-:W-:Y:S04]  /*d6d0*/  @!P4 ST.E.64 [R6.64], R62 ;  /* 0x0000003e0600c985 */ /* 0x000fe8000c101b06 */
[----:B------:R5:W-:Y:S04]  /*d6e0*/  @!P3 ST.E.64 [R2.64], R42 ;  /* 0x0000002a0200b985 */ /* 0x000be8000c101b06 */
[----:B------:R-:W2:Y:S01]  /*d6f0*/  LDL R24, [R1+0x120] ;  /* 0x0001200001187983 */ /* 0x000ea20000100800 */
[----:B------:R-:W-:Y:S02]  /*d700*/  ISETP.GE.AND P5, PT, R11, c[0x0][0x3c8], PT ;  /* 0x0000f2000b007a0c */ /* 0x000fe40003fa6270 */
[----:B-1----:R-:W-:-:S04]  /*d710*/  @!P2 LEA R8, P6, R18, R0, 0x2 ;  /* 0x000000001208a211 */ /* 0x002fc800078c10ff */
[----:B-----5:R-:W-:Y:S02]  /*d720*/  @!P2 LEA.HI.X R9, R18, R4, R20, 0x2, P6 ;  /* 0x000000041209a211 */ /* 0x020fe400030f1414 */
[----:B------:R-:W5:Y:S01]  /*d730*/  LDL R20, [R1+0xa0] ;  /* 0x0000a00001147983 */ /* 0x000f620000100800 */
[-C--:B------:R-:W-:Y:S02]  /*d740*/  @!P0 LEA R2, P6, R10, R0.reuse, 0x2 ;  /* 0x000000000a028211 */ /* 0x080fe400078c10ff */
[----:B------:R-:W-:Y:S01]  /*d750*/  @!P1 LEA R6, P3, R14, R0, 0x2 ;  /* 0x000000000e069211 */ /* 0x000fe200078610ff */
[----:B------:R-:W5:Y:S01]  /*d760*/  LDL R18, [R1+0x98] ;  /* 0x0000980001127983 */ /* 0x000f620000100800 */
[----:B------:R-:W-:-:S03]  /*d770*/  @!P0 LEA.HI.X R3, R10, R4, R12, 0x2, P6 ;  /* 0x000000040a038211 */ /* 0x000fc600030f140c */
[----:B------:R-:W5:Y:S01]  /*d780*/  LDL R10, [R1+0x9c] ;  /* 0x00009c00010a7983 */ /* 0x000f620000100800 */
[----:B------:R-:W-:Y:S02]  /*d790*/  ISETP.GE.AND P4, PT, R15, c[0x0][0x3c8], PT ;  /* 0x0000f2000f007a0c */ /* 0x000fe40003f86270 */
[----:B------:R-:W-:Y:S01]  /*d7a0*/  @!P1 LEA.HI.X R7, R14, R4, R16, 0x2, P3 ;  /* 0x000000040e079211 */ /* 0x000fe200018f1410 */
[----:B------:R-:W5:Y:S01]  /*d7b0*/  LDL R12, [R1+0x8c] ;  /* 0x00008c00010c7983 */ /* 0x000f620000100800 */
[----:B------:R-:W-:-:S03]  /*d7c0*/  ISETP.GE.AND P3, PT, R5, c[0x0][0x3c8], PT ;  /* 0x0000f20005007a0c */ /* 0x000fc60003f66270 */
[----:B------:R-:W5:Y:S04]  /*d7d0*/  LDL R16, [R1+0x94] ;  /* 0x0000940001107983 */ /* 0x000f680000100800 */
[----:B------:R-:W5:Y:S04]  /*d7e0*/  LDL R14, [R1+0x90] ;  /* 0x00009000010e7983 */ /* 0x000f680000100800 */
[----:B------:R1:W-:Y:S04]  /*d7f0*/  @!P2 ST.E.64 [R8.64], R166 ;  /* 0x000000a60800a985 */ /* 0x0003e8000c101b06 */
[----:B------:R1:W-:Y:S04]  /*d800*/  @!P1 ST.E.64 [R6.64], R66 ;  /* 0x0000004206009985 */ /* 0x0003e8000c101b06 */
[----:B------:R3:W-:Y:S01]  /*d810*/  @!P0 ST.E.64 [R2.64], R46 ;  /* 0x0000002e02008985 */ /* 0x0007e2000c101b06 */
[----:B-1----:R-:W-:-:S02]  /*d820*/  @!P5 LEA R8, P6, R11, R0, 0x2 ;  /* 0x000000000b08d211 */ /* 0x002fc400078c10ff */
[----:B------:R-:W-:Y:S02]  /*d830*/  @!P4 LEA R6, P0, R15, R0, 0x2 ;  /* 0x000000000f06c211 */ /* 0x000fe400078010ff */
[----:B---3--:R-:W-:Y:S02]  /*d840*/  @!P5 LEA.HI.X R9, R11, R4, R19, 0x2, P6 ;  /* 0x000000040b09d211 */ /* 0x008fe400030f1413 */
[----:B------:R-:W3:Y:S01]  /*d850*/  LDL R11, [R1+0x118] ;  /* 0x00011800010b7983 */ /* 0x000ee20000100800 */
[----:B------:R-:W-:-:S03]  /*d860*/  @!P3 LEA R2, P6, R5, R0, 0x2 ;  /* 0x000000000502b211 */ /* 0x000fc600078c10ff */
[----:B------:R-:W3:Y:S01]  /*d870*/  LDL R19, [R1+0x114] ;  /* 0x0001140001137983 */ /* 0x000ee20000100800 */
[-C--:B----4-:R-:W-:Y:S02]  /*d880*/  @!P4 LEA.HI.X R7, R15, R4.reuse, R17, 0x2, P0 ;  /* 0x000000040f07c211 */ /* 0x090fe400000f1411 */
[----:B------:R-:W-:Y:S01]  /*d890*/  @!P3 LEA.HI.X R3, R5, R4, R13, 0x2, P6 ;  /* 0x000000040503b211 */ /* 0x000fe200030f140d */
[----:B------:R-:W4:Y:S04]  /*d8a0*/  LDL R17, [R1+0x110] ;  /* 0x0001100001117983 */ /* 0x000f280000100800 */
[----:B------:R-:W4:Y:S04]  /*d8b0*/  LDL R15, [R1+0x10c] ;  /* 0x00010c00010f7983 */ /* 0x000f280000100800 */
[----:B------:R-:W4:Y:S04]  /*d8c0*/  LDL R13, [R1+0x108] ;  /* 0x00010800010d7983 */ /* 0x000f280000100800 */
[----:B------:R-:W4:Y:S01]  /*d8d0*/  LDL R5, [R1+0x88] ;  /* 0x0000880001057983 */ /* 0x000f220000100800 */
[----:B------:R-:W-:-:S02]  /*d8e0*/  ISETP.GE.AND P2, PT, R27, c[0x0][0x3c8], PT ;  /* 0x0000f2001b007a0c */ /* 0x000fc40003f46270 */
[----:B------:R-:W-:Y:S02]  /*d8f0*/  ISETP.GE.AND P1, PT, R25, c[0x0][0x3c8], PT ;  /* 0x0000f20019007a0c */ /* 0x000fe40003f26270 */
[----:B--2---:R-:W-:Y:S01]  /*d900*/  ISETP.GE.AND P0, PT, R23, c[0x0][0x3c8], PT ;  /* 0x0000f20017007a0c */ /* 0x004fe20003f06270 */
[----:B------:R1:W-:Y:S04]  /*d910*/  @!P5 ST.E.64 [R8.64], R168 ;  /* 0x000000a80800d985 */ /* 0x0003e8000c101b06 */
[----:B------:R2:W-:Y:S04]  /*d920*/  @!P4 ST.E.64 [R6.64], R70 ;  /* 0x000000460600c985 */ /* 0x0005e8000c101b06 */
[----:B------:R5:W-:Y:S01]  /*d930*/  @!P3 ST.E.64 [R2.64], R50 ;  /* 0x000000320200b985 */ /* 0x000be2000c101b06 */
[----:B-1----:R-:W-:-:S02]  /*d940*/  @!P2 LEA R8, P5, R27, R0, 0x2 ;  /* 0x000000001b08a211 */ /* 0x002fc400078a10ff */
[-C--:B--2---:R-:W-:Y:S02]  /*d950*/  @!P1 LEA R6, P6, R25, R0.reuse, 0x2 ;  /* 0x0000000019069211 */ /* 0x084fe400078c10ff */
[----:B-----5:R-:W-:Y:S02]  /*d960*/  ISETP.GE.AND P4, PT, R20, c[0x0][0x3c8], PT ;  /* 0x0000f20014007a0c */ /* 0x020fe40003f86270 */
[----:B------:R-:W-:Y:S02]  /*d970*/  @!P0 LEA R2, P3, R23, R0, 0x2 ;  /* 0x0000000017028211 */ /* 0x000fe400078610ff */
[-C--:B------:R-:W-:Y:S02]  /*d980*/  @!P2 LEA.HI.X R9, R27, R4.reuse, R28, 0x2, P5 ;  /* 0x000000041b09a211 */ /* 0x080fe400028f141c */
[-C--:B------:R-:W-:Y:S02]  /*d990*/  @!P1 LEA.HI.X R7, R25, R4.reuse, R26, 0x2, P6 ;  /* 0x0000000419079211 */ /* 0x080fe400030f141a */
[----:B------:R-:W-:Y:S01]  /*d9a0*/  @!P0 LEA.HI.X R3, R23, R4, R24, 0x2, P3 ;  /* 0x0000000417038211 */ /* 0x000fe200018f1418 */
[----:B------:R-:W-:Y:S01]  /*d9b0*/  @!P2 ST.E.64 [R8.64], R90 ;  /* 0x0000005a0800a985 */ /* 0x000fe2000c101b06 */
[----:B------:R-:W-:-:S03]  /*d9c0*/  ISETP.GE.AND P5, PT, R10, c[0x0][0x3c8], PT ;  /* 0x0000f2000a007a0c */ /* 0x000fc60003fa6270 */
[----:B------:R1:W-:Y:S01]  /*d9d0*/  @!P1 ST.E.64 [R6.64], R74 ;  /* 0x0000004a06009985 */ /* 0x0003e2000c101b06 */
[----:B------:R-:W-:-:S03]  /*d9e0*/  ISETP.GE.AND P3, PT, R18, c[0x0][0x3c8], PT ;  /* 0x0000f20012007a0c */ /* 0x000fc60003f66270 */
[----:B------:R2:W-:Y:S01]  /*d9f0*/  @!P0 ST.E.64 [R2.64], R54 ;  /* 0x0000003602008985 */ /* 0x0005e2000c101b06 */
[----:B------:R-:W-:Y:S02]  /*da00*/  ISETP.GE.AND P2, PT, R16, c[0x0][0x3c8], PT ;  /* 0x0000f20010007a0c */ /* 0x000fe40003f46270 */
[----:B------:R-:W-:Y:S02]  /*da10*/  ISETP.GE.AND P1, PT, R14, c[0x0][0x3c8], PT ;  /* 0x0000f2000e007a0c */ /* 0x000fe40003f26270 */
[----:B-1----:R-:W-:-:S04]  /*da20*/  @!P4 LEA R6, P0, R20, R0, 0x2 ;  /* 0x000000001406c211 */ /* 0x002fc800078010ff */
[----:B------:R-:W-:Y:S02]  /*da30*/  @!P4 LEA.HI.X R7, R20, R4, R21, 0x2, P0 ;  /* 0x000000041407c211 */ /* 0x000fe400000f1415 */
[----:B------:R-:W-:Y:S02]  /*da40*/  ISETP.GE.AND P0, PT, R12, c[0x0][0x3c8], PT ;  /* 0x0000f2000c007a0c */ /* 0x000fe40003f06270 */
[C---:B--2---:R-:W-:Y:S01]  /*da50*/  @!P5 LEA R2, P6, R10.reuse, R0, 0x2 ;  /* 0x000000000a02d211 */ /* 0x044fe200078c10ff */
[----:B------:R1:W-:Y:S03]  /*da60*/  @!P4 ST.E.64 [R6.64], R78 ;  /* 0x0000004e0600c985 */ /* 0x0003e6000c101b06 */
[----:B---3--:R-:W-:Y:S02]  /*da70*/  @!P5 LEA.HI.X R3, R10, R4, R11, 0x2, P6 ;  /* 0x000000040a03d211 */ /* 0x008fe400030f140b */
[----:B------:R-:W-:-:S02]  /*da80*/  @!P3 LEA R10, P4, R18, R0, 0x2 ;  /* 0x00000000120ab211 */ /* 0x000fc400078810ff */
[-C--:B------:R-:W-:Y:S01]  /*da90*/  @!P2 LEA R8, P6, R16, R0.reuse, 0x2 ;  /* 0x000000001008a211 */ /* 0x080fe200078c10ff */
[----:B------:R2:W-:Y:S01]  /*daa0*/  @!P5 ST.E.64 [R2.64], R82 ;  /* 0x000000520200d985 */ /* 0x0005e2000c101b06 */
[----:B-1----:R-:W-:Y:S02]  /*dab0*/  @!P1 LEA R6, P5, R14, R0, 0x2 ;  /* 0x000000000e069211 */ /* 0x002fe400078a10ff */
[-C--:B------:R-:W-:Y:S02]  /*dac0*/  @!P3 LEA.HI.X R11, R18, R4.reuse, R19, 0x2, P4 ;  /* 0x00000004120bb211 */ /* 0x080fe400020f1413 */
[-C--:B----4-:R-:W-:Y:S02]  /*dad0*/  @!P2 LEA.HI.X R9, R16, R4.reuse, R17, 0x2, P6 ;  /* 0x000000041009a211 */ /* 0x090fe400030f1411 */
[----:B------:R-:W-:Y:S01]  /*dae0*/  @!P1 LEA.HI.X R7, R14, R4, R15, 0x2, P5 ;  /* 0x000000040e079211 */ /* 0x000fe200028f140f */
[----:B------:R1:W-:Y:S04]  /*daf0*/  @!P3 ST.E.64 [R10.64], R98 ;  /* 0x000000620a00b985 */ /* 0x0003e8000c101b06 */
[----:B------:R1:W-:Y:S04]  /*db00*/  @!P2 ST.E.64 [R8.64], R94 ;  /* 0x0000005e0800a985 */ /* 0x0003e8000c101b06 */
[----:B------:R1:W-:Y:S01]  /*db10*/  @!P1 ST.E.64 [R6.64], R86 ;  /* 0x0000005606009985 */ /* 0x0003e2000c101b06 */
[----:B--2---:R-:W-:-:S04]  /*db20*/  @!P0 LEA R2, P4, R12, R0, 0x2 ;  /* 0x000000000c028211 */ /* 0x004fc800078810ff */
[----:B------:R-:W-:-:S05]  /*db30*/  @!P0 LEA.HI.X R3, R12, R4, R13, 0x2, P4 ;  /* 0x000000040c038211 */ /* 0x000fca00020f140d */
[----:B------:R1:W-:Y:S01]  /*db40*/  @!P0 ST.E.64 [R2.64], R58 ;  /* 0x0000003a02008985 */ /* 0x0003e2000c101b06 */
[----:B------:R-:W-:-:S13]  /*db50*/  ISETP.GE.AND P0, PT, R5, c[0x0][0x3c8], PT ;  /* 0x0000f20005007a0c */ /* 0x000fda0003f06270 */
[----:B------:R-:W-:Y:S05]  /*db60*/  @P0 BRA `(.L_x_75) ;  /* 0x0000111000000947 */ /* 0x000fea0003800000 */
[----:B------:R-:W2:Y:S01]  /*db70*/  LDL R12, [R1+0x104] ;  /* 0x00010400010c7983 */ /* 0x000ea20000100800 */
[----:B-1----:R-:W-:-:S04]  /*db80*/  LEA R2, P0, R5, R0, 0x2 ;  /* 0x0000000005027211 */ /* 0x002fc800078010ff */
[----:B--2---:R-:W-:-:S05]  /*db90*/  LEA.HI.X R3, R5, R4, R12, 0x2, P0 ;  /* 0x0000000405037211 */ /* 0x004fca00000f140c */
[----:B------:R1:W-:Y:S01]  /*dba0*/  ST.E.64 [R2.64], R30 ;  /* 0x0000001e02007985 */ /* 0x0003e2000c101b06 */
[----:B------:R-:W-:Y:S05]  /*dbb0*/  BRA `(.L_x_75) ;  /* 0x000010c000007947 */ /* 0x000fea0003800000 */
.L_x_60:
[----:B------:R-:W2:Y:S04]  /*dbc0*/  LDL.LU R4, [R1+0x40] ;  /* 0x0000400001047983 */ /* 0x000ea80000300800 */
[----:B------:R-:W3:Y:S01]  /*dbd0*/  LDL.LU R6, [R1+0x44] ;  /* 0x0000440001067983 */ /* 0x000ee20000300800 */
[----:B------:R-:W-:Y:S02]  /*dbe0*/  ISETP.NE.U32.AND P1, PT, RZ, c[0x0][0x508], PT ;  /* 0x00014200ff007a0c */ /* 0x000fe40003f25070 */
[----:B------:R-:W-:Y:S01]  /*dbf0*/  ISETP.NE.U32.AND P3, PT, RZ, c[0x0][0x500], PT ;  /* 0x00014000ff007a0c */ /* 0x000fe20003f65070 */
[----:B------:R-:W4:Y:S01]  /*dc00*/  LDL.LU R0, [R1+0x58] ;  /* 0x0000580001007983 */ /* 0x000f220000300800 */
[----:B------:R-:W-:Y:S01]  /*dc10*/  ISETP.NE.AND.EX P1, PT, RZ, c[0x0][0x50c], PT, P1 ;  /* 0x00014300ff007a0c */ /* 0x000fe20003f25310 */
[----:B------:R-:W-:Y:S01]  /*dc20*/  IMAD.MOV.U32 R8, RZ, RZ, RZ ;  /* 0x000000ffff087224 */ /* 0x000fe200078e00ff */
[----:B------:R-:W-:Y:S01]  /*dc30*/  ISETP.NE.AND.EX P3, PT, RZ, c[0x0][0x504], PT, P3 ;  /* 0x00014100ff007a0c */ /* 0x000fe20003f65330 */
[----:B------:R-:W-:Y:S01]  /*dc40*/  IMAD.MOV.U32 R21, RZ, RZ, c[0x0][0x388] ;  /* 0x0000e200ff157624 */ /* 0x000fe200078e00ff */
[----:B--2---:R-:W-:-:S09]  /*dc50*/  IADD3 R2, P2, R4, c[0x0][0x500], RZ ;  /* 0x0001400004027a10 */ /* 0x004fd20007f5e0ff */
[----:B------:R-:W-:Y:S02]  /*dc60*/  @P1 IADD3 R4, P0, R4, c[0x0][0x508], RZ ;  /* 0x0001420004041a10 */ /* 0x000fe40007f1e0ff */
[C---:B---3--:R-:W-:Y:S02]  /*dc70*/  IADD3.X R3, R6.reuse, c[0x0][0x504], RZ, P2, !PT ;  /* 0x0001410006037a10 */ /* 0x048fe400017fe4ff */
[----:B------:R-:W-:-:S03]  /*dc80*/  @P1 IADD3.X R5, R6, c[0x0][0x50c], RZ, P0, !PT ;  /* 0x0001430006051a10 */ /* 0x000fc600007fe4ff */
[----:B------:R1:W5:Y:S04]  /*dc90*/  @P3 LDG.E R8, [R2.64] ;  /* 0x0000000602083981 */ /* 0x000368000c1e1900 */
[----:B------:R1:W5:Y:S01]  /*dca0*/  @P1 LDG.E R21, [R4.64] ;  /* 0x0000000604151981 */ /* 0x000362000c1e1900 */
[----:B----4-:R-:W-:-:S04]  /*dcb0*/  ISETP.NE.AND P0, PT, R0, RZ, PT ;  /* 0x000000ff0000720c */ /* 0x010fc80003f05270 */
[----:B------:R-:W-:Y:S01]  /*dcc0*/  SEL R19, R0, c[0x0][0x3d4], P0 ;  /* 0x0000f50000137a07 */ /* 0x000fe20000000000 */
[----:B------:R-:W-:Y:S05]  /*dcd0*/  @P1 BRA `(.L_x_81) ;  /* 0x0000004000001947 */ /* 0x000fea0003800000 */
[----:B------:R-:W-:Y:S05]  /*dce0*/  @!P3 BRA `(.L_x_81) ;  /* 0x000000300000b947 */ /* 0x000fea0003800000 */
[----:B------:R2:W3:Y:S04]  /*dcf0*/  LDG.E R0, [R2.64] ;  /* 0x0000000602007981 */ /* 0x0004e8000c1e1900 */
[----:B-12---:R-:W3:Y:S02]  /*dd00*/  LDG.E R2, [R2.64+0x4] ;  /* 0x0000040602027981 */ /* 0x006ee4000c1e1900 */
[----:B---3-5:R-:W-:Y:S02]  /*dd10*/  IADD3 R21, -R0, R2, RZ ;  /* 0x0000000200157210 */ /* 0x028fe40007ffe1ff */
.L_x_81:
[----:B-1----:R-:W2:Y:S04]  /*dd20*/  LDL.LU R4, [R1+0x50] ;  /* 0x0000500001047983 */ /* 0x002ea80000300800 */
[----:B------:R-:W3:Y:S04]  /*dd30*/  LDL.LU R2, [R1+0x3c] ;  /* 0x00003c0001027983 */ /* 0x000ee80000300800 */
[----:B------:R-:W4:Y:S01]  /*dd40*/  LDL.LU R0, [R1+0x7c] ;  /* 0x00007c0001007983 */ /* 0x000f220000300800 */
[----:B------:R-:W-:Y:S01]  /*dd50*/  BSSY B0, `(.L_x_82) ;  /* 0x0000039000007945 */ /* 0x000fe20003800000 */
[----:B-----5:R-:W-:-:S02]  /*dd60*/  SHF.R.S32.HI R18, RZ, 0x1f, R8 ;  /* 0x0000001fff127819 */ /* 0x020fc40000011408 */
[----:B------:R-:W1:Y:S02]  /*dd70*/  S2R R3, SR_TID.X ;  /* 0x0000000000037919 */ /* 0x000e640000002100 */
[----:B-1----:R-:W-:Y:S02]  /*dd80*/  ISETP.GT.AND P0, PT, R3, 0x7f, PT ;  /* 0x0000007f0300780c */ /* 0x002fe40003f04270 */
[----:B--2---:R-:W-:Y:S02]  /*dd90*/  LOP3.LUT R9, R4, 0xffff, RZ, 0xc0, !PT ;  /* 0x0000ffff04097812 */ /* 0x004fe400078ec0ff */
[----:B---3--:R-:W-:Y:S02]  /*dda0*/  SEL R15, R2, RZ, !P3 ;  /* 0x000000ff020f7207 */ /* 0x008fe40005800000 */
[----:B----4-:R-:W-:-:S07]  /*ddb0*/  SEL R20, R0, RZ, !P3 ;  /* 0x000000ff00147207 */ /* 0x010fce0005800000 */
[----:B------:R-:W-:Y:S05]  /*ddc0*/  @P0 BRA `(.L_x_83) ;  /* 0x0000031000000947 */ /* 0x000fea0003800000 */
[----:B------:R-:W2:Y:S01]  /*ddd0*/  LDL R2, [R1+0x4c] ;  /* 0x00004c0001027983 */ /* 0x000ea20000100800 */
[----:B------:R-:W-:Y:S01]  /*dde0*/  IMAD R0, R21, c[0x0][0x4e8], RZ ;  /* 0x00013a0015007a24 */ /* 0x000fe200078e02ff */
[----:B--2---:R-:W-:-:S04]  /*ddf0*/  LEA R14, R2, R3, 0x7 ;  /* 0x00000003020e7211 */ /* 0x004fc800078e38ff */
[----:B------:R-:W-:-:S13]  /*de00*/  ISETP.GE.AND P0, PT, R14, R0, PT ;  /* 0x000000000e00720c */ /* 0x000fda0003f06270 */
[----:B------:R-:W-:Y:S05]  /*de10*/  @P0 BRA `(.L_x_83) ;  /* 0x000002c000000947 */ /* 0x000fea0003800000 */
[----:B------:R-:W2:Y:S01]  /*de20*/  LDL.LU R23, [R1+0x80] ;  /* 0x0000800001177983 */ /* 0x000ea20000300800 */
[----:B------:R-:W-:Y:S01]  /*de30*/  IMAD.MOV.U32 R0, RZ, RZ, 0x368 ;  /* 0x00000368ff007424 */ /* 0x000fe200078e00ff */
[----:B------:R-:W-:-:S04]  /*de40*/  ISETP.GT.AND P2, PT, R19, 0x1, PT ;  /* 0x000000011300780c */ /* 0x000fc80003f44270 */
[----:B------:R-:W-:-:S04]  /*de50*/  SEL R0, R0, 0x328, P2 ;  /* 0x0000032800007807 */ /* 0x000fc80001000000 */
[----:B------:R1:W3:Y:S08]  /*de60*/  LDC.64 R6, c[0x0][R0+0x170] ;  /* 0x00005c0000067b82 */ /* 0x0002f00000000a00 */
[----:B------:R1:W4:Y:S08]  /*de70*/  LDC.64 R4, c[0x0][R0+0x168] ;  /* 0x00005a0000047b82 */ /* 0x0003300000000a00 */
[----:B------:R1:W5:Y:S08]  /*de80*/  LDC.64 R12, c[0x0][R0+0x178] ;  /* 0x00005e00000c7b82 */ /* 0x0003700000000a00 */
[----:B------:R1:W2:Y:S02]  /*de90*/  LDC.64 R10, c[0x0][R0+0x160] ;  /* 0x00005800000a7b82 */ /* 0x0002a40000000a00 */
[----:B-1----:R-:W-:-:S02]  /*dea0*/  IMAD.MOV.U32 R0, RZ, RZ, c[0x0][0x4e8] ;  /* 0x00013a00ff007624 */ /* 0x002fc400078e00ff */
[-C--:B---3--:R-:W-:Y:S02]  /*deb0*/  IMAD R7, R7, R15.reuse, RZ ;  /* 0x0000000f07077224 */ /* 0x088fe400078e02ff */
[----:B------:R-:W-:Y:S01]  /*dec0*/  IMAD.WIDE.U32 R2, R6, R15, RZ ;  /* 0x0000000f06027225 */ /* 0x000fe200078e00ff */
[----:B------:R-:W-:Y:S02]  /*ded0*/  ISETP.NE.AND P0, PT, R0, 0x1, PT ;  /* 0x000000010000780c */ /* 0x000fe40003f05270 */
[----:B------:R-:W-:Y:S01]  /*dee0*/  MOV R0, R14 ;  /* 0x0000000e00007202 */ /* 0x000fe20000000f00 */
[----:B------:R-:W-:Y:S02]  /*def0*/  IMAD R7, R6, R20, R7 ;  /* 0x0000001406077224 */ /* 0x000fe400078e0207 */
[-C--:B----4-:R-:W-:Y:S02]  /*df00*/  IMAD R16, R5, R9.reuse, RZ ;  /* 0x0000000905107224 */ /* 0x090fe400078e02ff */
[----:B------:R-:W-:Y:S01]  /*df10*/  IMAD.WIDE.U32 R4, R4, R9, RZ ;  /* 0x0000000904047225 */ /* 0x000fe200078e00ff */
[----:B------:R-:W-:-:S03]  /*df20*/  IADD3 R3, R3, R7, RZ ;  /* 0x0000000703037210 */ /* 0x000fc60007ffe0ff */
[----:B------:R-:W-:Y:S02]  /*df30*/  IMAD.IADD R16, R5, 0x1, R16 ;  /* 0x0000000105107824 */ /* 0x000fe400078e0210 */
[----:B------:R-:W-:-:S05]  /*df40*/  @P0 IMAD.HI.U32 R17, R14, c[0x0][0x4ec], RZ ;  /* 0x00013b000e110a27 */ /* 0x000fca00078e00ff */
[----:B------:R-:W-:Y:S02]  /*df50*/  @P0 SHF.R.U32.HI R0, RZ, c[0x0][0x4f0], R17 ;  /* 0x00013c00ff000a19 */ /* 0x000fe40000011611 */
[----:B------:R-:W-:-:S03]  /*df60*/  IADD3 R17, P1, P0, R2, R4, R8 ;  /* 0x0000000402117210 */ /* 0x000fc6000783e008 */
[----:B------:R-:W-:-:S04]  /*df70*/  IMAD.MOV R2, RZ, RZ, -R0 ;  /* 0x000000ffff027224 */ /* 0x000fc800078e0a00 */
[----:B------:R-:W-:Y:S01]  /*df80*/  IMAD R2, R2, c[0x0][0x4e8], R14 ;  /* 0x00013a0002027a24 */ /* 0x000fe200078e020e */
[----:B--2---:R-:W-:-:S05]  /*df90*/  SEL R6, R23, RZ, P2 ;  /* 0x000000ff17067207 */ /* 0x004fca0001000000 */
[-C--:B-----5:R-:W-:Y:S02]  /*dfa0*/  IMAD R7, R13, R6.reuse, RZ ;  /* 0x000000060d077224 */ /* 0x0a0fe400078e02ff */
[----:B------:R-:W-:Y:S01]  /*dfb0*/  IMAD.WIDE.U32 R4, R12, R6, RZ ;  /* 0x000000060c047225 */ /* 0x000fe200078e00ff */
[----:B------:R-:W-:Y:S02]  /*dfc0*/  IADD3.X R12, R3, R16, R18, P1, P0 ;  /* 0x00000010030c7210 */ /* 0x000fe40000fe0412 */
[----:B------:R-:W-:Y:S02]  /*dfd0*/  SHF.R.S32.HI R3, RZ, 0x1f, R0 ;  /* 0x0000001fff037819 */ /* 0x000fe40000011400 */
[----:B------:R-:W-:Y:S01]  /*dfe0*/  IADD3 R5, R5, R7, RZ ;  /* 0x0000000705057210 */ /* 0x000fe20007ffe0ff */
[----:B------:R-:W-:Y:S01]  /*dff0*/  IMAD.MOV.U32 R7, RZ, RZ, c[0x0][0x4a8] ;  /* 0x00012a00ff077624 */ /* 0x000fe200078e00ff */
[----:B------:R-:W-:Y:S01]  /*e000*/  IADD3 R4, P1, P0, R0, R17, R4 ;  /* 0x0000001100047210 */ /* 0x000fe2000783e004 */
[----:B------:R-:W-:Y:S01]  /*e010*/  IMAD R0, R11, R2, RZ ;  /* 0x000000020b007224 */ /* 0x000fe200078e02ff */
[----:B------:R-:W-:-:S02]  /*e020*/  SHF.R.S32.HI R6, RZ, 0x1f, R2 ;  /* 0x0000001fff067819 */ /* 0x000fc40000011402 */
[----:B------:R-:W-:-:S03]  /*e030*/  IADD3.X R5, R3, R12, R5, P1, P0 ;  /* 0x0000000c03057210 */ /* 0x000fc60000fe0405 */
[C---:B------:R-:W-:Y:S02]  /*e040*/  IMAD R0, R10.reuse, R6, R0 ;  /* 0x000000060a007224 */ /* 0x040fe400078e0200 */
[----:B------:R-:W-:Y:S01]  /*e050*/  IMAD.WIDE.U32 R2, R10, R2, R4 ;  /* 0x000000020a027225 */ /* 0x000fe200078e0004 */
[----:B------:R-:W-:Y:S02]  /*e060*/  MOV R5, c[0x0][0x4ac] ;  /* 0x00012b0000057a02 */ /* 0x000fe40000000f00 */
[----:B------:R-:W-:Y:S01]  /*e070*/  SEL R4, R7, c[0x0][0x450], P2 ;  /* 0x0001140007047a07 */ /* 0x000fe20001000000 */
[----:B------:R-:W-:Y:S01]  /*e080*/  IMAD.IADD R0, R3, 0x1, R0 ;  /* 0x0000000103007824 */ /* 0x000fe200078e0200 */
[----:B------:R-:W-:Y:S02]  /*e090*/  SEL R5, R5, c[0x0][0x454], P2 ;  /* 0x0001150005057a07 */ /* 0x000fe40001000000 */
[----:B------:R-:W-:-:S04]  /*e0a0*/  LEA R4, P0, R2, R4, 0x2 ;  /* 0x0000000402047211 */ /* 0x000fc800078010ff */
[----:B------:R-:W-:Y:S02]  /*e0b0*/  LEA.HI.X R5, R2, R5, R0, 0x2, P0 ;  /* 0x0000000502057211 */ /* 0x000fe400000f1400 */
[----:B------:R-:W-:-:S05]  /*e0c0*/  MOV R0, 0xff800000 ;  /* 0xff80000000007802 */ /* 0x000fca0000000f00 */
[----:B------:R1:W-:Y:S02]  /*e0d0*/  STG.E [R4.64], R0 ;  /* 0x0000000004007986 */ /* 0x0003e4000c101906 */
.L_x_83:
[----:B------:R-:W-:Y:S05]  /*e0e0*/  BSYNC B0 ;  /* 0x0000000000007941 */ /* 0x000fea0003800000 */
.L_x_82:
[----:B------:R-:W-:-:S13]  /*e0f0*/  ISETP.GT.AND P0, PT, R19, 0x1, PT ;  /* 0x000000011300780c */ /* 0x000fda0003f04270 */
[----:B------:R-:W-:Y:S05]  /*e100*/  @P0 BRA `(.L_x_75) ;  /* 0x00000b7000000947 */ /* 0x000fea0003800000 */
[----:B-1----:R-:W2:Y:S01]  /*e110*/  LDL R0, [R1+0x4c] ;  /* 0x00004c0001007983 */ /* 0x002ea20000100800 */
[----:B------:R-:W-:-:S03]  /*e120*/  MOV R2, c[0x0][0x4e8] ;  /* 0x00013a0000027a02 */ /* 0x000fc60000000f00 */
[----:B------:R-:W1:Y:S01]  /*e130*/  S2R R3, SR_TID.X ;  /* 0x0000000000037919 */ /* 0x000e620000002100 */
[----:B------:R-:W-:Y:S02]  /*e140*/  ISETP.NE.AND P0, PT, R2, 0x1, PT ;  /* 0x000000010200780c */ /* 0x000fe40003f05270 */
[--C-:B-1----:R-:W-:Y:S02]  /*e150*/  SHF.R.S32.HI R4, RZ, 0x1f, R3.reuse ;  /* 0x0000001fff047819 */ /* 0x102fe40000011403 */
[----:B------:R-:W-:Y:S02]  /*e160*/  SHF.R.S32.HI R6, RZ, 0x1f, R3 ;  /* 0x0000001fff067819 */ /* 0x000fe40000011403 */
[-C--:B------:R-:W-:Y:S02]  /*e170*/  LEA.HI R4, R4, R3.reuse, RZ, 0x3 ;  /* 0x0000000304047211 */ /* 0x080fe400078f18ff */
[----:B------:R-:W-:Y:S02]  /*e180*/  LEA.HI R6, R6, R3, RZ, 0x3 ;  /* 0x0000000306067211 */ /* 0x000fe400078f18ff */
[----:B------:R-:W-:-:S02]  /*e190*/  LOP3.LUT R4, R4, 0xfffffff8, RZ, 0xc0, !PT ;  /* 0xfffffff804047812 */ /* 0x000fc400078ec0ff */
[----:B------:R-:W-:-:S03]  /*e1a0*/  SHF.R.S32.HI R6, RZ, 0x3, R6 ;  /* 0x00000003ff067819 */ /* 0x000fc60000011406 */
[----:B------:R-:W-:Y:S02]  /*e1b0*/  IMAD.IADD R4, R3, 0x1, -R4 ;  /* 0x0000000103047824 */ /* 0x000fe400078e0a04 */
[----:B------:R-:W-:-:S03]  /*e1c0*/  IMAD.WIDE.U32 R2, R8, c[0x0][0x3a0], RZ ;  /* 0x0000e80008027a25 */ /* 0x000fc600078e00ff */
[----:B------:R-:W-:Y:S02]  /*e1d0*/  LEA R4, R4, R6, 0x5 ;  /* 0x0000000604047211 */ /* 0x000fe400078e28ff */
[----:B--2---:R-:W-:Y:S01]  /*e1e0*/  MOV R5, R0 ;  /* 0x0000000000057202 */ /* 0x004fe20000000f00 */
[----:B------:R-:W-:-:S03]  /*e1f0*/  IMAD R0, R18, c[0x0][0x3a0], RZ ;  /* 0x0000e80012007a24 */ /* 0x000fc600078e02ff */
[----:B------:R-:W-:Y:S01]  /*e200*/  LEA R4, R5, R4, 0x7 ;  /* 0x0000000405047211 */ /* 0x000fe200078e38ff */
[----:B------:R-:W-:Y:S02]  /*e210*/  IMAD R8, R8, c[0x0][0x3a4], R0 ;  /* 0x0000e90008087a24 */ /* 0x000fe400078e0200 */
[----:B------:R-:W-:Y:S01]  /*e220*/  IMAD R5, R20, c[0x0][0x3f0], RZ ;  /* 0x0000fc0014057a24 */ /* 0x000fe200078e02ff */
[----:B------:R-:W-:Y:S01]  /*e230*/  MOV R0, R4 ;  /* 0x0000000400007202 */ /* 0x000fe20000000f00 */
[----:B------:R-:W-:Y:S02]  /*e240*/  IMAD.IADD R3, R3, 0x1, R8 ;  /* 0x0000000103037824 */ /* 0x000fe400078e0208 */
[----:B------:R-:W-:-:S04]  /*e250*/  @P0 IMAD.HI.U32 R6, R4, c[0x0][0x4ec], RZ ;  /* 0x00013b0004060a27 */ /* 0x000fc800078e00ff */
[----:B------:R-:W-:Y:S01]  /*e260*/  IMAD.WIDE.U32 R2, R9, c[0x0][0x3e8], R2 ;  /* 0x0000fa0009027a25 */ /* 0x000fe200078e0002 */
[----:B------:R-:W-:-:S03]  /*e270*/  @P0 SHF.R.U32.HI R0, RZ, c[0x0][0x4f0], R6 ;  /* 0x00013c00ff000a19 */ /* 0x000fc60000011606 */
[----:B------:R-:W-:Y:S01]  /*e280*/  IMAD R3, R9, c[0x0][0x3ec], R3 ;  /* 0x0000fb0009037a24 */ /* 0x000fe200078e0203 */
[----:B------:R-:W-:Y:S01]  /*e290*/  SHF.R.S32.HI R6, RZ, 0x1f, R0 ;  /* 0x0000001fff067819 */ /* 0x000fe20000011400 */
[C---:B------:R-:W-:Y:S01]  /*e2a0*/  IMAD R7, R15.reuse, c[0x0][0x3f4], R5 ;  /* 0x0000fd000f077a24 */ /* 0x040fe200078e0205 */
[----:B------:R-:W-:Y:S01]  /*e2b0*/  IADD3 R5, -R0, RZ, RZ ;  /* 0x000000ff00057210 */ /* 0x000fe20007ffe1ff */
[----:B------:R-:W-:-:S04]  /*e2c0*/  IMAD.WIDE.U32 R2, R15, c[0x0][0x3f0], R2 ;  /* 0x0000fc000f027a25 */ /* 0x000fc800078e0002 */
[----:B------:R-:W-:Y:S02]  /*e2d0*/  IMAD R6, R6, c[0x0][0x3e0], RZ ;  /* 0x0000f80006067a24 */ /* 0x000fe400078e02ff */
[----:B------:R-:W-:Y:S02]  /*e2e0*/  IMAD.IADD R3, R3, 0x1, R7 ;  /* 0x0000000103037824 */ /* 0x000fe400078e0207 */
[----:B------:R-:W-:Y:S02]  /*e2f0*/  IMAD R4, R5, c[0x0][0x4e8], R4 ;  /* 0x00013a0005047a24 */ /* 0x000fe400078e0204 */
[C---:B------:R-:W-:Y:S02]  /*e300*/  IMAD R6, R0.reuse, c[0x0][0x3e4], R6 ;  /* 0x0000f90000067a24 */ /* 0x040fe400078e0206 */
[----:B------:R-:W-:Y:S01]  /*e310*/  IMAD.WIDE.U32 R2, R0, c[0x0][0x3e0], R2 ;  /* 0x0000f80000027a25 */ /* 0x000fe200078e0002 */
[----:B------:R-:W-:-:S04]  /*e320*/  SHF.R.S32.HI R0, RZ, 0x1f, R4 ;  /* 0x0000001fff007819 */ /* 0x000fc80000011404 */
[----:B------:R-:W-:Y:S01]  /*e330*/  IADD3 R3, R3, R6, RZ ;  /* 0x0000000603037210 */ /* 0x000fe20007ffe0ff */
[----:B------:R-:W-:-:S04]  /*e340*/  IMAD R0, R0, c[0x0][0x3d8], RZ ;  /* 0x0000f60000007a24 */ /* 0x000fc800078e02ff */
[----:B------:R-:W-:-:S04]  /*e350*/  IMAD.WIDE.U32 R2, R4, c[0x0][0x3d8], R2 ;  /* 0x0000f60004027a25 */ /* 0x000fc800078e0002 */
[----:B------:R-:W-:Y:S01]  /*e360*/  IMAD R4, R4, c[0x0][0x3dc], R0 ;  /* 0x0000f70004047a24 */ /* 0x000fe200078e0200 */
[----:B------:R-:W-:-:S04]  /*e370*/  LEA R14, P0, R2, c[0x0][0x380], 0x1 ;  /* 0x0000e000020e7a11 */ /* 0x000fc800078008ff */
[----:B------:R-:W-:-:S04]  /*e380*/  IADD3 R4, R3, R4, RZ ;  /* 0x0000000403047210 */ /* 0x000fc80007ffe0ff */
[----:B------:R-:W-:Y:S01]  /*e390*/  LEA.HI.X R5, R2, c[0x0][0x384], R4, 0x1, P0 ;  /* 0x0000e10002057a11 */ /* 0x000fe200000f0c04 */
[----:B------:R-:W-:Y:S05]  /*e3a0*/  BRA.DIV ~URZ, `(.L_x_84) ;  /* 0x000026327f007947 */ /* 0x000fea000b800000 */
[----:B------:R1:W2:Y:S02]  /*e3b0*/  SHFL.IDX PT, R4, R5, RZ, 0x181f ;  /* 0x00181fff05047589 */ /* 0x0002a400000e0000 */
.L_x_142:
[----:B------:R-:W-:Y:S05]  /*e3c0*/  BRA.DIV ~URZ, `(.L_x_85) ;  /* 0x000026827f007947 */ /* 0x000fea000b800000 */
[----:B------:R3:W4:Y:S02]  /*e3d0*/  SHFL.IDX PT, R0, R14, RZ, 0x181f ;  /* 0x00181fff0e007589 */ /* 0x00072400000e0000 */
.L_x_143:
[----:B------:R-:W5:Y:S02]  /*e3e0*/  S2R R2, SR_TID.X ;  /* 0x0000000000027919 */ /* 0x000f640000002100 */
[----:B-----5:R-:W-:-:S04]  /*e3f0*/  SHF.R.S32.HI R3, RZ, 0x1f, R2 ;  /* 0x0000001fff037819 */ /* 0x020fc80000011402 */
[----:B------:R-:W-:Y:S02]  /*e400*/  LEA.HI R3, R3, R2, RZ, 0x3 ;  /* 0x0000000203037211 */ /* 0x000fe400078f18ff */
[----:B------:R-:W5:Y:S02]  /*e410*/  LDL.LU R2, [R1+0x4c] ;  /* 0x00004c0001027983 */ /* 0x000f640000300800 */
[----:B------:R-:W-:Y:S01]  /*e420*/  SHF.R.S32.HI R3, RZ, 0x3, R3 ;  /* 0x00000003ff037819 */ /* 0x000fe20000011403 */
[----:B------:R-:W-:Y:S01]  /*e430*/  IMAD R13, R21, c[0x0][0x4e8], RZ ;  /* 0x00013a00150d7a24 */ /* 0x000fe200078e02ff */
[----:B------:R-:W-:Y:S03]  /*e440*/  BSSY B0, `(.L_x_86) ;  /* 0x000001e000007945 */ /* 0x000fe60003800000 */
        /* <DEDUP_REMOVED lines=18> */
[----:B--2---:R-:W-:Y:S02]  /*e570*/  @!P3 LEA.HI.X R11, R251, R4, R2, 0x1, P4 ;  /* 0x00000004fb0bb211 */ /* 0x004fe400020f0c02 */
[----:B------:R-:W-:Y:S02]  /*e580*/  SHF.R.S32.HI R18, RZ, 0x1f, R18 ;  /* 0x0000001fff127819 */ /* 0x000fe40000011412 */
[----:B------:R-:W-:Y:S01]  /*e590*/  SHF.R.S32.HI R16, RZ, 0x1f, R16 ;  /* 0x0000001fff107819 */ /* 0x000fe20000011410 */
[----:B------:R2:W-:Y:S01]  /*e5a0*/  @!P3 ST.E.128 [R10.64], RZ ;  /* 0x000000ff0a00b985 */ /* 0x0005e2000c101d06 */
[----:B------:R-:W-:-:S02]  /*e5b0*/  @!P0 LEA R2, P4, R15, R0, 0x1 ;  /* 0x000000000f028211 */ /* 0x000fc400078808ff */
[-C--:B------:R-:W-:Y:S02]  /*e5c0*/  @!P2 LEA.HI.X R9, R19, R4.reuse, R20, 0x1, P6 ;  /* 0x000000041309a211 */ /* 0x080fe400030f0c14 */
[-C--:B------:R-:W-:Y:S02]  /*e5d0*/  @!P1 LEA.HI.X R7, R17, R4.reuse, R18, 0x1, P5 ;  /* 0x0000000411079211 */ /* 0x080fe400028f0c12 */
[----:B------:R-:W-:Y:S01]  /*e5e0*/  @!P0 LEA.HI.X R3, R15, R4, R16, 0x1, P4 ;  /* 0x000000040f038211 */ /* 0x000fe200020f0c10 */
[----:B------:R2:W-:Y:S04]  /*e5f0*/  @!P2 ST.E.128 [R8.64], RZ ;  /* 0x000000ff0800a985 */ /* 0x0005e8000c101d06 */
[----:B------:R2:W-:Y:S04]  /*e600*/  @!P1 ST.E.128 [R6.64], RZ ;  /* 0x000000ff06009985 */ /* 0x0005e8000c101d06 */
[----:B------:R2:W-:Y:S02]  /*e610*/  @!P0 ST.E.128 [R2.64], RZ ;  /* 0x000000ff02008985 */ /* 0x0005e4000c101d06 */
.L_x_87:
[----:B------:R-:W-:Y:S05]  /*e620*/  BSYNC B0 ;  /* 0x0000000000007941 */ /* 0x000fea0003800000 */
.L_x_86:
[----:B------:R-:W-:Y:S05]  /*e630*/  BRA.DIV ~URZ, `(.L_x_88) ;  /* 0x000024727f007947 */ /* 0x000fea000b800000 */
[----:B--2---:R2:W1:Y:S04]  /*e640*/  SHFL.IDX PT, R4, R5, 0x1, 0x181f ;  /* 0x00381f0005047f89 */ /* 0x00446800000e0000 */
[----:B----4-:R2:W4:Y:S02]  /*e650*/  SHFL.IDX PT, R0, R14, 0x1, 0x181f ;  /* 0x00381f000e007f89 */ /* 0x01052400000e0000 */
.L_x_144:
[----:B------:R-:W-:Y:S01]  /*e660*/  IADD3 R2, R12, 0x20, RZ ;  /* 0x000000200c027810 */ /* 0x000fe20007ffe0ff */
        /* <DEDUP_REMOVED lines=18> */
[----:B-1----:R-:W-:Y:S02]  /*e790*/  @!P3 LEA.HI.X R11, R251, R4, R3, 0x1, P4 ;  /* 0x00000004fb0bb211 */ /* 0x002fe400020f0c03 */
        /* <DEDUP_REMOVED lines=10> */
.L_x_90:
[----:B------:R-:W-:Y:S05]  /*e840*/  BSYNC B0 ;  /* 0x0000000000007941 */ /* 0x000fea0003800000 */
.L_x_89:
[----:B------:R-:W-:Y:S05]  /*e850*/  BRA.DIV ~URZ, `(.L_x_91) ;  /* 0x000023127f007947 */ /* 0x000fea000b800000 */
[----:B-1----:R1:W2:Y:S02]  /*e860*/  SHFL.IDX PT, R4, R5, 0x2, 0x181f ;  /* 0x00581f0005047f89 */ /* 0x0022a400000e0000 */
.L_x_145:
[----:B------:R-:W-:Y:S05]  /*e870*/  BRA.DIV ~URZ, `(.L_x_92) ;  /* 0x000023627f007947 */ /* 0x000fea000b800000 */
[----:B----4-:R4:W1:Y:S02]  /*e880*/  SHFL.IDX PT, R0, R14, 0x2, 0x181f ;  /* 0x00581f000e007f89 */ /* 0x01086400000e0000 */
.L_x_146:
        /* <DEDUP_REMOVED lines=13> */
[C---:B-1----:R-:W-:Y:S02]  /*e960*/  @!P3 LEA R10, P4, R251.reuse, R0, 0x1 ;  /* 0x00000000fb0ab211 */ /* 0x042fe400078808ff */
        /* <DEDUP_REMOVED lines=16> */
.L_x_94:
[----:B------:R-:W-:Y:S05]  /*ea70*/  BSYNC B0 ;  /* 0x0000000000007941 */ /* 0x000fea0003800000 */
.L_x_93:
[----:B------:R-:W-:Y:S05]  /*ea80*/  BRA.DIV ~URZ, `(.L_x_95) ;  /* 0x000021b27f007947 */ /* 0x000fea000b800000 */
[----:B--2---:R2:W3:Y:S04]  /*ea90*/  SHFL.IDX PT, R4, R5, 0x3, 0x181f ;  /* 0x00781f0005047f89 */ /* 0x0044e800000e0000 */
[----:B-1----:R2:W1:Y:S02]  /*eaa0*/  SHFL.IDX PT, R0, R14, 0x3, 0x181f ;  /* 0x00781f000e007f89 */ /* 0x00246400000e0000 */
.L_x_147:
[----:B------:R-:W-:-:S04]  /*eab0*/  IADD3 R2, R12, 0x60, RZ ;  /* 0x000000600c027810 */ /* 0x000fc80007ffe0ff */
[----:B------:R-:W-:-:S13]  /*eac0*/  ISETP.GE.AND P0, PT, R2, R13, PT ;  /* 0x0000000d0200720c */ /* 0x000fda0003f06270 */
[----:B------:R-:W-:Y:S05]  /*ead0*/  @P0 BRA `(.L_x_75) ;  /* 0x000001a000000947 */ /* 0x000fea0003800000 */
[C---:B------:R-:W-:Y:S02]  /*eae0*/  IADD3 R17, R251.reuse, 0x40, RZ ;  /* 0x00000040fb117810 */ /* 0x040fe40007ffe0ff */
[C---:B------:R-:W-:Y:S02]  /*eaf0*/  IADD3 R15, R251.reuse, 0x80, RZ ;  /* 0x00000080fb0f7810 */ /* 0x040fe40007ffe0ff */
[C---:B------:R-:W-:Y:S02]  /*eb00*/  ISETP.GE.AND P3, PT, R251.reuse, c[0x0][0x3c8], PT ;  /* 0x0000f200fb007a0c */ /* 0x040fe40003f66270 */
[----:B--2---:R-:W-:Y:S02]  /*eb10*/  IADD3 R5, R251, 0xc0, RZ ;  /* 0x000000c0fb057810 */ /* 0x004fe40007ffe0ff */
[----:B------:R-:W-:Y:S02]  /*eb20*/  ISETP.GE.AND P2, PT, R17, c[0x0][0x3c8], PT ;  /* 0x0000f20011007a0c */ /* 0x000fe40003f46270 */
[----:B------:R-:W-:-:S02]  /*eb30*/  ISETP.GE.AND P1, PT, R15, c[0x0][0x3c8], PT ;  /* 0x0000f2000f007a0c */ /* 0x000fc40003f26270 */
[----:B------:R-:W-:Y:S02]  /*eb40*/  ISETP.GE.AND P0, PT, R5, c[0x0][0x3c8], PT ;  /* 0x0000f20005007a0c */ /* 0x000fe40003f06270 */
[C---:B------:R-:W-:Y:S02]  /*eb50*/  IADD3 R18, R251.reuse, 0x40, RZ ;  /* 0x00000040fb127810 */ /* 0x040fe40007ffe0ff */
[----:B------:R-:W-:Y:S02]  /*eb60*/  SHF.R.S32.HI R3, RZ, 0x1f, R251 ;  /* 0x0000001fff037819 */ /* 0x000fe400000114fb */
[C---:B-1----:R-:W-:Y:S02]  /*eb70*/  @!P3 LEA R10, P4, R251.reuse, R0, 0x1 ;  /* 0x00000000fb0ab211 */ /* 0x042fe400078808ff */
[C---:B------:R-:W-:Y:S02]  /*eb80*/  IADD3 R16, R251.reuse, 0x80, RZ ;  /* 0x00000080fb107810 */ /* 0x040fe40007ffe0ff */
[----:B---34-:R-:W-:-:S02]  /*eb90*/  IADD3 R14, R251, 0xc0, RZ ;  /* 0x000000c0fb0e7810 */ /* 0x018fc40007ffe0ff */
[-C--:B------:R-:W-:Y:S02]  /*eba0*/  @!P2 LEA R8, P6, R17, R0.reuse, 0x1 ;  /* 0x000000001108a211 */ /* 0x080fe400078c08ff */
[----:B------:R-:W-:Y:S02]  /*ebb0*/  SHF.R.S32.HI R18, RZ, 0x1f, R18 ;  /* 0x0000001fff127819 */ /* 0x000fe40000011412 */
[----:B------:R-:W-:Y:S02]  /*ebc0*/  @!P1 LEA R6, P5, R15, R0, 0x1 ;  /* 0x000000000f069211 */ /* 0x000fe400078a08ff */
[----:B------:R-:W-:Y:S02]  /*ebd0*/  @!P3 LEA.HI.X R11, R251, R4, R3, 0x1, P4 ;  /* 0x00000004fb0bb211 */ /* 0x000fe400020f0c03 */
        /* <DEDUP_REMOVED lines=10> */
.L_x_75:
[----:B------:R-:W-:Y:S05]  /*ec80*/  BSYNC B1 ;  /* 0x0000000000017941 */ /* 0x000fea0003800000 */
.L_x_59:
[----:B-1--4-:R-:W4:Y:S02]  /*ec90*/  LDL R0, [R1+0x180] ;  /* 0x0001800001007983 */ /* 0x012f240000100800 */
[----:B----4-:R-:W-:-:S13]  /*eca0*/  ISETP.NE.AND P0, PT, R0, RZ, PT ;  /* 0x000000ff0000720c */ /* 0x010fda0003f05270 */
[----:B------:R-:W-:Y:S01]  /*ecb0*/  @P0 WARPSYNC 0xffffffff ;  /* 0xffffffff00000948 */ /* 0x000fe20003800000 */
[----:B------:R-:W-:Y:S06]  /*ecc0*/  @P0 BAR.SYNC.DEFER_BLOCKING 0x5, 0x100 ;  /* 0x0144000000000b1d */ /* 0x000fec0000010000 */
[----:B--23--:R-:W1:Y:S04]  /*ecd0*/  @P0 LDS.128 R4, [0x1a080] ;  /* 0x01a08000ff040984 */ /* 0x00ce680000000c00 */
[----:B-1----:R1:W-:Y:S04]  /*ece0*/  @P0 STL.64 [R1+0x48], R4 ;  /* 0x0000480401000387 */ /* 0x0023e80000100a00 */
[----:B------:R1:W-:Y:S04]  /*ecf0*/  @P0 STL.64 [R1+0x50], R6 ;  /* 0x0000500601000387 */ /* 0x0003e80000100a00 */
[----:B------:R-:W-:Y:S06]  /*ed00*/  @P0 BAR.ARV 0x4, 0x100 ;  /* 0x0104000000000b1d */ /* 0x000fec0000002000 */
[----:B------:R-:W-:Y:S05]  /*ed10*/  @P0 BRA `(.L_x_96) ;  /* 0x00000b9000000947 */ /* 0x000fea0003800000 */
[----:B------:R-:W2:Y:S01]  /*ed20*/  S2R R0, SR_TID.X ;  /* 0x0000000000007919 */ /* 0x000ea20000002100 */
[----:B-1----:R-:W-:Y:S01]  /*ed30*/  IMAD.MOV.U32 R7, RZ, RZ, RZ ;  /* 0x000000ffff077224 */ /* 0x002fe200078e00ff */
[----:B--2---:R-:W-:-:S04]  /*ed40*/  LOP3.LUT R13, R0, 0x1f, RZ, 0xc0, !PT ;  /* 0x0000001f000d7812 */ /* 0x004fc800078ec0ff */
[----:B------:R-:W-:Y:S01]  /*ed50*/  ISETP.NE.AND P5, PT, R13, 0x1f, PT ;  /* 0x0000001f0d00780c */ /* 0x000fe20003fa5270 */
[----:B------:R-:W-:Y:S10]  /*ed60*/  BRA.DIV ~URZ, `(.L_x_97) ;  /* 0x00001f927f007947 */ /* 0x000ff4000b800000 */
[----:B------:R1:W2:Y:S02]  /*ed70*/  SHFL.IDX PT, R9, R22, RZ, 0x1f ;  /* 0x00001fff16097589 */ /* 0x0002a400000e0000 */
.L_x_148:
[----:B------:R-:W-:Y:S05]  /*ed80*/  BRA.DIV ~URZ, `(.L_x_98) ;  /* 0x00001fe27f007947 */ /* 0x000fea000b800000 */
[----:B------:R3:W4:Y:S02]  /*ed90*/  SHFL.IDX PT, R8, R22, 0x1, 0x1f ;  /* 0x00201f0016087f89 */ /* 0x00072400000e0000 */
.L_x_149:
[----:B------:R-:W5:Y:S01]  /*eda0*/  LDL R0, [R1+0x54] ;  /* 0x0000540001007983 */ /* 0x000f620000100800 */
[----:B------:R-:W-:Y:S02]  /*edb0*/  IMAD.MOV.U32 R6, RZ, RZ, RZ ;  /* 0x000000ffff067224 */ /* 0x000fe400078e00ff */
[----:B-----5:R-:W-:-:S05]  /*edc0*/  IMAD.IADD R0, R0, 0x1, R13 ;  /* 0x0000000100007824 */ /* 0x020fca00078e020d */
[----:B------:R-:W-:-:S13]  /*edd0*/  ISETP.GE.OR P0, PT, R0, c[0x0][0x53c], !P5 ;  /* 0x00014f0000007a0c */ /* 0x000fda0006f06670 */
[----:B------:R-:W-:Y:S01]  /*ede0*/  @!P0 IMAD.MOV.U32 R2, RZ, RZ, 0x4 ;  /* 0x00000004ff028424 */ /* 0x000fe200078e00ff */
[----:B------:R-:W-:-:S03]  /*edf0*/  @!P0 MOV R3, 0x4 ;  /* 0x0000000400038802 */ /* 0x000fc60000000f00 */
[----:B------:R-:W-:-:S04]  /*ee00*/  @!P0 IMAD.WIDE R4, R0, R2, c[0x0][0x580] ;  /* 0x0001600000048625 */ /* 0x000fc800078e0202 */
[----:B------:R-:W-:Y:S01]  /*ee10*/  @!P0 IMAD.WIDE R2, R0, R3, c[0x0][0x578] ;  /* 0x00015e0000028625 */ /* 0x000fe200078e0203 */
[----:B------:R-:W5:Y:S04]  /*ee20*/  @!P0 LDG.E R6, [R4.64] ;  /* 0x0000000604068981 */ /* 0x000f68000c1e1900 */
[----:B------:R-:W5:Y:S01]  /*ee30*/  @!P0 LDG.E R7, [R2.64] ;  /* 0x0000000602078981 */ /* 0x000f62000c1e1900 */
[C---:B------:R-:W-:Y:S02]  /*ee40*/  ISETP.GE.U32.AND P4, PT, R13.reuse, 0x10, PT ;  /* 0x000000100d00780c */ /* 0x040fe40003f86070 */
[C---:B------:R-:W-:Y:S02]  /*ee50*/  ISETP.GE.U32.AND P3, PT, R13.reuse, 0x8, PT ;  /* 0x000000080d00780c */ /* 0x040fe40003f66070 */
[----:B------:R-:W-:-:S02]  /*ee60*/  ISETP.GE.U32.AND P2, PT, R13, 0x4, PT ;  /* 0x000000040d00780c */ /* 0x000fc40003f46070 */
[C---:B------:R-:W-:Y:S02]  /*ee70*/  ISETP.GE.U32.AND P1, PT, R13.reuse, 0x2, PT ;  /* 0x000000020d00780c */ /* 0x040fe40003f26070 */
[----:B------:R-:W-:Y:S02]  /*ee80*/  ISETP.NE.AND P0, PT, R13, RZ, PT ;  /* 0x000000ff0d00720c */ /* 0x000fe40003f05270 */
[----:B------:R-:W-:Y:S01]  /*ee90*/  MOV R10, RZ ;  /* 0x000000ff000a7202 */ /* 0x000fe20000000f00 */
[----:B-----5:R-:W-:Y:S01]  /*eea0*/  IMAD R0, R7, R6, RZ ;  /* 0x0000000607007224 */ /* 0x020fe200078e02ff */
[----:B------:R-:W-:Y:S07]  /*eeb0*/  BRA.DIV ~URZ, `(.L_x_99) ;  /* 0x00001f227f007947 */ /* 0x000fee000b800000 */
[----:B------:R1:W3:Y:S02]  /*eec0*/  SHFL.UP PT, R4, R0, 0x1, RZ ;  /* 0x0420000000047989 */ /* 0x0002e400000e00ff */
.L_x_150:
[----:B---3--:R-:W-:-:S04]  /*eed0*/  SEL R4, R4, RZ, P0 ;  /* 0x000000ff04047207 */ /* 0x008fc80000000000 */
        /* <DEDUP_REMOVED lines=14> */
[----:B------:R1:W3:Y:S02]  /*efc0*/  SHFL.IDX PT, R0, R4, 0x1f, 0x1f ;  /* 0x03e01f0004007f89 */ /* 0x0002e400000e0000 */
.L_x_151:
[----:B---3--:R-:W-:Y:S01]  /*efd0*/  IMAD R0, R0, c[0x0][0x538], RZ ;  /* 0x00014e0000007a24 */ /* 0x008fe200078e02ff */
[----:B------:R-:W-:Y:S04]  /*efe0*/  BSSY B1, `(.L_x_101) ;  /* 0x0000083000017945 */ /* 0x000fe80003800000 */
[----:B----4-:R-:W-:-:S04]  /*eff0*/  IADD3 R8, R0, R8, RZ ;  /* 0x0000000800087210 */ /* 0x010fc80007ffe0ff */
[----:B--2---:R-:W-:-:S13]  /*f000*/  ISETP.GT.AND P6, PT, R8, R9, PT ;  /* 0x000000090800720c */ /* 0x004fda0003fc4270 */
[----:B------:R-:W-:Y:S05]  /*f010*/  @P6 BRA `(.L_x_102) ;  /* 0x0000025000006947 */ /* 0x000fea0003800000 */
.L_x_106:
[----:B------:R-:W2:Y:S02]  /*f020*/  LDL.LU R0, [R1+0x54] ;  /* 0x0000540001007983 */ /* 0x000ea40000300800 */
[----:B--2---:R-:W-:-:S04]  /*f030*/  IADD3 R0, R0, 0x1f, RZ ;  /* 0x0000001f00007810 */ /* 0x004fc80007ffe0ff */
[----:B------:R-:W-:-:S13]  /*f040*/  ISETP.GE.AND P6, PT, R0, c[0x0][0x53c], PT ;  /* 0x00014f0000007a0c */ /* 0x000fda0003fc6270 */
[----:B------:R-:W-:Y:S05]  /*f050*/  @P6 BRA `(.L_x_103) ;  /* 0x0000076000006947 */ /* 0x000fea0003800000 */
[----:B------:R2:W-:Y:S01]  /*f060*/  STL [R1+0x54], R0 ;  /* 0x0000540001007387 */ /* 0x0005e20000100800 */
[----:B------:R-:W-:Y:S01]  /*f070*/  CS2R R6, SRZ ;  /* 0x0000000000067805 */ /* 0x000fe2000001ff00 */
[----:B--2---:R-:W-:-:S04]  /*f080*/  IADD3 R0, R0, R13, RZ ;  /* 0x0000000d00007210 */ /* 0x004fc80007ffe0ff */
[----:B------:R-:W-:-:S13]  /*f090*/  ISETP.GE.OR P6, PT, R0, c[0x0][0x53c], !P5 ;  /* 0x00014f0000007a0c */ /* 0x000fda0006fc6670 */
[----:B------:R-:W-:Y:S02]  /*f0a0*/  @!P6 MOV R2, 0x4 ;  /* 0x000000040002e802 */ /* 0x000fe40000000f00 */
[----:B------:R-:W-:-:S03]  /*f0b0*/  @!P6 MOV R3, 0x4 ;  /* 0x000000040003e802 */ /* 0x000fc60000000f00 */
[----:B-1----:R-:W-:-:S04]  /*f0c0*/  @!P6 IMAD.WIDE R4, R0, R2, c[0x0][0x580] ;  /* 0x000160000004e625 */ /* 0x002fc800078e0202 */
[----:B------:R-:W-:Y:S01]  /*f0d0*/  @!P6 IMAD.WIDE R2, R0, R3, c[0x0][0x578] ;  /* 0x00015e000002e625 */ /* 0x000fe200078e0203 */
[----:B------:R-:W2:Y:S04]  /*f0e0*/  @!P6 LDG.E R6, [R4.64] ;  /* 0x000000060406e981 */ /* 0x000ea8000c1e1900 */
[----:B------:R-:W2:Y:S02]  /*f0f0*/  @!P6 LDG.E R7, [R2.64] ;  /* 0x000000060207e981 */ /* 0x000ea4000c1e1900 */
[----:B--2---:R-:W-:Y:S01]  /*f100*/  IMAD R0, R7, R6, RZ ;  /* 0x0000000607007224 */ /* 0x004fe200078e02ff */
[----:B------:R-:W-:Y:S05]  /*f110*/  BRA.DIV ~URZ, `(.L_x_104) ;  /* 0x00001ea27f007947 */ /* 0x000fea000b800000 */
[----:B------:R1:W2:Y:S02]  /*f120*/  SHFL.UP PT, R2, R0, 0x1, RZ ;  /* 0x0420000000027989 */ /* 0x0002a400000e00ff */
.L_x_152:
        /* <DEDUP_REMOVED lines=16> */
.L_x_153:
[----:B--2---:R-:W-:-:S05]  /*f230*/  IMAD R0, R0, c[0x0][0x538], RZ ;  /* 0x00014e0000007a24 */ /* 0x004fca00078e02ff */
[----:B------:R-:W-:-:S04]  /*f240*/  IADD3 R8, R0, R8, RZ ;  /* 0x0000000800087210 */ /* 0x000fc80007ffe0ff */
[----:B------:R-:W-:-:S13]  /*f250*/  ISETP.GT.AND P6, PT, R8, R9, PT ;  /* 0x000000090800720c */ /* 0x000fda0003fc4270 */
[----:B-1----:R-:W-:Y:S05]  /*f260*/  @!P6 BRA `(.L_x_106) ;  /* 0xfffffdb00000e947 */ /* 0x002fea000383ffff */
.L_x_102:
[----:B------:R-:W-:-:S05]  /*f270*/  IADD3 R8, -R0, R8, RZ ;  /* 0x0000000800087210 */ /* 0x000fca0007ffe1ff */
[----:B------:R-:W-:-:S05]  /*f280*/  IMAD R0, R4, c[0x0][0x538], R8 ;  /* 0x00014e0004007a24 */ /* 0x000fca00078e0208 */
[----:B------:R-:W-:Y:S01]  /*f290*/  ISETP.GT.AND P0, PT, R0, R9, PT ;  /* 0x000000090000720c */ /* 0x000fe20003f04270 */
[----:B------:R-:W-:-:S12]  /*f2a0*/  BRA.DIV ~URZ, `(.L_x_107) ;  /* 0x00001f027f007947 */ /* 0x000fd8000b800000 */
[----:B------:R-:W-:-:S04]  /*f2b0*/  VOTE.ANY R5, PT, !P0 ;  /* 0x0000000000057806 */ /* 0x000fc800040e0100 */
.L_x_154:
[----:B------:R2:W3:Y:S01]  /*f2c0*/  POPC R11, R5 ;  /* 0x00000005000b7309 */ /* 0x0004e20000000000 */
[----:B------:R-:W-:Y:S05]  /*f2d0*/  BRA.DIV ~URZ, `(.L_x_108) ;  /* 0x00001f227f007947 */ /* 0x000fea000b800000 */
[----:B---3--:R3:W4:Y:S04]  /*f2e0*/  SHFL.IDX PT, R6, R6, R11, 0x1f ;  /* 0x00001f0b06067589 */ /* 0x00872800000e0000 */
[----:B------:R3:W1:Y:S02]  /*f2f0*/  SHFL.IDX PT, R7, R7, R11, 0x1f ;  /* 0x00001f0b07077589 */ /* 0x00066400000e0000 */
.L_x_155:
[----:B------:R-:W-:Y:S01]  /*f300*/  ISETP.NE.AND P0, PT, R5, RZ, PT ;  /* 0x000000ff0500720c */ /* 0x000fe20003f05270 */
[----:B------:R-:W-:-:S12]  /*f310*/  BSSY B0, `(.L_x_109) ;  /* 0x0000005000007945 */ /* 0x000fd80003800000 */
[----:B------:R-:W-:Y:S05]  /*f320*/  @!P0 BRA `(.L_x_110) ;  /* 0x0000003000008947 */ /* 0x000fea0003800000 */
[----:B------:R-:W-:Y:S01]  /*f330*/  IADD3 R0, R11, -0x1, RZ ;  /* 0xffffffff0b007810 */ /* 0x000fe20007ffe0ff */
[----:B------:R-:W-:Y:S05]  /*f340*/  BRA.DIV ~URZ, `(.L_x_111) ;  /* 0x00001f827f007947 */ /* 0x000fea000b800000 */
[----:B------:R2:W3:Y:S02]  /*f350*/  SHFL.IDX PT, R10, R4, R0, 0x1f ;  /* 0x00001f00040a7589 */ /* 0x0004e400000e0000 */
.L_x_110:
[----:B------:R-:W-:Y:S05]  /*f360*/  BSYNC B0 ;  /* 0x0000000000007941 */ /* 0x000fea0003800000 */
.L_x_109:
[----:B--23--:R-:W-:Y:S01]  /*f370*/  IMAD R5, R10, c[0x0][0x538], R8 ;  /* 0x00014e000a057a24 */ /* 0x00cfe200078e0208 */
[----:B-1--4-:R-:W-:Y:S02]  /*f380*/  IABS R4, R6 ;  /* 0x0000000600047213 */ /* 0x012fe40000000000 */
[----:B------:R-:W-:Y:S01]  /*f390*/  IABS R0, R7 ;  /* 0x0000000700007213 */ /* 0x000fe20000000000 */
[----:B------:R-:W-:Y:S01]  /*f3a0*/  IMAD.IADD R10, R9, 0x1, -R5 ;  /* 0x00000001090a7824 */ /* 0x000fe200078e0a05 */
[----:B------:R1:W-:Y:S01]  /*f3b0*/  STL [R1+0x48], R5 ;  /* 0x0000480501007387 */ /* 0x0003e20000100800 */
[----:B------:R-:W2:Y:S03]  /*f3c0*/  I2F.RP R2, R4 ;  /* 0x0000000400027306 */ /* 0x000ea60000209400 */
[----:B------:R-:W3:Y:S05]  /*f3d0*/  LDL.LU R14, [R1+0x54] ;  /* 0x00005400010e7983 */ /* 0x000eea0000300800 */
[----:B--2---:R-:W2:Y:S02]  /*f3e0*/  MUFU.RCP R2, R2 ;  /* 0x0000000200027308 */ /* 0x004ea40000001000 */
[----:B--2---:R-:W-:-:S06]  /*f3f0*/  IADD3 R2, R2, 0xffffffe, RZ ;  /* 0x0ffffffe02027810 */ /* 0x004fcc0007ffe0ff */
[----:B------:R-:W2:Y:S01]  /*f400*/  F2I.FTZ.U32.TRUNC.NTZ R3, R2 ;  /* 0x0000000200037305 */ /* 0x000ea2000021f000 */
[----:B-1----:R-:W-:Y:S01]  /*f410*/  IMAD.MOV.U32 R5, RZ, RZ, R0 ;  /* 0x000000ffff057224 */ /* 0x002fe200078e0000 */
[----:B------:R-:W-:Y:S02]  /*f420*/  IABS R0, R6 ;  /* 0x0000000600007213 */ /* 0x000fe40000000000 */
[----:B------:R-:W-:-:S04]  /*f430*/  IABS R9, R10 ;  /* 0x0000000a00097213 */ /* 0x000fc80000000000 */
[----:B------:R-:W1:Y:S01]  /*f440*/  I2F.RP R12, R5 ;  /* 0x00000005000c7306 */ /* 0x000e620000209400 */
[----:B--2---:R-:W-:-:S04]  /*f450*/  IMAD.MOV R2, RZ, RZ, -R3 ;  /* 0x000000ffff027224 */ /* 0x004fc800078e0a03 */
[----:B------:R-:W-:Y:S01]  /*f460*/  IMAD R8, R2, R4, RZ ;  /* 0x0000000402087224 */ /* 0x000fe200078e02ff */
[----:B------:R-:W-:Y:S01]  /*f470*/  MOV R2, RZ ;  /* 0x000000ff00027202 */ /* 0x000fe20000000f00 */
[----:B------:R-:W-:-:S04]  /*f480*/  IMAD.MOV R0, RZ, RZ, -R0 ;  /* 0x000000ffff007224 */ /* 0x000fc800078e0a00 */
[----:B------:R-:W-:-:S04]  /*f490*/  IMAD.HI.U32 R8, R3, R8, R2 ;  /* 0x0000000803087227 */ /* 0x000fc800078e0002 */
[----:B------:R-:W-:Y:S02]  /*f4a0*/  IMAD.MOV.U32 R2, RZ, RZ, R9 ;  /* 0x000000ffff027224 */ /* 0x000fe400078e0009 */
[----:B------:R-:W-:Y:S02]  /*f4b0*/  IMAD.MOV.U32 R3, RZ, RZ, R0 ;  /* 0x000000ffff037224 */ /* 0x000fe400078e0000 */
[----:B------:R-:W-:-:S04]  /*f4c0*/  IMAD.HI.U32 R0, R8, R2, RZ ;  /* 0x0000000208007227 */ /* 0x000fc800078e00ff */
[----:B------:R-:W-:Y:S02]  /*f4d0*/  IMAD R2, R0, R3, R2 ;  /* 0x0000000300027224 */ /* 0x000fe400078e0202 */
[----:B-1----:R-:W1:Y:S03]  /*f4e0*/  MUFU.RCP R3, R12 ;  /* 0x0000000c00037308 */ /* 0x002e660000001000 */
[----:B------:R-:W-:Y:S02]  /*f4f0*/  ISETP.GT.U32.AND P1, PT, R4, R2, PT ;  /* 0x000000020400720c */ /* 0x000fe40003f24070 */
[----:B-1----:R-:W-:-:S11]  /*f500*/  IADD3 R3, R3, 0xffffffe, RZ ;  /* 0x0ffffffe03037810 */ /* 0x002fd60007ffe0ff */
[-C--:B------:R-:W-:Y:S01]  /*f510*/  @!P1 IADD3 R2, R2, -R4.reuse, RZ ;  /* 0x8000000402029210 */ /* 0x080fe20007ffe0ff */
[----:B------:R-:W1:Y:S03]  /*f520*/  F2I.FTZ.U32.TRUNC.NTZ R3, R3 ;  /* 0x0000000300037305 */ /* 0x000e66000021f000 */
[----:B------:R-:W-:Y:S02]  /*f530*/  ISETP.GE.U32.AND P2, PT, R2, R4, PT ;  /* 0x000000040200720c */ /* 0x000fe40003f46070 */
[----:B------:R-:W-:Y:S02]  /*f540*/  LOP3.LUT R2, R10, R6, RZ, 0x3c, !PT ;  /* 0x000000060a027212 */ /* 0x000fe400078e3cff */
[----:B------:R-:W-:Y:S02]  /*f550*/  @!P1 IADD3 R0, R0, 0x1, RZ ;  /* 0x0000000100009810 */ /* 0x000fe40007ffe0ff */
[----:B------:R-:W-:-:S02]  /*f560*/  ISETP.GE.AND P0, PT, R2, RZ, PT ;  /* 0x000000ff0200720c */ /* 0x000fc40003f06270 */
[----:B------:R-:W-:-:S05]  /*f570*/  ISETP.NE.AND P1, PT, R6, RZ, PT ;  /* 0x000000ff0600720c */ /* 0x000fca0003f25270 */
[----:B------:R-:W-:Y:S01]  /*f580*/  @P2 IADD3 R0, R0, 0x1, RZ ;  /* 0x0000000100002810 */ /* 0x000fe20007ffe0ff */
[----:B-1----:R-:W-:-:S04]  /*f590*/  IMAD.MOV R2, RZ, RZ, -R3 ;  /* 0x000000ffff027224 */ /* 0x002fc800078e0a03 */
[----:B------:R-:W-:Y:S01]  /*f5a0*/  IMAD.MOV.U32 R4, RZ, RZ, R2 ;  /* 0x000000ffff047224 */ /* 0x000fe200078e0002 */
[----:B------:R-:W-:Y:S01]  /*f5b0*/  IABS R2, R7 ;  /* 0x0000000700027213 */ /* 0x000fe20000000000 */
[----:B------:R-:W-:Y:S01]  /*f5c0*/  @!P0 IMAD.MOV R0, RZ, RZ, -R0 ;  /* 0x000000ffff008224 */ /* 0x000fe200078e0a00 */
[----:B------:R-:W-:Y:S01]  /*f5d0*/  @!P1 LOP3.LUT R0, RZ, R6, RZ, 0x33, !PT ;  /* 0x00000006ff009212 */ /* 0x000fe200078e33ff */
[----:B------:R-:W-:Y:S01]  /*f5e0*/  IMAD R4, R4, R5, RZ ;  /* 0x0000000504047224 */ /* 0x000fe200078e02ff */
[----:B------:R-:W-:Y:S01]  /*f5f0*/  IADD3 R8, RZ, -R2, RZ ;  /* 0x80000002ff087210 */ /* 0x000fe20007ffe0ff */
[----:B------:R-:W-:Y:S01]  /*f600*/  IMAD.MOV.U32 R2, RZ, RZ, RZ ;  /* 0x000000ffff027224 */ /* 0x000fe200078e00ff */
[----:B------:R-:W-:-:S03]  /*f610*/  IABS R9, R0 ;  /* 0x0000000000097213 */ /* 0x000fc60000000000 */
[----:B------:R-:W-:Y:S01]  /*f620*/  IMAD.HI.U32 R2, R3, R4, R2 ;  /* 0x0000000403027227 */ /* 0x000fe200078e0002 */
[----:B------:R-:W-:-:S03]  /*f630*/  MOV R4, R8 ;  /* 0x0000000800047202 */ /* 0x000fc60000000f00 */
[----:B------:R-:W-:-:S04]  /*f640*/  IMAD.MOV.U32 R3, RZ, RZ, R9 ;  /* 0x000000ffff037224 */ /* 0x000fc800078e0009 */
[----:B------:R-:W-:-:S04]  /*f650*/  IMAD.HI.U32 R2, R2, R3, RZ ;  /* 0x0000000302027227 */ /* 0x000fc800078e00ff */
[----:B------:R-:W-:-:S05]  /*f660*/  IMAD R3, R2, R4, R3 ;  /* 0x0000000402037224 */ /* 0x000fca00078e0203 */
[----:B------:R-:W-:-:S13]  /*f670*/  ISETP.GT.U32.AND P1, PT, R5, R3, PT ;  /* 0x000000030500720c */ /* 0x000fda0003f24070 */
[----:B------:R-:W-:-:S05]  /*f680*/  @!P1 IMAD.IADD R3, R3, 0x1, -R5 ;  /* 0x0000000103039824 */ /* 0x000fca00078e0a05 */
[----:B------:R-:W-:Y:S02]  /*f690*/  ISETP.GE.U32.AND P2, PT, R3, R5, PT ;  /* 0x000000050300720c */ /* 0x000fe40003f46070 */
[----:B------:R-:W-:Y:S02]  /*f6a0*/  LOP3.LUT R3, R0, R7, RZ, 0x3c, !PT ;  /* 0x0000000700037212 */ /* 0x000fe400078e3cff */
[----:B------:R-:W-:Y:S02]  /*f6b0*/  @!P1 IADD3 R2, R2, 0x1, RZ ;  /* 0x0000000102029810 */ /* 0x000fe40007ffe0ff */
[----:B------:R-:W-:Y:S02]  /*f6c0*/  ISETP.GE.AND P0, PT, R3, RZ, PT ;  /* 0x000000ff0300720c */ /* 0x000fe40003f06270 */
[----:B------:R-:W-:-:S05]  /*f6d0*/  ISETP.NE.AND P1, PT, R7, RZ, PT ;  /* 0x000000ff0700720c */ /* 0x000fca0003f25270 */
[----:B------:R-:W-:-:S06]  /*f6e0*/  @P2 IADD3 R2, R2, 0x1, RZ ;  /* 0x0000000102022810 */ /* 0x000fcc0007ffe0ff */
[----:B------:R-:W-:Y:S02]  /*f6f0*/  @!P0 IMAD.MOV R2, RZ, RZ, -R2 ;  /* 0x000000ffff028224 */ /* 0x000fe400078e0a02 */
[----:B------:R-:W-:-:S04]  /*f700*/  @!P1 LOP3.LUT R2, RZ, R7, RZ, 0x33, !PT ;  /* 0x00000007ff029212 */ /* 0x000fc800078e33ff */
[----:B------:R-:W-:Y:S01]  /*f710*/  IADD3 R3, -R2, RZ, RZ ;  /* 0x000000ff02037210 */ /* 0x000fe20007ffe1ff */
[----:B------:R-:W-:Y:S02]  /*f720*/  IMAD R6, R0, R6, RZ ;  /* 0x0000000600067224 */ /* 0x000fe400078e02ff */
[C---:B------:R-:W-:Y:S02]  /*f730*/  IMAD R2, R7.reuse, 0x1000000, R2 ;  /* 0x0100000007027824 */ /* 0x040fe400078e0202 */
[----:B------:R-:W-:Y:S01]  /*f740*/  IMAD R0, R7, R3, R0 ;  /* 0x0000000307007224 */ /* 0x000fe200078e0200 */
[----:B------:R-:W-:-:S03]  /*f750*/  IADD3 R3, R10, -R6, RZ ;  /* 0x800000060a037210 */ /* 0x000fc60007ffe0ff */
[----:B------:R-:W-:-:S05]  /*f760*/  IMAD R0, R0, 0x10000, R2 ;  /* 0x0001000000007824 */ /* 0x000fca00078e0202 */
[----:B------:R1:W-:Y:S01]  /*f770*/  STL [R1+0x50], R0 ;  /* 0x0000500001007387 */ /* 0x0003e20000100800 */
[----:B---3--:R-:W-:-:S05]  /*f780*/  IMAD.IADD R14, R11, 0x1, R14 ;  /* 0x000000010b0e7824 */ /* 0x008fca00078e020e */
[----:B------:R1:W-:Y:S04]  /*f790*/  STL [R1+0x54], R14 ;  /* 0x0000540e01007387 */ /* 0x0003e80000100800 */
[----:B------:R1:W-:Y:S01]  /*f7a0*/  STL [R1+0x4c], R3 ;  /* 0x00004c0301007387 */ /* 0x0003e20000100800 */
[----:B------:R-:W-:Y:S05]  /*f7b0*/  BRA `(.L_x_112) ;  /* 0x0000005000007947 */ /* 0x000fea0003800000 */
.L_x_103:
[----:B------:R-:W-:Y:S01]  /*f7c0*/  MOV R0, c[0x0][0x53c] ;  /* 0x00014f0000007a02 */ /* 0x000fe20000000f00 */
[----:B------:R2:W-:Y:S04]  /*f7d0*/  STL [R1+0x48], R9 ;  /* 0x0000480901007387 */ /* 0x0005e80000100800 */
[----:B------:R2:W-:Y:S04]  /*f7e0*/  STL [R1+0x4c], RZ ;  /* 0x00004cff01007387 */ /* 0x0005e80000100800 */
[----:B------:R2:W-:Y:S04]  /*f7f0*/  STL [R1+0x50], RZ ;  /* 0x000050ff01007387 */ /* 0x0005e80000100800 */
[----:B------:R2:W-:Y:S02]  /*f800*/  STL [R1+0x54], R0 ;  /* 0x0000540001007387 */ /* 0x0005e40000100800 */
.L_x_112:
[----:B------:R-:W-:Y:S05]  /*f810*/  BSYNC B1 ;  /* 0x0000000000017941 */ /* 0x000fea0003800000 */
.L_x_101:
[----:B-1----:R-:W3:Y:S04]  /*f820*/  LDL R4, [R1+0x48] ;  /* 0x0000480001047983 */ /* 0x002ee80000100800 */
[----:B------:R-:W3:Y:S04]  /*f830*/  LDL R5, [R1+0x4c] ;  /* 0x00004c0001057983 */ /* 0x000ee80000100800 */
[----:B------:R-:W3:Y:S04]  /*f840*/  LDL R6, [R1+0x50] ;  /* 0x0000500001067983 */ /* 0x000ee80000100800 */
[----:B------:R-:W3:Y:S01]  /*f850*/  LDL R7, [R1+0x54] ;  /* 0x0000540001077983 */ /* 0x000ee20000100800 */
[----:B------:R-:W-:Y:S03]  /*f860*/  WARPSYNC 0xffffffff ;  /* 0xffffffff00007948 */ /* 0x000fe60003800000 */
[----:B------:R-:W-:Y:S01]  /*f870*/  BAR.SYNC.DEFER_BLOCKING 0x4, 0x100 ;  /* 0x0104000000007b1d */ /* 0x000fe20000010000 */
[----:B------:R-:W-:-:S13]  /*f880*/  ISETP.NE.AND P0, PT, R13, RZ, PT ;  /* 0x000000ff0d00720c */ /* 0x000fda0003f05270 */
[----:B---3--:R1:W-:Y:S04]  /*f890*/  @!P0 STS.128 [0x1a080], R4 ;  /* 0x01a08004ff008388 */ /* 0x0083e80000000c00 */
[----:B------:R-:W-:Y:S06]  /*f8a0*/  BAR.ARV 0x5, 0x100 ;  /* 0x0144000000007b1d */ /* 0x000fec0000002000 */
.L_x_96:
[----:B--2---:R-:W2:Y:S02]  /*f8b0*/  LDL R0, [R1+0x54] ;  /* 0x0000540001007983 */ /* 0x004ea40000100800 */
[----:B--2---:R-:W-:-:S13]  /*f8c0*/  ISETP.GE.AND P0, PT, R0, c[0x0][0x53c], PT ;  /* 0x00014f0000007a0c */ /* 0x004fda0003f06270 */
[----:B-1----:R-:W-:Y:S01]  /*f8d0*/  @P0 CALL.REL.NOINC `(.L_x_113) ;  /* 0x0000001000000944 */ /* 0x002fe20003c00000 */
[----:B------:R-:W-:Y:S05]  /*f8e0*/  BRA `(.L_x_114) ;  /* 0xffff22f000007947 */ /* 0x000fea000383ffff */
.L_x_113:
[----:B------:R-:W-:Y:S05]  /*f8f0*/  EXIT ;  /* 0x000000000000794d */ /* 0x000fea0003800000 */
.L_x_16:
[----:B------:R-:W-:Y:S01]  /*f900*/  IMAD.MOV.U32 R0, RZ, RZ, R5 ;  /* 0x000000ffff007224 */ /* 0x000fe200078e0005 */
[----:B------:R-:W-:Y:S02]  /*f910*/  MOV R3, 0x1 ;  /* 0x0000000100037802 */ /* 0x000fe40000000f00 */
[----:B------:R-:W-:Y:S02]  /*f920*/  MOV R2, 0xf940 ;  /* 0x0000f94000027802 */ /* 0x000fe40000000f00 */
[----:B------:R-:W-:Y:S05]  /*f930*/  CALL.REL.NOINC `($__internal_2_$__cuda_sm70_shflsync_up_p) ;  /* 0x00001ad000007944 */ /* 0x000fea0003c00000 */
[----:B------:R-:W-:Y:S01]  /*f940*/  MOV R0, R4 ;  /* 0x0000000400007202 */ /* 0x000fe20000000f00 */
[----:B------:R-:W-:Y:S05]  /*f950*/  BRA `(.L_x_115) ;  /* 0xffff0b1000007947 */ /* 0x000fea000383ffff */
.L_x_17:
[----:B------:R-:W-:Y:S01]  /*f960*/  IMAD.MOV.U32 R0, RZ, RZ, R5 ;  /* 0x000000ffff007224 */ /* 0x000fe200078e0005 */
[----:B------:R-:W-:Y:S02]  /*f970*/  MOV R3, 0x2 ;  /* 0x0000000200037802 */ /* 0x000fe40000000f00 */
[----:B------:R-:W-:Y:S02]  /*f980*/  MOV R2, 0xf9a0 ;  /* 0x0000f9a000027802 */ /* 0x000fe40000000f00 */
[----:B------:R-:W-:Y:S05]  /*f990*/  CALL.REL.NOINC `($__internal_2_$__cuda_sm70_shflsync_up_p) ;  /* 0x00001a7000007944 */ /* 0x000fea0003c00000 */
[----:B------:R-:W-:Y:S01]  /*f9a0*/  SEL R4, R4, RZ, P4 ;  /* 0x000000ff04047207 */ /* 0x000fe20002000000 */
[----:B------:R-:W-:Y:S01]  /*f9b0*/  IMAD.MOV.U32 R3, RZ, RZ, 0x4 ;  /* 0x00000004ff037424 */ /* 0x000fe200078e00ff */
[----:B------:R-:W-:-:S03]  /*f9c0*/  MOV R2, 0xf9f0 ;  /* 0x0000f9f000027802 */ /* 0x000fc60000000f00 */
[----:B------:R-:W-:Y:S02]  /*f9d0*/  IMAD.IADD R0, R5, 0x1, R4 ;  /* 0x0000000105007824 */ /* 0x000fe400078e0204 */
        /* <DEDUP_REMOVED lines=14> */
[----:B------:R-:W-:Y:S01]  /*fac0*/  IMAD.IADD R4, R0, 0x1, R4 ;  /* 0x0000000100047824 */ /* 0x000fe200078e0204 */
[----:B------:R-:W-:-:S03]  /*fad0*/  MOV R0, 0x1f ;  /* 0x0000001f00007802 */ /* 0x000fc60000000f00 */
[----:B------:R-:W-:Y:S02]  /*fae0*/  IMAD.MOV.U32 R20, RZ, RZ, R4 ;  /* 0x000000ffff147224 */ /* 0x000fe400078e0004 */
[----:B------:R-:W-:Y:S05]  /*faf0*/  CALL.REL.NOINC `($__internal_1_$__cuda_sm70_shflsync_idx_p) ;  /* 0x000018a000007944 */ /* 0x000fea0003c00000 */
[----:B-1---5:R-:W-:Y:S05]  /*fb00*/  BRA `(.L_x_116) ;  /* 0xffff0a6000007947 */ /* 0x022fea000383ffff */
.L_x_19:
[----:B------:R-:W-:Y:S02]  /*fb10*/  SEL R0, RZ, 0x1, P0 ;  /* 0x00000001ff007807 */ /* 0x000fe40000000000 */
[----:B------:R-:W-:Y:S02]  /*fb20*/  MOV R2, 0xfb40 ;  /* 0x0000fb4000027802 */ /* 0x000fe40000000f00 */
[----:B------:R-:W-:Y:S05]  /*fb30*/  CALL.REL.NOINC `($__internal_3_$__cuda_sm70_votesync_ballot) ;  /* 0x0000193000007944 */ /* 0x000fea0003c00000 */
[----:B------:R-:W-:Y:S01]  /*fb40*/  MOV R5, R0 ;  /* 0x0000000000057202 */ /* 0x000fe20000000f00 */
[----:B------:R-:W-:Y:S05]  /*fb50*/  BRA `(.L_x_117) ;  /* 0xffff0aa000007947 */ /* 0x000fea000383ffff */
.L_x_20:
[----:B------:R-:W-:Y:S01]  /*fb60*/  IMAD.MOV.U32 R20, RZ, RZ, R8 ;  /* 0x000000ffff147224 */ /* 0x000fe200078e0008 */
[----:B--2---:R-:W-:Y:S01]  /*fb70*/  MOV R3, R13 ;  /* 0x0000000d00037202 */ /* 0x004fe20000000f00 */
[----:B------:R-:W-:Y:S01]  /*fb80*/  IMAD.MOV.U32 R0, RZ, RZ, 0x1f ;  /* 0x0000001fff007424 */ /* 0x000fe200078e00ff */
[----:B------:R-:W-:Y:S02]  /*fb90*/  MOV R2, 0xfbb0 ;  /* 0x0000fbb000027802 */ /* 0x000fe40000000f00 */
[----:B-1----:R-:W-:Y:S05]  /*fba0*/  CALL.REL.NOINC `($__internal_1_$__cuda_sm70_shflsync_idx_p) ;  /* 0x000017f000007944 */ /* 0x002fea0003c00000 */
[----:B------:R-:W-:Y:S01]  /*fbb0*/  IMAD.MOV.U32 R11, RZ, RZ, R0 ;  /* 0x000000ffff0b7224 */ /* 0x000fe200078e0000 */
[----:B------:R-:W-:Y:S01]  /*fbc0*/  MOV R20, R7 ;  /* 0x0000000700147202 */ /* 0x000fe20000000f00 */
[----:B------:R-:W-:Y:S01]  /*fbd0*/  IMAD.MOV.U32 R6, RZ, RZ, RZ ;  /* 0x000000ffff067224 */ /* 0x000fe200078e00ff */
[----:B------:R-:W-:Y:S01]  /*fbe0*/  MOV R3, R13 ;  /* 0x0000000d00037202 */ /* 0x000fe20000000f00 */
[----:B------:R-:W-:Y:S01]  /*fbf0*/  IMAD.MOV.U32 R0, RZ, RZ, 0x1f ;  /* 0x0000001fff007424 */ /* 0x000fe200078e00ff */
[----:B------:R-:W-:-:S02]  /*fc00*/  MOV R2, 0xfc20 ;  /* 0x0000fc2000027802 */ /* 0x000fc40000000f00 */
[----:B-1---5:R-:W-:Y:S05]  /*fc10*/  CALL.REL.NOINC `($__internal_1_$__cuda_sm70_shflsync_idx_p) ;  /* 0x0000178000007944 */ /* 0x022fea0003c00000 */
[----:B------:R-:W-:Y:S01]  /*fc20*/  MOV R10, R0 ;  /* 0x00000000000a7202 */ /* 0x000fe20000000f00 */
[----:B-1---5:R-:W-:Y:S05]  /*fc30*/  BRA `(.L_x_118) ;  /* 0xffff0a1000007947 */ /* 0x022fea000383ffff */
.L_x_23:
[----:B------:R-:W-:Y:S01]  /*fc40*/  IMAD.MOV.U32 R20, RZ, RZ, R4 ;  /* 0x000000ffff147224 */ /* 0x000fe200078e0004 */
[----:B------:R-:W-:-:S02]  /*fc50*/  MOV R0, 0x1f ;  /* 0x0000001f00007802 */ /* 0x000fc40000000f00 */
[----:B------:R-:W-:Y:S02]  /*fc60*/  MOV R2, 0xfc80 ;  /* 0x0000fc8000027802 */ /* 0x000fe40000000f00 */
[----:B-1234-:R-:W-:Y:S05]  /*fc70*/  CALL.REL.NOINC `($__internal_1_$__cuda_sm70_shflsync_idx_p) ;  /* 0x0000172000007944 */ /* 0x01efea0003c00000 */
[----:B------:R-:W-:Y:S01]  /*fc80*/  MOV R6, R0 ;  /* 0x0000000000067202 */ /* 0x000fe20000000f00 */
[----:B-1---5:R-:W-:Y:S05]  /*fc90*/  BRA `(.L_x_22) ;  /* 0xffff0a1000007947 */ /* 0x022fea000383ffff */
.L_x_33:
[----:B------:R-:W-:Y:S01]  /*fca0*/  IMAD.MOV.U32 R20, RZ, RZ, R10 ;  /* 0x000000ffff147224 */ /* 0x000fe200078e000a */
[----:B--2---:R-:W-:Y:S01]  /*fcb0*/  MOV R3, 0x1 ;  /* 0x0000000100037802 */ /* 0x004fe20000000f00 */
[----:B------:R-:W-:Y:S01]  /*fcc0*/  IMAD.MOV.U32 R0, RZ, RZ, 0x181f ;  /* 0x0000181fff007424 */ /* 0x000fe200078e00ff */
[----:B------:R-:W-:Y:S02]  /*fcd0*/  MOV R2, 0xfcf0 ;  /* 0x0000fcf000027802 */ /* 0x000fe40000000f00 */
[----:B------:R-:W-:Y:S05]  /*fce0*/  CALL.REL.NOINC `($__internal_1_$__cuda_sm70_shflsync_idx_p) ;  /* 0x000016b000007944 */ /* 0x000fea0003c00000 */
[----:B------:R-:W-:Y:S01]  /*fcf0*/  IMAD.MOV.U32 R5, RZ, RZ, R0 ;  /* 0x000000ffff057224 */ /* 0x000fe200078e0000 */
[----:B------:R-:W-:Y:S01]  /*fd00*/  MOV R3, 0x1 ;  /* 0x0000000100037802 */ /* 0x000fe20000000f00 */
[----:B------:R-:W-:Y:S01]  /*fd10*/  IMAD.MOV.U32 R20, RZ, RZ, R11 ;  /* 0x000000ffff147224 */ /* 0x000fe200078e000b */
[----:B------:R-:W-:Y:S02]  /*fd20*/  MOV R0, 0x181f ;  /* 0x0000181f00007802 */ /* 0x000fe40000000f00 */
[----:B------:R-:W-:Y:S02]  /*fd30*/  MOV R2, 0xfd50 ;  /* 0x0000fd5000027802 */ /* 0x000fe40000000f00 */
[----:B-1---5:R-:W-:Y:S05]  /*fd40*/  CALL.REL.NOINC `($__internal_1_$__cuda_sm70_shflsync_idx_p) ;  /* 0x0000165000007944 */ /* 0x022fea0003c00000 */
[----:B-1---5:R-:W-:Y:S05]  /*fd50*/  BRA `(.L_x_119) ;  /* 0xffff3ba000007947 */ /* 0x022fea000383ffff */
.L_x_36:
[----:B-1----:R-:W-:Y:S01]  /*fd60*/  IMAD.MOV.U32 R20, RZ, RZ, R5 ;  /* 0x000000ffff147224 */ /* 0x002fe200078e0005 */
[----:B------:R-:W-:Y:S01]  /*fd70*/  MOV R3, RZ ;  /* 0x000000ff00037202 */ /* 0x000fe20000000f00 */
[----:B------:R-:W-:Y:S01]  /*fd80*/  IMAD.MOV.U32 R0, RZ, RZ, 0x181f ;  /* 0x0000181fff007424 */ /* 0x000fe200078e00ff */
[----:B------:R-:W-:-:S02]  /*fd90*/  MOV R2, 0xfdb0 ;  /* 0x0000fdb000027802 */ /* 0x000fc40000000f00 */
[----:B------:R-:W-:Y:S05]  /*fda0*/  CALL.REL.NOINC `($__internal_1_$__cuda_sm70_shflsync_idx_p) ;  /* 0x000015f000007944 */ /* 0x000fea0003c00000 */
[----:B-----5:R-:W-:Y:S01]  /*fdb0*/  MOV R4, R0 ;  /* 0x0000000000047202 */ /* 0x020fe20000000f00 */
[----:B-1----:R-:W-:Y:S05]  /*fdc0*/  BRA `(.L_x_120) ;  /* 0xffff4cb000007947 */ /* 0x002fea000383ffff */
.L_x_37:
[----:B------:R-:W-:Y:S01]  /*fdd0*/  IMAD.MOV.U32 R20, RZ, RZ, R12 ;  /* 0x000000ffff147224 */ /* 0x000fe200078e000c */
[----:B------:R-:W-:Y:S01]  /*fde0*/  MOV R3, RZ ;  /* 0x000000ff00037202 */ /* 0x000fe20000000f00 */
[----:B------:R-:W-:Y:S01]  /*fdf0*/  IMAD.MOV.U32 R0, RZ, RZ, 0x181f ;  /* 0x0000181fff007424 */ /* 0x000fe200078e00ff */
[----:B------:R-:W-:-:S02]  /*fe00*/  MOV R2, 0xfe20 ;  /* 0x0000fe2000027802 */ /* 0x000fc40000000f00 */
[----:B-12---:R-:W-:Y:S05]  /*fe10*/  CALL.REL.NOINC `($__internal_1_$__cuda_sm70_shflsync_idx_p) ;  /* 0x0000158000007944 */ /* 0x006fea0003c00000 */
[----:B-1---5:R-:W-:Y:S05]  /*fe20*/  BRA `(.L_x_121) ;  /* 0xffff4c7000007947 */ /* 0x022fea000383ffff */
.L_x_40:
[----:B------:R-:W-:Y:S01]  /*fe30*/  IMAD.MOV.U32 R20, RZ, RZ, R5 ;  /* 0x000000ffff147224 */ /* 0x000fe200078e0005 */
[----:B--2---:R-:W-:Y:S01]  /*fe40*/  MOV R3, 0x1 ;  /* 0x0000000100037802 */ /* 0x004fe20000000f00 */
[----:B----4-:R-:W-:Y:S01]  /*fe50*/  IMAD.MOV.U32 R0, RZ, RZ, 0x181f ;  /* 0x0000181fff007424 */ /* 0x010fe200078e00ff */
[----:B------:R-:W-:-:S03]  /*fe60*/  MOV R2, 0xfe80 ;  /* 0x0000fe8000027802 */ /* 0x000fc60000000f00 */
[----:B-1-3--:R-:W-:Y:S05]  /*fe70*/  CALL.REL.NOINC `($__internal_1_$__cuda_sm70_shflsync_idx_p) ;  /* 0x0000152000007944 */ /* 0x00afea0003c00000 */
[----:B-----5:R-:W-:Y:S01]  /*fe80*/  IMAD.MOV.U32 R4, RZ, RZ, R0 ;  /* 0x000000ffff047224 */ /* 0x020fe200078e0000 */
[----:B------:R-:W-:Y:S01]  /*fe90*/  MOV R3, 0x1 ;  /* 0x0000000100037802 */ /* 0x000fe20000000f00 */
[----:B------:R-:W-:Y:S01]  /*fea0*/  IMAD.MOV.U32 R20, RZ, RZ, R12 ;  /* 0x000000ffff147224 */ /* 0x000fe200078e000c */
[----:B------:R-:W-:-:S02]  /*feb0*/  MOV R0, 0x181f ;  /* 0x0000181f00007802 */ /* 0x000fc40000000f00 */
[----:B------:R-:W-:Y:S02]  /*fec0*/  MOV R2, 0xfee0 ;  /* 0x0000fee000027802 */ /* 0x000fe40000000f00 */
[----:B-1----:R-:W-:Y:S05]  /*fed0*/  CALL.REL.NOINC `($__internal_1_$__cuda_sm70_shflsync_idx_p) ;  /* 0x000014c000007944 */ /* 0x002fea0003c00000 */
[----:B-1---5:R-:W-:Y:S05]  /*fee0*/  BRA `(.L_x_122) ;  /* 0xffff4db000007947 */ /* 0x022fea000383ffff */
.L_x_41:
[----:B------:R-:W-:Y:S02]  /*fef0*/  MOV R0, 0x2 ;  /* 0x0000000200007802 */ /* 0x000fe40000000f00 */
[----:B------:R-:W-:Y:S02]  /*ff00*/  MOV R2, 0xff20 ;  /* 0x0000ff2000027802 */ /* 0x000fe40000000f00 */
[----:B------:R-:W-:Y:S05]  /*ff10*/  CALL.REL.NOINC `($__internal_0_$__cuda_sm70_shflsync_bfly_p) ;  /* 0x0000142000007944 */ /* 0x000fea0003c00000 */
[----:B------:R-:W-:Y:S05]  /*ff20*/  BRA `(.L_x_123) ;  /* 0xffff531000007947 */ /* 0x000fea000383ffff */
.L_x_42:
[----:B------:R-:W-:Y:S02]  /*ff30*/  MOV R0, 0x1 ;  /* 0x0000000100007802 */ /* 0x000fe40000000f00 */
[----:B------:R-:W-:Y:S02]  /*ff40*/  MOV R2, 0xff60 ;  /* 0x0000ff6000027802 */ /* 0x000fe40000000f00 */
[----:B------:R-:W-:Y:S05]  /*ff50*/  CALL.REL.NOINC `($__internal_0_$__cuda_sm70_shflsync_bfly_p) ;  /* 0x000013e000007944 */ /* 0x000fea0003c00000 */
[----:B------:R-:W-:Y:S01]  /*ff60*/  FMNMX.FTZ R133, R4, R0, !PT ;  /* 0x0000000004857209 */ /* 0x000fe20007810000 */
[----:B------:R-:W-:Y:S01]  /*ff70*/  IMAD.MOV.U32 R4, RZ, RZ, R5 ;  /* 0x000000ffff047224 */ /* 0x000fe200078e0005 */
[----:B------:R-:W-:Y:S01]  /*ff80*/  MOV R2, 0xffb0 ;  /* 0x0000ffb000027802 */ /* 0x000fe20000000f00 */
[----:B------:R-:W-:Y:S02]  /*ff90*/  IMAD.MOV.U32 R0, RZ, RZ, 0x2 ;  /* 0x00000002ff007424 */ /* 0x000fe400078e00ff */
[----:B------:R-:W-:Y:S05]  /*ffa0*/  CALL.REL.NOINC `($__internal_0_$__cuda_sm70_shflsync_bfly_p) ;  /* 0x0000139000007944 */ /* 0x000fea0003c00000 */
[----:B------:R-:W-:Y:S01]  /*ffb0*/  FMNMX.FTZ R5, R5, R0, !PT ;  /* 0x0000000005057209 */ /* 0x000fe20007810000 */
[----:B------:R-:W-:Y:S01]  /*ffc0*/  IMAD.MOV.U32 R0, RZ, RZ, 0x1 ;  /* 0x00000001ff007424 */ /* 0x000fe200078e00ff */
[----:B------:R-:W-:-:S03]  /*ffd0*/  MOV R2, 0x10000 ;  /* 0x0001000000027802 */ /* 0x000fc60000000f00 */
[----:B------:R-:W-:Y:S02]  /*ffe0*/  IMAD.MOV.U32 R4, RZ, RZ, R5 ;  /* 0x000000ffff047224 */ /* 0x000fe400078e0005 */
[----:B------:R-:W-:Y:S05]  /*fff0*/  CALL.REL.NOINC `($__internal_0_$__cuda_sm70_shflsync_bfly_p) ;  /* 0x0000134000007944 */ /* 0x000fea0003c00000 */
[----:B------:R-:W-:Y:S01]  /*10000*/  MOV R3, R0 ;  /* 0x0000000000037202 */ /* 0x000fe20000000f00 */
[----:B------:R-:W-:Y:S05]  /*10010*/  BRA `(.L_x_124) ;  /* 0xffff529000007947 */ /* 0x000fea000383ffff */
.L_x_44:
[----:B------:R-:W-:Y:S01]  /*10020*/  MOV R3, RZ ;  /* 0x000000ff00037202 */ /* 0x000fe20000000f00 */
[----:B------:R-:W-:Y:S01]  /*10030*/  IMAD.MOV.U32 R20, RZ, RZ, R6 ;  /* 0x000000ffff147224 */ /* 0x000fe200078e0006 */
[----:B------:R-:W-:Y:S01]  /*10040*/  MOV R2, 0x10070 ;  /* 0x0001007000027802 */ /* 0x000fe20000000f00 */
[----:B--2---:R-:W-:Y:S02]  /*10050*/  IMAD.MOV.U32 R0, RZ, RZ, 0x181f ;  /* 0x0000181fff007424 */ /* 0x004fe400078e00ff */
[----:B-1-34-:R-:W-:Y:S05]  /*10060*/  CALL.REL.NOINC `($__internal_1_$__cuda_sm70_shflsync_idx_p) ;  /* 0x0000133000007944 */ /* 0x01afea0003c00000 */
[----:B-1---5:R-:W-:-:S05]  /*10070*/  BRA `(.L_x_125) ;  /* 0xffff68a000007947 */ /* 0x022fca000383ffff */
.L_x_47:
[----:B------:R-:W-:Y:S01]  /*10080*/  MOV R3, 0x1 ;  /* 0x0000000100037802 */ /* 0x000fe20000000f00 */
[----:B------:R-:W-:Y:S01]  /*10090*/  IMAD.MOV.U32 R20, RZ, RZ, R6 ;  /* 0x000000ffff147224 */ /* 0x000fe200078e0006 */
[----:B------:R-:W-:Y:S01]  /*100a0*/  MOV R2, 0x100d0 ;  /* 0x000100d000027802 */ /* 0x000fe20000000f00 */
[----:B------:R-:W-:Y:S02]  /*100b0*/  IMAD.MOV.U32 R0, RZ, RZ, 0x181f ;  /* 0x0000181fff007424 */ /* 0x000fe400078e00ff */
[----:B-1-3--:R-:W-:Y:S05]  /*100c0*/  CALL.REL.NOINC `($__internal_1_$__cuda_sm70_shflsync_idx_p) ;  /* 0x000012d000007944 */ /* 0x00afea0003c00000 */
[----:B------:R-:W-:Y:S01]  /*100d0*/  MOV R3, 0x1 ;  /* 0x0000000100037802 */ /* 0x000fe20000000f00 */
[----:B-----5:R-:W-:Y:S01]  /*100e0*/  IMAD.MOV.U32 R4, RZ, RZ, R0 ;  /* 0x000000ffff047224 */ /* 0x020fe200078e0000 */
[----:B------:R-:W-:Y:S01]  /*100f0*/  MOV R0, 0x181f ;  /* 0x0000181f00007802 */ /* 0x000fe20000000f00 */
[----:B------:R-:W-:Y:S01]  /*10100*/  IMAD.MOV.U32 R20, RZ, RZ, R7 ;  /* 0x000000ffff147224 */ /* 0x000fe200078e0007 */
[----:B------:R-:W-:Y:S02]  /*10110*/  MOV R2, 0x10130 ;  /* 0x0001013000027802 */ /* 0x000fe40000000f00 */
[----:B-1----:R-:W-:Y:S05]  /*10120*/  CALL.REL.NOINC `($__internal_1_$__cuda_sm70_shflsync_idx_p) ;  /* 0x0000127000007944 */ /* 0x002fea0003c00000 */
[----:B-1---5:R-:W-:-:S05]  /*10130*/  BRA `(.L_x_126) ;  /* 0xffff69f000007947 */ /* 0x022fca000383ffff */
.L_x_50:
[----:B------:R-:W-:Y:S01]  /*10140*/  MOV R3, RZ ;  /* 0x000000ff00037202 */ /* 0x000fe20000000f00 */
[----:B------:R-:W-:Y:S01]  /*10150*/  IMAD.MOV.U32 R20, RZ, RZ, R8 ;  /* 0x000000ffff147224 */ /* 0x000fe200078e0008 */
[----:B------:R-:W-:Y:S01]  /*10160*/  MOV R2, 0x10190 ;  /* 0x0001019000027802 */ /* 0x000fe20000000f00 */
[----:B------:R-:W-:Y:S02]  /*10170*/  IMAD.MOV.U32 R0, RZ, RZ, 0x181f ;  /* 0x0000181fff007424 */ /* 0x000fe400078e00ff */
[----:B-1----:R-:W-:Y:S05]  /*10180*/  CALL.REL.NOINC `($__internal_1_$__cuda_sm70_shflsync_idx_p) ;  /* 0x0000121000007944 */ /* 0x002fea0003c00000 */
[----:B-----5:R-:W-:Y:S01]  /*10190*/  MOV R4, R0 ;  /* 0x0000000000047202 */ /* 0x020fe20000000f00 */
[----:B-1----:R-:W-:-:S05]  /*101a0*/  BRA `(.L_x_127) ;  /* 0xffff7ad000007947 */ /* 0x002fca000383ffff */
.L_x_51:
[----:B------:R-:W-:Y:S01]  /*101b0*/  MOV R3, RZ ;  /* 0x000000ff00037202 */ /* 0x000fe20000000f00 */
[----:B------:R-:W-:Y:S01]  /*101c0*/  IMAD.MOV.U32 R20, RZ, RZ, R9 ;  /* 0x000000ffff147224 */ /* 0x000fe200078e0009 */
[----:B------:R-:W-:Y:S01]  /*101d0*/  MOV R2, 0x10200 ;  /* 0x0001020000027802 */ /* 0x000fe20000000f00 */
[----:B------:R-:W-:Y:S02]  /*101e0*/  IMAD.MOV.U32 R0, RZ, RZ, 0x181f ;  /* 0x0000181fff007424 */ /* 0x000fe400078e00ff */
[----:B-123--:R-:W-:Y:S05]  /*101f0*/  CALL.REL.NOINC `($__internal_1_$__cuda_sm70_shflsync_idx_p) ;  /* 0x000011a000007944 */ /* 0x00efea0003c00000 */
[----:B-1---5:R-:W-:-:S05]  /*10200*/  BRA `(.L_x_128) ;  /* 0xffff7a9000007947 */ /* 0x022fca000383ffff */
.L_x_52:
[----:B---3--:R-:W-:Y:S01]  /*10210*/  MOV R3, 0x1 ;  /* 0x0000000100037802 */ /* 0x008fe20000000f00 */
[----:B------:R-:W-:Y:S01]  /*10220*/  IMAD.MOV.U32 R20, RZ, RZ, R8 ;  /* 0x000000ffff147224 */ /* 0x000fe200078e0008 */
[----:B------:R-:W-:Y:S01]  /*10230*/  MOV R2, 0x10260 ;  /* 0x0001026000027802 */ /* 0x000fe20000000f00 */
[----:B------:R-:W-:Y:S03]  /*10240*/  IMAD.MOV.U32 R0, RZ, RZ, 0x181f ;  /* 0x0000181fff007424 */ /* 0x000fe600078e00ff */
[----:B-1--4-:R-:W-:Y:S05]  /*10250*/  CALL.REL.NOINC `($__internal_1_$__cuda_sm70_shflsync_idx_p) ;  /* 0x0000114000007944 */ /* 0x012fea0003c00000 */
[----:B------:R-:W-:Y:S01]  /*10260*/  MOV R3, 0x1 ;  /* 0x0000000100037802 */ /* 0x000fe20000000f00 */
[----:B-----5:R-:W-:Y:S01]  /*10270*/  IMAD.MOV.U32 R4, RZ, RZ, R0 ;  /* 0x000000ffff047224 */ /* 0x020fe200078e0000 */
[----:B------:R-:W-:Y:S01]  /*10280*/  MOV R0, 0x181f ;  /* 0x0000181f00007802 */ /* 0x000fe20000000f00 */
[----:B------:R-:W-:Y:S01]  /*10290*/  IMAD.MOV.U32 R20, RZ, RZ, R9 ;  /* 0x000000ffff147224 */ /* 0x000fe200078e0009 */
[----:B------:R-:W-:Y:S02]  /*102a0*/  MOV R2, 0x102c0 ;  /* 0x000102c000027802 */ /* 0x000fe40000000f00 */
[----:B-1----:R-:W-:Y:S05]  /*102b0*/  CALL.REL.NOINC `($__internal_1_$__cuda_sm70_shflsync_idx_p) ;  /* 0x000010e000007944 */ /* 0x002fea0003c00000 */
[----:B-1---5:R-:W-:-:S05]  /*102c0*/  BRA `(.L_x_129) ;  /* 0xffff7ba000007947 */ /* 0x022fca000383ffff */
.L_x_53:
[----:B------:R-:W-:Y:S02]  /*102d0*/  MOV R0, 0x2 ;  /* 0x0000000200007802 */ /* 0x000fe40000000f00 */
[----:B------:R-:W-:Y:S02]  /*102e0*/  MOV R2, 0x10300 ;  /* 0x0001030000027802 */ /* 0x000fe40000000f00 */
[----:B------:R-:W-:Y:S05]  /*102f0*/  CALL.REL.NOINC `($__internal_0_$__cuda_sm70_shflsync_bfly_p) ;  /* 0x0000104000007944 */ /* 0x000fea0003c00000 */
[----:B------:R-:W-:-:S05]  /*10300*/  BRA `(.L_x_130) ;  /* 0xffff7eb000007947 */ /* 0x000fca000383ffff */
.L_x_54:
        /* <DEDUP_REMOVED lines=10> */
[----:B------:R-:W-:Y:S02]  /*103b0*/  MOV R2, 0x103d0 ;  /* 0x000103d000027802 */ /* 0x000fe40000000f00 */
[----:B------:R-:W-:Y:S05]  /*103c0*/  CALL.REL.NOINC `($__internal_0_$__cuda_sm70_shflsync_bfly_p) ;  /* 0x00000f7000007944 */ /* 0x000fea0003c00000 */
[----:B------:R-:W-:-:S05]  /*103d0*/  BRA `(.L_x_131) ;  /* 0xffff7e5000007947 */ /* 0x000fca000383ffff */
.L_x_56:
[----:B------:R1:W5:Y:S01]  /*103e0*/  LDL R4, [R1+0x8] ;  /* 0x0000080001047983 */ /* 0x0003620000100800 */
[----:B------:R-:W-:-:S02]  /*103f0*/  MOV R0, 0x2 ;  /* 0x0000000200007802 */ /* 0x000fc40000000f00 */
[----:B------:R-:W-:Y:S02]  /*10400*/  MOV R2, 0x10420 ;  /* 0x0001042000027802 */ /* 0x000fe40000000f00 */
[----:B-1---5:R-:W-:Y:S05]  /*10410*/  CALL.REL.NOINC `($__internal_0_$__cuda_sm70_shflsync_bfly_p) ;  /* 0x00000f2000007944 */ /* 0x022fea0003c00000 */
[----:B------:R-:W2:Y:S02]  /*10420*/  LDL.LU R2, [R1+0x8] ;  /* 0x0000080001027983 */ /* 0x000ea40000300800 */
[----:B--2---:R-:W-:Y:S01]  /*10430*/  FADD.FTZ R4, R2, R0 ;  /* 0x0000000002047221 */ /* 0x004fe20000010000 */
[----:B------:R-:W-:Y:S02]  /*10440*/  MOV R0, 0x1 ;  /* 0x0000000100007802 */ /* 0x000fe40000000f00 */
[----:B------:R-:W-:Y:S02]  /*10450*/  MOV R2, 0x10470 ;  /* 0x0001047000027802 */ /* 0x000fe40000000f00 */
[----:B------:R-:W-:Y:S05]  /*10460*/  CALL.REL.NOINC `($__internal_0_$__cuda_sm70_shflsync_bfly_p) ;  /* 0x00000ed000007944 */ /* 0x000fea0003c00000 */
[----:B------:R-:W-:Y:S02]  /*10470*/  FADD.FTZ R5, R4, R0 ;  /* 0x0000000004057221 */ /* 0x000fe40000010000 */
[----:B------:R1:W5:Y:S01]  /*10480*/  LDL R4, [R1+0xc] ;  /* 0x00000c0001047983 */ /* 0x0003620000100800 */
[----:B------:R-:W-:Y:S02]  /*10490*/  MOV R0, 0x2 ;  /* 0x0000000200007802 */ /* 0x000fe40000000f00 */
[----:B------:R-:W-:-:S02]  /*104a0*/  MOV R2, 0x104c0 ;  /* 0x000104c000027802 */ /* 0x000fc40000000f00 */
[----:B-1---5:R-:W-:Y:S05]  /*104b0*/  CALL.REL.NOINC `($__internal_0_$__cuda_sm70_shflsync_bfly_p) ;  /* 0x00000e8000007944 */ /* 0x022fea0003c00000 */
[----:B------:R-:W2:Y:S02]  /*104c0*/  LDL.LU R2, [R1+0xc] ;  /* 0x00000c0001027983 */ /* 0x000ea40000300800 */
[----:B--2---:R-:W-:Y:S01]  /*104d0*/  FADD.FTZ R4, R2, R0 ;  /* 0x0000000002047221 */ /* 0x004fe20000010000 */
[----:B------:R-:W-:-:S02]  /*104e0*/  MOV R0, 0x1 ;  /* 0x0000000100007802 */ /* 0x000fc40000000f00 */
[----:B------:R-:W-:Y:S02]  /*104f0*/  MOV R2, 0x10510 ;  /* 0x0001051000027802 */ /* 0x000fe40000000f00 */
[----:B------:R-:W-:Y:S05]  /*10500*/  CALL.REL.NOINC `($__internal_0_$__cuda_sm70_shflsync_bfly_p) ;  /* 0x00000e3000007944 */ /* 0x000fea0003c00000 */
[----:B------:R-:W-:Y:S01]  /*10510*/  MOV R3, R0 ;  /* 0x0000000000037202 */ /* 0x000fe20000000f00 */
[----:B------:R-:W-:Y:S05]  /*10520*/  BRA `(.L_x_132) ;  /* 0xffff95f000007947 */ /* 0x000fea000383ffff */
.L_x_63:
[----:B--234-:R-:W-:Y:S01]  /*10530*/  IMAD.MOV.U32 R20, RZ, RZ, R5 ;  /* 0x000000ffff147224 */ /* 0x01cfe200078e0005 */
[----:B------:R-:W-:Y:S01]  /*10540*/  MOV R3, RZ ;  /* 0x000000ff00037202 */ /* 0x000fe20000000f00 */
[----:B------:R-:W-:Y:S01]  /*10550*/  IMAD.MOV.U32 R0, RZ, RZ, 0x181f ;  /* 0x0000181fff007424 */ /* 0x000fe200078e00ff */
[----:B------:R-:W-:Y:S02]  /*10560*/  MOV R2, 0x10580 ;  /* 0x0001058000027802 */ /* 0x000fe40000000f00 */
[----:B-1----:R-:W-:Y:S05]  /*10570*/  CALL.REL.NOINC `($__internal_1_$__cuda_sm70_shflsync_idx_p) ;  /* 0x00000e2000007944 */ /* 0x002fea0003c00000 */
[----:B-----5:R-:W-:Y:S01]  /*10580*/  MOV R4, R0 ;  /* 0x0000000000047202 */ /* 0x020fe20000000f00 */
[----:B-1----:R-:W-:Y:S05]  /*10590*/  BRA `(.L_x_133) ;  /* 0xffffb29000007947 */ /* 0x002fea000383ffff */
.L_x_64:
[----:B------:R-:W-:Y:S01]  /*105a0*/  IMAD.MOV.U32 R20, RZ, RZ, R14 ;  /* 0x000000ffff147224 */ /* 0x000fe200078e000e */
[----:B------:R-:W-:Y:S01]  /*105b0*/  MOV R3, RZ ;  /* 0x000000ff00037202 */ /* 0x000fe20000000f00 */
[----:B------:R-:W-:Y:S01]  /*105c0*/  IMAD.MOV.U32 R0, RZ, RZ, 0x181f ;  /* 0x0000181fff007424 */ /* 0x000fe200078e00ff */
[----:B------:R-:W-:Y:S02]  /*105d0*/  MOV R2, 0x105f0 ;  /* 0x000105f000027802 */ /* 0x000fe40000000f00 */
[----:B-123--:R-:W-:Y:S05]  /*105e0*/  CALL.REL.NOINC `($__internal_1_$__cuda_sm70_shflsync_idx_p) ;  /* 0x00000db000007944 */ /* 0x00efea0003c00000 */
[----:B-1---5:R-:W-:Y:S05]  /*105f0*/  BRA `(.L_x_134) ;  /* 0xffffb25000007947 */ /* 0x022fea000383ffff */
.L_x_67:
[----:B------:R-:W-:Y:S01]  /*10600*/  IMAD.MOV.U32 R20, RZ, RZ, R5 ;  /* 0x000000ffff147224 */ /* 0x000fe200078e0005 */
[----:B--2---:R-:W-:Y:S01]  /*10610*/  MOV R3, 0x1 ;  /* 0x0000000100037802 */ /* 0x004fe20000000f00 */
[----:B------:R-:W-:Y:S01]  /*10620*/  IMAD.MOV.U32 R0, RZ, RZ, 0x181f ;  /* 0x0000181fff007424 */ /* 0x000fe200078e00ff */
[----:B------:R-:W-:-:S02]  /*10630*/  MOV R2, 0x10650 ;  /* 0x0001065000027802 */ /* 0x000fc40000000f00 */
[----:B-1-34-:R-:W-:Y:S05]  /*10640*/  CALL.REL.NOINC `($__internal_1_$__cuda_sm70_shflsync_idx_p) ;  /* 0x00000d5000007944 */ /* 0x01afea0003c00000 */
[----:B-----5:R-:W-:Y:S01]  /*10650*/  IMAD.MOV.U32 R4, RZ, RZ, R0 ;  /* 0x000000ffff047224 */ /* 0x020fe200078e0000 */
[----:B------:R-:W-:Y:S01]  /*10660*/  MOV R3, 0x1 ;  /* 0x0000000100037802 */ /* 0x000fe20000000f00 */
[----:B------:R-:W-:Y:S01]  /*10670*/  IMAD.MOV.U32 R20, RZ, RZ, R14 ;  /* 0x000000ffff147224 */ /* 0x000fe200078e000e */
[----:B------:R-:W-:-:S02]  /*10680*/  MOV R0, 0x181f ;  /* 0x0000181f00007802 */ /* 0x000fc40000000f00 */
[----:B------:R-:W-:Y:S02]  /*10690*/  MOV R2, 0x106b0 ;  /* 0x000106b000027802 */ /* 0x000fe40000000f00 */
[----:B-1----:R-:W-:Y:S05]  /*106a0*/  CALL.REL.NOINC `($__internal_1_$__cuda_sm70_shflsync_idx_p) ;  /* 0x00000cf000007944 */ /* 0x002fea0003c00000 */
[----:B-1---5:R-:W-:Y:S05]  /*106b0*/  BRA `(.L_x_135) ;  /* 0xffffb40000007947 */ /* 0x022fea000383ffff */
.L_x_70:
[----:B------:R-:W-:Y:S01]  /*106c0*/  IMAD.MOV.U32 R20, RZ, RZ, R5 ;  /* 0x000000ffff147224 */ /* 0x000fe200078e0005 */
[----:B-1----:R-:W-:Y:S01]  /*106d0*/  MOV R3, 0x2 ;  /* 0x0000000200037802 */ /* 0x002fe20000000f00 */
[----:B--2---:R-:W-:Y:S01]  /*106e0*/  IMAD.MOV.U32 R0, RZ, RZ, 0x181f ;  /* 0x0000181fff007424 */ /* 0x004fe200078e00ff */
[----:B------:R-:W-:Y:S02]  /*106f0*/  MOV R2, 0x10710 ;  /* 0x0001071000027802 */ /* 0x000fe40000000f00 */
[----:B---34-:R-:W-:Y:S05]  /*10700*/  CALL.REL.NOINC `($__internal_1_$__cuda_sm70_shflsync_idx_p) ;  /* 0x00000c9000007944 */ /* 0x018fea0003c00000 */
[----:B-----5:R-:W-:Y:S01]  /*10710*/  MOV R4, R0 ;  /* 0x0000000000047202 */ /* 0x020fe20000000f00 */
[----:B-1----:R-:W-:Y:S05]  /*10720*/  BRA `(.L_x_136) ;  /* 0xffffb5a000007947 */ /* 0x002fea000383ffff */
.L_x_71:
[----:B------:R-:W-:Y:S01]  /*10730*/  IMAD.MOV.U32 R20, RZ, RZ, R14 ;  /* 0x000000ffff147224 */ /* 0x000fe200078e000e */
[----:B-1----:R-:W-:Y:S01]  /*10740*/  MOV R3, 0x2 ;  /* 0x0000000200037802 */ /* 0x002fe20000000f00 */
[----:B--2---:R-:W-:Y:S01]  /*10750*/  IMAD.MOV.U32 R0, RZ, RZ, 0x181f ;  /* 0x0000181fff007424 */ /* 0x004fe200078e00ff */
[----:B------:R-:W-:Y:S02]  /*10760*/  MOV R2, 0x10780 ;  /* 0x0001078000027802 */ /* 0x000fe40000000f00 */
[----:B---34-:R-:W-:Y:S05]  /*10770*/  CALL.REL.NOINC `($__internal_1_$__cuda_sm70_shflsync_idx_p) ;  /* 0x00000c2000007944 */ /* 0x018fea0003c00000 */
[----:B-1---5:R-:W-:Y:S05]  /*10780*/  BRA `(.L_x_137) ;  /* 0xffffb56000007947 */ /* 0x022fea000383ffff */
.L_x_74:
[----:B------:R-:W-:Y:S01]  /*10790*/  IMAD.MOV.U32 R20, RZ, RZ, R5 ;  /* 0x000000ffff147224 */ /* 0x000fe200078e0005 */
[----:B-1----:R-:W-:Y:S01]  /*107a0*/  MOV R3, 0x3 ;  /* 0x0000000300037802 */ /* 0x002fe20000000f00 */
[----:B----4-:R-:W-:Y:S01]  /*107b0*/  IMAD.MOV.U32 R0, RZ, RZ, 0x181f ;  /* 0x0000181fff007424 */ /* 0x010fe200078e00ff */
[----:B------:R-:W-:-:S02]  /*107c0*/  MOV R2, 0x107e0 ;  /* 0x000107e000027802 */ /* 0x000fc40000000f00 */
[----:B--23--:R-:W-:Y:S05]  /*107d0*/  CALL.REL.NOINC `($__internal_1_$__cuda_sm70_shflsync_idx_p) ;  /* 0x00000bc000007944 */ /* 0x00cfea0003c00000 */
[----:B-----5:R-:W-:Y:S01]  /*107e0*/  IMAD.MOV.U32 R4, RZ, RZ, R0 ;  /* 0x000000ffff047224 */ /* 0x020fe200078e0000 */
[----:B------:R-:W-:Y:S01]  /*107f0*/  MOV R3, 0x3 ;  /* 0x0000000300037802 */ /* 0x000fe20000000f00 */
[----:B------:R-:W-:Y:S01]  /*10800*/  IMAD.MOV.U32 R20, RZ, RZ, R14 ;  /* 0x000000ffff147224 */ /* 0x000fe200078e000e */
[----:B------:R-:W-:-:S02]  /*10810*/  MOV R0, 0x181f ;  /* 0x0000181f00007802 */ /* 0x000fc40000000f00 */
[----:B------:R-:W-:Y:S02]  /*10820*/  MOV R2, 0x10840 ;  /* 0x0001084000027802 */ /* 0x000fe40000000f00 */
[----:B-1----:R-:W-:Y:S05]  /*10830*/  CALL.REL.NOINC `($__internal_1_$__cuda_sm70_shflsync_idx_p) ;  /* 0x00000b6000007944 */ /* 0x002fea0003c00000 */
[----:B-1---5:R-:W-:Y:S05]  /*10840*/  BRA `(.L_x_138) ;  /* 0xffffb6c000007947 */ /* 0x022fea000383ffff */
.L_x_76:
[----:B------:R-:W-:Y:S01]  /*10850*/  IMAD.MOV.U32 R20, RZ, RZ, R5 ;  /* 0x000000ffff147224 */ /* 0x000fe200078e0005 */
[----:B------:R-:W-:Y:S01]  /*10860*/  MOV R3, RZ ;  /* 0x000000ff00037202 */ /* 0x000fe20000000f00 */
[----:B------:R-:W-:Y:S01]  /*10870*/  IMAD.MOV.U32 R0, RZ, RZ, 0x1c1f ;  /* 0x00001c1fff007424 */ /* 0x000fe200078e00ff */
[----:B------:R-:W-:Y:S02]  /*10880*/  MOV R2, 0x108a0 ;  /* 0x000108a000027802 */ /* 0x000fe40000000f00 */
[----:B------:R-:W-:Y:S05]  /*10890*/  CALL.REL.NOINC `($__internal_1_$__cuda_sm70_shflsync_idx_p) ;  /* 0x00000b0000007944 */ /* 0x000fea0003c00000 */
[----:B-----5:R-:W-:Y:S01]  /*108a0*/  MOV R4, R0 ;  /* 0x0000000000047202 */ /* 0x020fe20000000f00 */
[----:B-1----:R-:W-:Y:S05]  /*108b0*/  BRA `(.L_x_139) ;  /* 0xffffba5000007947 */ /* 0x002fea000383ffff */
.L_x_77:
[----:B------:R-:W-:Y:S01]  /*108c0*/  IMAD.MOV.U32 R20, RZ, RZ, R12 ;  /* 0x000000ffff147224 */ /* 0x000fe200078e000c */
[----:B------:R-:W-:Y:S01]  /*108d0*/  MOV R3, RZ ;  /* 0x000000ff00037202 */ /* 0x000fe20000000f00 */
[----:B------:R-:W-:Y:S01]  /*108e0*/  IMAD.MOV.U32 R0, RZ, RZ, 0x1c1f ;  /* 0x00001c1fff007424 */ /* 0x000fe200078e00ff */
[----:B------:R-:W-:Y:S02]  /*108f0*/  MOV R2, 0x10910 ;  /* 0x0001091000027802 */ /* 0x000fe40000000f00 */
[----:B-12---:R-:W-:Y:S05]  /*10900*/  CALL.REL.NOINC `($__internal_1_$__cuda_sm70_shflsync_idx_p) ;  /* 0x00000a9000007944 */ /* 0x006fea0003c00000 */
[----:B-1---5:R-:W-:Y:S05]  /*10910*/  BRA `(.L_x_140) ;  /* 0xffffba1000007947 */ /* 0x022fea000383ffff */
.L_x_80:
[----:B------:R-:W-:Y:S01]  /*10920*/  IMAD.MOV.U32 R20, RZ, RZ, R5 ;  /* 0x000000ffff147224 */ /* 0x000fe200078e0005 */
[----:B--2---:R-:W-:Y:S01]  /*10930*/  MOV R3, 0x1 ;  /* 0x0000000100037802 */ /* 0x004fe20000000f00 */
[----:B----4-:R-:W-:Y:S01]  /*10940*/  IMAD.MOV.U32 R0, RZ, RZ, 0x1c1f ;  /* 0x00001c1fff007424 */ /* 0x010fe200078e00ff */
[----:B------:R-:W-:-:S02]  /*10950*/  MOV R2, 0x10970 ;  /* 0x0001097000027802 */ /* 0x000fc40000000f00 */
        /* <DEDUP_REMOVED lines=8> */
.L_x_84:
[----:B------:R-:W-:Y:S01]  /*109e0*/  IMAD.MOV.U32 R20, RZ, RZ, R5 ;  /* 0x000000ffff147224 */ /* 0x000fe200078e0005 */
[----:B------:R-:W-:Y:S01]  /*109f0*/  MOV R3, RZ ;  /* 0x000000ff00037202 */ /* 0x000fe20000000f00 */
[----:B------:R-:W-:Y:S01]  /*10a00*/  IMAD.MOV.U32 R0, RZ, RZ, 0x181f ;  /* 0x0000181fff007424 */ /* 0x000fe200078e00ff */
[----:B------:R-:W-:Y:S02]  /*10a10*/  MOV R2, 0x10a30 ;  /* 0x00010a3000027802 */ /* 0x000fe40000000f00 */
[----:B------:R-:W-:Y:S05]  /*10a20*/  CALL.REL.NOINC `($__internal_1_$__cuda_sm70_shflsync_idx_p) ;  /* 0x0000097000007944 */ /* 0x000fea0003c00000 */
[----:B-----5:R-:W-:Y:S01]  /*10a30*/  MOV R4, R0 ;  /* 0x0000000000047202 */ /* 0x020fe20000000f00 */
[----:B-1----:R-:W-:Y:S05]  /*10a40*/  BRA `(.L_x_142) ;  /* 0xffffd97000007947 */ /* 0x002fea000383ffff */
.L_x_85:
[----:B------:R-:W-:Y:S01]  /*10a50*/  IMAD.MOV.U32 R20, RZ, RZ, R14 ;  /* 0x000000ffff147224 */ /* 0x000fe200078e000e */
[----:B------:R-:W-:Y:S01]  /*10a60*/  MOV R3, RZ ;  /* 0x000000ff00037202 */ /* 0x000fe20000000f00 */
[----:B------:R-:W-:Y:S01]  /*10a70*/  IMAD.MOV.U32 R0, RZ, RZ, 0x181f ;  /* 0x0000181fff007424 */ /* 0x000fe200078e00ff */
[----:B------:R-:W-:Y:S02]  /*10a80*/  MOV R2, 0x10aa0 ;  /* 0x00010aa000027802 */ /* 0x000fe40000000f00 */
[----:B-12---:R-:W-:Y:S05]  /*10a90*/  CALL.REL.NOINC `($__internal_1_$__cuda_sm70_shflsync_idx_p) ;  /* 0x0000090000007944 */ /* 0x006fea0003c00000 */
[----:B-1---5:R-:W-:Y:S05]  /*10aa0*/  BRA `(.L_x_143) ;  /* 0xffffd93000007947 */ /* 0x022fea000383ffff */
.L_x_88:
        /* <DEDUP_REMOVED lines=12> */
.L_x_91:
[----:B------:R-:W-:Y:S01]  /*10b70*/  IMAD.MOV.U32 R20, RZ, RZ, R5 ;  /* 0x000000ffff147224 */ /* 0x000fe200078e0005 */
[----:B-1----:R-:W-:Y:S01]  /*10b80*/  MOV R3, 0x2 ;  /* 0x0000000200037802 */ /* 0x002fe20000000f00 */
[----:B----4-:R-:W-:Y:S01]  /*10b90*/  IMAD.MOV.U32 R0, RZ, RZ, 0x181f ;  /* 0x0000181fff007424 */ /* 0x010fe200078e00ff */
[----:B------:R-:W-:Y:S02]  /*10ba0*/  MOV R2, 0x10bc0 ;  /* 0x00010bc000027802 */ /* 0x000fe40000000f00 */
[----:B--23--:R-:W-:Y:S05]  /*10bb0*/  CALL.REL.NOINC `($__internal_1_$__cuda_sm70_shflsync_idx_p) ;  /* 0x000007e000007944 */ /* 0x00cfea0003c00000 */
[----:B-----5:R-:W-:Y:S01]  /*10bc0*/  MOV R4, R0 ;  /* 0x0000000000047202 */ /* 0x020fe20000000f00 */
[----:B-1----:R-:W-:Y:S05]  /*10bd0*/  BRA `(.L_x_145) ;  /* 0xffffdc9000007947 */ /* 0x002fea000383ffff */
.L_x_92:
[----:B------:R-:W-:Y:S01]  /*10be0*/  IMAD.MOV.U32 R20, RZ, RZ, R14 ;  /* 0x000000ffff147224 */ /* 0x000fe200078e000e */
[----:B------:R-:W-:Y:S01]  /*10bf0*/  MOV R3, 0x2 ;  /* 0x0000000200037802 */ /* 0x000fe20000000f00 */
[----:B----4-:R-:W-:Y:S01]  /*10c00*/  IMAD.MOV.U32 R0, RZ, RZ, 0x181f ;  /* 0x0000181fff007424 */ /* 0x010fe200078e00ff */
[----:B------:R-:W-:Y:S02]  /*10c10*/  MOV R2, 0x10c30 ;  /* 0x00010c3000027802 */ /* 0x000fe40000000f00 */
[----:B-123--:R-:W-:Y:S05]  /*10c20*/  CALL.REL.NOINC `($__internal_1_$__cuda_sm70_shflsync_idx_p) ;  /* 0x0000077000007944 */ /* 0x00efea0003c00000 */
[----:B-1---5:R-:W-:Y:S05]  /*10c30*/  BRA `(.L_x_146) ;  /* 0xffffdc5000007947 */ /* 0x022fea000383ffff */
.L_x_95:
[----:B------:R-:W-:Y:S01]  /*10c40*/  IMAD.MOV.U32 R20, RZ, RZ, R5 ;  /* 0x000000ffff147224 */ /* 0x000fe200078e0005 */
[----:B-1----:R-:W-:Y:S01]  /*10c50*/  MOV R3, 0x3 ;  /* 0x0000000300037802 */ /* 0x002fe20000000f00 */
[----:B------:R-:W-:Y:S01]  /*10c60*/  IMAD.MOV.U32 R0, RZ, RZ, 0x181f ;  /* 0x0000181fff007424 */ /* 0x000fe200078e00ff */
[----:B------:R-:W-:-:S02]  /*10c70*/  MOV R2, 0x10c90 ;  /* 0x00010c9000027802 */ /* 0x000fc40000000f00 */
[----:B--234-:R-:W-:Y:S05]  /*10c80*/  CALL.REL.NOINC `($__internal_1_$__cuda_sm70_shflsync_idx_p) ;  /* 0x0000071000007944 */ /* 0x01cfea0003c00000 */
[----:B-----5:R-:W-:Y:S01]  /*10c90*/  IMAD.MOV.U32 R4, RZ, RZ, R0 ;  /* 0x000000ffff047224 */ /* 0x020fe200078e0000 */
[----:B------:R-:W-:Y:S01]  /*10ca0*/  MOV R3, 0x3 ;  /* 0x0000000300037802 */ /* 0x000fe20000000f00 */
[----:B------:R-:W-:Y:S01]  /*10cb0*/  IMAD.MOV.U32 R20, RZ, RZ, R14 ;  /* 0x000000ffff147224 */ /* 0x000fe200078e000e */
[----:B------:R-:W-:-:S02]  /*10cc0*/  MOV R0, 0x181f ;  /* 0x0000181f00007802 */ /* 0x000fc40000000f00 */
[----:B------:R-:W-:Y:S02]  /*10cd0*/  MOV R2, 0x10cf0 ;  /* 0x00010cf000027802 */ /* 0x000fe40000000f00 */
[----:B-1----:R-:W-:Y:S05]  /*10ce0*/  CALL.REL.NOINC `($__internal_1_$__cuda_sm70_shflsync_idx_p) ;  /* 0x000006b000007944 */ /* 0x002fea0003c00000 */
[----:B-1---5:R-:W-:Y:S05]  /*10cf0*/  BRA `(.L_x_147) ;  /* 0xffffddb000007947 */ /* 0x022fea000383ffff */
.L_x_97:
[----:B------:R-:W-:Y:S01]  /*10d00*/  IMAD.MOV.U32 R20, RZ, RZ, R22 ;  /* 0x000000ffff147224 */ /* 0x000fe200078e0016 */
[----:B------:R-:W-:Y:S01]  /*10d10*/  MOV R3, RZ ;  /* 0x000000ff00037202 */ /* 0x000fe20000000f00 */
[----:B------:R-:W-:Y:S01]  /*10d20*/  IMAD.MOV.U32 R0, RZ, RZ, 0x1f ;  /* 0x0000001fff007424 */ /* 0x000fe200078e00ff */
[----:B------:R-:W-:Y:S02]  /*10d30*/  MOV R2, 0x10d50 ;  /* 0x00010d5000027802 */ /* 0x000fe40000000f00 */
[----:B------:R-:W-:Y:S05]  /*10d40*/  CALL.REL.NOINC `($__internal_1_$__cuda_sm70_shflsync_idx_p) ;  /* 0x0000065000007944 */ /* 0x000fea0003c00000 */
[----:B------:R-:W-:Y:S01]  /*10d50*/  MOV R9, R0 ;  /* 0x0000000000097202 */ /* 0x000fe20000000f00 */
[----:B-1---5:R-:W-:Y:S05]  /*10d60*/  BRA `(.L_x_148) ;  /* 0xffffe01000007947 */ /* 0x022fea000383ffff */
.L_x_98:
[----:B------:R-:W-:Y:S01]  /*10d70*/  IMAD.MOV.U32 R20, RZ, RZ, R22 ;  /* 0x000000ffff147224 */ /* 0x000fe200078e0016 */
[----:B------:R-:W-:Y:S01]  /*10d80*/  MOV R3, 0x1 ;  /* 0x0000000100037802 */ /* 0x000fe20000000f00 */
[----:B------:R-:W-:Y:S01]  /*10d90*/  IMAD.MOV.U32 R0, RZ, RZ, 0x1f ;  /* 0x0000001fff007424 */ /* 0x000fe200078e00ff */
[----:B------:R-:W-:Y:S02]  /*10da0*/  MOV R2, 0x10dc0 ;  /* 0x00010dc000027802 */ /* 0x000fe40000000f00 */
[----:B-12---:R-:W-:Y:S05]  /*10db0*/  CALL.REL.NOINC `($__internal_1_$__cuda_sm70_shflsync_idx_p) ;  /* 0x000005e000007944 */ /* 0x006fea0003c00000 */
[----:B------:R-:W-:Y:S01]  /*10dc0*/  MOV R8, R0 ;  /* 0x0000000000087202 */ /* 0x000fe20000000f00 */
[----:B-1---5:R-:W-:Y:S05]  /*10dd0*/  BRA `(.L_x_149) ;  /* 0xffffdfc000007947 */ /* 0x022fea000383ffff */
.L_x_99:
[----:B------:R-:W-:Y:S02]  /*10de0*/  MOV R3, 0x1 ;  /* 0x0000000100037802 */ /* 0x000fe40000000f00 */
[----:B------:R-:W-:-:S02]  /*10df0*/  MOV R2, 0x10e10 ;  /* 0x00010e1000027802 */ /* 0x000fc40000000f00 */
[----:B-1234-:R-:W-:Y:S05]  /*10e00*/  CALL.REL.NOINC `($__internal_2_$__cuda_sm70_shflsync_up_p) ;  /* 0x0000060000007944 */ /* 0x01efea0003c00000 */
[----:B------:R-:W-:Y:S05]  /*10e10*/  BRA `(.L_x_150) ;  /* 0xffffe0b000007947 */ /* 0x000fea000383ffff */
.L_x_100:
[----:B------:R-:W-:Y:S02]  /*10e20*/  MOV R3, 0x2 ;  /* 0x0000000200037802 */ /* 0x000fe40000000f00 */
[----:B------:R-:W-:-:S02]  /*10e30*/  MOV R2, 0x10e50 ;  /* 0x00010e5000027802 */ /* 0x000fc40000000f00 */
[----:B--2-4-:R-:W-:Y:S05]  /*10e40*/  CALL.REL.NOINC `($__internal_2_$__cuda_sm70_shflsync_up_p) ;  /* 0x000005c000007944 */ /* 0x014fea0003c00000 */
        /* <DEDUP_REMOVED lines=23> */
.L_x_104:
[----:B------:R-:W-:Y:S02]  /*10fc0*/  MOV R3, 0x1 ;  /* 0x0000000100037802 */ /* 0x000fe40000000f00 */
[----:B------:R-:W-:Y:S02]  /*10fd0*/  MOV R2, 0x10ff0 ;  /* 0x00010ff000027802 */ /* 0x000fe40000000f00 */
[----:B------:R-:W-:Y:S05]  /*10fe0*/  CALL.REL.NOINC `($__internal_2_$__cuda_sm70_shflsync_up_p) ;  /* 0x0000042000007944 */ /* 0x000fea0003c00000 */
[----:B------:R-:W-:Y:S01]  /*10ff0*/  MOV R2, R4 ;  /* 0x0000000400027202 */ /* 0x000fe20000000f00 */
[----:B------:R-:W-:Y:S05]  /*11000*/  BRA `(.L_x_152) ;  /* 0xffffe12000007947 */ /* 0x000fea000383ffff */
.L_x_105:
        /* <DEDUP_REMOVED lines=26> */
.L_x_107:
[----:B------:R-:W-:Y:S02]  /*111b0*/  SEL R0, RZ, 0x1, P0 ;  /* 0x00000001ff007807 */ /* 0x000fe40000000000 */
[----:B------:R-:W-:Y:S02]  /*111c0*/  MOV R2, 0x111e0 ;  /* 0x000111e000027802 */ /* 0x000fe40000000f00 */
[----:B-1----:R-:W-:Y:S05]  /*111d0*/  CALL.REL.NOINC `($__internal_3_$__cuda_sm70_votesync_ballot) ;  /* 0x0000029000007944 */ /* 0x002fea0003c00000 */
[----:B------:R-:W-:Y:S01]  /*111e0*/  MOV R5, R0 ;  /* 0x0000000000057202 */ /* 0x000fe20000000f00 */
[----:B------:R-:W-:Y:S05]  /*111f0*/  BRA `(.L_x_154) ;  /* 0xffffe0c000007947 */ /* 0x000fea000383ffff */
.L_x_108:
[----:B------:R-:W-:Y:S01]  /*11200*/  IMAD.MOV.U32 R20, RZ, RZ, R6 ;  /* 0x000000ffff147224 */ /* 0x000fe200078e0006 */
[----:B---3--:R-:W-:Y:S01]  /*11210*/  MOV R3, R11 ;  /* 0x0000000b00037202 */ /* 0x008fe20000000f00 */
[----:B------:R-:W-:Y:S01]  /*11220*/  IMAD.MOV.U32 R0, RZ, RZ, 0x1f ;  /* 0x0000001fff007424 */ /* 0x000fe200078e00ff */
[----:B------:R-:W-:Y:S02]  /*11230*/  MOV R2, 0x11250 ;  /* 0x0001125000027802 */ /* 0x000fe40000000f00 */
[----:B-12---:R-:W-:Y:S05]  /*11240*/  CALL.REL.NOINC `($__internal_1_$__cuda_sm70_shflsync_idx_p) ;  /* 0x0000015000007944 */ /* 0x006fea0003c00000 */
[----:B------:R-:W-:Y:S01]  /*11250*/  IMAD.MOV.U32 R6, RZ, RZ, R0 ;  /* 0x000000ffff067224 */ /* 0x000fe200078e0000 */
[----:B------:R-:W-:Y:S01]  /*11260*/  MOV R3, R11 ;  /* 0x0000000b00037202 */ /* 0x000fe20000000f00 */
[----:B------:R-:W-:Y:S01]  /*11270*/  IMAD.MOV.U32 R20, RZ, RZ, R7 ;  /* 0x000000ffff147224 */ /* 0x000fe200078e0007 */
[----:B------:R-:W-:Y:S02]  /*11280*/  MOV R0, 0x1f ;  /* 0x0000001f00007802 */ /* 0x000fe40000000f00 */
[----:B------:R-:W-:-:S02]  /*11290*/  MOV R2, 0x112b0 ;  /* 0x000112b000027802 */ /* 0x000fc40000000f00 */
[----:B-1---5:R-:W-:Y:S05]  /*112a0*/  CALL.REL.NOINC `($__internal_1_$__cuda_sm70_shflsync_idx_p) ;  /* 0x000000f000007944 */ /* 0x022fea0003c00000 */
[----:B------:R-:W-:Y:S01]  /*112b0*/  MOV R7, R0 ;  /* 0x0000000000077202 */ /* 0x000fe20000000f00 */
[----:B-1---5:R-:W-:Y:S05]  /*112c0*/  BRA `(.L_x_155) ;  /* 0xffffe03000007947 */ /* 0x022fea000383ffff */
.L_x_111:
[----:B------:R-:W-:Y:S01]  /*112d0*/  MOV R3, R0 ;  /* 0x0000000000037202 */ /* 0x000fe20000000f00 */
[----:B------:R-:W-:Y:S01]  /*112e0*/  IMAD.MOV.U32 R20, RZ, RZ, R4 ;  /* 0x000000ffff147224 */ /* 0x000fe200078e0004 */
[----:B------:R-:W-:Y:S01]  /*112f0*/  MOV R2, 0x11320 ;  /* 0x0001132000027802 */ /* 0x000fe20000000f00 */
[----:B------:R-:W-:-:S02]  /*11300*/  IMAD.MOV.U32 R0, RZ, RZ, 0x1f ;  /* 0x0000001fff007424 */ /* 0x000fc400078e00ff */
[----:B-1234-:R-:W-:Y:S05]  /*11310*/  CALL.REL.NOINC `($__internal_1_$__cuda_sm70_shflsync_idx_p) ;  /* 0x0000008000007944 */ /* 0x01efea0003c00000 */
[----:B------:R-:W-:Y:S01]  /*11320*/  MOV R10, R0 ;  /* 0x00000000000a7202 */ /* 0x000fe20000000f00 */
[----:B-1---5:R-:W-:Y:S05]  /*11330*/  BRA `(.L_x_110) ;  /* 0xffffe02000007947 */ /* 0x022fea000383ffff */
        .weak           $__internal_0_$__cuda_sm70_shflsync_bfly_p
        .type           $__internal_0_$__cuda_sm70_shflsync_bfly_p,@function
        .size           $__internal_0_$__cuda_sm70_shflsync_bfly_p,($__internal_1_$__cuda_sm70_shflsync_idx_p - $__internal_0_$__cuda_sm70_shflsync_bfly_p)
$__internal_0_$__cuda_sm70_shflsync_bfly_p:
[----:B------:R-:W-:Y:S02]  /*11340*/  MOV R21, 0xffffffff ;  /* 0xffffffff00157802 */ /* 0x000fe40000000f00 */
[----:B------:R-:W-:-:S02]  /*11350*/  MOV R3, 0x1f ;  /* 0x0000001f00037802 */ /* 0x000fc40000000f00 */
[----:B------:R-:W-:Y:S04]  /*11360*/  WARPSYNC R21 ;  /* 0x0000001500007348 */ /* 0x000fe80003800000 */
[----:B------:R1:W2:Y:S02]  /*11370*/  SHFL.BFLY PT, R0, R4, R0, R3 ;  /* 0x0c00000004007389 */ /* 0x0002a400000e0003 */
[----:B-1----:R-:W-:-:S04]  /*11380*/  MOV R3, 0x0 ;  /* 0x0000000000037802 */ /* 0x002fc80000000f00 */
[----:B--2---:R-:W-:Y:S05]  /*11390*/  RET.REL.NODEC R2 `(_ZN7cutlass13device_kernelIN5flash19enable_sm80_to_sm89INS1_16FlashAttnFwdSm80INS1_25CollectiveMainloopFwdSm80ILi8ELi1ELb1EN4cute5tupleIJNS5_1CILi128EEENS7_ILi48EEENS7_ILi256EEEEEELi256ENS_10bfloat16_tEfNS_4arch4Sm80ELb0ELb0ELb1ELb1ELb1ELb0ELb1ELb1EEENS1_21CollectiveEpilogueFwdINS6_IJS8_SA_S9_EEENS6_IJNS7_ILi1EEESI_SI_EEESC_SE_Li256ELb1ELb1ELb1ELb0EEENS1_36VarlenDynamicPersistentTileSchedulerILi128ELi48ELi256ELi256ELb1ELb1ELb0ELb0ELb1ELb1EEEEEEEEEvNT_6ParamsE) ;  /* 0xfffeec6002007950 */ /* 0x004fea0003c3ffff */
        .weak           $__internal_1_$__cuda_sm70_shflsync_idx_p
        .type           $__internal_1_$__cuda_sm70_shflsync_idx_p,@function
        .size           $__internal_1_$__cuda_sm70_shflsync_idx_p,($__internal_2_$__cuda_sm70_shflsync_up_p - $__internal_1_$__cuda_sm70_shflsync_idx_p)
$__internal_1_$__cuda_sm70_shflsync_idx_p:
[----:B------:R1:W-:Y:S02]  /*113a0*/  STL [R1+0x18c], R4 ;  /* 0x00018c0401007387 */ /* 0x0003e40000100800 */
[----:B-1----:R-:W-:-:S04]  /*113b0*/  MOV R4, 0xffffffff ;  /* 0xffffffff00047802 */ /* 0x002fc80000000f00 */
[----:B------:R-:W-:Y:S04]  /*113c0*/  WARPSYNC R4 ;  /* 0x0000000400007348 */ /* 0x000fe80003800000 */
[----:B------:R1:W2:Y:S04]  /*113d0*/  SHFL.IDX PT, R0, R20, R3, R0 ;  /* 0x0000000314007389 */ /* 0x0002a800000e0000 */
[----:B-1----:R1:W5:Y:S01]  /*113e0*/  LDL.LU R4, [R1+0x18c] ;  /* 0x00018c0001047983 */ /* 0x0023620000300800 */
[----:B------:R-:W-:-:S04]  /*113f0*/  MOV R3, 0x0 ;  /* 0x0000000000037802 */ /* 0x000fc80000000f00 */
[----:B--2---:R-:W-:Y:S05]  /*11400*/  RET.REL.NODEC R2 `(_ZN7cutlass13device_kernelIN5flash19enable_sm80_to_sm89INS1_16FlashAttnFwdSm80INS1_25CollectiveMainloopFwdSm80ILi8ELi1ELb1EN4cute5tupleIJNS5_1CILi128EEENS7_ILi48EEENS7_ILi256EEEEEELi256ENS_10bfloat16_tEfNS_4arch4Sm80ELb0ELb0ELb1ELb1ELb1ELb0ELb1ELb1EEENS1_21CollectiveEpilogueFwdINS6_IJS8_SA_S9_EEENS6_IJNS7_ILi1EEESI_SI_EEESC_SE_Li256ELb1ELb1ELb1ELb0EEENS1_36VarlenDynamicPersistentTileSchedulerILi128ELi48ELi256ELi256ELb1ELb1ELb0ELb0ELb1ELb1EEEEEEEEEvNT_6ParamsE) ;  /* 0xfffeebf002007950 */ /* 0x004fea0003c3ffff */
        .weak           $__internal_2_$__cuda_sm70_shflsync_up_p
        .type           $__internal_2_$__cuda_sm70_shflsync_up_p,@function
        .size           $__internal_2_$__cuda_sm70_shflsync_up_p,($__internal_3_$__cuda_sm70_votesync_ballot - $__internal_2_$__cuda_sm70_shflsync_up_p)
$__internal_2_$__cuda_sm70_shflsync_up_p:
[----:B------:R-:W-:Y:S02]  /*11410*/  MOV R4, RZ ;  /* 0x000000ff00047202 */ /* 0x000fe40000000f00 */
[----:B------:R-:W-:-:S04]  /*11420*/  MOV R11, 0xffffffff ;  /* 0xffffffff000b7802 */ /* 0x000fc80000000f00 */
[----:B------:R-:W-:Y:S04]  /*11430*/  WARPSYNC R11 ;  /* 0x0000000b00007348 */ /* 0x000fe80003800000 */
[----:B------:R1:W2:Y:S02]  /*11440*/  SHFL.UP PT, R4, R0, R3, R4 ;  /* 0x0400000300047389 */ /* 0x0002a400000e0004 */
[----:B-1----:R-:W-:-:S04]  /*11450*/  MOV R3, 0x0 ;  /* 0x0000000000037802 */ /* 0x002fc80000000f00 */
[----:B--2---:R-:W-:Y:S05]  /*11460*/  RET.REL.NODEC R2 `(_ZN7cutlass13device_kernelIN5flash19enable_sm80_to_sm89INS1_16FlashAttnFwdSm80INS1_25CollectiveMainloopFwdSm80ILi8ELi1ELb1EN4cute5tupleIJNS5_1CILi128EEENS7_ILi48EEENS7_ILi256EEEEEELi256ENS_10bfloat16_tEfNS_4arch4Sm80ELb0ELb0ELb1ELb1ELb1ELb0ELb1ELb1EEENS1_21CollectiveEpilogueFwdINS6_IJS8_SA_S9_EEENS6_IJNS7_ILi1EEESI_SI_EEESC_SE_Li256ELb1ELb1ELb1ELb0EEENS1_36VarlenDynamicPersistentTileSchedulerILi128ELi48ELi256ELi256ELb1ELb1ELb0ELb0ELb1ELb1EEEEEEEEEvNT_6ParamsE) ;  /* 0xfffeeb9002007950 */ /* 0x004fea0003c3ffff */
        .weak           $__internal_3_$__cuda_sm70_votesync_ballot
        .type           $__internal_3_$__cuda_sm70_votesync_ballot,@function
        .size           $__internal_3_$__cuda_sm70_votesync_ballot,(.L_x_3229 - $__internal_3_$__cuda_sm70_votesync_ballot)
$__internal_3_$__cuda_sm70_votesync_ballot:
[----:B------:R-:W-:Y:S01]  /*11470*/  ISETP.NE.U32.AND P0, PT, R0, 0x1, PT ;  /* 0x000000010000780c */ /* 0x000fe20003f05070 */
[----:B------:R-:W-:-:S04]  /*11480*/  IMAD.MOV.U32 R3, RZ, RZ, -0x1 ;  /* 0xffffffffff037424 */ /* 0x000fc800078e00ff */
[----:B------:R-:W-:Y:S08]  /*11490*/  WARPSYNC R3 ;  /* 0x0000000300007348 */ /* 0x000ff00003800000 */
[----:B------:R-:W-:-:S04]  /*114a0*/  VOTE.ANY R0, PT, !P0 ;  /* 0x0000000000007806 */ /* 0x000fc800040e0100 */
[----:B------:R-:W-:Y:S01]  /*114b0*/  LOP3.LUT R0, R0, R3, RZ, 0xc0, !PT ;  /* 0x0000000300007212 */ /* 0x000fe200078ec0ff */
[----:B------:R-:W-:-:S04]  /*114c0*/  IMAD.MOV.U32 R3, RZ, RZ, 0x0 ;  /* 0x00000000ff037424 */ /* 0x000fc800078e00ff */
[----:B------:R-:W-:Y:S05]  /*114d0*/  RET.REL.NODEC R2 `(_ZN7cutlass13device_kernelIN5flash19enable_sm80_to_sm89INS1_16FlashAttnFwdSm80INS1_25CollectiveMainloopFwdSm80ILi8ELi1ELb1EN4cute5tupleIJNS5_1CILi128EEENS7_ILi48EEENS7_ILi256EEEEEELi256ENS_10bfloat16_tEfNS_4arch4Sm80ELb0ELb0ELb1ELb1ELb1ELb0ELb1ELb1EEENS1_21CollectiveEpilogueFwdINS6_IJS8_SA_S9_EEENS6_IJNS7_ILi1EEESI_SI_EEESC_SE_Li256ELb1ELb1ELb1ELb0EEENS1_36VarlenDynamicPersistentTileSchedulerILi128ELi48ELi256ELi256ELb1ELb1ELb0ELb0ELb1ELb1EEEEEEEEEvNT_6ParamsE) ;  /* 0xfffeeb2002007950 */ /* 0x000fea0003c3ffff */
.L_x_156:
        /* <DEDUP_REMOVED lines=10> */
.L_x_3229:


//--------------------- .text._ZN7cutlass13device_kernelIN5flash19enable_sm80_to_sm89INS1_16FlashAttnFwdSm80INS1_25CollectiveMainloopFwdSm80ILi8ELi1ELb0EN4cute5tupleIJNS5_1CILi128EEENS7_ILi32EEENS7_ILi256EEEEEELi256ENS_10bfloat16_tEfNS_4arch4Sm80ELb0ELb0ELb1ELb1ELb1ELb1ELb1ELb1EEENS1_21CollectiveEpilogueFwdINS6_IJS8_SA_S9_EEENS6_IJNS7_ILi1EEESI_SI_EEESC_SE_Li256ELb1ELb1ELb1ELb0EEENS1_36VarlenDynamicPersistentTileSchedulerILi128ELi32ELi256ELi256ELb1ELb1ELb0ELb0ELb1ELb1EEEEEEEEEvNT_6ParamsE --------------------------
	.section	.text._ZN7cutlass13device_kernelIN5flash19enable_sm80_to_sm89INS1_16FlashAttnFwdSm80INS1_25CollectiveMainloopFwdSm80ILi8ELi1ELb0EN4cute5tupleIJNS5_1CILi128EEENS7_ILi32EEENS7_ILi256EEEEEELi256ENS_10bfloat16_tEfNS_4arch4Sm80ELb0ELb0ELb1ELb1ELb1ELb1ELb1ELb1EEENS1_21CollectiveEpilogueFwdINS6_IJS8_SA_S9_EEENS6_IJNS7_ILi1EEESI_SI_EEESC_SE_Li256ELb1ELb1ELb1ELb0EEENS1_36VarlenDynamicPersistentTileSchedulerILi128ELi32ELi256ELi256ELb1ELb1ELb0ELb0ELb1ELb1EEEEEEEEEvNT_6ParamsE,"ax",@progbits
	.sectioninfo	@"SHI_REGISTERS=255"
	.align	128
.text._ZN7cutlass13device_kernelIN5flash19enable_sm80_to_sm89INS1_16FlashAttnFwdSm80INS1_25CollectiveMainloopFwdSm80ILi8ELi1ELb0EN4cute5tupleIJNS5_1CILi128EEENS7_ILi32EEENS7_ILi256EEEEEELi256ENS_10bfloat16_tEfNS_4arch4Sm80ELb0ELb0ELb1ELb1ELb1ELb1ELb1ELb1EEENS1_21CollectiveEpilogueFwdINS6_IJS8_SA_S9_EEENS6_IJNS7_ILi1EEESI_SI_EEESC_SE_Li256ELb1ELb1ELb1ELb0EEENS1_36VarlenDynamicPersistentTileSchedulerILi128ELi32ELi256ELi256ELb1ELb1ELb0ELb0ELb1ELb1EEEEEEEEEvNT_6ParamsE:
        .type           _ZN7cutlass13device_kernelIN5flash19enable_sm80_to_sm89INS1_16FlashAttnFwdSm80INS1_25CollectiveMainloopFwdSm80ILi8ELi1ELb0EN4cute5tupleIJNS5_1CILi128EEENS7_ILi32EEENS7_ILi256EEEEEELi256ENS_10bfloat16_tEfNS_4arch4Sm80ELb0ELb0ELb1ELb1ELb1ELb1ELb1ELb1EEENS1_21CollectiveEpilogueFwdINS6_IJS8_SA_S9_EEENS6_IJNS7_ILi1EEESI_SI_EEESC_SE_Li256ELb1ELb1ELb1ELb0EEENS1_36VarlenDynamicPersistentTileSchedulerILi128ELi32ELi256ELi256ELb1ELb1ELb0ELb0ELb1ELb1EEEEEEEEEvNT_6ParamsE,@function
        .size           _ZN7cutlass13device_kernelIN5flash19enable_sm80_to_sm89INS1_16FlashAttnFwdSm80INS1_25CollectiveMainloopFwdSm80ILi8ELi1ELb0EN4cute5tupleIJNS5_1CILi128EEENS7_ILi32EEENS7_ILi256EEEEEELi256ENS_10bfloat16_tEfNS_4arch4Sm80ELb0ELb0ELb1ELb1ELb1ELb1ELb1ELb1EEENS1_21CollectiveEpilogueFwdINS6_IJS8_SA_S9_EEENS6_IJNS7_ILi1EEESI_SI_EEESC_SE_Li256ELb1ELb1ELb1ELb0EEENS1_36VarlenDynamicPersistentTileSchedulerILi128ELi32ELi256ELi256ELb1ELb1ELb0ELb0ELb1ELb1EEEEEEEEEvNT_6ParamsE,(.L_x_3234 - _ZN7cutlass13device_kernelIN5flash19enable_sm80_to_sm89INS1_16FlashAttnFwdSm80INS1_25CollectiveMainloopFwdSm80ILi8ELi1ELb0EN4cute5tupleIJNS5_1CILi128EEENS7_ILi32EEENS7_ILi256EEEEEELi256ENS_10bfloat16_tEfNS_4arch4Sm80ELb0ELb0ELb1ELb1ELb1ELb1ELb1ELb1EEENS1_21CollectiveEpilogueFwdINS6_IJS8_SA_S9_EEENS6_IJNS7_ILi1EEESI_SI_EEESC_SE_Li256ELb1ELb1ELb1ELb0EEENS1_36VarlenDynamicPersistentTileSchedulerILi128ELi32ELi256ELi256ELb1ELb1ELb0ELb0ELb1ELb1EEEEEEEEEvNT_6ParamsE)
        .other          _ZN7cutlass13device_kernelIN5flash19enable_sm80_to_sm89INS1_16FlashAttnFwdSm80INS1_25CollectiveMainloopFwdSm80ILi8ELi1ELb0EN4cute5tupleIJNS5_1CILi128EEENS7_ILi32EEENS7_ILi256EEEEEELi256ENS_10bfloat16_tEfNS_4arch4Sm80ELb0ELb0ELb1ELb1ELb1ELb1ELb1ELb1EEENS1_21CollectiveEpilogueFwdINS6_IJS8_SA_S9_EEENS6_IJNS7_ILi1EEESI_SI_EEESC_SE_Li256ELb1ELb1ELb1ELb0EEENS1_36VarlenDynamicPersistentTileSchedulerILi128ELi32ELi256ELi256ELb1ELb1ELb0ELb0ELb1ELb1EEEEEEEEEvNT_6ParamsE,@"STO_CUDA_ENTRY STV_DEFAULT"
_ZN7cutlass13device_kernelIN5flash19enable_sm80_to_sm89INS1_16FlashAttnFwdSm80INS1_25CollectiveMainloopFwdSm80ILi8ELi1ELb0EN4cute5tupleIJNS5_1CILi128EEENS7_ILi32EEENS7_ILi256EEEEEELi256ENS_10bfloat16_tEfNS_4arch4Sm80ELb0ELb0ELb1ELb1ELb1ELb1ELb1ELb1EEENS1_21CollectiveEpilogueFwdINS6_IJS8_SA_S9_EEENS6_IJNS7_ILi1EEESI_SI_EEESC_SE_Li256ELb1ELb1ELb1ELb0EEENS1_36VarlenDynamicPersistentTileSchedulerILi128ELi32ELi256ELi256ELb1ELb1ELb0ELb0ELb1ELb1EEEEEEEEEvNT_6ParamsE:
[----:B------:R-:W-:-:S03]  /*0000*/  MOV R1, c[0x0][0x28] ;  /* 0x00000a0000017a02 */ /* 0x000fc60000000f00 */
[----:B------:R-:W1:Y:S01]  /*0010*/  S2R R2, SR_TID.X ;  /* 0x0000000000027919 */ /* 0x000e620000002100 */
[----:B------:R-:W-:Y:S01]  /*0020*/  IADD3 R1, R1, -0x58, RZ ;  /* 0xffffffa801017810 */ /* 0x000fe20007ffe0ff */
[----:B------:R-:W-:Y:S01]  /*0030*/  ULDC.64 UR8, c[0x0][0x118] ;  /* 0x0000460000087ab9 */ /* 0x000fe20000000a00 */
[----:B-1----:R-:W-:-:S05]  /*0040*/  SHF.R.U32.HI R0, RZ, 0x5, R2 ;  /* 0x00000005ff007819 */ /* 0x002fca0000011602 */
[----:B------:R-:W1:Y:S02]  /*0050*/  SHFL.IDX PT, R3, R0, RZ, 0x1f ;  /* 0x00001fff00037589 */ /* 0x000e6400000e0000 */
[----:B-1----:R-:W-:Y:S02]  /*0060*/  ISETP.NE.AND P0, PT, R3, RZ, PT ;  /* 0x000000ff0300720c */ /* 0x002fe40003f05270 */
[----:B------:R1:W-:Y:S11]  /*0070*/  STL [R1+0x44], R3 ;  /* 0x0000440301007387 */ /* 0x0003f60000100800 */
[----:B------:R-:W-:Y:S06]  /*0080*/  @P0 BAR.SYNC.DEFER_BLOCKING 0x5, 0x100 ;  /* 0x0144000000000b1d */ /* 0x000fec0000010000 */
[----:B------:R-:W2:Y:S04]  /*0090*/  @P0 LDS.128 R228, [0x20080] ;  /* 0x02008000ffe40984 */ /* 0x000ea80000000c00 */
[----:B------:R-:W-:Y:S06]  /*00a0*/  @P0 BAR.ARV 0x4, 0x100 ;  /* 0x0104000000000b1d */ /* 0x000fec0000002000 */
[----:B------:R-:W-:Y:S05]  /*00b0*/  @P0 BRA `(.L_x_157) ;  /* 0x00000a7000000947 */ /* 0x000fea0003800000 */
[----:B-1----:R-:W-:Y:S01]  /*00c0*/  LOP3.LUT R14, R2, 0x1f, RZ, 0xc0, !PT ;  /* 0x0000001f020e7812 */ /* 0x002fe200078ec0ff */
[----:B------:R-:W-:Y:S01]  /*00d0*/  CS2R R8, SRZ ;  /* 0x0000000000087805 */ /* 0x000fe2000001ff00 */
[----:B------:R-:W-:-:S02]  /*00e0*/  IMAD.MOV.U32 R7, RZ, RZ, RZ ;  /* 0x000000ffff077224 */ /* 0x000fc400078e00ff */
[----:B------:R-:W-:-:S04]  /*00f0*/  ISETP.NE.AND P6, PT, R14, 0x1f, PT ;  /* 0x0000001f0e00780c */ /* 0x000fc80003fc5270 */
[----:B------:R-:W-:-:S13]  /*0100*/  ISETP.GE.OR P0, PT, R14, c[0x0][0x53c], !P6 ;  /* 0x00014f000e007a0c */ /* 0x000fda0007706670 */
[----:B------:R-:W-:Y:S02]  /*0110*/  @!P0 IMAD.MOV.U32 R4, RZ, RZ, 0x4 ;  /* 0x00000004ff048424 */ /* 0x000fe400078e00ff */
[----:B------:R-:W-:Y:S02]  /*0120*/  @!P0 IMAD.MOV.U32 R2, RZ, RZ, 0x4 ;  /* 0x00000004ff028424 */ /* 0x000fe400078e00ff */
[----:B------:R-:W-:-:S04]  /*0130*/  @!P0 IMAD.WIDE.U32 R4, R14, R4, c[0x0][0x580] ;  /* 0x000160000e048625 */ /* 0x000fc800078e0004 */
[C---:B------:R-:W-:Y:S01]  /*0140*/  @!P0 IMAD.WIDE.U32 R2, R14.reuse, R2, c[0x0][0x578] ;  /* 0x00015e000e028625 */ /* 0x040fe200078e0002 */
[----:B------:R-:W3:Y:S04]  /*0150*/  @!P0 LDG.E R8, [R4.64] ;  /* 0x0000000804088981 */ /* 0x000ee8000c1e1900 */
[----:B------:R-:W3:Y:S01]  /*0160*/  @!P0 LDG.E R7, [R2.64] ;  /* 0x0000000802078981 */ /* 0x000ee2000c1e1900 */
[C---:B------:R-:W-:Y:S01]  /*0170*/  ISETP.NE.AND P5, PT, R14.reuse, RZ, PT ;  /* 0x000000ff0e00720c */ /* 0x040fe20003fa5270 */
[----:B------:R-:W1:Y:S01]  /*0180*/  S2UR UR4, SR_CTAID.X ;  /* 0x00000000000479c3 */ /* 0x000e620000002500 */
[C---:B------:R-:W-:Y:S02]  /*0190*/  ISETP.GE.U32.AND P4, PT, R14.reuse, 0x2, PT ;  /* 0x000000020e00780c */ /* 0x040fe40003f86070 */
[----:B------:R-:W-:-:S02]  /*01a0*/  ISETP.GE.U32.AND P3, PT, R14, 0x4, PT ;  /* 0x000000040e00780c */ /* 0x000fc40003f66070 */
[C---:B------:R-:W-:Y:S02]  /*01b0*/  ISETP.GE.U32.AND P2, PT, R14.reuse, 0x8, PT ;  /* 0x000000080e00780c */ /* 0x040fe40003f46070 */
[----:B------:R-:W-:Y:S01]  /*01c0*/  ISETP.GE.U32.AND P1, PT, R14, 0x10, PT ;  /* 0x000000100e00780c */ /* 0x000fe20003f26070 */
[----:B---3--:R-:W-:-:S05]  /*01d0*/  IMAD R4, R8, R7, RZ ;  /* 0x0000000708047224 */ /* 0x008fca00078e02ff */
[----:B------:R-:W3:Y:S02]  /*01e0*/  SHFL.UP PT, R0, R4, 0x1, RZ ;  /* 0x0420000004007989 */ /* 0x000ee400000e00ff */
[----:B---3--:R-:W-:-:S05]  /*01f0*/  SEL R0, R0, RZ, P5 ;  /* 0x000000ff00007207 */ /* 0x008fca0002800000 */
[----:B------:R-:W-:-:S05]  /*0200*/  IMAD.IADD R4, R4, 0x1, R0 ;  /* 0x0000000104047824 */ /* 0x000fca00078e0200 */
        /* <DEDUP_REMOVED lines=12> */
[----:B------:R-:W3:Y:S02]  /*02d0*/  SHFL.IDX PT, R6, R4, 0x1f, 0x1f ;  /* 0x03e01f0004067f89 */ /* 0x000ee400000e0000 */
[----:B---3--:R-:W-:-:S04]  /*02e0*/  IMAD R6, R6, c[0x0][0x538], RZ ;  /* 0x00014e0006067a24 */ /* 0x008fc800078e02ff */
[----:B------:R-:W-:Y:S01]  /*02f0*/  IMAD.MOV.U32 R0, RZ, RZ, R6 ;  /* 0x000000ffff007224 */ /* 0x000fe200078e0006 */
[----:B-1----:R-:W-:-:S13]  /*0300*/  ISETP.GT.AND P0, PT, R6, UR4, PT ;  /* 0x0000000406007c0c */ /* 0x002fda000bf04270 */
[----:B------:R-:W-:Y:S05]  /*0310*/  @P0 BRA `(.L_x_158) ;  /* 0x0000027000000947 */ /* 0x000fea0003800000 */
[----:B------:R-:W-:Y:S02]  /*0320*/  MOV R6, R0 ;  /* 0x0000000000067202 */ /* 0x000fe40000000f00 */
[----:B------:R-:W-:-:S04]  /*0330*/  MOV R9, RZ ;  /* 0x000000ff00097202 */ /* 0x000fc80000000f00 */
.L_x_162:
        /* <DEDUP_REMOVED lines=12> */
[----:B------:R-:W3:Y:S04]  /*0400*/  @!P0 LDG.E R8, [R4.64] ;  /* 0x0000000804088981 */ /* 0x000ee8000c1e1900 */
[----:B------:R-:W3:Y:S02]  /*0410*/  @!P0 LDG.E R7, [R2.64] ;  /* 0x0000000802078981 */ /* 0x000ee4000c1e1900 */
[----:B---3--:R-:W-:Y:S01]  /*0420*/  IMAD R5, R8, R7, RZ ;  /* 0x0000000708057224 */ /* 0x008fe200078e02ff */
[----:B------:R-:W-:Y:S05]  /*0430*/  BRA.DIV ~URZ, `(.L_x_160) ;  /* 0x00016f327f007947 */ /* 0x000fea000b800000 */
[----:B------:R1:W3:Y:S02]  /*0440*/  SHFL.UP PT, R0, R5, 0x1, RZ ;  /* 0x0420000005007989 */ /* 0x0002e400000e00ff */
.L_x_334:
        /* <DEDUP_REMOVED lines=16> */
.L_x_335:
[----:B---3--:R-:W-:-:S05]  /*0550*/  IMAD R0, R0, c[0x0][0x538], RZ ;  /* 0x00014e0000007a24 */ /* 0x008fca00078e02ff */
[----:B------:R-:W-:-:S04]  /*0560*/  IADD3 R6, R0, R6, RZ ;  /* 0x0000000600067210 */ /* 0x000fc80007ffe0ff */
[----:B------:R-:W-:-:S13]  /*0570*/  ISETP.GT.AND P0, PT, R6, UR4, PT ;  /* 0x0000000406007c0c */ /* 0x000fda000bf04270 */
[----:B-12---:R-:W-:Y:S05]  /*0580*/  @!P0 BRA `(.L_x_162) ;  /* 0xfffffdb000008947 */ /* 0x006fea000383ffff */
.L_x_158:
[----:B------:R-:W-:-:S05]  /*0590*/  IADD3 R12, -R0, R6, RZ ;  /* 0x00000006000c7210 */ /* 0x000fca0007ffe1ff */
[----:B------:R-:W-:-:S05]  /*05a0*/  IMAD R0, R4, c[0x0][0x538], R12 ;  /* 0x00014e0004007a24 */ /* 0x000fca00078e020c */
[----:B------:R-:W-:Y:S01]  /*05b0*/  ISETP.GT.AND P0, PT, R0, UR4, PT ;  /* 0x0000000400007c0c */ /* 0x000fe2000bf04270 */
[----:B------:R-:W-:-:S12]  /*05c0*/  BRA.DIV ~URZ, `(.L_x_163) ;  /* 0x00016fc27f007947 */ /* 0x000fd8000b800000 */
[----:B------:R-:W-:-:S04]  /*05d0*/  VOTE.ANY R0, PT, !P0 ;  /* 0x0000000000007806 */ /* 0x000fc800040e0100 */
.L_x_336:
[----:B------:R1:W3:Y:S01]  /*05e0*/  POPC R13, R0 ;  /* 0x00000000000d7309 */ /* 0x0002e20000000000 */
[----:B------:R-:W-:Y:S05]  /*05f0*/  BRA.DIV ~URZ, `(.L_x_164) ;  /* 0x00016fd27f007947 */ /* 0x000fea000b800000 */
[----:B---3--:R3:W4:Y:S01]  /*0600*/  SHFL.IDX PT, R11, R8, R13, 0x1f ;  /* 0x00001f0d080b7589 */ /* 0x00872200000e0000 */
[----:B------:R-:W-:-:S03]  /*0610*/  MOV R6, RZ ;  /* 0x000000ff00067202 */ /* 0x000fc60000000f00 */
[----:B------:R3:W1:Y:S04]  /*0620*/  SHFL.IDX PT, R10, R7, R13, 0x1f ;  /* 0x00001f0d070a7589 */ /* 0x00066800000e0000 */
.L_x_337:
[----:B------:R-:W-:Y:S01]  /*0630*/  ISETP.NE.AND P0, PT, R0, RZ, PT ;  /* 0x000000ff0000720c */ /* 0x000fe20003f05270 */
[----:B------:R-:W-:-:S12]  /*0640*/  BSSY B0, `(.L_x_165) ;  /* 0x0000005000007945 */ /* 0x000fd80003800000 */
[----:B------:R-:W-:Y:S05]  /*0650*/  @!P0 BRA `(.L_x_166) ;  /* 0x0000003000008947 */ /* 0x000fea0003800000 */
[----:B------:R-:W-:Y:S01]  /*0660*/  IADD3 R179, R13, -0x1, RZ ;  /* 0xffffffff0db37810 */ /* 0x000fe20007ffe0ff */
[----:B------:R-:W-:Y:S05]  /*0670*/  BRA.DIV ~URZ, `(.L_x_167) ;  /* 0x000170327f007947 */ /* 0x000fea000b800000 */
[----:B------:R3:W4:Y:S02]  /*0680*/  SHFL.IDX PT, R6, R4, R179, 0x1f ;  /* 0x00001fb304067589 */ /* 0x00072400000e0000 */
.L_x_166:
[----:B------:R-:W-:Y:S05]  /*0690*/  BSYNC B0 ;  /* 0x0000000000007941 */ /* 0x000fea0003800000 */
.L_x_165:
[----:B-1--4-:R-:W-:Y:S01]  /*06a0*/  IABS R0, R11 ;  /* 0x0000000b00007213 */ /* 0x012fe20000000000 */
[----:B--2---:R-:W-:Y:S02]  /*06b0*/  IMAD R228, R6, c[0x0][0x538], R12 ;  /* 0x00014e0006e47a24 */ /* 0x004fe400078e020c */
[----:B------:R-:W-:Y:S02]  /*06c0*/  IMAD.IADD R231, R13, 0x1, R9 ;  /* 0x000000010de77824 */ /* 0x000fe400078e0209 */
[----:B------:R-:W-:Y:S01]  /*06d0*/  IMAD.MOV.U32 R5, RZ, RZ, R0 ;  /* 0x000000ffff057224 */ /* 0x000fe200078e0000 */
[----:B------:R-:W-:Y:S02]  /*06e0*/  IABS R0, R10 ;  /* 0x0000000a00007213 */ /* 0x000fe40000000000 */
[----:B------:R-:W-:Y:S01]  /*06f0*/  IADD3 R229, -R228, UR4, RZ ;  /* 0x00000004e4e57c10 */ /* 0x000fe2000fffe1ff */
[----:B------:R-:W1:Y:S02]  /*0700*/  I2F.RP R2, R5 ;  /* 0x0000000500027306 */ /* 0x000e640000209400 */
[----:B---3--:R-:W-:Y:S01]  /*0710*/  IMAD.MOV.U32 R7, RZ, RZ, R0 ;  /* 0x000000ffff077224 */ /* 0x008fe200078e0000 */
[----:B------:R-:W-:-:S02]  /*0720*/  IABS R6, R229 ;  /* 0x000000e500067213 */ /* 0x000fc40000000000 */
[----:B------:R-:W-:-:S03]  /*0730*/  IABS R0, R11 ;  /* 0x0000000b00007213 */ /* 0x000fc60000000000 */
[----:B------:R-:W-:Y:S01]  /*0740*/  I2F.RP R8, R7 ;  /* 0x0000000700087306 */ /* 0x000fe20000209400 */
[----:B------:R-:W-:-:S07]  /*0750*/  IADD3 R0, RZ, -R0, RZ ;  /* 0x80000000ff007210 */ /* 0x000fce0007ffe0ff */
[----:B-1----:R-:W1:Y:S02]  /*0760*/  MUFU.RCP R2, R2 ;  /* 0x0000000200027308 */ /* 0x002e640000001000 */
[----:B-1----:R-:W-:-:S06]  /*0770*/  IADD3 R2, R2, 0xffffffe, RZ ;  /* 0x0ffffffe02027810 */ /* 0x002fcc0007ffe0ff */
[----:B------:R-:W1:Y:S02]  /*0780*/  F2I.FTZ.U32.TRUNC.NTZ R3, R2 ;  /* 0x0000000200037305 */ /* 0x000e64000021f000 */
[----:B-1----:R-:W-:-:S04]  /*0790*/  IMAD.MOV R2, RZ, RZ, -R3 ;  /* 0x000000ffff027224 */ /* 0x002fc800078e0a03 */
[----:B------:R-:W-:Y:S02]  /*07a0*/  IMAD R4, R2, R5, RZ ;  /* 0x0000000502047224 */ /* 0x000fe400078e02ff */
        /* <DEDUP_REMOVED lines=45> */
[----:B------:R-:W-:-:S04]  /*0a80*/  IMAD R2, R10, R2, R4 ;  /* 0x000000020a027224 */ /* 0x000fc800078e0204 */
[----:B------:R-:W-:Y:S01]  /*0a90*/  IMAD R230, R2, 0x10000, R0 ;  /* 0x0001000002e67824 */ /* 0x000fe200078e0200 */
[----:B------:R-:W-:Y:S05]  /*0aa0*/  BRA `(.L_x_168) ;  /* 0x0000004000007947 */ /* 0x000fea0003800000 */
.L_x_159:
[----:B--2---:R-:W-:Y:S01]  /*0ab0*/  IMAD.MOV.U32 R229, RZ, RZ, RZ ;  /* 0x000000ffffe57224 */ /* 0x004fe200078e00ff */
[----:B------:R-:W-:Y:S01]  /*0ac0*/  MOV R230, RZ ;  /* 0x000000ff00e67202 */ /* 0x000fe20000000f00 */
[----:B------:R-:W-:Y:S01]  /*0ad0*/  IMAD.U32 R228, RZ, RZ, UR4 ;  /* 0x00000004ffe47e24 */ /* 0x000fe2000f8e00ff */
[----:B------:R-:W-:Y:S02]  /*0ae0*/  MOV R231, c[0x0][0x53c] ;  /* 0x00014f0000e77a02 */ /* 0x000fe40000000f00 */
.L_x_168:
[----:B------:R-:W-:Y:S01]  /*0af0*/  ISETP.NE.AND P0, PT, R14, RZ, PT ;  /* 0x000000ff0e00720c */ /* 0x000fe20003f05270 */
[----:B------:R-:W-:-:S12]  /*0b00*/  WARPSYNC 0xffffffff ;  /* 0xffffffff00007948 */ /* 0x000fd80003800000 */
[----:B------:R1:W-:Y:S04]  /*0b10*/  @!P0 STS.128 [0x20080], R228 ;  /* 0x020080e4ff008388 */ /* 0x0003e80000000c00 */
[----:B------:R-:W-:Y:S06]  /*0b20*/  BAR.ARV 0x5, 0x100 ;  /* 0x0144000000007b1d */ /* 0x000fec0000002000 */
.L_x_157:
[----:B-12---:R-:W-:-:S13]  /*0b30*/  ISETP.GE.AND P0, PT, R231, c[0x0][0x53c], PT ;  /* 0x00014f00e7007a0c */ /* 0x006fda0003f06270 */
[----:B------:R-:W-:Y:S05]  /*0b40*/  @P0 EXIT ;  /* 0x000000000000094d */ /* 0x000fea0003800000 */
[----:B------:R-:W1:Y:S01]  /*0b50*/  S2R R14, SR_TID.X ;  /* 0x00000000000e7919 */ /* 0x000e620000002100 */
[----:B------:R-:W-:Y:S01]  /*0b60*/  IMAD.MOV.U32 R19, RZ, RZ, 0x40 ;  /* 0x00000040ff137424 */ /* 0x000fe200078e00ff */
[----:B------:R-:W-:Y:S02]  /*0b70*/  ULDC UR4, c[0x0][0x2ac] ;  /* 0x0000ab0000047ab9 */ /* 0x000fe40000000800 */
[----:B------:R-:W-:Y:S02]  /*0b80*/  ULDC UR6, c[0x0][0x1d0] ;  /* 0x0000740000067ab9 */ /* 0x000fe40000000800 */
[----:B------:R-:W-:Y:S01]  /*0b90*/  UIMAD UR6, UR4, UR6, URZ ;  /* 0x00000006040672a4 */ /* 0x000fe2000f8e023f */
[----:B-1----:R-:W-:-:S04]  /*0ba0*/  SHF.R.S32.HI R12, RZ, 0x1f, R14 ;  /* 0x0000001fff0c7819 */ /* 0x002fc8000001140e */
[CC--:B------:R-:W-:Y:S02]  /*0bb0*/  LEA.HI R3, R12.reuse, R14.reuse, RZ, 0x4 ;  /* 0x0000000e0c037211 */ /* 0x0c0fe400078f20ff */
[----:B------:R-:W-:Y:S02]  /*0bc0*/  LEA.HI R8, R12, R14, RZ, 0x2 ;  /* 0x0000000e0c087211 */ /* 0x000fe400078f10ff */
[C---:B------:R-:W-:Y:S02]  /*0bd0*/  LOP3.LUT R0, R3.reuse, 0xfffffff0, RZ, 0xc0, !PT ;  /* 0xfffffff003007812 */ /* 0x040fe400078ec0ff */
[----:B------:R-:W-:Y:S02]  /*0be0*/  SHF.R.S32.HI R4, RZ, 0x4, R3 ;  /* 0x00000004ff047819 */ /* 0x000fe40000011403 */
[----:B------:R-:W-:Y:S01]  /*0bf0*/  SHF.R.S32.HI R7, RZ, 0x2, R8 ;  /* 0x00000002ff077819 */ /* 0x000fe20000011408 */
[----:B------:R-:W-:Y:S01]  /*0c00*/  IMAD.IADD R0, R14, 0x1, -R0 ;  /* 0x000000010e007824 */ /* 0x000fe200078e0a00 */
[----:B------:R-:W-:-:S02]  /*0c10*/  LEA.HI R3, R3, R4, RZ, 0x1 ;  /* 0x0000000403037211 */ /* 0x000fc400078f08ff */
[----:B------:R-:W-:Y:S02]  /*0c20*/  SHF.R.S32.HI R2, RZ, 0x1f, R8 ;  /* 0x0000001fff027819 */ /* 0x000fe40000011408 */
[----:B------:R-:W-:Y:S02]  /*0c30*/  SHF.R.S32.HI R5, RZ, 0x1f, R0 ;  /* 0x0000001fff057819 */ /* 0x000fe40000011400 */
[----:B------:R-:W-:Y:S02]  /*0c40*/  LOP3.LUT R3, R3, 0xfffffffe, RZ, 0xc0, !PT ;  /* 0xfffffffe03037812 */ /* 0x000fe400078ec0ff */
[----:B------:R-:W-:Y:S02]  /*0c50*/  LEA.HI R2, R2, R7, RZ, 0x3 ;  /* 0x0000000702027211 */ /* 0x000fe400078f18ff */
[----:B------:R-:W-:Y:S01]  /*0c60*/  LEA.HI R13, R5, R0, RZ, 0x3 ;  /* 0x00000000050d7211 */ /* 0x000fe200078f18ff */
[----:B------:R-:W-:Y:S01]  /*0c70*/  IMAD.IADD R11, R4, 0x1, -R3 ;  /* 0x00000001040b7824 */ /* 0x000fe200078e0a03 */
[----:B------:R-:W-:-:S02]  /*0c80*/  LOP3.LUT R2, R2, 0xfffffff8, RZ, 0xc0, !PT ;  /* 0xfffffff802027812 */ /* 0x000fc400078ec0ff */
[----:B------:R-:W-:Y:S02]  /*0c90*/  LOP3.LUT R3, R13, 0xfffffff8, RZ, 0xc0, !PT ;  /* 0xfffffff80d037812 */ /* 0x000fe400078ec0ff */
[CC--:B------:R-:W-:Y:S01]  /*0ca0*/  LEA.HI R208, R12.reuse, R14.reuse, RZ, 0x3 ;  /* 0x0000000e0cd07211 */ /* 0x0c0fe200078f18ff */
[----:B------:R-:W-:Y:S01]  /*0cb0*/  IMAD.IADD R7, R7, 0x1, -R2 ;  /* 0x0000000107077824 */ /* 0x000fe200078e0a02 */
[----:B------:R-:W-:Y:S01]  /*0cc0*/  LEA.HI R6, R12, R14, RZ, 0x5 ;  /* 0x0000000e0c067211 */ /* 0x000fe200078f28ff */
[----:B------:R-:W-:Y:S01]  /*0cd0*/  IMAD.IADD R5, R0, 0x1, -R3 ;  /* 0x0000000100057824 */ /* 0x000fe200078e0a03 */
[----:B------:R-:W-:Y:S02]  /*0ce0*/  LOP3.LUT R2, R208, 0xfffffff8, RZ, 0xc0, !PT ;  /* 0xfffffff8d0027812 */ /* 0x000fe400078ec0ff */
[----:B------:R-:W-:Y:S02]  /*0cf0*/  LOP3.LUT R0, R6, 0xffffffe0, RZ, 0xc0, !PT ;  /* 0xffffffe006007812 */ /* 0x000fe400078ec0ff */
[----:B------:R-:W-:Y:S01]  /*0d00*/  SHF.R.S32.HI R4, RZ, 0x5, R6 ;  /* 0x00000005ff047819 */ /* 0x000fe20000011406 */
[C---:B------:R-:W-:Y:S01]  /*0d10*/  IMAD.IADD R212, R14.reuse, 0x1, -R2 ;  /* 0x000000010ed47824 */ /* 0x040fe200078e0a02 */
[----:B------:R-:W-:Y:S01]  /*0d20*/  SHF.R.S32.HI R2, RZ, 0x1f, R6 ;  /* 0x0000001fff027819 */ /* 0x000fe20000011406 */
[----:B------:R-:W-:Y:S01]  /*0d30*/  IMAD.IADD R28, R14, 0x1, -R0 ;  /* 0x000000010e1c7824 */ /* 0x000fe200078e0a00 */
[----:B------:R-:W-:Y:S01]  /*0d40*/  LOP3.LUT R3, R8, 0xfffffffc, RZ, 0xc0, !PT ;  /* 0xfffffffc08037812 */ /* 0x000fe200078ec0ff */
[----:B------:R-:W-:Y:S01]  /*0d50*/  IMAD.SHL.U32 R8, R212, 0x40, RZ ;  /* 0x00000040d4087824 */ /* 0x000fe200078e00ff */
[----:B------:R-:W-:Y:S01]  /*0d60*/  LEA.HI R0, R2, R4, RZ, 0x3 ;  /* 0x0000000402007211 */ /* 0x000fe200078f18ff */
[----:B------:R-:W-:Y:S01]  /*0d70*/  IMAD.SHL.U32 R138, R212, 0x4, RZ ;  /* 0x00000004d48a7824 */ /* 0x000fe200078e00ff */
[----:B------:R-:W-:Y:S01]  /*0d80*/  SHF.R.S32.HI R9, RZ, 0x1f, R28 ;  /* 0x0000001fff097819 */ /* 0x000fe2000001141c */
[----:B------:R-:W-:Y:S01]  /*0d90*/  IMAD.IADD R6, R14, 0x1, -R3 ;  /* 0x000000010e067824 */ /* 0x000fe200078e0a03 */
[----:B------:R-:W-:Y:S01]  /*0da0*/  LOP3.LUT R2, R8, 0x1c0, RZ, 0xc0, !PT ;  /* 0x000001c008027812 */ /* 0x000fe200078ec0ff */
[----:B------:R-:W-:Y:S01]  /*0db0*/  IMAD.SHL.U32 R132, R212, 0x8, RZ ;  /* 0x00000008d4847824 */ /* 0x000fe200078e00ff */
[----:B------:R-:W-:-:S02]  /*0dc0*/  LOP3.LUT R0, R0, 0xffffff8, RZ, 0xc0, !PT ;  /* 0x0ffffff800007812 */ /* 0x000fc400078ec0ff */
[----:B------:R-:W-:Y:S02]  /*0dd0*/  LEA.HI R16, R9, R28, RZ, 0x2 ;  /* 0x0000001c09107211 */ /* 0x000fe400078f10ff */
[----:B------:R-:W-:Y:S01]  /*0de0*/  LOP3.LUT R9, R7, 0x1, RZ, 0xc0, !PT ;  /* 0x0000000107097812 */ /* 0x000fe200078ec0ff */
[----:B------:R-:W-:Y:S01]  /*0df0*/  IMAD.IADD R3, R4, 0x1, -R0 ;  /* 0x0000000104037824 */ /* 0x000fe200078e0a00 */
[----:B------:R-:W-:Y:S02]  /*0e00*/  LOP3.LUT R10, R2, 0x8, R208, 0xf8, !PT ;  /* 0x00000008020a7812 */ /* 0x000fe400078ef8d0 */
[----:B------:R-:W-:Y:S02]  /*0e10*/  SHF.R.U32.HI R8, RZ, 0x3, R2 ;  /* 0x00000003ff087819 */ /* 0x000fe40000011602 */
[----:B------:R-:W-:Y:S02]  /*0e20*/  SHF.R.S32.HI R2, RZ, 0x2, R16 ;  /* 0x00000002ff027819 */ /* 0x000fe40000011410 */
[----:B------:R-:W-:-:S02]  /*0e30*/  ISETP.NE.U32.AND P0, PT, R9, 0x1, PT ;  /* 0x000000010900780c */ /* 0x000fc40003f05070 */
[----:B------:R-:W-:Y:S01]  /*0e40*/  LOP3.LUT R9, R10, R8, RZ, 0x3c, !PT ;  /* 0x000000080a097212 */ /* 0x000fe200078e3cff */
[----:B------:R-:W-:Y:S01]  /*0e50*/  IMAD R26, R3, 0x10, R2 ;  /* 0x00000010031a7824 */ /* 0x000fe200078e0202 */
[----:B------:R-:W-:Y:S01]  /*0e60*/  LEA.HI R10, R12, R14, RZ, 0x6 ;  /* 0x0000000e0c0a7211 */ /* 0x000fe200078f30ff */
[----:B------:R-:W-:Y:S01]  /*0e70*/  IMAD.SHL.U32 R12, R4, 0x400, RZ ;  /* 0x00000400040c7824 */ /* 0x000fe200078e00ff */
[C---:B------:R-:W-:Y:S01]  /*0e80*/  R2P PR, R7.reuse, 0x6 ;  /* 0x0000000607007804 */ /* 0x040fe20000000000 */
[----:B------:R-:W-:Y:S01]  /*0e90*/  IMAD.SHL.U32 R2, R7, 0x40, RZ ;  /* 0x0000004007027824 */ /* 0x000fe200078e00ff */
[C---:B------:R-:W-:Y:S01]  /*0ea0*/  LOP3.LUT P4, RZ, R5.reuse, 0x2, RZ, 0xc0, !PT ;  /* 0x0000000205ff7812 */ /* 0x040fe2000788c0ff */
[C---:B------:R-:W-:Y:S01]  /*0eb0*/  IMAD.SHL.U32 R4, R5.reuse, 0x40, RZ ;  /* 0x0000004005047824 */ /* 0x040fe200078e00ff */
[----:B------:R-:W-:Y:S01]  /*0ec0*/  LOP3.LUT P3, RZ, R5, 0x4, RZ, 0xc0, !PT ;  /* 0x0000000405ff7812 */ /* 0x000fe2000786c0ff */
[----:B------:R-:W-:Y:S01]  /*0ed0*/  IMAD.SHL.U32 R5, R11, 0x8, RZ ;  /* 0x000000080b057824 */ /* 0x000fe200078e00ff */
[----:B------:R-:W-:Y:S01]  /*0ee0*/  LOP3.LUT R3, R2, 0x1c0, RZ, 0xc0, !PT ;  /* 0x000001c002037812 */ /* 0x000fe200078ec0ff */
[----:B------:R-:W-:Y:S01]  /*0ef0*/  STL [R1+0x4c], R26 ;  /* 0x00004c1a01007387 */ /* 0x000fe20000100800 */
[----:B------:R-:W-:-:S02]  /*0f00*/  LOP3.LUT R2, R4, 0x1c0, RZ, 0xc0, !PT ;  /* 0x000001c004027812 */ /* 0x000fc400078ec0ff */
[----:B------:R-:W-:Y:S02]  /*0f10*/  LEA.HI R0, R6, R6, RZ, 0x1 ;  /* 0x0000000606007211 */ /* 0x000fe400078f08ff */
[----:B------:R-:W-:Y:S02]  /*0f20*/  LEA.HI R4, R3, R3, RZ, 0x1d ;  /* 0x0000000303047211 */ /* 0x000fe400078fe8ff */
[----:B------:R-:W-:Y:S02]  /*0f30*/  LOP3.LUT R5, R2, 0x8, R5, 0xf8, !PT ;  /* 0x0000000802057812 */ /* 0x000fe400078ef805 */
[----:B------:R-:W-:Y:S01]  /*0f40*/  SHF.R.U32.HI R3, RZ, 0x3, R2 ;  /* 0x00000003ff037819 */ /* 0x000fe20000011602 */
[----:B------:R-:W-:Y:S01]  /*0f50*/  IMAD.SHL.U32 R2, R10, 0x8, RZ ;  /* 0x000000080a027824 */ /* 0x000fe200078e00ff */
[----:B------:R-:W-:Y:S02]  /*0f60*/  SHF.R.S32.HI R208, RZ, 0x3, R208 ;  /* 0x00000003ffd07819 */ /* 0x000fe400000114d0 */
[----:B------:R-:W-:Y:S01]  /*0f70*/  LOP3.LUT R8, R0, 0x1ffffffe, RZ, 0xc0, !PT ;  /* 0x1ffffffe00087812 */ /* 0x000fe200078ec0ff */
[----:B------:R-:W-:Y:S01]  /*0f80*/  IMAD R0, R11, 0x200, R9 ;  /* 0x000002000b007824 */ /* 0x000fe200078e0209 */
[----:B------:R-:W-:Y:S01]  /*0f90*/  LOP3.LUT R219, R2, 0xfffffe00, RZ, 0xc0, !PT ;  /* 0xfffffe0002db7812 */ /* 0x000fe200078ec0ff */
[C---:B------:R-:W-:Y:S01]  /*0fa0*/  IMAD.SHL.U32 R2, R208.reuse, 0x40, RZ ;  /* 0x00000040d0027824 */ /* 0x040fe200078e00ff */
[----:B------:R-:W-:Y:S01]  /*0fb0*/  IADD3 R17, R208, 0x20, RZ ;  /* 0x00000020d0117810 */ /* 0x000fe20007ffe0ff */
[----:B------:R-:W-:Y:S01]  /*0fc0*/  IMAD.IADD R18, R6, 0x1, -R8 ;  /* 0x0000000106127824 */ /* 0x000fe200078e0a08 */
[----:B------:R-:W-:Y:S01]  /*0fd0*/  IADD3 R15, R208, 0x40, RZ ;  /* 0x00000040d00f7810 */ /* 0x000fe20007ffe0ff */
[----:B------:R-:W-:Y:S01]  /*0fe0*/  IMAD R6, R6, 0x2, R12 ;  /* 0x0000000206067824 */ /* 0x000fe200078e020c */
[----:B------:R-:W-:Y:S01]  /*0ff0*/  LOP3.LUT R11, R5, R3, RZ, 0x3c, !PT ;  /* 0x00000003050b7212 */ /* 0x000fe200078e3cff */
[----:B------:R-:W-:Y:S01]  /*1000*/  IMAD.SHL.U32 R3, R17, 0x40, RZ ;  /* 0x0000004011037824 */ /* 0x000fe200078e00ff */
[----:B------:R-:W-:Y:S01]  /*1010*/  IADD3 R14, R208, 0x60, RZ ;  /* 0x00000060d00e7810 */ /* 0x000fe20007ffe0ff */
[----:B------:R-:W-:Y:S01]  /*1020*/  IMAD.IADD R8, R6, 0x1, R4 ;  /* 0x0000000106087824 */ /* 0x000fe200078e0204 */
[----:B------:R-:W-:Y:S01]  /*1030*/  LOP3.LUT R217, R2, 0x1c0, RZ, 0xc0, !PT ;  /* 0x000001c002d97812 */ /* 0x000fe200078ec0ff */
[----:B------:R-:W-:Y:S01]  /*1040*/  IMAD.SHL.U32 R2, R15, 0x40, RZ ;  /* 0x000000400f027824 */ /* 0x000fe200078e00ff */
[----:B------:R-:W-:Y:S01]  /*1050*/  SHF.R.S32.HI R4, RZ, 0x1f, R17 ;  /* 0x0000001fff047819 */ /* 0x000fe20000011411 */
[----:B------:R-:W-:Y:S01]  /*1060*/  IMAD.SHL.U32 R7, R14, 0x40, RZ ;  /* 0x000000400e077824 */ /* 0x000fe200078e00ff */
[----:B------:R-:W-:Y:S01]  /*1070*/  SHF.R.S32.HI R5, RZ, 0x1f, R15 ;  /* 0x0000001fff057819 */ /* 0x000fe2000001140f */
[----:B------:R-:W-:Y:S01]  /*1080*/  IMAD.SHL.U32 R236, R8, 0x2, RZ ;  /* 0x0000000208ec7824 */ /* 0x000fe200078e00ff */
[----:B------:R-:W-:Y:S01]  /*1090*/  SHF.R.S32.HI R6, RZ, 0x1f, R14 ;  /* 0x0000001fff067819 */ /* 0x000fe2000001140e */
[----:B------:R-:W-:Y:S01]  /*10a0*/  IMAD R218, R212, 0x20, R208 ;  /* 0x00000020d4da7824 */ /* 0x000fe200078e02d0 */
[----:B------:R-:W-:-:S02]  /*10b0*/  IADD3 R140, R138, 0x40, RZ ;  /* 0x000000408a8c7810 */ /* 0x000fc40007ffe0ff */
[----:B------:R-:W-:Y:S02]  /*10c0*/  LOP3.LUT R31, R3, 0x1c0, RZ, 0xc0, !PT ;  /* 0x000001c0031f7812 */ /* 0x000fe400078ec0ff */
[----:B------:R-:W-:Y:S01]  /*10d0*/  LEA.HI R4, R4, R17, RZ, 0x3 ;  /* 0x0000001104047211 */ /* 0x000fe200078f18ff */
[----:B------:R-:W-:Y:S01]  /*10e0*/  IMAD.IADD R135, R138, 0x1, R140 ;  /* 0x000000018a877824 */ /* 0x000fe200078e028c */
[----:B------:R-:W-:Y:S01]  /*10f0*/  LEA.HI R3, R5, R15, RZ, 0x3 ;  /* 0x0000000f05037211 */ /* 0x000fe200078f18ff */
[----:B------:R-:W-:Y:S01]  /*1100*/  IMAD.SHL.U32 R5, R13, 0x40, RZ ;  /* 0x000000400d057824 */ /* 0x000fe200078e00ff */
[----:B------:R-:W-:Y:S01]  /*1110*/  LOP3.LUT R30, R2, 0x1c0, RZ, 0xc0, !PT ;  /* 0x000001c0021e7812 */ /* 0x000fe200078ec0ff */
[----:B------:R-:W-:Y:S01]  /*1120*/  IMAD.SHL.U32 R4, R4, 0x40, RZ ;  /* 0x0000004004047824 */ /* 0x000fe200078e00ff */
[----:B------:R-:W-:Y:S01]  /*1130*/  LEA.HI R2, R6, R14, RZ, 0x3 ;  /* 0x0000000e06027211 */ /* 0x000fe200078f18ff */
[----:B------:R-:W-:Y:S01]  /*1140*/  IMAD.SHL.U32 R6, R3, 0x40, RZ ;  /* 0x0000004003067824 */ /* 0x000fe200078e00ff */
[----:B------:R-:W-:-:S02]  /*1150*/  LOP3.LUT R9, R5, 0xfffffe00, RZ, 0xc0, !PT ;  /* 0xfffffe0005097812 */ /* 0x000fc400078ec0ff */
[----:B------:R-:W-:Y:S01]  /*1160*/  LOP3.LUT R24, R4, 0xfffffe00, RZ, 0xc0, !PT ;  /* 0xfffffe0004187812 */ /* 0x000fe200078ec0ff */
[----:B------:R-:W-:Y:S01]  /*1170*/  IMAD.SHL.U32 R3, R2, 0x40, RZ ;  /* 0x0000004002037824 */ /* 0x000fe200078e00ff */
[----:B------:R-:W-:Y:S02]  /*1180*/  SHF.R.S32.HI R2, RZ, 0x1f, R135 ;  /* 0x0000001fff027819 */ /* 0x000fe40000011487 */
[----:B------:R-:W-:Y:S01]  /*1190*/  LOP3.LUT R29, R7, 0x1c0, RZ, 0xc0, !PT ;  /* 0x000001c0071d7812 */ /* 0x000fe200078ec0ff */
[----:B------:R-:W-:Y:S01]  /*11a0*/  STL [R1+0xc], R24 ;  /* 0x00000c1801007387 */ /* 0x000fe20000100800 */
[CC--:B------:R-:W-:Y:S02]  /*11b0*/  LEA.HI R4, R2.reuse, R135.reuse, RZ, 0x6 ;  /* 0x0000008702047211 */ /* 0x0c0fe400078f30ff */
[----:B------:R-:W-:Y:S02]  /*11c0*/  LEA.HI R5, R2, R135, RZ, 0x3 ;  /* 0x0000008702057211 */ /* 0x000fe400078f18ff */
[----:B------:R-:W-:Y:S01]  /*11d0*/  LOP3.LUT R20, R3, 0xfffffe00, RZ, 0xc0, !PT ;  /* 0xfffffe0003147812 */ /* 0x000fe200078ec0ff */
[----:B------:R-:W-:Y:S01]  /*11e0*/  IMAD.SHL.U32 R2, R4, 0x80, RZ ;  /* 0x0000008004027824 */ /* 0x000fe200078e00ff */
[----:B------:R-:W-:-:S02]  /*11f0*/  SHF.R.U32.HI R27, RZ, 0x3, R217 ;  /* 0x00000003ff1b7819 */ /* 0x000fc400000116d9 */
[----:B------:R-:W-:Y:S02]  /*1200*/  SHF.R.U32.HI R25, RZ, 0x3, R31 ;  /* 0x00000003ff197819 */ /* 0x000fe4000001161f */
[--C-:B------:R-:W-:Y:S02]  /*1210*/  LOP3.LUT R4, R217, 0x38, R5.reuse, 0xf8, !PT ;  /* 0x00000038d9047812 */ /* 0x100fe400078ef805 */
[----:B------:R-:W-:Y:S02]  /*1220*/  LOP3.LUT R3, R31, 0x38, R5, 0xf8, !PT ;  /* 0x000000381f037812 */ /* 0x000fe400078ef805 */
[----:B------:R-:W-:Y:S02]  /*1230*/  SHF.R.U32.HI R23, RZ, 0x3, R30 ;  /* 0x00000003ff177819 */ /* 0x000fe4000001161e */
[----:B------:R-:W-:Y:S02]  /*1240*/  SHF.R.U32.HI R21, RZ, 0x3, R29 ;  /* 0x00000003ff157819 */ /* 0x000fe4000001161d */
[----:B------:R-:W-:-:S02]  /*1250*/  LOP3.LUT R7, R30, 0x38, R5, 0xf8, !PT ;  /* 0x000000381e077812 */ /* 0x000fc400078ef805 */
[----:B------:R-:W-:Y:S02]  /*1260*/  LOP3.LUT R10, R29, 0x38, R5, 0xf8, !PT ;  /* 0x000000381d0a7812 */ /* 0x000fe400078ef805 */
[----:B------:R-:W-:Y:S02]  /*1270*/  LOP3.LUT R22, R6, 0xfffffe00, RZ, 0xc0, !PT ;  /* 0xfffffe0006167812 */ /* 0x000fe400078ec0ff */
[----:B------:R-:W-:Y:S02]  /*1280*/  LOP3.LUT R8, R4, R27, RZ, 0x3c, !PT ;  /* 0x0000001b04087212 */ /* 0x000fe400078e3cff */
[----:B------:R-:W-:Y:S01]  /*1290*/  LOP3.LUT R6, R3, R25, RZ, 0x3c, !PT ;  /* 0x0000001903067212 */ /* 0x000fe200078e3cff */
[----:B------:R-:W-:Y:S01]  /*12a0*/  STL [R1+0x8], R22 ;  /* 0x0000081601007387 */ /* 0x000fe20000100800 */
[----:B------:R-:W-:Y:S02]  /*12b0*/  LOP3.LUT R2, R2, 0xffffe000, RZ, 0xc0, !PT ;  /* 0xffffe00002027812 */ /* 0x000fe400078ec0ff */
[----:B------:R-:W-:Y:S01]  /*12c0*/  LOP3.LUT R4, R7, R23, RZ, 0x3c, !PT ;  /* 0x0000001707047212 */ /* 0x000fe200078e3cff */
[----:B------:R-:W-:Y:S01]  /*12d0*/  STL [R1+0x4], R20 ;  /* 0x0000041401007387 */ /* 0x000fe20000100800 */
[----:B------:R-:W-:-:S02]  /*12e0*/  LOP3.LUT R3, R10, R21, RZ, 0x3c, !PT ;  /* 0x000000150a037212 */ /* 0x000fc400078e3cff */
[-C--:B------:R-:W-:Y:S02]  /*12f0*/  IADD3 R17, R8, R2.reuse, R219 ;  /* 0x0000000208117210 */ /* 0x080fe40007ffe0db */
[-C--:B------:R-:W-:Y:S02]  /*1300*/  IADD3 R15, R6, R2.reuse, R24 ;  /* 0x00000002060f7210 */ /* 0x080fe40007ffe018 */
[-C--:B------:R-:W-:Y:S02]  /*1310*/  IADD3 R14, R4, R2.reuse, R22 ;  /* 0x00000002040e7210 */ /* 0x080fe40007ffe016 */
[----:B------:R-:W-:Y:S02]  /*1320*/  IADD3 R13, R3, R2, R20 ;  /* 0x00000002030d7210 */ /* 0x000fe40007ffe014 */
[C---:B------:R-:W-:Y:S02]  /*1330*/  IADD3 R2, R236.reuse, 0x80, RZ ;  /* 0x00000080ec027810 */ /* 0x040fe40007ffe0ff */
[----:B------:R-:W-:-:S02]  /*1340*/  IADD3 R237, R236, 0x70, RZ ;  /* 0x00000070eced7810 */ /* 0x000fc40007ffe0ff */
[----:B------:R-:W-:Y:S02]  /*1350*/  @P0 IADD3 R237, R2, 0x10, RZ ;  /* 0x0000001002ed0810 */ /* 0x000fe40007ffe0ff */
[----:B------:R-:W-:Y:S02]  /*1360*/  LOP3.LUT R2, R217, 0x38, R132, 0xf8, !PT ;  /* 0x00000038d9027812 */ /* 0x000fe400078ef884 */
[----:B------:R-:W-:Y:S02]  /*1370*/  IADD3 R142, R138, 0x20, RZ ;  /* 0x000000208a8e7810 */ /* 0x000fe40007ffe0ff */
[CC--:B------:R-:W-:Y:S01]  /*1380*/  IADD3 R3, R11.reuse, R9.reuse, R12 ;  /* 0x000000090b037210 */ /* 0x0c0fe20007ffe00c */
[----:B------:R-:W-:Y:S01]  /*1390*/  IMAD.MOV.U32 R12, RZ, RZ, 0x20 ;  /* 0x00000020ff0c7424 */ /* 0x000fe200078e00ff */
[----:B------:R-:W-:Y:S02]  /*13a0*/  LOP3.LUT R4, R11, R9, RZ, 0xfc, !PT ;  /* 0x000000090b047212 */ /* 0x000fe400078efcff */
[----:B------:R-:W-:-:S02]  /*13b0*/  LOP3.LUT R27, R2, R27, RZ, 0x3c, !PT ;  /* 0x0000001b021b7212 */ /* 0x000fc400078e3cff */
[----:B------:R-:W-:Y:S01]  /*13c0*/  LOP3.LUT R9, R30, 0x38, R132, 0xf8, !PT ;  /* 0x000000381e097812 */ /* 0x000fe200078ef884 */
[----:B------:R-:W-:Y:S01]  /*13d0*/  IMAD.SHL.U32 R30, R142, 0x2, RZ ;  /* 0x000000028e1e7824 */ /* 0x000fe200078e00ff */
[----:B------:R-:W-:Y:S01]  /*13e0*/  LOP3.LUT R8, R16, 0x7ffffffc, RZ, 0xc0, !PT ;  /* 0x7ffffffc10087812 */ /* 0x000fe200078ec0ff */
[----:B------:R-:W-:Y:S01]  /*13f0*/  IMAD.SHL.U32 R16, R140, 0x2, RZ ;  /* 0x000000028c107824 */ /* 0x000fe200078e00ff */
[----:B------:R-:W-:Y:S01]  /*1400*/  IADD3 R141, R138, 0x60, RZ ;  /* 0x000000608a8d7810 */ /* 0x000fe20007ffe0ff */
[----:B------:R-:W-:Y:S01]  /*1410*/  STL [R1+0x48], R27 ;  /* 0x0000481b01007387 */ /* 0x000fe20000100800 */
[----:B------:R-:W-:Y:S01]  /*1420*/  SHF.R.S32.HI R6, RZ, 0x1f, R208 ;  /* 0x0000001fff067819 */ /* 0x000fe200000114d0 */
[----:B------:R-:W-:Y:S01]  /*1430*/  IMAD.IADD R8, R28, 0x1, -R8 ;  /* 0x000000011c087824 */ /* 0x000fe200078e0a08 */
[----:B------:R-:W-:Y:S01]  /*1440*/  SHF.R.S32.HI R7, RZ, 0x1f, R142 ;  /* 0x0000001fff077819 */ /* 0x000fe2000001148e */
[----:B------:R1:W-:Y:S01]  /*1450*/  STL [R1+0x38], R30 ;  /* 0x0000381e01007387 */ /* 0x0003e20000100800 */
[----:B------:R-:W-:Y:S01]  /*1460*/  SHF.R.S32.HI R6, RZ, 0x1f, R140 ;  /* 0x0000001fff067819 */ /* 0x000fe2000001148c */
[----:B------:R-:W-:Y:S01]  /*1470*/  IMAD.SHL.U32 R248, R8, 0x2, RZ ;  /* 0x0000000208f87824 */ /* 0x000fe200078e00ff */
[--C-:B------:R-:W-:Y:S01]  /*1480*/  LOP3.LUT R11, R29, 0x38, R132.reuse, 0xf8, !PT ;  /* 0x000000381d0b7812 */ /* 0x100fe200078ef884 */
[----:B------:R-:W-:Y:S01]  /*1490*/  IMAD.SHL.U32 R29, R141, 0x2, RZ ;  /* 0x000000028d1d7824 */ /* 0x000fe200078e00ff */
[----:B------:R-:W-:Y:S01]  /*14a0*/  SHF.R.S32.HI R2, RZ, 0x1f, R141 ;  /* 0x0000001fff027819 */ /* 0x000fe2000001148d */
[----:B------:R2:W-:Y:S01]  /*14b0*/  STL [R1+0x3c], R16 ;  /* 0x00003c1001007387 */ /* 0x0005e20000100800 */
[----:B------:R-:W-:Y:S01]  /*14c0*/  LOP3.LUT R10, R31, 0x38, R132, 0xf8, !PT ;  /* 0x000000381f0a7812 */ /* 0x000fe200078ef884 */
[----:B------:R-:W-:Y:S01]  /*14d0*/  IMAD R8, R18, 0x8, R26 ;  /* 0x0000000812087824 */ /* 0x000fe200078e021a */
[----:B------:R-:W-:Y:S01]  /*14e0*/  SHF.L.U64.HI R2, R141, 0x1, R2 ;  /* 0x000000018d027819 */ /* 0x000fe20000010202 */
[----:B------:R-:W-:Y:S01]  /*14f0*/  STL [R1+0x40], R29 ;  /* 0x0000401d01007387 */ /* 0x000fe20000100800 */
[----:B------:R-:W-:-:S02]  /*1500*/  LOP3.LUT R10, R24, R10, R25, 0xf6, !PT ;  /* 0x0000000a180a7212 */ /* 0x000fc400078ef619 */
[----:B------:R-:W-:Y:S02]  /*1510*/  LOP3.LUT R9, R22, R9, R23, 0xf6, !PT ;  /* 0x0000000916097212 */ /* 0x000fe400078ef617 */
[----:B------:R-:W-:Y:S02]  /*1520*/  LEA R143, R0, 0xc080, 0x1 ;  /* 0x0000c080008f7811 */ /* 0x000fe400078e08ff */
[----:B------:R-:W-:Y:S02]  /*1530*/  SHF.R.S32.HI R0, RZ, 0x3, R5 ;  /* 0x00000003ff007819 */ /* 0x000fe40000011405 */
[----:B------:R-:W-:Y:S02]  /*1540*/  LEA R10, R10, 0x10080, 0x1 ;  /* 0x000100800a0a7811 */ /* 0x000fe400078e08ff */
[----:B------:R-:W-:Y:S02]  /*1550*/  IADD3 R34, R248, 0x18, RZ ;  /* 0x00000018f8227810 */ /* 0x000fe40007ffe0ff */
[----:B------:R-:W-:-:S02]  /*1560*/  LOP3.LUT R204, R5, 0xfffffff8, RZ, 0xc0, !PT ;  /* 0xfffffff805cc7812 */ /* 0x000fc400078ec0ff */
[----:B------:R-:W-:Y:S02]  /*1570*/  LEA R9, R9, 0x10080, 0x1 ;  /* 0x0001008009097811 */ /* 0x000fe400078e08ff */
[C---:B------:R-:W-:Y:S02]  /*1580*/  IADD3 R33, R248.reuse, 0x30, RZ ;  /* 0x00000030f8217810 */ /* 0x040fe40007ffe0ff */
[----:B-1----:R-:W-:Y:S02]  /*1590*/  IADD3 R30, R248, 0x48, RZ ;  /* 0x00000048f81e7810 */ /* 0x002fe40007ffe0ff */
[----:B--2---:R-:W-:Y:S02]  /*15a0*/  SHF.L.U64.HI R16, R142, 0x1, R7 ;  /* 0x000000018e107819 */ /* 0x004fe40000010207 */
[----:B------:R-:W-:Y:S02]  /*15b0*/  SHF.L.U64.HI R7, R140, 0x1, R6 ;  /* 0x000000018c077819 */ /* 0x000fe40000010206 */
[C---:B------:R-:W-:Y:S01]  /*15c0*/  IADD3 R24, R248.reuse, 0x78, RZ ;  /* 0x00000078f8187810 */ /* 0x040fe20007ffe0ff */
[----:B------:R-:W-:Y:S01]  /*15d0*/  STL [R1+0x34], R16 ;  /* 0x0000341001007387 */ /* 0x000fe20000100800 */
[----:B------:R-:W-:-:S02]  /*15e0*/  IADD3 R18, R248, 0xa8, RZ ;  /* 0x000000a8f8127810 */ /* 0x000fc40007ffe0ff */
[C---:B------:R-:W-:Y:S01]  /*15f0*/  IADD3 R252, R248.reuse, 0xe0, RZ ;  /* 0x000000e0f8fc7810 */ /* 0x040fe20007ffe0ff */
[----:B------:R1:W-:Y:S01]  /*1600*/  STL [R1+0x30], R7 ;  /* 0x0000300701007387 */ /* 0x0003e20000100800 */
[C---:B------:R-:W-:Y:S02]  /*1610*/  IADD3 R249, R248.reuse, 0xf8, RZ ;  /* 0x000000f8f8f97810 */ /* 0x040fe40007ffe0ff */
[C---:B------:R-:W-:Y:S01]  /*1620*/  IADD3 R251, R248.reuse, 0xe8, RZ ;  /* 0x000000e8f8fb7810 */ /* 0x040fe20007ffe0ff */
[----:B------:R2:W-:Y:S01]  /*1630*/  STL [R1+0x2c], R2 ;  /* 0x00002c0201007387 */ /* 0x0005e20000100800 */
[----:B------:R-:W-:Y:S02]  /*1640*/  IADD3 R250, R248, 0xf0, RZ ;  /* 0x000000f0f8fa7810 */ /* 0x000fe40007ffe0ff */
[----:B------:R-:W-:Y:S01]  /*1650*/  SEL R6, R12, 0xffffffe0, !P1 ;  /* 0xffffffe00c067807 */ /* 0x000fe20004800000 */
[----:B------:R3:W-:Y:S01]  /*1660*/  STL [R1+0x50], R8 ;  /* 0x0000500801007387 */ /* 0x0007e20000100800 */
[----:B------:R-:W-:-:S02]  /*1670*/  LEA R194, R3, 0x10080, 0x1 ;  /* 0x0001008003c27811 */ /* 0x000fc400078e08ff */
[----:B------:R-:W-:Y:S01]  /*1680*/  LEA R189, R4, 0x8080, 0x1 ;  /* 0x0000808004bd7811 */ /* 0x000fe200078e08ff */
[----:B------:R-:W-:Y:S01]  /*1690*/  STL [R1], R0 ;  /* 0x0000000001007387 */ /* 0x000fe20000100800 */
[----:B------:R-:W-:Y:S01]  /*16a0*/  IADD3 R36, R248, 0x8, RZ ;  /* 0x00000008f8247810 */ /* 0x000fe20007ffe0ff */
[----:B------:R-:W-:Y:S01]  /*16b0*/  IMAD.IADD R240, R236, 0x1, R6 ;  /* 0x00000001ecf07824 */ /* 0x000fe200078e0206 */
[----:B------:R-:W-:Y:S01]  /*16c0*/  IADD3 R35, R248, 0x10, RZ ;  /* 0x00000010f8237810 */ /* 0x000fe20007ffe0ff */
[----:B------:R-:W-:Y:S01]  /*16d0*/  STL [R1+0x28], R10 ;  /* 0x0000280a01007387 */ /* 0x000fe20000100800 */
[----:B------:R-:W-:Y:S01]  /*16e0*/  IADD3 R199, R132, 0x80, RZ ;  /* 0x0000008084c77810 */ /* 0x000fe20007ffe0ff */
[----:B------:R-:W-:Y:S01]  /*16f0*/  IMAD.IADD R239, R6, 0x1, R237 ;  /* 0x0000000106ef7824 */ /* 0x000fe200078e02ed */
[----:B------:R-:W-:Y:S01]  /*1700*/  IADD3 R200, R132, 0xc0, RZ ;  /* 0x000000c084c87810 */ /* 0x000fe20007ffe0ff */
[----:B------:R4:W-:Y:S01]  /*1710*/  STL [R1+0x24], R9 ;  /* 0x0000240901007387 */ /* 0x0009e20000100800 */
[----:B------:R-:W-:-:S02]  /*1720*/  IADD3 R247, R248, 0x20, RZ ;  /* 0x00000020f8f77810 */ /* 0x000fc40007ffe0ff */
[C---:B------:R-:W-:Y:S02]  /*1730*/  IADD3 R246, R248.reuse, 0x28, RZ ;  /* 0x00000028f8f67810 */ /* 0x040fe40007ffe0ff */
[----:B-1----:R-:W-:Y:S02]  /*1740*/  SEL R7, R19, 0xffffffc0, !P2 ;  /* 0xffffffc013077807 */ /* 0x002fe40005000000 */
[----:B------:R-:W-:Y:S02]  /*1750*/  IADD3 R32, R248, 0x38, RZ ;  /* 0x00000038f8207810 */ /* 0x000fe40007ffe0ff */
[----:B--2---:R-:W-:Y:S01]  /*1760*/  LOP3.LUT R2, R27, R219, RZ, 0xfc, !PT ;  /* 0x000000db1b027212 */ /* 0x004fe200078efcff */
[----:B------:R-:W-:Y:S01]  /*1770*/  IMAD.IADD R244, R236, 0x1, R7 ;  /* 0x00000001ecf47824 */ /* 0x000fe200078e0207 */
[----:B------:R-:W-:Y:S01]  /*1780*/  IADD3 R27, R248, 0x60, RZ ;  /* 0x00000060f81b7810 */ /* 0x000fe20007ffe0ff */
[C---:B------:R-:W-:Y:S01]  /*1790*/  IMAD.IADD R243, R7.reuse, 0x1, R240 ;  /* 0x0000000107f37824 */ /* 0x040fe200078e02f0 */
[----:B---3--:R-:W-:Y:S01]  /*17a0*/  LOP3.LUT R8, R20, R11, R21, 0xf6, !PT ;  /* 0x0000000b14087212 */ /* 0x008fe200078ef615 */
[----:B------:R-:W-:Y:S01]  /*17b0*/  IMAD.IADD R242, R7, 0x1, R237 ;  /* 0x0000000107f27824 */ /* 0x000fe200078e02ed */
[----:B------:R-:W-:Y:S01]  /*17c0*/  IADD3 R21, R248, 0x90, RZ ;  /* 0x00000090f8157810 */ /* 0x000fe20007ffe0ff */
[----:B------:R-:W-:Y:S01]  /*17d0*/  IMAD.IADD R241, R239, 0x1, R7 ;  /* 0x00000001eff17824 */ /* 0x000fe200078e0207 */
[----:B------:R-:W-:-:S02]  /*17e0*/  LEA R5, R8, 0x10080, 0x1 ;  /* 0x0001008008057811 */ /* 0x000fc400078e08ff */
[----:B------:R-:W-:Y:S02]  /*17f0*/  SHF.R.S32.HI R8, RZ, 0x1f, R34 ;  /* 0x0000001fff087819 */ /* 0x000fe40000011422 */
[----:B------:R-:W-:Y:S01]  /*1800*/  SHF.R.S32.HI R8, RZ, 0x1f, R33 ;  /* 0x0000001fff087819 */ /* 0x000fe20000011421 */
[----:B------:R1:W-:Y:S01]  /*1810*/  STL [R1+0x20], R5 ;  /* 0x0000200501007387 */ /* 0x0003e20000100800 */
[----:B------:R-:W-:Y:S02]  /*1820*/  SHF.R.S32.HI R8, RZ, 0x1f, R30 ;  /* 0x0000001fff087819 */ /* 0x000fe4000001141e */
[----:B------:R-:W-:Y:S02]  /*1830*/  IADD3 R11, R248, 0xc0, RZ ;  /* 0x000000c0f80b7810 */ /* 0x000fe40007ffe0ff */
[----:B------:R-:W-:Y:S02]  /*1840*/  SHF.R.S32.HI R8, RZ, 0x1f, R27 ;  /* 0x0000001fff087819 */ /* 0x000fe4000001141b */
[----:B------:R-:W-:-:S02]  /*1850*/  SHF.R.S32.HI R8, RZ, 0x1f, R24 ;  /* 0x0000001fff087819 */ /* 0x000fc40000011418 */
[----:B------:R-:W-:Y:S02]  /*1860*/  SHF.R.S32.HI R8, RZ, 0x1f, R21 ;  /* 0x0000001fff087819 */ /* 0x000fe40000011415 */
[----:B------:R-:W-:Y:S02]  /*1870*/  SHF.R.S32.HI R8, RZ, 0x1f, R18 ;  /* 0x0000001fff087819 */ /* 0x000fe40000011412 */
[----:B------:R-:W-:Y:S02]  /*1880*/  SHF.R.S32.HI R8, RZ, 0x1f, R11 ;  /* 0x0000001fff087819 */ /* 0x000fe4000001140b */
[----:B----4-:R-:W-:Y:S02]  /*1890*/  IADD3 R9, R248, 0xd0, RZ ;  /* 0x000000d0f8097810 */ /* 0x010fe40007ffe0ff */
[----:B------:R-:W-:Y:S02]  /*18a0*/  LEA R234, R2, 0x10080, 0x1 ;  /* 0x0001008002ea7811 */ /* 0x000fe400078e08ff */
[----:B------:R-:W-:-:S02]  /*18b0*/  SHF.R.S32.HI R9, RZ, 0x1f, R9 ;  /* 0x0000001fff097819 */ /* 0x000fc40000011409 */
[----:B------:R-:W-:Y:S02]  /*18c0*/  SHF.R.S32.HI R9, RZ, 0x1f, R251 ;  /* 0x0000001fff097819 */ /* 0x000fe400000114fb */
[----:B------:R-:W-:Y:S02]  /*18d0*/  LEA R9, R15, 0x10080, 0x1 ;  /* 0x000100800f097811 */ /* 0x000fe400078e08ff */
[----:B-1----:R-:W-:Y:S02]  /*18e0*/  IADD3 R5, R248, 0xd8, RZ ;  /* 0x000000d8f8057810 */ /* 0x002fe40007ffe0ff */
[----:B------:R-:W-:Y:S02]  /*18f0*/  SEL R2, R12, 0xffffffe0, !P4 ;  /* 0xffffffe00c027807 */ /* 0x000fe40006000000 */
[----:B------:R-:W-:Y:S02]  /*1900*/  SHF.R.S32.HI R8, RZ, 0x1f, R5 ;  /* 0x0000001fff087819 */ /* 0x000fe40000011405 */
[----:B------:R-:W-:Y:S01]  /*1910*/  SHF.R.S32.HI R5, RZ, 0x1f, R252 ;  /* 0x0000001fff057819 */ /* 0x000fe200000114fc */
[----:B------:R-:W-:Y:S01]  /*1920*/  IMAD.IADD R195, R194, 0x1, R2 ;  /* 0x00000001c2c37824 */ /* 0x000fe200078e0202 */
[----:B------:R-:W-:Y:S01]  /*1930*/  SHF.R.S32.HI R5, RZ, 0x1f, R249 ;  /* 0x0000001fff057819 */ /* 0x000fe200000114f9 */
[----:B------:R-:W-:Y:S01]  /*1940*/  IMAD.IADD R190, R2, 0x1, R189 ;  /* 0x0000000102be7824 */ /* 0x000fe200078e02bd */
[----:B------:R-:W-:-:S02]  /*1950*/  LEA R5, R17, 0x10080, 0x1 ;  /* 0x0001008011057811 */ /* 0x000fc400078e08ff */
[----:B------:R-:W-:Y:S02]  /*1960*/  SHF.R.S32.HI R8, RZ, 0x1f, R250 ;  /* 0x0000001fff087819 */ /* 0x000fe400000114fa */
[----:B------:R-:W-:Y:S01]  /*1970*/  LEA R8, R14, 0x10080, 0x1 ;  /* 0x000100800e087811 */ /* 0x000fe200078e08ff */
[----:B------:R1:W-:Y:S01]  /*1980*/  STL [R1+0x1c], R5 ;  /* 0x00001c0501007387 */ /* 0x0003e20000100800 */
[----:B------:R-:W-:Y:S02]  /*1990*/  SEL R0, R19, 0xffffffc0, !P3 ;  /* 0xffffffc013007807 */ /* 0x000fe40005800000 */
[C---:B------:R-:W-:Y:S01]  /*19a0*/  IADD3 R31, R248.reuse, 0x40, RZ ;  /* 0x00000040f81f7810 */ /* 0x040fe20007ffe0ff */
[----:B------:R2:W-:Y:S01]  /*19b0*/  STL [R1+0x18], R9 ;  /* 0x0000180901007387 */ /* 0x0005e20000100800 */
[----:B------:R-:W-:Y:S01]  /*19c0*/  IADD3 R29, R248, 0x50, RZ ;  /* 0x00000050f81d7810 */ /* 0x000fe20007ffe0ff */
[--C-:B------:R-:W-:Y:S01]  /*19d0*/  IMAD.IADD R197, R194, 0x1, R0.reuse ;  /* 0x00000001c2c57824 */ /* 0x100fe200078e0200 */
[C---:B------:R-:W-:Y:S01]  /*19e0*/  IADD3 R28, R248.reuse, 0x58, RZ ;  /* 0x00000058f81c7810 */ /* 0x040fe20007ffe0ff */
[----:B------:R2:W-:Y:S01]  /*19f0*/  STL [R1+0x14], R8 ;  /* 0x0000140801007387 */ /* 0x0005e20000100800 */
[----:B------:R-:W-:Y:S01]  /*1a00*/  IADD3 R26, R248, 0x68, RZ ;  /* 0x00000068f81a7810 */ /* 0x000fe20007ffe0ff */
[----:B------:R-:W-:Y:S01]  /*1a10*/  IMAD.IADD R192, R0, 0x1, R189 ;  /* 0x0000000100c07824 */ /* 0x000fe200078e02bd */
[C---:B------:R-:W-:Y:S01]  /*1a20*/  IADD3 R25, R248.reuse, 0x70, RZ ;  /* 0x00000070f8197810 */ /* 0x040fe20007ffe0ff */
[----:B------:R-:W-:Y:S01]  /*1a30*/  IMAD.IADD R196, R195, 0x1, R0 ;  /* 0x00000001c3c47824 */ /* 0x000fe200078e0200 */
[----:B------:R-:W-:Y:S01]  /*1a40*/  IADD3 R23, R248, 0x80, RZ ;  /* 0x00000080f8177810 */ /* 0x000fe20007ffe0ff */
[----:B------:R-:W-:Y:S01]  /*1a50*/  IMAD.IADD R191, R0, 0x1, R190 ;  /* 0x0000000100bf7824 */ /* 0x000fe200078e02be */
[----:B------:R-:W-:-:S02]  /*1a60*/  IADD3 R22, R248, 0x88, RZ ;  /* 0x00000088f8167810 */ /* 0x000fc40007ffe0ff */
[C---:B------:R-:W-:Y:S02]  /*1a70*/  IADD3 R20, R248.reuse, 0x98, RZ ;  /* 0x00000098f8147810 */ /* 0x040fe40007ffe0ff */
[C---:B------:R-:W-:Y:S02]  /*1a80*/  IADD3 R19, R248.reuse, 0xa0, RZ ;  /* 0x000000a0f8137810 */ /* 0x040fe40007ffe0ff */
[C---:B------:R-:W-:Y:S02]  /*1a90*/  IADD3 R16, R248.reuse, 0xb0, RZ ;  /* 0x000000b0f8107810 */ /* 0x040fe40007ffe0ff */
[C---:B------:R-:W-:Y:S02]  /*1aa0*/  IADD3 R12, R248.reuse, 0xb8, RZ ;  /* 0x000000b8f80c7810 */ /* 0x040fe40007ffe0ff */
[----:B-1----:R-:W-:Y:S02]  /*1ab0*/  LEA R5, R13, 0x10080, 0x1 ;  /* 0x000100800d057811 */ /* 0x002fe400078e08ff */
[----:B------:R-:W-:-:S02]  /*1ac0*/  IADD3 R10, R248, 0xc8, RZ ;  /* 0x000000c8f80a7810 */ /* 0x000fc40007ffe0ff */
[----:B------:R-:W-:Y:S01]  /*1ad0*/  SHF.R.S32.HI R37, RZ, 0x1f, R36 ;  /* 0x0000001fff257819 */ /* 0x000fe20000011424 */
[----:B------:R2:W-:Y:S01]  /*1ae0*/  STL [R1+0x10], R5 ;  /* 0x0000100501007387 */ /* 0x0005e20000100800 */
[----:B------:R-:W-:Y:S02]  /*1af0*/  SHF.R.S32.HI R36, RZ, 0x1f, R35 ;  /* 0x0000001fff247819 */ /* 0x000fe40000011423 */
[----:B------:R-:W-:Y:S02]  /*1b00*/  SHF.R.S32.HI R133, RZ, 0x1f, R132 ;  /* 0x0000001fff857819 */ /* 0x000fe40000011484 */
[----:B------:R-:W-:Y:S02]  /*1b10*/  SHF.R.S32.HI R211, RZ, 0x1f, R199 ;  /* 0x0000001fffd37819 */ /* 0x000fe400000114c7 */
[----:B------:R-:W-:Y:S02]  /*1b20*/  SHF.R.S32.HI R210, RZ, 0x1f, R200 ;  /* 0x0000001fffd27819 */ /* 0x000fe400000114c8 */
[----:B------:R-:W-:-:S02]  /*1b30*/  SHF.R.S32.HI R209, RZ, 0x1f, R204 ;  /* 0x0000001fffd17819 */ /* 0x000fc400000114cc */
[----:B------:R-:W-:Y:S02]  /*1b40*/  SHF.R.S32.HI R35, RZ, 0x1f, R247 ;  /* 0x0000001fff237819 */ /* 0x000fe400000114f7 */
        /* <DEDUP_REMOVED lines=13> */
[----:B--2---:R-:W-:Y:S02]  /*1c20*/  SHF.R.S32.HI R10, RZ, 0x1f, R10 ;  /* 0x0000001fff0a7819 */ /* 0x004fe4000001140a */
.L_x_333:
[----:B------:R-:W-:-:S04]  /*1c30*/  IMAD.MOV.U32 R2, RZ, RZ, 0x4 ;  /* 0x00000004ff027424 */ /* 0x000fc800078e00ff */
[----:B------:R-:W-:-:S05]  /*1c40*/  IMAD.WIDE R2, R231, R2, c[0x0][0x588] ;  /* 0x00016200e7027625 */ /* 0x000fca00078e0202 */
[----:B------:R-:W2:Y:S01]  /*1c50*/  LDG.E R233, [R2.64] ;  /* 0x0000000802e97981 */ /* 0x000ea2000c1e1900 */
[----:B------:R-:W-:Y:S01]  /*1c60*/  ISETP.NE.U32.AND P0, PT, RZ, c[0x0][0x370], PT ;  /* 0x0000dc00ff007a0c */ /* 0x000fe20003f05070 */
[----:B------:R-:W-:Y:S01]  /*1c70*/  IMAD.MOV.U32 R226, RZ, RZ, RZ ;  /* 0x000000ffffe27224 */ /* 0x000fe200078e00ff */
[----:B------:R-:W-:Y:S02]  /*1c80*/  ISETP.NE.U32.AND P4, PT, RZ, c[0x0][0x360], PT ;  /* 0x0000d800ff007a0c */ /* 0x000fe40003f85070 */
[----:B------:R-:W-:Y:S02]  /*1c90*/  ISETP.NE.AND.EX P1, PT, RZ, c[0x0][0x374], PT, P0 ;  /* 0x0000dd00ff007a0c */ /* 0x000fe40003f25300 */
[----:B------:R-:W-:Y:S02]  /*1ca0*/  ISETP.NE.AND.EX P4, PT, RZ, c[0x0][0x364], PT, P4 ;  /* 0x0000d900ff007a0c */ /* 0x000fe40003f85340 */
[----:B------:R-:W-:Y:S02]  /*1cb0*/  ISETP.NE.U32.AND P3, PT, RZ, c[0x0][0x348], PT ;  /* 0x0000d200ff007a0c */ /* 0x000fe40003f65070 */
[----:B------:R-:W-:-:S02]  /*1cc0*/  ISETP.NE.U32.AND P5, PT, RZ, c[0x0][0x350], PT ;  /* 0x0000d400ff007a0c */ /* 0x000fc40003fa5070 */
[----:B------:R-:W-:Y:S02]  /*1cd0*/  ISETP.NE.U32.AND P6, PT, RZ, c[0x0][0x358], PT ;  /* 0x0000d600ff007a0c */ /* 0x000fe40003fc5070 */
[----:B------:R-:W-:Y:S02]  /*1ce0*/  ISETP.NE.AND.EX P3, PT, RZ, c[0x0][0x34c], PT, P3 ;  /* 0x0000d300ff007a0c */ /* 0x000fe40003f65330 */
[----:B------:R-:W-:Y:S02]  /*1cf0*/  ISETP.NE.AND.EX P5, PT, RZ, c[0x0][0x354], PT, P5 ;  /* 0x0000d500ff007a0c */ /* 0x000fe40003fa5350 */
[----:B------:R-:W-:Y:S01]  /*1d00*/  ISETP.NE.AND.EX P6, PT, RZ, c[0x0][0x35c], PT, P6 ;  /* 0x0000d700ff007a0c */ /* 0x000fe20003fc5360 */
[----:B------:R-:W-:Y:S02]  /*1d10*/  IMAD.MOV.U32 R107, RZ, RZ, RZ ;  /* 0x000000ffff6b7224 */ /* 0x000fe400078e00ff */
[----:B------:R-:W-:Y:S02]  /*1d20*/  IMAD.MOV.U32 R12, RZ, RZ, RZ ;  /* 0x000000ffff0c7224 */ /* 0x000fe400078e00ff */
[----:B------:R-:W-:Y:S01]  /*1d30*/  IMAD.MOV.U32 R11, RZ, RZ, RZ ;  /* 0x000000ffff0b7224 */ /* 0x000fe200078e00ff */
[----:B--2---:R-:W-:Y:S01]  /*1d40*/  SHF.R.S32.HI R235, RZ, 0x1f, R233 ;  /* 0x0000001fffeb7819 */ /* 0x004fe200000114e9 */
[C---:B------:R-:W-:Y:S01]  /*1d50*/  IMAD.SHL.U32 R227, R233.reuse, 0x4, RZ ;  /* 0x00000004e9e37824 */ /* 0x040fe200078e00ff */
[----:B------:R-:W-:-:S02]  /*1d60*/  @P1 LEA R4, P0, R233, c[0x0][0x370], 0x2 ;  /* 0x0000dc00e9041a11 */ /* 0x000fc400078010ff */
[C-C-:B------:R-:W-:Y:S02]  /*1d70*/  SHF.L.U64.HI R232, R233.reuse, 0x2, R235.reuse ;  /* 0x00000002e9e87819 */ /* 0x140fe400000102eb */
[----:B------:R-:W-:Y:S02]  /*1d80*/  @P1 LEA.HI.X R5, R233, c[0x0][0x374], R235, 0x2, P0 ;  /* 0x0000dd00e9051a11 */ /* 0x000fe400000f14eb */
[C---:B------:R-:W-:Y:S02]  /*1d90*/  @P4 IADD3 R2, P0, R227.reuse, c[0x0][0x360], RZ ;  /* 0x0000d800e3024a10 */ /* 0x040fe40007f1e0ff */
[----:B------:R-:W-:Y:S01]  /*1da0*/  IADD3 R6, P2, R227, c[0x0][0x348], RZ ;  /* 0x0000d200e3067a10 */ /* 0x000fe20007f5e0ff */
[----:B------:R1:W5:Y:S01]  /*1db0*/  @P1 LDG.E R226, [R4.64] ;  /* 0x0000000804e21981 */ /* 0x000362000c1e1900 */
[----:B------:R-:W-:-:S05]  /*1dc0*/  @P4 IADD3.X R3, R232, c[0x0][0x364], RZ, P0, !PT ;  /* 0x0000d900e8034a10 */ /* 0x000fca00007fe4ff */
[----:B------:R2:W5:Y:S01]  /*1dd0*/  @P4 LDG.E R110, [R2.64] ;  /* 0x00000008026e4981 */ /* 0x000562000c1e1900 */
[----:B------:R-:W-:-:S05]  /*1de0*/  IADD3.X R7, R232, c[0x0][0x34c], RZ, P2, !PT ;  /* 0x0000d300e8077a10 */ /* 0x000fca00017fe4ff */
[----:B------:R3:W5:Y:S01]  /*1df0*/  @P3 LDG.E R107, [R6.64] ;  /* 0x00000008066b3981 */ /* 0x000762000c1e1900 */
[C---:B-1----:R-:W-:Y:S02]  /*1e00*/  IADD3 R4, P1, R227.reuse, c[0x0][0x350], RZ ;  /* 0x0000d400e3047a10 */ /* 0x042fe40007f3e0ff */
[----:B--2---:R-:W-:Y:S02]  /*1e10*/  IADD3 R2, P0, R227, c[0x0][0x358], RZ ;  /* 0x0000d600e3027a10 */ /* 0x004fe40007f1e0ff */
[C---:B------:R-:W-:Y:S02]  /*1e20*/  IADD3.X R5, R232.reuse, c[0x0][0x354], RZ, P1, !PT ;  /* 0x0000d500e8057a10 */ /* 0x040fe40000ffe4ff */
[----:B------:R-:W-:-:S03]  /*1e30*/  IADD3.X R3, R232, c[0x0][0x35c], RZ, P0, !PT ;  /* 0x0000d700e8037a10 */ /* 0x000fc600007fe4ff */
[----:B------:R3:W5:Y:S04]  /*1e40*/  @P5 LDG.E R12, [R4.64] ;  /* 0x00000008040c5981 */ /* 0x000768000c1e1900 */
[----:B------:R3:W5:Y:S01]  /*1e50*/  @P6 LDG.E R11, [R2.64] ;  /* 0x00000008020b6981 */ /* 0x000762000c1e1900 */
[----:B------:R-:W-:Y:S01]  /*1e60*/  YIELD ;  /* 0x0000000000007946 */ /* 0x000fe20003800000 */
[----:B------:R-:W-:Y:S05]  /*1e70*/  @P4 BRA `(.L_x_169) ;  /* 0x0000005000004947 */ /* 0x000fea0003800000 */
[----:B-----5:R-:W-:Y:S01]  /*1e80*/  MOV R110, c[0x0][0x168] ;  /* 0x00005a00006e7a02 */ /* 0x020fe20000000f00 */
[----:B------:R-:W-:Y:S05]  /*1e90*/  @!P3 BRA `(.L_x_169) ;  /* 0x000000300000b947 */ /* 0x000fea0003800000 */
[----:B------:R-:W2:Y:S04]  /*1ea0*/  LDG.E R8, [R6.64] ;  /* 0x0000000806087981 */ /* 0x000ea8000c1e1900 */
[----:B------:R-:W2:Y:S02]  /*1eb0*/  LDG.E R0, [R6.64+0x4] ;  /* 0x0000040806007981 */ /* 0x000ea4000c1e1900 */
[----:B--2---:R-:W-:-:S02]  /*1ec0*/  IADD3 R110, -R8, R0, RZ ;  /* 0x00000000086e7210 */ /* 0x004fc40007ffe1ff */
.L_x_169:
[----:B------:R-:W-:-:S04]  /*1ed0*/  ISETP.NE.U32.AND P0, PT, RZ, c[0x0][0x368], PT ;  /* 0x0000da00ff007a0c */ /* 0x000fc80003f05070 */
[----:B------:R-:W-:-:S13]  /*1ee0*/  ISETP.NE.AND.EX P0, PT, RZ, c[0x0][0x36c], PT, P0 ;  /* 0x0000db00ff007a0c */ /* 0x000fda0003f05300 */
[----:B------:R-:W-:Y:S05]  /*1ef0*/  @!P0 BRA `(.L_x_170) ;  /* 0x0000004000008947 */ /* 0x000fea0003800000 */
[----:B---3--:R-:W-:-:S04]  /*1f00*/  IADD3 R4, P0, R227, c[0x0][0x368], RZ ;  /* 0x0000da00e3047a10 */ /* 0x008fc80007f1e0ff */
[----:B------:R-:W-:-:S05]  /*1f10*/  IADD3.X R5, R232, c[0x0][0x36c], RZ, P0, !PT ;  /* 0x0000db00e8057a10 */ /* 0x000fca00007fe4ff */
[----:B------:R1:W5:Y:S01]  /*1f20*/  LDG.E R10, [R4.64] ;  /* 0x00000008040a7981 */ /* 0x000362000c1e1900 */
[----:B------:R-:W-:Y:S05]  /*1f30*/  BRA `(.L_x_171) ;  /* 0x0000005000007947 */ /* 0x000fea0003800000 */
.L_x_170:
[----:B------:R-:W-:Y:S01]  /*1f40*/  MOV R10, UR6 ;  /* 0x00000006000a7c02 */ /* 0x000fe20008000f00 */
[----:B------:R-:W-:Y:S05]  /*1f50*/  @!P5 BRA `(.L_x_171) ;  /* 0x000000300000d947 */ /* 0x000fea0003800000 */
[----:B---3--:R-:W2:Y:S04]  /*1f60*/  LDG.E R6, [R4.64] ;  /* 0x0000000804067981 */ /* 0x008ea8000c1e1900 */
[----:B------:R-:W2:Y:S02]  /*1f70*/  LDG.E R0, [R4.64+0x4] ;  /* 0x0000040804007981 */ /* 0x000ea4000c1e1900 */
[----:B--2---:R-:W-:Y:S02]  /*1f80*/  IADD3 R10, -R6, R0, RZ ;  /* 0x00000000060a7210 */ /* 0x004fe40007ffe1ff */
.L_x_171:
[----:B-1-3--:R1:W2:Y:S04]  /*1f90*/  @P6 LDG.E R4, [R2.64] ;  /* 0x0000000802046981 */ /* 0x00a2a8000c1e1900 */
[----:B------:R1:W2:Y:S01]  /*1fa0*/  @P6 LDG.E R0, [R2.64+0x4] ;  /* 0x0000040802006981 */ /* 0x0002a2000c1e1900 */
[----:B------:R-:W-:Y:S01]  /*1fb0*/  ISETP.NE.U32.AND P0, PT, RZ, c[0x0][0x378], PT ;  /* 0x0000de00ff007a0c */ /* 0x000fe20003f05070 */
[----:B-----5:R-:W-:-:S03]  /*1fc0*/  IMAD.MOV.U32 R92, RZ, RZ, R10 ;  /* 0x000000ffff5c7224 */ /* 0x020fc600078e000a */
[----:B------:R-:W-:Y:S01]  /*1fd0*/  ISETP.NE.AND.EX P1, PT, RZ, c[0x0][0x37c], PT, P0 ;  /* 0x0000df00ff007a0c */ /* 0x000fe20003f25300 */
[----:B------:R-:W-:Y:S02]  /*1fe0*/  IMAD.MOV.U32 R49, RZ, RZ, c[0x0][0x228] ;  /* 0x00008a00ff317624 */ /* 0x000fe400078e00ff */
[----:B------:R-:W-:-:S10]  /*1ff0*/  IMAD.IADD R6, R10, 0x1, -R226 ;  /* 0x000000010a067824 */ /* 0x000fd400078e0ae2 */
[----:B-1----:R-:W-:-:S04]  /*2000*/  @P1 IADD3 R2, P0, R227, c[0x0][0x378], RZ ;  /* 0x0000de00e3021a10 */ /* 0x002fc80007f1e0ff */
[----:B------:R-:W-:-:S05]  /*2010*/  @P1 IADD3.X R3, R232, c[0x0][0x37c], RZ, P0, !PT ;  /* 0x0000df00e8031a10 */ /* 0x000fca00007fe4ff */
[----:B------:R1:W5:Y:S01]  /*2020*/  @P1 LDG.E R92, [R2.64] ;  /* 0x00000008025c1981 */ /* 0x000362000c1e1900 */
[----:B------:R-:W-:Y:S01]  /*2030*/  BSSY B0, `(.L_x_172) ;  /* 0x000002f000007945 */ /* 0x000fe20003800000 */
[----:B-1----:R-:W-:-:S04]  /*2040*/  LOP3.LUT R2, R230, 0xff000000, RZ, 0xc0, !PT ;  /* 0xff000000e6027812 */ /* 0x002fc800078ec0ff */
[----:B------:R-:W-:Y:S01]  /*2050*/  SHF.R.U32.HI R2, RZ, 0x8, R2 ;  /* 0x00000008ff027819 */ /* 0x000fe20000011602 */
[----:B--2---:R-:W-:Y:S01]  /*2060*/  @P6 IMAD.IADD R49, R0, 0x1, -R4 ;  /* 0x0000000100316824 */ /* 0x004fe200078e0a04 */
[----:B------:R-:W-:-:S03]  /*2070*/  LOP3.LUT R0, R230, 0xff0000, RZ, 0xc0, !PT ;  /* 0x00ff0000e6007812 */ /* 0x000fc600078ec0ff */
[----:B------:R-:W-:Y:S01]  /*2080*/  IMAD.IADD R106, R6, 0x1, R49 ;  /* 0x00000001066a7824 */ /* 0x000fe200078e0231 */
[----:B------:R-:W-:-:S04]  /*2090*/  LEA.HI R2, R0, R2, RZ, 0x10 ;  /* 0x0000000200027211 */ /* 0x000fc800078f80ff */
[C---:B------:R-:W-:Y:S02]  /*20a0*/  ISETP.GE.AND P0, PT, R106.reuse, 0x1, PT ;  /* 0x000000016a00780c */ /* 0x040fe40003f06270 */
[----:B------:R-:W-:Y:S02]  /*20b0*/  IADD3 R0, R106, 0x1f, RZ ;  /* 0x0000001f6a007810 */ /* 0x000fe40007ffe0ff */
[----:B------:R-:W-:Y:S02]  /*20c0*/  SHF.R.U32.HI R238, RZ, 0x10, R2 ;  /* 0x00000010ffee7819 */ /* 0x000fe40000011602 */
[----:B------:R-:W-:Y:S02]  /*20d0*/  SHF.R.S32.HI R3, RZ, 0x1f, R0 ;  /* 0x0000001fff037819 */ /* 0x000fe40000011400 */
[----:B------:R-:W-:Y:S02]  /*20e0*/  ISETP.NE.AND P1, PT, R238, RZ, PT ;  /* 0x000000ffee00720c */ /* 0x000fe40003f25270 */
[----:B------:R-:W-:Y:S01]  /*20f0*/  LEA.HI R3, R3, R0, RZ, 0x5 ;  /* 0x0000000003037211 */ /* 0x000fe200078f28ff */
[----:B------:R-:W-:Y:S01]  /*2100*/  IMAD.MOV.U32 R0, RZ, RZ, RZ ;  /* 0x000000ffff007224 */ /* 0x000fe200078e00ff */
[----:B------:R-:W-:-:S02]  /*2110*/  LOP3.LUT R245, R2, 0xff, RZ, 0xc0, !PT ;  /* 0x000000ff02f57812 */ /* 0x000fc400078ec0ff */
[----:B------:R-:W-:Y:S02]  /*2120*/  SEL R91, R238, c[0x0][0x338], P1 ;  /* 0x0000ce00ee5b7a07 */ /* 0x000fe40000800000 */
[----:B------:R-:W-:Y:S01]  /*2130*/  SHF.R.S32.HI R93, RZ, 0x5, R3 ;  /* 0x00000005ff5d7819 */ /* 0x000fe20000011403 */
[----:B------:R-:W-:Y:S05]  /*2140*/  @!P0 BRA `(.L_x_173) ;  /* 0x000001d000008947 */ /* 0x000fea0003800000 */
[----:B------:R-:W-:Y:S02]  /*2150*/  IABS R0, R91 ;  /* 0x0000005b00007213 */ /* 0x000fe40000000000 */
[----:B------:R-:W-:-:S03]  /*2160*/  IADD3 R5, R93, -0x1, R91 ;  /* 0xffffffff5d057810 */ /* 0x000fc60007ffe05b */
[----:B------:R-:W-:Y:S01]  /*2170*/  IMAD.MOV.U32 R4, RZ, RZ, R0 ;  /* 0x000000ffff047224 */ /* 0x000fe200078e0000 */
[----:B------:R-:W-:-:S03]  /*2180*/  IABS R9, R5 ;  /* 0x0000000500097213 */ /* 0x000fc60000000000 */
[----:B------:R-:W1:Y:S08]  /*2190*/  I2F.RP R2, R4 ;  /* 0x0000000400027306 */ /* 0x000e700000209400 */
[----:B-1----:R-:W1:Y:S02]  /*21a0*/  MUFU.RCP R2, R2 ;  /* 0x0000000200027308 */ /* 0x002e640000001000 */
[----:B-1----:R-:W-:-:S06]  /*21b0*/  IADD3 R2, R2, 0xffffffe, RZ ;  /* 0x0ffffffe02027810 */ /* 0x002fcc0007ffe0ff */
[----:B------:R-:W1:Y:S02]  /*21c0*/  F2I.FTZ.U32.TRUNC.NTZ R3, R2 ;  /* 0x0000000200037305 */ /* 0x000e64000021f000 */
[----:B-1----:R-:W-:-:S04]  /*21d0*/  IMAD.MOV R0, RZ, RZ, -R3 ;  /* 0x000000ffff007224 */ /* 0x002fc800078e0a03 */
[----:B------:R-:W-:Y:S01]  /*21e0*/  IMAD.MOV.U32 R2, RZ, RZ, R0 ;  /* 0x000000ffff027224 */ /* 0x000fe200078e0000 */
[----:B------:R-:W-:-:S03]  /*21f0*/  IABS R0, R91 ;  /* 0x0000005b00007213 */ /* 0x000fc60000000000 */
[----:B------:R-:W-:Y:S02]  /*2200*/  IMAD R7, R2, R4, RZ ;  /* 0x0000000402077224 */ /* 0x000fe400078e02ff */
[----:B------:R-:W-:Y:S02]  /*2210*/  IMAD.MOV.U32 R2, RZ, RZ, RZ ;  /* 0x000000ffff027224 */ /* 0x000fe400078e00ff */
        /* <DEDUP_REMOVED lines=16> */
.L_x_173:
[----:B------:R-:W-:Y:S05]  /*2320*/  BSYNC B0 ;  /* 0x0000000000007941 */ /* 0x000fea0003800000 */
.L_x_172:
[----:B------:R-:W2:Y:S01]  /*2330*/  LDL R4, [R1+0x48] ;  /* 0x0000480001047983 */ /* 0x000ea20000100800 */
[----:B------:R-:W-:-:S04]  /*2340*/  IMAD R2, R245, R0, RZ ;  /* 0x00000000f5027224 */ /* 0x000fc800078e02ff */
[C---:B------:R-:W-:Y:S02]  /*2350*/  IMAD.IADD R0, R2.reuse, 0x1, R0 ;  /* 0x0000000102007824 */ /* 0x040fe400078e0200 */
[----:B------:R-:W-:-:S03]  /*2360*/  IMAD R3, R2, 0x20, -R6 ;  /* 0x0000002002037824 */ /* 0x000fc600078e0a06 */
[----:B------:R-:W-:Y:S02]  /*2370*/  IMNMX R0, R93, R0, PT ;  /* 0x000000005d007217 */ /* 0x000fe40003800200 */
[----:B------:R-:W-:-:S03]  /*2380*/  IMNMX R3, RZ, R3, !PT ;  /* 0x00000003ff037217 */ /* 0x000fc60007800200 */
[----:B------:R-:W-:Y:S01]  /*2390*/  IMAD R0, R0, 0x20, -R6 ;  /* 0x0000002000007824 */ /* 0x000fe200078e0a06 */
[----:B------:R-:W-:-:S04]  /*23a0*/  SHF.R.U32.HI R74, RZ, 0x5, R3 ;  /* 0x00000005ff4a7819 */ /* 0x000fc80000011603 */
[----:B------:R-:W-:-:S04]  /*23b0*/  IMNMX R0, R0, R49, PT ;  /* 0x0000003100007217 */ /* 0x000fc80003800200 */
[----:B------:R-:W-:-:S13]  /*23c0*/  ISETP.GT.AND P0, PT, R0, R3, PT ;  /* 0x000000030000720c */ /* 0x000fda0003f04270 */
[----:B------:R-:W-:Y:S01]  /*23d0*/  @P0 IADD3 R2, R0, 0x1f, RZ ;  /* 0x0000001f00020810 */ /* 0x000fe20007ffe0ff */
[----:B------:R-:W-:-:S03]  /*23e0*/  IMAD.MOV.U32 R0, RZ, RZ, R74 ;  /* 0x000000ffff007224 */ /* 0x000fc600078e004a */
[----:B------:R-:W-:-:S04]  /*23f0*/  @P0 SHF.R.S32.HI R3, RZ, 0x1f, R2 ;  /* 0x0000001fff030819 */ /* 0x000fc80000011402 */
[----:B------:R-:W-:-:S04]  /*2400*/  @P0 LEA.HI R2, R3, R2, RZ, 0x5 ;  /* 0x0000000203020211 */ /* 0x000fc800078f28ff */
[----:B------:R-:W-:-:S04]  /*2410*/  @P0 SHF.R.S32.HI R0, RZ, 0x5, R2 ;  /* 0x00000005ff000819 */ /* 0x000fc80000011402 */
[----:B------:R-:W-:Y:S01]  /*2420*/  ISETP.GT.AND P0, PT, R0, R74, PT ;  /* 0x0000004a0000720c */ /* 0x000fe20003f04270 */
[----:B--2---:R-:W-:-:S04]  /*2430*/  IMAD.IADD R2, R219, 0x1, R4 ;  /* 0x00000001db027824 */ /* 0x004fc800078e0204 */
[----:B------:R-:W-:-:S08]  /*2440*/  IMAD.SHL.U32 R198, R2, 0x2, RZ ;  /* 0x0000000202c67824 */ /* 0x000fd000078e00ff */
[----:B------:R-:W-:Y:S05]  /*2450*/  @!P0 BRA `(.L_x_174) ;  /* 0x0000399000008947 */ /* 0x000fea0003800000 */
[--C-:B------:R-:W-:Y:S01]  /*2460*/  SHF.R.S32.HI R9, RZ, 0x1f, R208.reuse ;  /* 0x0000001fff097819 */ /* 0x100fe200000114d0 */
[----:B------:R-:W-:Y:S01]  /*2470*/  IMAD.IADD R89, R49, 0x1, -R208 ;  /* 0x0000000131597824 */ /* 0x000fe200078e0ad0 */
[----:B------:R-:W-:Y:S01]  /*2480*/  IADD3 R52, P0, R208, R11, RZ ;  /* 0x0000000bd0347210 */ /* 0x000fe20007f1e0ff */
[----:B------:R-:W-:Y:S01]  /*2490*/  IMAD.MOV.U32 R100, RZ, RZ, c[0x0][0x238] ;  /* 0x00008e00ff647624 */ /* 0x000fe200078e00ff */
[----:B------:R-:W-:Y:S01]  /*24a0*/  IADD3 R42, R0, -0x1, RZ ;  /* 0xffffffff002a7810 */ /* 0x000fe20007ffe0ff */
[----:B------:R-:W-:Y:S01]  /*24b0*/  IMAD.MOV.U32 R96, RZ, RZ, 0x5 ;  /* 0x00000005ff607424 */ /* 0x000fe200078e00ff */
[----:B------:R-:W-:Y:S01]  /*24c0*/  LEA.HI.X.SX32 R53, R11, R9, 0x1, P0 ;  /* 0x000000090b357211 */ /* 0x000fe200000f0eff */
[----:B------:R-:W-:Y:S01]  /*24d0*/  IMAD.WIDE.U32 R2, R52, c[0x0][0x238], R132 ;  /* 0x00008e0034027a25 */ /* 0x000fe200078e0084 */
[----:B------:R-:W-:Y:S02]  /*24e0*/  LOP3.LUT R20, R230, 0xffff, RZ, 0xc0, !PT ;  /* 0x0000ffffe6147812 */ /* 0x000fe400078ec0ff */
[----:B------:R-:W-:Y:S01]  /*24f0*/  SEL R6, R235, RZ, !P6 ;  /* 0x000000ffeb067207 */ /* 0x000fe20007000000 */
[----:B------:R-:W-:Y:S01]  /*2500*/  IMAD R4, R53, c[0x0][0x238], RZ ;  /* 0x00008e0035047a24 */ /* 0x000fe200078e02ff */
[----:B------:R-:W-:Y:S01]  /*2510*/  SEL R11, R233, RZ, !P6 ;  /* 0x000000ffe90b7207 */ /* 0x000fe20007000000 */
[----:B------:R-:W-:Y:S01]  /*2520*/  IMAD R0, R42, -0x20, R89 ;  /* 0xffffffe02a007824 */ /* 0x000fe200078e0259 */
[----:B------:R-:W-:Y:S01]  /*2530*/  SHF.L.U64.HI R97, R100, R96, c[0x0][0x23c] ;  /* 0x00008f0064617619 */ /* 0x000fe20000010260 */
[----:B------:R-:W-:Y:S01]  /*2540*/  IMAD R4, R52, c[0x0][0x23c], R4 ;  /* 0x00008f0034047a24 */ /* 0x000fe200078e0204 */
[----:B------:R-:W-:Y:S01]  /*2550*/  ISETP.NE.U32.AND P1, PT, RZ, c[0x0][0x340], PT ;  /* 0x0000d000ff007a0c */ /* 0x000fe20003f25070 */
[----:B------:R-:W-:Y:S01]  /*2560*/  IMAD.SHL.U32 R100, R100, 0x20, RZ ;  /* 0x0000002064647824 */ /* 0x000fe200078e00ff */
[----:B------:R-:W-:Y:S01]  /*2570*/  ISETP.GT.AND P0, PT, R0, RZ, PT ;  /* 0x000000ff0000720c */ /* 0x000fe20003f04270 */
[----:B------:R-:W-:Y:S01]  /*2580*/  IMAD.IADD R3, R3, 0x1, R4 ;  /* 0x0000000103037824 */ /* 0x000fe200078e0204 */
[----:B------:R-:W-:Y:S01]  /*2590*/  ISETP.NE.AND.EX P1, PT, RZ, c[0x0][0x344], PT, P1 ;  /* 0x0000d100ff007a0c */ /* 0x000fe20003f25310 */
[----:B------:R-:W-:Y:S01]  /*25a0*/  IMAD R0, R6, c[0x0][0x248], RZ ;  /* 0x0000920006007a24 */ /* 0x000fe200078e02ff */
[----:B------:R-:W-:Y:S01]  /*25b0*/  ISETP.GE.AND P3, PT, R132, c[0x0][0x1d4], PT ;  /* 0x0000750084007a0c */ /* 0x000fe20003f66270 */
[----:B------:R-:W-:Y:S01]  /*25c0*/  IMAD.WIDE.U32 R2, R20, c[0x0][0x240], R2 ;  /* 0x0000900014027a25 */ /* 0x000fe200078e0002 */
[----:B------:R-:W-:-:S02]  /*25d0*/  ISETP.GE.AND P6, PT, R135, c[0x0][0x1d4], PT ;  /* 0x0000750087007a0c */ /* 0x000fc40003fc6270 */
[----:B------:R-:W-:Y:S01]  /*25e0*/  ISETP.GE.AND P5, PT, R199, c[0x0][0x1d4], PT ;  /* 0x00007500c7007a0c */ /* 0x000fe20003fa6270 */
[----:B------:R-:W-:Y:S01]  /*25f0*/  IMAD R3, R20, c[0x0][0x244], R3 ;  /* 0x0000910014037a24 */ /* 0x000fe200078e0203 */
[----:B------:R-:W-:Y:S01]  /*2600*/  ISETP.GE.AND P4, PT, R200, c[0x0][0x1d4], PT ;  /* 0x00007500c8007a0c */ /* 0x000fe20003f86270 */
[----:B------:R-:W-:Y:S01]  /*2610*/  IMAD R4, R11, c[0x0][0x24c], R0 ;  /* 0x000093000b047a24 */ /* 0x000fe200078e0200 */
[----:B------:R-:W-:Y:S01]  /*2620*/  LOP3.LUT R207, R207, 0xfffffffe, RZ, 0xc0, !PT ;  /* 0xfffffffecfcf7812 */ /* 0x000fe200078ec0ff */
[----:B------:R-:W-:Y:S01]  /*2630*/  IMAD.WIDE.U32 R56, R11, c[0x0][0x248], R2 ;  /* 0x000092000b387a25 */ /* 0x000fe200078e0002 */
[----:B------:R-:W-:-:S03]  /*2640*/  @P0 SHF.R.S32.HI R2, RZ, 0x1f, R42 ;  /* 0x0000001fff020819 */ /* 0x000fc6000001142a */
[----:B------:R-:W-:Y:S01]  /*2650*/  @P0 IMAD R0, R97, R42, RZ ;  /* 0x0000002a61000224 */ /* 0x000fe200078e02ff */
[----:B------:R-:W-:Y:S01]  /*2660*/  @P3 LOP3.LUT R207, R207, 0x1, RZ, 0xfc, !PT ;  /* 0x00000001cfcf3812 */ /* 0x000fe200078efcff */
[----:B------:R-:W-:Y:S02]  /*2670*/  IMAD.IADD R55, R57, 0x1, R4 ;  /* 0x0000000139377824 */ /* 0x000fe400078e0204 */
[----:B------:R-:W-:Y:S02]  /*2680*/  @P0 IMAD.MOV.U32 R54, RZ, RZ, R56 ;  /* 0x000000ffff360224 */ /* 0x000fe400078e0038 */
[-C--:B------:R-:W-:Y:S02]  /*2690*/  @P0 IMAD R0, R2, R100.reuse, R0 ;  /* 0x0000006402000224 */ /* 0x080fe400078e0200 */
[----:B------:R-:W-:-:S04]  /*26a0*/  @P0 IMAD.WIDE.U32 R4, R42, R100, R54 ;  /* 0x000000642a040225 */ /* 0x000fc800078e0036 */
[----:B------:R-:W-:Y:S01]  /*26b0*/  @P0 IMAD.IADD R0, R5, 0x1, R0 ;  /* 0x0000000105000824 */ /* 0x000fe200078e0200 */
[----:B------:R-:W-:-:S04]  /*26c0*/  @P0 LEA R2, P2, R4, c[0x0][0x220], 0x1 ;  /* 0x0000880004020a11 */ /* 0x000fc800078408ff */
[----:B------:R-:W-:Y:S02]  /*26d0*/  @P0 LEA.HI.X R3, R4, c[0x0][0x224], R0, 0x1, P2 ;  /* 0x0000890004030a11 */ /* 0x000fe400010f0c00 */
[----:B------:R-:W-:-:S03]  /*26e0*/  @P1 IADD3 R4, P2, R227, c[0x0][0x340], RZ ;  /* 0x0000d000e3041a10 */ /* 0x000fc60007f5e0ff */
[----:B------:R-:W-:Y:S01]  /*26f0*/  @!PT LDS RZ, [RZ] ;  /* 0x00000000fffff984 */ /* 0x000fe20000000800 */
[----:B------:R-:W-:Y:S01]  /*2700*/  @!PT LDS RZ, [RZ] ;  /* 0x00000000fffff984 */ /* 0x000fe20000000800 */
[----:B------:R-:W-:Y:S01]  /*2710*/  @!PT LDS RZ, [RZ] ;  /* 0x00000000fffff984 */ /* 0x000fe20000000800 */
[----:B------:R1:W-:Y:S01]  /*2720*/  @P0 LDGSTS.E.BYPASS.LTC128B.128 [R198+0xc080], [R2.64], !P3 ;  /* 0x0c08000002c60fae */ /* 0x0003e2000d901d48 */
[----:B------:R-:W-:Y:S01]  /*2730*/  @P1 IADD3.X R5, R232, c[0x0][0x344], RZ, P2, !PT ;  /* 0x0000d100e8051a10 */ /* 0x000fe200017fe4ff */
[----:B------:R-:W-:Y:S02]  /*2740*/  IMAD.MOV.U32 R94, RZ, RZ, c[0x0][0x27c] ;  /* 0x00009f00ff5e7624 */ /* 0x000fe400078e00ff */
[----:B------:R1:W-:Y:S04]  /*2750*/  @P0 LDGSTS.E.BYPASS.LTC128B.128 [R198+0xd080], [R2.64+0x80], !P6 ;  /* 0x0d08008002c60fae */ /* 0x0003e8000f101d48 */
[----:B------:R1:W-:Y:S04]  /*2760*/  @P0 LDGSTS.E.BYPASS.LTC128B.128 [R198+0xe080], [R2.64+0x100], !P5 ;  /* 0x0e08010002c60fae */ /* 0x0003e8000e901d48 */
[----:B------:R1:W-:Y:S01]  /*2770*/  @P0 LDGSTS.E.BYPASS.LTC128B.128 [R198+0xf080], [R2.64+0x180], !P4 ;  /* 0x0f08018002c60fae */ /* 0x0003e2000e101d48 */
[----:B------:R-:W-:-:S03]  /*2780*/  IMAD.SHL.U32 R94, R94, 0x2, RZ ;  /* 0x000000025e5e7824 */ /* 0x000fc600078e00ff */
[----:B------:R-:W0:Y:S04]  /*2790*/  LDGDEPBAR ;  /* 0x00000000000079af */ /* 0x000e280000000000 */
[----:B------:R-:W2:Y:S01]  /*27a0*/  @P1 LDG.E R0, [R4.64] ;  /* 0x0000000804001981 */ /* 0x000ea2000c1e1900 */
[----:B------:R-:W-:Y:S01]  /*27b0*/  ISETP.GE.AND P2, PT, R132, c[0x0][0x27c], PT ;  /* 0x00009f0084007a0c */ /* 0x000fe20003f46270 */
[----:B------:R-:W-:Y:S01]  /*27c0*/  WARPSYNC 0xffffffff ;  /* 0xffffffff00007948 */ /* 0x000fe20003800000 */
[----:B------:R-:W-:Y:S02]  /*27d0*/  LOP3.LUT R207, R207, 0xfffffffd, RZ, 0xc0, !PT ;  /* 0xfffffffdcfcf7812 */ /* 0x000fe400078ec0ff */
[----:B------:R-:W-:Y:S02]  /*27e0*/  SHF.R.S32.HI R139, RZ, 0x1f, R138 ;  /* 0x0000001fff8b7819 */ /* 0x000fe4000001148a */
[----:B-----5:R-:W-:-:S07]  /*27f0*/  SHF.R.S32.HI R19, RZ, 0x1f, R92 ;  /* 0x0000001fff137819 */ /* 0x020fce000001145c */
[----:B------:R-:W-:Y:S02]  /*2800*/  @P2 LOP3.LUT R207, R207, 0x2, RZ, 0xfc, !PT ;  /* 0x00000002cfcf2812 */ /* 0x000fe400078efcff */
[----:B--2---:R-:W-:Y:S01]  /*2810*/  @P1 SHF.R.S32.HI R18, RZ, 0x1f, R0 ;  /* 0x0000001fff121819 */ /* 0x004fe20000011400 */
[----:B------:R-:W-:Y:S02]  /*2820*/  @!P1 IMAD.MOV.U32 R0, RZ, RZ, R233 ;  /* 0x000000ffff009224 */ /* 0x000fe400078e00e9 */
[----:B------:R-:W-:Y:S02]  /*2830*/  @!P1 IMAD.MOV.U32 R18, RZ, RZ, R235 ;  /* 0x000000ffff129224 */ /* 0x000fe400078e00eb */
[C---:B-1----:R-:W-:Y:S01]  /*2840*/  IMAD.WIDE.U32 R2, R20.reuse, c[0x0][0x260], R132 ;  /* 0x0000980014027a25 */ /* 0x042fe200078e0084 */
[----:B------:R-:W-:Y:S01]  /*2850*/  ISETP.GE.AND P0, PT, R135, c[0x0][0x27c], PT ;  /* 0x00009f0087007a0c */ /* 0x000fe20003f06270 */
[----:B------:R-:W-:Y:S01]  /*2860*/  BAR.SYNC.DEFER_BLOCKING 0x0 ;  /* 0x0000000000007b1d */ /* 0x000fe20000010000 */
[----:B------:R-:W-:Y:S01]  /*2870*/  LOP3.LUT R207, R207, 0xfffffffb, RZ, 0xc0, !PT ;  /* 0xfffffffbcfcf7812 */ /* 0x000fe200078ec0ff */
[C---:B------:R-:W-:Y:S01]  /*2880*/  IMAD R7, R9.reuse, c[0x0][0x290], RZ ;  /* 0x0000a40009077a24 */ /* 0x040fe200078e02ff */
[----:B------:R-:W-:Y:S01]  /*2890*/  SHF.R.U32.HI R22, RZ, 0x3, R217 ;  /* 0x00000003ff167819 */ /* 0x000fe200000116d9 */
[----:B------:R-:W-:Y:S01]  /*28a0*/  IMAD R3, R20, c[0x0][0x264], R3 ;  /* 0x0000990014037a24 */ /* 0x000fe200078e0203 */
[----:B------:R-:W-:Y:S01]  /*28b0*/  MOV R101, c[0x0][0x27c] ;  /* 0x00009f0000657a02 */ /* 0x000fe20000000f00 */
[----:B------:R-:W-:Y:S01]  /*28c0*/  IMAD.IADD R90, R10, 0x1, R12 ;  /* 0x000000010a5a7824 */ /* 0x000fe200078e020c */
[----:B------:R-:W-:Y:S01]  /*28d0*/  SEL R10, RZ, c[0x0][0x27c], !P2 ;  /* 0x00009f00ff0a7a07 */ /* 0x000fe20005000000 */
[----:B------:R-:W-:Y:S01]  /*28e0*/  IMAD R9, R9, c[0x0][0x280], RZ ;  /* 0x0000a00009097a24 */ /* 0x000fe200078e02ff */
[----:B------:R-:W-:Y:S01]  /*28f0*/  MOV R99, c[0x0][0x280] ;  /* 0x0000a00000637a02 */ /* 0x000fe20000000f00 */
[----:B------:R-:W-:Y:S01]  /*2900*/  IMAD.WIDE.U32 R4, R208, c[0x0][0x290], R132 ;  /* 0x0000a400d0047a25 */ /* 0x000fe200078e0084 */
[----:B------:R-:W-:Y:S01]  /*2910*/  ULDC.U8 UR5, c[0x0][0x298] ;  /* 0x0000a60000057ab9 */ /* 0x000fe20000000000 */
[----:B------:R-:W-:-:S02]  /*2920*/  @P0 LOP3.LUT R207, R207, 0x4, RZ, 0xfc, !PT ;  /* 0x00000004cfcf0812 */ /* 0x000fc400078efcff */
[----:B------:R-:W-:Y:S02]  /*2930*/  IMAD R14, R208, c[0x0][0x294], R7 ;  /* 0x0000a500d00e7a24 */ /* 0x000fe400078e0207 */
[----:B------:R-:W-:Y:S01]  /*2940*/  IMAD R8, R6, c[0x0][0x268], RZ ;  /* 0x00009a0006087a24 */ /* 0x000fe200078e02ff */
[----:B------:R-:W-:Y:S01]  /*2950*/  LOP3.LUT R207, R207, 0xffffffef, RZ, 0xc0, !PT ;  /* 0xffffffefcfcf7812 */ /* 0x000fe200078ec0ff */
[----:B------:R-:W-:Y:S01]  /*2960*/  IMAD.WIDE.U32 R72, R11, c[0x0][0x268], R2 ;  /* 0x00009a000b487a25 */ /* 0x000fe200078e0002 */
[----:B------:R-:W-:Y:S02]  /*2970*/  SEL R2, RZ, c[0x0][0x27c], !P0 ;  /* 0x00009f00ff027a07 */ /* 0x000fe40004000000 */
[----:B------:R-:W-:Y:S01]  /*2980*/  ISETP.GE.AND P0, PT, R101, 0x1, PT ;  /* 0x000000016500780c */ /* 0x000fe20003f06270 */
[----:B------:R-:W-:Y:S01]  /*2990*/  IMAD R15, R208, c[0x0][0x284], R9 ;  /* 0x0000a100d00f7a24 */ /* 0x000fe200078e0209 */
[----:B------:R-:W-:Y:S01]  /*29a0*/  LOP3.LUT R207, R207, 0xfffffff7, RZ, 0xc0, !PT ;  /* 0xfffffff7cfcf7812 */ /* 0x000fe200078ec0ff */
[----:B------:R-:W-:-:S02]  /*29b0*/  IMAD.IADD R9, R5, 0x1, R14 ;  /* 0x0000000105097824 */ /* 0x000fc400078e020e */
[----:B------:R-:W-:Y:S02]  /*29c0*/  IMAD R21, R11, c[0x0][0x26c], R8 ;  /* 0x00009b000b157a24 */ /* 0x000fe400078e0208 */
[----:B------:R-:W-:Y:S02]  /*29d0*/  IMAD.IADD R5, R132, 0x1, R10 ;  /* 0x0000000184057824 */ /* 0x000fe400078e020a */
[----:B------:R-:W-:Y:S01]  /*29e0*/  IMAD.MOV.U32 R8, RZ, RZ, R4 ;  /* 0x000000ffff087224 */ /* 0x000fe200078e0004 */
[----:B------:R-:W-:Y:S01]  /*29f0*/  IADD3 R4, R135, R2, RZ ;  /* 0x0000000287047210 */ /* 0x000fe20007ffe0ff */
[C---:B------:R-:W-:Y:S01]  /*2a00*/  IMAD.WIDE.U32 R2, R208.reuse, c[0x0][0x290], R138 ;  /* 0x0000a400d0027a25 */ /* 0x040fe200078e008a */
[----:B------:R-:W-:Y:S02]  /*2a10*/  SHF.R.S32.HI R12, RZ, 0x1f, R5 ;  /* 0x0000001fff0c7819 */ /* 0x000fe40000011405 */
[----:B------:R-:W-:Y:S01]  /*2a20*/  SHF.R.S32.HI R16, RZ, 0x1f, R4 ;  /* 0x0000001fff107819 */ /* 0x000fe20000011404 */
[----:B------:R-:W-:Y:S01]  /*2a30*/  IMAD.WIDE.U32 R10, R208, c[0x0][0x280], R138 ;  /* 0x0000a000d00a7a25 */ /* 0x000fe200078e008a */
[----:B------:R-:W-:-:S02]  /*2a40*/  LEA.HI R13, R12, R5, RZ, 0x3 ;  /* 0x000000050c0d7211 */ /* 0x000fc400078f18ff */
[----:B------:R-:W-:Y:S01]  /*2a50*/  LEA.HI R17, R12, R5, RZ, 0x6 ;  /* 0x000000050c117211 */ /* 0x000fe200078f30ff */
[----:B------:R-:W-:Y:S01]  /*2a60*/  IMAD.WIDE.U32 R6, R208, c[0x0][0x280], R132 ;  /* 0x0000a000d0067a25 */ /* 0x000fe200078e0084 */
[CC--:B------:R-:W-:Y:S02]  /*2a70*/  LEA.HI R12, R16.reuse, R4.reuse, RZ, 0x3 ;  /* 0x00000004100c7211 */ /* 0x0c0fe400078f18ff */
[----:B------:R-:W-:Y:S01]  /*2a80*/  LEA.HI R4, R16, R4, RZ, 0x6 ;  /* 0x0000000410047211 */ /* 0x000fe200078f30ff */
[----:B------:R-:W-:Y:S01]  /*2a90*/  IMAD.IADD R5, R14, 0x1, R3 ;  /* 0x000000010e057824 */ /* 0x000fe200078e0203 */
[C---:B------:R-:W-:Y:S01]  /*2aa0*/  LOP3.LUT R14, R217.reuse, 0x38, R13, 0xf8, !PT ;  /* 0x00000038d90e7812 */ /* 0x040fe200078ef80d */
[----:B------:R-:W-:Y:S01]  /*2ab0*/  IMAD.MOV.U32 R102, RZ, RZ, c[0x0][0x2b8] ;  /* 0x0000ae00ff667624 */ /* 0x000fe200078e00ff */
[----:B------:R-:W-:Y:S01]  /*2ac0*/  LOP3.LUT R16, R217, 0x38, R12, 0xf8, !PT ;  /* 0x00000038d9107812 */ /* 0x000fe200078ef80c */
[----:B------:R-:W-:Y:S01]  /*2ad0*/  IMAD.IADD R3, R15, 0x1, R11 ;  /* 0x000000010f037824 */ /* 0x000fe200078e020b */
[----:B------:R-:W-:Y:S01]  /*2ae0*/  SHF.L.U32 R11, R17, 0x5, RZ ;  /* 0x00000005110b7819 */ /* 0x000fe200000006ff */
[----:B------:R-:W-:Y:S01]  /*2af0*/  IMAD.SHL.U32 R4, R4, 0x20, RZ ;  /* 0x0000002004047824 */ /* 0x000fe200078e00ff */
[----:B------:R-:W-:Y:S01]  /*2b00*/  IADD3 R7, R7, R15, RZ ;  /* 0x0000000f07077210 */ /* 0x000fe20007ffe0ff */
[----:B------:R-:W-:Y:S01]  /*2b10*/  IMAD.MOV.U32 R98, RZ, RZ, c[0x0][0x290] ;  /* 0x0000a400ff627624 */ /* 0x000fe200078e00ff */
[----:B------:R-:W-:Y:S01]  /*2b20*/  ISETP.NE.AND P1, PT, R102, 0x1, PT ;  /* 0x000000016600780c */ /* 0x000fe20003f25270 */
[----:B------:R-:W-:Y:S01]  /*2b30*/  IMAD.WIDE.U32 R66, R0, c[0x0][0x2b0], RZ ;  /* 0x0000ac0000427a25 */ /* 0x000fe200078e00ff */
[----:B------:R-:W-:-:S02]  /*2b40*/  LOP3.LUT R17, R11, 0x7ffff800, RZ, 0xc0, !PT ;  /* 0x7ffff8000b117812 */ /* 0x000fc400078ec0ff */
[-C--:B------:R-:W-:Y:S01]  /*2b50*/  LOP3.LUT R15, R14, R22.reuse, RZ, 0x3c, !PT ;  /* 0x000000160e0f7212 */ /* 0x080fe200078e3cff */
[----:B------:R-:W-:Y:S01]  /*2b60*/  IMAD.WIDE.U32 R70, R20, c[0x0][0x210], RZ ;  /* 0x0000840014467a25 */ /* 0x000fe200078e00ff */
[----:B------:R-:W-:Y:S02]  /*2b70*/  LOP3.LUT R14, R4, 0x7ffff800, RZ, 0xc0, !PT ;  /* 0x7ffff800040e7812 */ /* 0x000fe400078ec0ff */
[----:B------:R-:W-:Y:S01]  /*2b80*/  LOP3.LUT R11, R16, R22, RZ, 0x3c, !PT ;  /* 0x00000016100b7212 */ /* 0x000fe200078e3cff */
[----:B------:R-:W-:Y:S01]  /*2b90*/  IMAD.MOV.U32 R4, RZ, RZ, R2 ;  /* 0x000000ffff047224 */ /* 0x000fe200078e0002 */
[--C-:B------:R-:W-:Y:S01]  /*2ba0*/  IADD3 R17, R15, R17, R219.reuse ;  /* 0x000000110f117210 */ /* 0x100fe20007ffe0db */
[----:B------:R-:W-:Y:S01]  /*2bb0*/  IMAD.WIDE.U32 R68, R20, c[0x0][0x1e8], RZ ;  /* 0x00007a0014447a25 */ /* 0x000fe200078e00ff */
[----:B------:R-:W-:Y:S02]  /*2bc0*/  IADD3 R15, R11, R14, R219 ;  /* 0x0000000e0b0f7210 */ /* 0x000fe40007ffe0db */
[----:B------:R-:W-:Y:S01]  /*2bd0*/  MOV R2, R10 ;  /* 0x0000000a00027202 */ /* 0x000fe20000000f00 */
[----:B------:R-:W-:Y:S01]  /*2be0*/  IMAD R11, R18, c[0x0][0x2b0], RZ ;  /* 0x0000ac00120b7a24 */ /* 0x000fe200078e02ff */
[----:B------:R-:W-:Y:S01]  /*2bf0*/  LOP3.LUT R51, R13, 0xfffffff8, RZ, 0xc0, !PT ;  /* 0xfffffff80d337812 */ /* 0x000fe200078ec0ff */
[C---:B------:R-:W-:Y:S01]  /*2c00*/  IMAD R10, R19.reuse, c[0x0][0x290], RZ ;  /* 0x0000a400130a7a24 */ /* 0x040fe200078e02ff */
[----:B------:R-:W-:Y:S01]  /*2c10*/  LOP3.LUT R50, R12, 0xfffffff8, RZ, 0xc0, !PT ;  /* 0xfffffff80c327812 */ /* 0x000fe200078ec0ff */
[----:B------:R-:W-:Y:S01]  /*2c20*/  IMAD R14, R19, c[0x0][0x280], RZ ;  /* 0x0000a000130e7a24 */ /* 0x000fe200078e02ff */
[----:B------:R-:W-:Y:S01]  /*2c30*/  @P1 LOP3.LUT R207, R207, 0x8, RZ, 0xfc, !PT ;  /* 0x00000008cfcf1812 */ /* 0x000fe200078efcff */
[----:B------:R-:W-:Y:S01]  /*2c40*/  IMAD R11, R0, c[0x0][0x2b4], R11 ;  /* 0x0000ad00000b7a24 */ /* 0x000fe200078e020b */
[-C--:B------:R-:W-:Y:S01]  /*2c50*/  SHF.L.U64.HI R95, R98, R96.reuse, c[0x0][0x294] ;  /* 0x0000a500625f7619 */ /* 0x080fe20000010260 */
[C---:B------:R-:W-:Y:S01]  /*2c60*/  IMAD R10, R92.reuse, c[0x0][0x294], R10 ;  /* 0x0000a5005c0a7a24 */ /* 0x040fe200078e020a */
[C---:B------:R-:W-:Y:S01]  /*2c70*/  SHF.L.U64.HI R96, R99.reuse, R96, c[0x0][0x284] ;  /* 0x0000a10063607619 */ /* 0x040fe20000010260 */
[C---:B------:R-:W-:Y:S01]  /*2c80*/  IMAD R0, R92.reuse, c[0x0][0x284], R14 ;  /* 0x0000a1005c007a24 */ /* 0x040fe200078e020e */
[----:B------:R-:W-:Y:S01]  /*2c90*/  SHF.L.U32 R99, R99, 0x5, RZ ;  /* 0x0000000563637819 */ /* 0x000fe200000006ff */
[----:B------:R-:W-:Y:S01]  /*2ca0*/  IMAD.WIDE.U32 R60, R92, c[0x0][0x290], R4 ;  /* 0x0000a4005c3c7a25 */ /* 0x000fe200078e0004 */
[----:B------:R-:W-:-:S02]  /*2cb0*/  IADD3 R86, R73, R21, RZ ;  /* 0x0000001549567210 */ /* 0x000fc40007ffe0ff */
[----:B------:R-:W-:Y:S01]  /*2cc0*/  SHF.R.S32.HI R84, RZ, 0x3, R13 ;  /* 0x00000003ff547819 */ /* 0x000fe2000001140d */
[----:B------:R-:W-:Y:S01]  /*2cd0*/  IMAD.WIDE.U32 R58, R92, c[0x0][0x280], R2 ;  /* 0x0000a0005c3a7a25 */ /* 0x000fe200078e0002 */
[----:B------:R-:W-:Y:S02]  /*2ce0*/  SHF.R.S32.HI R83, RZ, 0x3, R12 ;  /* 0x00000003ff537819 */ /* 0x000fe4000001140c */
[----:B------:R-:W-:Y:S01]  /*2cf0*/  IADD3 R80, R10, R61, RZ ;  /* 0x0000003d0a507210 */ /* 0x000fe20007ffe0ff */
[----:B------:R-:W-:Y:S01]  /*2d00*/  IMAD.WIDE.U32 R64, R92, c[0x0][0x290], R8 ;  /* 0x0000a4005c407a25 */ /* 0x000fe200078e0008 */
[----:B------:R-:W-:Y:S02]  /*2d10*/  IADD3 R77, R0, R59, RZ ;  /* 0x0000003b004d7210 */ /* 0x000fe40007ffe0ff */
[----:B------:R-:W-:Y:S01]  /*2d20*/  SHF.R.S32.HI R79, RZ, 0x1f, R51 ;  /* 0x0000001fff4f7819 */ /* 0x000fe20000011433 */
[----:B------:R-:W-:Y:S01]  /*2d30*/  IMAD.WIDE.U32 R62, R92, c[0x0][0x280], R6 ;  /* 0x0000a0005c3e7a25 */ /* 0x000fe200078e0006 */
[----:B------:R-:W-:-:S02]  /*2d40*/  SHF.R.S32.HI R78, RZ, 0x1f, R50 ;  /* 0x0000001fff4e7819 */ /* 0x000fc40000011432 */
[----:B------:R-:W-:Y:S01]  /*2d50*/  SHF.L.U32 R75, R15, 0x1, RZ ;  /* 0x000000010f4b7819 */ /* 0x000fe200000006ff */
[----:B------:R-:W-:Y:S01]  /*2d60*/  IMAD.SHL.U32 R98, R98, 0x20, RZ ;  /* 0x0000002062627824 */ /* 0x000fe200078e00ff */
[----:B------:R-:W-:Y:S01]  /*2d70*/  @P0 LOP3.LUT R207, R207, 0x10, RZ, 0xfc, !PT ;  /* 0x00000010cfcf0812 */ /* 0x000fe200078efcff */
[C---:B------:R-:W-:Y:S02]  /*2d80*/  IMAD R88, R20.reuse, c[0x0][0x214], R71 ;  /* 0x0000850014587a24 */ /* 0x040fe400078e0247 */
[----:B------:R-:W-:Y:S02]  /*2d90*/  IMAD R87, R20, c[0x0][0x1ec], R69 ;  /* 0x00007b0014577a24 */ /* 0x000fe400078e0245 */
[----:B------:R-:W-:Y:S02]  /*2da0*/  IMAD.IADD R85, R67, 0x1, R11 ;  /* 0x0000000143557824 */ /* 0x000fe400078e020b */
[----:B------:R-:W-:Y:S02]  /*2db0*/  IMAD.IADD R82, R65, 0x1, R10 ;  /* 0x0000000141527824 */ /* 0x000fe400078e020a */
[----:B------:R-:W-:-:S02]  /*2dc0*/  IMAD.IADD R81, R63, 0x1, R0 ;  /* 0x000000013f517824 */ /* 0x000fc400078e0200 */
[----:B------:R-:W-:Y:S02]  /*2dd0*/  IMAD.SHL.U32 R76, R17, 0x2, RZ ;  /* 0x00000002114c7824 */ /* 0x000fe400078e00ff */
.L_x_193:
[----:B------:R-:W-:Y:S01]  /*2de0*/  IMAD.SHL.U32 R46, R42, 0x20, RZ ;  /* 0x000000202a2e7824 */ /* 0x000fe200078e00ff */
[----:B------:R-:W-:Y:S04]  /*2df0*/  DEPBAR.LE SB0, 0x0 ;  /* 0x000080000000791a */ /* 0x000fe80000000000 */
[----:B------:R-:W-:Y:S01]  /*2e00*/  IMAD.IADD R0, R218, 0x1, R46 ;  /* 0x00000001da007824 */ /* 0x000fe200078e022e */
[----:B------:R-:W-:Y:S01]  /*2e10*/  ISETP.NE.AND P1, PT, R102, 0x1, PT ;  /* 0x000000016600780c */ /* 0x000fe20003f25270 */
[----:B------:R-:W-:Y:S01]  /*2e20*/  IMAD.MOV.U32 R43, RZ, RZ, RZ ;  /* 0x000000ffff2b7224 */ /* 0x000fe200078e00ff */
[----:B------:R-:W-:Y:S01]  /*2e30*/  WARPSYNC 0xffffffff ;  /* 0xffffffff00007948 */ /* 0x000fe20003800000 */
[----:B------:R-:W-:Y:S01]  /*2e40*/  IMAD.IADD R2, R90, 0x1, R0 ;  /* 0x000000015a027824 */ /* 0x000fe200078e0200 */
[----:B------:R-:W-:Y:S01]  /*2e50*/  ISETP.GE.AND P0, PT, R0, R49, PT ;  /* 0x000000310000720c */ /* 0x000fe20003f06270 */
[----:B------:R-:W-:Y:S01]  /*2e60*/  BSSY B1, `(.L_x_175) ;  /* 0x00002a5000017945 */ /* 0x000fe20003800000 */
[----:B------:R-:W-:Y:S01]  /*2e70*/  ISETP.GE.AND P2, PT, R101, 0x1, PT ;  /* 0x000000016500780c */ /* 0x000fe20003f46270 */
[----:B------:R-:W-:Y:S01]  /*2e80*/  IMAD.MOV.U32 R0, RZ, RZ, R2 ;  /* 0x000000ffff007224 */ /* 0x000fe200078e0002 */
[----:B------:R-:W-:Y:S05]  /*2e90*/  ISETP.GT.OR P0, PT, R218, 0x1f, P0 ;  /* 0x0000001fda00780c */ /* 0x000fea0000704670 */
[----:B------:R-:W-:Y:S05]  /*2ea0*/  @P1 IMAD.HI.U32 R3, R2, c[0x0][0x2bc], RZ ;  /* 0x0000af0002031a27 */ /* 0x000fea00078e00ff */
[----:B------:R-:W-:Y:S04]  /*2eb0*/  @P1 SHF.R.U32.HI R0, RZ, c[0x0][0x2c0], R3 ;  /* 0x0000b000ff001a19 */ /* 0x000fe80000011603 */
[C---:B------:R-:W-:Y:S04]  /*2ec0*/  @!P0 IADD3 R3, P1, R0.reuse, R66, RZ ;  /* 0x0000004200038210 */ /* 0x040fe80007f3e0ff */
[----:B-1----:R-:W-:Y:S01]  /*2ed0*/  @!P0 LEA.HI.X.SX32 R5, R0, R85, 0x1, P1 ;  /* 0x0000005500058211 */ /* 0x002fe200008f0eff */
[----:B------:R-:W-:Y:S01]  /*2ee0*/  IMAD.MOV R0, RZ, RZ, -R0 ;  /* 0x000000ffff007224 */ /* 0x000fe200078e0a00 */
[C---:B------:R-:W-:Y:S03]  /*2ef0*/  @!P0 LEA R4, P1, R3.reuse, c[0x0][0x2a0], 0x2 ;  /* 0x0000a80003048a11 */ /* 0x040fe600078210ff */
[----:B------:R-:W-:Y:S01]  /*2f00*/  IMAD R44, R0, c[0x0][0x2b8], R2 ;  /* 0x0000ae00002c7a24 */ /* 0x000fe200078e0202 */
[----:B------:R-:W-:Y:S03]  /*2f10*/  @!P0 LEA.HI.X R5, R3, c[0x0][0x2a4], R5, 0x2, P1 ;  /* 0x0000a90003058a11 */ /* 0x000fe600008f1405 */
[C---:B------:R-:W-:Y:S01]  /*2f20*/  IMAD.WIDE.U32 R2, R44.reuse, c[0x0][0x1e0], RZ ;  /* 0x000078002c027a25 */ /* 0x040fe200078e00ff */
[----:B------:R-:W-:Y:S01]  /*2f30*/  SHF.R.S32.HI R47, RZ, 0x1f, R44 ;  /* 0x0000001fff2f7819 */ /* 0x000fe2000001142c */
[----:B------:R-:W2:Y:S04]  /*2f40*/  @!P0 LDG.E R43, [R4.64] ;  /* 0x00000008042b8981 */ /* 0x000ea8000c1e1900 */
[----:B------:R-:W-:Y:S01]  /*2f50*/  IMAD R0, R47, c[0x0][0x1e0], RZ ;  /* 0x000078002f007a24 */ /* 0x000fe200078e02ff */
[----:B------:R-:W-:Y:S03]  /*2f60*/  BAR.SYNC.DEFER_BLOCKING 0x0 ;  /* 0x0000000000007b1d */ /* 0x000fe60000010000 */
[----:B------:R-:W-:Y:S04]  /*2f70*/  IMAD R0, R44, c[0x0][0x1e4], R0 ;  /* 0x000079002c007a24 */ /* 0x000fe800078e0200 */
[----:B------:R-:W-:Y:S01]  /*2f80*/  IMAD.IADD R3, R3, 0x1, R0 ;  /* 0x0000000103037824 */ /* 0x000fe200078e0200 */
[----:B--2---:R-:W-:Y:S03]  /*2f90*/  SHF.R.S32.HI R48, RZ, 0x1f, R43 ;  /* 0x0000001fff307819 */ /* 0x004fe6000001142b */
[C---:B------:R-:W-:Y:S04]  /*2fa0*/  IMAD.WIDE.U32 R2, R43.reuse, c[0x0][0x1f0], R2 ;  /* 0x00007c002b027a25 */ /* 0x040fe800078e0002 */
[----:B------:R-:W-:Y:S01]  /*2fb0*/  IMAD R4, R48, c[0x0][0x1f0], RZ ;  /* 0x00007c0030047a24 */ /* 0x000fe200078e02ff */
[----:B------:R-:W-:Y:S03]  /*2fc0*/  IADD3 R0, P0, R68, R2, RZ ;  /* 0x0000000244007210 */ /* 0x000fe60007f1e0ff */
[----:B------:R-:W-:Y:S05]  /*2fd0*/  IMAD R4, R43, c[0x0][0x1f4], R4 ;  /* 0x00007d002b047a24 */ /* 0x000fea00078e0204 */
[----:B------:R-:W-:Y:S02]  /*2fe0*/  IADD3.X R2, R87, R3, R4, P0, !PT ;  /* 0x0000000357027210 */ /* 0x000fe400007fe404 */
[C---:B------:R-:W-:Y:S04]  /*2ff0*/  LEA R30, P0, R0.reuse, c[0x0][0x1c8], 0x1 ;  /* 0x00007200001e7a11 */ /* 0x040fe800078008ff */
[----:B------:R-:W-:Y:S01]  /*3000*/  LEA.HI.X R22, R0, c[0x0][0x1cc], R2, 0x1, P0 ;  /* 0x0000730000167a11 */ /* 0x000fe200000f0c02 */
[----:B----4-:R-:W-:-:S05]  /*3010*/  @!P2 BRA `(.L_x_176) ;  /* 0x000026e00000a947 */ /* 0x010fca0003800000 */
[-C--:B------:R-:W-:Y:S01]  /*3020*/  IMAD R3, R96, R42.reuse, RZ ;  /* 0x0000002a60037224 */ /* 0x080fe200078e02ff */
[----:B------:R-:W-:Y:S01]  /*3030*/  ISETP.NE.AND P0, PT, RZ, UR5, PT ;  /* 0x00000005ff007c0c */ /* 0x000fe2000bf05270 */
[-C--:B------:R-:W-:Y:S01]  /*3040*/  IMAD R2, R95, R42.reuse, RZ ;  /* 0x0000002a5f027224 */ /* 0x080fe200078e02ff */
[----:B------:R-:W-:Y:S01]  /*3050*/  SHF.R.S32.HI R0, RZ, 0x1f, R42 ;  /* 0x0000001fff007819 */ /* 0x000fe2000001142a */
[----:B------:R-:W-:Y:S01]  /*3060*/  IMAD.WIDE.U32 R8, R99, R42, RZ ;  /* 0x0000002a63087225 */ /* 0x000fe200078e00ff */
[----:B------:R-:W-:Y:S03]  /*3070*/  IADD3 R4, -R46, R49, RZ ;  /* 0x000000312e047210 */ /* 0x000fe60007ffe1ff */
[----:B------:R-:W-:Y:S01]  /*3080*/  IMAD R3, R0, R99, R3 ;  /* 0x0000006300037224 */ /* 0x000fe200078e0203 */
[----:B------:R-:W-:Y:S01]  /*3090*/  IMNMX R45, R4, 0x20, PT ;  /* 0x00000020042d7817 */ /* 0x000fe20003800200 */
[----:B------:R-:W-:Y:S02]  /*30a0*/  IMAD R2, R0, R98, R2 ;  /* 0x0000006200027224 */ /* 0x000fe400078e0202 */
[----:B------:R-:W-:Y:S01]  /*30b0*/  IMAD.WIDE.U32 R10, R98, R42, RZ ;  /* 0x0000002a620a7225 */ /* 0x000fe200078e00ff */
[----:B------:R-:W-:Y:S04]  /*30c0*/  IADD3 R23, R9, R3, RZ ;  /* 0x0000000309177210 */ /* 0x000fe80007ffe0ff */
[----:B------:R-:W-:Y:S01]  /*30d0*/  IADD3 R31, R11, R2, RZ ;  /* 0x000000020b1f7210 */ /* 0x000fe20007ffe0ff */
[----:B------:R-:W-:-:S05]  /*30e0*/  @!P0 BRA `(.L_x_177) ;  /* 0x000012f000008947 */ /* 0x000fca0003800000 */
[----:B------:R-:W-:Y:S01]  /*30f0*/  ISETP.GE.AND P1, PT, R208, R45, PT ;  /* 0x0000002dd000720c */ /* 0x000fe20003f26270 */
[----:B------:R-:W-:Y:S01]  /*3100*/  BSSY B0, `(.L_x_178) ;  /* 0x000002a000007945 */ /* 0x000fe20003800000 */
[----:B------:R-:W-:Y:S01]  /*3110*/  CS2R R14, SRZ ;  /* 0x00000000000e7805 */ /* 0x000fe2000001ff00 */
[----:B------:R-:W-:Y:S01]  /*3120*/  CS2R R12, SRZ ;  /* 0x00000000000c7805 */ /* 0x000fe2000001ff00 */
[----:B------:R-:W-:Y:S01]  /*3130*/  CS2R R6, SRZ ;  /* 0x0000000000067805 */ /* 0x000fe2000001ff00 */
[----:B------:R-:W-:Y:S01]  /*3140*/  CS2R R2, SRZ ;  /* 0x0000000000027805 */ /* 0x000fe2000001ff00 */
[----:B------:R-:W-:Y:S01]  /*3150*/  CS2R R28, SRZ ;  /* 0x00000000001c7805 */ /* 0x000fe2000001ff00 */
[----:B------:R-:W-:Y:S01]  /*3160*/  CS2R R26, SRZ ;  /* 0x00000000001a7805 */ /* 0x000fe2000001ff00 */
[----:B------:R-:W-:Y:S01]  /*3170*/  CS2R R24, SRZ ;  /* 0x0000000000187805 */ /* 0x000fe2000001ff00 */
[----:B------:R-:W-:Y:S04]  /*3180*/  CS2R R20, SRZ ;  /* 0x0000000000147805 */ /* 0x000fe8000001ff00 */
[----:B------:R-:W-:-:S05]  /*3190*/  @P1 BRA `(.L_x_179) ;  /* 0x0000020000001947 */ /* 0x000fca0003800000 */
[----:B------:R-:W-:Y:S01]  /*31a0*/  IADD3 R0, P0, R58, R8, RZ ;  /* 0x000000083a007210 */ /* 0x000fe20007f1e0ff */
[----:B------:R-:W-:Y:S01]  /*31b0*/  CS2R R20, SRZ ;  /* 0x0000000000147805 */ /* 0x000fe2000001ff00 */
[----:B------:R-:W-:Y:S01]  /*31c0*/  CS2R R6, SRZ ;  /* 0x0000000000067805 */ /* 0x000fe2000001ff00 */
[----:B------:R-:W-:Y:S01]  /*31d0*/  CS2R R24, SRZ ;  /* 0x0000000000187805 */ /* 0x000fe2000001ff00 */
[----:B------:R-:W-:Y:S01]  /*31e0*/  CS2R R12, SRZ ;  /* 0x00000000000c7805 */ /* 0x000fe2000001ff00 */
[----:B------:R-:W-:Y:S01]  /*31f0*/  IMAD.X R3, R23, 0x1, R77, P0 ;  /* 0x0000000117037824 */ /* 0x000fe200000e064d */
[----:B------:R-:W-:Y:S01]  /*3200*/  IADD3 R2, P0, R60, R10, RZ ;  /* 0x0000000a3c027210 */ /* 0x000fe20007f1e0ff */
[----:B------:R-:W-:Y:S01]  /*3210*/  CS2R R26, SRZ ;  /* 0x00000000001a7805 */ /* 0x000fe2000001ff00 */
[----:B------:R-:W-:Y:S01]  /*3220*/  CS2R R14, SRZ ;  /* 0x00000000000e7805 */ /* 0x000fe2000001ff00 */
[----:B------:R-:W-:Y:S02]  /*3230*/  CS2R R28, SRZ ;  /* 0x00000000001c7805 */ /* 0x000fe4000001ff00 */
[----:B------:R-:W-:Y:S01]  /*3240*/  IMAD.X R5, R31, 0x1, R80, P0 ;  /* 0x000000011f057824 */ /* 0x000fe200000e0650 */
[C---:B------:R-:W-:Y:S04]  /*3250*/  LEA R8, P0, R0.reuse, c[0x0][0x270], 0x1 ;  /* 0x00009c0000087a11 */ /* 0x040fe800078008ff */
[----:B------:R-:W-:Y:S02]  /*3260*/  LEA.HI.X R9, R0, c[0x0][0x274], R3, 0x1, P0 ;  /* 0x00009d0000097a11 */ /* 0x000fe400000f0c03 */
[C---:B------:R-:W-:Y:S04]  /*3270*/  LEA R4, P0, R2.reuse, c[0x0][0x288], 0x1 ;  /* 0x0000a20002047a11 */ /* 0x040fe800078008ff */
[----:B------:R-:W-:Y:S02]  /*3280*/  LEA.HI.X R5, R2, c[0x0][0x28c], R5, 0x1, P0 ;  /* 0x0000a30002057a11 */ /* 0x000fe400000f0c05 */
[----:B------:R-:W-:Y:S01]  /*3290*/  ISETP.GE.AND P0, PT, R138, c[0x0][0x27c], PT ;  /* 0x00009f008a007a0c */ /* 0x000fe20003f06270 */
[----:B------:R-:W-:Y:S11]  /*32a0*/  CS2R R2, SRZ ;  /* 0x0000000000027805 */ /* 0x000ff6000001ff00 */
[----:B------:R-:W-:Y:S01]  /*32b0*/  @!UPT UIADD3 URZ, URZ, URZ, URZ ;  /* 0x0000003f3f3ff290 */ /* 0x000fe2000fffe03f */
[----:B------:R1:W5:Y:S04]  /*32c0*/  @!P0 LDG.E.64 R2, [R8.64] ;  /* 0x0000000808028981 */ /* 0x000368000c1e1b00 */
[----:B------:R1:W5:Y:S01]  /*32d0*/  @!P0 LDG.E.64 R20, [R4.64] ;  /* 0x0000000804148981 */ /* 0x000362000c1e1b00 */
[----:B------:R-:W-:Y:S11]  /*32e0*/  ISETP.GE.AND P0, PT, R142, c[0x0][0x27c], PT ;  /* 0x00009f008e007a0c */ /* 0x000ff60003f06270 */
[----:B------:R-:W-:Y:S02]  /*32f0*/  @!UPT UIADD3 URZ, URZ, URZ, URZ ;  /* 0x0000003f3f3ff290 */ /* 0x000fe4000fffe03f */
[----:B------:R1:W5:Y:S04]  /*3300*/  @!P0 LDG.E.64 R6, [R8.64+0x40] ;  /* 0x0000400808068981 */ /* 0x000368000c1e1b00 */
[----:B------:R1:W5:Y:S01]  /*3310*/  @!P0 LDG.E.64 R24, [R4.64+0x40] ;  /* 0x0000400804188981 */ /* 0x000362000c1e1b00 */
[----:B------:R-:W-:Y:S11]  /*3320*/  ISETP.GE.AND P0, PT, R140, c[0x0][0x27c], PT ;  /* 0x00009f008c007a0c */ /* 0x000ff60003f06270 */
[----:B------:R-:W-:Y:S02]  /*3330*/  @!UPT UIADD3 URZ, URZ, URZ, URZ ;  /* 0x0000003f3f3ff290 */ /* 0x000fe4000fffe03f */
[----:B------:R1:W5:Y:S04]  /*3340*/  @!P0 LDG.E.64 R12, [R8.64+0x80] ;  /* 0x00008008080c8981 */ /* 0x000368000c1e1b00 */
[----:B------:R1:W5:Y:S01]  /*3350*/  @!P0 LDG.E.64 R26, [R4.64+0x80] ;  /* 0x00008008041a8981 */ /* 0x000362000c1e1b00 */
[----:B------:R-:W-:Y:S11]  /*3360*/  ISETP.GE.AND P0, PT, R141, c[0x0][0x27c], PT ;  /* 0x00009f008d007a0c */ /* 0x000ff60003f06270 */
[----:B------:R-:W-:Y:S02]  /*3370*/  @!UPT UIADD3 URZ, URZ, URZ, URZ ;  /* 0x0000003f3f3ff290 */ /* 0x000fe4000fffe03f */
[----:B------:R1:W5:Y:S04]  /*3380*/  @!P0 LDG.E.64 R14, [R8.64+0xc0] ;  /* 0x0000c008080e8981 */ /* 0x000368000c1e1b00 */
[----:B------:R1:W5:Y:S02]  /*3390*/  @!P0 LDG.E.64 R28, [R4.64+0xc0] ;  /* 0x0000c008041c8981 */ /* 0x000364000c1e1b00 */
.L_x_179:
[----:B------:R-:W-:Y:S05]  /*33a0*/  BSYNC B0 ;  /* 0x0000000000007941 */ /* 0x000fea0003800000 */
.L_x_178:
[----:B------:R2:W3:Y:S04]  /*33b0*/  SHFL.IDX PT, R40, R22, RZ, 0x181f ;  /* 0x00181fff16287589 */ /* 0x0004e800000e0000 */
[----:B------:R2:W4:Y:S01]  /*33c0*/  SHFL.IDX PT, R39, R30, RZ, 0x181f ;  /* 0x00181fff1e277589 */ /* 0x00052200000e0000 */
[----:B------:R-:W-:-:S05]  /*33d0*/  @P1 BRA `(.L_x_180) ;  /* 0x000024d000001947 */ /* 0x000fca0003800000 */
[----:B------:R-:W-:Y:S01]  /*33e0*/  ISETP.GE.AND P0, PT, R132, c[0x0][0x1d4], PT ;  /* 0x0000750084007a0c */ /* 0x000fe20003f06270 */
[----:B-1---5:R-:W-:Y:S01]  /*33f0*/  IMAD.MOV.U32 R8, RZ, RZ, R14 ;  /* 0x000000ffff087224 */ /* 0x022fe200078e000e */
[----:B------:R-:W-:Y:S01]  /*3400*/  MOV R0, R13 ;  /* 0x0000000d00007202 */ /* 0x000fe20000000f00 */
[----:B------:R-:W-:Y:S01]  /*3410*/  IMAD.MOV.U32 R5, RZ, RZ, R15 ;  /* 0x000000ffff057224 */ /* 0x000fe200078e000f */
[----:B------:R-:W-:Y:S01]  /*3420*/  BSSY B0, `(.L_x_181) ;  /* 0x000004b000007945 */ /* 0x000fe20003800000 */
[----:B------:R-:W-:Y:S03]  /*3430*/  IMAD.MOV.U32 R4, RZ, RZ, R12 ;  /* 0x000000ffff047224 */ /* 0x000fe600078e000c */
[----:B------:R-:W-:Y:S01]  /*3440*/  PRMT R19, R5, 0x5410, R8 ;  /* 0x0000541005137816 */ /* 0x000fe20000000008 */
[----:B------:R-:W-:Y:S01]  /*3450*/  IMAD.MOV.U32 R5, RZ, RZ, R29 ;  /* 0x000000ffff057224 */ /* 0x000fe200078e001d */
[----:B------:R-:W-:Y:S01]  /*3460*/  PRMT R18, R0, 0x5410, R4 ;  /* 0x0000541000127816 */ /* 0x000fe20000000004 */
[----:B------:R-:W-:Y:S01]  /*3470*/  IMAD.MOV.U32 R4, RZ, RZ, R6 ;  /* 0x000000ffff047224 */ /* 0x000fe200078e0006 */
[----:B------:R-:W-:Y:S01]  /*3480*/  MOV R8, R28 ;  /* 0x0000001c00087202 */ /* 0x000fe20000000f00 */
[----:B------:R-:W-:Y:S03]  /*3490*/  IMAD.MOV.U32 R0, RZ, RZ, R7 ;  /* 0x000000ffff007224 */ /* 0x000fe600078e0007 */
[----:B------:R-:W-:Y:S01]  /*34a0*/  PRMT R33, R8, 0x5410, R5 ;  /* 0x0000541008217816 */ /* 0x000fe20000000005 */
[----:B------:R-:W-:Y:S01]  /*34b0*/  IMAD.MOV.U32 R8, RZ, RZ, R26 ;  /* 0x000000ffff087224 */ /* 0x000fe200078e001a */
[----:B------:R-:W-:Y:S01]  /*34c0*/  PRMT R17, R0, 0x5410, R4 ;  /* 0x0000541000117816 */ /* 0x000fe20000000004 */
[----:B------:R-:W-:Y:S01]  /*34d0*/  IMAD.MOV.U32 R4, RZ, RZ, R24 ;  /* 0x000000ffff047224 */ /* 0x000fe200078e0018 */
[----:B------:R-:W-:Y:S02]  /*34e0*/  MOV R5, R27 ;  /* 0x0000001b00057202 */ /* 0x000fe40000000f00 */
[----:B------:R-:W-:Y:S02]  /*34f0*/  MOV R0, R25 ;  /* 0x0000001900007202 */ /* 0x000fe40000000f00 */
[----:B------:R-:W-:Y:S02]  /*3500*/  PRMT R32, R8, 0x5410, R5 ;  /* 0x0000541008207816 */ /* 0x000fe40000000005 */
[----:B------:R-:W-:Y:S01]  /*3510*/  PRMT R31, R4, 0x5410, R0 ;  /* 0x00005410041f7816 */ /* 0x000fe20000000000 */
[----:B------:R-:W-:-:S05]  /*3520*/  @P0 BRA `(.L_x_182) ;  /* 0x000003a000000947 */ /* 0x000fca0003800000 */
[C---:B----4-:R-:W-:Y:S01]  /*3530*/  LEA R34, P0, R132.reuse, R39, 0x1 ;  /* 0x0000002784227211 */ /* 0x050fe200078008ff */
[----:B------:R-:W1:Y:S01]  /*3540*/  LDS.128 R8, [R198+0xc080] ;  /* 0x00c08000c6087984 */ /* 0x000e620000000c00 */
[----:B--2---:R-:W-:Y:S01]  /*3550*/  MOV R22, R21 ;  /* 0x0000001500167202 */ /* 0x004fe20000000f00 */
[----:B------:R-:W-:Y:S01]  /*3560*/  IMAD.MOV.U32 R0, RZ, RZ, R2 ;  /* 0x000000ffff007224 */ /* 0x000fe200078e0002 */
[----:B---3--:R-:W-:Y:S01]  /*3570*/  LEA.HI.X R35, R132, R40, R133, 0x1, P0 ;  /* 0x0000002884237211 */ /* 0x008fe200000f0c85 */
[----:B------:R-:W-:Y:S01]  /*3580*/  IMAD.MOV.U32 R16, RZ, RZ, R20 ;  /* 0x000000ffff107224 */ /* 0x000fe200078e0014 */
[----:B------:R-:W-:Y:S01]  /*3590*/  ISETP.GE.AND P0, PT, R138, c[0x0][0x27c], PT ;  /* 0x00009f008a007a0c */ /* 0x000fe20003f06270 */
[----:B------:R-:W-:Y:S11]  /*35a0*/  IMAD.MOV.U32 R5, RZ, RZ, R3 ;  /* 0x000000ffff057224 */ /* 0x000ff600078e0003 */
[----:B------:R-:W-:Y:S01]  /*35b0*/  @!UPT UIADD3 URZ, URZ, URZ, URZ ;  /* 0x0000003f3f3ff290 */ /* 0x000fe2000fffe03f */
[----:B------:R-:W-:Y:S02]  /*35c0*/  @!P0 SHF.R.U64 R20, R20, 0x10, R21 ;  /* 0x0000001014148819 */ /* 0x000fe40000001215 */
[--C-:B------:R-:W-:Y:S02]  /*35d0*/  @!P0 SHF.R.U64 R2, R2, 0x10, R3.reuse ;  /* 0x0000001002028819 */ /* 0x100fe40000001203 */
[----:B------:R-:W-:Y:S02]  /*35e0*/  @!P0 PRMT R23, R16, 0x5410, R20 ;  /* 0x0000541010178816 */ /* 0x000fe40000000014 */
[----:B------:R-:W-:Y:S02]  /*35f0*/  @!P0 PRMT R16, R0, 0x5410, R2 ;  /* 0x0000541000108816 */ /* 0x000fe40000000002 */
[----:B------:R-:W-:Y:S01]  /*3600*/  @!P0 SHF.R.U32.HI R4, RZ, 0x10, R3 ;  /* 0x00000010ff048819 */ /* 0x000fe20000011603 */
[----:B------:R-:W-:Y:S01]  /*3610*/  @!P0 IMAD.U32 R20, R23, 0x10000, RZ ;  /* 0x0001000017148824 */ /* 0x000fe200078e00ff */
[----:B------:R-:W-:Y:S02]  /*3620*/  @!P0 SHF.L.U32 R3, R16, 0x10, RZ ;  /* 0x0000001010038819 */ /* 0x000fe400000006ff */
[----:B------:R-:W-:Y:S02]  /*3630*/  @!P0 SHF.R.U32.HI R21, RZ, 0x10, R21 ;  /* 0x00000010ff158819 */ /* 0x000fe40000011615 */
[----:B------:R-:W-:Y:S02]  /*3640*/  @!P0 PRMT R5, R5, 0x5410, R4 ;  /* 0x0000541005058816 */ /* 0x000fe40000000004 */
[----:B------:R-:W-:Y:S02]  /*3650*/  @!P0 PRMT R30, R22, 0x5410, R21 ;  /* 0x00005410161e8816 */ /* 0x000fe40000000015 */
[----:B------:R-:W-:Y:S01]  /*3660*/  @!P0 LOP3.LUT R21, R23, 0xffff0000, RZ, 0xc0, !PT ;  /* 0xffff000017158812 */ /* 0x000fe200078ec0ff */
[C---:B-1----:R-:W-:Y:S01]  /*3670*/  @!P0 IMAD.U32 R4, R8.reuse, 0x10000, RZ ;  /* 0x0001000008048824 */ /* 0x042fe200078e00ff */
[----:B------:R-:W-:Y:S02]  /*3680*/  @!P0 LOP3.LUT R0, R8, 0xffff0000, RZ, 0xc0, !PT ;  /* 0xffff000008008812 */ /* 0x000fe400078ec0ff */
[C---:B------:R-:W-:Y:S03]  /*3690*/  @!P0 LOP3.LUT R2, R9.reuse, 0xffff0000, RZ, 0xc0, !PT ;  /* 0xffff000009028812 */ /* 0x040fe600078ec0ff */
[C---:B------:R-:W-:Y:S02]  /*36a0*/  @!P0 FMUL.FTZ R22, R0.reuse, R20 ;  /* 0x0000001400168220 */ /* 0x040fe40000410000 */
[-C--:B------:R-:W-:Y:S02]  /*36b0*/  @!P0 FMUL.FTZ R0, R0, R3.reuse ;  /* 0x0000000300008220 */ /* 0x080fe40000410000 */
[----:B------:R-:W-:Y:S01]  /*36c0*/  @!P0 FFMA.FTZ R38, R4, R3, -R22 ;  /* 0x0000000304268223 */ /* 0x000fe20000010816 */
[----:B------:R-:W-:Y:S01]  /*36d0*/  @!P0 LOP3.LUT R3, R10, 0xffff0000, RZ, 0xc0, !PT ;  /* 0xffff00000a038812 */ /* 0x000fe200078ec0ff */
[----:B------:R-:W-:Y:S01]  /*36e0*/  @!P0 FFMA.FTZ R0, R20, R4, R0 ;  /* 0x0000000414008223 */ /* 0x000fe20000010000 */
[----:B------:R-:W-:Y:S01]  /*36f0*/  @!P0 LOP3.LUT R4, R16, 0xffff0000, RZ, 0xc0, !PT ;  /* 0xffff000010048812 */ /* 0x000fe200078ec0ff */
[----:B------:R-:W-:Y:S01]  /*3700*/  @!P0 IMAD.U32 R16, R9, 0x10000, RZ ;  /* 0x0001000009108824 */ /* 0x000fe200078e00ff */
[----:B------:R-:W-:Y:S01]  /*3710*/  @!P0 SHF.L.U32 R20, R30, 0x10, RZ ;  /* 0x000000101e148819 */ /* 0x000fe200000006ff */
[C---:B------:R-:W-:Y:S02]  /*3720*/  @!P0 FMUL.FTZ R22, R2.reuse, R21 ;  /* 0x0000001502168220 */ /* 0x040fe40000410000 */
[-C--:B------:R-:W-:Y:S02]  /*3730*/  @!P0 FMUL.FTZ R2, R2, R4.reuse ;  /* 0x0000000402028220 */ /* 0x080fe40000410000 */
[----:B------:R-:W-:Y:S02]  /*3740*/  @!P0 FFMA.FTZ R37, R16, R4, -R22 ;  /* 0x0000000410258223 */ /* 0x000fe40000010816 */
[C---:B------:R-:W-:Y:S01]  /*3750*/  @!P0 IMAD.U32 R4, R5.reuse, 0x10000, RZ ;  /* 0x0001000005048824 */ /* 0x040fe200078e00ff */
[----:B------:R-:W-:Y:S01]  /*3760*/  @!P0 LOP3.LUT R5, R5, 0xffff0000, RZ, 0xc0, !PT ;  /* 0xffff000005058812 */ /* 0x000fe200078ec0ff */
[----:B------:R-:W-:Y:S02]  /*3770*/  @!P0 IMAD.U32 R22, R10, 0x10000, RZ ;  /* 0x000100000a168824 */ /* 0x000fe400078e00ff */
[C---:B------:R-:W-:Y:S02]  /*3780*/  @!P0 FMUL.FTZ R23, R3.reuse, R20 ;  /* 0x0000001403178220 */ /* 0x040fe40000410000 */
[-C--:B------:R-:W-:Y:S02]  /*3790*/  @!P0 FMUL.FTZ R3, R3, R4.reuse ;  /* 0x0000000403038220 */ /* 0x080fe40000410000 */
[----:B------:R-:W-:Y:S01]  /*37a0*/  @!P0 FFMA.FTZ R36, R22, R4, -R23 ;  /* 0x0000000416248223 */ /* 0x000fe20000010817 */
[----:B------:R-:W-:Y:S01]  /*37b0*/  @!P0 LOP3.LUT R4, R11, 0xffff0000, RZ, 0xc0, !PT ;  /* 0xffff00000b048812 */ /* 0x000fe200078ec0ff */
[----:B------:R-:W-:Y:S01]  /*37c0*/  @!P0 FFMA.FTZ R2, R21, R16, R2 ;  /* 0x0000001015028223 */ /* 0x000fe20000010002 */
[----:B------:R-:W-:Y:S01]  /*37d0*/  @!P0 LOP3.LUT R23, R30, 0xffff0000, RZ, 0xc0, !PT ;  /* 0xffff00001e178812 */ /* 0x000fe200078ec0ff */
[----:B------:R-:W-:Y:S01]  /*37e0*/  @!P0 FFMA.FTZ R3, R20, R22, R3 ;  /* 0x0000001614038223 */ /* 0x000fe20000010003 */
[----:B------:R-:W-:Y:S02]  /*37f0*/  @!P0 SHF.L.U32 R16, R11, 0x10, RZ ;  /* 0x000000100b108819 */ /* 0x000fe400000006ff */
[----:B------:R-:W-:Y:S01]  /*3800*/  @!P0 F2FP.BF16.PACK_AB R2, R2, R37 ;  /* 0x000000250202823e */ /* 0x000fe200000010ff */
[C---:B------:R-:W-:Y:S01]  /*3810*/  @!P0 FMUL.FTZ R21, R4.reuse, R23 ;  /* 0x0000001704158220 */ /* 0x040fe20000410000 */
[----:B------:R-:W-:Y:S01]  /*3820*/  @!P0 F2FP.BF16.PACK_AB R3, R3, R36 ;  /* 0x000000240303823e */ /* 0x000fe200000010ff */
[-C--:B------:R-:W-:Y:S01]  /*3830*/  @!P0 FMUL.FTZ R4, R4, R5.reuse ;  /* 0x0000000504048220 */ /* 0x080fe20000410000 */
[----:B------:R-:W-:Y:S01]  /*3840*/  @!P0 MOV R9, R2 ;  /* 0x0000000200098202 */ /* 0x000fe20000000f00 */
[----:B------:R-:W-:Y:S01]  /*3850*/  @!P0 FFMA.FTZ R21, R16, R5, -R21 ;  /* 0x0000000510158223 */ /* 0x000fe20000010815 */
[----:B------:R-:W-:Y:S01]  /*3860*/  @!P0 F2FP.BF16.PACK_AB R5, R0, R38 ;  /* 0x000000260005823e */ /* 0x000fe200000010ff */
[----:B------:R-:W-:Y:S02]  /*3870*/  @!P0 FFMA.FTZ R4, R23, R16, R4 ;  /* 0x0000001017048223 */ /* 0x000fe40000010004 */
[----:B------:R-:W-:Y:S02]  /*3880*/  @!P0 IMAD.MOV.U32 R10, RZ, RZ, R3 ;  /* 0x000000ffff0a8224 */ /* 0x000fe400078e0003 */
[----:B------:R-:W-:Y:S01]  /*3890*/  @!P0 IMAD.MOV.U32 R8, RZ, RZ, R5 ;  /* 0x000000ffff088224 */ /* 0x000fe200078e0005 */
[----:B------:R-:W-:Y:S04]  /*38a0*/  @!P0 F2FP.BF16.PACK_AB R0, R4, R21 ;  /* 0x000000150400823e */ /* 0x000fe800000010ff */
[----:B------:R-:W-:Y:S05]  /*38b0*/  @!P0 MOV R11, R0 ;  /* 0x00000000000b8202 */ /* 0x000fea0000000f00 */
[----:B------:R1:W-:Y:S02]  /*38c0*/  ST.E.128 [R34.64], R8 ;  /* 0x0000000822007985 */ /* 0x0003e4000c101d08 */
.L_x_182:
[----:B------:R-:W-:Y:S05]  /*38d0*/  BSYNC B0 ;  /* 0x0000000000007941 */ /* 0x000fea0003800000 */
.L_x_181:
[----:B------:R-:W-:Y:S01]  /*38e0*/  ISETP.GE.AND P0, PT, R135, c[0x0][0x1d4], PT ;  /* 0x0000750087007a0c */ /* 0x000fe20003f06270 */
[----:B------:R-:W-:Y:S01]  /*38f0*/  @!UPT UIADD3 URZ, URZ, URZ, URZ ;  /* 0x0000003f3f3ff290 */ /* 0x000fe2000fffe03f */
[----:B------:R-:W-:Y:S11]  /*3900*/  BSSY B0, `(.L_x_183) ;  /* 0x0000038000007945 */ /* 0x000ff60003800000 */
[----:B------:R-:W-:-:S05]  /*3910*/  @P0 BRA `(.L_x_184) ;  /* 0x0000036000000947 */ /* 0x000fca0003800000 */
[C---:B-1--4-:R-:W-:Y:S01]  /*3920*/  LEA R34, P0, R204.reuse, R39, 0x1 ;  /* 0x00000027cc227211 */ /* 0x052fe200078008ff */
[----:B------:R-:W1:Y:S03]  /*3930*/  LDS.128 R8, [R198+0xd080] ;  /* 0x00d08000c6087984 */ /* 0x000e660000000c00 */
[----:B---3--:R-:W-:Y:S02]  /*3940*/  LEA.HI.X R35, R204, R40, R209, 0x1, P0 ;  /* 0x00000028cc237211 */ /* 0x008fe400000f0cd1 */
[----:B------:R-:W-:Y:S11]  /*3950*/  ISETP.GE.AND P0, PT, R142, c[0x0][0x27c], PT ;  /* 0x00009f008e007a0c */ /* 0x000ff60003f06270 */
[----:B------:R-:W-:Y:S02]  /*3960*/  @!UPT UIADD3 URZ, URZ, URZ, URZ ;  /* 0x0000003f3f3ff290 */ /* 0x000fe4000fffe03f */
[----:B------:R-:W-:Y:S02]  /*3970*/  @!P0 SHF.R.U64 R3, R24, 0x10, R25 ;  /* 0x0000001018038819 */ /* 0x000fe40000001219 */
[--C-:B------:R-:W-:Y:S02]  /*3980*/  @!P0 SHF.R.U64 R0, R6, 0x10, R7.reuse ;  /* 0x0000001006008819 */ /* 0x100fe40000001207 */
[----:B------:R-:W-:Y:S02]  /*3990*/  @!P0 SHF.R.U32.HI R2, RZ, 0x10, R7 ;  /* 0x00000010ff028819 */ /* 0x000fe40000011607 */
[----:B------:R-:W-:Y:S02]  /*39a0*/  @!P0 PRMT R4, R31, 0x5410, R3 ;  /* 0x000054101f048816 */ /* 0x000fe40000000003 */
[----:B------:R-:W-:Y:S02]  /*39b0*/  @!P0 SHF.R.U32.HI R5, RZ, 0x10, R25 ;  /* 0x00000010ff058819 */ /* 0x000fe40000011619 */
[----:B------:R-:W-:Y:S01]  /*39c0*/  @!P0 PRMT R0, R17, 0x5432, R0 ;  /* 0x0000543211008816 */ /* 0x000fe20000000000 */
[----:B------:R-:W-:Y:S01]  /*39d0*/  @!P0 IMAD.U32 R7, R4, 0x10000, RZ ;  /* 0x0001000004078824 */ /* 0x000fe200078e00ff */
[----:B------:R-:W-:Y:S02]  /*39e0*/  @!P0 PRMT R21, R31, 0x5432, R5 ;  /* 0x000054321f158816 */ /* 0x000fe40000000005 */
[----:B------:R-:W-:Y:S01]  /*39f0*/  @!P0 PRMT R5, R17, 0x5410, R2 ;  /* 0x0000541011058816 */ /* 0x000fe20000000002 */
[----:B------:R-:W-:Y:S01]  /*3a00*/  @!P0 IMAD.U32 R6, R0, 0x10000, RZ ;  /* 0x0001000000068824 */ /* 0x000fe200078e00ff */
[----:B------:R-:W-:Y:S02]  /*3a10*/  @!P0 LOP3.LUT R17, R4, 0xffff0000, RZ, 0xc0, !PT ;  /* 0xffff000004118812 */ /* 0x000fe400078ec0ff */
[----:B------:R-:W-:Y:S01]  /*3a20*/  @!P0 LOP3.LUT R4, R0, 0xffff0000, RZ, 0xc0, !PT ;  /* 0xffff000000048812 */ /* 0x000fe200078ec0ff */
[C---:B-1----:R-:W-:Y:S01]  /*3a30*/  @!P0 IMAD.U32 R16, R8.reuse, 0x10000, RZ ;  /* 0x0001000008108824 */ /* 0x042fe200078e00ff */
[----:B------:R-:W-:Y:S02]  /*3a40*/  @!P0 LOP3.LUT R2, R8, 0xffff0000, RZ, 0xc0, !PT ;  /* 0xffff000008028812 */ /* 0x000fe400078ec0ff */
[C---:B------:R-:W-:Y:S02]  /*3a50*/  @!P0 LOP3.LUT R3, R9.reuse, 0xffff0000, RZ, 0xc0, !PT ;  /* 0xffff000009038812 */ /* 0x040fe400078ec0ff */
[----:B------:R-:W-:Y:S01]  /*3a60*/  @!P0 SHF.L.U32 R20, R9, 0x10, RZ ;  /* 0x0000001009148819 */ /* 0x000fe200000006ff */
[C---:B--2---:R-:W-:Y:S02]  /*3a70*/  @!P0 FMUL.FTZ R22, R2.reuse, R7 ;  /* 0x0000000702168220 */ /* 0x044fe40000410000 */
[-C--:B------:R-:W-:Y:S02]  /*3a80*/  @!P0 FMUL.FTZ R0, R2, R6.reuse ;  /* 0x0000000602008220 */ /* 0x080fe40000410000 */
[----:B------:R-:W-:Y:S02]  /*3a90*/  @!P0 FMUL.FTZ R23, R3, R17 ;  /* 0x0000001103178220 */ /* 0x000fe40000410000 */
[----:B------:R-:W-:Y:S01]  /*3aa0*/  @!P0 FFMA.FTZ R30, R16, R6, -R22 ;  /* 0x00000006101e8223 */ /* 0x000fe20000010816 */
[----:B------:R-:W-:Y:S01]  /*3ab0*/  @!P0 SHF.L.U32 R6, R5, 0x10, RZ ;  /* 0x0000001005068819 */ /* 0x000fe200000006ff */
[----:B------:R-:W-:Y:S01]  /*3ac0*/  @!P0 FMUL.FTZ R2, R3, R4 ;  /* 0x0000000403028220 */ /* 0x000fe20000410000 */
[----:B------:R-:W-:Y:S01]  /*3ad0*/  @!P0 LOP3.LUT R3, R10, 0xffff0000, RZ, 0xc0, !PT ;  /* 0xffff00000a038812 */ /* 0x000fe200078ec0ff */
[----:B------:R-:W-:Y:S01]  /*3ae0*/  @!P0 FFMA.FTZ R0, R7, R16, R0 ;  /* 0x0000001007008223 */ /* 0x000fe20000010000 */
[----:B------:R-:W-:Y:S01]  /*3af0*/  @!P0 LOP3.LUT R5, R5, 0xffff0000, RZ, 0xc0, !PT ;  /* 0xffff000005058812 */ /* 0x000fe200078ec0ff */
[C---:B------:R-:W-:Y:S01]  /*3b00*/  @!P0 IMAD.U32 R7, R21.reuse, 0x10000, RZ ;  /* 0x0001000015078824 */ /* 0x040fe200078e00ff */
[----:B------:R-:W-:Y:S01]  /*3b10*/  @!P0 LOP3.LUT R21, R21, 0xffff0000, RZ, 0xc0, !PT ;  /* 0xffff000015158812 */ /* 0x000fe200078ec0ff */
[----:B------:R-:W-:Y:S01]  /*3b20*/  @!P0 FFMA.FTZ R25, R20, R4, -R23 ;  /* 0x0000000414198223 */ /* 0x000fe20000010817 */
[----:B------:R-:W-:Y:S01]  /*3b30*/  @!P0 LOP3.LUT R4, R11, 0xffff0000, RZ, 0xc0, !PT ;  /* 0xffff00000b048812 */ /* 0x000fe200078ec0ff */
[----:B------:R-:W-:Y:S02]  /*3b40*/  @!P0 IMAD.U32 R16, R10, 0x10000, RZ ;  /* 0x000100000a108824 */ /* 0x000fe400078e00ff */
[C---:B------:R-:W-:Y:S02]  /*3b50*/  @!P0 FMUL.FTZ R23, R3.reuse, R7 ;  /* 0x0000000703178220 */ /* 0x040fe40000410000 */
[----:B------:R-:W-:Y:S02]  /*3b60*/  @!P0 FMUL.FTZ R3, R3, R6 ;  /* 0x0000000603038220 */ /* 0x000fe40000410000 */
[----:B------:R-:W-:Y:S02]  /*3b70*/  @!P0 IMAD.U32 R22, R11, 0x10000, RZ ;  /* 0x000100000b168824 */ /* 0x000fe400078e00ff */
[C---:B------:R-:W-:Y:S02]  /*3b80*/  @!P0 FMUL.FTZ R24, R4.reuse, R21 ;  /* 0x0000001504188220 */ /* 0x040fe40000410000 */
[----:B------:R-:W-:Y:S02]  /*3b90*/  @!P0 FMUL.FTZ R4, R4, R5 ;  /* 0x0000000504048220 */ /* 0x000fe40000410000 */
[----:B------:R-:W-:Y:S02]  /*3ba0*/  @!P0 FFMA.FTZ R2, R17, R20, R2 ;  /* 0x0000001411028223 */ /* 0x000fe40000010002 */
[----:B------:R-:W-:Y:S02]  /*3bb0*/  @!P0 FFMA.FTZ R3, R7, R16, R3 ;  /* 0x0000001007038223 */ /* 0x000fe40000010003 */
[----:B------:R-:W-:Y:S01]  /*3bc0*/  @!P0 FFMA.FTZ R23, R16, R6, -R23 ;  /* 0x0000000610178223 */ /* 0x000fe20000010817 */
[----:B------:R-:W-:Y:S01]  /*3bd0*/  @!P0 F2FP.BF16.PACK_AB R2, R2, R25 ;  /* 0x000000190202823e */ /* 0x000fe200000010ff */
[----:B------:R-:W-:Y:S01]  /*3be0*/  @!P0 FFMA.FTZ R24, R22, R5, -R24 ;  /* 0x0000000516188223 */ /* 0x000fe20000010818 */
[----:B------:R-:W-:Y:S01]  /*3bf0*/  @!P0 F2FP.BF16.PACK_AB R5, R0, R30 ;  /* 0x0000001e0005823e */ /* 0x000fe200000010ff */
[----:B------:R-:W-:Y:S01]  /*3c00*/  @!P0 FFMA.FTZ R4, R21, R22, R4 ;  /* 0x0000001615048223 */ /* 0x000fe20000010004 */
[----:B------:R-:W-:Y:S02]  /*3c10*/  @!P0 F2FP.BF16.PACK_AB R3, R3, R23 ;  /* 0x000000170303823e */ /* 0x000fe400000010ff */
[----:B------:R-:W-:Y:S01]  /*3c20*/  @!P0 MOV R9, R2 ;  /* 0x0000000200098202 */ /* 0x000fe20000000f00 */
[----:B------:R-:W-:Y:S01]  /*3c30*/  @!P0 IMAD.MOV.U32 R8, RZ, RZ, R5 ;  /* 0x000000ffff088224 */ /* 0x000fe200078e0005 */
[----:B------:R-:W-:Y:S01]  /*3c40*/  @!P0 F2FP.BF16.PACK_AB R0, R4, R24 ;  /* 0x000000180400823e */ /* 0x000fe200000010ff */
[----:B------:R-:W-:Y:S03]  /*3c50*/  @!P0 IMAD.MOV.U32 R10, RZ, RZ, R3 ;  /* 0x000000ffff0a8224 */ /* 0x000fe600078e0003 */
[----:B------:R-:W-:Y:S05]  /*3c60*/  @!P0 MOV R11, R0 ;  /* 0x00000000000b8202 */ /* 0x000fea0000000f00 */
[----:B------:R1:W-:Y:S02]  /*3c70*/  ST.E.128 [R34.64], R8 ;  /* 0x0000000822007985 */ /* 0x0003e4000c101d08 */
.L_x_184:
[----:B------:R-:W-:Y:S05]  /*3c80*/  BSYNC B0 ;  /* 0x0000000000007941 */ /* 0x000fea0003800000 */
.L_x_183:
[----:B------:R-:W-:Y:S01]  /*3c90*/  ISETP.GE.AND P0, PT, R199, c[0x0][0x1d4], PT ;  /* 0x00007500c7007a0c */ /* 0x000fe20003f06270 */
[----:B------:R-:W-:Y:S01]  /*3ca0*/  @!UPT UIADD3 URZ, URZ, URZ, URZ ;  /* 0x0000003f3f3ff290 */ /* 0x000fe2000fffe03f */
[----:B------:R-:W-:Y:S11]  /*3cb0*/  BSSY B0, `(.L_x_185) ;  /* 0x0000038000007945 */ /* 0x000ff60003800000 */
[----:B------:R-:W-:-:S05]  /*3cc0*/  @P0 BRA `(.L_x_186) ;  /* 0x0000036000000947 */ /* 0x000fca0003800000 */
[C---:B--2-4-:R-:W-:Y:S01]  /*3cd0*/  LEA R22, P0, R199.reuse, R39, 0x1 ;  /* 0x00000027c7167211 */ /* 0x054fe200078008ff */
[----:B-1----:R-:W1:Y:S03]  /*3ce0*/  LDS.128 R8, [R198+0xe080] ;  /* 0x00e08000c6087984 */ /* 0x002e660000000c00 */
        /* <DEDUP_REMOVED lines=19> */
[C---:B------:R-:W-:Y:S02]  /*3e20*/  @!P0 FMUL.FTZ R18, R2.reuse, R7 ;  /* 0x0000000702128220 */ /* 0x040fe40000410000 */
        /* <DEDUP_REMOVED lines=17> */
[-C--:B------:R-:W-:Y:S02]  /*3f40*/  @!P0 FMUL.FTZ R4, R4, R5.reuse ;  /* 0x0000000504048220 */ /* 0x080fe40000410000 */
        /* <DEDUP_REMOVED lines=14> */
.L_x_186:
[----:B------:R-:W-:Y:S05]  /*4030*/  BSYNC B0 ;  /* 0x0000000000007941 */ /* 0x000fea0003800000 */
.L_x_185:
[----:B------:R-:W-:Y:S11]  /*4040*/  ISETP.GE.AND P0, PT, R200, c[0x0][0x1d4], PT ;  /* 0x00007500c8007a0c */ /* 0x000ff60003f06270 */
[----:B------:R-:W-:Y:S02]  /*4050*/  @!UPT UIADD3 URZ, URZ, URZ, URZ ;  /* 0x0000003f3f3ff290 */ /* 0x000fe4000fffe03f */
[----:B------:R-:W-:-:S05]  /*4060*/  @P0 BRA `(.L_x_180) ;  /* 0x0000184000000947 */ /* 0x000fca0003800000 */
[C---:B----4-:R-:W-:Y:S01]  /*4070*/  LEA R20, P0, R200.reuse, R39, 0x1 ;  /* 0x00000027c8147211 */ /* 0x050fe200078008ff */
        /* <DEDUP_REMOVED lines=23> */
[----:B--2---:R-:W-:Y:S01]  /*41f0*/  @!P0 FFMA.FTZ R22, R12, R6, -R16 ;  /* 0x000000060c168223 */ /* 0x004fe20000010810 */
        /* <DEDUP_REMOVED lines=28> */
[----:B------:R1:W-:Y:S01]  /*43c0*/  ST.E.128 [R20.64], R8 ;  /* 0x0000000814007985 */ /* 0x0003e2000c101d08 */
[----:B------:R-:W-:-:S05]  /*43d0*/  BRA `(.L_x_180) ;  /* 0x000014d000007947 */ /* 0x000fca0003800000 */
.L_x_177:
        /* <DEDUP_REMOVED lines=17> */
[----:B------:R-:W-:Y:S05]  /*44f0*/  IADD3 R3, P0, R64, R10, RZ ;  /* 0x0000000a40037210 */ /* 0x000fea0007f1e0ff */
[----:B------:R-:W-:Y:S01]  /*4500*/  IMAD.X R10, R31, 0x1, R82, P0 ;  /* 0x000000011f0a7824 */ /* 0x000fe200000e0652 */
[C---:B------:R-:W-:Y:S04]  /*4510*/  LEA R8, P0, R0.reuse, c[0x0][0x270], 0x1 ;  /* 0x00009c0000087a11 */ /* 0x040fe800078008ff */
[----:B------:R-:W-:Y:S02]  /*4520*/  LEA.HI.X R9, R0, c[0x0][0x274], R2, 0x1, P0 ;  /* 0x00009d0000097a11 */ /* 0x000fe400000f0c02 */
[C---:B------:R-:W-:Y:S04]  /*4530*/  LEA R2, P0, R3.reuse, c[0x0][0x288], 0x1 ;  /* 0x0000a20003027a11 */ /* 0x040fe800078008ff */
[----:B------:R-:W-:Y:S02]  /*4540*/  LEA.HI.X R3, R3, c[0x0][0x28c], R10, 0x1, P0 ;  /* 0x0000a30003037a11 */ /* 0x000fe400000f0c0a */
[----:B------:R-:W-:Y:S11]  /*4550*/  ISETP.GE.AND P0, PT, R132, c[0x0][0x27c], PT ;  /* 0x00009f0084007a0c */ /* 0x000ff60003f06270 */
[----:B------:R-:W-:Y:S02]  /*4560*/  @!UPT UIADD3 URZ, URZ, URZ, URZ ;  /* 0x0000003f3f3ff290 */ /* 0x000fe4000fffe03f */
[----:B------:R1:W5:Y:S04]  /*4570*/  @!P0 LDG.E.128 R4, [R8.64] ;  /* 0x0000000808048981 */ /* 0x000368000c1e1d00 */
[----:B------:R1:W5:Y:S01]  /*4580*/  @!P0 LDG.E.128 R12, [R2.64] ;  /* 0x00000008020c8981 */ /* 0x000362000c1e1d00 */
[----:B------:R-:W-:Y:S11]  /*4590*/  ISETP.GE.AND P0, PT, R135, c[0x0][0x27c], PT ;  /* 0x00009f0087007a0c */ /* 0x000ff60003f06270 */
[----:B------:R-:W-:Y:S02]  /*45a0*/  @!UPT UIADD3 URZ, URZ, URZ, URZ ;  /* 0x0000003f3f3ff290 */ /* 0x000fe4000fffe03f */
[----:B------:R1:W5:Y:S04]  /*45b0*/  @!P0 LDG.E.128 R16, [R8.64+0x80] ;  /* 0x0000800808108981 */ /* 0x000368000c1e1d00 */
[----:B------:R1:W5:Y:S02]  /*45c0*/  @!P0 LDG.E.128 R32, [R2.64+0x80] ;  /* 0x0000800802208981 */ /* 0x000364000c1e1d00 */
.L_x_188:
[----:B------:R-:W-:Y:S05]  /*45d0*/  BSYNC B0 ;  /* 0x0000000000007941 */ /* 0x000fea0003800000 */
.L_x_187:
[----:B------:R2:W3:Y:S04]  /*45e0*/  SHFL.IDX PT, R39, R22, RZ, 0x181f ;  /* 0x00181fff16277589 */ /* 0x0004e800000e0000 */
[----:B------:R2:W4:Y:S01]  /*45f0*/  SHFL.IDX PT, R38, R30, RZ, 0x181f ;  /* 0x00181fff1e267589 */ /* 0x00052200000e0000 */
[----:B------:R-:W-:-:S05]  /*4600*/  @P1 BRA `(.L_x_180) ;  /* 0x000012a000001947 */ /* 0x000fca0003800000 */
[----:B------:R-:W-:Y:S01]  /*4610*/  ISETP.GE.AND P0, PT, R132, c[0x0][0x1d4], PT ;  /* 0x0000750084007a0c */ /* 0x000fe20003f06270 */
[----:B-1---5:R-:W-:Y:S01]  /*4620*/  IMAD.MOV.U32 R8, RZ, RZ, R18 ;  /* 0x000000ffff087224 */ /* 0x022fe200078e0012 */
[----:B------:R-:W-:Y:S01]  /*4630*/  IADD3 R41, -R94, c[0x0][0x1d4], RZ ;  /* 0x000075005e297a10 */ /* 0x000fe20007ffe1ff */
[----:B------:R-:W-:Y:S01]  /*4640*/  IMAD.MOV.U32 R3, RZ, RZ, R19 ;  /* 0x000000ffff037224 */ /* 0x000fe200078e0013 */
[----:B------:R-:W-:Y:S01]  /*4650*/  SHF.R.U32.HI R103, RZ, 0x3, R217 ;  /* 0x00000003ff677819 */ /* 0x000fe200000116d9 */
[----:B------:R-:W-:Y:S01]  /*4660*/  IMAD.MOV.U32 R2, RZ, RZ, R16 ;  /* 0x000000ffff027224 */ /* 0x000fe200078e0010 */
[----:B------:R-:W-:Y:S01]  /*4670*/  BSSY B0, `(.L_x_189) ;  /* 0x000008a000007945 */ /* 0x000fe20003800000 */
[----:B------:R-:W-:Y:S01]  /*4680*/  IMAD.MOV.U32 R0, RZ, RZ, R17 ;  /* 0x000000ffff007224 */ /* 0x000fe200078e0011 */
[----:B------:R-:W-:Y:S01]  /*4690*/  PRMT R20, R3, 0x5410, R8 ;  /* 0x0000541003147816 */ /* 0x000fe20000000008 */
[----:B------:R-:W-:Y:S01]  /*46a0*/  IMAD.MOV.U32 R3, RZ, RZ, R35 ;  /* 0x000000ffff037224 */ /* 0x000fe200078e0023 */
[----:B------:R-:W-:Y:S02]  /*46b0*/  MOV R8, R34 ;  /* 0x0000002200087202 */ /* 0x000fe40000000f00 */
[----:B------:R-:W-:Y:S01]  /*46c0*/  PRMT R11, R0, 0x5410, R2 ;  /* 0x00005410000b7816 */ /* 0x000fe20000000002 */
[----:B------:R-:W-:Y:S01]  /*46d0*/  IMAD.MOV.U32 R2, RZ, RZ, R32 ;  /* 0x000000ffff027224 */ /* 0x000fe200078e0020 */
[----:B------:R-:W-:Y:S02]  /*46e0*/  MOV R0, R33 ;  /* 0x0000002100007202 */ /* 0x000fe40000000f00 */
[----:B------:R-:W-:Y:S02]  /*46f0*/  PRMT R37, R3, 0x5410, R8 ;  /* 0x0000541003257816 */ /* 0x000fe40000000008 */
[----:B------:R-:W-:Y:S01]  /*4700*/  PRMT R36, R2, 0x5410, R0 ;  /* 0x0000541002247816 */ /* 0x000fe20000000000 */
[----:B------:R-:W-:-:S05]  /*4710*/  @P0 BRA `(.L_x_190) ;  /* 0x000007f000000947 */ /* 0x000fca0003800000 */
[----:B------:R-:W-:Y:S01]  /*4720*/  LOP3.LUT P2, RZ, R207, 0x2, RZ, 0xc0, !PT ;  /* 0x00000002cfff7812 */ /* 0x000fe2000784c0ff */
[----:B------:R-:W-:Y:S01]  /*4730*/  IMAD.MOV.U32 R24, RZ, RZ, R13 ;  /* 0x000000ffff187224 */ /* 0x000fe200078e000d */
[----:B------:R-:W-:Y:S01]  /*4740*/  ISETP.GE.AND P0, PT, R132, c[0x0][0x27c], PT ;  /* 0x00009f0084007a0c */ /* 0x000fe20003f06270 */
[----:B------:R-:W-:Y:S01]  /*4750*/  IMAD.MOV.U32 R28, RZ, RZ, R14 ;  /* 0x000000ffff1c7224 */ /* 0x000fe200078e000e */
[----:B------:R-:W-:Y:S01]  /*4760*/  SEL R0, R94, R41, !P2 ;  /* 0x000000295e007207 */ /* 0x000fe20005000000 */
[----:B------:R-:W-:Y:S01]  /*4770*/  IMAD.MOV.U32 R31, RZ, RZ, R15 ;  /* 0x000000ffff1f7224 */ /* 0x000fe200078e000f */
[----:B------:R-:W-:Y:S01]  /*4780*/  MOV R9, R4 ;  /* 0x0000000400097202 */ /* 0x000fe20000000f00 */
[----:B--2---:R-:W-:Y:S01]  /*4790*/  IMAD.MOV.U32 R22, RZ, RZ, R12 ;  /* 0x000000ffff167224 */ /* 0x004fe200078e000c */
[----:B------:R-:W-:Y:S01]  /*47a0*/  SHF.R.S32.HI R2, RZ, 0x1f, R0 ;  /* 0x0000001fff027819 */ /* 0x000fe20000011400 */
[----:B------:R-:W-:Y:S03]  /*47b0*/  IMAD.MOV.U32 R8, RZ, RZ, R5 ;  /* 0x000000ffff087224 */ /* 0x000fe600078e0005 */
[----:B------:R-:W-:Y:S03]  /*47c0*/  LEA.HI R0, R2, R0, RZ, 0x4 ;  /* 0x0000000002007211 */ /* 0x000fe600078f20ff */
[--C-:B------:R-:W-:Y:S02]  /*47d0*/  @!P0 SHF.R.U64 R23, R12, 0x10, R13.reuse ;  /* 0x000000100c178819 */ /* 0x100fe4000000120d */
[----:B------:R-:W-:Y:S02]  /*47e0*/  LEA.HI.SX32 R0, R0, R84, 0x1c ;  /* 0x0000005400007211 */ /* 0x000fe400078fe2ff */
[----:B------:R-:W-:Y:S02]  /*47f0*/  @!P0 SHF.R.U32.HI R21, RZ, 0x10, R13 ;  /* 0x00000010ff158819 */ /* 0x000fe4000001160d */
[----:B------:R-:W-:Y:S01]  /*4800*/  SHF.R.S32.HI R2, RZ, 0x1f, R0 ;  /* 0x0000001fff027819 */ /* 0x000fe20000011400 */
[----:B------:R-:W-:Y:S01]  /*4810*/  IMAD.SHL.U32 R40, R0, 0x8, RZ ;  /* 0x0000000800287824 */ /* 0x000fe200078e00ff */
[--C-:B------:R-:W-:Y:S02]  /*4820*/  @!P0 SHF.R.U64 R29, R14, 0x10, R15.reuse ;  /* 0x000000100e1d8819 */ /* 0x100fe4000000120f */
[----:B------:R-:W-:Y:S02]  /*4830*/  LEA.HI R2, R2, R0, RZ, 0x3 ;  /* 0x0000000002027211 */ /* 0x000fe400078f18ff */
[----:B------:R-:W-:Y:S02]  /*4840*/  @!P0 SHF.R.U32.HI R30, RZ, 0x10, R15 ;  /* 0x00000010ff1e8819 */ /* 0x000fe4000001160f */
[----:B------:R-:W-:Y:S01]  /*4850*/  @!P0 PRMT R21, R24, 0x5410, R21 ;  /* 0x0000541018158816 */ /* 0x000fe20000000015 */
[----:B------:R-:W-:Y:S01]  /*4860*/  IMAD.SHL.U32 R2, R2, 0x100, RZ ;  /* 0x0000010002027824 */ /* 0x000fe200078e00ff */
[----:B------:R-:W-:Y:S01]  /*4870*/  LOP3.LUT R0, R217, 0x38, R40, 0xf8, !PT ;  /* 0x00000038d9007812 */ /* 0x000fe200078ef828 */
[----:B------:R-:W1:Y:S01]  /*4880*/  LDS.128 R24, [R76+0xc080] ;  /* 0x00c080004c187984 */ /* 0x000e620000000c00 */
[--C-:B------:R-:W-:Y:S02]  /*4890*/  @!P0 SHF.R.U64 R10, R4, 0x10, R5.reuse ;  /* 0x00000010040a8819 */ /* 0x100fe40000001205 */
[----:B------:R-:W-:Y:S02]  /*48a0*/  LOP3.LUT R0, R0, R103, RZ, 0x3c, !PT ;  /* 0x0000006700007212 */ /* 0x000fe400078e3cff */
[----:B------:R-:W-:Y:S02]  /*48b0*/  LOP3.LUT R2, R2, 0x7ffff800, RZ, 0xc0, !PT ;  /* 0x7ffff80002027812 */ /* 0x000fe400078ec0ff */
[----:B------:R-:W-:Y:S01]  /*48c0*/  @!P0 SHF.R.U32.HI R3, RZ, 0x10, R5 ;  /* 0x00000010ff038819 */ /* 0x000fe20000011605 */
[----:B------:R-:W-:Y:S01]  /*48d0*/  IMAD.MOV.U32 R5, RZ, RZ, R7 ;  /* 0x000000ffff057224 */ /* 0x000fe200078e0007 */
[----:B------:R-:W-:Y:S01]  /*48e0*/  IADD3 R2, R0, R2, R219 ;  /* 0x0000000200027210 */ /* 0x000fe20007ffe0db */
[----:B------:R-:W-:Y:S01]  /*48f0*/  IMAD.MOV.U32 R0, RZ, RZ, R6 ;  /* 0x000000ffff007224 */ /* 0x000fe200078e0006 */
[----:B------:R-:W-:Y:S02]  /*4900*/  @!P0 SHF.R.U64 R4, R6, 0x10, R7 ;  /* 0x0000001006048819 */ /* 0x000fe40000001207 */
[----:B------:R-:W-:Y:S02]  /*4910*/  SHF.L.U32 R12, R2, 0x1, RZ ;  /* 0x00000001020c7819 */ /* 0x000fe400000006ff */
[----:B------:R-:W-:Y:S02]  /*4920*/  @!P0 PRMT R22, R22, 0x5410, R23 ;  /* 0x0000541016168816 */ /* 0x000fe40000000017 */
[----:B------:R-:W-:Y:S02]  /*4930*/  @!P0 SHF.R.U32.HI R2, RZ, 0x10, R7 ;  /* 0x00000010ff028819 */ /* 0x000fe40000011607 */
[----:B------:R-:W2:Y:S01]  /*4940*/  LDS.128 R12, [R12+0xc080] ;  /* 0x00c080000c0c7984 */ /* 0x000ea20000000c00 */
[----:B------:R-:W-:Y:S02]  /*4950*/  @!P0 PRMT R6, R9, 0x5410, R10 ;  /* 0x0000541009068816 */ /* 0x000fe4000000000a */
[----:B------:R-:W-:Y:S02]  /*4960*/  @!P0 PRMT R7, R8, 0x5410, R3 ;  /* 0x0000541008078816 */ /* 0x000fe40000000003 */
[----:B------:R-:W-:Y:S01]  /*4970*/  @!P0 PRMT R8, R0, 0x5410, R4 ;  /* 0x0000541000088816 */ /* 0x000fe20000000004 */
[----:B------:R-:W-:Y:S01]  /*4980*/  @!P0 IMAD.U32 R4, R22, 0x10000, RZ ;  /* 0x0001000016048824 */ /* 0x000fe200078e00ff */
[----:B------:R-:W-:Y:S01]  /*4990*/  @!P0 PRMT R9, R5, 0x5410, R2 ;  /* 0x0000541005098816 */ /* 0x000fe20000000002 */
[----:B------:R-:W-:Y:S01]  /*49a0*/  @!P0 IMAD.U32 R2, R6, 0x10000, RZ ;  /* 0x0001000006028824 */ /* 0x000fe200078e00ff */
[----:B------:R-:W-:Y:S02]  /*49b0*/  @!P0 PRMT R23, R28, 0x5410, R29 ;  /* 0x000054101c178816 */ /* 0x000fe4000000001d */
[----:B------:R-:W-:Y:S02]  /*49c0*/  @!P0 LOP3.LUT R10, R22, 0xffff0000, RZ, 0xc0, !PT ;  /* 0xffff0000160a8812 */ /* 0x000fe400078ec0ff */
[----:B------:R-:W-:Y:S01]  /*49d0*/  @!P0 PRMT R30, R31, 0x5410, R30 ;  /* 0x000054101f1e8816 */ /* 0x000fe2000000001e */
[----:B-1----:R-:W-:Y:S01]  /*49e0*/  @!P0 IMAD.U32 R5, R24, 0x10000, RZ ;  /* 0x0001000018058824 */ /* 0x002fe200078e00ff */
[----:B--2---:R-:W-:Y:S05]  /*49f0*/  @!P0 SHF.L.U32 R0, R12, 0x10, RZ ;  /* 0x000000100c008819 */ /* 0x004fea00000006ff */
[C---:B------:R-:W-:Y:S02]  /*4a00*/  @!P0 FMUL.FTZ R3, R0.reuse, R4 ;  /* 0x0000000400038220 */ /* 0x040fe40000410000 */
[-C--:B------:R-:W-:Y:S02]  /*4a10*/  @!P0 FMUL.FTZ R0, R0, R2.reuse ;  /* 0x0000000200008220 */ /* 0x080fe40000410000 */
[----:B------:R-:W-:Y:S01]  /*4a20*/  @!P0 FFMA.FTZ R28, R5, R2, -R3 ;  /* 0x00000002051c8223 */ /* 0x000fe20000010803 */
[----:B------:R-:W-:Y:S01]  /*4a30*/  @!P0 LOP3.LUT R2, R12, 0xffff0000, RZ, 0xc0, !PT ;  /* 0xffff00000c028812 */ /* 0x000fe200078ec0ff */
[----:B------:R-:W-:Y:S01]  /*4a40*/  @!P0 FFMA.FTZ R0, R4, R5, R0 ;  /* 0x0000000504008223 */ /* 0x000fe20000010000 */
[----:B------:R-:W-:Y:S02]  /*4a50*/  @!P0 LOP3.LUT R3, R6, 0xffff0000, RZ, 0xc0, !PT ;  /* 0xffff000006038812 */ /* 0x000fe400078ec0ff */
[----:B------:R-:W-:Y:S01]  /*4a60*/  @!P0 LOP3.LUT R4, R24, 0xffff0000, RZ, 0xc0, !PT ;  /* 0xffff000018048812 */ /* 0x000fe200078ec0ff */
[C---:B------:R-:W-:Y:S02]  /*4a70*/  @!P0 FMUL.FTZ R5, R2.reuse, R10 ;  /* 0x0000000a02058220 */ /* 0x040fe40000410000 */
[-C--:B------:R-:W-:Y:S02]  /*4a80*/  @!P0 FMUL.FTZ R2, R2, R3.reuse ;  /* 0x0000000302028220 */ /* 0x080fe40000410000 */
[----:B------:R-:W-:Y:S01]  /*4a90*/  @!P0 FFMA.FTZ R6, R4, R3, -R5 ;  /* 0x0000000304068223 */ /* 0x000fe20000010805 */
[----:B------:R-:W-:Y:S01]  /*4aa0*/  @!P0 SHF.L.U32 R3, R13, 0x10, RZ ;  /* 0x000000100d038819 */ /* 0x000fe200000006ff */
[----:B------:R-:W-:Y:S02]  /*4ab0*/  @!P0 FFMA.FTZ R2, R10, R4, R2 ;  /* 0x000000040a028223 */ /* 0x000fe40000010002 */
[----:B------:R-:W-:Y:S01]  /*4ac0*/  @!P0 IMAD.U32 R5, R21, 0x10000, RZ ;  /* 0x0001000015058824 */ /* 0x000fe200078e00ff */
[----:B------:R-:W-:Y:S01]  /*4ad0*/  @!P0 F2FP.BF16.PACK_AB R31, R6, R28 ;  /* 0x0000001c061f823e */ /* 0x000fe200000010ff */
[----:B------:R-:W-:Y:S02]  /*4ae0*/  @!P0 IMAD.U32 R4, R7, 0x10000, RZ ;  /* 0x0001000007048824 */ /* 0x000fe400078e00ff */
[----:B------:R-:W-:Y:S02]  /*4af0*/  @!P0 IMAD.U32 R6, R25, 0x10000, RZ ;  /* 0x0001000019068824 */ /* 0x000fe400078e00ff */
[C---:B------:R-:W-:Y:S02]  /*4b00*/  @!P0 FMUL.FTZ R10, R3.reuse, R5 ;  /* 0x00000005030a8220 */ /* 0x040fe40000410000 */
[-C--:B------:R-:W-:Y:S02]  /*4b10*/  @!P0 FMUL.FTZ R3, R3, R4.reuse ;  /* 0x0000000403038220 */ /* 0x080fe40000410000 */
[----:B------:R-:W-:Y:S01]  /*4b20*/  @!P0 FFMA.FTZ R22, R6, R4, -R10 ;  /* 0x0000000406168223 */ /* 0x000fe2000001080a */
[----:B------:R-:W-:Y:S01]  /*4b30*/  @!P0 LOP3.LUT R4, R13, 0xffff0000, RZ, 0xc0, !PT ;  /* 0xffff00000d048812 */ /* 0x000fe200078ec0ff */
[----:B------:R-:W-:Y:S01]  /*4b40*/  @!P0 FFMA.FTZ R3, R5, R6, R3 ;  /* 0x0000000605038223 */ /* 0x000fe20000010003 */
[----:B------:R-:W-:Y:S01]  /*4b50*/  @!P0 LOP3.LUT R6, R21, 0xffff0000, RZ, 0xc0, !PT ;  /* 0xffff000015068812 */ /* 0x000fe200078ec0ff */
[----:B------:R-:W-:Y:S01]  /*4b60*/  @!P0 IMAD.MOV.U32 R24, RZ, RZ, R31 ;  /* 0x000000ffff188224 */ /* 0x000fe200078e001f */
        /* <DEDUP_REMOVED lines=9> */
[----:B------:R-:W-:Y:S01]  /*4c00*/  @!P0 IMAD.U32 R6, R8, 0x10000, RZ ;  /* 0x0001000008068824 */ /* 0x000fe200078e00ff */
[----:B------:R-:W-:Y:S01]  /*4c10*/  @!P0 F2FP.BF16.PACK_AB R3, R4, R3 ;  /* 0x000000030403823e */ /* 0x000fe200000010ff */
[----:B------:R-:W-:Y:S01]  /*4c20*/  @!P0 IMAD.U32 R10, R26, 0x10000, RZ ;  /* 0x000100001a0a8824 */ /* 0x000fe200078e00ff */
[----:B------:R-:W-:Y:S01]  /*4c30*/  @!P0 MOV R25, R28 ;  /* 0x0000001c00198202 */ /* 0x000fe20000000f00 */
[C---:B------:R-:W-:Y:S01]  /*4c40*/  @!P0 FMUL.FTZ R21, R5.reuse, R7 ;  /* 0x0000000705158220 */ /* 0x040fe20000410000 */
[----:B------:R-:W-:Y:S01]  /*4c50*/  @!P0 MOV R13, R3 ;  /* 0x00000003000d8202 */ /* 0x000fe20000000f00 */
[-C--:B------:R-:W-:Y:S02]  /*4c60*/  @!P0 FMUL.FTZ R5, R5, R6.reuse ;  /* 0x0000000605058220 */ /* 0x080fe40000410000 */
[----:B------:R-:W-:Y:S01]  /*4c70*/  @!P0 FFMA.FTZ R22, R10, R6, -R21 ;  /* 0x000000060a168223 */ /* 0x000fe20000010815 */
[----:B------:R-:W-:Y:S01]  /*4c80*/  @!P0 LOP3.LUT R6, R14, 0xffff0000, RZ, 0xc0, !PT ;  /* 0xffff00000e068812 */ /* 0x000fe200078ec0ff */
[----:B------:R-:W-:Y:S01]  /*4c90*/  @!P0 FFMA.FTZ R5, R7, R10, R5 ;  /* 0x0000000a07058223 */ /* 0x000fe20000010005 */
[----:B------:R-:W-:Y:S02]  /*4ca0*/  @!P0 LOP3.LUT R10, R23, 0xffff0000, RZ, 0xc0, !PT ;  /* 0xffff0000170a8812 */ /* 0x000fe400078ec0ff */
[----:B------:R-:W-:Y:S02]  /*4cb0*/  @!P0 LOP3.LUT R21, R26, 0xffff0000, RZ, 0xc0, !PT ;  /* 0xffff00001a158812 */ /* 0x000fe400078ec0ff */
[----:B------:R-:W-:Y:S01]  /*4cc0*/  @!P0 LOP3.LUT R7, R8, 0xffff0000, RZ, 0xc0, !PT ;  /* 0xffff000008078812 */ /* 0x000fe200078ec0ff */
[C---:B------:R-:W-:Y:S04]  /*4cd0*/  @!P0 FMUL.FTZ R8, R6.reuse, R10 ;  /* 0x0000000a06088220 */ /* 0x040fe80000410000 */
[-C--:B------:R-:W-:Y:S02]  /*4ce0*/  @!P0 FFMA.FTZ R8, R21, R7.reuse, -R8 ;  /* 0x0000000715088223 */ /* 0x080fe40000010808 */
[----:B------:R-:W-:Y:S01]  /*4cf0*/  @!P0 FMUL.FTZ R6, R6, R7 ;  /* 0x0000000706068220 */ /* 0x000fe20000410000 */
[----:B------:R-:W-:Y:S02]  /*4d00*/  @!P0 SHF.L.U32 R7, R15, 0x10, RZ ;  /* 0x000000100f078819 */ /* 0x000fe400000006ff */
[----:B------:R-:W-:Y:S01]  /*4d10*/  @!P0 F2FP.BF16.PACK_AB R22, R8, R22 ;  /* 0x000000160816823e */ /* 0x000fe200000010ff */
[----:B------:R-:W-:Y:S02]  /*4d20*/  @!P0 FFMA.FTZ R6, R10, R21, R6 ;  /* 0x000000150a068223 */ /* 0x000fe40000010006 */
[----:B------:R-:W-:Y:S02]  /*4d30*/  @!P0 IMAD.U32 R10, R30, 0x10000, RZ ;  /* 0x000100001e0a8824 */ /* 0x000fe400078e00ff */
        /* <DEDUP_REMOVED lines=10> */
[----:B------:R-:W-:Y:S03]  /*4de0*/  @!P0 LOP3.LUT R21, R27, 0xffff0000, RZ, 0xc0, !PT ;  /* 0xffff00001b158812 */ /* 0x000fe600078ec0ff */
[C---:B------:R-:W-:Y:S02]  /*4df0*/  @!P0 FMUL.FTZ R23, R8.reuse, R10 ;  /* 0x0000000a08178220 */ /* 0x040fe40000410000 */
[-C--:B------:R-:W-:Y:S02]  /*4e00*/  @!P0 FMUL.FTZ R8, R8, R9.reuse ;  /* 0x0000000908088220 */ /* 0x080fe40000410000 */
[----:B------:R-:W-:Y:S01]  /*4e10*/  @!P0 FFMA.FTZ R23, R21, R9, -R23 ;  /* 0x0000000915178223 */ /* 0x000fe20000010817 */
[----:B------:R-:W-:Y:S01]  /*4e20*/  @!P0 F2FP.BF16.PACK_AB R9, R2, R0 ;  /* 0x000000000209823e */ /* 0x000fe200000010ff */
[----:B------:R-:W-:Y:S01]  /*4e30*/  @!P0 FFMA.FTZ R8, R10, R21, R8 ;  /* 0x000000150a088223 */ /* 0x000fe20000010008 */
[----:B------:R-:W-:Y:S02]  /*4e40*/  @!P0 F2FP.BF16.PACK_AB R2, R6, R5 ;  /* 0x000000050602823e */ /* 0x000fe400000010ff */
[----:B------:R-:W-:Y:S01]  /*4e50*/  @!P0 F2FP.BF16.PACK_AB R10, R23, R29 ;  /* 0x0000001d170a823e */ /* 0x000fe200000010ff */
[----:B------:R-:W-:Y:S01]  /*4e60*/  @!P0 IMAD.MOV.U32 R12, RZ, RZ, R9 ;  /* 0x000000ffff0c8224 */ /* 0x000fe200078e0009 */
[----:B------:R-:W-:Y:S01]  /*4e70*/  @!P0 F2FP.BF16.PACK_AB R0, R8, R7 ;  /* 0x000000070800823e */ /* 0x000fe200000010ff */
[----:B------:R-:W-:Y:S02]  /*4e80*/  @!P0 IMAD.MOV.U32 R14, RZ, RZ, R2 ;  /* 0x000000ffff0e8224 */ /* 0x000fe400078e0002 */
[----:B------:R-:W-:Y:S02]  /*4e90*/  @!P0 IMAD.MOV.U32 R27, RZ, RZ, R10 ;  /* 0x000000ffff1b8224 */ /* 0x000fe400078e000a */
[----:B------:R-:W-:Y:S01]  /*4ea0*/  @!P0 IMAD.MOV.U32 R15, RZ, RZ, R0 ;  /* 0x000000ffff0f8224 */ /* 0x000fe200078e0000 */
[C---:B----4-:R-:W-:Y:S04]  /*4eb0*/  LEA R2, P0, R51.reuse, R38, 0x1 ;  /* 0x0000002633027211 */ /* 0x050fe800078008ff */
[----:B---3--:R-:W-:Y:S02]  /*4ec0*/  LEA.HI.X R3, R51, R39, R79, 0x1, P0 ;  /* 0x0000002733037211 */ /* 0x008fe400000f0c4f */
[C---:B------:R-:W-:Y:S03]  /*4ed0*/  ISETP.GE.AND P0, PT, R40.reuse, c[0x0][0x1d4], PT ;  /* 0x0000750028007a0c */ /* 0x040fe60003f06270 */
[----:B------:R1:W-:Y:S10]  /*4ee0*/  ST.E.128 [R2.64], R24 ;  /* 0x0000001802007985 */ /* 0x0003f4000c101d08 */
[----:B------:R-:W-:Y:S05]  /*4ef0*/  @!P0 IMAD.WIDE R4, R40, 0x2, R38 ;  /* 0x0000000228048825 */ /* 0x000fea00078e0226 */
[----:B------:R1:W-:Y:S02]  /*4f00*/  @!P0 ST.E.128 [R4.64], R12 ;  /* 0x0000000c04008985 */ /* 0x0003e4000c101d08 */
.L_x_190:
[----:B------:R-:W-:Y:S05]  /*4f10*/  BSYNC B0 ;  /* 0x0000000000007941 */ /* 0x000fea0003800000 */
.L_x_189:
[----:B------:R-:W-:Y:S11]  /*4f20*/  ISETP.GE.AND P0, PT, R135, c[0x0][0x1d4], PT ;  /* 0x0000750087007a0c */ /* 0x000ff60003f06270 */
[----:B------:R-:W-:Y:S02]  /*4f30*/  @!UPT UIADD3 URZ, URZ, URZ, URZ ;  /* 0x0000003f3f3ff290 */ /* 0x000fe4000fffe03f */
[----:B------:R-:W-:-:S05]  /*4f40*/  @P0 BRA `(.L_x_180) ;  /* 0x0000096000000947 */ /* 0x000fca0003800000 */
[----:B------:R-:W-:Y:S01]  /*4f50*/  LOP3.LUT P1, RZ, R207, 0x4, RZ, 0xc0, !PT ;  /* 0x00000004cfff7812 */ /* 0x000fe2000782c0ff */
[----:B--2---:R-:W2:Y:S01]  /*4f60*/  LDS.128 R28, [R75+0xc080] ;  /* 0x00c080004b1c7984 */ /* 0x004ea20000000c00 */
[----:B------:R-:W-:Y:S02]  /*4f70*/  ISETP.GE.AND P0, PT, R135, c[0x0][0x27c], PT ;  /* 0x00009f0087007a0c */ /* 0x000fe40003f06270 */
[----:B------:R-:W-:Y:S04]  /*4f80*/  SEL R0, R94, R41, !P1 ;  /* 0x000000295e007207 */ /* 0x000fe80004800000 */
[----:B-1----:R-:W-:Y:S04]  /*4f90*/  SHF.R.S32.HI R2, RZ, 0x1f, R0 ;  /* 0x0000001fff027819 */ /* 0x002fe80000011400 */
[----:B------:R-:W-:Y:S03]  /*4fa0*/  LEA.HI R0, R2, R0, RZ, 0x4 ;  /* 0x0000000002007211 */ /* 0x000fe600078f20ff */
[----:B------:R-:W-:Y:S02]  /*4fb0*/  @!P0 SHF.R.U64 R4, R32, 0x10, R33 ;  /* 0x0000001020048819 */ /* 0x000fe40000001221 */
[----:B------:R-:W-:Y:S02]  /*4fc0*/  LEA.HI.SX32 R0, R0, R83, 0x1c ;  /* 0x0000005300007211 */ /* 0x000fe400078fe2ff */
[----:B------:R-:W-:Y:S02]  /*4fd0*/  @!P0 SHF.R.U64 R3, R16, 0x10, R17 ;  /* 0x0000001010038819 */ /* 0x000fe40000001211 */
[----:B------:R-:W-:Y:S01]  /*4fe0*/  SHF.R.S32.HI R2, RZ, 0x1f, R0 ;  /* 0x0000001fff027819 */ /* 0x000fe20000011400 */
[----:B------:R-:W-:Y:S01]  /*4ff0*/  IMAD.SHL.U32 R40, R0, 0x8, RZ ;  /* 0x0000000800287824 */ /* 0x000fe200078e00ff */
[----:B------:R-:W-:Y:S02]  /*5000*/  @!P0 SHF.R.U32.HI R7, RZ, 0x10, R33 ;  /* 0x00000010ff078819 */ /* 0x000fe40000011621 */
[----:B------:R-:W-:Y:S02]  /*5010*/  LEA.HI R0, R2, R0, RZ, 0x3 ;  /* 0x0000000002007211 */ /* 0x000fe400078f18ff */
[----:B------:R-:W-:Y:S02]  /*5020*/  @!P0 SHF.R.U32.HI R5, RZ, 0x10, R19 ;  /* 0x00000010ff058819 */ /* 0x000fe40000011613 */
[----:B------:R-:W-:Y:S01]  /*5030*/  LOP3.LUT R2, R217, 0x38, R40, 0xf8, !PT ;  /* 0x00000038d9027812 */ /* 0x000fe200078ef828 */
[----:B------:R-:W-:Y:S01]  /*5040*/  IMAD.SHL.U32 R0, R0, 0x100, RZ ;  /* 0x0000010000007824 */ /* 0x000fe200078e00ff */
[----:B------:R-:W-:Y:S02]  /*5050*/  @!P0 PRMT R21, R36, 0x5410, R4 ;  /* 0x0000541024158816 */ /* 0x000fe40000000004 */
[----:B------:R-:W-:Y:S02]  /*5060*/  LOP3.LUT R2, R2, R103, RZ, 0x3c, !PT ;  /* 0x0000006702027212 */ /* 0x000fe400078e3cff */
[----:B------:R-:W-:Y:S02]  /*5070*/  LOP3.LUT R0, R0, 0x7ffff800, RZ, 0xc0, !PT ;  /* 0x7ffff80000007812 */ /* 0x000fe400078ec0ff */
[----:B------:R-:W-:Y:S02]  /*5080*/  @!P0 PRMT R6, R11, 0x5432, R3 ;  /* 0x000054320b068816 */ /* 0x000fe40000000003 */
[----:B------:R-:W-:Y:S01]  /*5090*/  IADD3 R0, R2, R0, R219 ;  /* 0x0000000002007210 */ /* 0x000fe20007ffe0db */
[C---:B--2---:R-:W-:Y:S01]  /*50a0*/  @!P0 IMAD.U32 R24, R31.reuse, 0x10000, RZ ;  /* 0x000100001f188824 */ /* 0x044fe200078e00ff */
[----:B------:R-:W-:Y:S03]  /*50b0*/  @!P0 LOP3.LUT R26, R31, 0xffff0000, RZ, 0xc0, !PT ;  /* 0xffff00001f1a8812 */ /* 0x000fe600078ec0ff */
[----:B------:R-:W-:Y:S01]  /*50c0*/  IMAD.SHL.U32 R0, R0, 0x2, RZ ;  /* 0x0000000200007824 */ /* 0x000fe200078e00ff */
[----:B------:R-:W-:Y:S02]  /*50d0*/  @!P0 SHF.R.U64 R2, R18, 0x10, R19 ;  /* 0x0000001012028819 */ /* 0x000fe40000001213 */
[----:B------:R-:W-:Y:S02]  /*50e0*/  @!P0 LOP3.LUT R19, R29, 0xffff0000, RZ, 0xc0, !PT ;  /* 0xffff00001d138812 */ /* 0x000fe400078ec0ff */
[----:B------:R1:W2:Y:S01]  /*50f0*/  LDS.128 R12, [R0+0xc080] ;  /* 0x00c08000000c7984 */ /* 0x0002a20000000c00 */
[--C-:B------:R-:W-:Y:S02]  /*5100*/  @!P0 SHF.R.U32.HI R9, RZ, 0x10, R35.reuse ;  /* 0x00000010ff098819 */ /* 0x100fe40000011623 */
[----:B------:R-:W-:Y:S02]  /*5110*/  @!P0 SHF.R.U64 R10, R34, 0x10, R35 ;  /* 0x00000010220a8819 */ /* 0x000fe40000001223 */
[C---:B------:R-:W-:Y:S02]  /*5120*/  @!P0 PRMT R22, R37.reuse, 0x5410, R9 ;  /* 0x0000541025168816 */ /* 0x040fe40000000009 */
[----:B------:R-:W-:Y:S02]  /*5130*/  @!P0 PRMT R27, R37, 0x5432, R10 ;  /* 0x00005432251b8816 */ /* 0x000fe4000000000a */
[----:B------:R-:W-:Y:S01]  /*5140*/  @!P0 PRMT R10, R20, 0x5432, R2 ;  /* 0x00005432140a8816 */ /* 0x000fe20000000002 */
[----:B------:R-:W-:Y:S01]  /*5150*/  @!P0 IMAD.U32 R2, R28, 0x10000, RZ ;  /* 0x000100001c028824 */ /* 0x000fe200078e00ff */
[C---:B------:R-:W-:Y:S01]  /*5160*/  @!P0 LOP3.LUT R25, R22.reuse, 0xffff0000, RZ, 0xc0, !PT ;  /* 0xffff000016198812 */ /* 0x040fe200078ec0ff */
[----:B------:R-:W-:Y:S01]  /*5170*/  @!P0 IMAD.U32 R23, R22, 0x10000, RZ ;  /* 0x0001000016178824 */ /* 0x000fe200078e00ff */
[----:B------:R-:W-:Y:S02]  /*5180*/  @!P0 LOP3.LUT R22, R30, 0xffff0000, RZ, 0xc0, !PT ;  /* 0xffff00001e168812 */ /* 0x000fe400078ec0ff */
[----:B------:R-:W-:Y:S01]  /*5190*/  @!P0 PRMT R8, R36, 0x5432, R7 ;  /* 0x0000543224088816 */ /* 0x000fe20000000007 */
[C---:B------:R-:W-:Y:S01]  /*51a0*/  @!P0 IMAD.U32 R7, R21.reuse, 0x10000, RZ ;  /* 0x0001000015078824 */ /* 0x040fe200078e00ff */
[----:B------:R-:W-:Y:S01]  /*51b0*/  @!P0 PRMT R9, R20, 0x5410, R5 ;  /* 0x0000541014098816 */ /* 0x000fe20000000005 */
[----:B------:R-:W-:Y:S01]  /*51c0*/  @!P0 IMAD.U32 R5, R6, 0x10000, RZ ;  /* 0x0001000006058824 */ /* 0x000fe200078e00ff */
[C---:B------:R-:W-:Y:S01]  /*51d0*/  @!P0 LOP3.LUT R18, R8.reuse, 0xffff0000, RZ, 0xc0, !PT ;  /* 0xffff000008128812 */ /* 0x040fe200078ec0ff */
[----:B------:R-:W-:Y:S01]  /*51e0*/  @!P0 IMAD.U32 R16, R8, 0x10000, RZ ;  /* 0x0001000008108824 */ /* 0x000fe200078e00ff */
[----:B------:R-:W-:Y:S02]  /*51f0*/  @!P0 LOP3.LUT R8, R21, 0xffff0000, RZ, 0xc0, !PT ;  /* 0xffff000015088812 */ /* 0x000fe400078ec0ff */
[----:B-1----:R-:W-:Y:S01]  /*5200*/  @!P0 SHF.R.U32.HI R0, RZ, 0x10, R17 ;  /* 0x00000010ff008819 */ /* 0x002fe20000011611 */
[----:B------:R-:W-:Y:S01]  /*5210*/  @!P0 IMAD.U32 R17, R29, 0x10000, RZ ;  /* 0x000100001d118824 */ /* 0x000fe200078e00ff */
[----:B------:R-:W-:Y:S02]  /*5220*/  @!P0 LOP3.LUT R6, R6, 0xffff0000, RZ, 0xc0, !PT ;  /* 0xffff000006068812 */ /* 0x000fe400078ec0ff */
[----:B------:R-:W-:Y:S01]  /*5230*/  @!P0 PRMT R4, R11, 0x5410, R0 ;  /* 0x000054100b048816 */ /* 0x000fe20000000000 */
[----:B--2---:R-:W-:Y:S02]  /*5240*/  @!P0 IMAD.U32 R0, R12, 0x10000, RZ ;  /* 0x000100000c008824 */ /* 0x004fe400078e00ff */
[----:B------:R-:W-:Y:S02]  /*5250*/  @!P0 IMAD.U32 R3, R13, 0x10000, RZ ;  /* 0x000100000d038824 */ /* 0x000fe400078e00ff */
[C---:B------:R-:W-:Y:S02]  /*5260*/  @!P0 FMUL.FTZ R11, R0.reuse, R7 ;  /* 0x00000007000b8220 */ /* 0x040fe40000410000 */
[-C--:B------:R-:W-:Y:S02]  /*5270*/  @!P0 FMUL.FTZ R0, R0, R5.reuse ;  /* 0x0000000500008220 */ /* 0x080fe40000410000 */
[----:B------:R-:W-:Y:S01]  /*5280*/  @!P0 FFMA.FTZ R33, R2, R5, -R11 ;  /* 0x0000000502218223 */ /* 0x000fe2000001080b */
[C---:B------:R-:W-:Y:S01]  /*5290*/  @!P0 SHF.L.U32 R5, R4.reuse, 0x10, RZ ;  /* 0x0000001004058819 */ /* 0x040fe200000006ff */
[----:B------:R-:W-:Y:S01]  /*52a0*/  @!P0 FFMA.FTZ R0, R7, R2, R0 ;  /* 0x0000000207008223 */ /* 0x000fe20000010000 */
[----:B------:R-:W-:Y:S01]  /*52b0*/  @!P0 LOP3.LUT R2, R13, 0xffff0000, RZ, 0xc0, !PT ;  /* 0xffff00000d028812 */ /* 0x000fe200078ec0ff */
[C---:B------:R-:W-:Y:S02]  /*52c0*/  @!P0 FMUL.FTZ R7, R3.reuse, R16 ;  /* 0x0000001003078220 */ /* 0x040fe40000410000 */
[-C--:B------:R-:W-:Y:S02]  /*52d0*/  @!P0 FMUL.FTZ R3, R3, R5.reuse ;  /* 0x0000000503038220 */ /* 0x080fe40000410000 */
[----:B------:R-:W-:Y:S01]  /*52e0*/  @!P0 FFMA.FTZ R32, R17, R5, -R7 ;  /* 0x0000000511208223 */ /* 0x000fe20000010807 */
[----:B------:R-:W-:Y:S01]  /*52f0*/  @!P0 LOP3.LUT R7, R4, 0xffff0000, RZ, 0xc0, !PT ;  /* 0xffff000004078812 */ /* 0x000fe200078ec0ff */
[----:B------:R-:W-:Y:S01]  /*5300*/  @!P0 FMUL.FTZ R11, R2, R18 ;  /* 0x00000012020b8220 */ /* 0x000fe20000410000 */
[----:B------:R-:W-:Y:S03]  /*5310*/  @!P0 LOP3.LUT R5, R12, 0xffff0000, RZ, 0xc0, !PT ;  /* 0xffff00000c058812 */ /* 0x000fe600078ec0ff */
[-C--:B------:R-:W-:Y:S01]  /*5320*/  @!P0 FFMA.FTZ R35, R19, R7.reuse, -R11 ;  /* 0x0000000713238223 */ /* 0x080fe2000001080b */
[----:B------:R-:W-:Y:S01]  /*5330*/  @!P0 LOP3.LUT R11, R28, 0xffff0000, RZ, 0xc0, !PT ;  /* 0xffff00001c0b8812 */ /* 0x000fe200078ec0ff */
[----:B------:R-:W-:Y:S02]  /*5340*/  @!P0 FMUL.FTZ R4, R2, R7 ;  /* 0x0000000702048220 */ /* 0x000fe40000410000 */
[----:B------:R-:W-:Y:S01]  /*5350*/  @!P0 FMUL.FTZ R20, R5, R8 ;  /* 0x0000000805148220 */ /* 0x000fe20000410000 */
[----:B------:R-:W-:Y:S01]  /*5360*/  @!P0 F2FP.BF16.PACK_AB R35, R35, R32 ;  /* 0x000000202323823e */ /* 0x000fe200000010ff */
[----:B------:R-:W-:Y:S01]  /*5370*/  @!P0 IMAD.U32 R7, R15, 0x10000, RZ ;  /* 0x000100000f078824 */ /* 0x000fe200078e00ff */
[----:B----4-:R-:W-:Y:S01]  /*5380*/  LEA R32, P1, R50, R38, 0x1 ;  /* 0x0000002632207211 */ /* 0x010fe200078208ff */
[-C--:B------:R-:W-:Y:S01]  /*5390*/  @!P0 FMUL.FTZ R2, R5, R6.reuse ;  /* 0x0000000605028220 */ /* 0x080fe20000410000 */
[----:B------:R-:W-:Y:S01]  /*53a0*/  @!P0 SHF.L.U32 R5, R14, 0x10, RZ ;  /* 0x000000100e058819 */ /* 0x000fe200000006ff */
[----:B------:R-:W-:Y:S02]  /*53b0*/  @!P0 FFMA.FTZ R34, R11, R6, -R20 ;  /* 0x000000060b228223 */ /* 0x000fe40000010814 */
[----:B------:R-:W-:Y:S02]  /*53c0*/  @!P0 IMAD.U32 R6, R9, 0x10000, RZ ;  /* 0x0001000009068824 */ /* 0x000fe400078e00ff */
[----:B------:R-:W-:Y:S01]  /*53d0*/  @!P0 FMUL.FTZ R21, R7, R23 ;  /* 0x0000001707158220 */ /* 0x000fe20000410000 */
[----:B------:R-:W-:Y:S01]  /*53e0*/  @!P0 F2FP.BF16.PACK_AB R34, R34, R33 ;  /* 0x000000212222823e */ /* 0x000fe200000010ff */
[----:B------:R-:W-:Y:S01]  /*53f0*/  @!P0 IMAD.U32 R20, R27, 0x10000, RZ ;  /* 0x000100001b148824 */ /* 0x000fe200078e00ff */
[----:B---3--:R-:W-:Y:S01]  /*5400*/  LEA.HI.X R33, R50, R39, R78, 0x1, P1 ;  /* 0x0000002732217211 */ /* 0x008fe200008f0c4e */
[-C--:B------:R-:W-:Y:S02]  /*5410*/  @!P0 FMUL.FTZ R7, R7, R6.reuse ;  /* 0x0000000607078220 */ /* 0x080fe40000410000 */
[----:B------:R-:W-:Y:S01]  /*5420*/  @!P0 FFMA.FTZ R37, R24, R6, -R21 ;  /* 0x0000000618258223 */ /* 0x000fe20000010815 */
[----:B------:R-:W-:Y:S01]  /*5430*/  @!P0 LOP3.LUT R6, R15, 0xffff0000, RZ, 0xc0, !PT ;  /* 0xffff00000f068812 */ /* 0x000fe200078ec0ff */
[----:B------:R-:W-:Y:S02]  /*5440*/  @!P0 FFMA.FTZ R2, R8, R11, R2 ;  /* 0x0000000b08028223 */ /* 0x000fe40000010002 */
[----:B------:R-:W-:Y:S02]  /*5450*/  @!P0 IMAD.U32 R8, R10, 0x10000, RZ ;  /* 0x000100000a088824 */ /* 0x000fe400078e00ff */
[----:B------:R-:W-:Y:S02]  /*5460*/  @!P0 IMAD.U32 R11, R30, 0x10000, RZ ;  /* 0x000100001e0b8824 */ /* 0x000fe400078e00ff */
[C---:B------:R-:W-:Y:S02]  /*5470*/  @!P0 FMUL.FTZ R21, R5.reuse, R20 ;  /* 0x0000001405158220 */ /* 0x040fe40000410000 */
[-C--:B------:R-:W-:Y:S02]  /*5480*/  @!P0 FMUL.FTZ R5, R5, R8.reuse ;  /* 0x0000000805058220 */ /* 0x080fe40000410000 */
[----:B------:R-:W-:Y:S01]  /*5490*/  @!P0 FFMA.FTZ R41, R11, R8, -R21 ;  /* 0x000000080b298223 */ /* 0x000fe20000010815 */
[----:B------:R-:W-:Y:S01]  /*54a0*/  @!P0 LOP3.LUT R8, R9, 0xffff0000, RZ, 0xc0, !PT ;  /* 0xffff000009088812 */ /* 0x000fe200078ec0ff */
[----:B------:R-:W-:Y:S01]  /*54b0*/  @!P0 FMUL.FTZ R9, R6, R25 ;  /* 0x0000001906098220 */ /* 0x000fe20000410000 */
[----:B------:R-:W-:Y:S01]  /*54c0*/  @!P0 LOP3.LUT R21, R27, 0xffff0000, RZ, 0xc0, !PT ;  /* 0xffff00001b158812 */ /* 0x000fe200078ec0ff */
[----:B------:R-:W-:Y:S02]  /*54d0*/  @!P0 FFMA.FTZ R3, R16, R17, R3 ;  /* 0x0000001110038223 */ /* 0x000fe40000010003 */
[-C--:B------:R-:W-:Y:S01]  /*54e0*/  @!P0 FFMA.FTZ R36, R26, R8.reuse, -R9 ;  /* 0x000000081a248223 */ /* 0x080fe20000010809 */
[----:B------:R-:W-:Y:S01]  /*54f0*/  @!P0 LOP3.LUT R9, R10, 0xffff0000, RZ, 0xc0, !PT ;  /* 0xffff00000a098812 */ /* 0x000fe200078ec0ff */
[----:B------:R-:W-:Y:S01]  /*5500*/  @!P0 FMUL.FTZ R8, R6, R8 ;  /* 0x0000000806088220 */ /* 0x000fe20000410000 */
[----:B------:R-:W-:Y:S01]  /*5510*/  @!P0 LOP3.LUT R6, R14, 0xffff0000, RZ, 0xc0, !PT ;  /* 0xffff00000e068812 */ /* 0x000fe200078ec0ff */
[----:B------:R-:W-:Y:S01]  /*5520*/  @!P0 FFMA.FTZ R4, R18, R19, R4 ;  /* 0x0000001312048223 */ /* 0x000fe20000010004 */
[----:B------:R-:W-:Y:S01]  /*5530*/  @!P0 F2FP.BF16.PACK_AB R27, R36, R37 ;  /* 0x00000025241b823e */ /* 0x000fe200000010ff */
[----:B------:R-:W-:Y:S02]  /*5540*/  @!P0 FFMA.FTZ R5, R20, R11, R5 ;  /* 0x0000000b14058223 */ /* 0x000fe40000010005 */
[C---:B------:R-:W-:Y:S01]  /*5550*/  @!P0 FMUL.FTZ R10, R6.reuse, R21 ;  /* 0x00000015060a8220 */ /* 0x040fe20000410000 */
[----:B------:R-:W-:Y:S01]  /*5560*/  @!P0 MOV R31, R27 ;  /* 0x0000001b001f8202 */ /* 0x000fe20000000f00 */
[----:B------:R-:W-:Y:S01]  /*5570*/  @!P0 FMUL.FTZ R6, R6, R9 ;  /* 0x0000000906068220 */ /* 0x000fe20000410000 */
[----:B------:R-:W-:Y:S01]  /*5580*/  @!P0 F2FP.BF16.PACK_AB R3, R4, R3 ;  /* 0x000000030403823e */ /* 0x000fe200000010ff */
[----:B------:R-:W-:Y:S01]  /*5590*/  @!P0 FFMA.FTZ R10, R22, R9, -R10 ;  /* 0x00000009160a8223 */ /* 0x000fe2000001080a */
[----:B------:R-:W-:Y:S01]  /*55a0*/  @!P0 F2FP.BF16.PACK_AB R9, R2, R0 ;  /* 0x000000000209823e */ /* 0x000fe200000010ff */
[----:B------:R-:W-:Y:S02]  /*55b0*/  @!P0 FFMA.FTZ R6, R21, R22, R6 ;  /* 0x0000001615068223 */ /* 0x000fe40000010006 */
[----:B------:R-:W-:Y:S01]  /*55c0*/  @!P0 FFMA.FTZ R7, R23, R24, R7 ;  /* 0x0000001817078223 */ /* 0x000fe20000010007 */
[----:B------:R-:W-:Y:S01]  /*55d0*/  @!P0 F2FP.BF16.PACK_AB R10, R10, R41 ;  /* 0x000000290a0a823e */ /* 0x000fe200000010ff */
[----:B------:R-:W-:Y:S01]  /*55e0*/  @!P0 FFMA.FTZ R8, R25, R26, R8 ;  /* 0x0000001a19088223 */ /* 0x000fe20000010008 */
[----:B------:R-:W-:Y:S01]  /*55f0*/  @!P0 F2FP.BF16.PACK_AB R2, R6, R5 ;  /* 0x000000050602823e */ /* 0x000fe200000010ff */
[----:B------:R-:W-:Y:S02]  /*5600*/  @!P0 IMAD.MOV.U32 R28, RZ, RZ, R34 ;  /* 0x000000ffff1c8224 */ /* 0x000fe400078e0022 */
[----:B------:R-:W-:Y:S01]  /*5610*/  @!P0 IMAD.MOV.U32 R29, RZ, RZ, R35 ;  /* 0x000000ffff1d8224 */ /* 0x000fe200078e0023 */
[----:B------:R-:W-:Y:S01]  /*5620*/  @!P0 F2FP.BF16.PACK_AB R0, R8, R7 ;  /* 0x000000070800823e */ /* 0x000fe200000010ff */
[----:B------:R-:W-:Y:S02]  /*5630*/  @!P0 IMAD.MOV.U32 R30, RZ, RZ, R10 ;  /* 0x000000ffff1e8224 */ /* 0x000fe400078e000a */
[----:B------:R-:W-:Y:S02]  /*5640*/  @!P0 IMAD.MOV.U32 R12, RZ, RZ, R9 ;  /* 0x000000ffff0c8224 */ /* 0x000fe400078e0009 */
[----:B------:R-:W-:Y:S01]  /*5650*/  @!P0 IMAD.MOV.U32 R13, RZ, RZ, R3 ;  /* 0x000000ffff0d8224 */ /* 0x000fe200078e0003 */
[----:B------:R1:W-:Y:S01]  /*5660*/  ST.E.128 [R32.64], R28 ;  /* 0x0000001c20007985 */ /* 0x0003e2000c101d08 */
[----:B------:R-:W-:Y:S02]  /*5670*/  @!P0 IMAD.MOV.U32 R14, RZ, RZ, R2 ;  /* 0x000000ffff0e8224 */ /* 0x000fe400078e0002 */
[----:B------:R-:W-:Y:S01]  /*5680*/  @!P0 IMAD.MOV.U32 R15, RZ, RZ, R0 ;  /* 0x000000ffff0f8224 */ /* 0x000fe200078e0000 */
[----:B------:R-:W-:Y:S11]  /*5690*/  ISETP.GE.AND P0, PT, R40, c[0x0][0x1d4], PT ;  /* 0x0000750028007a0c */ /* 0x000ff60003f06270 */
[----:B------:R-:W-:Y:S02]  /*56a0*/  @!UPT UIADD3 URZ, URZ, URZ, URZ ;  /* 0x0000003f3f3ff290 */ /* 0x000fe4000fffe03f */
[----:B------:R-:W-:-:S05]  /*56b0*/  @P0 BRA `(.L_x_180) ;  /* 0x000001f000000947 */ /* 0x000fca0003800000 */
[C---:B------:R-:W-:Y:S04]  /*56c0*/  LEA R2, P0, R40.reuse, R38, 0x1 ;  /* 0x0000002628027211 */ /* 0x040fe800078008ff */
[----:B------:R-:W-:Y:S05]  /*56d0*/  LEA.HI.X.SX32 R3, R40, R39, 0x1, P0 ;  /* 0x0000002728037211 */ /* 0x000fea00000f0eff */
[----:B------:R2:W-:Y:S01]  /*56e0*/  ST.E.128 [R2.64], R12 ;  /* 0x0000000c02007985 */ /* 0x0005e2000c101d08 */
[----:B------:R-:W-:-:S05]  /*56f0*/  BRA `(.L_x_180) ;  /* 0x000001b000007947 */ /* 0x000fca0003800000 */
.L_x_176:
[----:B------:R1:W2:Y:S01]  /*5700*/  SHFL.IDX PT, R2, R22, RZ, 0x181f ;  /* 0x00181fff16027589 */ /* 0x0002a200000e0000 */
[----:B------:R-:W-:Y:S03]  /*5710*/  IMAD.IADD R3, R49, 0x1, -R46 ;  /* 0x0000000131037824 */ /* 0x000fe600078e0a2e */
[----:B------:R1:W3:Y:S02]  /*5720*/  SHFL.IDX PT, R0, R30, RZ, 0x181f ;  /* 0x00181fff1e007589 */ /* 0x0002e400000e0000 */
[----:B------:R-:W-:Y:S04]  /*5730*/  IMNMX R45, R3, 0x20, PT ;  /* 0x00000020032d7817 */ /* 0x000fe80003800200 */
[----:B------:R-:W-:Y:S11]  /*5740*/  ISETP.GT.AND P0, PT, R45, R208, PT ;  /* 0x000000d02d00720c */ /* 0x000ff60003f04270 */
[----:B------:R-:W-:Y:S02]  /*5750*/  @!UPT UIADD3 URZ, URZ, URZ, URZ ;  /* 0x0000003f3f3ff290 */ /* 0x000fe4000fffe03f */
[----:B------:R-:W-:-:S05]  /*5760*/  @!P0 BRA `(.L_x_180) ;  /* 0x0000014000008947 */ /* 0x000fca0003800000 */
[C---:B------:R-:W-:Y:S02]  /*5770*/  ISETP.GE.AND P2, PT, R132.reuse, c[0x0][0x1d4], PT ;  /* 0x0000750084007a0c */ /* 0x040fe40003f46270 */
[----:B------:R-:W-:Y:S02]  /*5780*/  ISETP.GE.AND P3, PT, R135, c[0x0][0x1d4], PT ;  /* 0x0000750087007a0c */ /* 0x000fe40003f66270 */
[C---:B------:R-:W-:Y:S09]  /*5790*/  ISETP.GE.AND P1, PT, R199.reuse, c[0x0][0x1d4], PT ;  /* 0x00007500c7007a0c */ /* 0x040ff20003f26270 */
[----:B------:R-:W4:Y:S01]  /*57a0*/  @!P2 LDS.128 R12, [R198+0xc080] ;  /* 0x00c08000c60ca984 */ /* 0x000f220000000c00 */
[C---:B---3--:R-:W-:Y:S04]  /*57b0*/  @!P2 LEA R4, P0, R132.reuse, R0, 0x1 ;  /* 0x000000008404a211 */ /* 0x048fe800078008ff */
[----:B--2---:R-:W-:Y:S02]  /*57c0*/  @!P2 LEA.HI.X R5, R132, R2, R133, 0x1, P0 ;  /* 0x000000028405a211 */ /* 0x004fe400000f0c85 */
[C---:B------:R-:W-:Y:S04]  /*57d0*/  @!P3 LEA R8, P0, R204.reuse, R0, 0x1 ;  /* 0x00000000cc08b211 */ /* 0x040fe800078008ff */
[----:B------:R-:W-:Y:S02]  /*57e0*/  @!P3 LEA.HI.X R9, R204, R2, R209, 0x1, P0 ;  /* 0x00000002cc09b211 */ /* 0x000fe400000f0cd1 */
[C---:B------:R-:W-:Y:S04]  /*57f0*/  @!P1 LEA R6, P0, R199.reuse, R0, 0x1 ;  /* 0x00000000c7069211 */ /* 0x040fe800078008ff */
[----:B------:R-:W-:Y:S02]  /*5800*/  @!P1 LEA.HI.X R7, R199, R2, R211, 0x1, P0 ;  /* 0x00000002c7079211 */ /* 0x000fe400000f0cd3 */
[C---:B------:R-:W-:Y:S01]  /*5810*/  ISETP.GE.AND P0, PT, R200.reuse, c[0x0][0x1d4], PT ;  /* 0x00007500c8007a0c */ /* 0x040fe20003f06270 */
[----:B----4-:R2:W-:Y:S04]  /*5820*/  @!P2 ST.E.128 [R4.64], R12 ;  /* 0x0000000c0400a985 */ /* 0x0105e8000c101d08 */
[----:B------:R-:W3:Y:S08]  /*5830*/  @!P3 LDS.128 R12, [R198+0xd080] ;  /* 0x00d08000c60cb984 */ /* 0x000ef00000000c00 */
[C---:B--2---:R-:W-:Y:S04]  /*5840*/  @!P0 LEA R4, P2, R200.reuse, R0, 0x1 ;  /* 0x00000000c8048211 */ /* 0x044fe800078408ff */
[----:B------:R-:W-:Y:S01]  /*5850*/  @!P0 LEA.HI.X R5, R200, R2, R210, 0x1, P2 ;  /* 0x00000002c8058211 */ /* 0x000fe200010f0cd2 */
[----:B---3--:R-:W-:Y:S04]  /*5860*/  @!P3 ST.E.128 [R8.64], R12 ;  /* 0x0000000c0800b985 */ /* 0x008fe8000c101d08 */
[----:B------:R-:W2:Y:S04]  /*5870*/  @!P1 LDS.128 R8, [R198+0xe080] ;  /* 0x00e08000c6089984 */ /* 0x000ea80000000c00 */
[----:B--2---:R-:W-:Y:S04]  /*5880*/  @!P1 ST.E.128 [R6.64], R8 ;  /* 0x0000000806009985 */ /* 0x004fe8000c101d08 */
[----:B------:R-:W2:Y:S04]  /*5890*/  @!P0 LDS.128 R8, [R198+0xf080] ;  /* 0x00f08000c6088984 */ /* 0x000ea80000000c00 */
[----:B--2---:R2:W-:Y:S02]  /*58a0*/  @!P0 ST.E.128 [R4.64], R8 ;  /* 0x0000000804008985 */ /* 0x0045e4000c101d08 */
.L_x_180:
[----:B------:R-:W-:Y:S05]  /*58b0*/  BSYNC B1 ;  /* 0x0000000000017941 */ /* 0x000fea0003800000 */
.L_x_175:
[----:B---3--:R-:W-:Y:S01]  /*58c0*/  IMAD R0, R47, c[0x0][0x208], RZ ;  /* 0x000082002f007a24 */ /* 0x008fe200078e02ff */
[----:B------:R-:W-:Y:S01]  /*58d0*/  LOP3.LUT P2, RZ, R207, 0x1, RZ, 0xc0, !PT ;  /* 0x00000001cfff7812 */ /* 0x000fe2000784c0ff */
[C---:B-12--5:R-:W-:Y:S01]  /*58e0*/  IMAD.WIDE.U32 R2, R44.reuse, c[0x0][0x208], RZ ;  /* 0x000082002c027a25 */ /* 0x066fe200078e00ff */
[----:B------:R-:W-:Y:S03]  /*58f0*/  BSSY B0, `(.L_x_191) ;  /* 0x0000038000007945 */ /* 0x000fe60003800000 */
[----:B------:R-:W-:Y:S05]  /*5900*/  IMAD R0, R44, c[0x0][0x20c], R0 ;  /* 0x000083002c007a24 */ /* 0x000fea00078e0200 */
[----:B------:R-:W-:Y:S01]  /*5910*/  IADD3 R3, R3, R0, RZ ;  /* 0x0000000003037210 */ /* 0x000fe20007ffe0ff */
[----:B------:R-:W-:Y:S04]  /*5920*/  IMAD R0, R48, c[0x0][0x218], RZ ;  /* 0x0000860030007a24 */ /* 0x000fe800078e02ff */
[C---:B------:R-:W-:Y:S04]  /*5930*/  IMAD.WIDE.U32 R2, R43.reuse, c[0x0][0x218], R2 ;  /* 0x000086002b027a25 */ /* 0x040fe800078e0002 */
[----:B------:R-:W-:Y:S01]  /*5940*/  IMAD R0, R43, c[0x0][0x21c], R0 ;  /* 0x000087002b007a24 */ /* 0x000fe200078e0200 */
[----:B------:R-:W-:Y:S04]  /*5950*/  IADD3 R6, P0, R70, R2, RZ ;  /* 0x0000000246067210 */ /* 0x000fe80007f1e0ff */
[----:B------:R-:W-:Y:S02]  /*5960*/  IADD3.X R7, R88, R3, R0, P0, !PT ;  /* 0x0000000358077210 */ /* 0x000fe400007fe400 */
[----:B------:R-:W-:Y:S04]  /*5970*/  IADD3 R0, R89, -R46, RZ ;  /* 0x8000002e59007210 */ /* 0x000fe80007ffe0ff */
[----:B------:R-:W-:Y:S11]  /*5980*/  ISETP.GE.AND P0, PT, R0, 0x1, PT ;  /* 0x000000010000780c */ /* 0x000ff60003f06270 */
[----:B------:R-:W-:Y:S02]  /*5990*/  @!UPT UIADD3 URZ, URZ, URZ, URZ ;  /* 0x0000003f3f3ff290 */ /* 0x000fe4000fffe03f */
[----:B------:R-:W-:Y:S01]  /*59a0*/  @P0 IMAD.WIDE R2, R42, 0x20, R52 ;  /* 0x000000202a020825 */ /* 0x000fe200078e0234 */
[----:B------:R-:W-:Y:S03]  /*59b0*/  @P0 MOV R5, R86 ;  /* 0x0000005600050202 */ /* 0x000fe60000000f00 */
[----:B------:R-:W-:Y:S02]  /*59c0*/  @P0 IMAD R0, R3, c[0x0][0x258], RZ ;  /* 0x0000960003000a24 */ /* 0x000fe400078e02ff */
[----:B------:R-:W-:Y:S04]  /*59d0*/  @P0 IMAD.MOV.U32 R4, RZ, RZ, R72 ;  /* 0x000000ffff040224 */ /* 0x000fe800078e0048 */
[C---:B------:R-:W-:Y:S04]  /*59e0*/  @P0 IMAD.WIDE.U32 R4, R2.reuse, c[0x0][0x258], R4 ;  /* 0x0000960002040a25 */ /* 0x040fe800078e0004 */
[----:B------:R-:W-:Y:S04]  /*59f0*/  @P0 IMAD R2, R2, c[0x0][0x25c], R0 ;  /* 0x0000970002020a24 */ /* 0x000fe800078e0200 */
[----:B------:R-:W-:Y:S01]  /*5a00*/  @P0 IMAD.IADD R0, R5, 0x1, R2 ;  /* 0x0000000105000824 */ /* 0x000fe200078e0202 */
[C---:B------:R-:W-:Y:S04]  /*5a10*/  @P0 LEA R2, P1, R4.reuse, c[0x0][0x250], 0x1 ;  /* 0x0000940004020a11 */ /* 0x040fe800078208ff */
[----:B------:R-:W-:Y:S02]  /*5a20*/  @P0 LEA.HI.X R3, R4, c[0x0][0x254], R0, 0x1, P1 ;  /* 0x0000950004030a11 */ /* 0x000fe400008f0c00 */
[C---:B------:R-:W-:Y:S03]  /*5a30*/  LEA R0, P1, R6.reuse, c[0x0][0x1f8], 0x1 ;  /* 0x00007e0006007a11 */ /* 0x040fe600078208ff */
[----:B------:R-:W-:Y:S01]  /*5a40*/  @!PT LDS RZ, [RZ] ;  /* 0x00000000fffff984 */ /* 0x000fe20000000800 */
[----:B------:R-:W-:Y:S01]  /*5a50*/  @!PT LDS RZ, [RZ] ;  /* 0x00000000fffff984 */ /* 0x000fe20000000800 */
[----:B------:R-:W-:Y:S01]  /*5a60*/  @!PT LDS RZ, [RZ] ;  /* 0x00000000fffff984 */ /* 0x000fe20000000800 */
[----:B------:R1:W-:Y:S01]  /*5a70*/  @P0 LDGSTS.E.BYPASS.LTC128B.128 [R198+0x8080], [R2.64], !P2 ;  /* 0x0808000002c60fae */ /* 0x0003e2000d101d48 */
[----:B------:R-:W-:Y:S03]  /*5a80*/  LEA.HI.X R7, R6, c[0x0][0x1fc], R7, 0x1, P1 ;  /* 0x00007f0006077a11 */ /* 0x000fe600008f0c07 */
[----:B------:R1:W-:Y:S04]  /*5a90*/  @P0 LDGSTS.E.BYPASS.LTC128B.128 [R198+0x9080], [R2.64+0x80], !P6 ;  /* 0x0908008002c60fae */ /* 0x0003e8000f101d48 */
[----:B------:R1:W-:Y:S04]  /*5aa0*/  @P0 LDGSTS.E.BYPASS.LTC128B.128 [R198+0xa080], [R2.64+0x100], !P5 ;  /* 0x0a08010002c60fae */ /* 0x0003e8000e901d48 */
[----:B------:R1:W-:Y:S01]  /*5ab0*/  @P0 LDGSTS.E.BYPASS.LTC128B.128 [R198+0xb080], [R2.64+0x180], !P4 ;  /* 0x0b08018002c60fae */ /* 0x0003e2000e101d48 */
[----:B------:R-:W-:Y:S03]  /*5ac0*/  ISETP.GT.AND P0, PT, R45, R208, PT ;  /* 0x000000d02d00720c */ /* 0x000fe60003f04270 */
[----:B------:R-:W0:Y:S04]  /*5ad0*/  LDGDEPBAR ;  /* 0x00000000000079af */ /* 0x000e280000000000 */
[----:B------:R-:W2:Y:S04]  /*5ae0*/  SHFL.IDX PT, R0, R0, RZ, 0x181f ;  /* 0x00181fff00007589 */ /* 0x000ea800000e0000 */
[----:B-1----:R1:W3:Y:S01]  /*5af0*/  SHFL.IDX PT, R2, R7, RZ, 0x181f ;  /* 0x00181fff07027589 */ /* 0x0022e200000e0000 */
[----:B------:R-:W-:Y:S04]  /*5b00*/  DEPBAR.LE SB0, 0x0 ;  /* 0x000080000000791a */ /* 0x000fe80000000000 */
[----:B------:R-:W-:Y:S06]  /*5b10*/  BAR.SYNC.DEFER_BLOCKING 0x0 ;  /* 0x0000000000007b1d */ /* 0x000fec0000010000 */
[----:B------:R-:W-:-:S05]  /*5b20*/  @!P0 BRA `(.L_x_192) ;  /* 0x0000014000008947 */ /* 0x000fca0003800000 */
[C---:B--2---:R-:W-:Y:S02]  /*5b30*/  ISETP.GE.AND P2, PT, R132.reuse, c[0x0][0x1d4], PT ;  /* 0x0000750084007a0c */ /* 0x044fe40003f46270 */
[----:B------:R-:W-:Y:S02]  /*5b40*/  ISETP.GE.AND P3, PT, R135, c[0x0][0x1d4], PT ;  /* 0x0000750087007a0c */ /* 0x000fe40003f66270 */
[C---:B------:R-:W-:Y:S09]  /*5b50*/  ISETP.GE.AND P1, PT, R199.reuse, c[0x0][0x1d4], PT ;  /* 0x00007500c7007a0c */ /* 0x040ff20003f26270 */
[----:B------:R-:W2:Y:S01]  /*5b60*/  @!P2 LDS.128 R12, [R198+0x8080] ;  /* 0x00808000c60ca984 */ /* 0x000ea20000000c00 */
[C---:B------:R-:W-:Y:S04]  /*5b70*/  @!P2 LEA R4, P0, R132.reuse, R0, 0x1 ;  /* 0x000000008404a211 */ /* 0x040fe800078008ff */
[----:B---3--:R-:W-:Y:S02]  /*5b80*/  @!P2 LEA.HI.X R5, R132, R2, R133, 0x1, P0 ;  /* 0x000000028405a211 */ /* 0x008fe400000f0c85 */
[C---:B------:R-:W-:Y:S04]  /*5b90*/  @!P3 LEA R8, P0, R204.reuse, R0, 0x1 ;  /* 0x00000000cc08b211 */ /* 0x040fe800078008ff */
[----:B------:R-:W-:Y:S02]  /*5ba0*/  @!P3 LEA.HI.X R9, R204, R2, R209, 0x1, P0 ;  /* 0x00000002cc09b211 */ /* 0x000fe400000f0cd1 */
[C---:B------:R-:W-:Y:S04]  /*5bb0*/  @!P1 LEA R6, P0, R199.reuse, R0, 0x1 ;  /* 0x00000000c7069211 */ /* 0x040fe800078008ff */
[----:B-1----:R-:W-:Y:S02]  /*5bc0*/  @!P1 LEA.HI.X R7, R199, R2, R211, 0x1, P0 ;  /* 0x00000002c7079211 */ /* 0x002fe400000f0cd3 */
[C---:B------:R-:W-:Y:S01]  /*5bd0*/  ISETP.GE.AND P0, PT, R200.reuse, c[0x0][0x1d4], PT ;  /* 0x00007500c8007a0c */ /* 0x040fe20003f06270 */
[----:B--2---:R1:W-:Y:S04]  /*5be0*/  @!P2 ST.E.128 [R4.64], R12 ;  /* 0x0000000c0400a985 */ /* 0x0043e8000c101d08 */
[----:B------:R-:W2:Y:S08]  /*5bf0*/  @!P3 LDS.128 R12, [R198+0x9080] ;  /* 0x00908000c60cb984 */ /* 0x000eb00000000c00 */
[C---:B-1----:R-:W-:Y:S04]  /*5c00*/  @!P0 LEA R4, P2, R200.reuse, R0, 0x1 ;  /* 0x00000000c8048211 */ /* 0x042fe800078408ff */
[----:B------:R-:W-:Y:S01]  /*5c10*/  @!P0 LEA.HI.X R5, R200, R2, R210, 0x1, P2 ;  /* 0x00000002c8058211 */ /* 0x000fe200010f0cd2 */
[----:B--2---:R-:W-:Y:S04]  /*5c20*/  @!P3 ST.E.128 [R8.64], R12 ;  /* 0x0000000c0800b985 */ /* 0x004fe8000c101d08 */
[----:B------:R-:W1:Y:S04]  /*5c30*/  @!P1 LDS.128 R8, [R198+0xa080] ;  /* 0x00a08000c6089984 */ /* 0x000e680000000c00 */
[----:B-1----:R-:W-:Y:S04]  /*5c40*/  @!P1 ST.E.128 [R6.64], R8 ;  /* 0x0000000806009985 */ /* 0x002fe8000c101d08 */
[----:B------:R-:W1:Y:S04]  /*5c50*/  @!P0 LDS.128 R8, [R198+0xb080] ;  /* 0x00b08000c6088984 */ /* 0x000e680000000c00 */
[----:B-1----:R1:W-:Y:S02]  /*5c60*/  @!P0 ST.E.128 [R4.64], R8 ;  /* 0x0000000804008985 */ /* 0x0023e4000c101d08 */
.L_x_192:
[----:B--2---:R-:W-:Y:S05]  /*5c70*/  BSYNC B0 ;  /* 0x0000000000007941 */ /* 0x004fea0003800000 */
.L_x_191:
[C---:B------:R-:W-:Y:S02]  /*5c80*/  ISETP.GT.AND P0, PT, R42.reuse, R74, PT ;  /* 0x0000004a2a00720c */ /* 0x040fe40003f04270 */
[----:B------:R-:W-:Y:S02]  /*5c90*/  IADD3 R42, R42, -0x1, RZ ;  /* 0xffffffff2a2a7810 */ /* 0x000fe40007ffe0ff */
[----:B------:R-:W-:Y:S09]  /*5ca0*/  LOP3.LUT P2, RZ, R207, 0x1, RZ, 0xc0, !PT ;  /* 0x00000001cfff7812 */ /* 0x000ff2000784c0ff */
[----:B-1----:R-:W-:Y:S01]  /*5cb0*/  @P0 SHF.R.S32.HI R4, RZ, 0x1f, R42 ;  /* 0x0000001fff040819 */ /* 0x002fe2000001142a */
[----:B------:R-:W-:Y:S02]  /*5cc0*/  @P0 IMAD R0, R97, R42, RZ ;  /* 0x0000002a61000224 */ /* 0x000fe400078e02ff */
[----:B---3--:R-:W-:Y:S02]  /*5cd0*/  @P0 IMAD.MOV.U32 R2, RZ, RZ, R56 ;  /* 0x000000ffff020224 */ /* 0x008fe400078e0038 */
[----:B------:R-:W-:Y:S02]  /*5ce0*/  @P0 IMAD.MOV.U32 R3, RZ, RZ, R55 ;  /* 0x000000ffff030224 */ /* 0x000fe400078e0037 */
[-C--:B------:R-:W-:Y:S02]  /*5cf0*/  @P0 IMAD R0, R4, R100.reuse, R0 ;  /* 0x0000006404000224 */ /* 0x080fe400078e0200 */
[----:B------:R-:W-:Y:S04]  /*5d00*/  @P0 IMAD.WIDE.U32 R2, R42, R100, R2 ;  /* 0x000000642a020225 */ /* 0x000fe800078e0002 */
[----:B------:R-:W-:Y:S01]  /*5d10*/  @P0 IMAD.IADD R0, R3, 0x1, R0 ;  /* 0x0000000103000824 */ /* 0x000fe200078e0200 */
[C---:B------:R-:W-:Y:S04]  /*5d20*/  @P0 LEA R4, P1, R2.reuse, c[0x0][0x220], 0x1 ;  /* 0x0000880002040a11 */ /* 0x040fe800078208ff */
[----:B------:R-:W-:Y:S05]  /*5d30*/  @P0 LEA.HI.X R5, R2, c[0x0][0x224], R0, 0x1, P1 ;  /* 0x0000890002050a11 */ /* 0x000fea00008f0c00 */
[----:B------:R-:W-:Y:S01]  /*5d40*/  @!PT LDS RZ, [RZ] ;  /* 0x00000000fffff984 */ /* 0x000fe20000000800 */
[----:B------:R-:W-:Y:S01]  /*5d50*/  @!PT LDS RZ, [RZ] ;  /* 0x00000000fffff984 */ /* 0x000fe20000000800 */
[----:B------:R-:W-:Y:S01]  /*5d60*/  @!PT LDS RZ, [RZ] ;  /* 0x00000000fffff984 */ /* 0x000fe20000000800 */
[----:B------:R1:W-:Y:S04]  /*5d70*/  @P0 LDGSTS.E.BYPASS.LTC128B.128 [R198+0xc080], [R4.64], !P2 ;  /* 0x0c08000004c60fae */ /* 0x0003e8000d101d48 */
[----:B------:R1:W-:Y:S04]  /*5d80*/  @P0 LDGSTS.E.BYPASS.LTC128B.128 [R198+0xd080], [R4.64+0x80], !P6 ;  /* 0x0d08008004c60fae */ /* 0x0003e8000f101d48 */
[----:B------:R1:W-:Y:S04]  /*5d90*/  @P0 LDGSTS.E.BYPASS.LTC128B.128 [R198+0xe080], [R4.64+0x100], !P5 ;  /* 0x0e08010004c60fae */ /* 0x0003e8000e901d48 */
[----:B------:R1:W-:Y:S04]  /*5da0*/  @P0 LDGSTS.E.BYPASS.LTC128B.128 [R198+0xf080], [R4.64+0x180], !P4 ;  /* 0x0f08018004c60fae */ /* 0x0003e8000e101d48 */
[----:B------:R-:W0:Y:S01]  /*5db0*/  LDGDEPBAR ;  /* 0x00000000000079af */ /* 0x000e220000000000 */
[----:B------:R-:W-:-:S05]  /*5dc0*/  @P0 BRA `(.L_x_193) ;  /* 0xffffd01000000947 */ /* 0x000fca000383ffff */
[----:B------:R-:W-:Y:S01]  /*5dd0*/  WARPSYNC 0xffffffff ;  /* 0xffffffff00007948 */ /* 0x000fe20003800000 */
[----:B------:R-:W-:Y:S06]  /*5de0*/  BAR.SYNC.DEFER_BLOCKING 0x0 ;  /* 0x0000000000007b1d */ /* 0x000fec0000010000 */
.L_x_174:
[----:B------:R-:W-:Y:S01]  /*5df0*/  ISETP.GE.AND P0, PT, R106, 0x1, PT ;  /* 0x000000016a00780c */ /* 0x000fe20003f06270 */
[----:B------:R-:W-:Y:S01]  /*5e00*/  BSSY B0, `(.L_x_194) ;  /* 0x0000020000007945 */ /* 0x000fe20003800000 */
[----:B------:R-:W-:-:S11]  /*5e10*/  MOV R0, RZ ;  /* 0x000000ff00007202 */ /* 0x000fd60000000f00 */
[----:B------:R-:W-:Y:S05]  /*5e20*/  @!P0 BRA `(.L_x_195) ;  /* 0x000001d000008947 */ /* 0x000fea0003800000 */
[----:B------:R-:W-:Y:S02]  /*5e30*/  IABS R0, R91 ;  /* 0x0000005b00007213 */ /* 0x000fe40000000000 */
[----:B-1----:R-:W-:-:S03]  /*5e40*/  IADD3 R5, R93, -0x1, R91 ;  /* 0xffffffff5d057810 */ /* 0x002fc60007ffe05b */
        /* <DEDUP_REMOVED lines=27> */
.L_x_195:
[----:B------:R-:W-:Y:S05]  /*6000*/  BSYNC B0 ;  /* 0x0000000000007941 */ /* 0x000fea0003800000 */
.L_x_194:
[----:B------:R-:W-:Y:S01]  /*6010*/  IMAD R213, R245, R0, RZ ;  /* 0x00000000f5d57224 */ /* 0x000fe200078e02ff */
[----:B------:R-:W-:Y:S01]  /*6020*/  MOV R17, RZ ;  /* 0x000000ff00117202 */ /* 0x000fe20000000f00 */
[----:B------:R-:W-:Y:S01]  /*6030*/  IMAD.MOV.U32 R18, RZ, RZ, RZ ;  /* 0x000000ffff127224 */ /* 0x000fe200078e00ff */
[----:B------:R-:W-:Y:S01]  /*6040*/  CS2R R66, SRZ ;  /* 0x0000000000427805 */ /* 0x000fe2000001ff00 */
[--C-:B------:R-:W-:Y:S01]  /*6050*/  IMAD.IADD R2, R213, 0x1, R0.reuse ;  /* 0x00000001d5027824 */ /* 0x100fe200078e0200 */
[----:B------:R-:W-:Y:S01]  /*6060*/  PRMT R0, RZ, 0x7610, R0 ;  /* 0x00007610ff007816 */ /* 0x000fe20000000000 */
        /* <DEDUP_REMOVED lines=33> */
[----:B----4-:R-:W-:Y:S01]  /*6280*/  CS2R R38, SRZ ;  /* 0x0000000000267805 */ /* 0x010fe2000001ff00 */
        /* <DEDUP_REMOVED lines=32> */
[----:B------:R-:W-:-:S04]  /*6490*/  ISETP.NE.U32.AND P0, PT, RZ, c[0x0][0x340], PT ;  /* 0x0000d000ff007a0c */ /* 0x000fc80003f05070 */
[----:B------:R-:W-:-:S13]  /*64a0*/  ISETP.NE.AND.EX P2, PT, RZ, c[0x0][0x344], PT, P0 ;  /* 0x0000d100ff007a0c */ /* 0x000fda0003f45300 */
[----:B------:R-:W-:-:S04]  /*64b0*/  @P2 IADD3 R2, P0, R227, c[0x0][0x340], RZ ;  /* 0x0000d000e3022a10 */ /* 0x000fc80007f1e0ff */
[----:B------:R-:W-:-:S05]  /*64c0*/  @P2 IADD3.X R3, R232, c[0x0][0x344], RZ, P0, !PT ;  /* 0x0000d100e8032a10 */ /* 0x000fca00007fe4ff */
[----:B------:R2:W5:Y:S01]  /*64d0*/  @P2 LDG.E R14, [R2.64] ;  /* 0x00000008020e2981 */ /* 0x000562000c1e1900 */
[----:B-1----:R-:W-:Y:S01]  /*64e0*/  IMAD.MOV.U32 R4, RZ, RZ, c[0x0][0x2c4] ;  /* 0x0000b100ff047624 */ /* 0x002fe200078e00ff */
[----:B------:R-:W-:Y:S01]  /*64f0*/  SHF.R.S32.HI R0, RZ, 0x1f, R107 ;  /* 0x0000001fff007819 */ /* 0x000fe2000001146b */
[C---:B------:R-:W-:Y:S01]  /*6500*/  IMAD R12, R229.reuse, 0x80, R208 ;  /* 0x00000080e50c7824 */ /* 0x040fe200078e02d0 */
[----:B------:R-:W-:Y:S02]  /*6510*/  ISETP.NE.U32.AND P0, PT, RZ, c[0x0][0x348], PT ;  /* 0x0000d200ff007a0c */ /* 0x000fe40003f05070 */
[----:B------:R-:W-:Y:S01]  /*6520*/  ISETP.NE.AND P1, PT, R4, 0x1, PT ;  /* 0x000000010400780c */ /* 0x000fe20003f25270 */
[----:B------:R-:W-:Y:S01]  /*6530*/  IMAD R0, R0, c[0x0][0x178], RZ ;  /* 0x00005e0000007a24 */ /* 0x000fe200078e02ff */
[----:B------:R-:W-:Y:S02]  /*6540*/  LEA R4, R229, R218, 0x7 ;  /* 0x000000dae5047211 */ /* 0x000fe400078e38ff */
[----:B------:R-:W-:Y:S01]  /*6550*/  LOP3.LUT R216, R230, 0xffff, RZ, 0xc0, !PT ;  /* 0x0000ffffe6d87812 */ /* 0x000fe200078ec0ff */
[----:B------:R-:W-:Y:S01]  /*6560*/  IMAD R0, R107, c[0x0][0x17c], R0 ;  /* 0x00005f006b007a24 */ /* 0x000fe200078e0200 */
[----:B------:R-:W-:-:S02]  /*6570*/  ISETP.NE.AND.EX P0, PT, RZ, c[0x0][0x34c], PT, P0 ;  /* 0x0000d300ff007a0c */ /* 0x000fc40003f05300 */
[----:B------:R-:W-:Y:S02]  /*6580*/  ISETP.GE.AND P6, PT, R132, c[0x0][0x198], PT ;  /* 0x0000660084007a0c */ /* 0x000fe40003fc6270 */
[----:B------:R-:W-:Y:S02]  /*6590*/  SEL R6, R235, RZ, !P0 ;  /* 0x000000ffeb067207 */ /* 0x000fe40004000000 */
[----:B------:R-:W-:Y:S01]  /*65a0*/  SEL R5, R233, RZ, !P0 ;  /* 0x000000ffe9057207 */ /* 0x000fe20004000000 */
[----:B------:R-:W-:Y:S01]  /*65b0*/  @P1 IMAD.HI.U32 R7, R4, c[0x0][0x2c8], RZ ;  /* 0x0000b20004071a27 */ /* 0x000fe200078e00ff */
[----:B------:R-:W-:Y:S02]  /*65c0*/  ISETP.GE.AND P5, PT, R135, c[0x0][0x198], PT ;  /* 0x0000660087007a0c */ /* 0x000fe40003fa6270 */
[----:B------:R-:W-:Y:S01]  /*65d0*/  ISETP.GE.AND P4, PT, R199, c[0x0][0x198], PT ;  /* 0x00006600c7007a0c */ /* 0x000fe20003f86270 */
[----:B------:R-:W-:Y:S01]  /*65e0*/  IMAD R6, R6, c[0x0][0x1c0], RZ ;  /* 0x0000700006067a24 */ /* 0x000fe200078e02ff */
[----:B------:R-:W-:Y:S01]  /*65f0*/  ISETP.GE.AND P3, PT, R200, c[0x0][0x198], PT ;  /* 0x00006600c8007a0c */ /* 0x000fe20003f66270 */
[----:B--2---:R-:W-:Y:S01]  /*6600*/  IMAD.WIDE.U32 R2, R107, c[0x0][0x178], RZ ;  /* 0x00005e006b027a25 */ /* 0x004fe200078e00ff */
[----:B------:R-:W-:-:S03]  /*6610*/  IADD3 R80, R174, -0x1, RZ ;  /* 0xffffffffae507810 */ /* 0x000fc60007ffe0ff */
[----:B------:R-:W-:Y:S02]  /*6620*/  IMAD.IADD R3, R3, 0x1, R0 ;  /* 0x0000000103037824 */ /* 0x000fe400078e0200 */
[----:B------:R-:W-:Y:S01]  /*6630*/  IMAD.MOV.U32 R0, RZ, RZ, R4 ;  /* 0x000000ffff007224 */ /* 0x000fe200078e0004 */
[----:B------:R-:W-:Y:S01]  /*6640*/  @P1 SHF.R.U32.HI R0, RZ, c[0x0][0x2cc], R7 ;  /* 0x0000b300ff001a19 */ /* 0x000fe20000011607 */
[----:B------:R-:W-:-:S03]  /*6650*/  IMAD.WIDE.U32 R2, R216, c[0x0][0x1b8], R2 ;  /* 0x00006e00d8027a25 */ /* 0x000fc600078e0002 */
[----:B------:R-:W-:Y:S01]  /*6660*/  SHF.R.S32.HI R7, RZ, 0x1f, R0 ;  /* 0x0000001fff077819 */ /* 0x000fe20000011400 */
[----:B------:R-:W-:Y:S02]  /*6670*/  IMAD R3, R216, c[0x0][0x1bc], R3 ;  /* 0x00006f00d8037a24 */ /* 0x000fe400078e0203 */
[C---:B------:R-:W-:Y:S02]  /*6680*/  IMAD R6, R5.reuse, c[0x0][0x1c4], R6 ;  /* 0x0000710005067a24 */ /* 0x040fe400078e0206 */
[----:B------:R-:W-:-:S04]  /*6690*/  IMAD.WIDE.U32 R2, R5, c[0x0][0x1c0], R2 ;  /* 0x0000700005027a25 */ /* 0x000fc800078e0002 */
[----:B------:R-:W-:Y:S01]  /*66a0*/  IMAD.MOV R5, RZ, RZ, -R0 ;  /* 0x000000ffff057224 */ /* 0x000fe200078e0a00 */
[----:B------:R-:W-:-:S03]  /*66b0*/  IADD3 R3, R3, R6, RZ ;  /* 0x0000000603037210 */ /* 0x000fc60007ffe0ff */
[----:B------:R-:W-:Y:S02]  /*66c0*/  IMAD R4, R5, c[0x0][0x2c4], R4 ;  /* 0x0000b10005047a24 */ /* 0x000fe400078e0204 */
[----:B------:R-:W-:Y:S02]  /*66d0*/  IMAD R5, R7, c[0x0][0x1b0], RZ ;  /* 0x00006c0007057a24 */ /* 0x000fe400078e02ff */
[----:B------:R-:W-:-:S04]  /*66e0*/  IMAD.WIDE.U32 R2, R0, c[0x0][0x1b0], R2 ;  /* 0x00006c0000027a25 */ /* 0x000fc800078e0002 */
[----:B------:R-:W-:Y:S01]  /*66f0*/  IMAD R6, R0, c[0x0][0x1b4], R5 ;  /* 0x00006d0000067a24 */ /* 0x000fe200078e0205 */
[----:B------:R-:W-:-:S03]  /*6700*/  SHF.R.S32.HI R5, RZ, 0x1f, R4 ;  /* 0x0000001fff057819 */ /* 0x000fc60000011404 */
[----:B------:R-:W-:Y:S02]  /*6710*/  IMAD.IADD R3, R3, 0x1, R6 ;  /* 0x0000000103037824 */ /* 0x000fe400078e0206 */
[----:B------:R-:W-:Y:S02]  /*6720*/  IMAD R0, R5, c[0x0][0x1a8], RZ ;  /* 0x00006a0005007a24 */ /* 0x000fe400078e02ff */
[----:B------:R-:W-:-:S04]  /*6730*/  IMAD.WIDE.U32 R2, R4, c[0x0][0x1a8], R2 ;  /* 0x00006a0004027a25 */ /* 0x000fc800078e0002 */
[----:B------:R-:W-:Y:S01]  /*6740*/  IMAD R0, R4, c[0x0][0x1ac], R0 ;  /* 0x00006b0004007a24 */ /* 0x000fe200078e0200 */
[----:B------:R-:W-:-:S04]  /*6750*/  LEA R13, P0, R2, c[0x0][0x160], 0x1 ;  /* 0x00005800020d7a11 */ /* 0x000fc800078008ff */
[----:B------:R-:W-:-:S04]  /*6760*/  IADD3 R0, R3, R0, RZ ;  /* 0x0000000003007210 */ /* 0x000fc80007ffe0ff */
[----:B------:R-:W-:Y:S02]  /*6770*/  LEA.HI.X R5, R2, c[0x0][0x164], R0, 0x1, P0 ;  /* 0x0000590002057a11 */ /* 0x000fe400000f0c00 */
[----:B------:R-:W-:Y:S01]  /*6780*/  @!P2 MOV R14, R233 ;  /* 0x000000e9000ea202 */ /* 0x000fe20000000f00 */
[----:B------:R-:W-:Y:S05]  /*6790*/  BRA.DIV ~URZ, `(.L_x_197) ;  /* 0x00010f727f007947 */ /* 0x000fea000b800000 */
[----:B------:R1:W2:Y:S02]  /*67a0*/  SHFL.IDX PT, R4, R5, RZ, 0x181f ;  /* 0x00181fff05047589 */ /* 0x0002a400000e0000 */
.L_x_338:
[----:B------:R-:W-:Y:S05]  /*67b0*/  BRA.DIV ~URZ, `(.L_x_198) ;  /* 0x00010fc27f007947 */ /* 0x000fea000b800000 */
[----:B------:R3:W4:Y:S02]  /*67c0*/  SHFL.IDX PT, R0, R13, RZ, 0x181f ;  /* 0x00181fff0d007589 */ /* 0x00072400000e0000 */
.L_x_339:
[----:B------:R-:W-:Y:S01]  /*67d0*/  IMAD R37, R110, c[0x0][0x2c4], RZ ;  /* 0x0000b1006e257a24 */ /* 0x000fe200078e02ff */
[----:B------:R-:W-:Y:S01]  /*67e0*/  LOP3.LUT R207, R207, 0xfffffffd, RZ, 0xc0, !PT ;  /* 0xfffffffdcfcf7812 */ /* 0x000fe200078ec0ff */
[----:B------:R-:W-:Y:S03]  /*67f0*/  BSSY B0, `(.L_x_199) ;  /* 0x0000013000007945 */ /* 0x000fe60003800000 */
[----:B------:R-:W-:-:S13]  /*6800*/  ISETP.GE.AND P0, PT, R12, R37, PT ;  /* 0x000000250c00720c */ /* 0x000fda0003f06270 */
[----:B------:R-:W-:Y:S01]  /*6810*/  @P0 LOP3.LUT R207, R207, 0x2, RZ, 0xfc, !PT ;  /* 0x00000002cfcf0812 */ /* 0x000fe200078efcff */
[----:B------:R-:W-:Y:S05]  /*6820*/  @P0 BRA `(.L_x_200) ;  /* 0x000000f000000947 */ /* 0x000fea0003800000 */
[-C--:B----4-:R-:W-:Y:S02]  /*6830*/  LEA R10, P0, R132, R0.reuse, 0x1 ;  /* 0x00000000840a7211 */ /* 0x090fe400078008ff */
[----:B------:R-:W-:Y:S02]  /*6840*/  LEA R8, P2, R204, R0, 0x1 ;  /* 0x00000000cc087211 */ /* 0x000fe400078408ff */
[----:B--2---:R-:W-:Y:S02]  /*6850*/  LEA.HI.X R11, R132, R4, R133, 0x1, P0 ;  /* 0x00000004840b7211 */ /* 0x004fe400000f0c85 */
[-C--:B------:R-:W-:Y:S02]  /*6860*/  LEA R6, P1, R199, R0.reuse, 0x1 ;  /* 0x00000000c7067211 */ /* 0x080fe400078208ff */
[----:B------:R-:W-:Y:S01]  /*6870*/  LEA R2, P0, R200, R0, 0x1 ;  /* 0x00000000c8027211 */ /* 0x000fe200078008ff */
[----:B------:R-:W-:Y:S01]  /*6880*/  @!PT LDS RZ, [RZ] ;  /* 0x00000000fffff984 */ /* 0x000fe20000000800 */
[----:B------:R-:W-:Y:S01]  /*6890*/  @!PT LDS RZ, [RZ] ;  /* 0x00000000fffff984 */ /* 0x000fe20000000800 */
[----:B------:R-:W-:Y:S01]  /*68a0*/  @!PT LDS RZ, [RZ] ;  /* 0x00000000fffff984 */ /* 0x000fe20000000800 */
[----:B------:R2:W-:Y:S01]  /*68b0*/  LDGSTS.E.BYPASS.LTC128B.128 [R198+0x10080], [R10.64], !P6 ;  /* 0x100800000ac67fae */ /* 0x0005e2000f101d48 */
[----:B------:R-:W-:-:S02]  /*68c0*/  LEA.HI.X R9, R204, R4, R209, 0x1, P2 ;  /* 0x00000004cc097211 */ /* 0x000fc400010f0cd1 */
[-C--:B------:R-:W-:Y:S02]  /*68d0*/  LEA.HI.X R7, R199, R4.reuse, R211, 0x1, P1 ;  /* 0x00000004c7077211 */ /* 0x080fe400008f0cd3 */
[----:B------:R-:W-:Y:S01]  /*68e0*/  LEA.HI.X R3, R200, R4, R210, 0x1, P0 ;  /* 0x00000004c8037211 */ /* 0x000fe200000f0cd2 */
[----:B------:R2:W-:Y:S04]  /*68f0*/  LDGSTS.E.BYPASS.LTC128B.128 [R198+0x14080], [R8.64], !P5 ;  /* 0x1408000008c67fae */ /* 0x0005e8000e901d48 */
[----:B------:R2:W-:Y:S04]  /*6900*/  LDGSTS.E.BYPASS.LTC128B.128 [R198+0x18080], [R6.64], !P4 ;  /* 0x1808000006c67fae */ /* 0x0005e8000e101d48 */
[----:B------:R2:W-:Y:S02]  /*6910*/  LDGSTS.E.BYPASS.LTC128B.128 [R198+0x1c080], [R2.64], !P3 ;  /* 0x1c08000002c67fae */ /* 0x0005e4000d901d48 */
.L_x_200:
[----:B------:R-:W-:Y:S05]  /*6920*/  BSYNC B0 ;  /* 0x0000000000007941 */ /* 0x000fea0003800000 */
.L_x_199:
[----:B------:R-:W-:Y:S05]  /*6930*/  BRA.DIV ~URZ, `(.L_x_201) ;  /* 0x00010eb27f007947 */ /* 0x000fea000b800000 */
[----:B--2---:R2:W1:Y:S04]  /*6940*/  SHFL.IDX PT, R4, R5, 0x1, 0x181f ;  /* 0x00381f0005047f89 */ /* 0x00446800000e0000 */
[----:B----4-:R2:W4:Y:S02]  /*6950*/  SHFL.IDX PT, R0, R13, 0x1, 0x181f ;  /* 0x00381f000d007f89 */ /* 0x01052400000e0000 */
.L_x_340:
[----:B------:R-:W-:Y:S01]  /*6960*/  IADD3 R2, R12, 0x20, RZ ;  /* 0x000000200c027810 */ /* 0x000fe20007ffe0ff */
[----:B------:R-:W-:Y:S03]  /*6970*/  BSSY B0, `(.L_x_202) ;  /* 0x0000012000007945 */ /* 0x000fe60003800000 */
[----:B------:R-:W-:-:S13]  /*6980*/  ISETP.GE.AND P0, PT, R2, R37, PT ;  /* 0x000000250200720c */ /* 0x000fda0003f06270 */
[----:B------:R-:W-:Y:S05]  /*6990*/  @P0 BRA `(.L_x_203) ;  /* 0x000000f000000947 */ /* 0x000fea0003800000 */
[-C--:B----4-:R-:W-:Y:S02]  /*69a0*/  LEA R10, P0, R132, R0.reuse, 0x1 ;  /* 0x00000000840a7211 */ /* 0x090fe400078008ff */
[----:B------:R-:W-:Y:S02]  /*69b0*/  LEA R8, P2, R204, R0, 0x1 ;  /* 0x00000000cc087211 */ /* 0x000fe400078408ff */
[----:B-1----:R-:W-:Y:S02]  /*69c0*/  LEA.HI.X R11, R132, R4, R133, 0x1, P0 ;  /* 0x00000004840b7211 */ /* 0x002fe400000f0c85 */
        /* <DEDUP_REMOVED lines=12> */
.L_x_203:
[----:B------:R-:W-:Y:S05]  /*6a90*/  BSYNC B0 ;  /* 0x0000000000007941 */ /* 0x000fea0003800000 */
.L_x_202:
[----:B------:R-:W-:Y:S05]  /*6aa0*/  BRA.DIV ~URZ, `(.L_x_204) ;  /* 0x00010e127f007947 */ /* 0x000fea000b800000 */
[----:B-1----:R1:W2:Y:S02]  /*6ab0*/  SHFL.IDX PT, R4, R5, 0x2, 0x181f ;  /* 0x00581f0005047f89 */ /* 0x0022a400000e0000 */
.L_x_341:
[----:B------:R-:W-:Y:S05]  /*6ac0*/  BRA.DIV ~URZ, `(.L_x_205) ;  /* 0x00010e627f007947 */ /* 0x000fea000b800000 */
[----:B----4-:R4:W1:Y:S02]  /*6ad0*/  SHFL.IDX PT, R0, R13, 0x2, 0x181f ;  /* 0x00581f000d007f89 */ /* 0x01086400000e0000 */
.L_x_342:
[----:B------:R-:W-:Y:S01]  /*6ae0*/  IADD3 R2, R12, 0x40, RZ ;  /* 0x000000400c027810 */ /* 0x000fe20007ffe0ff */
[----:B------:R-:W-:Y:S03]  /*6af0*/  BSSY B0, `(.L_x_206) ;  /* 0x0000012000007945 */ /* 0x000fe60003800000 */
[----:B------:R-:W-:-:S13]  /*6b00*/  ISETP.GE.AND P0, PT, R2, R37, PT ;  /* 0x000000250200720c */ /* 0x000fda0003f06270 */
[----:B------:R-:W-:Y:S05]  /*6b10*/  @P0 BRA `(.L_x_207) ;  /* 0x000000f000000947 */ /* 0x000fea0003800000 */
[-C--:B-1----:R-:W-:Y:S02]  /*6b20*/  LEA R10, P0, R132, R0.reuse, 0x1 ;  /* 0x00000000840a7211 */ /* 0x082fe400078008ff */
        /* <DEDUP_REMOVED lines=14> */
.L_x_207:
[----:B------:R-:W-:Y:S05]  /*6c10*/  BSYNC B0 ;  /* 0x0000000000007941 */ /* 0x000fea0003800000 */
.L_x_206:
[----:B------:R-:W-:Y:S05]  /*6c20*/  BRA.DIV ~URZ, `(.L_x_208) ;  /* 0x00010d727f007947 */ /* 0x000fea000b800000 */
[----:B--2---:R2:W3:Y:S04]  /*6c30*/  SHFL.IDX PT, R4, R5, 0x3, 0x181f ;  /* 0x00781f0005047f89 */ /* 0x0044e800000e0000 */
[----:B-1----:R2:W1:Y:S02]  /*6c40*/  SHFL.IDX PT, R0, R13, 0x3, 0x181f ;  /* 0x00781f000d007f89 */ /* 0x00246400000e0000 */
.L_x_343:
[----:B------:R-:W-:Y:S01]  /*6c50*/  IADD3 R2, R12, 0x60, RZ ;  /* 0x000000600c027810 */ /* 0x000fe20007ffe0ff */
[----:B-----5:R-:W-:Y:S01]  /*6c60*/  IMAD.WIDE.U32 R222, R14, c[0x0][0x2b0], RZ ;  /* 0x0000ac000ede7a25 */ /* 0x020fe200078e00ff */
[----:B------:R-:W-:-:S02]  /*6c70*/  ISETP.GE.AND P2, PT, R132, c[0x0][0x1d4], PT ;  /* 0x0000750084007a0c */ /* 0x000fc40003f46270 */
[----:B------:R-:W-:Y:S02]  /*6c80*/  ISETP.GE.AND P0, PT, R2, R37, PT ;  /* 0x000000250200720c */ /* 0x000fe40003f06270 */
[----:B------:R-:W-:-:S09]  /*6c90*/  LOP3.LUT R207, R207, 0xfffffffe, RZ, 0xc0, !PT ;  /* 0xfffffffecfcf7812 */ /* 0x000fd200078ec0ff */
[----:B------:R-:W-:Y:S02]  /*6ca0*/  @P2 LOP3.LUT R207, R207, 0x1, RZ, 0xfc, !PT ;  /* 0x00000001cfcf2812 */ /* 0x000fe400078efcff */
[----:B-1----:R-:W-:-:S04]  /*6cb0*/  @!P0 LEA R10, P1, R132, R0, 0x1 ;  /* 0x00000000840a8211 */ /* 0x002fc800078208ff */
[----:B---3--:R-:W-:Y:S02]  /*6cc0*/  @!P0 LEA.HI.X R11, R132, R4, R133, 0x1, P1 ;  /* 0x00000004840b8211 */ /* 0x008fe400008f0c85 */
[----:B------:R-:W-:-:S03]  /*6cd0*/  @!P0 LEA R8, P1, R204, R0, 0x1 ;  /* 0x00000000cc088211 */ /* 0x000fc600078208ff */
[----:B------:R-:W-:Y:S01]  /*6ce0*/  @!PT LDS RZ, [RZ] ;  /* 0x00000000fffff984 */ /* 0x000fe20000000800 */
[----:B------:R-:W-:Y:S01]  /*6cf0*/  @!PT LDS RZ, [RZ] ;  /* 0x00000000fffff984 */ /* 0x000fe20000000800 */
[----:B------:R-:W-:Y:S01]  /*6d00*/  @!PT LDS RZ, [RZ] ;  /* 0x00000000fffff984 */ /* 0x000fe20000000800 */
[----:B------:R1:W-:Y:S01]  /*6d10*/  @!P0 LDGSTS.E.BYPASS.LTC128B.128 [R234+0x3000], [R10.64], !P6 ;  /* 0x030000000aea8fae */ /* 0x0003e2000f101d48 */
[----:B------:R-:W-:Y:S02]  /*6d20*/  @!P0 LEA.HI.X R9, R204, R4, R209, 0x1, P1 ;  /* 0x00000004cc098211 */ /* 0x000fe400008f0cd1 */
[----:B------:R-:W-:-:S03]  /*6d30*/  @!P0 LEA R6, P1, R199, R0, 0x1 ;  /* 0x00000000c7068211 */ /* 0x000fc600078208ff */
[----:B------:R1:W-:Y:S01]  /*6d40*/  @!P0 LDGSTS.E.BYPASS.LTC128B.128 [R234+0x7000], [R8.64], !P5 ;  /* 0x0700000008ea8fae */ /* 0x0003e2000e901d48 */
[----:B------:R-:W-:Y:S02]  /*6d50*/  @!P0 LEA.HI.X R7, R199, R4, R211, 0x1, P1 ;  /* 0x00000004c7078211 */ /* 0x000fe400008f0cd3 */
[C---:B------:R-:W-:Y:S02]  /*6d60*/  @!P0 LEA R2, P1, R200.reuse, R0, 0x1 ;  /* 0x00000000c8028211 */ /* 0x040fe400078208ff */
[----:B------:R-:W-:Y:S01]  /*6d70*/  SHF.R.S32.HI R0, RZ, 0x1f, R14 ;  /* 0x0000001fff007819 */ /* 0x000fe2000001140e */
[----:B------:R1:W-:Y:S01]  /*6d80*/  @!P0 LDGSTS.E.BYPASS.LTC128B.128 [R234+0xb000], [R6.64], !P4 ;  /* 0x0b00000006ea8fae */ /* 0x0003e2000e101d48 */
[----:B------:R-:W-:Y:S02]  /*6d90*/  @!P0 LEA.HI.X R3, R200, R4, R210, 0x1, P1 ;  /* 0x00000004c8038211 */ /* 0x000fe400008f0cd2 */
[----:B------:R-:W-:Y:S01]  /*6da0*/  ISETP.GE.AND P5, PT, R135, c[0x0][0x1d4], PT ;  /* 0x0000750087007a0c */ /* 0x000fe20003fa6270 */
[----:B------:R-:W-:Y:S01]  /*6db0*/  IMAD R0, R0, c[0x0][0x2b0], RZ ;  /* 0x0000ac0000007a24 */ /* 0x000fe200078e02ff */
[----:B------:R-:W-:Y:S01]  /*6dc0*/  ISETP.GE.AND P4, PT, R199, c[0x0][0x1d4], PT ;  /* 0x00007500c7007a0c */ /* 0x000fe20003f86270 */
[----:B------:R1:W-:Y:S01]  /*6dd0*/  @!P0 LDGSTS.E.BYPASS.LTC128B.128 [R234+0xf000], [R2.64], !P3 ;  /* 0x0f00000002ea8fae */ /* 0x0003e2000d901d48 */
[----:B------:R-:W-:Y:S01]  /*6de0*/  ISETP.GE.AND P3, PT, R200, c[0x0][0x1d4], PT ;  /* 0x00007500c8007a0c */ /* 0x000fe20003f66270 */
[----:B------:R-:W-:-:S02]  /*6df0*/  IMAD R0, R14, c[0x0][0x2b4], R0 ;  /* 0x0000ad000e007a24 */ /* 0x000fc400078e0200 */
[----:B------:R-:W0:Y:S01]  /*6e00*/  LDGDEPBAR ;  /* 0x00000000000079af */ /* 0x000e220000000000 */
[----:B------:R-:W-:Y:S01]  /*6e10*/  WARPSYNC 0xffffffff ;  /* 0xffffffff00007948 */ /* 0x000fe20003800000 */
[----:B------:R-:W-:Y:S02]  /*6e20*/  IMAD.IADD R225, R223, 0x1, R0 ;  /* 0x00000001dfe17824 */ /* 0x000fe400078e0200 */
[----:B------:R-:W-:Y:S01]  /*6e30*/  IMAD.MOV.U32 R0, RZ, RZ, c[0x0][0x2b8] ;  /* 0x0000ae00ff007624 */ /* 0x000fe200078e00ff */
[----:B------:R-:W-:Y:S01]  /*6e40*/  BAR.SYNC.DEFER_BLOCKING 0x0 ;  /* 0x0000000000007b1d */ /* 0x000fe20000010000 */
[----:B-1----:R-:W-:Y:S02]  /*6e50*/  IMAD R2, R80, 0x20, R218 ;  /* 0x0000002050027824 */ /* 0x002fe400078e02da */
[----:B------:R-:W-:Y:S01]  /*6e60*/  IMAD.MOV.U32 R202, RZ, RZ, RZ ;  /* 0x000000ffffca7224 */ /* 0x000fe200078e00ff */
[----:B------:R-:W-:Y:S02]  /*6e70*/  ISETP.NE.AND P6, PT, R0, 0x1, PT ;  /* 0x000000010000780c */ /* 0x000fe40003fc5270 */
[C---:B------:R-:W-:Y:S01]  /*6e80*/  ISETP.GE.AND P0, PT, R2.reuse, R106, PT ;  /* 0x0000006a0200720c */ /* 0x040fe20003f06270 */
[----:B------:R-:W-:-:S03]  /*6e90*/  IMAD.IADD R2, R2, 0x1, R226 ;  /* 0x0000000102027824 */ /* 0x000fc600078e02e2 */
[----:B------:R-:W-:Y:S01]  /*6ea0*/  ISETP.GT.OR P0, PT, R218, 0x1f, P0 ;  /* 0x0000001fda00780c */ /* 0x000fe20000704670 */
[----:B------:R-:W-:-:S06]  /*6eb0*/  IMAD.MOV.U32 R0, RZ, RZ, R2 ;  /* 0x000000ffff007224 */ /* 0x000fcc00078e0002 */
[----:B------:R-:W-:-:S05]  /*6ec0*/  @P6 IMAD.HI.U32 R3, R2, c[0x0][0x2bc], RZ ;  /* 0x0000af0002036a27 */ /* 0x000fca00078e00ff */
[----:B------:R-:W-:-:S04]  /*6ed0*/  @P6 SHF.R.U32.HI R0, RZ, c[0x0][0x2c0], R3 ;  /* 0x0000b000ff006a19 */ /* 0x000fc80000011603 */
[----:B------:R-:W-:-:S04]  /*6ee0*/  @!P0 IADD3 R3, P1, R0, R222, RZ ;  /* 0x000000de00038210 */ /* 0x000fc80007f3e0ff */
[----:B--2---:R-:W-:Y:S02]  /*6ef0*/  @!P0 LEA.HI.X.SX32 R5, R0, R225, 0x1, P1 ;  /* 0x000000e100058211 */ /* 0x004fe400008f0eff */
[----:B------:R-:W-:-:S04]  /*6f00*/  @!P0 LEA R4, P1, R3, c[0x0][0x2a0], 0x2 ;  /* 0x0000a80003048a11 */ /* 0x000fc800078210ff */
[----:B------:R-:W-:-:S05]  /*6f10*/  @!P0 LEA.HI.X R5, R3, c[0x0][0x2a4], R5, 0x2, P1 ;  /* 0x0000a90003058a11 */ /* 0x000fca00008f1405 */
[----:B------:R-:W2:Y:S01]  /*6f20*/  @!P0 LDG.E R202, [R4.64] ;  /* 0x0000000804ca8981 */ /* 0x000ea2000c1e1900 */
[----:B------:R-:W-:Y:S02]  /*6f30*/  IMAD.MOV R0, RZ, RZ, -R0 ;  /* 0x000000ffff007224 */ /* 0x000fe400078e0a00 */
[----:B------:R-:W-:-:S04]  /*6f40*/  IMAD.WIDE.U32 R220, R216, c[0x0][0x1e8], RZ ;  /* 0x00007a00d8dc7a25 */ /* 0x000fc800078e00ff */
[----:B------:R-:W-:Y:S02]  /*6f50*/  IMAD R203, R0, c[0x0][0x2b8], R2 ;  /* 0x0000ae0000cb7a24 */ /* 0x000fe400078e0202 */
[----:B------:R-:W-:Y:S02]  /*6f60*/  IMAD R224, R216, c[0x0][0x1ec], R221 ;  /* 0x00007b00d8e07a24 */ /* 0x000fe400078e02dd */
[----:B------:R-:W-:Y:S01]  /*6f70*/  IMAD.WIDE.U32 R2, R203, c[0x0][0x1e0], RZ ;  /* 0x00007800cb027a25 */ /* 0x000fe200078e00ff */
[----:B------:R-:W-:-:S03]  /*6f80*/  SHF.R.S32.HI R47, RZ, 0x1f, R203 ;  /* 0x0000001fff2f7819 */ /* 0x000fc600000114cb */
[----:B------:R-:W-:Y:S02]  /*6f90*/  IMAD R106, R80, -0x20, R106 ;  /* 0xffffffe0506a7824 */ /* 0x000fe400078e026a */
[----:B------:R-:W-:-:S04]  /*6fa0*/  IMAD R0, R47, c[0x0][0x1e0], RZ ;  /* 0x000078002f007a24 */ /* 0x000fc800078e02ff */
[----:B------:R-:W-:-:S04]  /*6fb0*/  IMAD R0, R203, c[0x0][0x1e4], R0 ;  /* 0x00007900cb007a24 */ /* 0x000fc800078e0200 */
[----:B------:R-:W-:Y:S01]  /*6fc0*/  IMAD.IADD R3, R3, 0x1, R0 ;  /* 0x0000000103037824 */ /* 0x000fe200078e0200 */
[----:B--2---:R-:W-:-:S03]  /*6fd0*/  SHF.R.S32.HI R48, RZ, 0x1f, R202 ;  /* 0x0000001fff307819 */ /* 0x004fc600000114ca */
[----:B------:R-:W-:-:S04]  /*6fe0*/  IMAD.WIDE.U32 R2, R202, c[0x0][0x1f0], R2 ;  /* 0x00007c00ca027a25 */ /* 0x000fc800078e0002 */
[----:B------:R-:W-:-:S04]  /*6ff0*/  IMAD R0, R48, c[0x0][0x1f0], RZ ;  /* 0x00007c0030007a24 */ /* 0x000fc800078e02ff */
[----:B------:R-:W-:Y:S01]  /*7000*/  IMAD R4, R202, c[0x0][0x1f4], R0 ;  /* 0x00007d00ca047a24 */ /* 0x000fe200078e0200 */
[----:B------:R-:W-:-:S04]  /*7010*/  IADD3 R0, P0, R2, R220, RZ ;  /* 0x000000dc02007210 */ /* 0x000fc80007f1e0ff */
[----:B------:R-:W-:Y:S02]  /*7020*/  IADD3.X R2, R224, R3, R4, P0, !PT ;  /* 0x00000003e0027210 */ /* 0x000fe400007fe404 */
[----:B------:R-:W-:-:S04]  /*7030*/  LEA R3, P0, R0, c[0x0][0x1c8], 0x1 ;  /* 0x0000720000037a11 */ /* 0x000fc800078008ff */
[----:B------:R-:W-:Y:S02]  /*7040*/  LEA.HI.X R2, R0, c[0x0][0x1cc], R2, 0x1, P0 ;  /* 0x0000730000027a11 */ /* 0x000fe400000f0c02 */
[----:B------:R1:W2:Y:S04]  /*7050*/  SHFL.IDX PT, R0, R3, RZ, 0x181f ;  /* 0x00181fff03007589 */ /* 0x0002a800000e0000 */
[----:B------:R-:W3:Y:S01]  /*7060*/  SHFL.IDX PT, R2, R2, RZ, 0x181f ;  /* 0x00181fff02027589 */ /* 0x000ee200000e0000 */
[----:B-1----:R-:W-:-:S05]  /*7070*/  IMAD.IADD R3, R106, 0x1, -R208 ;  /* 0x000000016a037824 */ /* 0x002fca00078e0ad0 */
[----:B------:R-:W-:-:S13]  /*7080*/  ISETP.GE.AND P0, PT, R3, 0x1, PT ;  /* 0x000000010300780c */ /* 0x000fda0003f06270 */
[----:B--2---:R-:W-:-:S04]  /*7090*/  @P0 LEA R10, P1, R132, R0, 0x1 ;  /* 0x00000000840a0211 */ /* 0x004fc800078208ff */
[----:B---3--:R-:W-:Y:S02]  /*70a0*/  @P0 LEA.HI.X R11, R132, R2, R133, 0x1, P1 ;  /* 0x00000002840b0211 */ /* 0x008fe400008f0c85 */
[----:B------:R-:W-:-:S03]  /*70b0*/  @P0 LEA R8, P1, R204, R0, 0x1 ;  /* 0x00000000cc080211 */ /* 0x000fc600078208ff */
[----:B------:R-:W-:Y:S01]  /*70c0*/  @!PT LDS RZ, [RZ] ;  /* 0x00000000fffff984 */ /* 0x000fe20000000800 */
[----:B------:R1:W-:Y:S01]  /*70d0*/  @P0 LDGSTS.E.BYPASS.LTC128B.128 [R198+0xc080], [R10.64], !P2 ;  /* 0x0c0800000ac60fae */ /* 0x0003e2000d101d48 */
[----:B------:R-:W-:Y:S02]  /*70e0*/  @P0 LEA.HI.X R9, R204, R2, R209, 0x1, P1 ;  /* 0x00000002cc090211 */ /* 0x000fe400008f0cd1 */
[----:B------:R-:W-:-:S03]  /*70f0*/  @P0 LEA R6, P1, R199, R0, 0x1 ;  /* 0x00000000c7060211 */ /* 0x000fc600078208ff */
[----:B------:R1:W-:Y:S01]  /*7100*/  @P0 LDGSTS.E.BYPASS.LTC128B.128 [R198+0xd080], [R8.64], !P5 ;  /* 0x0d08000008c60fae */ /* 0x0003e2000e901d48 */
[----:B------:R-:W-:Y:S02]  /*7110*/  @P0 LEA.HI.X R7, R199, R2, R211, 0x1, P1 ;  /* 0x00000002c7070211 */ /* 0x000fe400008f0cd3 */
[----:B------:R-:W-:-:S03]  /*7120*/  @P0 LEA R4, P1, R200, R0, 0x1 ;  /* 0x00000000c8040211 */ /* 0x000fc600078208ff */
[----:B------:R1:W-:Y:S01]  /*7130*/  @P0 LDGSTS.E.BYPASS.LTC128B.128 [R198+0xe080], [R6.64], !P4 ;  /* 0x0e08000006c60fae */ /* 0x0003e2000e101d48 */
[----:B------:R-:W-:-:S05]  /*7140*/  @P0 LEA.HI.X R5, R200, R2, R210, 0x1, P1 ;  /* 0x00000002c8050211 */ /* 0x000fca00008f0cd2 */
[----:B------:R1:W-:Y:S01]  /*7150*/  @P0 LDGSTS.E.BYPASS.LTC128B.128 [R198+0xf080], [R4.64], !P3 ;  /* 0x0f08000004c60fae */ /* 0x0003e2000d901d48 */
[----:B------:R-:W-:-:S03]  /*7160*/  ISETP.LT.AND P0, PT, RZ, c[0x0][0x27c], PT ;  /* 0x00009f00ff007a0c */ /* 0x000fc60003f01270 */
[----:B------:R-:W0:Y:S10]  /*7170*/  LDGDEPBAR ;  /* 0x00000000000079af */ /* 0x000e340000000000 */
[----:B------:R-:W-:Y:S05]  /*7180*/  @P0 BRA `(.L_x_209) ;  /* 0x0000002000000947 */ /* 0x000fea0003800000 */
[----:B------:R-:W-:-:S04]  /*7190*/  DEPBAR.LE SB0, 0x1 ;  /* 0x000080400000791a */ /* 0x000fc80000000000 */
[----:B------:R-:W-:Y:S05]  /*71a0*/  BRA `(.L_x_210) ;  /* 0x0000687000007947 */ /* 0x000fea0003800000 */
.L_x_209:
[----:B------:R-:W-:Y:S01]  /*71b0*/  SHF.R.S32.HI R0, RZ, 0x1f, R92 ;  /* 0x0000001fff007819 */ /* 0x000fe2000001145c */
[----:B-1----:R-:W-:Y:S01]  /*71c0*/  IMAD.WIDE.U32 R4, R92, c[0x0][0x280], RZ ;  /* 0x0000a0005c047a25 */ /* 0x002fe200078e00ff */
[----:B------:R-:W-:Y:S01]  /*71d0*/  ULDC.U8 UR4, c[0x0][0x298] ;  /* 0x0000a60000047ab9 */ /* 0x000fe20000000000 */
[----:B------:R-:W-:Y:S02]  /*71e0*/  BSSY B2, `(.L_x_210) ;  /* 0x0000683000027945 */ /* 0x000fe40003800000 */
[----:B------:R-:W-:Y:S01]  /*71f0*/  IMAD R2, R0, c[0x0][0x280], RZ ;  /* 0x0000a00000027a24 */ /* 0x000fe200078e02ff */
[----:B------:R-:W-:Y:S01]  /*7200*/  LEA R7, P0, R4, c[0x0][0x270], 0x1 ;  /* 0x00009c0004077a11 */ /* 0x000fe200078008ff */
[----:B------:R-:W-:Y:S02]  /*7210*/  IMAD R0, R0, c[0x0][0x290], RZ ;  /* 0x0000a40000007a24 */ /* 0x000fe400078e02ff */
[C---:B------:R-:W-:Y:S02]  /*7220*/  IMAD R6, R92.reuse, c[0x0][0x284], R2 ;  /* 0x0000a1005c067a24 */ /* 0x040fe400078e0202 */
[----:B------:R-:W-:-:S03]  /*7230*/  IMAD.WIDE.U32 R2, R92, c[0x0][0x290], RZ ;  /* 0x0000a4005c027a25 */ /* 0x000fc600078e00ff */
[----:B------:R-:W-:Y:S01]  /*7240*/  IADD3 R6, R6, R5, RZ ;  /* 0x0000000506067210 */ /* 0x000fe20007ffe0ff */
[----:B------:R-:W-:-:S03]  /*7250*/  IMAD R5, R92, c[0x0][0x294], R0 ;  /* 0x0000a5005c057a24 */ /* 0x000fc600078e0200 */
[----:B------:R-:W-:Y:S02]  /*7260*/  LEA.HI.X R0, R4, c[0x0][0x274], R6, 0x1, P0 ;  /* 0x00009d0004007a11 */ /* 0x000fe400000f0c06 */
[----:B------:R-:W-:Y:S02]  /*7270*/  LEA R6, P0, R2, c[0x0][0x288], 0x1 ;  /* 0x0000a20002067a11 */ /* 0x000fe400078008ff */
[----:B------:R-:W-:-:S04]  /*7280*/  IADD3 R3, R5, R3, RZ ;  /* 0x0000000305037210 */ /* 0x000fc80007ffe0ff */
[----:B------:R-:W-:Y:S02]  /*7290*/  LEA.HI.X R2, R2, c[0x0][0x28c], R3, 0x1, P0 ;  /* 0x0000a30002027a11 */ /* 0x000fe400000f0c03 */
[----:B------:R-:W-:-:S13]  /*72a0*/  ISETP.NE.AND P0, PT, RZ, UR4, PT ;  /* 0x00000004ff007c0c */ /* 0x000fda000bf05270 */
[----:B------:R-:W-:Y:S05]  /*72b0*/  @!P0 BRA `(.L_x_211) ;  /* 0x0000316000008947 */ /* 0x000fea0003800000 */
[----:B------:R-:W-:Y:S01]  /*72c0*/  LOP3.LUT P1, RZ, R207, 0x2, RZ, 0xc0, !PT ;  /* 0x00000002cfff7812 */ /* 0x000fe2000782c0ff */
[----:B------:R-:W1:Y:S01]  /*72d0*/  SHFL.IDX PT, R3, R2, RZ, 0x181f ;  /* 0x00181fff02037589 */ /* 0x000e6200000e0000 */
[----:B------:R-:W-:Y:S01]  /*72e0*/  BSSY B0, `(.L_x_212) ;  /* 0x0000035000007945 */ /* 0x000fe20003800000 */
[----:B------:R-:W-:Y:S01]  /*72f0*/  CS2R R20, SRZ ;  /* 0x0000000000147805 */ /* 0x000fe2000001ff00 */
[----:B------:R-:W-:Y:S01]  /*7300*/  CS2R R18, SRZ ;  /* 0x0000000000127805 */ /* 0x000fe2000001ff00 */
[----:B------:R-:W2:Y:S01]  /*7310*/  SHFL.IDX PT, R5, R0, RZ, 0x181f ;  /* 0x00181fff00057589 */ /* 0x000ea200000e0000 */
[----:B------:R-:W-:Y:S01]  /*7320*/  CS2R R16, SRZ ;  /* 0x0000000000107805 */ /* 0x000fe2000001ff00 */
[----:B------:R-:W-:Y:S01]  /*7330*/  CS2R R14, SRZ ;  /* 0x00000000000e7805 */ /* 0x000fe2000001ff00 */
[----:B----4-:R-:W-:Y:S01]  /*7340*/  CS2R R12, SRZ ;  /* 0x00000000000c7805 */ /* 0x010fe2000001ff00 */
[----:B------:R-:W3:Y:S01]  /*7350*/  SHFL.IDX PT, R4, R7, RZ, 0x181f ;  /* 0x00181fff07047589 */ /* 0x000ee200000e0000 */
[----:B------:R-:W-:Y:S01]  /*7360*/  CS2R R10, SRZ ;  /* 0x00000000000a7805 */ /* 0x000fe2000001ff00 */
[----:B------:R-:W-:-:S02]  /*7370*/  CS2R R8, SRZ ;  /* 0x0000000000087805 */ /* 0x000fc4000001ff00 */
[----:B------:R4:W1:Y:S02]  /*7380*/  SHFL.IDX PT, R2, R6, RZ, 0x181f ;  /* 0x00181fff06027589 */ /* 0x00086400000e0000 */
[----:B----4-:R-:W-:Y:S01]  /*7390*/  CS2R R6, SRZ ;  /* 0x0000000000067805 */ /* 0x010fe2000001ff00 */
[----:B------:R-:W-:Y:S05]  /*73a0*/  @P1 BRA `(.L_x_213) ;  /* 0x0000028000001947 */ /* 0x000fea0003800000 */
[----:B-123--:R-:W2:Y:S04]  /*73b0*/  LDL R27, [R1+0x38] ;  /* 0x00003800011b7983 */ /* 0x00eea80000100800 */
[----:B------:R-:W3:Y:S04]  /*73c0*/  LDL R26, [R1+0x34] ;  /* 0x00003400011a7983 */ /* 0x000ee80000100800 */
[----:B------:R-:W4:Y:S04]  /*73d0*/  LDL R25, [R1+0x3c] ;  /* 0x00003c0001197983 */ /* 0x000f280000100800 */
[----:B------:R-:W4:Y:S04]  /*73e0*/  LDL R24, [R1+0x30] ;  /* 0x0000300001187983 */ /* 0x000f280000100800 */
[----:B------:R-:W4:Y:S04]  /*73f0*/  LDL R23, [R1+0x40] ;  /* 0x0000400001177983 */ /* 0x000f280000100800 */
[----:B------:R-:W4:Y:S01]  /*7400*/  LDL R22, [R1+0x2c] ;  /* 0x00002c0001167983 */ /* 0x000f220000100800 */
[----:B------:R-:W-:Y:S01]  /*7410*/  ISETP.GE.AND P0, PT, R138, c[0x0][0x27c], PT ;  /* 0x00009f008a007a0c */ /* 0x000fe20003f06270 */
[----:B------:R-:W-:Y:S01]  /*7420*/  CS2R R14, SRZ ;  /* 0x00000000000e7805 */ /* 0x000fe2000001ff00 */
[----:B------:R-:W-:Y:S01]  /*7430*/  ISETP.GE.AND P2, PT, R142, c[0x0][0x27c], PT ;  /* 0x00009f008e007a0c */ /* 0x000fe20003f46270 */
[----:B------:R-:W-:Y:S01]  /*7440*/  CS2R R6, SRZ ;  /* 0x0000000000067805 */ /* 0x000fe2000001ff00 */
[----:B------:R-:W-:-:S09]  /*7450*/  ISETP.GE.AND P1, PT, R140, c[0x0][0x27c], PT ;  /* 0x00009f008c007a0c */ /* 0x000fd20003f26270 */
[----:B------:R-:W-:-:S04]  /*7460*/  @!P0 IMAD.WIDE R10, R138, 0x2, R4 ;  /* 0x000000028a0a8825 */ /* 0x000fc800078e0204 */
[----:B------:R-:W-:Y:S01]  /*7470*/  @!P0 IMAD.WIDE R8, R138, 0x2, R2 ;  /* 0x000000028a088825 */ /* 0x000fe200078e0202 */
[----:B------:R1:W5:Y:S04]  /*7480*/  @!P0 LD.E.64 R14, [R10.64] ;  /* 0x000000080a0e8980 */ /* 0x000368000c101b00 */
[----:B------:R1:W5:Y:S01]  /*7490*/  @!P0 LD.E.64 R6, [R8.64] ;  /* 0x0000000808068980 */ /* 0x000362000c101b00 */
[----:B------:R-:W-:Y:S01]  /*74a0*/  CS2R R16, SRZ ;  /* 0x0000000000107805 */ /* 0x000fe2000001ff00 */
[----:B------:R-:W-:Y:S01]  /*74b0*/  CS2R R18, SRZ ;  /* 0x0000000000127805 */ /* 0x000fe2000001ff00 */
[----:B-1----:R-:W-:Y:S01]  /*74c0*/  CS2R R8, SRZ ;  /* 0x0000000000087805 */ /* 0x002fe2000001ff00 */
[----:B--2---:R-:W-:-:S05]  /*74d0*/  @!P2 IADD3 R12, P0, R4, R27, RZ ;  /* 0x0000001b040ca210 */ /* 0x004fca0007f1e0ff */
[----:B---3--:R-:W-:Y:S01]  /*74e0*/  @!P2 IMAD.X R13, R5, 0x1, R26, P0 ;  /* 0x00000001050da824 */ /* 0x008fe200000e061a */
[----:B------:R-:W-:-:S04]  /*74f0*/  @!P2 IADD3 R10, P0, R2, R27, RZ ;  /* 0x0000001b020aa210 */ /* 0x000fc80007f1e0ff */
[----:B------:R1:W5:Y:S01]  /*7500*/  @!P2 LD.E.64 R16, [R12.64] ;  /* 0x000000080c10a980 */ /* 0x000362000c101b00 */
[----:B------:R-:W-:Y:S01]  /*7510*/  @!P2 IMAD.X R11, R3, 0x1, R26, P0 ;  /* 0x00000001030ba824 */ /* 0x000fe200000e061a */
[----:B----4-:R-:W-:-:S04]  /*7520*/  @!P1 IADD3 R20, P0, R4, R25, RZ ;  /* 0x0000001904149210 */ /* 0x010fc80007f1e0ff */
[----:B------:R2:W5:Y:S01]  /*7530*/  @!P2 LD.E.64 R8, [R10.64] ;  /* 0x000000080a08a980 */ /* 0x000562000c101b00 */
[----:B------:R-:W-:-:S05]  /*7540*/  @!P1 IMAD.X R21, R5, 0x1, R24, P0 ;  /* 0x0000000105159824 */ /* 0x000fca00000e0618 */
[----:B------:R3:W5:Y:S01]  /*7550*/  @!P1 LD.E.64 R18, [R20.64] ;  /* 0x0000000814129980 */ /* 0x000762000c101b00 */
[----:B-1----:R-:W-:-:S05]  /*7560*/  @!P1 IADD3 R12, P0, R2, R25, RZ ;  /* 0x00000019020c9210 */ /* 0x002fca0007f1e0ff */
[----:B------:R-:W-:Y:S01]  /*7570*/  @!P1 IMAD.X R13, R3, 0x1, R24, P0 ;  /* 0x00000001030d9824 */ /* 0x000fe200000e0618 */
[----:B------:R-:W-:Y:S01]  /*7580*/  ISETP.GE.AND P0, PT, R141, c[0x0][0x27c], PT ;  /* 0x00009f008d007a0c */ /* 0x000fe20003f06270 */
[----:B--2---:R-:W-:-:S06]  /*7590*/  CS2R R10, SRZ ;  /* 0x00000000000a7805 */ /* 0x004fcc000001ff00 */
[----:B------:R1:W5:Y:S06]  /*75a0*/  @!P1 LD.E.64 R10, [R12.64] ;  /* 0x000000080c0a9980 */ /* 0x00036c000c101b00 */
[----:B------:R-:W-:-:S05]  /*75b0*/  @!P0 IADD3 R4, P1, R4, R23, RZ ;  /* 0x0000001704048210 */ /* 0x000fca0007f3e0ff */
[----:B------:R-:W-:Y:S01]  /*75c0*/  @!P0 IMAD.X R5, R5, 0x1, R22, P1 ;  /* 0x0000000105058824 */ /* 0x000fe200008e0616 */
[----:B------:R-:W-:Y:S01]  /*75d0*/  @!P0 IADD3 R2, P1, R2, R23, RZ ;  /* 0x0000001702028210 */ /* 0x000fe20007f3e0ff */
[----:B---3--:R-:W-:-:S04]  /*75e0*/  CS2R R20, SRZ ;  /* 0x0000000000147805 */ /* 0x008fc8000001ff00 */
[----:B------:R-:W-:Y:S02]  /*75f0*/  @!P0 IMAD.X R3, R3, 0x1, R22, P1 ;  /* 0x0000000103038824 */ /* 0x000fe400008e0616 */
[----:B------:R2:W5:Y:S01]  /*7600*/  @!P0 LD.E.64 R20, [R4.64] ;  /* 0x0000000804148980 */ /* 0x000562000c101b00 */
[----:B-1----:R-:W-:-:S06]  /*7610*/  CS2R R12, SRZ ;  /* 0x00000000000c7805 */ /* 0x002fcc000001ff00 */
[----:B------:R2:W5:Y:S02]  /*7620*/  @!P0 LD.E.64 R12, [R2.64] ;  /* 0x00000008020c8980 */ /* 0x000564000c101b00 */
.L_x_213:
[----:B-123--:R-:W-:Y:S05]  /*7630*/  BSYNC B0 ;  /* 0x0000000000007941 */ /* 0x00efea0003800000 */
.L_x_212:
[----:B-----5:R-:W-:Y:S01]  /*7640*/  IMAD.MOV.U32 R35, RZ, RZ, R14 ;  /* 0x000000ffff237224 */ /* 0x020fe200078e000e */
[----:B------:R-:W-:Y:S01]  /*7650*/  SHF.R.U64 R2, R14, 0x10, R15 ;  /* 0x000000100e027819 */ /* 0x000fe2000000120f */
[----:B------:R-:W-:Y:S01]  /*7660*/  IMAD.MOV.U32 R30, RZ, RZ, R18 ;  /* 0x000000ffff1e7224 */ /* 0x000fe200078e0012 */
[--C-:B------:R-:W-:Y:S01]  /*7670*/  SHF.R.U64 R28, R18, 0x10, R19.reuse ;  /* 0x00000010121c7819 */ /* 0x100fe20000001213 */
[----:B------:R-:W-:Y:S01]  /*7680*/  IMAD.MOV.U32 R29, RZ, RZ, R19 ;  /* 0x000000ffff1d7224 */ /* 0x000fe200078e0013 */
[----:B------:R-:W-:Y:S01]  /*7690*/  PRMT R35, R35, 0x5410, R2 ;  /* 0x0000541023237816 */ /* 0x000fe20000000002 */
[----:B------:R-:W-:Y:S01]  /*76a0*/  IMAD R2, R229, -0x80, R37 ;  /* 0xffffff80e5027824 */ /* 0x000fe200078e0225 */
[----:B------:R-:W-:Y:S01]  /*76b0*/  PRMT R28, R30, 0x5410, R28 ;  /* 0x000054101e1c7816 */ /* 0x000fe2000000001c */
[----:B------:R-:W-:Y:S01]  /*76c0*/  IMAD.MOV.U32 R36, RZ, RZ, R15 ;  /* 0x000000ffff247224 */ /* 0x000fe200078e000f */
[----:B------:R-:W-:Y:S01]  /*76d0*/  SHF.R.U32.HI R23, RZ, 0x10, R19 ;  /* 0x00000010ff177819 */ /* 0x000fe20000011613 */
[----:B------:R-:W-:Y:S01]  /*76e0*/  IMAD.MOV.U32 R26, RZ, RZ, R20 ;  /* 0x000000ffff1a7224 */ /* 0x000fe200078e0014 */
[----:B------:R-:W-:Y:S01]  /*76f0*/  IMNMX R30, R2, 0x80, PT ;  /* 0x00000080021e7817 */ /* 0x000fe20003800200 */
[----:B------:R-:W-:Y:S01]  /*7700*/  IMAD.MOV.U32 R25, RZ, RZ, R21 ;  /* 0x000000ffff197224 */ /* 0x000fe200078e0015 */
[----:B------:R-:W-:Y:S01]  /*7710*/  SHF.R.U32.HI R31, RZ, 0x10, R15 ;  /* 0x00000010ff1f7819 */ /* 0x000fe2000001160f */
[----:B------:R-:W-:Y:S01]  /*7720*/  IMAD.MOV.U32 R34, RZ, RZ, R16 ;  /* 0x000000ffff227224 */ /* 0x000fe200078e0010 */
[----:B------:R-:W-:Y:S01]  /*7730*/  ISETP.GE.AND P0, PT, R208, R30, PT ;  /* 0x0000001ed000720c */ /* 0x000fe20003f06270 */
[----:B------:R-:W-:Y:S01]  /*7740*/  IMAD.MOV.U32 R33, RZ, RZ, R17 ;  /* 0x000000ffff217224 */ /* 0x000fe200078e0011 */
[--C-:B------:R-:W-:Y:S01]  /*7750*/  SHF.R.U64 R24, R20, 0x10, R21.reuse ;  /* 0x0000001014187819 */ /* 0x100fe20000001215 */
[----:B------:R-:W-:Y:S01]  /*7760*/  IMAD.MOV.U32 R22, RZ, RZ, R6 ;  /* 0x000000ffff167224 */ /* 0x000fe200078e0006 */
[----:B------:R-:W-:Y:S01]  /*7770*/  SHF.R.U32.HI R19, RZ, 0x10, R21 ;  /* 0x00000010ff137819 */ /* 0x000fe20000011615 */
        /* <DEDUP_REMOVED lines=9> */
[----:B------:R-:W-:Y:S01]  /*7810*/  SHF.R.U64 R16, R8, 0x10, R9 ;  /* 0x0000001008107819 */ /* 0x000fe20000001209 */
[----:B------:R-:W-:Y:S01]  /*7820*/  IMAD.MOV.U32 R5, RZ, RZ, R13 ;  /* 0x000000ffff057224 */ /* 0x000fe200078e000d */
[----:B------:R-:W-:Y:S01]  /*7830*/  SHF.R.U32.HI R7, RZ, 0x10, R9 ;  /* 0x00000010ff077819 */ /* 0x000fe20000011609 */
[--C-:B------:R-:W-:Y:S01]  /*7840*/  IMAD.MOV.U32 R9, RZ, RZ, R11.reuse ;  /* 0x000000ffff097224 */ /* 0x100fe200078e000b */
[----:B------:R-:W-:Y:S01]  /*7850*/  SHF.R.U64 R8, R10, 0x10, R11 ;  /* 0x000000100a087819 */ /* 0x000fe2000000120b */
[----:B------:R-:W-:-:S04]  /*7860*/  DEPBAR.LE SB0, 0x1 ;  /* 0x000080400000791a */ /* 0x000fc80000000000 */
[----:B------:R-:W-:Y:S01]  /*7870*/  SHF.R.U32.HI R3, RZ, 0x10, R11 ;  /* 0x00000010ff037819 */ /* 0x000fe2000001160b */
[----:B------:R-:W-:Y:S01]  /*7880*/  BSSY B1, `(.L_x_214) ;  /* 0x00000b9000017945 */ /* 0x000fe20003800000 */
[--C-:B------:R-:W-:Y:S02]  /*7890*/  SHF.R.U64 R4, R12, 0x10, R13.reuse ;  /* 0x000000100c047819 */ /* 0x100fe4000000120d */
[----:B------:R-:W-:Y:S02]  /*78a0*/  SHF.R.U32.HI R0, RZ, 0x10, R13 ;  /* 0x00000010ff007819 */ /* 0x000fe4000001160d */
[----:B------:R-:W-:Y:S02]  /*78b0*/  PRMT R23, R29, 0x5410, R23 ;  /* 0x000054101d177816 */ /* 0x000fe40000000017 */
[----:B------:R-:W-:Y:S02]  /*78c0*/  PRMT R29, R25, 0x5410, R19 ;  /* 0x00005410191d7816 */ /* 0x000fe40000000013 */
[----:B------:R-:W-:-:S02]  /*78d0*/  PRMT R26, R26, 0x5410, R24 ;  /* 0x000054101a1a7816 */ /* 0x000fc40000000018 */
[----:B------:R-:W-:Y:S02]  /*78e0*/  PRMT R19, R22, 0x5410, R20 ;  /* 0x0000541016137816 */ /* 0x000fe40000000014 */
[----:B------:R-:W-:Y:S02]  /*78f0*/  PRMT R31, R36, 0x5410, R31 ;  /* 0x00005410241f7816 */ /* 0x000fe4000000001f */
[----:B------:R-:W-:Y:S02]  /*7900*/  PRMT R32, R34, 0x5410, R32 ;  /* 0x0000541022207816 */ /* 0x000fe40000000020 */
[----:B------:R-:W-:Y:S02]  /*7910*/  PRMT R27, R33, 0x5410, R27 ;  /* 0x00005410211b7816 */ /* 0x000fe4000000001b */
[----:B------:R-:W-:Y:S02]  /*7920*/  PRMT R21, R21, 0x5410, R15 ;  /* 0x0000541015157816 */ /* 0x000fe4000000000f */
[----:B------:R-:W-:-:S02]  /*7930*/  PRMT R18, R18, 0x5410, R16 ;  /* 0x0000541012127816 */ /* 0x000fc40000000010 */
[----:B------:R-:W-:Y:S02]  /*7940*/  PRMT R17, R17, 0x5410, R7 ;  /* 0x0000541011117816 */ /* 0x000fe40000000007 */
[----:B------:R-:W-:Y:S02]  /*7950*/  PRMT R20, R14, 0x5410, R8 ;  /* 0x000054100e147816 */ /* 0x000fe40000000008 */
[----:B------:R-:W-:Y:S02]  /*7960*/  PRMT R22, R9, 0x5410, R3 ;  /* 0x0000541009167816 */ /* 0x000fe40000000003 */
[----:B------:R-:W-:Y:S02]  /*7970*/  PRMT R24, R6, 0x5410, R4 ;  /* 0x0000541006187816 */ /* 0x000fe40000000004 */
[----:B------:R-:W-:Y:S01]  /*7980*/  PRMT R25, R5, 0x5410, R0 ;  /* 0x0000541005197816 */ /* 0x000fe20000000000 */
[----:B------:R-:W-:Y:S06]  /*7990*/  BAR.SYNC.DEFER_BLOCKING 0x0 ;  /* 0x0000000000007b1d */ /* 0x000fec0000010000 */
[----:B------:R-:W-:Y:S05]  /*79a0*/  @P0 BRA `(.L_x_215) ;  /* 0x00000a6000000947 */ /* 0x000fea0003800000 */
[----:B------:R-:W-:Y:S01]  /*79b0*/  ISETP.GE.AND P0, PT, R138, c[0x0][0x27c], PT ;  /* 0x00009f008a007a0c */ /* 0x000fe20003f06270 */
[----:B------:R-:W-:-:S12]  /*79c0*/  BSSY B0, `(.L_x_216) ;  /* 0x0000028000007945 */ /* 0x000fd80003800000 */
[----:B------:R-:W-:Y:S05]  /*79d0*/  @P0 BRA `(.L_x_217) ;  /* 0x0000026000000947 */ /* 0x000fea0003800000 */
[----:B------:R-:W1:Y:S01]  /*79e0*/  LDS.128 R4, [R198+0x10080] ;  /* 0x01008000c6047984 */ /* 0x000e620000000c00 */
[----:B------:R-:W-:Y:S01]  /*79f0*/  SHF.L.U32 R3, R35, 0x10, RZ ;  /* 0x0000001023037819 */ /* 0x000fe200000006ff */
[----:B------:R-:W-:Y:S01]  /*7a00*/  IMAD.U32 R0, R19, 0x10000, RZ ;  /* 0x0001000013007824 */ /* 0x000fe200078e00ff */
[----:B------:R-:W-:Y:S02]  /*7a10*/  LOP3.LUT R2, R35, 0xffff0000, RZ, 0xc0, !PT ;  /* 0xffff000023027812 */ /* 0x000fe400078ec0ff */
[C---:B-1----:R-:W-:Y:S01]  /*7a20*/  SHF.L.U32 R9, R4.reuse, 0x10, RZ ;  /* 0x0000001004097819 */ /* 0x042fe200000006ff */
[----:B------:R-:W-:Y:S01]  /*7a30*/  IMAD.U32 R13, R7, 0x10000, RZ ;  /* 0x00010000070d7824 */ /* 0x000fe200078e00ff */
[----:B------:R-:W-:Y:S02]  /*7a40*/  LOP3.LUT R8, R4, 0xffff0000, RZ, 0xc0, !PT ;  /* 0xffff000004087812 */ /* 0x000fe400078ec0ff */
[C---:B------:R-:W-:Y:S02]  /*7a50*/  SHF.L.U32 R12, R5.reuse, 0x10, RZ ;  /* 0x00000010050c7819 */ /* 0x040fe400000006ff */
[----:B------:R-:W-:Y:S01]  /*7a60*/  LOP3.LUT R4, R5, 0xffff0000, RZ, 0xc0, !PT ;  /* 0xffff000005047812 */ /* 0x000fe200078ec0ff */
[CC--:B------:R-:W-:Y:S01]  /*7a70*/  FMUL.FTZ R15, R8.reuse, R0.reuse ;  /* 0x00000000080f7220 */ /* 0x0c0fe20000410000 */
[----:B------:R-:W-:Y:S01]  /*7a80*/  LOP3.LUT R5, R19, 0xffff0000, RZ, 0xc0, !PT ;  /* 0xffff000013057812 */ /* 0x000fe200078ec0ff */
[-C--:B------:R-:W-:Y:S01]  /*7a90*/  FMUL.FTZ R14, R8, R3.reuse ;  /* 0x00000003080e7220 */ /* 0x080fe20000410000 */
[C---:B------:R-:W-:Y:S01]  /*7aa0*/  SHF.L.U32 R11, R6.reuse, 0x10, RZ ;  /* 0x00000010060b7819 */ /* 0x040fe200000006ff */
[----:B------:R-:W-:Y:S01]  /*7ab0*/  FFMA.FTZ R16, R9, R3, -R15 ;  /* 0x0000000309107223 */ /* 0x000fe2000001080f */
[----:B------:R-:W-:Y:S01]  /*7ac0*/  LOP3.LUT R10, R6, 0xffff0000, RZ, 0xc0, !PT ;  /* 0xffff0000060a7812 */ /* 0x000fe200078ec0ff */
[CC--:B------:R-:W-:Y:S01]  /*7ad0*/  FMUL.FTZ R8, R4.reuse, R5.reuse ;  /* 0x0000000504087220 */ /* 0x0c0fe20000410000 */
[----:B------:R-:W-:Y:S01]  /*7ae0*/  LOP3.LUT R6, R7, 0xffff0000, RZ, 0xc0, !PT ;  /* 0xffff000007067812 */ /* 0x000fe200078ec0ff */
[----:B------:R-:W-:Y:S01]  /*7af0*/  FFMA.FTZ R15, R9, R0, R14 ;  /* 0x00000000090f7223 */ /* 0x000fe2000001000e */
[----:B------:R-:W-:Y:S01]  /*7b00*/  LOP3.LUT R0, R21, 0xffff0000, RZ, 0xc0, !PT ;  /* 0xffff000015007812 */ /* 0x000fe200078ec0ff */
[-C--:B------:R-:W-:Y:S01]  /*7b10*/  FMUL.FTZ R7, R4, R2.reuse ;  /* 0x0000000204077220 */ /* 0x080fe20000410000 */
[----:B------:R-:W-:Y:S01]  /*7b20*/  SHF.L.U32 R4, R31, 0x10, RZ ;  /* 0x000000101f047819 */ /* 0x000fe200000006ff */
[C---:B------:R-:W-:Y:S01]  /*7b30*/  FFMA.FTZ R14, R12.reuse, R2, -R8 ;  /* 0x000000020c0e7223 */ /* 0x040fe20000010808 */
[----:B------:R-:W-:Y:S01]  /*7b40*/  SHF.L.U32 R2, R21, 0x10, RZ ;  /* 0x0000001015027819 */ /* 0x000fe200000006ff */
[----:B------:R-:W-:Y:S01]  /*7b50*/  FFMA.FTZ R9, R12, R5, R7 ;  /* 0x000000050c097223 */ /* 0x000fe20000010007 */
[----:B------:R-:W-:Y:S01]  /*7b60*/  LOP3.LUT R3, R31, 0xffff0000, RZ, 0xc0, !PT ;  /* 0xffff00001f037812 */ /* 0x000fe200078ec0ff */
[----:B------:R-:W-:-:S02]  /*7b70*/  FMUL.FTZ R7, R6, R0 ;  /* 0x0000000006077220 */ /* 0x000fc40000410000 */
[C---:B------:R-:W-:Y:S02]  /*7b80*/  FMUL.FTZ R8, R10.reuse, R2 ;  /* 0x000000020a087220 */ /* 0x040fe40000410000 */
[-C--:B------:R-:W-:Y:S02]  /*7b90*/  FMUL.FTZ R5, R10, R4.reuse ;  /* 0x000000040a057220 */ /* 0x080fe40000410000 */
[-C--:B------:R-:W-:Y:S02]  /*7ba0*/  FMUL.FTZ R6, R6, R3.reuse ;  /* 0x0000000306067220 */ /* 0x080fe40000410000 */
[----:B------:R-:W-:Y:S01]  /*7bb0*/  FFMA.FTZ R8, R11, R4, -R8 ;  /* 0x000000040b087223 */ /* 0x000fe20000010808 */
[----:B------:R-:W-:Y:S01]  /*7bc0*/  F2FP.BF16.PACK_AB R4, R15, R16 ;  /* 0x000000100f04723e */ /* 0x000fe200000010ff */
[----:B------:R-:W-:Y:S01]  /*7bd0*/  FFMA.FTZ R2, R11, R2, R5 ;  /* 0x000000020b027223 */ /* 0x000fe20000010005 */
[----:B------:R-:W-:Y:S01]  /*7be0*/  F2FP.BF16.PACK_AB R5, R9, R14 ;  /* 0x0000000e0905723e */ /* 0x000fe200000010ff */
[----:B------:R-:W-:-:S02]  /*7bf0*/  FFMA.FTZ R3, R13, R3, -R7 ;  /* 0x000000030d037223 */ /* 0x000fc40000010807 */
[----:B------:R-:W-:Y:S01]  /*7c00*/  FFMA.FTZ R0, R13, R0, R6 ;  /* 0x000000000d007223 */ /* 0x000fe20000010006 */
[----:B------:R-:W-:-:S04]  /*7c10*/  F2FP.BF16.PACK_AB R6, R2, R8 ;  /* 0x000000080206723e */ /* 0x000fc800000010ff */
[----:B------:R-:W-:-:S05]  /*7c20*/  F2FP.BF16.PACK_AB R7, R0, R3 ;  /* 0x000000030007723e */ /* 0x000fca00000010ff */
[----:B------:R1:W-:Y:S02]  /*7c30*/  STS.128 [R198+0x10080], R4 ;  /* 0x01008004c6007388 */ /* 0x0003e40000000c00 */
.L_x_217:
[----:B------:R-:W-:Y:S05]  /*7c40*/  BSYNC B0 ;  /* 0x0000000000007941 */ /* 0x000fea0003800000 */
.L_x_216:
[----:B------:R-:W-:Y:S01]  /*7c50*/  ISETP.GE.AND P0, PT, R142, c[0x0][0x27c], PT ;  /* 0x00009f008e007a0c */ /* 0x000fe20003f06270 */
[----:B------:R-:W-:-:S12]  /*7c60*/  BSSY B0, `(.L_x_218) ;  /* 0x0000028000007945 */ /* 0x000fd80003800000 */
[----:B------:R-:W-:Y:S05]  /*7c70*/  @P0 BRA `(.L_x_219) ;  /* 0x0000026000000947 */ /* 0x000fea0003800000 */
[----:B-1----:R-:W1:Y:S01]  /*7c80*/  LDS.128 R4, [R198+0x14080] ;  /* 0x01408000c6047984 */ /* 0x002e620000000c00 */
        /* <DEDUP_REMOVED lines=8> */
[-C--:B------:R-:W-:Y:S01]  /*7d10*/  FMUL.FTZ R15, R8, R0.reuse ;  /* 0x00000000080f7220 */ /* 0x080fe20000410000 */
        /* <DEDUP_REMOVED lines=28> */
.L_x_219:
[----:B------:R-:W-:Y:S05]  /*7ee0*/  BSYNC B0 ;  /* 0x0000000000007941 */ /* 0x000fea0003800000 */
.L_x_218:
        /* <DEDUP_REMOVED lines=18> */
[-C--:B------:R-:W-:Y:S01]  /*8010*/  FMUL.FTZ R8, R4, R5.reuse ;  /* 0x0000000504087220 */ /* 0x080fe20000410000 */
[----:B------:R-:W-:Y:S01]  /*8020*/  LOP3.LUT R6, R7, 0xffff0000, RZ, 0xc0, !PT ;  /* 0xffff000007067812 */ /* 0x000fe200078ec0ff */
[----:B------:R-:W-:Y:S01]  /*8030*/  FFMA.FTZ R15, R9, R0, R14 ;  /* 0x00000000090f7223 */ /* 0x000fe2000001000e */
[----:B------:R-:W-:Y:S01]  /*8040*/  LOP3.LUT R0, R22, 0xffff0000, RZ, 0xc0, !PT ;  /* 0xffff000016007812 */ /* 0x000fe200078ec0ff */
[-C--:B------:R-:W-:Y:S01]  /*8050*/  FMUL.FTZ R7, R4, R2.reuse ;  /* 0x0000000204077220 */ /* 0x080fe20000410000 */
[C---:B------:R-:W-:Y:S01]  /*8060*/  SHF.L.U32 R4, R23.reuse, 0x10, RZ ;  /* 0x0000001017047819 */ /* 0x040fe200000006ff */
[----:B------:R-:W-:Y:S01]  /*8070*/  FFMA.FTZ R14, R12, R2, -R8 ;  /* 0x000000020c0e7223 */ /* 0x000fe20000010808 */
        /* <DEDUP_REMOVED lines=16> */
.L_x_221:
[----:B------:R-:W-:Y:S05]  /*8180*/  BSYNC B0 ;  /* 0x0000000000007941 */ /* 0x000fea0003800000 */
.L_x_220:
[----:B------:R-:W-:-:S13]  /*8190*/  ISETP.GE.AND P0, PT, R141, c[0x0][0x27c], PT ;  /* 0x00009f008d007a0c */ /* 0x000fda0003f06270 */
        /* <DEDUP_REMOVED lines=39> */
.L_x_215:
[----:B------:R-:W-:Y:S05]  /*8410*/  BSYNC B1 ;  /* 0x0000000000017941 */ /* 0x000fea0003800000 */
.L_x_214:
[----:B------:R-:W-:Y:S01]  /*8420*/  IADD3 R0, R208, 0x20, RZ ;  /* 0x00000020d0007810 */ /* 0x000fe20007ffe0ff */
[----:B------:R-:W-:Y:S03]  /*8430*/  BSSY B1, `(.L_x_222) ;  /* 0x00000a9000017945 */ /* 0x000fe60003800000 */
[----:B------:R-:W-:-:S13]  /*8440*/  ISETP.GE.AND P0, PT, R0, R30, PT ;  /* 0x0000001e0000720c */ /* 0x000fda0003f06270 */
[----:B------:R-:W-:Y:S05]  /*8450*/  @P0 BRA `(.L_x_223) ;  /* 0x00000a6000000947 */ /* 0x000fea0003800000 */
        /* <DEDUP_REMOVED lines=14> */
[C---:B------:R-:W-:Y:S01]  /*8540*/  FMUL.FTZ R14, R3.reuse, R8 ;  /* 0x00000008030e7220 */ /* 0x040fe20000410000 */
[C---:B------:R-:W-:Y:S01]  /*8550*/  SHF.L.U32 R11, R6.reuse, 0x10, RZ ;  /* 0x00000010060b7819 */ /* 0x040fe200000006ff */
[-C--:B------:R-:W-:Y:S01]  /*8560*/  FFMA.FTZ R16, R3, R9.reuse, -R15 ;  /* 0x0000000903107223 */ /* 0x080fe2000001080f */
[----:B------:R-:W-:Y:S01]  /*8570*/  LOP3.LUT R10, R6, 0xffff0000, RZ, 0xc0, !PT ;  /* 0xffff0000060a7812 */ /* 0x000fe200078ec0ff */
[-C--:B------:R-:W-:Y:S01]  /*8580*/  FMUL.FTZ R8, R5, R4.reuse ;  /* 0x0000000405087220 */ /* 0x080fe20000410000 */
[----:B------:R-:W-:Y:S01]  /*8590*/  LOP3.LUT R6, R7, 0xffff0000, RZ, 0xc0, !PT ;  /* 0xffff000007067812 */ /* 0x000fe200078ec0ff */
[----:B------:R-:W-:Y:S01]  /*85a0*/  FFMA.FTZ R15, R0, R9, R14 ;  /* 0x00000009000f7223 */ /* 0x000fe2000001000e */
[----:B------:R-:W-:Y:S01]  /*85b0*/  LOP3.LUT R0, R21, 0xffff0000, RZ, 0xc0, !PT ;  /* 0xffff000015007812 */ /* 0x000fe200078ec0ff */
[C---:B------:R-:W-:Y:S01]  /*85c0*/  FMUL.FTZ R7, R2.reuse, R4 ;  /* 0x0000000402077220 */ /* 0x040fe20000410000 */
[----:B------:R-:W-:Y:S01]  /*85d0*/  SHF.L.U32 R4, R31, 0x10, RZ ;  /* 0x000000101f047819 */ /* 0x000fe200000006ff */
[-C--:B------:R-:W-:Y:S01]  /*85e0*/  FFMA.FTZ R14, R2, R12.reuse, -R8 ;  /* 0x0000000c020e7223 */ /* 0x080fe20000010808 */
[----:B------:R-:W-:Y:S01]  /*85f0*/  SHF.L.U32 R2, R21, 0x10, RZ ;  /* 0x0000001015027819 */ /* 0x000fe200000006ff */
[----:B------:R-:W-:Y:S01]  /*8600*/  FFMA.FTZ R9, R5, R12, R7 ;  /* 0x0000000c05097223 */ /* 0x000fe20000010007 */
[----:B------:R-:W-:Y:S01]  /*8610*/  LOP3.LUT R3, R31, 0xffff0000, RZ, 0xc0, !PT ;  /* 0xffff00001f037812 */ /* 0x000fe200078ec0ff */
[----:B------:R-:W-:-:S02]  /*8620*/  FMUL.FTZ R7, R0, R6 ;  /* 0x0000000600077220 */ /* 0x000fc40000410000 */
[-C--:B------:R-:W-:Y:S02]  /*8630*/  FMUL.FTZ R8, R2, R10.reuse ;  /* 0x0000000a02087220 */ /* 0x080fe40000410000 */
[C---:B------:R-:W-:Y:S02]  /*8640*/  FMUL.FTZ R5, R4.reuse, R10 ;  /* 0x0000000a04057220 */ /* 0x040fe40000410000 */
[----:B------:R-:W-:Y:S02]  /*8650*/  FMUL.FTZ R6, R3, R6 ;  /* 0x0000000603067220 */ /* 0x000fe40000410000 */
[-C--:B------:R-:W-:Y:S01]  /*8660*/  FFMA.FTZ R8, R4, R11.reuse, -R8 ;  /* 0x0000000b04087223 */ /* 0x080fe20000010808 */
        /* <DEDUP_REMOVED lines=8> */
.L_x_225:
[----:B------:R-:W-:Y:S05]  /*86f0*/  BSYNC B0 ;  /* 0x0000000000007941 */ /* 0x000fea0003800000 */
.L_x_224:
        /* <DEDUP_REMOVED lines=41> */
.L_x_227:
[----:B------:R-:W-:Y:S05]  /*8990*/  BSYNC B0 ;  /* 0x0000000000007941 */ /* 0x000fea0003800000 */
.L_x_226:
        /* <DEDUP_REMOVED lines=41> */
.L_x_229:
[----:B------:R-:W-:Y:S05]  /*8c30*/  BSYNC B0 ;  /* 0x0000000000007941 */ /* 0x000fea0003800000 */
.L_x_228:
        /* <DEDUP_REMOVED lines=40> */
.L_x_223:
[----:B------:R-:W-:Y:S05]  /*8ec0*/  BSYNC B1 ;  /* 0x0000000000017941 */ /* 0x000fea0003800000 */
.L_x_222:
        /* <DEDUP_REMOVED lines=45> */
.L_x_233:
[----:B------:R-:W-:Y:S05]  /*91a0*/  BSYNC B0 ;  /* 0x0000000000007941 */ /* 0x000fea0003800000 */
.L_x_232:
        /* <DEDUP_REMOVED lines=41> */
.L_x_235:
[----:B------:R-:W-:Y:S05]  /*9440*/  BSYNC B0 ;  /* 0x0000000000007941 */ /* 0x000fea0003800000 */
.L_x_234:
        /* <DEDUP_REMOVED lines=41> */
.L_x_237:
[----:B------:R-:W-:Y:S05]  /*96e0*/  BSYNC B0 ;  /* 0x0000000000007941 */ /* 0x000fea0003800000 */
.L_x_236:
        /* <DEDUP_REMOVED lines=40> */
.L_x_231:
[----:B------:R-:W-:Y:S05]  /*9970*/  BSYNC B1 ;  /* 0x0000000000017941 */ /* 0x000fea0003800000 */
.L_x_230:
[----:B------:R-:W-:-:S04]  /*9980*/  IADD3 R0, R208, 0x60, RZ ;  /* 0x00000060d0007810 */ /* 0x000fc80007ffe0ff */
        /* <DEDUP_REMOVED lines=43> */
.L_x_240:
[----:B------:R-:W-:Y:S05]  /*9c40*/  BSYNC B0 ;  /* 0x0000000000007941 */ /* 0x000fea0003800000 */
.L_x_239:
        /* <DEDUP_REMOVED lines=41> */
.L_x_242:
[----:B------:R-:W-:Y:S05]  /*9ee0*/  BSYNC B0 ;  /* 0x0000000000007941 */ /* 0x000fea0003800000 */
.L_x_241:
        /* <DEDUP_REMOVED lines=41> */
.L_x_244:
[----:B------:R-:W-:Y:S05]  /*a180*/  BSYNC B0 ;  /* 0x0000000000007941 */ /* 0x000fea0003800000 */
.L_x_243:
        /* <DEDUP_REMOVED lines=39> */
[----:B------:R1:W-:Y:S01]  /*a400*/  STS.128 [R198+0x1f080], R4 ;  /* 0x01f08004c6007388 */ /* 0x0003e20000000c00 */
[----:B------:R-:W-:Y:S05]  /*a410*/  BRA `(.L_x_238) ;  /* 0x000035f000007947 */ /* 0x000fea0003800000 */
.L_x_211:
        /* <DEDUP_REMOVED lines=8> */
[----:B------:R-:W-:Y:S01]  /*a4a0*/  CS2R R4, SRZ ;  /* 0x0000000000047805 */ /* 0x000fe2000001ff00 */
[----:B------:R-:W3:Y:S01]  /*a4b0*/  SHFL.IDX PT, R23, R2, RZ, 0x181f ;  /* 0x00181fff02177589 */ /* 0x000ee200000e0000 */
[----:B------:R-:W-:Y:S01]  /*a4c0*/  CS2R R14, SRZ ;  /* 0x00000000000e7805 */ /* 0x000fe2000001ff00 */
[----:B----4-:R-:W-:-:S02]  /*a4d0*/  CS2R R12, SRZ ;  /* 0x00000000000c7805 */ /* 0x010fc4000001ff00 */
[----:B------:R4:W1:Y:S02]  /*a4e0*/  SHFL.IDX PT, R22, R6, RZ, 0x181f ;  /* 0x00181fff06167589 */ /* 0x00086400000e0000 */
[----:B----4-:R-:W-:Y:S01]  /*a4f0*/  CS2R R6, SRZ ;  /* 0x0000000000067805 */ /* 0x010fe2000001ff00 */
[----:B------:R-:W-:Y:S05]  /*a500*/  @P0 BRA `(.L_x_246) ;  /* 0x0000016000000947 */ /* 0x000fea0003800000 */
[----:B-123--:R-:W-:-:S13]  /*a510*/  ISETP.GE.AND P1, PT, R132, c[0x0][0x27c], PT ;  /* 0x00009f0084007a0c */ /* 0x00efda0003f26270 */
[C---:B------:R-:W-:Y:S01]  /*a520*/  @!P1 IMAD.SHL.U32 R2, R132.reuse, 0x2, RZ ;  /* 0x0000000284029824 */ /* 0x040fe200078e00ff */
[----:B------:R-:W-:-:S04]  /*a530*/  @!P1 SHF.L.U64.HI R0, R132, 0x1, R133 ;  /* 0x0000000184009819 */ /* 0x000fc80000010285 */
[----:B------:R-:W-:-:S05]  /*a540*/  @!P1 IADD3 R4, P0, R20, R2, RZ ;  /* 0x0000000214049210 */ /* 0x000fca0007f1e0ff */
[----:B------:R-:W-:Y:S01]  /*a550*/  @!P1 IMAD.X R5, R21, 0x1, R0, P0 ;  /* 0x0000000115059824 */ /* 0x000fe200000e0600 */
[----:B------:R-:W-:-:S04]  /*a560*/  @!P1 IADD3 R2, P0, R22, R2, RZ ;  /* 0x0000000216029210 */ /* 0x000fc80007f1e0ff */
[----:B------:R1:W5:Y:S01]  /*a570*/  @!P1 LD.E.128 R16, [R4.64] ;  /* 0x0000000804109980 */ /* 0x000362000c101d00 */
[----:B------:R-:W-:Y:S01]  /*a580*/  @!P1 IMAD.X R3, R23, 0x1, R0, P0 ;  /* 0x0000000117039824 */ /* 0x000fe200000e0600 */
[----:B------:R-:W-:-:S04]  /*a590*/  ISETP.GE.AND P0, PT, R135, c[0x0][0x27c], PT ;  /* 0x00009f0087007a0c */ /* 0x000fc80003f06270 */
[----:B------:R2:W5:Y:S09]  /*a5a0*/  @!P1 LD.E.128 R12, [R2.64] ;  /* 0x00000008020c9980 */ /* 0x000572000c101d00 */
[C---:B------:R-:W-:Y:S01]  /*a5b0*/  @!P0 IMAD.SHL.U32 R6, R204.reuse, 0x2, RZ ;  /* 0x00000002cc068824 */ /* 0x040fe200078e00ff */
[----:B------:R-:W-:-:S04]  /*a5c0*/  @!P0 SHF.L.U64.HI R0, R204, 0x1, R209 ;  /* 0x00000001cc008819 */ /* 0x000fc800000102d1 */
[----:B------:R-:W-:-:S05]  /*a5d0*/  @!P0 IADD3 R20, P1, R20, R6, RZ ;  /* 0x0000000614148210 */ /* 0x000fca0007f3e0ff */
[----:B------:R-:W-:Y:S01]  /*a5e0*/  @!P0 IMAD.X R21, R21, 0x1, R0, P1 ;  /* 0x0000000115158824 */ /* 0x000fe200008e0600 */
[----:B------:R-:W-:Y:S01]  /*a5f0*/  CS2R R10, SRZ ;  /* 0x00000000000a7805 */ /* 0x000fe2000001ff00 */
[----:B------:R-:W-:Y:S01]  /*a600*/  CS2R R8, SRZ ;  /* 0x0000000000087805 */ /* 0x000fe2000001ff00 */
[----:B--2---:R-:W-:Y:S01]  /*a610*/  @!P0 IADD3 R2, P1, R22, R6, RZ ;  /* 0x0000000616028210 */ /* 0x004fe20007f3e0ff */
[----:B-1----:R-:W-:Y:S01]  /*a620*/  CS2R R4, SRZ ;  /* 0x0000000000047805 */ /* 0x002fe2000001ff00 */
[----:B------:R-:W-:-:S03]  /*a630*/  CS2R R6, SRZ ;  /* 0x0000000000067805 */ /* 0x000fc6000001ff00 */
[----:B------:R1:W5:Y:S01]  /*a640*/  @!P0 LD.E.128 R8, [R20.64] ;  /* 0x0000000814088980 */ /* 0x000362000c101d00 */
[----:B------:R-:W-:-:S05]  /*a650*/  @!P0 IMAD.X R3, R23, 0x1, R0, P1 ;  /* 0x0000000117038824 */ /* 0x000fca00008e0600 */
[----:B------:R1:W5:Y:S02]  /*a660*/  @!P0 LD.E.128 R4, [R2.64] ;  /* 0x0000000802048980 */ /* 0x000364000c101d00 */
.L_x_246:
[----:B-123--:R-:W-:Y:S05]  /*a670*/  BSYNC B0 ;  /* 0x0000000000007941 */ /* 0x00efea0003800000 */
.L_x_245:
[----:B-----5:R-:W-:Y:S01]  /*a680*/  IMAD.MOV.U32 R34, RZ, RZ, R16 ;  /* 0x000000ffff227224 */ /* 0x020fe200078e0010 */
[----:B------:R-:W-:Y:S01]  /*a690*/  SHF.R.U64 R0, R16, 0x10, R17 ;  /* 0x0000001010007819 */ /* 0x000fe20000001211 */
[----:B------:R-:W-:Y:S01]  /*a6a0*/  IMAD.MOV.U32 R33, RZ, RZ, R18 ;  /* 0x000000ffff217224 */ /* 0x000fe200078e0012 */
[----:B------:R-:W-:Y:S01]  /*a6b0*/  SHF.R.U64 R31, R18, 0x10, R19 ;  /* 0x00000010121f7819 */ /* 0x000fe20000001213 */
[----:B------:R-:W-:Y:S01]  /*a6c0*/  IMAD.MOV.U32 R35, RZ, RZ, R17 ;  /* 0x000000ffff237224 */ /* 0x000fe200078e0011 */
[----:B------:R-:W-:Y:S01]  /*a6d0*/  PRMT R34, R34, 0x5410, R0 ;  /* 0x0000541022227816 */ /* 0x000fe20000000000 */
[----:B------:R-:W-:Y:S01]  /*a6e0*/  IMAD R0, R229, -0x80, R37 ;  /* 0xffffff80e5007824 */ /* 0x000fe200078e0225 */
[--C-:B------:R-:W-:Y:S01]  /*a6f0*/  SHF.R.U32.HI R26, RZ, 0x10, R19.reuse ;  /* 0x00000010ff1a7819 */ /* 0x100fe20000011613 */
[----:B------:R-:W-:Y:S01]  /*a700*/  IMAD.MOV.U32 R32, RZ, RZ, R19 ;  /* 0x000000ffff207224 */ /* 0x000fe200078e0013 */
[--C-:B------:R-:W-:Y:S01]  /*a710*/  SHF.R.U64 R23, R10, 0x10, R11.reuse ;  /* 0x000000100a177819 */ /* 0x100fe2000000120b */
[----:B------:R-:W-:Y:S01]  /*a720*/  IMAD.MOV.U32 R25, RZ, RZ, R10 ;  /* 0x000000ffff197224 */ /* 0x000fe200078e000a */
[----:B------:R-:W-:Y:S01]  /*a730*/  IMNMX R46, R0, 0x80, PT ;  /* 0x00000080002e7817 */ /* 0x000fe20003800200 */
[--C-:B------:R-:W-:Y:S01]  /*a740*/  IMAD.MOV.U32 R24, RZ, RZ, R11.reuse ;  /* 0x000000ffff187224 */ /* 0x100fe200078e000b */
[----:B------:R-:W-:Y:S01]  /*a750*/  SHF.R.U32.HI R18, RZ, 0x10, R11 ;  /* 0x00000010ff127819 */ /* 0x000fe2000001160b */
[----:B------:R-:W-:Y:S01]  /*a760*/  IMAD.MOV.U32 R29, RZ, RZ, R8 ;  /* 0x000000ffff1d7224 */ /* 0x000fe200078e0008 */
[----:B------:R-:W-:Y:S01]  /*a770*/  ISETP.GE.AND P0, PT, R208, R46, PT ;  /* 0x0000002ed000720c */ /* 0x000fe20003f06270 */
[----:B------:R-:W-:Y:S01]  /*a780*/  IMAD.MOV.U32 R21, RZ, RZ, R12 ;  /* 0x000000ffff157224 */ /* 0x000fe200078e000c */
[----:B------:R-:W-:Y:S01]  /*a790*/  SHF.R.U32.HI R30, RZ, 0x10, R17 ;  /* 0x00000010ff1e7819 */ /* 0x000fe20000011611 */
[----:B------:R-:W-:Y:S01]  /*a7a0*/  IMAD.MOV.U32 R11, RZ, RZ, R5 ;  /* 0x000000ffff0b7224 */ /* 0x000fe200078e0005 */
[--C-:B------:R-:W-:Y:S01]  /*a7b0*/  SHF.R.U64 R27, R8, 0x10, R9.reuse ;  /* 0x00000010081b7819 */ /* 0x100fe20000001209 */
[----:B------:R-:W-:Y:S01]  /*a7c0*/  IMAD.MOV.U32 R28, RZ, RZ, R9 ;  /* 0x000000ffff1c7224 */ /* 0x000fe200078e0009 */
[--C-:B------:R-:W-:Y:S01]  /*a7d0*/  SHF.R.U64 R19, R12, 0x10, R13.reuse ;  /* 0x000000100c137819 */ /* 0x100fe2000000120d */
[----:B------:R-:W-:Y:S01]  /*a7e0*/  IMAD.MOV.U32 R20, RZ, RZ, R13 ;  /* 0x000000ffff147224 */ /* 0x000fe200078e000d */
[--C-:B------:R-:W-:Y:S01]  /*a7f0*/  SHF.R.U64 R10, R4, 0x10, R5.reuse ;  /* 0x00000010040a7819 */ /* 0x100fe20000001205 */
[----:B------:R-:W-:Y:S01]  /*a800*/  IMAD.MOV.U32 R17, RZ, RZ, R14 ;  /* 0x000000ffff117224 */ /* 0x000fe200078e000e */
[----:B------:R-:W-:Y:S01]  /*a810*/  SHF.R.U32.HI R3, RZ, 0x10, R5 ;  /* 0x00000010ff037819 */ /* 0x000fe20000011605 */
[----:B------:R-:W-:Y:S01]  /*a820*/  IMAD.MOV.U32 R16, RZ, RZ, R15 ;  /* 0x000000ffff107224 */ /* 0x000fe200078e000f */
[----:B------:R-:W-:Y:S01]  /*a830*/  SHF.R.U32.HI R22, RZ, 0x10, R9 ;  /* 0x00000010ff167819 */ /* 0x000fe20000011609 */
[----:B------:R-:W-:Y:S01]  /*a840*/  IMAD.MOV.U32 R12, RZ, RZ, R4 ;  /* 0x000000ffff0c7224 */ /* 0x000fe200078e0004 */
[----:B------:R-:W-:Y:S01]  /*a850*/  SHF.R.U32.HI R13, RZ, 0x10, R13 ;  /* 0x00000010ff0d7819 */ /* 0x000fe2000001160d */
[----:B------:R-:W-:Y:S01]  /*a860*/  IMAD.MOV.U32 R8, RZ, RZ, R6 ;  /* 0x000000ffff087224 */ /* 0x000fe200078e0006 */
[----:B------:R-:W-:Y:S01]  /*a870*/  SHF.R.U64 R14, R14, 0x10, R15 ;  /* 0x000000100e0e7819 */ /* 0x000fe2000000120f */
[----:B------:R-:W-:Y:S01]  /*a880*/  IMAD.MOV.U32 R5, RZ, RZ, R7 ;  /* 0x000000ffff057224 */ /* 0x000fe200078e0007 */
[----:B------:R-:W-:Y:S01]  /*a890*/  SHF.R.U32.HI R9, RZ, 0x10, R15 ;  /* 0x00000010ff097819 */ /* 0x000fe2000001160f */
[----:B------:R-:W-:-:S04]  /*a8a0*/  DEPBAR.LE SB0, 0x1 ;  /* 0x000080400000791a */ /* 0x000fc80000000000 */
[--C-:B------:R-:W-:Y:S01]  /*a8b0*/  SHF.R.U64 R4, R6, 0x10, R7.reuse ;  /* 0x0000001006047819 */ /* 0x100fe20000001207 */
[----:B------:R-:W-:Y:S01]  /*a8c0*/  BSSY B1, `(.L_x_247) ;  /* 0x00000ca000017945 */ /* 0x000fe20003800000 */
[----:B------:R-:W-:Y:S02]  /*a8d0*/  SHF.R.U32.HI R2, RZ, 0x10, R7 ;  /* 0x00000010ff027819 */ /* 0x000fe40000011607 */
        /* <DEDUP_REMOVED lines=18> */
[----:B------:R-:W-:Y:S01]  /*aa00*/  BSSY B0, `(.L_x_249) ;  /* 0x000005a000007945 */ /* 0x000fe20003800000 */
[----:B------:R-:W-:-:S11]  /*aa10*/  SHF.R.U32.HI R50, RZ, 0x3, R217 ;  /* 0x00000003ff327819 */ /* 0x000fd600000116d9 */
[----:B------:R-:W-:Y:S05]  /*aa20*/  @P0 BRA `(.L_x_250) ;  /* 0x0000057000000947 */ /* 0x000fea0003800000 */
[----:B------:R-:W-:Y:S01]  /*aa30*/  MOV R0, c[0x0][0x27c] ;  /* 0x00009f0000007a02 */ /* 0x000fe20000000f00 */
[----:B------:R-:W1:Y:S03]  /*aa40*/  LDS.128 R8, [R198+0x10080] ;  /* 0x01008000c6087984 */ /* 0x000e660000000c00 */
[----:B------:R-:W-:-:S04]  /*aa50*/  LEA.HI R0, R0, R212, RZ, 0x1d ;  /* 0x000000d400007211 */ /* 0x000fc800078fe8ff */
[----:B------:R-:W-:Y:S01]  /*aa60*/  SHF.R.S32.HI R3, RZ, 0x1f, R0 ;  /* 0x0000001fff037819 */ /* 0x000fe20000011400 */
[----:B------:R-:W-:-:S03]  /*aa70*/  IMAD.SHL.U32 R2, R0, 0x8, RZ ;  /* 0x0000000800027824 */ /* 0x000fc600078e00ff */
[----:B------:R-:W-:Y:S02]  /*aa80*/  LEA.HI R0, R3, R0, RZ, 0x3 ;  /* 0x0000000003007211 */ /* 0x000fe400078f18ff */
[----:B------:R-:W-:Y:S02]  /*aa90*/  LOP3.LUT R2, R217, 0x38, R2, 0xf8, !PT ;  /* 0x00000038d9027812 */ /* 0x000fe400078ef802 */
[----:B------:R-:W-:Y:S02]  /*aaa0*/  SHF.L.U32 R0, R0, 0xa, RZ ;  /* 0x0000000a00007819 */ /* 0x000fe400000006ff */
[----:B------:R-:W-:Y:S02]  /*aab0*/  LOP3.LUT R2, R2, R50, RZ, 0x3c, !PT ;  /* 0x0000003202027212 */ /* 0x000fe400078e3cff */
[----:B------:R-:W-:-:S04]  /*aac0*/  LOP3.LUT R0, R0, 0x7fffe000, RZ, 0xc0, !PT ;  /* 0x7fffe00000007812 */ /* 0x000fc800078ec0ff */
[----:B------:R-:W-:Y:S02]  /*aad0*/  IADD3 R0, R2, R0, R219 ;  /* 0x0000000002007210 */ /* 0x000fe40007ffe0db */
[----:B------:R-:W-:-:S03]  /*aae0*/  SHF.L.U32 R2, R30, 0x10, RZ ;  /* 0x000000101e027819 */ /* 0x000fc600000006ff */
[----:B------:R-:W-:Y:S02]  /*aaf0*/  IMAD.SHL.U32 R23, R0, 0x2, RZ ;  /* 0x0000000200177824 */ /* 0x000fe400078e00ff */
[----:B------:R-:W-:-:S03]  /*ab00*/  IMAD.U32 R0, R34, 0x10000, RZ ;  /* 0x0001000022007824 */ /* 0x000fc600078e00ff */
[----:B------:R-:W2:Y:S01]  /*ab10*/  LDS.128 R4, [R23+0x10080] ;  /* 0x0100800017047984 */ /* 0x000ea20000000c00 */
[C---:B-1----:R-:W-:Y:S01]  /*ab20*/  SHF.L.U32 R12, R8.reuse, 0x10, RZ ;  /* 0x00000010080c7819 */ /* 0x042fe200000006ff */
[----:B------:R-:W-:Y:S01]  /*ab30*/  IMAD.U32 R14, R9, 0x10000, RZ ;  /* 0x00010000090e7824 */ /* 0x000fe200078e00ff */
[----:B------:R-:W-:Y:S01]  /*ab40*/  LOP3.LUT R13, R8, 0xffff0000, RZ, 0xc0, !PT ;  /* 0xffff0000080d7812 */ /* 0x000fe200078ec0ff */
[----:B------:R-:W-:Y:S01]  /*ab50*/  IMAD.U32 R20, R11, 0x10000, RZ ;  /* 0x000100000b147824 */ /* 0x000fe200078e00ff */
[----:B------:R-:W-:Y:S02]  /*ab60*/  LOP3.LUT R22, R9, 0xffff0000, RZ, 0xc0, !PT ;  /* 0xffff000009167812 */ /* 0x000fe400078ec0ff */
[C---:B------:R-:W-:Y:S02]  /*ab70*/  SHF.L.U32 R16, R10.reuse, 0x10, RZ ;  /* 0x000000100a107819 */ /* 0x040fe400000006ff */
[----:B------:R-:W-:Y:S02]  /*ab80*/  LOP3.LUT R17, R10, 0xffff0000, RZ, 0xc0, !PT ;  /* 0xffff00000a117812 */ /* 0x000fe400078ec0ff */
[----:B------:R-:W-:-:S02]  /*ab90*/  LOP3.LUT R21, R11, 0xffff0000, RZ, 0xc0, !PT ;  /* 0xffff00000b157812 */ /* 0x000fc400078ec0ff */
[C---:B--2---:R-:W-:Y:S01]  /*aba0*/  SHF.L.U32 R3, R4.reuse, 0x10, RZ ;  /* 0x0000001004037819 */ /* 0x044fe200000006ff */
[----:B------:R-:W-:Y:S01]  /*abb0*/  IMAD.U32 R9, R5, 0x10000, RZ ;  /* 0x0001000005097824 */ /* 0x000fe200078e00ff */
[----:B------:R-:W-:Y:S01]  /*abc0*/  LOP3.LUT R8, R4, 0xffff0000, RZ, 0xc0, !PT ;  /* 0xffff000004087812 */ /* 0x000fe200078ec0ff */
[----:B------:R-:W-:Y:S01]  /*abd0*/  IMAD.U32 R11, R7, 0x10000, RZ ;  /* 0x00010000070b7824 */ /* 0x000fe200078e00ff */
[----:B------:R-:W-:Y:S01]  /*abe0*/  LOP3.LUT R4, R30, 0xffff0000, RZ, 0xc0, !PT ;  /* 0xffff00001e047812 */ /* 0x000fe200078ec0ff */
[----:B------:R-:W-:Y:S01]  /*abf0*/  FMUL.FTZ R15, R3, R2 ;  /* 0x00000002030f7220 */ /* 0x000fe20000410000 */
[----:B------:R-:W-:Y:S02]  /*ac00*/  LOP3.LUT R19, R5, 0xffff0000, RZ, 0xc0, !PT ;  /* 0xffff000005137812 */ /* 0x000fe400078ec0ff */
[----:B------:R-:W-:Y:S01]  /*ac10*/  SHF.L.U32 R5, R6, 0x10, RZ ;  /* 0x0000001006057819 */ /* 0x000fe200000006ff */
[-C--:B------:R-:W-:Y:S01]  /*ac20*/  FFMA.FTZ R29, R12, R0.reuse, -R15 ;  /* 0x000000000c1d7223 */ /* 0x080fe2000001080f */
[----:B------:R-:W-:Y:S01]  /*ac30*/  LOP3.LUT R10, R6, 0xffff0000, RZ, 0xc0, !PT ;  /* 0xffff0000060a7812 */ /* 0x000fe200078ec0ff */
[----:B------:R-:W-:Y:S01]  /*ac40*/  FMUL.FTZ R6, R3, R0 ;  /* 0x0000000003067220 */ /* 0x000fe20000410000 */
[----:B------:R-:W-:Y:S01]  /*ac50*/  LOP3.LUT R18, R7, 0xffff0000, RZ, 0xc0, !PT ;  /* 0xffff000007127812 */ /* 0x000fe200078ec0ff */
[----:B------:R-:W-:Y:S01]  /*ac60*/  FMUL.FTZ R7, R8, R4 ;  /* 0x0000000408077220 */ /* 0x000fe20000410000 */
[----:B------:R-:W-:Y:S01]  /*ac70*/  LOP3.LUT R3, R34, 0xffff0000, RZ, 0xc0, !PT ;  /* 0xffff000022037812 */ /* 0x000fe200078ec0ff */
[----:B------:R-:W-:Y:S01]  /*ac80*/  FFMA.FTZ R28, R12, R2, R6 ;  /* 0x000000020c1c7223 */ /* 0x000fe20000010006 */
[----:B------:R-:W-:Y:S01]  /*ac90*/  SHF.L.U32 R0, R32, 0x10, RZ ;  /* 0x0000001020007819 */ /* 0x000fe200000006ff */
[----:B------:R-:W-:Y:S01]  /*aca0*/  IMAD.U32 R2, R37, 0x10000, RZ ;  /* 0x0001000025027824 */ /* 0x000fe200078e00ff */
[----:B------:R-:W-:Y:S01]  /*acb0*/  SHF.L.U32 R6, R31, 0x10, RZ ;  /* 0x000000101f067819 */ /* 0x000fe200000006ff */
[----:B------:R-:W-:-:S02]  /*acc0*/  FFMA.FTZ R27, R13, R3, -R7 ;  /* 0x000000030d1b7223 */ /* 0x000fc40000010807 */
[C---:B------:R-:W-:Y:S02]  /*acd0*/  FMUL.FTZ R7, R9.reuse, R0 ;  /* 0x0000000009077220 */ /* 0x040fe40000410000 */
[----:B------:R-:W-:Y:S02]  /*ace0*/  FMUL.FTZ R8, R8, R3 ;  /* 0x0000000308087220 */ /* 0x000fe40000410000 */
[-C--:B------:R-:W-:Y:S02]  /*acf0*/  FMUL.FTZ R3, R9, R2.reuse ;  /* 0x0000000209037220 */ /* 0x080fe40000410000 */
[----:B------:R-:W-:Y:S02]  /*ad00*/  FFMA.FTZ R25, R14, R2, -R7 ;  /* 0x000000020e197223 */ /* 0x000fe40000010807 */
[----:B------:R-:W-:Y:S02]  /*ad10*/  IMAD.U32 R2, R35, 0x10000, RZ ;  /* 0x0001000023027824 */ /* 0x000fe400078e00ff */
[----:B------:R-:W-:-:S02]  /*ad20*/  FFMA.FTZ R26, R13, R4, R8 ;  /* 0x000000040d1a7223 */ /* 0x000fc40000010008 */
[----:B------:R-:W-:Y:S02]  /*ad30*/  FMUL.FTZ R4, R5, R6 ;  /* 0x0000000605047220 */ /* 0x000fe40000410000 */
[----:B------:R-:W-:Y:S01]  /*ad40*/  FFMA.FTZ R24, R14, R0, R3 ;  /* 0x000000000e187223 */ /* 0x000fe20000010003 */
[----:B------:R-:W-:Y:S01]  /*ad50*/  LOP3.LUT R3, R35, 0xffff0000, RZ, 0xc0, !PT ;  /* 0xffff000023037812 */ /* 0x000fe200078ec0ff */
[-C--:B------:R-:W-:Y:S01]  /*ad60*/  FMUL.FTZ R9, R5, R2.reuse ;  /* 0x0000000205097220 */ /* 0x080fe20000410000 */
[----:B------:R-:W-:Y:S01]  /*ad70*/  SHF.L.U32 R5, R33, 0x10, RZ ;  /* 0x0000001021057819 */ /* 0x000fe200000006ff */
[----:B------:R-:W-:Y:S01]  /*ad80*/  FFMA.FTZ R15, R16, R2, -R4 ;  /* 0x00000002100f7223 */ /* 0x000fe20000010804 */
[----:B------:R-:W-:Y:S01]  /*ad90*/  LOP3.LUT R0, R31, 0xffff0000, RZ, 0xc0, !PT ;  /* 0xffff00001f007812 */ /* 0x000fe200078ec0ff */
[----:B------:R-:W-:Y:S01]  /*ada0*/  FMUL.FTZ R7, R10, R3 ;  /* 0x000000030a077220 */ /* 0x000fe20000410000 */
[----:B------:R-:W-:Y:S01]  /*adb0*/  SHF.L.U32 R2, R36, 0x10, RZ ;  /* 0x0000001024027819 */ /* 0x000fe200000006ff */
[----:B------:R-:W-:-:S02]  /*adc0*/  FMUL.FTZ R4, R11, R5 ;  /* 0x000000050b047220 */ /* 0x000fc40000410000 */
[----:B------:R-:W-:Y:S02]  /*add0*/  FMUL.FTZ R8, R10, R0 ;  /* 0x000000000a087220 */ /* 0x000fe40000410000 */
[----:B------:R-:W-:Y:S02]  /*ade0*/  FFMA.FTZ R14, R16, R6, R9 ;  /* 0x00000006100e7223 */ /* 0x000fe40000010009 */
[----:B------:R-:W-:Y:S02]  /*adf0*/  FMUL.FTZ R6, R11, R2 ;  /* 0x000000020b067220 */ /* 0x000fe40000410000 */
[----:B------:R-:W-:Y:S01]  /*ae00*/  FFMA.FTZ R13, R17, R0, R7 ;  /* 0x00000000110d7223 */ /* 0x000fe20000010007 */
[----:B------:R-:W-:Y:S01]  /*ae10*/  LOP3.LUT R0, R33, 0xffff0000, RZ, 0xc0, !PT ;  /* 0xffff000021007812 */ /* 0x000fe200078ec0ff */
[----:B------:R-:W-:Y:S01]  /*ae20*/  FFMA.FTZ R11, R20, R2, -R4 ;  /* 0x00000002140b7223 */ /* 0x000fe20000010804 */
[----:B------:R-:W-:Y:S01]  /*ae30*/  LOP3.LUT R2, R32, 0xffff0000, RZ, 0xc0, !PT ;  /* 0xffff000020027812 */ /* 0x000fe200078ec0ff */
[----:B------:R-:W-:Y:S01]  /*ae40*/  FFMA.FTZ R10, R17, R3, -R8 ;  /* 0x00000003110a7223 */ /* 0x000fe20000010808 */
[----:B------:R-:W-:Y:S01]  /*ae50*/  LOP3.LUT R4, R37, 0xffff0000, RZ, 0xc0, !PT ;  /* 0xffff000025047812 */ /* 0x000fe200078ec0ff */
[----:B------:R-:W-:Y:S01]  /*ae60*/  FFMA.FTZ R12, R20, R5, R6 ;  /* 0x00000005140c7223 */ /* 0x000fe20000010006 */
[----:B------:R-:W-:Y:S01]  /*ae70*/  LOP3.LUT R3, R36, 0xffff0000, RZ, 0xc0, !PT ;  /* 0xffff000024037812 */ /* 0x000fe200078ec0ff */
[----:B------:R-:W-:Y:S01]  /*ae80*/  FMUL.FTZ R8, R19, R2 ;  /* 0x0000000213087220 */ /* 0x000fe20000410000 */
[----:B------:R-:W-:Y:S01]  /*ae90*/  F2FP.BF16.PACK_AB R10, R10, R15 ;  /* 0x0000000f0a0a723e */ /* 0x000fe200000010ff */
[----:B------:R-:W-:-:S02]  /*aea0*/  FMUL.FTZ R6, R18, R0 ;  /* 0x0000000012067220 */ /* 0x000fc40000410000 */
[-C--:B------:R-:W-:Y:S02]  /*aeb0*/  FMUL.FTZ R7, R19, R4.reuse ;  /* 0x0000000413077220 */ /* 0x080fe40000410000 */
[----:B------:R-:W-:Y:S02]  /*aec0*/  FMUL.FTZ R5, R18, R3 ;  /* 0x0000000312057220 */ /* 0x000fe40000410000 */
[C---:B------:R-:W-:Y:S01]  /*aed0*/  FFMA.FTZ R9, R22.reuse, R4, -R8 ;  /* 0x0000000416097223 */ /* 0x040fe20000010808 */
[----:B------:R-:W-:Y:S01]  /*aee0*/  F2FP.BF16.PACK_AB R8, R27, R29 ;  /* 0x0000001d1b08723e */ /* 0x000fe200000010ff */
[----:B------:R-:W-:Y:S01]  /*aef0*/  FFMA.FTZ R3, R21, R3, -R6 ;  /* 0x0000000315037223 */ /* 0x000fe20000010806 */
[----:B------:R-:W-:Y:S01]  /*af00*/  F2FP.BF16.PACK_AB R6, R13, R14 ;  /* 0x0000000e0d06723e */ /* 0x000fe200000010ff */
[----:B------:R-:W-:Y:S01]  /*af10*/  FFMA.FTZ R2, R22, R2, R7 ;  /* 0x0000000216027223 */ /* 0x000fe20000010007 */
[----:B------:R-:W-:Y:S01]  /*af20*/  F2FP.BF16.PACK_AB R9, R9, R25 ;  /* 0x000000190909723e */ /* 0x000fe200000010ff */
[----:B------:R-:W-:Y:S01]  /*af30*/  FFMA.FTZ R0, R21, R0, R5 ;  /* 0x0000000015007223 */ /* 0x000fe20000010005 */
[----:B------:R-:W-:-:S02]  /*af40*/  F2FP.BF16.PACK_AB R11, R3, R11 ;  /* 0x0000000b030b723e */ /* 0x000fc400000010ff */
[----:B------:R-:W-:Y:S02]  /*af50*/  F2FP.BF16.PACK_AB R4, R26, R28 ;  /* 0x0000001c1a04723e */ /* 0x000fe400000010ff */
[----:B------:R-:W-:Y:S01]  /*af60*/  F2FP.BF16.PACK_AB R5, R2, R24 ;  /* 0x000000180205723e */ /* 0x000fe200000010ff */
[----:B------:R1:W-:Y:S01]  /*af70*/  STS.128 [R198+0x10080], R8 ;  /* 0x01008008c6007388 */ /* 0x0003e20000000c00 */
[----:B------:R-:W-:-:S05]  /*af80*/  F2FP.BF16.PACK_AB R7, R0, R12 ;  /* 0x0000000c0007723e */ /* 0x000fca00000010ff */
[----:B------:R1:W-:Y:S02]  /*af90*/  STS.128 [R23+0x10080], R4 ;  /* 0x0100800417007388 */ /* 0x0003e40000000c00 */
.L_x_250:
[----:B------:R-:W-:Y:S05]  /*afa0*/  BSYNC B0 ;  /* 0x0000000000007941 */ /* 0x000fea0003800000 */
.L_x_249:
[----:B------:R-:W-:-:S13]  /*afb0*/  ISETP.GE.AND P0, PT, R135, c[0x0][0x27c], PT ;  /* 0x00009f0087007a0c */ /* 0x000fda0003f06270 */
[----:B------:R-:W-:Y:S05]  /*afc0*/  @P0 BRA `(.L_x_248) ;  /* 0x0000059000000947 */ /* 0x000fea0003800000 */
[----:B------:R-:W2:Y:S04]  /*afd0*/  LDL R2, [R1] ;  /* 0x0000000001027983 */ /* 0x000ea80000100800 */
[----:B------:R-:W3:Y:S01]  /*afe0*/  LDL R49, [R1+0x1c] ;  /* 0x00001c0001317983 */ /* 0x000ee20000100800 */
[----:B------:R-:W-:-:S04]  /*aff0*/  MOV R0, c[0x0][0x27c] ;  /* 0x00009f0000007a02 */ /* 0x000fc80000000f00 */
[----:B--2---:R-:W-:-:S04]  /*b000*/  LEA.HI R0, R0, R2, RZ, 0x1d ;  /* 0x0000000200007211 */ /* 0x004fc800078fe8ff */
[----:B------:R-:W-:Y:S01]  /*b010*/  SHF.R.S32.HI R2, RZ, 0x1f, R0 ;  /* 0x0000001fff027819 */ /* 0x000fe20000011400 */
[----:B------:R-:W-:Y:S01]  /*b020*/  IMAD.SHL.U32 R3, R0, 0x8, RZ ;  /* 0x0000000800037824 */ /* 0x000fe200078e00ff */
[----:B-1-3--:R-:W1:Y:S02]  /*b030*/  LDS.128 R8, [R49] ;  /* 0x0000000031087984 */ /* 0x00ae640000000c00 */
[----:B------:R-:W-:Y:S02]  /*b040*/  LEA.HI R0, R2, R0, RZ, 0x3 ;  /* 0x0000000002007211 */ /* 0x000fe400078f18ff */
[----:B------:R-:W-:Y:S02]  /*b050*/  LOP3.LUT R2, R217, 0x38, R3, 0xf8, !PT ;  /* 0x00000038d9027812 */ /* 0x000fe400078ef803 */
[----:B------:R-:W-:Y:S02]  /*b060*/  SHF.L.U32 R0, R0, 0xa, RZ ;  /* 0x0000000a00007819 */ /* 0x000fe400000006ff */
[----:B------:R-:W-:-:S02]  /*b070*/  LOP3.LUT R2, R2, R50, RZ, 0x3c, !PT ;  /* 0x0000003202027212 */ /* 0x000fc400078e3cff */
        /* <DEDUP_REMOVED lines=54> */
[C---:B------:R-:W-:Y:S01]  /*b3e0*/  FFMA.FTZ R11, R20.reuse, R2, -R4 ;  /* 0x00000002140b7223 */ /* 0x040fe20000010804 */
        /* <DEDUP_REMOVED lines=20> */
[----:B------:R1:W-:Y:S01]  /*b530*/  STS.128 [R49], R8 ;  /* 0x0000000831007388 */ /* 0x0003e20000000c00 */
[----:B------:R-:W-:-:S05]  /*b540*/  F2FP.BF16.PACK_AB R7, R0, R12 ;  /* 0x0000000c0007723e */ /* 0x000fca00000010ff */
[----:B------:R1:W-:Y:S02]  /*b550*/  STS.128 [R23+0x10080], R4 ;  /* 0x0100800417007388 */ /* 0x0003e40000000c00 */
.L_x_248:
[----:B------:R-:W-:Y:S05]  /*b560*/  BSYNC B1 ;  /* 0x0000000000017941 */ /* 0x000fea0003800000 */
.L_x_247:
[----:B------:R-:W-:Y:S01]  /*b570*/  IADD3 R0, R208, 0x20, RZ ;  /* 0x00000020d0007810 */ /* 0x000fe20007ffe0ff */
[----:B------:R-:W-:Y:S03]  /*b580*/  BSSY B1, `(.L_x_251) ;  /* 0x00000c2000017945 */ /* 0x000fe60003800000 */
[----:B------:R-:W-:-:S13]  /*b590*/  ISETP.GE.AND P0, PT, R0, R46, PT ;  /* 0x0000002e0000720c */ /* 0x000fda0003f06270 */
[----:B------:R-:W-:Y:S05]  /*b5a0*/  @P0 BRA `(.L_x_252) ;  /* 0x00000bf000000947 */ /* 0x000fea0003800000 */
[----:B------:R2:W5:Y:S01]  /*b5b0*/  LDL R50, [R1+0xc] ;  /* 0x00000c0001327983 */ /* 0x0005620000100800 */
[----:B------:R-:W-:Y:S01]  /*b5c0*/  ISETP.GE.AND P0, PT, R132, c[0x0][0x27c], PT ;  /* 0x00009f0084007a0c */ /* 0x000fe20003f06270 */
[----:B------:R-:W-:Y:S01]  /*b5d0*/  BSSY B0, `(.L_x_253) ;  /* 0x0000061000007945 */ /* 0x000fe20003800000 */
[C---:B------:R-:W-:Y:S02]  /*b5e0*/  IADD3 R51, R208.reuse, 0x20, RZ ;  /* 0x00000020d0337810 */ /* 0x040fe40007ffe0ff */
[----:B------:R-:W-:-:S03]  /*b5f0*/  IADD3 R52, R208, 0x20, RZ ;  /* 0x00000020d0347810 */ /* 0x000fc60007ffe0ff */
[----:B------:R-:W-:Y:S02]  /*b600*/  IMAD.SHL.U32 R51, R51, 0x40, RZ ;  /* 0x0000004033337824 */ /* 0x000fe400078e00ff */
[----:B------:R-:W-:-:S03]  /*b610*/  IMAD.SHL.U32 R52, R52, 0x40, RZ ;  /* 0x0000004034347824 */ /* 0x000fc600078e00ff */
[----:B------:R-:W-:Y:S02]  /*b620*/  LOP3.LUT R51, R51, 0x1c0, RZ, 0xc0, !PT ;  /* 0x000001c033337812 */ /* 0x000fe400078ec0ff */
[----:B------:R-:W-:Y:S02]  /*b630*/  LOP3.LUT R52, R52, 0x1c0, RZ, 0xc0, !PT ;  /* 0x000001c034347812 */ /* 0x000fe400078ec0ff */
[----:B------:R-:W-:Y:S01]  /*b640*/  SHF.R.U32.HI R51, RZ, 0x3, R51 ;  /* 0x00000003ff337819 */ /* 0x000fe20000011633 */
[----:B------:R-:W-:Y:S05]  /*b650*/  @P0 BRA `(.L_x_254) ;  /* 0x0000058000000947 */ /* 0x000fea0003800000 */
[----:B-1----:R-:W3:Y:S01]  /*b660*/  LDL R49, [R1+0x28] ;  /* 0x0000280001317983 */ /* 0x002ee20000100800 */
[----:B------:R-:W-:-:S04]  /*b670*/  MOV R0, c[0x0][0x27c] ;  /* 0x00009f0000007a02 */ /* 0x000fc80000000f00 */
        /* <DEDUP_REMOVED lines=8> */
[----:B-----5:R-:W-:Y:S02]  /*b700*/  IADD3 R0, R2, R0, R50 ;  /* 0x0000000002007210 */ /* 0x020fe40007ffe032 */
[----:B------:R-:W-:-:S03]  /*b710*/  SHF.L.U32 R2, R30, 0x10, RZ ;  /* 0x000000101e027819 */ /* 0x000fc600000006ff */
[----:B------:R-:W-:Y:S02]  /*b720*/  IMAD.SHL.U32 R23, R0, 0x2, RZ ;  /* 0x0000000200177824 */ /* 0x000fe400078e00ff */
[----:B------:R-:W-:-:S03]  /*b730*/  IMAD.U32 R0, R34, 0x10000, RZ ;  /* 0x0001000022007824 */ /* 0x000fc600078e00ff */
[----:B------:R-:W1:Y:S02]  /*b740*/  LDS.128 R4, [R23+0x10080] ;  /* 0x0100800017047984 */ /* 0x000e640000000c00 */
[----:B-1----:R-:W-:Y:S02]  /*b750*/  SHF.L.U32 R3, R4, 0x10, RZ ;  /* 0x0000001004037819 */ /* 0x002fe400000006ff */
[----:B------:R-:W-:Y:S02]  /*b760*/  LOP3.LUT R19, R5, 0xffff0000, RZ, 0xc0, !PT ;  /* 0xffff000005137812 */ /* 0x000fe400078ec0ff */
[----:B------:R-:W-:Y:S01]  /*b770*/  LOP3.LUT R18, R7, 0xffff0000, RZ, 0xc0, !PT ;  /* 0xffff000007127812 */ /* 0x000fe200078ec0ff */
[----:B------:R-:W-:Y:S01]  /*b780*/  FMUL.FTZ R15, R2, R3 ;  /* 0x00000003020f7220 */ /* 0x000fe20000410000 */
[----:B---3--:R-:W1:Y:S02]  /*b790*/  LDS.128 R8, [R49] ;  /* 0x0000000031087984 */ /* 0x008e640000000c00 */
[C---:B-1----:R-:W-:Y:S01]  /*b7a0*/  SHF.L.U32 R12, R8.reuse, 0x10, RZ ;  /* 0x00000010080c7819 */ /* 0x042fe200000006ff */
[----:B------:R-:W-:Y:S01]  /*b7b0*/  IMAD.U32 R14, R9, 0x10000, RZ ;  /* 0x00010000090e7824 */ /* 0x000fe200078e00ff */
[----:B------:R-:W-:Y:S01]  /*b7c0*/  LOP3.LUT R13, R8, 0xffff0000, RZ, 0xc0, !PT ;  /* 0xffff0000080d7812 */ /* 0x000fe200078ec0ff */
[----:B------:R-:W-:Y:S01]  /*b7d0*/  IMAD.U32 R20, R11, 0x10000, RZ ;  /* 0x000100000b147824 */ /* 0x000fe200078e00ff */
[----:B------:R-:W-:Y:S01]  /*b7e0*/  LOP3.LUT R8, R4, 0xffff0000, RZ, 0xc0, !PT ;  /* 0xffff000004087812 */ /* 0x000fe200078ec0ff */
[----:B------:R-:W-:Y:S01]  /*b7f0*/  FFMA.FTZ R29, R0, R12, -R15 ;  /* 0x0000000c001d7223 */ /* 0x000fe2000001080f */
[----:B------:R-:W-:Y:S01]  /*b800*/  LOP3.LUT R22, R9, 0xffff0000, RZ, 0xc0, !PT ;  /* 0xffff000009167812 */ /* 0x000fe200078ec0ff */
[----:B------:R-:W-:Y:S01]  /*b810*/  IMAD.U32 R9, R5, 0x10000, RZ ;  /* 0x0001000005097824 */ /* 0x000fe200078e00ff */
[----:B------:R-:W-:-:S02]  /*b820*/  LOP3.LUT R4, R30, 0xffff0000, RZ, 0xc0, !PT ;  /* 0xffff00001e047812 */ /* 0x000fc400078ec0ff */
[C---:B------:R-:W-:Y:S02]  /*b830*/  SHF.L.U32 R16, R10.reuse, 0x10, RZ ;  /* 0x000000100a107819 */ /* 0x040fe400000006ff */
[----:B------:R-:W-:Y:S02]  /*b840*/  LOP3.LUT R17, R10, 0xffff0000, RZ, 0xc0, !PT ;  /* 0xffff00000a117812 */ /* 0x000fe400078ec0ff */
[C---:B------:R-:W-:Y:S02]  /*b850*/  SHF.L.U32 R5, R6.reuse, 0x10, RZ ;  /* 0x0000001006057819 */ /* 0x040fe400000006ff */
[----:B------:R-:W-:Y:S01]  /*b860*/  LOP3.LUT R10, R6, 0xffff0000, RZ, 0xc0, !PT ;  /* 0xffff0000060a7812 */ /* 0x000fe200078ec0ff */
[----:B------:R-:W-:Y:S01]  /*b870*/  FMUL.FTZ R6, R0, R3 ;  /* 0x0000000300067220 */ /* 0x000fe20000410000 */
[----:B------:R-:W-:Y:S01]  /*b880*/  LOP3.LUT R21, R11, 0xffff0000, RZ, 0xc0, !PT ;  /* 0xffff00000b157812 */ /* 0x000fe200078ec0ff */
[----:B------:R-:W-:Y:S01]  /*b890*/  IMAD.U32 R11, R7, 0x10000, RZ ;  /* 0x00010000070b7824 */ /* 0x000fe200078e00ff */
[----:B------:R-:W-:Y:S01]  /*b8a0*/  LOP3.LUT R3, R34, 0xffff0000, RZ, 0xc0, !PT ;  /* 0xffff000022037812 */ /* 0x000fe200078ec0ff */
[----:B------:R-:W-:Y:S01]  /*b8b0*/  FMUL.FTZ R7, R4, R8 ;  /* 0x0000000804077220 */ /* 0x000fe20000410000 */
[----:B------:R-:W-:Y:S01]  /*b8c0*/  SHF.L.U32 R0, R32, 0x10, RZ ;  /* 0x0000001020007819 */ /* 0x000fe200000006ff */
[----:B------:R-:W-:Y:S01]  /*b8d0*/  FFMA.FTZ R28, R2, R12, R6 ;  /* 0x0000000c021c7223 */ /* 0x000fe20000010006 */
[----:B------:R-:W-:Y:S01]  /*b8e0*/  SHF.L.U32 R6, R31, 0x10, RZ ;  /* 0x000000101f067819 */ /* 0x000fe200000006ff */
[----:B------:R-:W-:-:S02]  /*b8f0*/  FFMA.FTZ R27, R3, R13, -R7 ;  /* 0x0000000d031b7223 */ /* 0x000fc40000010807 */
[----:B------:R-:W-:Y:S02]  /*b900*/  IMAD.U32 R2, R37, 0x10000, RZ ;  /* 0x0001000025027824 */ /* 0x000fe400078e00ff */
[-C--:B------:R-:W-:Y:S02]  /*b910*/  FMUL.FTZ R7, R0, R9.reuse ;  /* 0x0000000900077220 */ /* 0x080fe40000410000 */
[----:B------:R-:W-:Y:S02]  /*b920*/  FMUL.FTZ R8, R3, R8 ;  /* 0x0000000803087220 */ /* 0x000fe40000410000 */
[C---:B------:R-:W-:Y:S02]  /*b930*/  FMUL.FTZ R3, R2.reuse, R9 ;  /* 0x0000000902037220 */ /* 0x040fe40000410000 */
[----:B------:R-:W-:Y:S02]  /*b940*/  FFMA.FTZ R25, R2, R14, -R7 ;  /* 0x0000000e02197223 */ /* 0x000fe40000010807 */
[----:B------:R-:W-:-:S02]  /*b950*/  IMAD.U32 R2, R35, 0x10000, RZ ;  /* 0x0001000023027824 */ /* 0x000fc400078e00ff */
[----:B------:R-:W-:Y:S02]  /*b960*/  FFMA.FTZ R26, R4, R13, R8 ;  /* 0x0000000d041a7223 */ /* 0x000fe40000010008 */
[-C--:B------:R-:W-:Y:S02]  /*b970*/  FMUL.FTZ R4, R6, R5.reuse ;  /* 0x0000000506047220 */ /* 0x080fe40000410000 */
[----:B------:R-:W-:Y:S01]  /*b980*/  FFMA.FTZ R24, R0, R14, R3 ;  /* 0x0000000e00187223 */ /* 0x000fe20000010003 */
[----:B------:R-:W-:Y:S01]  /*b990*/  LOP3.LUT R3, R35, 0xffff0000, RZ, 0xc0, !PT ;  /* 0xffff000023037812 */ /* 0x000fe200078ec0ff */
[C---:B------:R-:W-:Y:S01]  /*b9a0*/  FMUL.FTZ R9, R2.reuse, R5 ;  /* 0x0000000502097220 */ /* 0x040fe20000410000 */
        /* <DEDUP_REMOVED lines=9> */
[-C--:B------:R-:W-:Y:S01]  /*ba40*/  FFMA.FTZ R13, R0, R17.reuse, R7 ;  /* 0x00000011000d7223 */ /* 0x080fe20000010007 */
[----:B------:R-:W-:Y:S01]  /*ba50*/  LOP3.LUT R0, R33, 0xffff0000, RZ, 0xc0, !PT ;  /* 0xffff000021007812 */ /* 0x000fe200078ec0ff */
[-C--:B------:R-:W-:Y:S01]  /*ba60*/  FFMA.FTZ R11, R2, R20.reuse, -R4 ;  /* 0x00000014020b7223 */ /* 0x080fe20000010804 */
        /* <DEDUP_REMOVED lines=8> */
[C---:B------:R-:W-:Y:S02]  /*baf0*/  FMUL.FTZ R7, R4.reuse, R19 ;  /* 0x0000001304077220 */ /* 0x040fe40000410000 */
[----:B------:R-:W-:Y:S02]  /*bb00*/  FMUL.FTZ R5, R3, R18 ;  /* 0x0000001203057220 */ /* 0x000fe40000410000 */
[----:B------:R-:W-:Y:S01]  /*bb10*/  FFMA.FTZ R9, R4, R22, -R8 ;  /* 0x0000001604097223 */ /* 0x000fe20000010808 */
        /* <DEDUP_REMOVED lines=12> */
.L_x_254:
[----:B------:R-:W-:Y:S05]  /*bbe0*/  BSYNC B0 ;  /* 0x0000000000007941 */ /* 0x000fea0003800000 */
.L_x_253:
[----:B------:R-:W-:-:S13]  /*bbf0*/  ISETP.GE.AND P0, PT, R135, c[0x0][0x27c], PT ;  /* 0x00009f0087007a0c */ /* 0x000fda0003f06270 */
[----:B------:R-:W-:Y:S05]  /*bc00*/  @P0 BRA `(.L_x_252) ;  /* 0x0000059000000947 */ /* 0x000fea0003800000 */
[----:B------:R-:W3:Y:S04]  /*bc10*/  LDL R2, [R1] ;  /* 0x0000000001027983 */ /* 0x000ee80000100800 */
[----:B-1----:R-:W4:Y:S01]  /*bc20*/  LDL R49, [R1+0x18] ;  /* 0x0000180001317983 */ /* 0x002f220000100800 */
[----:B------:R-:W-:-:S04]  /*bc30*/  MOV R0, c[0x0][0x27c] ;  /* 0x00009f0000007a02 */ /* 0x000fc80000000f00 */
[----:B---3--:R-:W-:-:S04]  /*bc40*/  LEA.HI R0, R0, R2, RZ, 0x1d ;  /* 0x0000000200007211 */ /* 0x008fc800078fe8ff */
[----:B------:R-:W-:Y:S01]  /*bc50*/  SHF.R.S32.HI R2, RZ, 0x1f, R0 ;  /* 0x0000001fff027819 */ /* 0x000fe20000011400 */
[----:B------:R-:W-:Y:S01]  /*bc60*/  IMAD.SHL.U32 R3, R0, 0x8, RZ ;  /* 0x0000000800037824 */ /* 0x000fe200078e00ff */
[----:B----4-:R-:W1:Y:S02]  /*bc70*/  LDS.128 R8, [R49] ;  /* 0x0000000031087984 */ /* 0x010e640000000c00 */
[----:B------:R-:W-:Y:S02]  /*bc80*/  LEA.HI R0, R2, R0, RZ, 0x3 ;  /* 0x0000000002007211 */ /* 0x000fe400078f18ff */
[----:B------:R-:W-:Y:S02]  /*bc90*/  LOP3.LUT R2, R52, 0x38, R3, 0xf8, !PT ;  /* 0x0000003834027812 */ /* 0x000fe400078ef803 */
[----:B------:R-:W-:Y:S02]  /*bca0*/  SHF.L.U32 R0, R0, 0xa, RZ ;  /* 0x0000000a00007819 */ /* 0x000fe400000006ff */
[----:B------:R-:W-:-:S02]  /*bcb0*/  LOP3.LUT R2, R2, R51, RZ, 0x3c, !PT ;  /* 0x0000003302027212 */ /* 0x000fc400078e3cff */
[----:B------:R-:W-:-:S04]  /*bcc0*/  LOP3.LUT R0, R0, 0x7fffe000, RZ, 0xc0, !PT ;  /* 0x7fffe00000007812 */ /* 0x000fc800078ec0ff */
[----:B-----5:R-:W-:Y:S02]  /*bcd0*/  IADD3 R0, R2, R0, R50 ;  /* 0x0000000002007210 */ /* 0x020fe40007ffe032 */
[----:B------:R-:W-:-:S03]  /*bce0*/  SHF.L.U32 R2, R38, 0x10, RZ ;  /* 0x0000001026027819 */ /* 0x000fc600000006ff */
[----:B------:R-:W-:Y:S02]  /*bcf0*/  IMAD.SHL.U32 R23, R0, 0x2, RZ ;  /* 0x0000000200177824 */ /* 0x000fe400078e00ff */
[----:B------:R-:W-:-:S03]  /*bd00*/  IMAD.U32 R0, R39, 0x10000, RZ ;  /* 0x0001000027007824 */ /* 0x000fc600078e00ff */
[----:B------:R-:W3:Y:S01]  /*bd10*/  LDS.128 R4, [R23+0x10080] ;  /* 0x0100800017047984 */ /* 0x000ee20000000c00 */
        /* <DEDUP_REMOVED lines=8> */
[C---:B---3--:R-:W-:Y:S01]  /*bda0*/  SHF.L.U32 R3, R4.reuse, 0x10, RZ ;  /* 0x0000001004037819 */ /* 0x048fe200000006ff */
[----:B------:R-:W-:Y:S01]  /*bdb0*/  IMAD.U32 R9, R5, 0x10000, RZ ;  /* 0x0001000005097824 */ /* 0x000fe200078e00ff */
[----:B------:R-:W-:Y:S01]  /*bdc0*/  LOP3.LUT R8, R4, 0xffff0000, RZ, 0xc0, !PT ;  /* 0xffff000004087812 */ /* 0x000fe200078ec0ff */
[----:B------:R-:W-:Y:S01]  /*bdd0*/  IMAD.U32 R11, R7, 0x10000, RZ ;  /* 0x00010000070b7824 */ /* 0x000fe200078e00ff */
[----:B------:R-:W-:Y:S01]  /*bde0*/  LOP3.LUT R4, R38, 0xffff0000, RZ, 0xc0, !PT ;  /* 0xffff000026047812 */ /* 0x000fe200078ec0ff */
[-C--:B------:R-:W-:Y:S01]  /*bdf0*/  FMUL.FTZ R15, R2, R3.reuse ;  /* 0x00000003020f7220 */ /* 0x080fe20000410000 */
[----:B------:R-:W-:Y:S02]  /*be00*/  LOP3.LUT R19, R5, 0xffff0000, RZ, 0xc0, !PT ;  /* 0xffff000005137812 */ /* 0x000fe400078ec0ff */
[----:B------:R-:W-:Y:S01]  /*be10*/  SHF.L.U32 R5, R6, 0x10, RZ ;  /* 0x0000001006057819 */ /* 0x000fe200000006ff */
[----:B------:R-:W-:Y:S01]  /*be20*/  FFMA.FTZ R29, R0, R12, -R15 ;  /* 0x0000000c001d7223 */ /* 0x000fe2000001080f */
        /* <DEDUP_REMOVED lines=10> */
[-C--:B------:R-:W-:Y:S02]  /*bed0*/  FMUL.FTZ R7, R0, R9.reuse ;  /* 0x0000000900077220 */ /* 0x080fe40000410000 */
[----:B------:R-:W-:Y:S02]  /*bee0*/  FMUL.FTZ R8, R3, R8 ;  /* 0x0000000803087220 */ /* 0x000fe40000410000 */
[C---:B------:R-:W-:Y:S02]  /*bef0*/  FMUL.FTZ R3, R2.reuse, R9 ;  /* 0x0000000902037220 */ /* 0x040fe40000410000 */
[----:B------:R-:W-:Y:S02]  /*bf00*/  FFMA.FTZ R25, R2, R14, -R7 ;  /* 0x0000000e02197223 */ /* 0x000fe40000010807 */
[----:B------:R-:W-:Y:S02]  /*bf10*/  IMAD.U32 R2, R43, 0x10000, RZ ;  /* 0x000100002b027824 */ /* 0x000fe400078e00ff */
[----:B------:R-:W-:-:S02]  /*bf20*/  FFMA.FTZ R26, R4, R13, R8 ;  /* 0x0000000d041a7223 */ /* 0x000fc40000010008 */
[-C--:B------:R-:W-:Y:S02]  /*bf30*/  FMUL.FTZ R4, R6, R5.reuse ;  /* 0x0000000506047220 */ /* 0x080fe40000410000 */
[----:B------:R-:W-:Y:S01]  /*bf40*/  FFMA.FTZ R24, R0, R14, R3 ;  /* 0x0000000e00187223 */ /* 0x000fe20000010003 */
[----:B------:R-:W-:Y:S01]  /*bf50*/  LOP3.LUT R3, R43, 0xffff0000, RZ, 0xc0, !PT ;  /* 0xffff00002b037812 */ /* 0x000fe200078ec0ff */
[----:B------:R-:W-:Y:S01]  /*bf60*/  FMUL.FTZ R9, R2, R5 ;  /* 0x0000000502097220 */ /* 0x000fe20000410000 */
        /* <DEDUP_REMOVED lines=35> */
.L_x_252:
[----:B------:R-:W-:Y:S05]  /*c1a0*/  BSYNC B1 ;  /* 0x0000000000017941 */ /* 0x000fea0003800000 */
.L_x_251:
[----:B------:R-:W-:Y:S01]  /*c1b0*/  IADD3 R0, R208, 0x40, RZ ;  /* 0x00000040d0007810 */ /* 0x000fe20007ffe0ff */
[----:B------:R-:W-:Y:S03]  /*c1c0*/  BSSY B1, `(.L_x_255) ;  /* 0x00000c2000017945 */ /* 0x000fe60003800000 */
[----:B------:R-:W-:-:S13]  /*c1d0*/  ISETP.GE.AND P0, PT, R0, R46, PT ;  /* 0x0000002e0000720c */ /* 0x000fda0003f06270 */
[----:B------:R-:W-:Y:S05]  /*c1e0*/  @P0 BRA `(.L_x_256) ;  /* 0x00000bf000000947 */ /* 0x000fea0003800000 */
[----:B-----5:R3:W5:Y:S01]  /*c1f0*/  LDL R50, [R1+0x8] ;  /* 0x0000080001327983 */ /* 0x0207620000100800 */
        /* <DEDUP_REMOVED lines=10> */
[----:B-1----:R-:W4:Y:S01]  /*c2a0*/  LDL R49, [R1+0x24] ;  /* 0x0000240001317983 */ /* 0x002f220000100800 */
        /* <DEDUP_REMOVED lines=18> */
[----:B----4-:R-:W1:Y:S02]  /*c3d0*/  LDS.128 R8, [R49] ;  /* 0x0000000031087984 */ /* 0x010e640000000c00 */
        /* <DEDUP_REMOVED lines=68> */
.L_x_258:
[----:B------:R-:W-:Y:S05]  /*c820*/  BSYNC B0 ;  /* 0x0000000000007941 */ /* 0x000fea0003800000 */
.L_x_257:
[----:B------:R-:W-:-:S13]  /*c830*/  ISETP.GE.AND P0, PT, R135, c[0x0][0x27c], PT ;  /* 0x00009f0087007a0c */ /* 0x000fda0003f06270 */
[----:B------:R-:W-:Y:S05]  /*c840*/  @P0 BRA `(.L_x_256) ;  /* 0x0000059000000947 */ /* 0x000fea0003800000 */
[----:B------:R-:W4:Y:S04]  /*c850*/  LDL R2, [R1] ;  /* 0x0000000001027983 */ /* 0x000f280000100800 */
[----:B-12---:R-:W2:Y:S01]  /*c860*/  LDL R49, [R1+0x14] ;  /* 0x0000140001317983 */ /* 0x006ea20000100800 */
[----:B------:R-:W-:-:S04]  /*c870*/  MOV R0, c[0x0][0x27c] ;  /* 0x00009f0000007a02 */ /* 0x000fc80000000f00 */
[----:B----4-:R-:W-:-:S04]  /*c880*/  LEA.HI R0, R0, R2, RZ, 0x1d ;  /* 0x0000000200007211 */ /* 0x010fc800078fe8ff */
[----:B------:R-:W-:Y:S01]  /*c890*/  SHF.R.S32.HI R2, RZ, 0x1f, R0 ;  /* 0x0000001fff027819 */ /* 0x000fe20000011400 */
[----:B------:R-:W-:Y:S01]  /*c8a0*/  IMAD.SHL.U32 R3, R0, 0x8, RZ ;  /* 0x0000000800037824 */ /* 0x000fe200078e00ff */
[----:B--2---:R-:W1:Y:S02]  /*c8b0*/  LDS.128 R8, [R49] ;  /* 0x0000000031087984 */ /* 0x004e640000000c00 */
        /* <DEDUP_REMOVED lines=82> */
.L_x_256:
[----:B------:R-:W-:Y:S05]  /*cde0*/  BSYNC B1 ;  /* 0x0000000000017941 */ /* 0x000fea0003800000 */
.L_x_255:
[----:B------:R-:W-:-:S04]  /*cdf0*/  IADD3 R0, R208, 0x60, RZ ;  /* 0x00000060d0007810 */ /* 0x000fc80007ffe0ff */
[----:B------:R-:W-:-:S13]  /*ce00*/  ISETP.GE.AND P0, PT, R0, R46, PT ;  /* 0x0000002e0000720c */ /* 0x000fda0003f06270 */
[----:B------:R-:W-:Y:S05]  /*ce10*/  @P0 BRA `(.L_x_238) ;  /* 0x00000bf000000947 */ /* 0x000fea0003800000 */
[----:B-1----:R1:W5:Y:S01]  /*ce20*/  LDL R49, [R1+0x4] ;  /* 0x0000040001317983 */ /* 0x0023620000100800 */
[----:B------:R-:W-:Y:S01]  /*ce30*/  ISETP.GE.AND P0, PT, R132, c[0x0][0x27c], PT ;  /* 0x00009f0084007a0c */ /* 0x000fe20003f06270 */
[----:B------:R-:W-:Y:S01]  /*ce40*/  BSSY B0, `(.L_x_259) ;  /* 0x0000061000007945 */ /* 0x000fe20003800000 */
[C---:B-----5:R-:W-:Y:S02]  /*ce50*/  IADD3 R50, R208.reuse, 0x60, RZ ;  /* 0x00000060d0327810 */ /* 0x060fe40007ffe0ff */
[----:B------:R-:W-:-:S03]  /*ce60*/  IADD3 R51, R208, 0x60, RZ ;  /* 0x00000060d0337810 */ /* 0x000fc60007ffe0ff */
[----:B------:R-:W-:Y:S02]  /*ce70*/  IMAD.SHL.U32 R50, R50, 0x40, RZ ;  /* 0x0000004032327824 */ /* 0x000fe400078e00ff */
[----:B------:R-:W-:-:S03]  /*ce80*/  IMAD.SHL.U32 R51, R51, 0x40, RZ ;  /* 0x0000004033337824 */ /* 0x000fc600078e00ff */
[----:B------:R-:W-:Y:S02]  /*ce90*/  LOP3.LUT R50, R50, 0x1c0, RZ, 0xc0, !PT ;  /* 0x000001c032327812 */ /* 0x000fe400078ec0ff */
[----:B------:R-:W-:Y:S02]  /*cea0*/  LOP3.LUT R51, R51, 0x1c0, RZ, 0xc0, !PT ;  /* 0x000001c033337812 */ /* 0x000fe400078ec0ff */
[----:B------:R-:W-:Y:S01]  /*ceb0*/  SHF.R.U32.HI R50, RZ, 0x3, R50 ;  /* 0x00000003ff327819 */ /* 0x000fe20000011632 */
[----:B------:R-:W-:Y:S05]  /*cec0*/  @P0 BRA `(.L_x_260) ;  /* 0x0000058000000947 */ /* 0x000fea0003800000 */
[----:B------:R-:W4:Y:S01]  /*ced0*/  LDL R52, [R1+0x20] ;  /* 0x0000200001347983 */ /* 0x000f220000100800 */
        /* <DEDUP_REMOVED lines=13> */
[----:B------:R-:W5:Y:S02]  /*cfb0*/  LDS.128 R4, [R23+0x10080] ;  /* 0x0100800017047984 */ /* 0x000f640000000c00 */
[----:B-----5:R-:W-:Y:S02]  /*cfc0*/  SHF.L.U32 R3, R4, 0x10, RZ ;  /* 0x0000001004037819 */ /* 0x020fe400000006ff */
[----:B------:R-:W-:Y:S02]  /*cfd0*/  LOP3.LUT R19, R5, 0xffff0000, RZ, 0xc0, !PT ;  /* 0xffff000005137812 */ /* 0x000fe400078ec0ff */
[----:B------:R-:W-:Y:S01]  /*cfe0*/  LOP3.LUT R18, R7, 0xffff0000, RZ, 0xc0, !PT ;  /* 0xffff000007127812 */ /* 0x000fe200078ec0ff */
[----:B------:R-:W-:Y:S01]  /*cff0*/  FMUL.FTZ R15, R2, R3 ;  /* 0x00000003020f7220 */ /* 0x000fe20000410000 */
[----:B----4-:R-:W4:Y:S02]  /*d000*/  LDS.128 R8, [R52] ;  /* 0x0000000034087984 */ /* 0x010f240000000c00 */
[C---:B----4-:R-:W-:Y:S01]  /*d010*/  SHF.L.U32 R12, R8.reuse, 0x10, RZ ;  /* 0x00000010080c7819 */ /* 0x050fe200000006ff */
        /* <DEDUP_REMOVED lines=67> */
.L_x_260:
[----:B------:R-:W-:Y:S05]  /*d450*/  BSYNC B0 ;  /* 0x0000000000007941 */ /* 0x000fea0003800000 */
.L_x_259:
[----:B------:R-:W-:-:S13]  /*d460*/  ISETP.GE.AND P0, PT, R135, c[0x0][0x27c], PT ;  /* 0x00009f0087007a0c */ /* 0x000fda0003f06270 */
[----:B------:R-:W-:Y:S05]  /*d470*/  @P0 BRA `(.L_x_238) ;  /* 0x0000059000000947 */ /* 0x000fea0003800000 */
[----:B------:R-:W5:Y:S04]  /*d480*/  LDL R2, [R1] ;  /* 0x0000000001027983 */ /* 0x000f680000100800 */
[----:B--2---:R-:W2:Y:S01]  /*d490*/  LDL R30, [R1+0x10] ;  /* 0x00001000011e7983 */ /* 0x004ea20000100800 */
[----:B------:R-:W-:-:S04]  /*d4a0*/  MOV R0, c[0x0][0x27c] ;  /* 0x00009f0000007a02 */ /* 0x000fc80000000f00 */
[----:B-----5:R-:W-:-:S04]  /*d4b0*/  LEA.HI R0, R0, R2, RZ, 0x1d ;  /* 0x0000000200007211 */ /* 0x020fc800078fe8ff */
[----:B------:R-:W-:Y:S01]  /*d4c0*/  SHF.R.S32.HI R2, RZ, 0x1f, R0 ;  /* 0x0000001fff027819 */ /* 0x000fe20000011400 */
[----:B------:R-:W-:Y:S01]  /*d4d0*/  IMAD.SHL.U32 R3, R0, 0x8, RZ ;  /* 0x0000000800037824 */ /* 0x000fe200078e00ff */
[----:B--2-4-:R-:W2:Y:S02]  /*d4e0*/  LDS.128 R8, [R30] ;  /* 0x000000001e087984 */ /* 0x014ea40000000c00 */
        /* <DEDUP_REMOVED lines=9> */
[----:B------:R-:W4:Y:S01]  /*d580*/  LDS.128 R4, [R23+0x10080] ;  /* 0x0100800017047984 */ /* 0x000f220000000c00 */
[C---:B--2---:R-:W-:Y:S01]  /*d590*/  SHF.L.U32 R12, R8.reuse, 0x10, RZ ;  /* 0x00000010080c7819 */ /* 0x044fe200000006ff */
[----:B------:R-:W-:Y:S01]  /*d5a0*/  IMAD.U32 R14, R9, 0x10000, RZ ;  /* 0x00010000090e7824 */ /* 0x000fe200078e00ff */
[----:B------:R-:W-:Y:S01]  /*d5b0*/  LOP3.LUT R13, R8, 0xffff0000, RZ, 0xc0, !PT ;  /* 0xffff0000080d7812 */ /* 0x000fe200078ec0ff */
[----:B------:R-:W-:Y:S01]  /*d5c0*/  IMAD.U32 R20, R11, 0x10000, RZ ;  /* 0x000100000b147824 */ /* 0x000fe200078e00ff */
[----:B------:R-:W-:Y:S02]  /*d5d0*/  LOP3.LUT R22, R9, 0xffff0000, RZ, 0xc0, !PT ;  /* 0xffff000009167812 */ /* 0x000fe400078ec0ff */
[C---:B------:R-:W-:Y:S02]  /*d5e0*/  SHF.L.U32 R16, R10.reuse, 0x10, RZ ;  /* 0x000000100a107819 */ /* 0x040fe400000006ff */
[----:B------:R-:W-:Y:S02]  /*d5f0*/  LOP3.LUT R17, R10, 0xffff0000, RZ, 0xc0, !PT ;  /* 0xffff00000a117812 */ /* 0x000fe400078ec0ff */
[----:B------:R-:W-:-:S02]  /*d600*/  LOP3.LUT R21, R11, 0xffff0000, RZ, 0xc0, !PT ;  /* 0xffff00000b157812 */ /* 0x000fc400078ec0ff */
[C---:B----4-:R-:W-:Y:S01]  /*d610*/  SHF.L.U32 R3, R4.reuse, 0x10, RZ ;  /* 0x0000001004037819 */ /* 0x050fe200000006ff */
        /* <DEDUP_REMOVED lines=63> */
.L_x_238:
[----:B------:R-:W-:Y:S05]  /*da10*/  BSYNC B2 ;  /* 0x0000000000027941 */ /* 0x000fea0003800000 */
.L_x_210:
[----:B------:R-:W-:Y:S01]  /*da20*/  IMAD R0, R47, c[0x0][0x208], RZ ;  /* 0x000082002f007a24 */ /* 0x000fe200078e02ff */
[----:B------:R-:W-:-:S04]  /*da30*/  DEPBAR.LE SB0, 0x0 ;  /* 0x000080000000791a */ /* 0x000fc80000000000 */
[C---:B------:R-:W-:Y:S01]  /*da40*/  IMAD.WIDE.U32 R2, R203.reuse, c[0x0][0x208], RZ ;  /* 0x00008200cb027a25 */ /* 0x040fe200078e00ff */
[----:B------:R-:W-:Y:S03]  /*da50*/  BAR.SYNC.DEFER_BLOCKING 0x0 ;  /* 0x0000000000007b1d */ /* 0x000fe60000010000 */
[----:B------:R-:W-:Y:S02]  /*da60*/  IMAD R0, R203, c[0x0][0x20c], R0 ;  /* 0x00008300cb007a24 */ /* 0x000fe400078e0200 */
[----:B------:R-:W-:Y:S01]  /*da70*/  IMAD.WIDE.U32 R214, R216, c[0x0][0x210], RZ ;  /* 0x00008400d8d67a25 */ /* 0x000fe200078e00ff */
[----:B------:R-:W-:Y:S02]  /*da80*/  BSSY B0, `(.L_x_261) ;  /* 0x00000ec000007945 */ /* 0x000fe40003800000 */
[----:B------:R-:W-:Y:S01]  /*da90*/  IADD3 R3, R3, R0, RZ ;  /* 0x0000000003037210 */ /* 0x000fe20007ffe0ff */
[----:B------:R-:W-:-:S02]  /*daa0*/  IMAD R0, R48, c[0x0][0x218], RZ ;  /* 0x0000860030007a24 */ /* 0x000fc400078e02ff */
[----:B------:R-:W-:Y:S02]  /*dab0*/  IMAD R216, R216, c[0x0][0x214], R215 ;  /* 0x00008500d8d87a24 */ /* 0x000fe400078e02d7 */
[----:B------:R-:W-:-:S04]  /*dac0*/  IMAD.WIDE.U32 R2, R202, c[0x0][0x218], R2 ;  /* 0x00008600ca027a25 */ /* 0x000fc800078e0002 */
[----:B-12-4-:R-:W-:Y:S01]  /*dad0*/  IMAD R4, R202, c[0x0][0x21c], R0 ;  /* 0x00008700ca047a24 */ /* 0x016fe200078e0200 */
[----:B------:R-:W-:-:S04]  /*dae0*/  IADD3 R0, P0, R2, R214, RZ ;  /* 0x000000d602007210 */ /* 0x000fc80007f1e0ff */
[----:B------:R-:W-:Y:S02]  /*daf0*/  IADD3.X R2, R216, R3, R4, P0, !PT ;  /* 0x00000003d8027210 */ /* 0x000fe400007fe404 */
[C---:B------:R-:W-:Y:S01]  /*db00*/  LEA R3, P0, R0.reuse, c[0x0][0x1f8], 0x1 ;  /* 0x00007e0000037a11 */ /* 0x040fe200078008ff */
[----:B------:R-:W-:Y:S03]  /*db10*/  LDSM.16.M88.4 R16, [R194] ;  /* 0x00000000c210783b */ /* 0x000fe60000000200 */
[----:B------:R-:W-:Y:S01]  /*db20*/  LEA.HI.X R2, R0, c[0x0][0x1fc], R2, 0x1, P0 ;  /* 0x00007f0000027a11 */ /* 0x000fe200000f0c02 */
[----:B------:R-:W-:Y:S01]  /*db30*/  LDSM.16.M88.4 R24, [R143] ;  /* 0x000000008f18783b */ /* 0x000fe20000000200 */
[----:B------:R-:W-:-:S03]  /*db40*/  R2P PR, R212, 0x6 ;  /* 0x00000006d4007804 */ /* 0x000fc60000000000 */
[----:B------:R1:W2:Y:S04]  /*db50*/  SHFL.IDX PT, R0, R3, RZ, 0x181f ;  /* 0x00181fff03007589 */ /* 0x0002a800000e0000 */
[----:B------:R-:W4:Y:S04]  /*db60*/  SHFL.IDX PT, R2, R2, RZ, 0x181f ;  /* 0x00181fff02027589 */ /* 0x000f2800000e0000 */
[----:B------:R-:W3:Y:S04]  /*db70*/  LDSM.16.M88.4 R44, [R143+0x800] ;  /* 0x000800008f2c783b */ /* 0x000ee80000000200 */
[----:B------:R-:W-:Y:S01]  /*db80*/  LDSM.16.M88.4 R28, [R195] ;  /* 0x00000000c31c783b */ /* 0x000fe20000000200 */
[----:B-1----:R-:W-:-:S02]  /*db90*/  IADD3 R3, R143, 0x20, RZ ;  /* 0x000000208f037810 */ /* 0x002fc40007ffe0ff */
[C---:B--2---:R-:W-:Y:S02]  /*dba0*/  LEA R4, P0, R132.reuse, R0, 0x1 ;  /* 0x0000000084047211 */ /* 0x044fe400078008ff */
[----:B------:R-:W-:Y:S02]  /*dbb0*/  @P1 IADD3 R3, R143, -0x20, RZ ;  /* 0xffffffe08f031810 */ /* 0x000fe40007ffe0ff */
[----:B----4-:R-:W-:Y:S02]  /*dbc0*/  LEA.HI.X R5, R132, R2, R133, 0x1, P0 ;  /* 0x0000000284057211 */ /* 0x010fe400000f0c85 */
[C---:B------:R-:W-:Y:S01]  /*dbd0*/  LEA R8, P0, R204.reuse, R0, 0x1 ;  /* 0x00000000cc087211 */ /* 0x040fe200078008ff */
[----:B------:R-:W1:Y:S03]  /*dbe0*/  LDSM.16.M88.4 R40, [R3] ;  /* 0x000000000328783b */ /* 0x000e660000000200 */
[----:B------:R-:W-:Y:S01]  /*dbf0*/  LEA.HI.X R9, R204, R2, R209, 0x1, P0 ;  /* 0x00000002cc097211 */ /* 0x000fe200000f0cd1 */
[----:B------:R-:W2:Y:S01]  /*dc00*/  LDSM.16.M88.4 R64, [R3+0x800] ;  /* 0x000800000340783b */ /* 0x000ea20000000200 */
[C---:B------:R-:W-:Y:S01]  /*dc10*/  LEA R10, P0, R199.reuse, R0, 0x1 ;  /* 0x00000000c70a7211 */ /* 0x040fe200078008ff */
[----:B------:R-:W-:Y:S03]  /*dc20*/  HMMA.16816.F32.BF16 R20, R16, R24, RZ ;  /* 0x000000181014723c */ /* 0x000fe600000418ff */
[----:B------:R-:W-:-:S02]  /*dc30*/  LEA.HI.X R11, R199, R2, R211, 0x1, P0 ;  /* 0x00000002c70b7211 */ /* 0x000fc400000f0cd3 */
[----:B------:R-:W-:-:S03]  /*dc40*/  ISETP.GT.AND P0, PT, R106, R208, PT ;  /* 0x000000d06a00720c */ /* 0x000fc60003f04270 */
[----:B------:R-:W-:Y:S01]  /*dc50*/  HMMA.16816.F32.BF16 R24, R16, R26, RZ ;  /* 0x0000001a1018723c */ /* 0x000fe200000418ff */
[----:B------:R-:W-:-:S07]  /*dc60*/  ISETP.GE.OR P1, PT, R132, c[0x0][0x1d4], !P0 ;  /* 0x0000750084007a0c */ /* 0x000fce0004726670 */
[C---:B---3--:R-:W-:Y:S06]  /*dc70*/  HMMA.16816.F32.BF16 R32, R16.reuse, R44, RZ ;  /* 0x0000002c1020723c */ /* 0x048fec00000418ff */
[----:B------:R-:W-:Y:S01]  /*dc80*/  @!PT LDS RZ, [RZ] ;  /* 0x00000000fffff984 */ /* 0x000fe20000000800 */
[----:B------:R-:W-:Y:S01]  /*dc90*/  @!PT LDS RZ, [RZ] ;  /* 0x00000000fffff984 */ /* 0x000fe20000000800 */
[----:B------:R-:W-:Y:S01]  /*dca0*/  @!PT LDS RZ, [RZ] ;  /* 0x00000000fffff984 */ /* 0x000fe20000000800 */
[----:B------:R3:W-:Y:S01]  /*dcb0*/  LDGSTS.E.BYPASS.LTC128B.128 [R198+0x8080], [R4.64], !P1 ;  /* 0x0808000004c67fae */ /* 0x0007e2000c901d48 */
[C---:B------:R-:W-:Y:S01]  /*dcc0*/  LEA R6, P1, R200.reuse, R0, 0x1 ;  /* 0x00000000c8067211 */ /* 0x040fe200078208ff */
[----:B------:R-:W-:Y:S01]  /*dcd0*/  HMMA.16816.F32.BF16 R44, R16, R46, RZ ;  /* 0x0000002e102c723c */ /* 0x000fe200000418ff */
[----:B------:R-:W-:Y:S02]  /*dce0*/  MOV R0, 0x40 ;  /* 0x0000004000007802 */ /* 0x000fe40000000f00 */
[----:B------:R-:W-:-:S02]  /*dcf0*/  LEA.HI.X R7, R200, R2, R210, 0x1, P1 ;  /* 0x00000002c8077211 */ /* 0x000fc400008f0cd2 */
[----:B------:R-:W-:Y:S02]  /*dd00*/  ISETP.GE.OR P1, PT, R135, c[0x0][0x1d4], !P0 ;  /* 0x0000750087007a0c */ /* 0x000fe40004726670 */
[----:B------:R-:W-:Y:S02]  /*dd10*/  SEL R0, R0, 0xffffffc0, !P2 ;  /* 0xffffffc000007807 */ /* 0x000fe40005000000 */
[----:B------:R-:W-:Y:S01]  /*dd20*/  IADD3 R2, R3, 0x3000, RZ ;  /* 0x0000300003027810 */ /* 0x000fe20007ffe0ff */
[----:B-1----:R-:W-:Y:S03]  /*dd30*/  HMMA.16816.F32.BF16 R20, R28, R40, R20 ;  /* 0x000000281c14723c */ /* 0x002fe60000041814 */
[----:B------:R-:W-:-:S05]  /*dd40*/  IADD3 R188, R2, R0, RZ ;  /* 0x0000000002bc7210 */ /* 0x000fca0007ffe0ff */
[----:B------:R1:W-:Y:S01]  /*dd50*/  LDGSTS.E.BYPASS.LTC128B.128 [R198+0x9080], [R8.64], !P1 ;  /* 0x0908000008c67fae */ /* 0x0003e2000c901d48 */
[----:B------:R-:W-:Y:S01]  /*dd60*/  ISETP.GE.OR P1, PT, R199, c[0x0][0x1d4], !P0 ;  /* 0x00007500c7007a0c */ /* 0x000fe20004726670 */
[----:B------:R-:W-:Y:S01]  /*dd70*/  HMMA.16816.F32.BF16 R40, R28, R42, R24 ;  /* 0x0000002a1c28723c */ /* 0x000fe20000041818 */
[----:B------:R-:W-:Y:S02]  /*dd80*/  ISETP.GE.OR P0, PT, R200, c[0x0][0x1d4], !P0 ;  /* 0x00007500c8007a0c */ /* 0x000fe40004706670 */
[----:B---3--:R-:W-:-:S05]  /*dd90*/  IADD3 R4, R143, R0, RZ ;  /* 0x000000008f047210 */ /* 0x008fca0007ffe0ff */
[C---:B--2---:R-:W-:Y:S04]  /*dda0*/  HMMA.16816.F32.BF16 R32, R28.reuse, R64, R32 ;  /* 0x000000401c20723c */ /* 0x044fe80000041820 */
[----:B------:R1:W-:Y:S04]  /*ddb0*/  LDGSTS.E.BYPASS.LTC128B.128 [R198+0xa080], [R10.64], !P1 ;  /* 0x0a0800000ac67fae */ /* 0x0003e8000c901d48 */
[----:B------:R2:W-:Y:S01]  /*ddc0*/  LDGSTS.E.BYPASS.LTC128B.128 [R198+0xb080], [R6.64], !P0 ;  /* 0x0b08000006c67fae */ /* 0x0005e2000c101d48 */
[----:B------:R-:W-:Y:S01]  /*ddd0*/  HMMA.16816.F32.BF16 R44, R28, R66, R44 ;  /* 0x000000421c2c723c */ /* 0x000fe2000004182c */
[----:B------:R-:W-:-:S02]  /*dde0*/  ISETP.GT.AND P0, PT, R80, R213, PT ;  /* 0x000000d55000720c */ /* 0x000fc40003f04270 */
[----:B------:R-:W-:Y:S04]  /*ddf0*/  LDSM.16.M88.4 R12, [R197] ;  /* 0x00000000c50c783b */ /* 0x000fe80000000200 */
[----:B------:R-:W3:Y:S04]  /*de00*/  LDSM.16.M88.4 R36, [R4] ;  /* 0x000000000424783b */ /* 0x000ee80000000200 */
[----:B-----5:R-:W-:Y:S04]  /*de10*/  LDSM.16.M88.4 R48, [R188+-0x3000] ;  /* 0xffd00000bc30783b */ /* 0x020fe80000000200 */
[----:B------:R-:W4:Y:S04]  /*de20*/  LDSM.16.M88.4 R52, [R4+0x800] ;  /* 0x000800000434783b */ /* 0x000f280000000200 */
[----:B------:R-:W-:Y:S04]  /*de30*/  LDSM.16.M88.4 R60, [R143+0x1000] ;  /* 0x001000008f3c783b */ /* 0x000fe80000000200 */
[----:B-1----:R-:W1:Y:S04]  /*de40*/  LDSM.16.M88.4 R8, [R196] ;  /* 0x00000000c408783b */ /* 0x002e680000000200 */
[----:B------:R-:W-:Y:S04]  /*de50*/  LDSM.16.M88.4 R56, [R188+-0x2800] ;  /* 0xffd80000bc38783b */ /* 0x000fe80000000200 */
[----:B------:R-:W-:Y:S04]  /*de60*/  LDSM.16.M88.4 R68, [R3+0x1000] ;  /* 0x001000000344783b */ /* 0x000fe80000000200 */
[----:B------:R-:W-:Y:S04]  /*de70*/  LDSM.16.M88.4 R28, [R197+0x4000] ;  /* 0x00400000c51c783b */ /* 0x000fe80000000200 */
[----:B------:R-:W-:Y:S04]  /*de80*/  LDSM.16.M88.4 R64, [R4+0x1000] ;  /* 0x001000000440783b */ /* 0x000fe80000000200 */
[----:B------:R-:W-:Y:S01]  /*de90*/  LDSM.16.M88.4 R76, [R188+-0x1000] ;  /* 0xfff00000bc4c783b */ /* 0x000fe20000000200 */
[C---:B---3--:R-:W-:Y:S03]  /*dea0*/  HMMA.16816.F32.BF16 R24, R12.reuse, R36, R20 ;  /* 0x000000240c18723c */ /* 0x048fe60000041814 */
[----:B------:R-:W3:Y:S04]  /*deb0*/  LDSM.16.M88.4 R20, [R194+0x4000] ;  /* 0x00400000c214783b */ /* 0x000ee80000000200 */
[----:B------:R-:W-:Y:S01]  /*dec0*/  LDSM.16.M88.4 R72, [R3+0x3000] ;  /* 0x003000000348783b */ /* 0x000fe20000000200 */
[C---:B------:R-:W-:Y:S03]  /*ded0*/  HMMA.16816.F32.BF16 R40, R12.reuse, R38, R40 ;  /* 0x000000260c28723c */ /* 0x040fe60000041828 */
[----:B------:R-:W-:Y:S04]  /*dee0*/  LDSM.16.M88.4 R36, [R143+0x1800] ;  /* 0x001800008f24783b */ /* 0x000fe80000000200 */
[----:B------:R-:W0:Y:S01]  /*def0*/  LDGDEPBAR ;  /* 0x00000000000079af */ /* 0x000e220000000000 */
[----:B----4-:R-:W-:Y:S08]  /*df00*/  HMMA.16816.F32.BF16 R32, R12, R52, R32 ;  /* 0x000000340c20723c */ /* 0x010ff00000041820 */
[C---:B-1----:R-:W-:Y:S01]  /*df10*/  HMMA.16816.F32.BF16 R16, R8.reuse, R48, R24 ;  /* 0x000000300810723c */ /* 0x042fe20000041818 */
[----:B------:R-:W1:Y:S07]  /*df20*/  LDSM.16.M88.4 R24, [R195+0x4000] ;  /* 0x00400000c318783b */ /* 0x000e6e0000000200 */
[----:B------:R-:W-:Y:S01]  /*df30*/  HMMA.16816.F32.BF16 R40, R8, R50, R40 ;  /* 0x000000320828723c */ /* 0x000fe20000041828 */
[----:B------:R-:W4:Y:S07]  /*df40*/  LDSM.16.M88.4 R48, [R3+0x1800] ;  /* 0x001800000330783b */ /* 0x000f2e0000000200 */
[----:B------:R-:W-:Y:S01]  /*df50*/  HMMA.16816.F32.BF16 R44, R12, R54, R44 ;  /* 0x000000360c2c723c */ /* 0x000fe2000004182c */
[----:B------:R-:W-:Y:S07]  /*df60*/  LDSM.16.M88.4 R52, [R188+-0x2000] ;  /* 0xffe00000bc34783b */ /* 0x000fee0000000200 */
[----:B---3--:R-:W-:Y:S08]  /*df70*/  HMMA.16816.F32.BF16 R16, R20, R60, R16 ;  /* 0x0000003c1410723c */ /* 0x008ff00000041810 */
[----:B------:R-:W-:Y:S08]  /*df80*/  HMMA.16816.F32.BF16 R32, R8, R56, R32 ;  /* 0x000000380820723c */ /* 0x000ff00000041820 */
[----:B------:R-:W-:Y:S01]  /*df90*/  HMMA.16816.F32.BF16 R40, R20, R62, R40 ;  /* 0x0000003e1428723c */ /* 0x000fe20000041828 */
[----:B------:R-:W-:Y:S07]  /*dfa0*/  LDSM.16.M88.4 R60, [R143+0x2000] ;  /* 0x002000008f3c783b */ /* 0x000fee0000000200 */
[----:B-1----:R-:W-:Y:S01]  /*dfb0*/  HMMA.16816.F32.BF16 R12, R24, R68, R16 ;  /* 0x00000044180c723c */ /* 0x002fe20000041810 */
[----:B------:R-:W1:Y:S07]  /*dfc0*/  LDSM.16.M88.4 R16, [R196+0x4000] ;  /* 0x00400000c410783b */ /* 0x000e6e0000000200 */
[----:B------:R-:W-:Y:S01]  /*dfd0*/  HMMA.16816.F32.BF16 R44, R8, R58, R44 ;  /* 0x0000003a082c723c */ /* 0x000fe2000004182c */
[----:B------:R-:W3:Y:S07]  /*dfe0*/  LDSM.16.M88.4 R56, [R4+0x1800] ;  /* 0x001800000438783b */ /* 0x000eee0000000200 */
[----:B------:R-:W-:Y:S08]  /*dff0*/  HMMA.16816.F32.BF16 R32, R20, R36, R32 ;  /* 0x000000241420723c */ /* 0x000ff00000041820 */
[----:B------:R-:W-:Y:S01]  /*e000*/  HMMA.16816.F32.BF16 R40, R24, R70, R40 ;  /* 0x000000461828723c */ /* 0x000fe20000041828 */
[----:B------:R-:W-:Y:S07]  /*e010*/  LDSM.16.M88.4 R68, [R3+0x2000] ;  /* 0x002000000344783b */ /* 0x000fee0000000200 */
[----:B------:R-:W-:Y:S01]  /*e020*/  HMMA.16816.F32.BF16 R8, R28, R64, R12 ;  /* 0x000000401c08723c */ /* 0x000fe2000004180c */
[----:B------:R-:W2:Y:S07]  /*e030*/  LDSM.16.M88.4 R12, [R194+0x8000] ;  /* 0x00800000c20c783b */ /* 0x000eae0000000200 */
[----:B------:R-:W-:Y:S01]  /*e040*/  HMMA.16816.F32.BF16 R44, R20, R38, R44 ;  /* 0x00000026142c723c */ /* 0x000fe2000004182c */
[----:B------:R-:W2:Y:S07]  /*e050*/  LDSM.16.M88.4 R36, [R188+-0x1800] ;  /* 0xffe80000bc24783b */ /* 0x000eae0000000200 */
[----:B----4-:R-:W-:Y:S08]  /*e060*/  HMMA.16816.F32.BF16 R32, R24, R48, R32 ;  /* 0x000000301820723c */ /* 0x010ff00000041820 */
[----:B------:R-:W-:Y:S01]  /*e070*/  HMMA.16816.F32.BF16 R40, R28, R66, R40 ;  /* 0x000000421c28723c */ /* 0x000fe20000041828 */
[----:B------:R-:W-:Y:S07]  /*e080*/  LDSM.16.M88.4 R64, [R4+0x2000] ;  /* 0x002000000440783b */ /* 0x000fee0000000200 */
[----:B-1----:R-:W-:Y:S01]  /*e090*/  HMMA.16816.F32.BF16 R20, R16, R52, R8 ;  /* 0x000000341014723c */ /* 0x002fe20000041808 */
[----:B------:R-:W1:Y:S07]  /*e0a0*/  LDSM.16.M88.4 R8, [R195+0x8000] ;  /* 0x00800000c308783b */ /* 0x000e6e0000000200 */
[----:B------:R-:W-:Y:S01]  /*e0b0*/  HMMA.16816.F32.BF16 R44, R24, R50, R44 ;  /* 0x00000032182c723c */ /* 0x000fe2000004182c */
[----:B------:R-:W-:Y:S04]  /*e0c0*/  LDSM.16.M88.4 R24, [R197+0x8000] ;  /* 0x00800000c518783b */ /* 0x000fe80000000200 */
[----:B------:R-:W-:Y:S03]  /*e0d0*/  LDSM.16.M88.4 R48, [R4+0x2800] ;  /* 0x002800000430783b */ /* 0x000fe60000000200 */
[----:B---3--:R-:W-:Y:S08]  /*e0e0*/  HMMA.16816.F32.BF16 R32, R28, R56, R32 ;  /* 0x000000381c20723c */ /* 0x008ff00000041820 */
[----:B------:R-:W-:Y:S01]  /*e0f0*/  HMMA.16816.F32.BF16 R40, R16, R54, R40 ;  /* 0x000000361028723c */ /* 0x000fe20000041828 */
[----:B------:R-:W3:Y:S07]  /*e100*/  LDSM.16.M88.4 R52, [R143+0x2800] ;  /* 0x002800008f34783b */ /* 0x000eee0000000200 */
[----:B--2---:R-:W-:Y:S08]  /*e110*/  HMMA.16816.F32.BF16 R20, R12, R60, R20 ;  /* 0x0000003c0c14723c */ /* 0x004ff00000041814 */
[----:B------:R-:W-:Y:S01]  /*e120*/  HMMA.16816.F32.BF16 R44, R28, R58, R44 ;  /* 0x0000003a1c2c723c */ /* 0x000fe2000004182c */
[----:B------:R-:W-:Y:S04]  /*e130*/  LDSM.16.M88.4 R28, [R196+0x8000] ;  /* 0x00800000c41c783b */ /* 0x000fe80000000200 */
[----:B------:R-:W-:Y:S03]  /*e140*/  LDSM.16.M88.4 R56, [R188+-0x800] ;  /* 0xfff80000bc38783b */ /* 0x000fe60000000200 */
[----:B------:R-:W-:Y:S08]  /*e150*/  HMMA.16816.F32.BF16 R32, R16, R36, R32 ;  /* 0x000000241020723c */ /* 0x000ff00000041820 */
[----:B------:R-:W-:Y:S01]  /*e160*/  HMMA.16816.F32.BF16 R40, R12, R62, R40 ;  /* 0x0000003e0c28723c */ /* 0x000fe20000041828 */
[----:B------:R-:W2:Y:S07]  /*e170*/  LDSM.16.M88.4 R60, [R3+0x2800] ;  /* 0x00280000033c783b */ /* 0x000eae0000000200 */
[----:B-1----:R-:W-:Y:S08]  /*e180*/  HMMA.16816.F32.BF16 R20, R8, R68, R20 ;  /* 0x000000440814723c */ /* 0x002ff00000041814 */
[----:B------:R-:W-:Y:S08]  /*e190*/  HMMA.16816.F32.BF16 R44, R16, R38, R44 ;  /* 0x00000026102c723c */ /* 0x000ff0000004182c */
[----:B---3--:R-:W-:Y:S08]  /*e1a0*/  HMMA.16816.F32.BF16 R32, R12, R52, R32 ;  /* 0x000000340c20723c */ /* 0x008ff00000041820 */
[----:B------:R-:W-:Y:S01]  /*e1b0*/  HMMA.16816.F32.BF16 R40, R8, R70, R40 ;  /* 0x000000460828723c */ /* 0x000fe20000041828 */
[----:B------:R-:W-:Y:S07]  /*e1c0*/  LDSM.16.M88.4 R68, [R143+0x3000] ;  /* 0x003000008f44783b */ /* 0x000fee0000000200 */
[----:B------:R-:W-:Y:S01]  /*e1d0*/  HMMA.16816.F32.BF16 R16, R24, R64, R20 ;  /* 0x000000401810723c */ /* 0x000fe20000041814 */
[----:B------:R-:W1:Y:S07]  /*e1e0*/  LDSM.16.M88.4 R20, [R194+0xc000] ;  /* 0x00c00000c214783b */ /* 0x000e6e0000000200 */
[----:B------:R-:W-:Y:S01]  /*e1f0*/  HMMA.16816.F32.BF16 R44, R12, R54, R44 ;  /* 0x000000360c2c723c */ /* 0x000fe2000004182c */
[----:B------:R-:W-:Y:S07]  /*e200*/  LDSM.16.M88.4 R52, [R143+0x3800] ;  /* 0x003800008f34783b */ /* 0x000fee0000000200 */
[----:B--2---:R-:W-:Y:S08]  /*e210*/  HMMA.16816.F32.BF16 R32, R8, R60, R32 ;  /* 0x0000003c0820723c */ /* 0x004ff00000041820 */
[----:B------:R-:W-:Y:S01]  /*e220*/  HMMA.16816.F32.BF16 R40, R24, R66, R40 ;  /* 0x000000421828723c */ /* 0x000fe20000041828 */
[----:B------:R-:W-:Y:S07]  /*e230*/  LDSM.16.M88.4 R64, [R4+0x3000] ;  /* 0x003000000440783b */ /* 0x000fee0000000200 */
[----:B------:R-:W-:Y:S01]  /*e240*/  HMMA.16816.F32.BF16 R12, R28, R76, R16 ;  /* 0x0000004c1c0c723c */ /* 0x000fe20000041810 */
[----:B------:R-:W2:Y:S07]  /*e250*/  LDSM.16.M88.4 R16, [R195+0xc000] ;  /* 0x00c00000c310783b */ /* 0x000eae0000000200 */
[----:B------:R-:W-:Y:S01]  /*e260*/  HMMA.16816.F32.BF16 R44, R8, R62, R44 ;  /* 0x0000003e082c723c */ /* 0x000fe2000004182c */
[----:B------:R-:W-:Y:S07]  /*e270*/  LDSM.16.M88.4 R60, [R188] ;  /* 0x00000000bc3c783b */ /* 0x000fee0000000200 */
[----:B------:R-:W-:Y:S08]  /*e280*/  HMMA.16816.F32.BF16 R36, R24, R48, R32 ;  /* 0x000000301824723c */ /* 0x000ff00000041820 */
[----:B------:R-:W-:Y:S08]  /*e290*/  HMMA.16816.F32.BF16 R32, R28, R78, R40 ;  /* 0x0000004e1c20723c */ /* 0x000ff00000041828 */
[----:B-1----:R-:W-:Y:S01]  /*e2a0*/  HMMA.16816.F32.BF16 R8, R20, R68, R12 ;  /* 0x000000441408723c */ /* 0x002fe2000004180c */
[----:B------:R-:W1:Y:S07]  /*e2b0*/  LDSM.16.M88.4 R12, [R197+0xc000] ;  /* 0x00c00000c50c783b */ /* 0x000e6e0000000200 */
[----:B------:R-:W-:Y:S01]  /*e2c0*/  HMMA.16816.F32.BF16 R40, R24, R50, R44 ;  /* 0x000000321828723c */ /* 0x000fe2000004182c */
[----:B------:R-:W3:Y:S04]  /*e2d0*/  LDSM.16.M88.4 R48, [R3+0x3800] ;  /* 0x003800000330783b */ /* 0x000ee80000000200 */
[----:B------:R3:W-:Y:S03]  /*e2e0*/  LDSM.16.M88.4 R44, [R4+0x3800] ;  /* 0x00380000042c783b */ /* 0x0007e60000000200 */
[----:B------:R-:W-:Y:S08]  /*e2f0*/  HMMA.16816.F32.BF16 R36, R28, R56, R36 ;  /* 0x000000381c24723c */ /* 0x000ff00000041824 */
[----:B------:R-:W-:Y:S08]  /*e300*/  HMMA.16816.F32.BF16 R32, R20, R70, R32 ;  /* 0x000000461420723c */ /* 0x000ff00000041820 */
[----:B--2---:R-:W-:Y:S01]  /*e310*/  HMMA.16816.F32.BF16 R24, R16, R72, R8 ;  /* 0x000000481018723c */ /* 0x004fe20000041808 */
[----:B------:R-:W2:Y:S07]  /*e320*/  LDSM.16.M88.4 R8, [R196+0xc000] ;  /* 0x00c00000c408783b */ /* 0x000eae0000000200 */
[----:B------:R-:W-:Y:S08]  /*e330*/  HMMA.16816.F32.BF16 R28, R28, R58, R40 ;  /* 0x0000003a1c1c723c */ /* 0x000ff00000041828 */
[----:B------:R-:W-:Y:S08]  /*e340*/  HMMA.16816.F32.BF16 R40, R20, R52, R36 ;  /* 0x000000341428723c */ /* 0x000ff00000041824 */
[----:B------:R-:W-:Y:S08]  /*e350*/  HMMA.16816.F32.BF16 R36, R16, R74, R32 ;  /* 0x0000004a1024723c */ /* 0x000ff00000041820 */
[----:B-1----:R-:W-:Y:S08]  /*e360*/  HMMA.16816.F32.BF16 R32, R12, R64, R24 ;  /* 0x000000400c20723c */ /* 0x002ff00000041818 */
[----:B------:R-:W-:Y:S01]  /*e370*/  HMMA.16816.F32.BF16 R20, R20, R54, R28 ;  /* 0x000000361414723c */ /* 0x000fe2000004181c */
[----:B------:R-:W1:Y:S01]  /*e380*/  LDSM.16.M88.4 R28, [R188+0x800] ;  /* 0x00080000bc1c783b */ /* 0x000e620000000200 */
[----:B------:R-:W-:-:S06]  /*e390*/  DEPBAR.LE SB0, 0x0 ;  /* 0x000080000000791a */ /* 0x000fcc0000000000 */
[----:B---3--:R-:W-:Y:S08]  /*e3a0*/  HMMA.16816.F32.BF16 R4, R16, R48, R40 ;  /* 0x000000301004723c */ /* 0x008ff00000041828 */
[----:B------:R-:W-:Y:S08]  /*e3b0*/  HMMA.16816.F32.BF16 R24, R12, R66, R36 ;  /* 0x000000420c18723c */ /* 0x000ff00000041824 */
[----:B--2---:R-:W-:Y:S08]  /*e3c0*/  HMMA.16816.F32.BF16 R32, R8, R60, R32 ;  /* 0x0000003c0820723c */ /* 0x004ff00000041820 */
[----:B------:R-:W-:Y:S08]  /*e3d0*/  HMMA.16816.F32.BF16 R16, R16, R50, R20 ;  /* 0x000000321010723c */ /* 0x000ff00000041814 */
[----:B------:R-:W-:Y:S08]  /*e3e0*/  HMMA.16816.F32.BF16 R4, R12, R44, R4 ;  /* 0x0000002c0c04723c */ /* 0x000ff00000041804 */
[----:B------:R-:W-:Y:S01]  /*e3f0*/  HMMA.16816.F32.BF16 R20, R8, R62, R24 ;  /* 0x0000003e0814723c */ /* 0x000fe20000041818 */
[----:B------:R-:W-:-:S04]  /*e400*/  FMUL.FTZ R0, R32, c[0x0][0x320] ;  /* 0x0000c80020007a20 */ /* 0x000fc80000410000 */
[----:B------:R2:W3:Y:S03]  /*e410*/  MUFU.TANH R36, R0 ;  /* 0x0000000000247308 */ /* 0x0004e60000002400 */
[----:B------:R-:W-:Y:S08]  /*e420*/  HMMA.16816.F32.BF16 R12, R12, R46, R16 ;  /* 0x0000002e0c0c723c */ /* 0x000ff00000041810 */
[----:B-1----:R-:W-:Y:S01]  /*e430*/  HMMA.16816.F32.BF16 R4, R8, R28, R4 ;  /* 0x0000001c0804723c */ /* 0x002fe20000041804 */
[----:B--2---:R-:W-:-:S04]  /*e440*/  FMUL.FTZ R0, R33, c[0x0][0x320] ;  /* 0x0000c80021007a20 */ /* 0x004fc80000410000 */
[----:B------:R1:W2:Y:S11]  /*e450*/  MUFU.TANH R33, R0 ;  /* 0x0000000000217308 */ /* 0x0002b60000002400 */
[----:B------:R-:W-:Y:S01]  /*e460*/  HMMA.16816.F32.BF16 R8, R8, R30, R12 ;  /* 0x0000001e0808723c */ /* 0x000fe2000004180c */
[----:B-1----:R-:W-:-:S04]  /*e470*/  FMUL.FTZ R0, R34, c[0x0][0x320] ;  /* 0x0000c80022007a20 */ /* 0x002fc80000410000 */
[----:B------:R1:W4:Y:S02]  /*e480*/  MUFU.TANH R32, R0 ;  /* 0x0000000000207308 */ /* 0x0003240000002400 */
        /* <DEDUP_REMOVED lines=28> */
[----:B--234-:R-:W-:Y:S01]  /*e650*/  IMAD R2, R80, 0x20, R226 ;  /* 0x0000002050027824 */ /* 0x01cfe200078e02e2 */
[----:B------:R-:W-:Y:S01]  /*e660*/  ISETP.GT.AND P0, PT, R218, 0x1f, PT ;  /* 0x0000001fda00780c */ /* 0x000fe20003f04270 */
[----:B------:R-:W-:-:S03]  /*e670*/  IMAD.MOV.U32 R202, RZ, RZ, RZ ;  /* 0x000000ffffca7224 */ /* 0x000fc600078e00ff */
[----:B------:R-:W-:-:S05]  /*e680*/  IADD3 R2, R2, -0x20, R218 ;  /* 0xffffffe002027810 */ /* 0x000fca0007ffe0da */
[----:B------:R-:W-:-:S04]  /*e690*/  @P6 IMAD.HI.U32 R3, R2, c[0x0][0x2bc], RZ ;  /* 0x0000af0002036a27 */ /* 0x000fc800078e00ff */
[----:B-1----:R-:W-:Y:S01]  /*e6a0*/  IMAD.MOV.U32 R0, RZ, RZ, R2 ;  /* 0x000000ffff007224 */ /* 0x002fe200078e0002 */
[----:B------:R-:W-:-:S04]  /*e6b0*/  @P6 SHF.R.U32.HI R0, RZ, c[0x0][0x2c0], R3 ;  /* 0x0000b000ff006a19 */ /* 0x000fc80000011603 */
[----:B------:R-:W-:-:S04]  /*e6c0*/  @!P0 IADD3 R3, P1, R0, R222, RZ ;  /* 0x000000de00038210 */ /* 0x000fc80007f3e0ff */
[----:B------:R-:W-:Y:S02]  /*e6d0*/  @!P0 LEA.HI.X.SX32 R5, R0, R225, 0x1, P1 ;  /* 0x000000e100058211 */ /* 0x000fe400008f0eff */
[----:B------:R-:W-:-:S04]  /*e6e0*/  @!P0 LEA R4, P1, R3, c[0x0][0x2a0], 0x2 ;  /* 0x0000a80003048a11 */ /* 0x000fc800078210ff */
[----:B------:R-:W-:-:S05]  /*e6f0*/  @!P0 LEA.HI.X R5, R3, c[0x0][0x2a4], R5, 0x2, P1 ;  /* 0x0000a90003058a11 */ /* 0x000fca00008f1405 */
[----:B------:R-:W2:Y:S01]  /*e700*/  @!P0 LDG.E R202, [R4.64] ;  /* 0x0000000804ca8981 */ /* 0x000ea2000c1e1900 */
[----:B------:R-:W-:-:S04]  /*e710*/  IMAD.MOV R0, RZ, RZ, -R0 ;  /* 0x000000ffff007224 */ /* 0x000fc800078e0a00 */
[----:B------:R-:W-:-:S04]  /*e720*/  IMAD R203, R0, c[0x0][0x2b8], R2 ;  /* 0x0000ae0000cb7a24 */ /* 0x000fc800078e0202 */
[----:B------:R-:W-:Y:S01]  /*e730*/  IMAD.WIDE.U32 R2, R203, c[0x0][0x1e0], RZ ;  /* 0x00007800cb027a25 */ /* 0x000fe200078e00ff */
[----:B------:R-:W-:-:S05]  /*e740*/  SHF.R.S32.HI R0, RZ, 0x1f, R203 ;  /* 0x0000001fff007819 */ /* 0x000fca00000114cb */
[----:B------:R-:W-:-:S04]  /*e750*/  IMAD R0, R0, c[0x0][0x1e0], RZ ;  /* 0x0000780000007a24 */ /* 0x000fc800078e02ff */
[----:B------:R-:W-:-:S04]  /*e760*/  IMAD R0, R203, c[0x0][0x1e4], R0 ;  /* 0x00007900cb007a24 */ /* 0x000fc800078e0200 */
[----:B------:R-:W-:Y:S01]  /*e770*/  IMAD.IADD R3, R3, 0x1, R0 ;  /* 0x0000000103037824 */ /* 0x000fe200078e0200 */
[----:B--2---:R-:W-:-:S03]  /*e780*/  SHF.R.S32.HI R0, RZ, 0x1f, R202 ;  /* 0x0000001fff007819 */ /* 0x004fc600000114ca */
[----:B------:R-:W-:-:S04]  /*e790*/  IMAD.WIDE.U32 R2, R202, c[0x0][0x1f0], R2 ;  /* 0x00007c00ca027a25 */ /* 0x000fc800078e0002 */
[----:B------:R-:W-:Y:S01]  /*e7a0*/  IMAD R4, R0, c[0x0][0x1f0], RZ ;  /* 0x00007c0000047a24 */ /* 0x000fe200078e02ff */
[----:B------:R-:W-:-:S03]  /*e7b0*/  IADD3 R0, P1, R220, R2, RZ ;  /* 0x00000002dc007210 */ /* 0x000fc60007f3e0ff */
[----:B------:R-:W-:Y:S01]  /*e7c0*/  IMAD R2, R202, c[0x0][0x1f4], R4 ;  /* 0x00007d00ca027a24 */ /* 0x000fe200078e0204 */
[----:B------:R-:W-:-:S04]  /*e7d0*/  LEA R5, P0, R0, c[0x0][0x1c8], 0x1 ;  /* 0x0000720000057a11 */ /* 0x000fc800078008ff */
[----:B------:R-:W-:-:S04]  /*e7e0*/  IADD3.X R2, R224, R3, R2, P1, !PT ;  /* 0x00000003e0027210 */ /* 0x000fc80000ffe402 */
[----:B------:R-:W-:Y:S01]  /*e7f0*/  LEA.HI.X R0, R0, c[0x0][0x1cc], R2, 0x1, P0 ;  /* 0x0000730000007a11 */ /* 0x000fe200000f0c02 */
[----:B------:R-:W-:Y:S05]  /*e800*/  BRA.DIV ~URZ, `(.L_x_263) ;  /* 0x000092627f007947 */ /* 0x000fea000b800000 */
[----:B------:R1:W2:Y:S02]  /*e810*/  SHFL.IDX PT, R4, R0, RZ, 0x181f ;  /* 0x00181fff00047589 */ /* 0x0002a400000e0000 */
.L_x_344:
[----:B------:R-:W-:Y:S05]  /*e820*/  BRA.DIV ~URZ, `(.L_x_264) ;  /* 0x000092b27f007947 */ /* 0x000fea000b800000 */
[----:B-1----:R1:W3:Y:S02]  /*e830*/  SHFL.IDX PT, R0, R5, RZ, 0x181f ;  /* 0x00181fff05007589 */ /* 0x0022e400000e0000 */
.L_x_345:
[----:B------:R-:W-:Y:S02]  /*e840*/  LOP3.LUT P6, RZ, R207, 0x1, RZ, 0xc0, !PT ;  /* 0x00000001cfff7812 */ /* 0x000fe400078cc0ff */
[-C--:B---3--:R-:W-:Y:S02]  /*e850*/  LEA R10, P0, R132, R0.reuse, 0x1 ;  /* 0x00000000840a7211 */ /* 0x088fe400078008ff */
[-C--:B------:R-:W-:Y:S02]  /*e860*/  LEA R8, P2, R204, R0.reuse, 0x1 ;  /* 0x00000000cc087211 */ /* 0x080fe400078408ff */
[----:B------:R-:W-:Y:S02]  /*e870*/  LEA R6, P1, R199, R0, 0x1 ;  /* 0x00000000c7067211 */ /* 0x000fe400078208ff */
[----:B--2---:R-:W-:Y:S02]  /*e880*/  LEA.HI.X R11, R132, R4, R133, 0x1, P0 ;  /* 0x00000004840b7211 */ /* 0x004fe400000f0c85 */
[----:B------:R-:W-:-:S02]  /*e890*/  LEA R2, P0, R200, R0, 0x1 ;  /* 0x00000000c8027211 */ /* 0x000fc400078008ff */
[-C--:B------:R-:W-:Y:S01]  /*e8a0*/  LEA.HI.X R9, R204, R4.reuse, R209, 0x1, P2 ;  /* 0x00000004cc097211 */ /* 0x080fe200010f0cd1 */
[----:B------:R-:W-:Y:S01]  /*e8b0*/  @!PT LDS RZ, [RZ] ;  /* 0x00000000fffff984 */ /* 0x000fe20000000800 */
[----:B------:R-:W-:Y:S01]  /*e8c0*/  @!PT LDS RZ, [RZ] ;  /* 0x00000000fffff984 */ /* 0x000fe20000000800 */
[----:B------:R-:W-:Y:S01]  /*e8d0*/  @!PT LDS RZ, [RZ] ;  /* 0x00000000fffff984 */ /* 0x000fe20000000800 */
[----:B------:R2:W-:Y:S01]  /*e8e0*/  LDGSTS.E.BYPASS.LTC128B.128 [R198+0xc080], [R10.64], !P6 ;  /* 0x0c0800000ac67fae */ /* 0x0005e2000f101d48 */
[-C--:B------:R-:W-:Y:S02]  /*e8f0*/  LEA.HI.X R7, R199, R4.reuse, R211, 0x1, P1 ;  /* 0x00000004c7077211 */ /* 0x080fe400008f0cd3 */
[----:B------:R-:W-:Y:S01]  /*e900*/  LEA.HI.X R3, R200, R4, R210, 0x1, P0 ;  /* 0x00000004c8037211 */ /* 0x000fe200000f0cd2 */
[----:B------:R2:W-:Y:S04]  /*e910*/  LDGSTS.E.BYPASS.LTC128B.128 [R198+0xd080], [R8.64], !P5 ;  /* 0x0d08000008c67fae */ /* 0x0005e8000e901d48 */
[----:B------:R2:W-:Y:S04]  /*e920*/  LDGSTS.E.BYPASS.LTC128B.128 [R198+0xe080], [R6.64], !P4 ;  /* 0x0e08000006c67fae */ /* 0x0005e8000e101d48 */
[----:B------:R2:W-:Y:S02]  /*e930*/  LDGSTS.E.BYPASS.LTC128B.128 [R198+0xf080], [R2.64], !P3 ;  /* 0x0f08000002c67fae */ /* 0x0005e4000d901d48 */
.L_x_262:
[----:B--234-:R-:W-:Y:S05]  /*e940*/  BSYNC B0 ;  /* 0x0000000000007941 */ /* 0x01cfea0003800000 */
.L_x_261:
[----:B-1----:R-:W-:Y:S01]  /*e950*/  IMAD.IADD R0, R106, 0x1, -R248 ;  /* 0x000000016a007824 */ /* 0x002fe200078e0af8 */
[----:B------:R-:W0:Y:S04]  /*e960*/  LDGDEPBAR ;  /* 0x00000000000079af */ /* 0x000e280000000000 */
[----:B------:R-:W-:-:S02]  /*e970*/  ISETP.GT.AND P0, PT, R0, RZ, PT ;  /* 0x000000ff0000720c */ /* 0x000fc40003f04270 */
[C---:B------:R-:W-:Y:S02]  /*e980*/  ISETP.GT.AND P2, PT, R0.reuse, 0x1, PT ;  /* 0x000000010000780c */ /* 0x040fe40003f44270 */
[----:B------:R-:W-:Y:S02]  /*e990*/  ISETP.GT.AND P6, PT, R0, 0x8, PT ;  /* 0x000000080000780c */ /* 0x000fe40003fc4270 */
[----:B------:R-:W-:Y:S02]  /*e9a0*/  FSEL R11, R32, -INF , P0 ;  /* 0xff800000200b7808 */ /* 0x000fe40000000000 */
[----:B------:R-:W-:Y:S02]  /*e9b0*/  FSEL R6, R36, -INF , P0 ;  /* 0xff80000024067808 */ /* 0x000fe40000000000 */
[----:B------:R-:W-:Y:S02]  /*e9c0*/  FSEL R18, R18, -INF , P2 ;  /* 0xff80000012127808 */ /* 0x000fe40001000000 */
[----:B------:R-:W-:-:S02]  /*e9d0*/  FSEL R7, R33, -INF , P2 ;  /* 0xff80000021077808 */ /* 0x000fc40001000000 */
[C---:B------:R-:W-:Y:S02]  /*e9e0*/  ISETP.GT.AND P5, PT, R0.reuse, 0x9, PT ;  /* 0x000000090000780c */ /* 0x040fe40003fa4270 */
[C---:B------:R-:W-:Y:S02]  /*e9f0*/  ISETP.GT.AND P4, PT, R0.reuse, 0x10, PT ;  /* 0x000000100000780c */ /* 0x040fe40003f84270 */
[C---:B------:R-:W-:Y:S02]  /*ea00*/  ISETP.GT.AND P3, PT, R0.reuse, 0x11, PT ;  /* 0x000000110000780c */ /* 0x040fe40003f64270 */
[C---:B------:R-:W-:Y:S02]  /*ea10*/  ISETP.GT.AND P1, PT, R0.reuse, 0x18, PT ;  /* 0x000000180000780c */ /* 0x040fe40003f24270 */
[----:B------:R-:W-:Y:S02]  /*ea20*/  ISETP.GT.AND P0, PT, R0, 0x19, PT ;  /* 0x000000190000780c */ /* 0x000fe40003f04270 */
[----:B------:R-:W-:-:S02]  /*ea30*/  FSEL R20, R20, -INF , P6 ;  /* 0xff80000014147808 */ /* 0x000fc40003000000 */
[----:B------:R-:W-:Y:S02]  /*ea40*/  FSEL R8, R26, -INF , P6 ;  /* 0xff8000001a087808 */ /* 0x000fe40003000000 */
[----:B------:R-:W-:Y:S02]  /*ea50*/  FMNMX.FTZ R0, R6, R7, !PT ;  /* 0x0000000706007209 */ /* 0x000fe40007810000 */
[----:B------:R-:W-:Y:S02]  /*ea60*/  FMNMX.FTZ R2, R11, R18, !PT ;  /* 0x000000120b027209 */ /* 0x000fe40007810000 */
[----:B------:R-:W-:Y:S02]  /*ea70*/  FSEL R21, R21, -INF , P5 ;  /* 0xff80000015157808 */ /* 0x000fe40002800000 */
[----:B------:R-:W-:Y:S02]  /*ea80*/  FSEL R10, R27, -INF , P5 ;  /* 0xff8000001b0a7808 */ /* 0x000fe40002800000 */
[----:B------:R-:W-:-:S02]  /*ea90*/  FMNMX.FTZ R0, R8, R0, !PT ;  /* 0x0000000008007209 */ /* 0x000fc40007810000 */
[----:B------:R-:W-:Y:S02]  /*eaa0*/  FMNMX.FTZ R2, R20, R2, !PT ;  /* 0x0000000214027209 */ /* 0x000fe40007810000 */
[----:B------:R-:W-:Y:S02]  /*eab0*/  FSEL R22, R13, -INF , P4 ;  /* 0xff8000000d167808 */ /* 0x000fe40002000000 */
[----:B------:R-:W-:Y:S02]  /*eac0*/  FSEL R9, R17, -INF , P4 ;  /* 0xff80000011097808 */ /* 0x000fe40002000000 */
[----:B------:R-:W-:Y:S02]  /*ead0*/  FMNMX.FTZ R0, R10, R0, !PT ;  /* 0x000000000a007209 */ /* 0x000fe40007810000 */
[----:B------:R-:W-:Y:S02]  /*eae0*/  FMNMX.FTZ R2, R21, R2, !PT ;  /* 0x0000000215027209 */ /* 0x000fe40007810000 */
        /* <DEDUP_REMOVED lines=12> */
[----:B------:R-:W-:-:S02]  /*ebb0*/  FMNMX.FTZ R4, R19, R0, !PT ;  /* 0x0000000013047209 */ /* 0x000fc40007810000 */
[----:B------:R-:W-:Y:S01]  /*ebc0*/  FMNMX.FTZ R5, R29, R2, !PT ;  /* 0x000000021d057209 */ /* 0x000fe20007810000 */
[----:B------:R-:W-:Y:S05]  /*ebd0*/  BRA.DIV ~URZ, `(.L_x_265) ;  /* 0x00008f727f007947 */ /* 0x000fea000b800000 */
[----:B------:R-:W1:Y:S04]  /*ebe0*/  SHFL.BFLY PT, R0, R4, 0x2, 0x1f ;  /* 0x0c401f0004007f89 */ /* 0x000e6800000e0000 */
[----:B------:R-:W2:Y:S01]  /*ebf0*/  SHFL.BFLY PT, R3, R5, 0x2, 0x1f ;  /* 0x0c401f0005037f89 */ /* 0x000ea200000e0000 */
[----:B-1----:R-:W-:Y:S02]  /*ec00*/  FMNMX.FTZ R0, R4, R0, !PT ;  /* 0x0000000004007209 */ /* 0x002fe40007810000 */
[----:B--2---:R-:W-:-:S03]  /*ec10*/  FMNMX.FTZ R5, R5, R3, !PT ;  /* 0x0000000305057209 */ /* 0x004fc60007810000 */
[----:B------:R-:W1:Y:S04]  /*ec20*/  SHFL.BFLY PT, R2, R0, 0x1, 0x1f ;  /* 0x0c201f0000027f89 */ /* 0x000e6800000e0000 */
[----:B------:R2:W3:Y:S01]  /*ec30*/  SHFL.BFLY PT, R3, R5, 0x1, 0x1f ;  /* 0x0c201f0005037f89 */ /* 0x0004e200000e0000 */
[----:B-1----:R-:W-:-:S05]  /*ec40*/  FMNMX.FTZ R134, R0, R2, !PT ;  /* 0x0000000200867209 */ /* 0x002fca0007810000 */
.L_x_346:
[C---:B------:R-:W-:Y:S01]  /*ec50*/  FMUL.FTZ R2, R134.reuse, c[0x0][0x2d0] ;  /* 0x0000b40086027a20 */ /* 0x040fe20000410000 */
[----:B------:R-:W-:Y:S01]  /*ec60*/  FSETP.NEU.FTZ.AND P0, PT, R134, -INF , PT ;  /* 0xff8000008600780b */ /* 0x000fe20003f1d000 */
[----:B------:R-:W-:Y:S01]  /*ec70*/  WARPSYNC 0xffffffff ;  /* 0xffffffff00007948 */ /* 0x000fe20003800000 */
[----:B------:R-:W1:Y:S02]  /*ec80*/  LDSM.16.MT88.4 R12, [R189] ;  /* 0x00000000bd0c783b */ /* 0x000e640000004200 */
[----:B------:R-:W-:-:S02]  /*ec90*/  FSEL R2, R2, RZ, P0 ;  /* 0x000000ff02027208 */ /* 0x000fc40000000000 */
[----:B------:R-:W4:Y:S03]  /*eca0*/  LDSM.16.MT88.4 R24, [R190] ;  /* 0x00000000be18783b */ /* 0x000f260000004200 */
[--C-:B------:R-:W-:Y:S01]  /*ecb0*/  FFMA.FTZ R0, R6, c[0x0][0x2d0], -R2.reuse ;  /* 0x0000b40006007a23 */ /* 0x100fe20000010802 */
[----:B------:R-:W-:Y:S03]  /*ecc0*/  LDSM.16.MT88.4 R32, [R192] ;  /* 0x00000000c020783b */ /* 0x000fe60000004200 */
[----:B------:R5:W-:Y:S01]  /*ecd0*/  MUFU.EX2 R110, R0 ;  /* 0x00000000006e7308 */ /* 0x000be20000000800 */
[----:B------:R-:W-:Y:S04]  /*ece0*/  LDSM.16.MT88.4 R152, [R189+0x800] ;  /* 0x00080000bd98783b */ /* 0x000fe80000004200 */
[----:B------:R-:W-:Y:S04]  /*ecf0*/  LDSM.16.MT88.4 R144, [R190+0x800] ;  /* 0x00080000be90783b */ /* 0x000fe80000004200 */
[----:B------:R-:W-:Y:S04]  /*ed00*/  LDSM.16.MT88.4 R36, [R191] ;  /* 0x00000000bf24783b */ /* 0x000fe80000004200 */
[----:B------:R-:W-:Y:S01]  /*ed10*/  LDSM.16.MT88.4 R40, [R189+0x1000] ;  /* 0x00100000bd28783b */ /* 0x000fe20000004200 */
[----:B-----5:R-:W-:-:S03]  /*ed20*/  FFMA.FTZ R0, R7, c[0x0][0x2d0], -R2 ;  /* 0x0000b40007007a23 */ /* 0x020fc60000010802 */
[----:B------:R-:W-:Y:S01]  /*ed30*/  LDSM.16.MT88.4 R52, [R191+0x800] ;  /* 0x00080000bf34783b */ /* 0x000fe20000004200 */
[----:B------:R5:W2:Y:S03]  /*ed40*/  MUFU.EX2 R108, R0 ;  /* 0x00000000006c7308 */ /* 0x000aa60000000800 */
[----:B------:R-:W-:Y:S04]  /*ed50*/  LDSM.16.MT88.4 R56, [R192+0x1000] ;  /* 0x00100000c038783b */ /* 0x000fe80000004200 */
[----:B------:R-:W-:Y:S04]  /*ed60*/  LDSM.16.MT88.4 R68, [R192+0x1800] ;  /* 0x00180000c044783b */ /* 0x000fe80000004200 */
[----:B------:R-:W-:Y:S04]  /*ed70*/  LDSM.16.MT88.4 R72, [R189+0x2000] ;  /* 0x00200000bd48783b */ /* 0x000fe80000004200 */
[----:B------:R-:W3:Y:S01]  /*ed80*/  LDSM.16.MT88.4 R60, [R190+0x1000] ;  /* 0x00100000be3c783b */ /* 0x000ee20000004200 */
[--C-:B-----5:R-:W-:Y:S01]  /*ed90*/  FFMA.FTZ R0, R8, c[0x0][0x2d0], -R2.reuse ;  /* 0x0000b40008007a23 */ /* 0x120fe20000010802 */
[----:B---3--:R-:W-:Y:S01]  /*eda0*/  FMNMX.FTZ R8, R3, R5, !PT ;  /* 0x0000000503087209 */ /* 0x008fe20007810000 */
[----:B------:R-:W-:Y:S01]  /*edb0*/  FFMA.FTZ R3, R10, c[0x0][0x2d0], -R2 ;  /* 0x0000b4000a037a23 */ /* 0x000fe20000010802 */
[----:B--2---:R-:W-:Y:S01]  /*edc0*/  F2FP.BF16.PACK_AB R4, R108, R110 ;  /* 0x0000006e6c04723e */ /* 0x004fe200000010ff */
[----:B------:R2:W-:Y:S01]  /*edd0*/  MUFU.EX2 R109, R0 ;  /* 0x00000000006d7308 */ /* 0x0005e20000000800 */
[C---:B------:R-:W-:Y:S01]  /*ede0*/  FSETP.NEU.FTZ.AND P0, PT, R8.reuse, -INF , PT ;  /* 0xff8000000800780b */ /* 0x040fe20003f1d000 */
[----:B------:R-:W-:Y:S04]  /*edf0*/  LDSM.16.MT88.4 R64, [R191+0x1000] ;  /* 0x00100000bf40783b */ /* 0x000fe80000004200 */
[----:B------:R-:W-:Y:S02]  /*ee00*/  LDSM.16.MT88.4 R80, [R191+0x1800] ;  /* 0x00180000bf50783b */ /* 0x000fe40000004200 */
[----:B------:R3:W5:Y:S02]  /*ee10*/  MUFU.EX2 R119, R3 ;  /* 0x0000000300777308 */ /* 0x0007640000000800 */
[----:B------:R-:W1:Y:S04]  /*ee20*/  LDSM.16.MT88.4 R84, [R190+0x2000] ;  /* 0x00200000be54783b */ /* 0x000e680000004200 */
[----:B------:R-:W-:Y:S01]  /*ee30*/  LDSM.16.MT88.4 R92, [R190+0x2800] ;  /* 0x00280000be5c783b */ /* 0x000fe20000004200 */
[----:B--2---:R-:W-:-:S03]  /*ee40*/  FMUL.FTZ R0, R8, c[0x0][0x2d0] ;  /* 0x0000b40008007a20 */ /* 0x004fc60000410000 */
[----:B------:R-:W-:Y:S02]  /*ee50*/  LDSM.16.MT88.4 R96, [R191+0x2800] ;  /* 0x00280000bf60783b */ /* 0x000fe40000004200 */
[----:B------:R-:W-:Y:S02]  /*ee60*/  FSEL R0, R0, RZ, P0 ;  /* 0x000000ff00007208 */ /* 0x000fe40000000000 */
[----:B------:R-:W-:Y:S01]  /*ee70*/  LDSM.16.MT88.4 R112, [R190+0x3000] ;  /* 0x00300000be70783b */ /* 0x000fe20000004200 */
[----:B---3--:R-:W-:Y:S01]  /*ee80*/  FFMA.FTZ R3, R9, c[0x0][0x2d0], -R2 ;  /* 0x0000b40009037a23 */ /* 0x008fe20000010802 */
[----:B-----5:R-:W-:Y:S02]  /*ee90*/  F2FP.BF16.PACK_AB R6, R119, R109 ;  /* 0x0000006d7706723e */ /* 0x020fe400000010ff */
[----:B------:R-:W-:Y:S01]  /*eea0*/  LDSM.16.MT88.4 R120, [R192+0x3000] ;  /* 0x00300000c078783b */ /* 0x000fe20000004200 */
[----:B------:R2:W-:Y:S03]  /*eeb0*/  MUFU.EX2 R118, R3 ;  /* 0x0000000300767308 */ /* 0x0005e60000000800 */
[----:B------:R-:W-:Y:S04]  /*eec0*/  LDSM.16.MT88.4 R48, [R190+0x1800] ;  /* 0x00180000be30783b */ /* 0x000fe80000004200 */
[----:B------:R-:W-:Y:S04]  /*eed0*/  LDSM.16.MT88.4 R88, [R192+0x2000] ;  /* 0x00200000c058783b */ /* 0x000fe80000004200 */
[----:B------:R-:W3:Y:S01]  /*eee0*/  LDSM.16.MT88.4 R104, [R189+0x3000] ;  /* 0x00300000bd68783b */ /* 0x000ee20000004200 */
[----:B--2---:R-:W-:-:S04]  /*eef0*/  FFMA.FTZ R3, R11, c[0x0][0x2d0], -R0 ;  /* 0x0000b4000b037a23 */ /* 0x004fc80000010800 */
[----:B------:R2:W-:Y:S02]  /*ef00*/  MUFU.EX2 R10, R3 ;  /* 0x00000003000a7308 */ /* 0x0005e40000000800 */
[----:B--2---:R-:W-:-:S06]  /*ef10*/  FFMA.FTZ R3, R18, c[0x0][0x2d0], -R0 ;  /* 0x0000b40012037a23 */ /* 0x004fcc0000010800 */
[----:B------:R2:W5:Y:S02]  /*ef20*/  MUFU.EX2 R9, R3 ;  /* 0x0000000300097308 */ /* 0x0005640000000800 */
[----:B--2---:R-:W-:Y:S01]  /*ef30*/  FFMA.FTZ R3, R20, c[0x0][0x2d0], -R0 ;  /* 0x0000b40014037a23 */ /* 0x004fe20000010800 */
[----:B-----5:R-:W-:-:S05]  /*ef40*/  F2FP.BF16.PACK_AB R5, R9, R10 ;  /* 0x0000000a0905723e */ /* 0x020fca00000010ff */
[----:B------:R2:W-:Y:S02]  /*ef50*/  MUFU.EX2 R116, R3 ;  /* 0x0000000300747308 */ /* 0x0005e40000000800 */
[----:B--2---:R-:W-:-:S06]  /*ef60*/  FFMA.FTZ R3, R21, c[0x0][0x2d0], -R0 ;  /* 0x0000b40015037a23 */ /* 0x004fcc0000010800 */
[----:B------:R2:W5:Y:S02]  /*ef70*/  MUFU.EX2 R11, R3 ;  /* 0x00000003000b7308 */ /* 0x0005640000000800 */
[----:B--2---:R-:W-:Y:S01]  /*ef80*/  FFMA.FTZ R3, R17, c[0x0][0x2d0], -R2 ;  /* 0x0000b40011037a23 */ /* 0x004fe20000010802 */
[----:B-----5:R-:W-:-:S05]  /*ef90*/  F2FP.BF16.PACK_AB R7, R11, R116 ;  /* 0x000000740b07723e */ /* 0x020fca00000010ff */
[----:B------:R2:W5:Y:S02]  /*efa0*/  MUFU.EX2 R124, R3 ;  /* 0x00000003007c7308 */ /* 0x0005640000000800 */
[C---:B-1----:R-:W-:Y:S08]  /*efb0*/  HMMA.16816.F32.BF16 R156, R4.reuse, R12, RZ ;  /* 0x0000000c049c723c */ /* 0x042ff000000418ff */
[----:B------:R-:W-:Y:S01]  /*efc0*/  HMMA.16816.F32.BF16 R12, R4, R14, RZ ;  /* 0x0000000e040c723c */ /* 0x000fe200000418ff */
[--C-:B--2---:R-:W-:Y:S01]  /*efd0*/  FFMA.FTZ R3, R16, c[0x0][0x2d0], -R2.reuse ;  /* 0x0000b40010037a23 */ /* 0x104fe20000010802 */
[----:B-----5:R-:W-:Y:S01]  /*efe0*/  F2FP.BF16.PACK_AB R128, R124, R118 ;  /* 0x000000767c80723e */ /* 0x020fe200000010ff */
[----:B------:R-:W-:-:S02]  /*eff0*/  FFMA.FTZ R2, R19, c[0x0][0x2d0], -R2 ;  /* 0x0000b40013027a23 */ /* 0x000fc40000010802 */
[----:B------:R-:W-:Y:S01]  /*f000*/  MUFU.EX2 R125, R3 ;  /* 0x00000003007d7308 */ /* 0x000fe20000000800 */
[----:B------:R-:W1:Y:S02]  /*f010*/  LDSM.16.MT88.4 R16, [R192+0x800] ;  /* 0x00080000c010783b */ /* 0x000e640000004200 */
[C---:B----4-:R-:W-:Y:S05]  /*f020*/  HMMA.16816.F32.BF16 R148, R4.reuse, R24, RZ ;  /* 0x000000180494723c */ /* 0x050fea00000418ff */
[----:B------:R2:W4:Y:S03]  /*f030*/  MUFU.EX2 R206, R2 ;  /* 0x0000000200ce7308 */ /* 0x0005260000000800 */
[C---:B------:R-:W-:Y:S08]  /*f040*/  HMMA.16816.F32.BF16 R24, R4.reuse, R26, RZ ;  /* 0x0000001a0418723c */ /* 0x040ff000000418ff */
[----:B------:R-:W-:Y:S01]  /*f050*/  HMMA.16816.F32.BF16 R44, R4, R60, RZ ;  /* 0x0000003c042c723c */ /* 0x000fe200000418ff */
[----:B--2---:R-:W-:Y:S01]  /*f060*/  FFMA.FTZ R2, R22, c[0x0][0x2d0], -R0 ;  /* 0x0000b40016027a23 */ /* 0x004fe20000010800 */
[----:B----4-:R-:W-:-:S06]  /*f070*/  F2FP.BF16.PACK_AB R130, R206, R125 ;  /* 0x0000007dce82723e */ /* 0x010fcc00000010ff */
[C---:B------:R-:W-:Y:S01]  /*f080*/  HMMA.16816.F32.BF16 R76, R4.reuse, R84, RZ ;  /* 0x00000054044c723c */ /* 0x040fe200000418ff */
[----:B------:R2:W-:Y:S07]  /*f090*/  MUFU.EX2 R3, R2 ;  /* 0x0000000200037308 */ /* 0x0005ee0000000800 */
[C---:B---3--:R-:W-:Y:S08]  /*f0a0*/  HMMA.16816.F32.BF16 R100, R4.reuse, R104, RZ ;  /* 0x000000680464723c */ /* 0x048ff000000418ff */
[----:B------:R-:W-:Y:S01]  /*f0b0*/  HMMA.16816.F32.BF16 R104, R4, R106, RZ ;  /* 0x0000006a0468723c */ /* 0x000fe200000418ff */
[----:B--2---:R-:W-:-:S04]  /*f0c0*/  FFMA.FTZ R2, R23, c[0x0][0x2d0], -R0 ;  /* 0x0000b40017027a23 */ /* 0x004fc80000010800 */
[----:B------:R2:W3:Y:S03]  /*f0d0*/  MUFU.EX2 R117, R2 ;  /* 0x0000000200757308 */ /* 0x0004e60000000800 */
[C---:B------:R-:W-:Y:S08]  /*f0e0*/  HMMA.16816.F32.BF16 R20, R4.reuse, R32, RZ ;  /* 0x000000200414723c */ /* 0x040ff000000418ff */
[----:B------:R-:W-:Y:S01]  /*f0f0*/  HMMA.16816.F32.BF16 R32, R4, R34, RZ ;  /* 0x000000220420723c */ /* 0x000fe200000418ff */
[--C-:B--2---:R-:W-:Y:S01]  /*f100*/  FFMA.FTZ R2, R28, c[0x0][0x2d0], -R0.reuse ;  /* 0x0000b4001c027a23 */ /* 0x104fe20000010800 */
[----:B---3--:R-:W-:Y:S01]  /*f110*/  F2FP.BF16.PACK_AB R129, R117, R3 ;  /* 0x000000037581723e */ /* 0x008fe200000010ff */
[----:B------:R-:W-:-:S02]  /*f120*/  FFMA.FTZ R0, R29, c[0x0][0x2d0], -R0 ;  /* 0x0000b4001d007a23 */ /* 0x000fc40000010800 */
[----:B------:R2:W-:Y:S03]  /*f130*/  MUFU.EX2 R126, R2 ;  /* 0x00000002007e7308 */ /* 0x0005e60000000800 */
[----:B------:R-:W-:Y:S05]  /*f140*/  HMMA.16816.F32.BF16 R28, R4, R36, RZ ;  /* 0x00000024041c723c */ /* 0x000fea00000418ff */
[----:B------:R-:W3:Y:S01]  /*f150*/  MUFU.EX2 R205, R0 ;  /* 0x0000000000cd7308 */ /* 0x000ee20000000800 */
[----:B--2---:R-:W-:-:S04]  /*f160*/  FADD.FTZ R2, R10, R9 ;  /* 0x000000090a027221 */ /* 0x004fc80000010000 */
[----:B------:R-:W-:Y:S01]  /*f170*/  FADD.FTZ R2, R116, R2 ;  /* 0x0000000274027221 */ /* 0x000fe20000010000 */
[----:B---3--:R-:W-:Y:S01]  /*f180*/  F2FP.BF16.PACK_AB R131, R205, R126 ;  /* 0x0000007ecd83723e */ /* 0x008fe200000010ff */
[----:B------:R-:W-:Y:S02]  /*f190*/  FADD.FTZ R0, R110, R108 ;  /* 0x0000006c6e007221 */ /* 0x000fe40000010000 */
[----:B------:R-:W-:Y:S02]  /*f1a0*/  FADD.FTZ R2, R11, R2 ;  /* 0x000000020b027221 */ /* 0x000fe40000010000 */
[----:B------:R-:W-:Y:S02]  /*f1b0*/  FADD.FTZ R0, R109, R0 ;  /* 0x000000006d007221 */ /* 0x000fe40000010000 */
[----:B------:R-:W-:Y:S01]  /*f1c0*/  HMMA.16816.F32.BF16 R156, R128, R152, R156 ;  /* 0x00000098809c723c */ /* 0x000fe2000004189c */
[----:B------:R-:W-:Y:S02]  /*f1d0*/  FADD.FTZ R2, R3, R2 ;  /* 0x0000000203027221 */ /* 0x000fe40000010000 */
[----:B------:R-:W-:-:S02]  /*f1e0*/  FADD.FTZ R0, R119, R0 ;  /* 0x0000000077007221 */ /* 0x000fc40000010000 */
[----:B------:R-:W-:Y:S02]  /*f1f0*/  FADD.FTZ R2, R117, R2 ;  /* 0x0000000275027221 */ /* 0x000fe40000010000 */
[----:B------:R-:W-:Y:S01]  /*f200*/  FADD.FTZ R0, R118, R0 ;  /* 0x0000000076007221 */ /* 0x000fe20000010000 */
[----:B------:R-:W-:Y:S01]  /*f210*/  HMMA.16816.F32.BF16 R152, R128, R154, R12 ;  /* 0x0000009a8098723c */ /* 0x000fe2000004180c */
[----:B------:R-:W2:Y:S02]  /*f220*/  LDSM.16.MT88.4 R12, [R189+0x1800] ;  /* 0x00180000bd0c783b */ /* 0x000ea40000004200 */
[----:B------:R-:W-:-:S04]  /*f230*/  FADD.FTZ R0, R124, R0 ;  /* 0x000000007c007221 */ /* 0x000fc80000010000 */
[----:B------:R-:W-:Y:S01]  /*f240*/  FADD.FTZ R0, R125, R0 ;  /* 0x000000007d007221 */ /* 0x000fe20000010000 */
[----:B------:R-:W-:Y:S03]  /*f250*/  HMMA.16816.F32.BF16 R148, R128, R144, R148 ;  /* 0x000000908094723c */ /* 0x000fe60000041894 */
[----:B------:R-:W-:Y:S02]  /*f260*/  FADD.FTZ R206, R206, R0 ;  /* 0x00000000cece7221 */ /* 0x000fe40000010000 */
[----:B------:R-:W-:-:S03]  /*f270*/  FADD.FTZ R0, R126, R2 ;  /* 0x000000027e007221 */ /* 0x000fc60000010000 */
[----:B------:R-:W-:Y:S01]  /*f280*/  HMMA.16816.F32.BF16 R144, R128, R146, R24 ;  /* 0x000000928090723c */ /* 0x000fe20000041818 */
[----:B------:R-:W-:Y:S01]  /*f290*/  FADD.FTZ R205, R205, R0 ;  /* 0x00000000cdcd7221 */ /* 0x000fe20000010000 */
[----:B------:R-:W-:-:S04]  /*f2a0*/  IADD3 R0, R174, -0x2, RZ ;  /* 0xfffffffeae007810 */ /* 0x000fc80007ffe0ff */
[----:B------:R-:W-:Y:S02]  /*f2b0*/  ISETP.GE.AND P0, PT, R0, R213, PT ;  /* 0x000000d50000720c */ /* 0x000fe40003f06270 */
[----:B-1----:R-:W-:Y:S08]  /*f2c0*/  HMMA.16816.F32.BF16 R24, R128, R18, R32 ;  /* 0x000000128018723c */ /* 0x002ff00000041820 */
[C---:B------:R-:W-:Y:S08]  /*f2d0*/  HMMA.16816.F32.BF16 R32, R4.reuse, R38, RZ ;  /* 0x000000260420723c */ /* 0x040ff000000418ff */
[C---:B------:R-:W-:Y:S08]  /*f2e0*/  HMMA.16816.F32.BF16 R36, R4.reuse, R40, RZ ;  /* 0x000000280424723c */ /* 0x040ff000000418ff */
[----:B------:R-:W-:Y:S08]  /*f2f0*/  HMMA.16816.F32.BF16 R40, R4, R42, RZ ;  /* 0x0000002a0428723c */ /* 0x000ff000000418ff */
[C---:B------:R-:W-:Y:S08]  /*f300*/  HMMA.16816.F32.BF16 R28, R128.reuse, R52, R28 ;  /* 0x00000034801c723c */ /* 0x040ff0000004181c */
[----:B------:R-:W-:Y:S08]  /*f310*/  HMMA.16816.F32.BF16 R32, R128, R54, R32 ;  /* 0x000000368020723c */ /* 0x000ff00000041820 */
[C---:B------:R-:W-:Y:S08]  /*f320*/  HMMA.16816.F32.BF16 R52, R4.reuse, R56, RZ ;  /* 0x000000380434723c */ /* 0x040ff000000418ff */
[----:B------:R-:W-:Y:S08]  /*f330*/  HMMA.16816.F32.BF16 R56, R4, R58, RZ ;  /* 0x0000003a0438723c */ /* 0x000ff000000418ff */
[C---:B--2---:R-:W-:Y:S08]  /*f340*/  HMMA.16816.F32.BF16 R36, R128.reuse, R12, R36 ;  /* 0x0000000c8024723c */ /* 0x044ff00000041824 */
[C---:B------:R-:W-:Y:S01]  /*f350*/  HMMA.16816.F32.BF16 R40, R128.reuse, R14, R40 ;  /* 0x0000000e8028723c */ /* 0x040fe20000041828 */
[----:B------:R-:W1:Y:S07]  /*f360*/  LDSM.16.MT88.4 R12, [R189+0x2800] ;  /* 0x00280000bd0c783b */ /* 0x000e6e0000004200 */
[C---:B------:R-:W-:Y:S08]  /*f370*/  HMMA.16816.F32.BF16 R52, R128.reuse, R68, R52 ;  /* 0x000000448034723c */ /* 0x040ff00000041834 */
[----:B------:R-:W-:Y:S08]  /*f380*/  HMMA.16816.F32.BF16 R56, R128, R70, R56 ;  /* 0x000000468038723c */ /* 0x000ff00000041838 */
[C---:B------:R-:W-:Y:S08]  /*f390*/  HMMA.16816.F32.BF16 R68, R4.reuse, R72, RZ ;  /* 0x000000480444723c */ /* 0x040ff000000418ff */
[----:B------:R-:W-:Y:S08]  /*f3a0*/  HMMA.16816.F32.BF16 R72, R4, R74, RZ ;  /* 0x0000004a0448723c */ /* 0x000ff000000418ff */
[----:B------:R-:W-:Y:S08]  /*f3b0*/  HMMA.16816.F32.BF16 R20, R128, R16, R20 ;  /* 0x000000108014723c */ /* 0x000ff00000041814 */
[C---:B------:R-:W-:Y:S08]  /*f3c0*/  HMMA.16816.F32.BF16 R16, R4.reuse, R62, RZ ;  /* 0x0000003e0410723c */ /* 0x040ff000000418ff */
[C---:B------:R-:W-:Y:S08]  /*f3d0*/  HMMA.16816.F32.BF16 R60, R4.reuse, R64, RZ ;  /* 0x00000040043c723c */ /* 0x040ff000000418ff */
[----:B------:R-:W-:Y:S08]  /*f3e0*/  HMMA.16816.F32.BF16 R64, R4, R66, RZ ;  /* 0x000000420440723c */ /* 0x000ff000000418ff */
[C---:B-1----:R-:W-:Y:S08]  /*f3f0*/  HMMA.16816.F32.BF16 R68, R128.reuse, R12, R68 ;  /* 0x0000000c8044723c */ /* 0x042ff00000041844 */
[C---:B------:R-:W-:Y:S01]  /*f400*/  HMMA.16816.F32.BF16 R72, R128.reuse, R14, R72 ;  /* 0x0000000e8048723c */ /* 0x040fe20000041848 */
[----:B------:R-:W1:Y:S07]  /*f410*/  LDSM.16.MT88.4 R12, [R191+0x2000] ;  /* 0x00200000bf0c783b */ /* 0x000e6e0000004200 */
[C---:B------:R-:W-:Y:S08]  /*f420*/  HMMA.16816.F32.BF16 R60, R128.reuse, R80, R60 ;  /* 0x00000050803c723c */ /* 0x040ff0000004183c */
[----:B------:R-:W-:Y:S08]  /*f430*/  HMMA.16816.F32.BF16 R64, R128, R82, R64 ;  /* 0x000000528040723c */ /* 0x000ff00000041840 */
[----:B------:R-:W-:Y:S08]  /*f440*/  HMMA.16816.F32.BF16 R80, R4, R86, RZ ;  /* 0x000000560450723c */ /* 0x000ff000000418ff */
[----:B------:R-:W-:Y:S08]  /*f450*/  HMMA.16816.F32.BF16 R76, R128, R92, R76 ;  /* 0x0000005c804c723c */ /* 0x000ff0000004184c */
[----:B------:R-:W-:Y:S08]  /*f460*/  HMMA.16816.F32.BF16 R108, R4, R112, RZ ;  /* 0x00000070046c723c */ /* 0x000ff000000418ff */
[----:B------:R-:W-:Y:S08]  /*f470*/  HMMA.16816.F32.BF16 R80, R128, R94, R80 ;  /* 0x0000005e8050723c */ /* 0x000ff00000041850 */
[C---:B-1----:R-:W-:Y:S08]  /*f480*/  HMMA.16816.F32.BF16 R92, R4.reuse, R12, RZ ;  /* 0x0000000c045c723c */ /* 0x042ff000000418ff */
[C---:B------:R-:W-:Y:S08]  /*f490*/  HMMA.16816.F32.BF16 R12, R4.reuse, R14, RZ ;  /* 0x0000000e040c723c */ /* 0x040ff000000418ff */
[----:B------:R-:W-:Y:S08]  /*f4a0*/  HMMA.16816.F32.BF16 R112, R4, R114, RZ ;  /* 0x000000720470723c */ /* 0x000ff000000418ff */
[C---:B------:R-:W-:Y:S08]  /*f4b0*/  HMMA.16816.F32.BF16 R92, R128.reuse, R96, R92 ;  /* 0x00000060805c723c */ /* 0x040ff0000004185c */
[----:B------:R-:W-:Y:S01]  /*f4c0*/  HMMA.16816.F32.BF16 R96, R128, R98, R12 ;  /* 0x000000628060723c */ /* 0x000fe2000004180c */
[----:B------:R-:W1:Y:S07]  /*f4d0*/  LDSM.16.MT88.4 R12, [R190+0x3800] ;  /* 0x00380000be0c783b */ /* 0x000e6e0000004200 */
[C---:B------:R-:W-:Y:S08]  /*f4e0*/  HMMA.16816.F32.BF16 R116, R4.reuse, R120, RZ ;  /* 0x000000780474723c */ /* 0x040ff000000418ff */
[----:B------:R-:W-:Y:S08]  /*f4f0*/  HMMA.16816.F32.BF16 R120, R4, R122, RZ ;  /* 0x0000007a0478723c */ /* 0x000ff000000418ff */
[C---:B------:R-:W-:Y:S08]  /*f500*/  HMMA.16816.F32.BF16 R44, R128.reuse, R48, R44 ;  /* 0x00000030802c723c */ /* 0x040ff0000004182c */
[----:B------:R-:W-:Y:S01]  /*f510*/  HMMA.16816.F32.BF16 R48, R128, R50, R16 ;  /* 0x000000328030723c */ /* 0x000fe20000041810 */
[----:B------:R-:W2:Y:S07]  /*f520*/  LDSM.16.MT88.4 R16, [R192+0x2800] ;  /* 0x00280000c010783b */ /* 0x000eae0000004200 */
[----:B------:R-:W-:Y:S08]  /*f530*/  HMMA.16816.F32.BF16 R84, R4, R88, RZ ;  /* 0x000000580454723c */ /* 0x000ff000000418ff */
[C---:B-1----:R-:W-:Y:S08]  /*f540*/  HMMA.16816.F32.BF16 R108, R128.reuse, R12, R108 ;  /* 0x0000000c806c723c */ /* 0x042ff0000004186c */
[----:B------:R-:W-:Y:S01]  /*f550*/  HMMA.16816.F32.BF16 R112, R128, R14, R112 ;  /* 0x0000000e8070723c */ /* 0x000fe20000041870 */
[----:B------:R-:W1:Y:S07]  /*f560*/  LDSM.16.MT88.4 R12, [R192+0x3800] ;  /* 0x00380000c00c783b */ /* 0x000e6e0000004200 */
[----:B------:R-:W-:Y:S08]  /*f570*/  HMMA.16816.F32.BF16 R88, R4, R90, RZ ;  /* 0x0000005a0458723c */ /* 0x000ff000000418ff */
[C---:B--2---:R-:W-:Y:S11]  /*f580*/  HMMA.16816.F32.BF16 R84, R128.reuse, R16, R84 ;  /* 0x000000108054723c */ /* 0x044ff60000041854 */
[----:B------:R-:W-:Y:S05]  /*f590*/  @!UPT UIADD3 URZ, URZ, URZ, URZ ;  /* 0x0000003f3f3ff290 */ /* 0x000fea000fffe03f */
[C---:B------:R-:W-:Y:S01]  /*f5a0*/  HMMA.16816.F32.BF16 R88, R128.reuse, R18, R88 ;  /* 0x000000128058723c */ /* 0x040fe20000041858 */
[----:B------:R-:W2:Y:S07]  /*f5b0*/  LDSM.16.MT88.4 R16, [R189+0x3800] ;  /* 0x00380000bd10783b */ /* 0x000eae0000004200 */
[C---:B-1----:R-:W-:Y:S08]  /*f5c0*/  HMMA.16816.F32.BF16 R116, R128.reuse, R12, R116 ;  /* 0x0000000c8074723c */ /* 0x042ff00000041874 */
[C---:B------:R-:W-:Y:S01]  /*f5d0*/  HMMA.16816.F32.BF16 R120, R128.reuse, R14, R120 ;  /* 0x0000000e8078723c */ /* 0x040fe20000041878 */
[----:B------:R-:W1:Y:S07]  /*f5e0*/  LDSM.16.MT88.4 R12, [R191+0x3000] ;  /* 0x00300000bf0c783b */ /* 0x000e6e0000004200 */
[C---:B--2---:R-:W-:Y:S08]  /*f5f0*/  HMMA.16816.F32.BF16 R100, R128.reuse, R16, R100 ;  /* 0x000000108064723c */ /* 0x044ff00000041864 */
[----:B------:R-:W-:Y:S08]  /*f600*/  HMMA.16816.F32.BF16 R104, R128, R18, R104 ;  /* 0x000000128068723c */ /* 0x000ff00000041868 */
[C---:B-1----:R-:W-:Y:S08]  /*f610*/  HMMA.16816.F32.BF16 R124, R4.reuse, R12, RZ ;  /* 0x0000000c047c723c */ /* 0x042ff000000418ff */
[----:B------:R-:W-:Y:S01]  /*f620*/  HMMA.16816.F32.BF16 R12, R4, R14, RZ ;  /* 0x0000000e040c723c */ /* 0x000fe200000418ff */
[----:B------:R-:W1:Y:S11]  /*f630*/  LDSM.16.MT88.4 R4, [R191+0x3800] ;  /* 0x00380000bf04783b */ /* 0x000e760000004200 */
[----:B------:R-:W-:Y:S04]  /*f640*/  @!UPT UIADD3 URZ, URZ, URZ, URZ ;  /* 0x0000003f3f3ff290 */ /* 0x000fe8000fffe03f */
[C---:B-1----:R-:W-:Y:S08]  /*f650*/  HMMA.16816.F32.BF16 R124, R128.reuse, R4, R124 ;  /* 0x00000004807c723c */ /* 0x042ff0000004187c */
[----:B------:R-:W-:Y:S01]  /*f660*/  HMMA.16816.F32.BF16 R128, R128, R6, R12 ;  /* 0x000000068080723c */ /* 0x000fe2000004180c */
[----:B------:R-:W-:Y:S07]  /*f670*/  @!UPT UIADD3 URZ, URZ, URZ, URZ ;  /* 0x0000003f3f3ff290 */ /* 0x000fee000fffe03f */
[----:B------:R-:W-:Y:S11]  /*f680*/  @!P0 BRA `(.L_x_266) ;  /* 0x0000245000008947 */ /* 0x000ff60003800000 */
[----:B------:R-:W-:Y:S02]  /*f690*/  MOV R201, R0 ;  /* 0x0000000000c97202 */ /* 0x000fe40000000f00 */
[----:B------:R-:W-:-:S02]  /*f6a0*/  MOV R137, R8 ;  /* 0x0000000800897202 */ /* 0x000fc40000000f00 */
[----:B------:R-:W-:Y:S02]  /*f6b0*/  MOV R136, R134 ;  /* 0x0000008600887202 */ /* 0x000fe40000000f00 */
.L_x_273:
[----:B------:R-:W-:Y:S01]  /*f6c0*/  SHF.R.S32.HI R0, RZ, 0x1f, R203 ;  /* 0x0000001fff007819 */ /* 0x000fe200000114cb */
[----:B------:R-:W-:Y:S04]  /*f6d0*/  DEPBAR.LE SB0, 0x0 ;  /* 0x000080000000791a */ /* 0x000fe80000000000 */
[----:B------:R-:W-:Y:S01]  /*f6e0*/  SHF.R.S32.HI R4, RZ, 0x1f, R202 ;  /* 0x0000001fff047819 */ /* 0x000fe200000114ca */
[----:B------:R-:W-:Y:S01]  /*f6f0*/  WARPSYNC 0xffffffff ;  /* 0xffffffff00007948 */ /* 0x000fe20003800000 */
[----:B------:R-:W-:Y:S01]  /*f700*/  BAR.SYNC.DEFER_BLOCKING 0x0 ;  /* 0x0000000000007b1d */ /* 0x000fe20000010000 */
[----:B------:R-:W-:Y:S01]  /*f710*/  R2P PR, R212, 0x6 ;  /* 0x00000006d4007804 */ /* 0x000fe20000000000 */
[----:B------:R-:W-:Y:S01]  /*f720*/  IMAD R0, R0, c[0x0][0x208], RZ ;  /* 0x0000820000007a24 */ /* 0x000fe200078e02ff */
[----:B------:R-:W-:Y:S01]  /*f730*/  IADD3 R134, R143, 0x40, RZ ;  /* 0x000000408f867810 */ /* 0x000fe20007ffe0ff */
[----:B------:R-:W-:Y:S01]  /*f740*/  IMAD.WIDE.U32 R2, R203, c[0x0][0x208], RZ ;  /* 0x00008200cb027a25 */ /* 0x000fe200078e00ff */
[----:B------:R-:W-:Y:S02]  /*f750*/  ISETP.GE.AND P5, PT, R200, c[0x0][0x1d4], PT ;  /* 0x00007500c8007a0c */ /* 0x000fe40003fa6270 */
[----:B------:R-:W-:Y:S01]  /*f760*/  ISETP.GE.AND P4, PT, R199, c[0x0][0x1d4], PT ;  /* 0x00007500c7007a0c */ /* 0x000fe20003f86270 */
[----:B------:R-:W-:Y:S01]  /*f770*/  IMAD R0, R203, c[0x0][0x20c], R0 ;  /* 0x00008300cb007a24 */ /* 0x000fe200078e0200 */
[----:B------:R-:W-:Y:S01]  /*f780*/  ISETP.GE.AND P3, PT, R135, c[0x0][0x1d4], PT ;  /* 0x0000750087007a0c */ /* 0x000fe20003f66270 */
[----:B------:R-:W-:Y:S02]  /*f790*/  IMAD R4, R4, c[0x0][0x218], RZ ;  /* 0x0000860004047a24 */ /* 0x000fe400078e02ff */
[----:B------:R-:W-:Y:S01]  /*f7a0*/  IMAD.IADD R3, R3, 0x1, R0 ;  /* 0x0000000103037824 */ /* 0x000fe200078e0200 */
[C---:B------:R-:W-:Y:S01]  /*f7b0*/  IADD3 R0, R143.reuse, 0x20, RZ ;  /* 0x000000208f007810 */ /* 0x040fe20007ffe0ff */
[C---:B------:R-:W-:Y:S01]  /*f7c0*/  IMAD R4, R202.reuse, c[0x0][0x21c], R4 ;  /* 0x00008700ca047a24 */ /* 0x040fe200078e0204 */
[C---:B------:R-:W-:Y:S01]  /*f7d0*/  @P2 IADD3 R134, R143.reuse, -0x40, RZ ;  /* 0xffffffc08f862810 */ /* 0x040fe20007ffe0ff */
[----:B------:R-:W-:Y:S01]  /*f7e0*/  IMAD.WIDE.U32 R2, R202, c[0x0][0x218], R2 ;  /* 0x00008600ca027a25 */ /* 0x000fe200078e0002 */
[----:B------:R-:W-:Y:S02]  /*f7f0*/  @P1 IADD3 R0, R143, -0x20, RZ ;  /* 0xffffffe08f001810 */ /* 0x000fe40007ffe0ff */
[----:B------:R-:W-:Y:S02]  /*f800*/  IADD3 R193, R134, 0x3800, RZ ;  /* 0x0000380086c17810 */ /* 0x000fe40007ffe0ff */
[----:B------:R-:W-:Y:S02]  /*f810*/  IADD3 R2, P0, R214, R2, RZ ;  /* 0x00000002d6027210 */ /* 0x000fe40007f1e0ff */
[----:B------:R-:W-:Y:S01]  /*f820*/  IADD3 R186, R0, 0x3800, RZ ;  /* 0x0000380000ba7810 */ /* 0x000fe20007ffe0ff */
[----:B------:R-:W1:Y:S01]  /*f830*/  LDSM.16.M88.4 R16, [R194] ;  /* 0x00000000c210783b */ /* 0x000e620000000200 */
[----:B------:R-:W-:Y:S02]  /*f840*/  IADD3.X R3, R216, R3, R4, P0, !PT ;  /* 0x00000003d8037210 */ /* 0x000fe400007fe404 */
[----:B------:R-:W-:Y:S01]  /*f850*/  LEA R4, P0, R2, c[0x0][0x1f8], 0x1 ;  /* 0x00007e0002047a11 */ /* 0x000fe200078008ff */
[----:B------:R-:W2:Y:S01]  /*f860*/  LDSM.16.M88.4 R8, [R143] ;  /* 0x000000008f08783b */ /* 0x000ea20000000200 */
[----:B------:R-:W-:Y:S02]  /*f870*/  IADD3 R185, R0, 0x3000, RZ ;  /* 0x0000300000b97810 */ /* 0x000fe40007ffe0ff */
[----:B------:R-:W-:Y:S01]  /*f880*/  LEA.HI.X R3, R2, c[0x0][0x1fc], R3, 0x1, P0 ;  /* 0x00007f0002037a11 */ /* 0x000fe200000f0c03 */
[----:B------:R-:W3:Y:S01]  /*f890*/  LDSM.16.M88.4 R160, [R143+0x800] ;  /* 0x000800008fa0783b */ /* 0x000ee20000000200 */
[C---:B------:R-:W-:Y:S02]  /*f8a0*/  IADD3 R182, R0.reuse, 0x2800, RZ ;  /* 0x0000280000b67810 */ /* 0x040fe40007ffe0ff */
[C---:B------:R-:W-:Y:S01]  /*f8b0*/  IADD3 R181, R0.reuse, 0x2000, RZ ;  /* 0x0000200000b57810 */ /* 0x040fe20007ffe0ff */
[----:B------:R-:W4:Y:S01]  /*f8c0*/  LDSM.16.M88.4 R164, [R195] ;  /* 0x00000000c3a4783b */ /* 0x000f220000000200 */
[C---:B------:R-:W-:Y:S02]  /*f8d0*/  IADD3 R177, R0.reuse, 0x1800, RZ ;  /* 0x0000180000b17810 */ /* 0x040fe40007ffe0ff */
[----:B------:R-:W-:Y:S01]  /*f8e0*/  IADD3 R176, R0, 0x1000, RZ ;  /* 0x0000100000b07810 */ /* 0x000fe20007ffe0ff */
[----:B------:R-:W1:Y:S01]  /*f8f0*/  LDSM.16.M88.4 R168, [R0] ;  /* 0x0000000000a8783b */ /* 0x000e620000000200 */
[C---:B------:R-:W-:Y:S02]  /*f900*/  IADD3 R187, R134.reuse, 0x3000, RZ ;  /* 0x0000300086bb7810 */ /* 0x040fe40007ffe0ff */
[C---:B------:R-:W-:Y:S01]  /*f910*/  IADD3 R184, R134.reuse, 0x2800, RZ ;  /* 0x0000280086b87810 */ /* 0x040fe20007ffe0ff */
[----:B------:R5:W1:Y:S01]  /*f920*/  LDSM.16.M88.4 R172, [R0+0x800] ;  /* 0x0008000000ac783b */ /* 0x000a620000000200 */
[C---:B------:R-:W-:Y:S02]  /*f930*/  IADD3 R183, R134.reuse, 0x2000, RZ ;  /* 0x0000200086b77810 */ /* 0x040fe40007ffe0ff */
[C---:B------:R-:W-:Y:S02]  /*f940*/  IADD3 R180, R134.reuse, 0x1800, RZ ;  /* 0x0000180086b47810 */ /* 0x040fe40007ffe0ff */
[C---:B------:R-:W-:Y:S02]  /*f950*/  IADD3 R178, R134.reuse, 0x1000, RZ ;  /* 0x0000100086b27810 */ /* 0x040fe40007ffe0ff */
[----:B-----5:R-:W-:Y:S01]  /*f960*/  IADD3 R0, R134, 0x800, RZ ;  /* 0x0000080086007810 */ /* 0x020fe20007ffe0ff */
[----:B------:R-:W-:-:S05]  /*f970*/  BRA.DIV ~URZ, `(.L_x_267) ;  /* 0x000083027f007947 */ /* 0x000fca000b800000 */
[----:B--2---:R-:W2:Y:S02]  /*f980*/  SHFL.IDX PT, R3, R3, RZ, 0x181f ;  /* 0x00181fff03037589 */ /* 0x004ea400000e0000 */
.L_x_347:
[----:B------:R-:W5:Y:S01]  /*f990*/  SHFL.IDX PT, R2, R4, RZ, 0x181f ;  /* 0x00181fff04027589 */ /* 0x000f6200000e0000 */
[----:B------:R-:W-:Y:S01]  /*f9a0*/  LOP3.LUT P1, RZ, R207, 0x1, RZ, 0xc0, !PT ;  /* 0x00000001cfff7812 */ /* 0x000fe2000782c0ff */
[----:B------:R-:W-:Y:S01]  /*f9b0*/  BSSY B0, `(.L_x_268) ;  /* 0x00000cf000007945 */ /* 0x000fe20003800000 */
[CC--:B-----5:R-:W-:Y:S04]  /*f9c0*/  LEA R12, P0, R132.reuse, R2.reuse, 0x1 ;  /* 0x00000002840c7211 */ /* 0x0e0fe800078008ff */
[-C--:B--2---:R-:W-:Y:S02]  /*f9d0*/  LEA.HI.X R13, R132, R3.reuse, R133, 0x1, P0 ;  /* 0x00000003840d7211 */ /* 0x084fe400000f0c85 */
[CC--:B------:R-:W-:Y:S05]  /*f9e0*/  LEA R4, P0, R204.reuse, R2.reuse, 0x1 ;  /* 0x00000002cc047211 */ /* 0x0c0fea00078008ff */
[----:B------:R-:W-:Y:S01]  /*f9f0*/  @!PT LDS RZ, [RZ] ;  /* 0x00000000fffff984 */ /* 0x000fe20000000800 */
[----:B------:R-:W-:Y:S01]  /*fa00*/  @!PT LDS RZ, [RZ] ;  /* 0x00000000fffff984 */ /* 0x000fe20000000800 */
[----:B------:R2:W-:Y:S01]  /*fa10*/  LDGSTS.E.BYPASS.LTC128B.128 [R198+0x8080], [R12.64], !P1 ;  /* 0x080800000cc67fae */ /* 0x0005e2000c901d48 */
[-C--:B------:R-:W-:Y:S05]  /*fa20*/  LEA.HI.X R5, R204, R3.reuse, R209, 0x1, P0 ;  /* 0x00000003cc057211 */ /* 0x080fea00000f0cd1 */
[----:B------:R5:W-:Y:S02]  /*fa30*/  LDGSTS.E.BYPASS.LTC128B.128 [R198+0x9080], [R4.64], !P3 ;  /* 0x0908000004c67fae */ /* 0x000be4000d901d48 */
[CC--:B-----5:R-:W-:Y:S04]  /*fa40*/  LEA R4, P0, R199.reuse, R2.reuse, 0x1 ;  /* 0x00000002c7047211 */ /* 0x0e0fe800078008ff */
[-C--:B------:R-:W-:Y:S02]  /*fa50*/  LEA.HI.X R5, R199, R3.reuse, R211, 0x1, P0 ;  /* 0x00000003c7057211 */ /* 0x080fe400000f0cd3 */
[C---:B------:R-:W-:Y:S03]  /*fa60*/  LEA R2, P0, R200.reuse, R2, 0x1 ;  /* 0x00000002c8027211 */ /* 0x040fe600078008ff */
[----:B------:R5:W-:Y:S01]  /*fa70*/  LDGSTS.E.BYPASS.LTC128B.128 [R198+0xa080], [R4.64], !P4 ;  /* 0x0a08000004c67fae */ /* 0x000be2000e101d48 */
[----:B------:R-:W-:Y:S02]  /*fa80*/  LEA.HI.X R3, R200, R3, R210, 0x1, P0 ;  /* 0x00000003c8037211 */ /* 0x000fe400000f0cd2 */
[----:B------:R-:W-:Y:S03]  /*fa90*/  ISETP.GT.AND P0, PT, R201, R213, PT ;  /* 0x000000d5c900720c */ /* 0x000fe60003f04270 */
[----:B------:R4:W-:Y:S06]  /*faa0*/  LDGSTS.E.BYPASS.LTC128B.128 [R198+0xb080], [R2.64], !P5 ;  /* 0x0b08000002c67fae */ /* 0x0009ec000e901d48 */
[----:B------:R-:W0:Y:S01]  /*fab0*/  LDGDEPBAR ;  /* 0x00000000000079af */ /* 0x000e220000000000 */
[C---:B-1---5:R-:W-:Y:S08]  /*fac0*/  HMMA.16816.F32.BF16 R4, R16.reuse, R8, RZ ;  /* 0x000000081004723c */ /* 0x062ff000000418ff */
[C---:B------:R-:W-:Y:S08]  /*fad0*/  HMMA.16816.F32.BF16 R8, R16.reuse, R10, RZ ;  /* 0x0000000a1008723c */ /* 0x040ff000000418ff */
[C---:B--23--:R-:W-:Y:S08]  /*fae0*/  HMMA.16816.F32.BF16 R12, R16.reuse, R160, RZ ;  /* 0x000000a0100c723c */ /* 0x04cff000000418ff */
[----:B------:R-:W-:Y:S01]  /*faf0*/  HMMA.16816.F32.BF16 R16, R16, R162, RZ ;  /* 0x000000a21010723c */ /* 0x000fe200000418ff */
[----:B------:R-:W-:Y:S07]  /*fb00*/  LDSM.16.M88.4 R160, [R197] ;  /* 0x00000000c5a0783b */ /* 0x000fee0000000200 */
[C---:B----4-:R-:W-:Y:S08]  /*fb10*/  HMMA.16816.F32.BF16 R4, R164.reuse, R168, R4 ;  /* 0x000000a8a404723c */ /* 0x050ff00000041804 */
[C---:B------:R-:W-:Y:S01]  /*fb20*/  HMMA.16816.F32.BF16 R8, R164.reuse, R170, R8 ;  /* 0x000000aaa408723c */ /* 0x040fe20000041808 */
[----:B------:R-:W-:Y:S07]  /*fb30*/  LDSM.16.M88.4 R168, [R0] ;  /* 0x0000000000a8783b */ /* 0x000fee0000000200 */
[C---:B------:R-:W-:Y:S08]  /*fb40*/  HMMA.16816.F32.BF16 R12, R164.reuse, R172, R12 ;  /* 0x000000aca40c723c */ /* 0x040ff0000004180c */
[----:B------:R-:W-:Y:S01]  /*fb50*/  HMMA.16816.F32.BF16 R16, R164, R174, R16 ;  /* 0x000000aea410723c */ /* 0x000fe20000041810 */
[----:B------:R-:W1:Y:S06]  /*fb60*/  LDSM.16.M88.4 R164, [R134] ;  /* 0x0000000086a4783b */ /* 0x000e6c0000000200 */
[----:B------:R-:W-:Y:S01]  /*fb70*/  LDSM.16.M88.4 R172, [R188+-0x3000] ;  /* 0xffd00000bcac783b */ /* 0x000fe20000000200 */
[C---:B-1----:R-:W-:Y:S08]  /*fb80*/  HMMA.16816.F32.BF16 R4, R160.reuse, R164, R4 ;  /* 0x000000a4a004723c */ /* 0x042ff00000041804 */
[C---:B------:R-:W-:Y:S01]  /*fb90*/  HMMA.16816.F32.BF16 R8, R160.reuse, R166, R8 ;  /* 0x000000a6a008723c */ /* 0x040fe20000041808 */
[----:B------:R-:W1:Y:S07]  /*fba0*/  LDSM.16.M88.4 R164, [R196] ;  /* 0x00000000c4a4783b */ /* 0x000e6e0000000200 */
[C---:B------:R-:W-:Y:S08]  /*fbb0*/  HMMA.16816.F32.BF16 R12, R160.reuse, R168, R12 ;  /* 0x000000a8a00c723c */ /* 0x040ff0000004180c */
[----:B------:R-:W-:Y:S01]  /*fbc0*/  HMMA.16816.F32.BF16 R16, R160, R170, R16 ;  /* 0x000000aaa010723c */ /* 0x000fe20000041810 */
[----:B------:R-:W2:Y:S06]  /*fbd0*/  LDSM.16.M88.4 R160, [R188+-0x2800] ;  /* 0xffd80000bca0783b */ /* 0x000eac0000000200 */
[----:B------:R-:W-:Y:S01]  /*fbe0*/  LDSM.16.M88.4 R168, [R194+0x4000] ;  /* 0x00400000c2a8783b */ /* 0x000fe20000000200 */
[C---:B-1----:R-:W-:Y:S08]  /*fbf0*/  HMMA.16816.F32.BF16 R4, R164.reuse, R172, R4 ;  /* 0x000000aca404723c */ /* 0x042ff00000041804 */
[C---:B------:R-:W-:Y:S01]  /*fc00*/  HMMA.16816.F32.BF16 R8, R164.reuse, R174, R8 ;  /* 0x000000aea408723c */ /* 0x040fe20000041808 */
[----:B------:R-:W1:Y:S07]  /*fc10*/  LDSM.16.M88.4 R172, [R143+0x1000] ;  /* 0x001000008fac783b */ /* 0x000e6e0000000200 */
[C---:B--2---:R-:W-:Y:S08]  /*fc20*/  HMMA.16816.F32.BF16 R12, R164.reuse, R160, R12 ;  /* 0x000000a0a40c723c */ /* 0x044ff0000004180c */
[----:B------:R-:W-:Y:S01]  /*fc30*/  HMMA.16816.F32.BF16 R16, R164, R162, R16 ;  /* 0x000000a2a410723c */ /* 0x000fe20000041810 */
[----:B------:R-:W2:Y:S06]  /*fc40*/  LDSM.16.M88.4 R160, [R143+0x1800] ;  /* 0x001800008fa0783b */ /* 0x000eac0000000200 */
[----:B------:R-:W-:Y:S01]  /*fc50*/  LDSM.16.M88.4 R164, [R195+0x4000] ;  /* 0x00400000c3a4783b */ /* 0x000fe20000000200 */
[C---:B-1----:R-:W-:Y:S08]  /*fc60*/  HMMA.16816.F32.BF16 R4, R168.reuse, R172, R4 ;  /* 0x000000aca804723c */ /* 0x042ff00000041804 */
[C---:B------:R-:W-:Y:S01]  /*fc70*/  HMMA.16816.F32.BF16 R8, R168.reuse, R174, R8 ;  /* 0x000000aea808723c */ /* 0x040fe20000041808 */
[----:B------:R-:W1:Y:S07]  /*fc80*/  LDSM.16.M88.4 R172, [R176] ;  /* 0x00000000b0ac783b */ /* 0x000e6e0000000200 */
[C---:B--2---:R-:W-:Y:S08]  /*fc90*/  HMMA.16816.F32.BF16 R12, R168.reuse, R160, R12 ;  /* 0x000000a0a80c723c */ /* 0x044ff0000004180c */
[----:B------:R-:W-:Y:S01]  /*fca0*/  HMMA.16816.F32.BF16 R16, R168, R162, R16 ;  /* 0x000000a2a810723c */ /* 0x000fe20000041810 */
[----:B------:R-:W2:Y:S06]  /*fcb0*/  LDSM.16.M88.4 R160, [R177] ;  /* 0x00000000b1a0783b */ /* 0x000eac0000000200 */
[----:B------:R-:W-:Y:S06]  /*fcc0*/  LDSM.16.M88.4 R176, [R178] ;  /* 0x00000000b2b0783b */ /* 0x000fec0000000200 */
[----:B------:R-:W3:Y:S01]  /*fcd0*/  LDSM.16.M88.4 R168, [R197+0x4000] ;  /* 0x00400000c5a8783b */ /* 0x000ee20000000200 */
[C---:B-1----:R-:W-:Y:S08]  /*fce0*/  HMMA.16816.F32.BF16 R4, R164.reuse, R172, R4 ;  /* 0x000000aca404723c */ /* 0x042ff00000041804 */
[C---:B------:R-:W-:Y:S01]  /*fcf0*/  HMMA.16816.F32.BF16 R8, R164.reuse, R174, R8 ;  /* 0x000000aea408723c */ /* 0x040fe20000041808 */
[----:B------:R-:W1:Y:S07]  /*fd00*/  LDSM.16.M88.4 R172, [R180] ;  /* 0x00000000b4ac783b */ /* 0x000e6e0000000200 */
[C---:B--2---:R-:W-:Y:S08]  /*fd10*/  HMMA.16816.F32.BF16 R12, R164.reuse, R160, R12 ;  /* 0x000000a0a40c723c */ /* 0x044ff0000004180c */
[----:B------:R-:W-:Y:S01]  /*fd20*/  HMMA.16816.F32.BF16 R16, R164, R162, R16 ;  /* 0x000000a2a410723c */ /* 0x000fe20000041810 */
[----:B------:R-:W-:Y:S06]  /*fd30*/  LDSM.16.M88.4 R160, [R196+0x4000] ;  /* 0x00400000c4a0783b */ /* 0x000fec0000000200 */
[----:B------:R-:W2:Y:S01]  /*fd40*/  LDSM.16.M88.4 R164, [R188+-0x2000] ;  /* 0xffe00000bca4783b */ /* 0x000ea20000000200 */
[C---:B---3--:R-:W-:Y:S08]  /*fd50*/  HMMA.16816.F32.BF16 R4, R168.reuse, R176, R4 ;  /* 0x000000b0a804723c */ /* 0x048ff00000041804 */
[C---:B------:R-:W-:Y:S01]  /*fd60*/  HMMA.16816.F32.BF16 R8, R168.reuse, R178, R8 ;  /* 0x000000b2a808723c */ /* 0x040fe20000041808 */
[----:B------:R-:W3:Y:S07]  /*fd70*/  LDSM.16.M88.4 R176, [R188+-0x1800] ;  /* 0xffe80000bcb0783b */ /* 0x000eee0000000200 */
[C---:B-1----:R-:W-:Y:S08]  /*fd80*/  HMMA.16816.F32.BF16 R12, R168.reuse, R172, R12 ;  /* 0x000000aca80c723c */ /* 0x042ff0000004180c */
[----:B------:R-:W-:Y:S01]  /*fd90*/  HMMA.16816.F32.BF16 R16, R168, R174, R16 ;  /* 0x000000aea810723c */ /* 0x000fe20000041810 */
[----:B------:R-:W-:Y:S06]  /*fda0*/  LDSM.16.M88.4 R168, [R194+0x8000] ;  /* 0x00800000c2a8783b */ /* 0x000fec0000000200 */
[----:B------:R-:W1:Y:S01]  /*fdb0*/  LDSM.16.M88.4 R172, [R143+0x2000] ;  /* 0x002000008fac783b */ /* 0x000e620000000200 */
[C---:B--2---:R-:W-:Y:S08]  /*fdc0*/  HMMA.16816.F32.BF16 R4, R160.reuse, R164, R4 ;  /* 0x000000a4a004723c */ /* 0x044ff00000041804 */
[C---:B------:R-:W-:Y:S01]  /*fdd0*/  HMMA.16816.F32.BF16 R8, R160.reuse, R166, R8 ;  /* 0x000000a6a008723c */ /* 0x040fe20000041808 */
[----:B------:R-:W2:Y:S07]  /*fde0*/  LDSM.16.M88.4 R164, [R143+0x2800] ;  /* 0x002800008fa4783b */ /* 0x000eae0000000200 */
[C---:B---3--:R-:W-:Y:S08]  /*fdf0*/  HMMA.16816.F32.BF16 R12, R160.reuse, R176, R12 ;  /* 0x000000b0a00c723c */ /* 0x048ff0000004180c */
[----:B------:R-:W-:Y:S01]  /*fe00*/  HMMA.16816.F32.BF16 R16, R160, R178, R16 ;  /* 0x000000b2a010723c */ /* 0x000fe20000041810 */
[----:B------:R-:W-:Y:S06]  /*fe10*/  LDSM.16.M88.4 R176, [R181] ;  /* 0x00000000b5b0783b */ /* 0x000fec0000000200 */
[----:B------:R-:W3:Y:S01]  /*fe20*/  LDSM.16.M88.4 R160, [R195+0x8000] ;  /* 0x00800000c3a0783b */ /* 0x000ee20000000200 */
[C---:B-1----:R-:W-:Y:S08]  /*fe30*/  HMMA.16816.F32.BF16 R4, R168.reuse, R172, R4 ;  /* 0x000000aca804723c */ /* 0x042ff00000041804 */
[C---:B------:R-:W-:Y:S01]  /*fe40*/  HMMA.16816.F32.BF16 R8, R168.reuse, R174, R8 ;  /* 0x000000aea808723c */ /* 0x040fe20000041808 */
[----:B------:R-:W1:Y:S07]  /*fe50*/  LDSM.16.M88.4 R172, [R182] ;  /* 0x00000000b6ac783b */ /* 0x000e6e0000000200 */
[C---:B--2---:R-:W-:Y:S08]  /*fe60*/  HMMA.16816.F32.BF16 R12, R168.reuse, R164, R12 ;  /* 0x000000a4a80c723c */ /* 0x044ff0000004180c */
[----:B------:R-:W-:Y:S01]  /*fe70*/  HMMA.16816.F32.BF16 R16, R168, R166, R16 ;  /* 0x000000a6a810723c */ /* 0x000fe20000041810 */
[----:B------:R-:W-:Y:S06]  /*fe80*/  LDSM.16.M88.4 R168, [R183] ;  /* 0x00000000b7a8783b */ /* 0x000fec0000000200 */
[----:B------:R-:W2:Y:S06]  /*fe90*/  LDSM.16.M88.4 R164, [R197+0x8000] ;  /* 0x00800000c5a4783b */ /* 0x000eac0000000200 */
[----:B------:R-:W4:Y:S01]  /*fea0*/  LDSM.16.M88.4 R180, [R184] ;  /* 0x00000000b8b4783b */ /* 0x000f220000000200 */
[C---:B---3--:R-:W-:Y:S08]  /*feb0*/  HMMA.16816.F32.BF16 R4, R160.reuse, R176, R4 ;  /* 0x000000b0a004723c */ /* 0x048ff00000041804 */
[C---:B------:R-:W-:Y:S01]  /*fec0*/  HMMA.16816.F32.BF16 R8, R160.reuse, R178, R8 ;  /* 0x000000b2a008723c */ /* 0x040fe20000041808 */
[----:B------:R-:W-:Y:S07]  /*fed0*/  LDSM.16.M88.4 R176, [R188+-0x800] ;  /* 0xfff80000bcb0783b */ /* 0x000fee0000000200 */
[C---:B-1----:R-:W-:Y:S08]  /*fee0*/  HMMA.16816.F32.BF16 R12, R160.reuse, R172, R12 ;  /* 0x000000aca00c723c */ /* 0x042ff0000004180c */
[----:B------:R-:W-:Y:S01]  /*fef0*/  HMMA.16816.F32.BF16 R16, R160, R174, R16 ;  /* 0x000000aea010723c */ /* 0x000fe20000041810 */
[----:B------:R-:W-:Y:S06]  /*ff00*/  LDSM.16.M88.4 R160, [R196+0x8000] ;  /* 0x00800000c4a0783b */ /* 0x000fec0000000200 */
[----:B------:R-:W1:Y:S01]  /*ff10*/  LDSM.16.M88.4 R172, [R188+-0x1000] ;  /* 0xfff00000bcac783b */ /* 0x000e620000000200 */
[C---:B--2---:R-:W-:Y:S08]  /*ff20*/  HMMA.16816.F32.BF16 R4, R164.reuse, R168, R4 ;  /* 0x000000a8a404723c */ /* 0x044ff00000041804 */
[C---:B------:R-:W-:Y:S01]  /*ff30*/  HMMA.16816.F32.BF16 R8, R164.reuse, R170, R8 ;  /* 0x000000aaa408723c */ /* 0x040fe20000041808 */
[----:B------:R-:W-:Y:S07]  /*ff40*/  LDSM.16.M88.4 R168, [R143+0x3000] ;  /* 0x003000008fa8783b */ /* 0x000fee0000000200 */
[C---:B----4-:R-:W-:Y:S08]  /*ff50*/  HMMA.16816.F32.BF16 R12, R164.reuse, R180, R12 ;  /* 0x000000b4a40c723c */ /* 0x050ff0000004180c */
[----:B------:R-:W-:Y:S01]  /*ff60*/  HMMA.16816.F32.BF16 R16, R164, R182, R16 ;  /* 0x000000b6a410723c */ /* 0x000fe20000041810 */
[----:B------:R-:W2:Y:S06]  /*ff70*/  LDSM.16.M88.4 R164, [R194+0xc000] ;  /* 0x00c00000c2a4783b */ /* 0x000eac0000000200 */
[----:B------:R-:W3:Y:S01]  /*ff80*/  LDSM.16.M88.4 R180, [R143+0x3800] ;  /* 0x003800008fb4783b */ /* 0x000ee20000000200 */
[C---:B-1----:R-:W-:Y:S08]  /*ff90*/  HMMA.16816.F32.BF16 R4, R160.reuse, R172, R4 ;  /* 0x000000aca004723c */ /* 0x042ff00000041804 */
[C---:B------:R-:W-:Y:S01]  /*ffa0*/  HMMA.16816.F32.BF16 R8, R160.reuse, R174, R8 ;  /* 0x000000aea008723c */ /* 0x040fe20000041808 */
[----:B------:R-:W-:Y:S07]  /*ffb0*/  LDSM.16.M88.4 R172, [R185] ;  /* 0x00000000b9ac783b */ /* 0x000fee0000000200 */
[C---:B------:R-:W-:Y:S08]  /*ffc0*/  HMMA.16816.F32.BF16 R12, R160.reuse, R176, R12 ;  /* 0x000000b0a00c723c */ /* 0x040ff0000004180c */
[----:B------:R-:W-:Y:S01]  /*ffd0*/  HMMA.16816.F32.BF16 R16, R160, R178, R16 ;  /* 0x000000b2a010723c */ /* 0x000fe20000041810 */
[----:B------:R-:W1:Y:S06]  /*ffe0*/  LDSM.16.M88.4 R160, [R195+0xc000] ;  /* 0x00c00000c3a0783b */ /* 0x000e6c0000000200 */
[----:B------:R-:W4:Y:S01]  /*fff0*/  LDSM.16.M88.4 R176, [R186] ;  /* 0x00000000bab0783b */ /* 0x000f220000000200 */
[C---:B--2---:R-:W-:Y:S08]  /*10000*/  HMMA.16816.F32.BF16 R4, R164.reuse, R168, R4 ;  /* 0x000000a8a404723c */ /* 0x044ff00000041804 */
[C---:B------:R-:W-:Y:S01]  /*10010*/  HMMA.16816.F32.BF16 R8, R164.reuse, R170, R8 ;  /* 0x000000aaa408723c */ /* 0x040fe20000041808 */
[----:B------:R-:W-:Y:S06]  /*10020*/  LDSM.16.M88.4 R168, [R187] ;  /* 0x00000000bba8783b */ /* 0x000fec0000000200 */
[----:B------:R-:W-:Y:S01]  /*10030*/  LDSM.16.M88.4 R184, [R188] ;  /* 0x00000000bcb8783b */ /* 0x000fe20000000200 */
[C---:B---3--:R-:W-:Y:S08]  /*10040*/  HMMA.16816.F32.BF16 R12, R164.reuse, R180, R12 ;  /* 0x000000b4a40c723c */ /* 0x048ff0000004180c */
[----:B------:R-:W-:Y:S01]  /*10050*/  HMMA.16816.F32.BF16 R16, R164, R182, R16 ;  /* 0x000000b6a410723c */ /* 0x000fe20000041810 */
[----:B------:R-:W2:Y:S06]  /*10060*/  LDSM.16.M88.4 R164, [R197+0xc000] ;  /* 0x00c00000c5a4783b */ /* 0x000eac0000000200 */
[----:B------:R-:W-:Y:S01]  /*10070*/  LDSM.16.M88.4 R180, [R196+0xc000] ;  /* 0x00c00000c4b4783b */ /* 0x000fe20000000200 */
[C---:B-1----:R-:W-:Y:S08]  /*10080*/  HMMA.16816.F32.BF16 R4, R160.reuse, R172, R4 ;  /* 0x000000aca004723c */ /* 0x042ff00000041804 */
[C---:B------:R-:W-:Y:S01]  /*10090*/  HMMA.16816.F32.BF16 R8, R160.reuse, R174, R8 ;  /* 0x000000aea008723c */ /* 0x040fe20000041808 */
[----:B------:R-:W1:Y:S07]  /*100a0*/  LDSM.16.M88.4 R172, [R193] ;  /* 0x00000000c1ac783b */ /* 0x000e6e0000000200 */
[C---:B----4-:R-:W-:Y:S08]  /*100b0*/  HMMA.16816.F32.BF16 R12, R160.reuse, R176, R12 ;  /* 0x000000b0a00c723c */ /* 0x050ff0000004180c */
[----:B------:R-:W-:Y:S01]  /*100c0*/  HMMA.16816.F32.BF16 R16, R160, R178, R16 ;  /* 0x000000b2a010723c */ /* 0x000fe20000041810 */
[----:B------:R-:W3:Y:S01]  /*100d0*/  LDSM.16.M88.4 R160, [R188+0x800] ;  /* 0x00080000bca0783b */ /* 0x000ee20000000200 */
[----:B------:R-:W-:Y:S05]  /*100e0*/  DEPBAR.LE SB0, 0x0 ;  /* 0x000080000000791a */ /* 0x000fea0000000000 */
[----:B------:R-:W-:Y:S01]  /*100f0*/  BAR.SYNC.DEFER_BLOCKING 0x0 ;  /* 0x0000000000007b1d */ /* 0x000fe20000010000 */
[C---:B--2---:R-:W-:Y:S08]  /*10100*/  HMMA.16816.F32.BF16 R4, R164.reuse, R168, R4 ;  /* 0x000000a8a404723c */ /* 0x044ff00000041804 */
[C---:B------:R-:W-:Y:S08]  /*10110*/  HMMA.16816.F32.BF16 R8, R164.reuse, R170, R8 ;  /* 0x000000aaa408723c */ /* 0x040ff00000041808 */
[C---:B-1----:R-:W-:Y:S08]  /*10120*/  HMMA.16816.F32.BF16 R12, R164.reuse, R172, R12 ;  /* 0x000000aca40c723c */ /* 0x042ff0000004180c */
[----:B------:R-:W-:Y:S08]  /*10130*/  HMMA.16816.F32.BF16 R16, R164, R174, R16 ;  /* 0x000000aea410723c */ /* 0x000ff00000041810 */
[C---:B------:R-:W-:Y:S08]  /*10140*/  HMMA.16816.F32.BF16 R4, R180.reuse, R184, R4 ;  /* 0x000000b8b404723c */ /* 0x040ff00000041804 */
[C---:B------:R-:W-:Y:S08]  /*10150*/  HMMA.16816.F32.BF16 R8, R180.reuse, R186, R8 ;  /* 0x000000bab408723c */ /* 0x040ff00000041808 */
[C---:B---3--:R-:W-:Y:S08]  /*10160*/  HMMA.16816.F32.BF16 R12, R180.reuse, R160, R12 ;  /* 0x000000a0b40c723c */ /* 0x048ff0000004180c */
[----:B------:R-:W-:Y:S01]  /*10170*/  FMUL.FTZ R0, R4, c[0x0][0x320] ;  /* 0x0000c80004007a20 */ /* 0x000fe20000410000 */
[----:B------:R-:W-:Y:S03]  /*10180*/  HMMA.16816.F32.BF16 R16, R180, R162, R16 ;  /* 0x000000a2b410723c */ /* 0x000fe60000041810 */
[----:B------:R1:W2:Y:S02]  /*10190*/  MUFU.TANH R168, R0 ;  /* 0x0000000000a87308 */ /* 0x0002a40000002400 */
[----:B-1----:R-:W-:Y:S08]  /*101a0*/  FMUL.FTZ R0, R5, c[0x0][0x320] ;  /* 0x0000c80005007a20 */ /* 0x002ff00000410000 */
[----:B------:R1:W3:Y:S02]  /*101b0*/  MUFU.TANH R167, R0 ;  /* 0x0000000000a77308 */ /* 0x0002e40000002400 */
[----:B-1----:R-:W-:Y:S08]  /*101c0*/  FMUL.FTZ R0, R6, c[0x0][0x320] ;  /* 0x0000c80006007a20 */ /* 0x002ff00000410000 */
[----:B------:R1:W4:Y:S02]  /*101d0*/  MUFU.TANH R169, R0 ;  /* 0x0000000000a97308 */ /* 0x0003240000002400 */
[----:B-1----:R-:W-:Y:S08]  /*101e0*/  FMUL.FTZ R0, R7, c[0x0][0x320] ;  /* 0x0000c80007007a20 */ /* 0x002ff00000410000 */
[----:B------:R1:W1:Y:S02]  /*101f0*/  MUFU.TANH R170, R0 ;  /* 0x0000000000aa7308 */ /* 0x0002640000002400 */
        /* <DEDUP_REMOVED lines=23> */
[----:B------:R1:W1:Y:S01]  /*10370*/  MUFU.TANH R10, R0 ;  /* 0x00000000000a7308 */ /* 0x0002620000002400 */
[----:B------:R-:W-:-:S05]  /*10380*/  @!P0 BRA `(.L_x_269) ;  /* 0x0000031000008947 */ /* 0x000fca0003800000 */
[----:B-1234-:R-:W-:Y:S01]  /*10390*/  IMAD.MOV.U32 R0, RZ, RZ, 0x1 ;  /* 0x00000001ff007424 */ /* 0x01efe200078e00ff */
[----:B------:R-:W-:Y:S01]  /*103a0*/  ISETP.GT.AND P0, PT, R218, 0x1f, PT ;  /* 0x0000001fda00780c */ /* 0x000fe20003f04270 */
[----:B------:R-:W-:Y:S02]  /*103b0*/  IMAD R2, R201, 0x20, R226 ;  /* 0x00000020c9027824 */ /* 0x000fe400078e02e2 */
[----:B------:R-:W-:Y:S01]  /*103c0*/  IMAD.MOV.U32 R202, RZ, RZ, RZ ;  /* 0x000000ffffca7224 */ /* 0x000fe200078e00ff */
[----:B------:R-:W-:Y:S02]  /*103d0*/  ISETP.NE.AND P1, PT, R0, c[0x0][0x2b8], PT ;  /* 0x0000ae0000007a0c */ /* 0x000fe40003f25270 */
[----:B------:R-:W-:Y:S05]  /*103e0*/  IADD3 R2, R2, -0x20, R218 ;  /* 0xffffffe002027810 */ /* 0x000fea0007ffe0da */
[----:B------:R-:W-:Y:S06]  /*103f0*/  IMAD.MOV.U32 R0, RZ, RZ, R2 ;  /* 0x000000ffff007224 */ /* 0x000fec00078e0002 */
[----:B------:R-:W-:Y:S05]  /*10400*/  @P1 IMAD.HI.U32 R3, R2, c[0x0][0x2bc], RZ ;  /* 0x0000af0002031a27 */ /* 0x000fea00078e00ff */
[----:B------:R-:W-:Y:S04]  /*10410*/  @P1 SHF.R.U32.HI R0, RZ, c[0x0][0x2c0], R3 ;  /* 0x0000b000ff001a19 */ /* 0x000fe80000011603 */
[C---:B------:R-:W-:Y:S01]  /*10420*/  @!P0 IADD3 R3, P1, R0.reuse, R222, RZ ;  /* 0x000000de00038210 */ /* 0x040fe20007f3e0ff */
[----:B------:R-:W-:Y:S03]  /*10430*/  IMAD.MOV R4, RZ, RZ, -R0 ;  /* 0x000000ffff047224 */ /* 0x000fe600078e0a00 */
[----:B------:R-:W-:Y:S01]  /*10440*/  @!P0 LEA.HI.X.SX32 R0, R0, R225, 0x1, P1 ;  /* 0x000000e100008211 */ /* 0x000fe200008f0eff */
[----:B------:R-:W-:Y:S01]  /*10450*/  IMAD R203, R4, c[0x0][0x2b8], R2 ;  /* 0x0000ae0004cb7a24 */ /* 0x000fe200078e0202 */
[C---:B------:R-:W-:Y:S04]  /*10460*/  @!P0 LEA R2, P1, R3.reuse, c[0x0][0x2a0], 0x2 ;  /* 0x0000a80003028a11 */ /* 0x040fe800078210ff */
[----:B------:R-:W-:Y:S02]  /*10470*/  @!P0 LEA.HI.X R3, R3, c[0x0][0x2a4], R0, 0x2, P1 ;  /* 0x0000a90003038a11 */ /* 0x000fe400008f1400 */
[----:B------:R-:W-:Y:S03]  /*10480*/  SHF.R.S32.HI R0, RZ, 0x1f, R203 ;  /* 0x0000001fff007819 */ /* 0x000fe600000114cb */
[----:B------:R1:W2:Y:S02]  /*10490*/  @!P0 LDG.E R202, [R2.64] ;  /* 0x0000000802ca8981 */ /* 0x0002a4000c1e1900 */
[----:B------:R-:W-:Y:S04]  /*104a0*/  IMAD R0, R0, c[0x0][0x1e0], RZ ;  /* 0x0000780000007a24 */ /* 0x000fe800078e02ff */
[C---:B------:R-:W-:Y:S02]  /*104b0*/  IMAD R0, R203.reuse, c[0x0][0x1e4], R0 ;  /* 0x00007900cb007a24 */ /* 0x040fe400078e0200 */
[----:B-1----:R-:W-:Y:S04]  /*104c0*/  IMAD.WIDE.U32 R2, R203, c[0x0][0x1e0], RZ ;  /* 0x00007800cb027a25 */ /* 0x002fe800078e00ff */
[----:B------:R-:W-:Y:S01]  /*104d0*/  IMAD.IADD R3, R3, 0x1, R0 ;  /* 0x0000000103037824 */ /* 0x000fe200078e0200 */
[----:B--2---:R-:W-:Y:S03]  /*104e0*/  SHF.R.S32.HI R0, RZ, 0x1f, R202 ;  /* 0x0000001fff007819 */ /* 0x004fe600000114ca */
[----:B------:R-:W-:Y:S04]  /*104f0*/  IMAD.WIDE.U32 R2, R202, c[0x0][0x1f0], R2 ;  /* 0x00007c00ca027a25 */ /* 0x000fe800078e0002 */
[----:B------:R-:W-:Y:S01]  /*10500*/  IMAD R4, R0, c[0x0][0x1f0], RZ ;  /* 0x00007c0000047a24 */ /* 0x000fe200078e02ff */
[----:B------:R-:W-:Y:S03]  /*10510*/  IADD3 R0, P0, R220, R2, RZ ;  /* 0x00000002dc007210 */ /* 0x000fe60007f1e0ff */
[----:B------:R-:W-:Y:S05]  /*10520*/  IMAD R4, R202, c[0x0][0x1f4], R4 ;  /* 0x00007d00ca047a24 */ /* 0x000fea00078e0204 */
[----:B------:R-:W-:Y:S02]  /*10530*/  IADD3.X R2, R224, R3, R4, P0, !PT ;  /* 0x00000003e0027210 */ /* 0x000fe400007fe404 */
[C---:B------:R-:W-:Y:S04]  /*10540*/  LEA R5, P0, R0.reuse, c[0x0][0x1c8], 0x1 ;  /* 0x0000720000057a11 */ /* 0x040fe800078008ff */
[----:B------:R-:W-:Y:S01]  /*10550*/  LEA.HI.X R0, R0, c[0x0][0x1cc], R2, 0x1, P0 ;  /* 0x0000730000007a11 */ /* 0x000fe200000f0c02 */
[----:B------:R-:W-:-:S06]  /*10560*/  BRA.DIV ~URZ, `(.L_x_270) ;  /* 0x000077727f007947 */ /* 0x000fcc000b800000 */
[----:B------:R1:W2:Y:S02]  /*10570*/  SHFL.IDX PT, R4, R0, RZ, 0x181f ;  /* 0x00181fff00047589 */ /* 0x0002a400000e0000 */
.L_x_348:
[----:B------:R-:W-:-:S05]  /*10580*/  BRA.DIV ~URZ, `(.L_x_271) ;  /* 0x000077c27f007947 */ /* 0x000fca000b800000 */
[----:B-1----:R1:W3:Y:S02]  /*10590*/  SHFL.IDX PT, R0, R5, RZ, 0x181f ;  /* 0x00181fff05007589 */ /* 0x0022e400000e0000 */
.L_x_349:
[----:B------:R-:W-:Y:S02]  /*105a0*/  LOP3.LUT P1, RZ, R207, 0x1, RZ, 0xc0, !PT ;  /* 0x00000001cfff7812 */ /* 0x000fe4000782c0ff */
[C---:B---3--:R-:W-:Y:S04]  /*105b0*/  LEA R2, P0, R132.reuse, R0, 0x1 ;  /* 0x0000000084027211 */ /* 0x048fe800078008ff */
[----:B--2---:R-:W-:Y:S07]  /*105c0*/  LEA.HI.X R3, R132, R4, R133, 0x1, P0 ;  /* 0x0000000484037211 */ /* 0x004fee00000f0c85 */
[----:B------:R-:W-:Y:S01]  /*105d0*/  @!PT LDS RZ, [RZ] ;  /* 0x00000000fffff984 */ /* 0x000fe20000000800 */
[----:B------:R-:W-:Y:S01]  /*105e0*/  @!PT LDS RZ, [RZ] ;  /* 0x00000000fffff984 */ /* 0x000fe20000000800 */
[----:B------:R-:W-:Y:S01]  /*105f0*/  @!PT LDS RZ, [RZ] ;  /* 0x00000000fffff984 */ /* 0x000fe20000000800 */
[----:B------:R2:W-:Y:S02]  /*10600*/  LDGSTS.E.BYPASS.LTC128B.128 [R198+0xc080], [R2.64], !P1 ;  /* 0x0c08000002c67fae */ /* 0x0005e4000c901d48 */
[C---:B--2---:R-:W-:Y:S04]  /*10610*/  LEA R2, P0, R204.reuse, R0, 0x1 ;  /* 0x00000000cc027211 */ /* 0x044fe800078008ff */
[----:B------:R-:W-:Y:S02]  /*10620*/  LEA.HI.X R3, R204, R4, R209, 0x1, P0 ;  /* 0x00000004cc037211 */ /* 0x000fe400000f0cd1 */
[C---:B------:R-:W-:Y:S03]  /*10630*/  LEA R6, P0, R199.reuse, R0, 0x1 ;  /* 0x00000000c7067211 */ /* 0x040fe600078008ff */
[----:B------:R2:W-:Y:S01]  /*10640*/  LDGSTS.E.BYPASS.LTC128B.128 [R198+0xd080], [R2.64], !P3 ;  /* 0x0d08000002c67fae */ /* 0x0005e2000d901d48 */
[----:B------:R-:W-:Y:S05]  /*10650*/  LEA.HI.X R7, R199, R4, R211, 0x1, P0 ;  /* 0x00000004c7077211 */ /* 0x000fea00000f0cd3 */
[----:B------:R3:W-:Y:S01]  /*10660*/  LDGSTS.E.BYPASS.LTC128B.128 [R198+0xe080], [R6.64], !P4 ;  /* 0x0e08000006c67fae */ /* 0x0007e2000e101d48 */
[C---:B--2---:R-:W-:Y:S04]  /*10670*/  LEA R2, P0, R200.reuse, R0, 0x1 ;  /* 0x00000000c8027211 */ /* 0x044fe800078008ff */
[----:B------:R-:W-:Y:S05]  /*10680*/  LEA.HI.X R3, R200, R4, R210, 0x1, P0 ;  /* 0x00000004c8037211 */ /* 0x000fea00000f0cd2 */
[----:B------:R3:W-:Y:S04]  /*10690*/  LDGSTS.E.BYPASS.LTC128B.128 [R198+0xf080], [R2.64], !P5 ;  /* 0x0f08000002c67fae */ /* 0x0007e8000e901d48 */
.L_x_269:
[----:B--234-:R-:W-:Y:S05]  /*106a0*/  BSYNC B0 ;  /* 0x0000000000007941 */ /* 0x01cfea0003800000 */
.L_x_268:
[----:B------:R-:W-:Y:S01]  /*106b0*/  FMNMX.FTZ R2, R168, R136, !PT ;  /* 0x00000088a8027209 */ /* 0x000fe20007810000 */
[----:B------:R-:W0:Y:S01]  /*106c0*/  LDGDEPBAR ;  /* 0x00000000000079af */ /* 0x000e220000000000 */
        /* <DEDUP_REMOVED lines=16> */
[----:B------:R-:W1:Y:S02]  /*107d0*/  SHFL.BFLY PT, R0, R4, 0x2, 0x1f ;  /* 0x0c401f0004007f89 */ /* 0x000e6400000e0000 */
[----:B-1----:R-:W-:Y:S05]  /*107e0*/  FMNMX.FTZ R0, R4, R0, !PT ;  /* 0x0000000004007209 */ /* 0x002fea0007810000 */
[----:B------:R-:W1:Y:S02]  /*107f0*/  SHFL.BFLY PT, R2, R0, 0x1, 0x1f ;  /* 0x0c201f0000027f89 */ /* 0x000e6400000e0000 */
[----:B-1----:R-:W-:Y:S02]  /*10800*/  FMNMX.FTZ R134, R0, R2, !PT ;  /* 0x0000000200867209 */ /* 0x002fe40007810000 */
[----:B------:R-:W1:Y:S02]  /*10810*/  SHFL.BFLY PT, R0, R5, 0x2, 0x1f ;  /* 0x0c401f0005007f89 */ /* 0x000e6400000e0000 */
[----:B-1----:R-:W-:Y:S05]  /*10820*/  FMNMX.FTZ R4, R5, R0, !PT ;  /* 0x0000000005047209 */ /* 0x002fea0007810000 */
[----:B------:R1:W2:Y:S02]  /*10830*/  SHFL.BFLY PT, R0, R4, 0x1, 0x1f ;  /* 0x0c201f0004007f89 */ /* 0x0002a400000e0000 */
.L_x_350:
[----:B--2---:R-:W-:Y:S01]  /*10840*/  FMNMX.FTZ R3, R0, R4, !PT ;  /* 0x0000000400037209 */ /* 0x004fe20007810000 */
[C---:B------:R-:W-:Y:S01]  /*10850*/  FADD.FTZ R0, -R134.reuse, R136 ;  /* 0x0000008886007221 */ /* 0x040fe20000010100 */
[----:B------:R-:W-:Y:S01]  /*10860*/  WARPSYNC 0xffffffff ;  /* 0xffffffff00007948 */ /* 0x000fe20003800000 */
[----:B-1----:R-:W-:Y:S01]  /*10870*/  FMUL.FTZ R4, R134, c[0x0][0x2d0] ;  /* 0x0000b40086047a20 */ /* 0x002fe20000410000 */
[----:B------:R-:W-:Y:S01]  /*10880*/  ISETP.GT.AND P0, PT, R201, R213, PT ;  /* 0x000000d5c900720c */ /* 0x000fe20003f04270 */
[----:B------:R-:W-:Y:S02]  /*10890*/  FMUL.FTZ R0, R0, c[0x0][0x2d0] ;  /* 0x0000b40000007a20 */ /* 0x000fe40000410000 */
[--C-:B------:R-:W-:Y:S02]  /*108a0*/  FFMA.FTZ R171, R9, c[0x0][0x2d0], -R4.reuse ;  /* 0x0000b40009ab7a23 */ /* 0x100fe40000010804 */
[----:B------:R1:W-:Y:S01]  /*108b0*/  MUFU.EX2 R2, R0 ;  /* 0x0000000000027308 */ /* 0x0003e20000000800 */
[--C-:B------:R-:W-:Y:S02]  /*108c0*/  FFMA.FTZ R7, R168, c[0x0][0x2d0], -R4.reuse ;  /* 0x0000b400a8077a23 */ /* 0x100fe40000010804 */
[--C-:B------:R-:W-:Y:S02]  /*108d0*/  FFMA.FTZ R6, R167, c[0x0][0x2d0], -R4.reuse ;  /* 0x0000b400a7067a23 */ /* 0x100fe40000010804 */
[--C-:B------:R-:W-:Y:S02]  /*108e0*/  FFMA.FTZ R167, R8, c[0x0][0x2d0], -R4.reuse ;  /* 0x0000b40008a77a23 */ /* 0x100fe40000010804 */
[--C-:B------:R-:W-:Y:S02]  /*108f0*/  FFMA.FTZ R5, R164, c[0x0][0x2d0], -R4.reuse ;  /* 0x0000b400a4057a23 */ /* 0x100fe40000010804 */
[--C-:B------:R-:W-:Y:S01]  /*10900*/  FFMA.FTZ R172, R12, c[0x0][0x2d0], -R4.reuse ;  /* 0x0000b4000cac7a23 */ /* 0x100fe20000010804 */
[----:B------:R-:W-:Y:S01]  /*10910*/  MUFU.EX2 R8, R7 ;  /* 0x0000000700087308 */ /* 0x000fe20000000800 */
[--C-:B------:R-:W-:Y:S09]  /*10920*/  FFMA.FTZ R173, R160, c[0x0][0x2d0], -R4.reuse ;  /* 0x0000b400a0ad7a23 */ /* 0x100ff20000010804 */
[----:B------:R-:W-:Y:S01]  /*10930*/  MUFU.EX2 R7, R6 ;  /* 0x0000000600077308 */ /* 0x000fe20000000800 */
[----:B-1----:R-:W-:Y:S09]  /*10940*/  FFMA.FTZ R0, R161, c[0x0][0x2d0], -R4 ;  /* 0x0000b400a1007a23 */ /* 0x002ff20000010804 */
[----:B------:R1:W-:Y:S10]  /*10950*/  MUFU.EX2 R9, R0 ;  /* 0x0000000000097308 */ /* 0x0003f40000000800 */
[----:B------:R-:W-:Y:S01]  /*10960*/  MUFU.EX2 R12, R5 ;  /* 0x00000005000c7308 */ /* 0x000fe20000000800 */
[----:B-1----:R-:W-:Y:S04]  /*10970*/  FADD.FTZ R0, -R3, R137 ;  /* 0x0000008903007221 */ /* 0x002fe80000010100 */
[----:B------:R-:W-:Y:S06]  /*10980*/  FMUL.FTZ R0, R0, c[0x0][0x2d0] ;  /* 0x0000b40000007a20 */ /* 0x000fec0000410000 */
[----:B------:R-:W1:Y:S02]  /*10990*/  MUFU.EX2 R0, R0 ;  /* 0x0000000000007308 */ /* 0x000e640000000800 */
[----:B-1----:R-:W-:Y:S01]  /*109a0*/  FMUL.FTZ R18, R0, R146 ;  /* 0x0000009200127220 */ /* 0x002fe20000410000 */
[----:B------:R-:W-:Y:S01]  /*109b0*/  F2FP.BF16.PACK_AB R160, R7, R8 ;  /* 0x0000000807a0723e */ /* 0x000fe200000010ff */
[C---:B------:R-:W-:Y:S01]  /*109c0*/  FFMA.FTZ R4, R2.reuse, R206, R8 ;  /* 0x000000ce02047223 */ /* 0x040fe20000010008 */
[----:B------:R-:W-:Y:S01]  /*109d0*/  F2FP.BF16.PACK_AB R162, R9, R12 ;  /* 0x0000000c09a2723e */ /* 0x000fe200000010ff */
[C---:B------:R-:W-:Y:S02]  /*109e0*/  FMUL.FTZ R16, R2.reuse, R144 ;  /* 0x0000009002107220 */ /* 0x040fe40000410000 */
[----:B------:R-:W-:Y:S02]  /*109f0*/  FMUL.FTZ R17, R2, R145 ;  /* 0x0000009102117220 */ /* 0x000fe40000410000 */
[----:B------:R-:W-:Y:S02]  /*10a00*/  FMUL.FTZ R19, R0, R147 ;  /* 0x0000009300137220 */ /* 0x000fe40000410000 */
[----:B------:R-:W1:Y:S01]  /*10a10*/  LDSM.16.MT88.4 R144, [R189] ;  /* 0x00000000bd90783b */ /* 0x000e620000004200 */
[----:B------:R-:W-:Y:S02]  /*10a20*/  FADD.FTZ R6, R7, R4 ;  /* 0x0000000407067221 */ /* 0x000fe40000010000 */
[----:B------:R-:W-:Y:S02]  /*10a30*/  FMUL.FTZ R4, R3, c[0x0][0x2d0] ;  /* 0x0000b40003047a20 */ /* 0x000fe40000410000 */
[----:B------:R-:W-:Y:S02]  /*10a40*/  FADD.FTZ R6, R12, R6 ;  /* 0x000000060c067221 */ /* 0x000fe40000010000 */
[--C-:B------:R-:W-:Y:S02]  /*10a50*/  FFMA.FTZ R5, R169, c[0x0][0x2d0], -R4.reuse ;  /* 0x0000b400a9057a23 */ /* 0x100fe40000010804 */
[--C-:B------:R-:W-:Y:S02]  /*10a60*/  FFMA.FTZ R7, R170, c[0x0][0x2d0], -R4.reuse ;  /* 0x0000b400aa077a23 */ /* 0x100fe40000010804 */
[--C-:B------:R-:W-:Y:S01]  /*10a70*/  FFMA.FTZ R136, R166, c[0x0][0x2d0], -R4.reuse ;  /* 0x0000b400a6887a23 */ /* 0x100fe20000010804 */
[----:B------:R2:W3:Y:S01]  /*10a80*/  MUFU.EX2 R161, R5 ;  /* 0x0000000500a17308 */ /* 0x0004e20000000800 */
[--C-:B------:R-:W-:Y:S02]  /*10a90*/  FFMA.FTZ R137, R165, c[0x0][0x2d0], -R4.reuse ;  /* 0x0000b400a5897a23 */ /* 0x100fe40000010804 */
[--C-:B------:R-:W-:Y:S02]  /*10aa0*/  FFMA.FTZ R166, R11, c[0x0][0x2d0], -R4.reuse ;  /* 0x0000b4000ba67a23 */ /* 0x100fe40000010804 */
[--C-:B------:R-:W-:Y:S02]  /*10ab0*/  FFMA.FTZ R168, R10, c[0x0][0x2d0], -R4.reuse ;  /* 0x0000b4000aa87a23 */ /* 0x100fe40000010804 */
[--C-:B------:R-:W-:Y:S02]  /*10ac0*/  FFMA.FTZ R165, R14, c[0x0][0x2d0], -R4.reuse ;  /* 0x0000b4000ea57a23 */ /* 0x100fe40000010804 */
[----:B------:R-:W-:Y:S01]  /*10ad0*/  FMUL.FTZ R14, R0, R150 ;  /* 0x00000096000e7220 */ /* 0x000fe20000410000 */
[----:B------:R-:W-:Y:S01]  /*10ae0*/  MUFU.EX2 R174, R137 ;  /* 0x0000008900ae7308 */ /* 0x000fe20000000800 */
[----:B------:R-:W-:Y:S02]  /*10af0*/  FFMA.FTZ R164, R13, c[0x0][0x2d0], -R4 ;  /* 0x0000b4000da47a23 */ /* 0x000fe40000010804 */
[C---:B------:R-:W-:Y:S02]  /*10b00*/  FMUL.FTZ R4, R2.reuse, R156 ;  /* 0x0000009c02047220 */ /* 0x040fe40000410000 */
[----:B------:R-:W-:Y:S02]  /*10b10*/  FADD.FTZ R169, R9, R6 ;  /* 0x0000000609a97221 */ /* 0x000fe40000010000 */
[----:B------:R-:W-:Y:S02]  /*10b20*/  FMUL.FTZ R13, R2, R149 ;  /* 0x00000095020d7220 */ /* 0x000fe40000410000 */
[----:B------:R-:W-:Y:S01]  /*10b30*/  FMUL.FTZ R6, R0, R158 ;  /* 0x0000009e00067220 */ /* 0x000fe20000410000 */
[----:B------:R-:W4:Y:S01]  /*10b40*/  MUFU.EX2 R156, R7 ;  /* 0x00000007009c7308 */ /* 0x000f220000000800 */
[C---:B------:R-:W-:Y:S02]  /*10b50*/  FMUL.FTZ R8, R2.reuse, R152 ;  /* 0x0000009802087220 */ /* 0x040fe40000410000 */
[C---:B------:R-:W-:Y:S02]  /*10b60*/  FMUL.FTZ R9, R2.reuse, R153 ;  /* 0x0000009902097220 */ /* 0x040fe40000410000 */
[----:B--2---:R-:W-:Y:S02]  /*10b70*/  FMUL.FTZ R5, R2, R157 ;  /* 0x0000009d02057220 */ /* 0x004fe40000410000 */
[C---:B---3--:R-:W-:Y:S02]  /*10b80*/  FFMA.FTZ R149, R0.reuse, R205, R161 ;  /* 0x000000cd00957223 */ /* 0x048fe400000100a1 */
[C---:B------:R-:W-:Y:S01]  /*10b90*/  FMUL.FTZ R10, R0.reuse, R154 ;  /* 0x0000009a000a7220 */ /* 0x040fe20000410000 */
[----:B------:R-:W2:Y:S01]  /*10ba0*/  MUFU.EX2 R150, R136 ;  /* 0x0000008800967308 */ /* 0x000ea20000000800 */
[----:B------:R-:W-:Y:S02]  /*10bb0*/  FMUL.FTZ R11, R0, R155 ;  /* 0x0000009b000b7220 */ /* 0x000fe40000410000 */
[----:B------:R-:W-:Y:S01]  /*10bc0*/  FMUL.FTZ R12, R2, R148 ;  /* 0x00000094020c7220 */ /* 0x000fe20000410000 */
[----:B------:R-:W-:Y:S01]  /*10bd0*/  LDSM.16.MT88.4 R152, [R189+0x800] ;  /* 0x00080000bd98783b */ /* 0x000fe20000004200 */
[----:B------:R-:W-:Y:S02]  /*10be0*/  FMUL.FTZ R15, R0, R151 ;  /* 0x00000097000f7220 */ /* 0x000fe40000410000 */
[C---:B------:R-:W-:Y:S02]  /*10bf0*/  FMUL.FTZ R20, R2.reuse, R20 ;  /* 0x0000001402147220 */ /* 0x040fe40000410000 */
[----:B------:R-:W-:Y:S01]  /*10c00*/  FMUL.FTZ R21, R2, R21 ;  /* 0x0000001502157220 */ /* 0x000fe20000410000 */
[----:B------:R-:W-:Y:S01]  /*10c10*/  MUFU.EX2 R136, R173 ;  /* 0x000000ad00887308 */ /* 0x000fe20000000800 */
[C---:B------:R-:W-:Y:S02]  /*10c20*/  FMUL.FTZ R22, R0.reuse, R22 ;  /* 0x0000001600167220 */ /* 0x040fe40000410000 */
[----:B------:R-:W-:Y:S01]  /*10c30*/  FMUL.FTZ R23, R0, R23 ;  /* 0x0000001700177220 */ /* 0x000fe20000410000 */
[----:B----4-:R-:W-:Y:S01]  /*10c40*/  F2FP.BF16.PACK_AB R161, R156, R161 ;  /* 0x000000a19ca1723e */ /* 0x010fe200000010ff */
[----:B------:R-:W-:Y:S02]  /*10c50*/  FMUL.FTZ R7, R0, R159 ;  /* 0x0000009f00077220 */ /* 0x000fe40000410000 */
[C---:B------:R-:W-:Y:S02]  /*10c60*/  FMUL.FTZ R24, R2.reuse, R24 ;  /* 0x0000001802187220 */ /* 0x040fe40000410000 */
[----:B------:R-:W-:Y:S01]  /*10c70*/  FMUL.FTZ R25, R2, R25 ;  /* 0x0000001902197220 */ /* 0x000fe20000410000 */
[----:B------:R-:W-:Y:S01]  /*10c80*/  MUFU.EX2 R170, R164 ;  /* 0x000000a400aa7308 */ /* 0x000fe20000000800 */
[C---:B------:R-:W-:Y:S02]  /*10c90*/  FMUL.FTZ R26, R0.reuse, R26 ;  /* 0x0000001a001a7220 */ /* 0x040fe40000410000 */
[----:B------:R-:W-:Y:S01]  /*10ca0*/  FMUL.FTZ R27, R0, R27 ;  /* 0x0000001b001b7220 */ /* 0x000fe20000410000 */
[----:B--2---:R-:W-:Y:S01]  /*10cb0*/  F2FP.BF16.PACK_AB R163, R174, R150 ;  /* 0x00000096aea3723e */ /* 0x004fe200000010ff */
[C---:B------:R-:W-:Y:S02]  /*10cc0*/  FMUL.FTZ R28, R2.reuse, R28 ;  /* 0x0000001c021c7220 */ /* 0x040fe40000410000 */
[----:B------:R-:W-:Y:S02]  /*10cd0*/  FMUL.FTZ R29, R2, R29 ;  /* 0x0000001d021d7220 */ /* 0x000fe40000410000 */
[C---:B------:R-:W-:Y:S01]  /*10ce0*/  FMUL.FTZ R30, R0.reuse, R30 ;  /* 0x0000001e001e7220 */ /* 0x040fe20000410000 */
[----:B------:R-:W-:Y:S01]  /*10cf0*/  MUFU.EX2 R148, R171 ;  /* 0x000000ab00947308 */ /* 0x000fe20000000800 */
[C---:B-1----:R-:W-:Y:S05]  /*10d00*/  HMMA.16816.F32.BF16 R4, R160.reuse, R144, R4 ;  /* 0x00000090a004723c */ /* 0x042fea0000041804 */
[----:B------:R-:W-:Y:S02]  /*10d10*/  FMUL.FTZ R31, R0, R31 ;  /* 0x0000001f001f7220 */ /* 0x000fe40000410000 */
[C---:B------:R-:W-:Y:S01]  /*10d20*/  FMUL.FTZ R32, R2.reuse, R32 ;  /* 0x0000002002207220 */ /* 0x040fe20000410000 */
[C---:B------:R-:W-:Y:S01]  /*10d30*/  HMMA.16816.F32.BF16 R8, R160.reuse, R146, R8 ;  /* 0x00000092a008723c */ /* 0x040fe20000041808 */
[----:B------:R-:W1:Y:S01]  /*10d40*/  LDSM.16.MT88.4 R144, [R190] ;  /* 0x00000000be90783b */ /* 0x000e620000004200 */
[----:B------:R-:W-:Y:S02]  /*10d50*/  MUFU.EX2 R137, R167 ;  /* 0x000000a700897308 */ /* 0x000fe40000000800 */
[----:B------:R-:W-:Y:S02]  /*10d60*/  FMUL.FTZ R33, R2, R33 ;  /* 0x0000002102217220 */ /* 0x000fe40000410000 */
[C---:B------:R-:W-:Y:S02]  /*10d70*/  FMUL.FTZ R34, R0.reuse, R34 ;  /* 0x0000002200227220 */ /* 0x040fe40000410000 */
[----:B------:R-:W-:Y:S04]  /*10d80*/  FMUL.FTZ R35, R0, R35 ;  /* 0x0000002300237220 */ /* 0x000fe80000410000 */
[C---:B------:R-:W-:Y:S01]  /*10d90*/  FMUL.FTZ R36, R2.reuse, R36 ;  /* 0x0000002402247220 */ /* 0x040fe20000410000 */
[----:B------:R-:W2:Y:S01]  /*10da0*/  MUFU.EX2 R171, R165 ;  /* 0x000000a500ab7308 */ /* 0x000ea20000000800 */
        /* <DEDUP_REMOVED lines=11> */
[----:B------:R-:W-:Y:S01]  /*10e60*/  FMUL.FTZ R48, R2, R48 ;  /* 0x0000003002307220 */ /* 0x000fe20000410000 */
[----:B--2---:R-:W-:Y:S01]  /*10e70*/  F2FP.BF16.PACK_AB R165, R170, R171 ;  /* 0x000000abaaa5723e */ /* 0x004fe200000010ff */
[----:B------:R-:W-:Y:S02]  /*10e80*/  FMUL.FTZ R49, R2, R49 ;  /* 0x0000003102317220 */ /* 0x000fe40000410000 */
[C---:B------:R-:W-:Y:S01]  /*10e90*/  FMUL.FTZ R50, R0.reuse, R50 ;  /* 0x0000003200327220 */ /* 0x040fe20000410000 */
[C---:B-1----:R-:W-:Y:S03]  /*10ea0*/  HMMA.16816.F32.BF16 R12, R160.reuse, R144, R12 ;  /* 0x00000090a00c723c */ /* 0x042fe6000004180c */
[----:B------:R-:W-:Y:S02]  /*10eb0*/  FMUL.FTZ R51, R0, R51 ;  /* 0x0000003300337220 */ /* 0x000fe40000410000 */
[C---:B------:R-:W-:Y:S02]  /*10ec0*/  FMUL.FTZ R52, R2.reuse, R52 ;  /* 0x0000003402347220 */ /* 0x040fe40000410000 */
[----:B------:R-:W-:Y:S01]  /*10ed0*/  FMUL.FTZ R53, R2, R53 ;  /* 0x0000003502357220 */ /* 0x000fe20000410000 */
[C---:B------:R-:W-:Y:S01]  /*10ee0*/  HMMA.16816.F32.BF16 R16, R160.reuse, R146, R16 ;  /* 0x00000092a010723c */ /* 0x040fe20000041810 */
[----:B------:R-:W1:Y:S03]  /*10ef0*/  LDSM.16.MT88.4 R144, [R192] ;  /* 0x00000000c090783b */ /* 0x000e660000004200 */
[C---:B------:R-:W-:Y:S02]  /*10f00*/  FMUL.FTZ R54, R0.reuse, R54 ;  /* 0x0000003600367220 */ /* 0x040fe40000410000 */
[----:B------:R-:W-:Y:S02]  /*10f10*/  FMUL.FTZ R55, R0, R55 ;  /* 0x0000003700377220 */ /* 0x000fe40000410000 */
[C---:B------:R-:W-:Y:S04]  /*10f20*/  FMUL.FTZ R56, R2.reuse, R56 ;  /* 0x0000003802387220 */ /* 0x040fe80000410000 */
        /* <DEDUP_REMOVED lines=14> */
[----:B------:R-:W-:Y:S01]  /*11010*/  FMUL.FTZ R71, R0, R71 ;  /* 0x0000004700477220 */ /* 0x000fe20000410000 */
[C---:B-1----:R-:W-:Y:S03]  /*11020*/  HMMA.16816.F32.BF16 R20, R160.reuse, R144, R20 ;  /* 0x00000090a014723c */ /* 0x042fe60000041814 */
[C---:B------:R-:W-:Y:S02]  /*11030*/  FMUL.FTZ R72, R2.reuse, R72 ;  /* 0x0000004802487220 */ /* 0x040fe40000410000 */
[----:B------:R-:W-:Y:S02]  /*11040*/  FMUL.FTZ R73, R2, R73 ;  /* 0x0000004902497220 */ /* 0x000fe40000410000 */
[C---:B------:R-:W-:Y:S01]  /*11050*/  FMUL.FTZ R74, R0.reuse, R74 ;  /* 0x0000004a004a7220 */ /* 0x040fe20000410000 */
[C---:B------:R-:W-:Y:S01]  /*11060*/  HMMA.16816.F32.BF16 R24, R160.reuse, R146, R24 ;  /* 0x00000092a018723c */ /* 0x040fe20000041818 */
[----:B------:R-:W1:Y:S03]  /*11070*/  LDSM.16.MT88.4 R144, [R191] ;  /* 0x00000000bf90783b */ /* 0x000e660000004200 */
[----:B------:R-:W-:Y:S02]  /*11080*/  FMUL.FTZ R75, R0, R75 ;  /* 0x0000004b004b7220 */ /* 0x000fe40000410000 */
[C---:B------:R-:W-:Y:S02]  /*11090*/  FMUL.FTZ R76, R2.reuse, R76 ;  /* 0x0000004c024c7220 */ /* 0x040fe40000410000 */
[----:B------:R-:W-:Y:S04]  /*110a0*/  FMUL.FTZ R77, R2, R77 ;  /* 0x0000004d024d7220 */ /* 0x000fe80000410000 */
        /* <DEDUP_REMOVED lines=14> */
[C---:B------:R-:W-:Y:S01]  /*11190*/  FMUL.FTZ R92, R2.reuse, R92 ;  /* 0x0000005c025c7220 */ /* 0x040fe20000410000 */
[C---:B-1----:R-:W-:Y:S03]  /*111a0*/  HMMA.16816.F32.BF16 R28, R160.reuse, R144, R28 ;  /* 0x00000090a01c723c */ /* 0x042fe6000004181c */
[----:B------:R-:W-:Y:S02]  /*111b0*/  FMUL.FTZ R93, R2, R93 ;  /* 0x0000005d025d7220 */ /* 0x000fe40000410000 */
[C---:B------:R-:W-:Y:S02]  /*111c0*/  FMUL.FTZ R94, R0.reuse, R94 ;  /* 0x0000005e005e7220 */ /* 0x040fe40000410000 */
[----:B------:R-:W-:Y:S01]  /*111d0*/  FMUL.FTZ R95, R0, R95 ;  /* 0x0000005f005f7220 */ /* 0x000fe20000410000 */
[C---:B------:R-:W-:Y:S01]  /*111e0*/  HMMA.16816.F32.BF16 R32, R160.reuse, R146, R32 ;  /* 0x00000092a020723c */ /* 0x040fe20000041820 */
[----:B------:R-:W1:Y:S03]  /*111f0*/  LDSM.16.MT88.4 R144, [R189+0x1000] ;  /* 0x00100000bd90783b */ /* 0x000e660000004200 */
        /* <DEDUP_REMOVED lines=23> */
[----:B------:R-:W1:Y:S03]  /*11370*/  LDSM.16.MT88.4 R144, [R190+0x1000] ;  /* 0x00100000be90783b */ /* 0x000e660000004200 */
        /* <DEDUP_REMOVED lines=8> */
[C---:B------:R-:W-:Y:S02]  /*11400*/  FMUL.FTZ R125, R2.reuse, R125 ;  /* 0x0000007d027d7220 */ /* 0x040fe40000410000 */
[C---:B------:R-:W-:Y:S02]  /*11410*/  FMUL.FTZ R128, R2.reuse, R128 ;  /* 0x0000008002807220 */ /* 0x040fe40000410000 */
[----:B------:R-:W-:Y:S02]  /*11420*/  FMUL.FTZ R129, R2, R129 ;  /* 0x0000008102817220 */ /* 0x000fe40000410000 */
[C---:B------:R-:W-:Y:S01]  /*11430*/  FMUL.FTZ R126, R0.reuse, R126 ;  /* 0x0000007e007e7220 */ /* 0x040fe20000410000 */
[----:B------:R-:W2:Y:S01]  /*11440*/  MUFU.EX2 R2, R172 ;  /* 0x000000ac00027308 */ /* 0x000ea20000000800 */
[C---:B------:R-:W-:Y:S02]  /*11450*/  FMUL.FTZ R127, R0.reuse, R127 ;  /* 0x0000007f007f7220 */ /* 0x040fe40000410000 */
[C---:B------:R-:W-:Y:S02]  /*11460*/  FMUL.FTZ R130, R0.reuse, R130 ;  /* 0x0000008200827220 */ /* 0x040fe40000410000 */
[----:B------:R-:W-:Y:S02]  /*11470*/  FMUL.FTZ R131, R0, R131 ;  /* 0x0000008300837220 */ /* 0x000fe40000410000 */
[----:B------:R-:W-:Y:S01]  /*11480*/  FADD.FTZ R0, R136, R169 ;  /* 0x000000a988007221 */ /* 0x000fe20000010000 */
[C---:B-1----:R-:W-:Y:S08]  /*11490*/  HMMA.16816.F32.BF16 R44, R160.reuse, R144, R44 ;  /* 0x00000090a02c723c */ /* 0x042ff0000004182c */
[C---:B------:R-:W-:Y:S01]  /*114a0*/  HMMA.16816.F32.BF16 R48, R160.reuse, R146, R48 ;  /* 0x00000092a030723c */ /* 0x040fe20000041830 */
[----:B------:R-:W1:Y:S03]  /*114b0*/  LDSM.16.MT88.4 R144, [R192+0x1000] ;  /* 0x00100000c090783b */ /* 0x000e660000004200 */
[C---:B--2---:R-:W-:Y:S01]  /*114c0*/  F2FP.BF16.PACK_AB R164, R2.reuse, R136 ;  /* 0x0000008802a4723e */ /* 0x044fe200000010ff */
[----:B------:R-:W-:Y:S01]  /*114d0*/  FADD.FTZ R0, R2, R0 ;  /* 0x0000000002007221 */ /* 0x000fe20000010000 */
[----:B------:R-:W-:Y:S01]  /*114e0*/  MUFU.EX2 R136, R168 ;  /* 0x000000a800887308 */ /* 0x000fe20000000800 */
[----:B------:R-:W-:Y:S02]  /*114f0*/  FADD.FTZ R2, R156, R149 ;  /* 0x000000959c027221 */ /* 0x000fe40000010000 */
[----:B------:R-:W-:Y:S04]  /*11500*/  FADD.FTZ R0, R148, R0 ;  /* 0x0000000094007221 */ /* 0x000fe80000010000 */
[----:B------:R-:W-:Y:S02]  /*11510*/  FADD.FTZ R206, R137, R0 ;  /* 0x0000000089ce7221 */ /* 0x000fe40000010000 */
[----:B------:R-:W-:Y:S04]  /*11520*/  FADD.FTZ R0, R150, R2 ;  /* 0x0000000296007221 */ /* 0x000fe80000010000 */
[----:B------:R-:W-:Y:S04]  /*11530*/  FADD.FTZ R0, R174, R0 ;  /* 0x00000000ae007221 */ /* 0x000fe80000010000 */
        /* <DEDUP_REMOVED lines=31> */
[----:B------:R1:W2:Y:S01]  /*11730*/  MUFU.EX2 R160, R166 ;  /* 0x000000a600a07308 */ /* 0x0002a20000000800 */
[----:B------:R-:W3:Y:S02]  /*11740*/  LDSM.16.MT88.4 R144, [R190+0x800] ;  /* 0x00080000be90783b */ /* 0x000ee40000004200 */
[----:B-1----:R-:W-:Y:S01]  /*11750*/  F2FP.BF16.PACK_AB R166, R137, R148 ;  /* 0x0000009489a6723e */ /* 0x002fe200000010ff */
[----:B--2---:R-:W-:Y:S01]  /*11760*/  FADD.FTZ R2, R160, R0 ;  /* 0x00000000a0027221 */ /* 0x004fe20000010000 */
[C---:B------:R-:W-:Y:S02]  /*11770*/  F2FP.BF16.PACK_AB R167, R136.reuse, R160 ;  /* 0x000000a088a7723e */ /* 0x040fe400000010ff */
[----:B------:R-:W-:Y:S01]  /*11780*/  IADD3 R0, R201, -0x1, RZ ;  /* 0xffffffffc9007810 */ /* 0x000fe20007ffe0ff */
[----:B------:R-:W-:Y:S03]  /*11790*/  FADD.FTZ R205, R136, R2 ;  /* 0x0000000288cd7221 */ /* 0x000fe60000010000 */
[----:B------:R-:W-:Y:S02]  /*117a0*/  MOV R136, R134 ;  /* 0x0000008600887202 */ /* 0x000fe40000000f00 */
[----:B------:R-:W-:Y:S01]  /*117b0*/  MOV R201, R0 ;  /* 0x0000000000c97202 */ /* 0x000fe20000000f00 */
[C---:B------:R-:W-:Y:S01]  /*117c0*/  HMMA.16816.F32.BF16 R156, R164.reuse, R152, R4 ;  /* 0x00000098a49c723c */ /* 0x040fe20000041804 */
[----:B------:R-:W1:Y:S04]  /*117d0*/  LDSM.16.MT88.4 R4, [R192+0x800] ;  /* 0x00080000c004783b */ /* 0x000e680000004200 */
[-C--:B------:R-:W-:Y:S03]  /*117e0*/  MOV R137, R3.reuse ;  /* 0x0000000300897202 */ /* 0x080fe60000000f00 */
[C---:B------:R-:W-:Y:S01]  /*117f0*/  HMMA.16816.F32.BF16 R152, R164.reuse, R154, R8 ;  /* 0x0000009aa498723c */ /* 0x040fe20000041808 */
[----:B------:R-:W2:Y:S07]  /*11800*/  LDSM.16.MT88.4 R8, [R191+0x800] ;  /* 0x00080000bf08783b */ /* 0x000eae0000004200 */
[C---:B---3--:R-:W-:Y:S08]  /*11810*/  HMMA.16816.F32.BF16 R148, R164.reuse, R144, R12 ;  /* 0x00000090a494723c */ /* 0x048ff0000004180c */
[C---:B------:R-:W-:Y:S08]  /*11820*/  HMMA.16816.F32.BF16 R144, R164.reuse, R146, R16 ;  /* 0x00000092a490723c */ /* 0x040ff00000041810 */
        /* <DEDUP_REMOVED lines=37> */
[C---:B------:R-:W-:Y:S08]  /*11a80*/  HMMA.16816.F32.BF16 R120, R164.reuse, R6, R120 ;  /* 0x00000006a478723c */ /* 0x040ff00000041878 */
[C---:B--2---:R-:W-:Y:S07]  /*11a90*/  HMMA.16816.F32.BF16 R124, R164.reuse, R8, R124 ;  /* 0x00000008a47c723c */ /* 0x044fee000004187c */
[----:B------:R-:W-:Y:S01]  /*11aa0*/  MOV R8, R3 ;  /* 0x0000000300087202 */ /* 0x000fe20000000f00 */
[----:B------:R-:W-:Y:S01]  /*11ab0*/  HMMA.16816.F32.BF16 R128, R164, R10, R128 ;  /* 0x0000000aa480723c */ /* 0x000fe20000041880 */
[----:B------:R-:W-:Y:S07]  /*11ac0*/  @!UPT UIADD3 URZ, URZ, URZ, URZ ;  /* 0x0000003f3f3ff290 */ /* 0x000fee000fffe03f */
[----:B------:R-:W-:-:S11]  /*11ad0*/  @P0 BRA `(.L_x_273) ;  /* 0xffffdbe000000947 */ /* 0x000fd6000383ffff */
.L_x_266:
[----:B------:R-:W-:Y:S05]  /*11ae0*/  BRA.DIV ~URZ, `(.L_x_274) ;  /* 0x000063e27f007947 */ /* 0x000fea000b800000 */
[----:B------:R1:W2:Y:S02]  /*11af0*/  SHFL.BFLY PT, R0, R206, 0x2, 0x1f ;  /* 0x0c401f00ce007f89 */ /* 0x0002a400000e0000 */
.L_x_351:
[----:B--2---:R-:W-:Y:S01]  /*11b00*/  FADD.FTZ R5, R0, R206 ;  /* 0x000000ce00057221 */ /* 0x004fe20000010000 */
[----:B------:R-:W-:Y:S05]  /*11b10*/  BRA.DIV ~URZ, `(.L_x_275) ;  /* 0x000064027f007947 */ /* 0x000fea000b800000 */
[----:B------:R-:W2:Y:S02]  /*11b20*/  SHFL.BFLY PT, R0, R5, 0x1, 0x1f ;  /* 0x0c201f0005007f89 */ /* 0x000ea400000e0000 */
[----:B--2---:R-:W-:-:S02]  /*11b30*/  FADD.FTZ R5, R5, R0 ;  /* 0x0000000005057221 */ /* 0x004fc40000010000 */
[----:B------:R-:W2:Y:S02]  /*11b40*/  SHFL.BFLY PT, R0, R205, 0x2, 0x1f ;  /* 0x0c401f00cd007f89 */ /* 0x000ea400000e0000 */
[----:B--2---:R-:W-:-:S05]  /*11b50*/  FADD.FTZ R4, R0, R205 ;  /* 0x000000cd00047221 */ /* 0x004fca0000010000 */
[----:B------:R2:W3:Y:S02]  /*11b60*/  SHFL.BFLY PT, R3, R4, 0x1, 0x1f ;  /* 0x0c201f0004037f89 */ /* 0x0004e400000e0000 */
.L_x_352:
[----:B------:R-:W-:Y:S01]  /*11b70*/  FSETP.NE.FTZ.AND P0, PT, R5, RZ, PT ;  /* 0x000000ff0500720b */ /* 0x000fe20003f15000 */
[----:B---3--:R-:W-:Y:S01]  /*11b80*/  FADD.FTZ R3, R3, R4 ;  /* 0x0000000403037221 */ /* 0x008fe20000010000 */
[----:B------:R-:W-:Y:S02]  /*11b90*/  MOV R2, RZ ;  /* 0x000000ff00027202 */ /* 0x000fe40000000f00 */
[----:B------:R-:W-:Y:S02]  /*11ba0*/  MOV R18, 0xff800000 ;  /* 0xff80000000127802 */ /* 0x000fe40000000f00 */
[----:B------:R-:W-:-:S07]  /*11bb0*/  MOV R17, 0xff800000 ;  /* 0xff80000000117802 */ /* 0x000fce0000000f00 */
[----:B------:R-:W3:Y:S08]  /*11bc0*/  @P0 MUFU.LG2 R0, R5 ;  /* 0x0000000500000308 */ /* 0x000ef00000000c00 */
[----:B------:R4:W5:Y:S01]  /*11bd0*/  @P0 MUFU.RCP R2, R5 ;  /* 0x0000000500020308 */ /* 0x0009620000001000 */
[----:B--23--:R-:W-:Y:S01]  /*11be0*/  @P0 FMUL.FTZ R4, R0, 0.69314718246459960938 ;  /* 0x3f31721800040820 */ /* 0x00cfe20000410000 */
[----:B----4-:R-:W-:Y:S01]  /*11bf0*/  @P0 MOV R5, 0x3f317218 ;  /* 0x3f31721800050802 */ /* 0x010fe20000000f00 */
[----:B-----5:R-:W-:-:S02]  /*11c00*/  FMUL.FTZ R162, R2, R100 ;  /* 0x0000006402a27220 */ /* 0x020fc40000410000 */
[C---:B------:R-:W-:Y:S02]  /*11c10*/  FMUL.FTZ R163, R2.reuse, R101 ;  /* 0x0000006502a37220 */ /* 0x040fe40000410000 */
[----:B------:R-:W-:Y:S02]  /*11c20*/  @P0 FMUL.FTZ R0, R5, c[0x0][0x2d0] ;  /* 0x0000b40005000a20 */ /* 0x000fe40000410000 */
[----:B------:R-:W-:Y:S02]  /*11c30*/  FMUL.FTZ R136, R2, R156 ;  /* 0x0000009c02887220 */ /* 0x000fe40000410000 */
[----:B------:R-:W-:Y:S01]  /*11c40*/  @P0 FFMA.FTZ R18, R0, R134, R4 ;  /* 0x0000008600120223 */ /* 0x000fe20000010004 */
[----:B------:R-:W-:Y:S01]  /*11c50*/  FSETP.NE.FTZ.AND P0, PT, R3, RZ, PT ;  /* 0x000000ff0300720b */ /* 0x000fe20003f15000 */
[C---:B------:R-:W-:Y:S01]  /*11c60*/  FMUL.FTZ R137, R2.reuse, R157 ;  /* 0x0000009d02897220 */ /* 0x040fe20000410000 */
[----:B------:R-:W-:Y:S01]  /*11c70*/  MOV R0, RZ ;  /* 0x000000ff00007202 */ /* 0x000fe20000000f00 */
[----:B------:R-:W-:-:S02]  /*11c80*/  FMUL.FTZ R100, R2, R104 ;  /* 0x0000006802647220 */ /* 0x000fc40000410000 */
[C---:B------:R-:W-:Y:S02]  /*11c90*/  FMUL.FTZ R101, R2.reuse, R105 ;  /* 0x0000006902657220 */ /* 0x040fe40000410000 */
[C---:B------:R-:W-:Y:S02]  /*11ca0*/  FMUL.FTZ R156, R2.reuse, R20 ;  /* 0x00000014029c7220 */ /* 0x040fe40000410000 */
[C---:B------:R-:W-:Y:S02]  /*11cb0*/  FMUL.FTZ R157, R2.reuse, R21 ;  /* 0x00000015029d7220 */ /* 0x040fe40000410000 */
[C---:B------:R-:W-:Y:S02]  /*11cc0*/  FMUL.FTZ R104, R2.reuse, R108 ;  /* 0x0000006c02687220 */ /* 0x040fe40000410000 */
[----:B------:R-:W2:Y:S01]  /*11cd0*/  @P0 MUFU.RCP R0, R3 ;  /* 0x0000000300000308 */ /* 0x000ea20000001000 */
[----:B------:R-:W-:Y:S01]  /*11ce0*/  @P0 MOV R4, 0x3f317218 ;  /* 0x3f31721800040802 */ /* 0x000fe20000000f00 */
[----:B------:R-:W-:-:S02]  /*11cf0*/  FMUL.FTZ R105, R2, R109 ;  /* 0x0000006d02697220 */ /* 0x000fc40000410000 */
[C---:B------:R-:W-:Y:S02]  /*11d00*/  FMUL.FTZ R108, R2.reuse, R112 ;  /* 0x00000070026c7220 */ /* 0x040fe40000410000 */
[C---:B------:R-:W-:Y:S02]  /*11d10*/  FMUL.FTZ R109, R2.reuse, R113 ;  /* 0x00000071026d7220 */ /* 0x040fe40000410000 */
[----:B------:R-:W3:Y:S01]  /*11d20*/  @P0 MUFU.LG2 R3, R3 ;  /* 0x0000000300030308 */ /* 0x000ee20000000c00 */
        /* <DEDUP_REMOVED lines=8> */
[C---:B--2---:R-:W-:Y:S02]  /*11db0*/  FMUL.FTZ R120, R0.reuse, R146 ;  /* 0x0000009200787220 */ /* 0x044fe40000410000 */
        /* <DEDUP_REMOVED lines=11> */
[----:B---3--:R-:W-:Y:S02]  /*11e70*/  @P0 FMUL.FTZ R3, R3, 0.69314718246459960938 ;  /* 0x3f31721803030820 */ /* 0x008fe40000410000 */
        /* <DEDUP_REMOVED lines=54> */
[----:B------:R-:W-:Y:S02]  /*121e0*/  @P0 FFMA.FTZ R17, R4, R8, R3 ;  /* 0x0000000804110223 */ /* 0x000fe40000010003 */
        /* <DEDUP_REMOVED lines=43> */
[----:B------:R-:W-:Y:S02]  /*124a0*/  FMUL.FTZ R97, R2, R97 ;  /* 0x0000006102617220 */ /* 0x000fe40000410000 */
.L_x_196:
[----:B------:R-:W2:Y:S01]  /*124b0*/  S2R R93, SR_TID.X ;  /* 0x00000000005d7919 */ /* 0x000ea20000002100 */
[----:B------:R-:W-:Y:S01]  /*124c0*/  BSSY B0, `(.L_x_276) ;  /* 0x0000010000007945 */ /* 0x000fe20003800000 */
[----:B--2---:R-:W-:-:S13]  /*124d0*/  LOP3.LUT P0, RZ, R93, 0xff, RZ, 0xc0, !PT ;  /* 0x000000ff5dff7812 */ /* 0x004fda000780c0ff */
[----:B------:R-:W-:Y:S05]  /*124e0*/  @P0 BRA `(.L_x_277) ;  /* 0x000000d000000947 */ /* 0x000fea0003800000 */
[----:B------:R-:W2:Y:S01]  /*124f0*/  S2R R2, SR_LANEID ;  /* 0x0000000000027919 */ /* 0x000ea20000000000 */
[----:B------:R-:W-:Y:S01]  /*12500*/  VOTEU.ANY UR4, UPT, PT ;  /* 0x0000000000047886 */ /* 0x000fe200038e0100 */
[----:B-1----:R-:W-:Y:S01]  /*12510*/  IMAD.MOV.U32 R4, RZ, RZ, c[0x0][0x560] ;  /* 0x00015800ff047624 */ /* 0x002fe200078e00ff */
[----:B------:R-:W2:Y:S01]  /*12520*/  FLO.U32 R3, UR4 ;  /* 0x0000000400037d00 */ /* 0x000ea200080e0000 */
[----:B------:R-:W-:Y:S01]  /*12530*/  IMAD.MOV.U32 R5, RZ, RZ, c[0x0][0x564] ;  /* 0x00015900ff057624 */ /* 0x000fe200078e00ff */
[----:B--2---:R-:W-:-:S06]  /*12540*/  ISETP.EQ.U32.AND P0, PT, R3, R2, PT ;  /* 0x000000020300720c */ /* 0x004fcc0003f02070 */
[----:B------:R-:W1:Y:S07]  /*12550*/  POPC R2, UR4 ;  /* 0x0000000400027d09 */ /* 0x000e6e0008000000 */
[----:B-1----:R-:W2:Y:S04]  /*12560*/  @P0 ATOMG.E.ADD.STRONG.GPU PT, R2, [R4.64], R2 ;  /* 0x00000002040209a8 */ /* 0x002ea800081ee1c8 */
[----:B--2---:R1:W2:Y:S04]  /*12570*/  SHFL.IDX PT, R3, R2, R3, 0x1f ;  /* 0x00001f0302037589 */ /* 0x0042a800000e0000 */
[----:B-1----:R-:W1:Y:S02]  /*12580*/  S2R R2, SR_LTMASK ;  /* 0x0000000000027919 */ /* 0x002e640000003900 */
[----:B-1----:R-:W-:-:S06]  /*12590*/  LOP3.LUT R2, R2, UR4, RZ, 0xc0, !PT ;  /* 0x0000000402027c12 */ /* 0x002fcc000f8ec0ff */
[----:B------:R-:W2:Y:S02]  /*125a0*/  POPC R2, R2 ;  /* 0x0000000200027309 */ /* 0x000ea40000000000 */
[----:B--2---:R-:W-:-:S06]  /*125b0*/  IADD3 R228, R3, c[0x0][0xc], R2 ;  /* 0x0000030003e47a10 */ /* 0x004fcc0007ffe002 */
.L_x_277:
[----:B------:R-:W-:Y:S05]  /*125c0*/  BSYNC B0 ;  /* 0x0000000000007941 */ /* 0x000fea0003800000 */
.L_x_276:
[----:B------:R-:W-:Y:S01]  /*125d0*/  PRMT R0, R0, 0x9910, RZ ;  /* 0x0000991000007816 */ /* 0x000fe200000000ff */
[----:B------:R-:W-:Y:S01]  /*125e0*/  BSSY B1, `(.L_x_278) ;  /* 0x000041e000017945 */ /* 0x000fe20003800000 */
[----:B-----5:R-:W-:Y:S02]  /*125f0*/  IMAD.MOV.U32 R92, RZ, RZ, R228 ;  /* 0x000000ffff5c7224 */ /* 0x020fe400078e00e4 */
[----:B------:R-:W-:-:S13]  /*12600*/  ISETP.NE.AND P0, PT, R0, RZ, PT ;  /* 0x000000ff0000720c */ /* 0x000fda0003f05270 */
[----:B------:R-:W-:Y:S05]  /*12610*/  @!P0 BRA `(.L_x_279) ;  /* 0x000034e000008947 */ /* 0x000fea0003800000 */
[----:B------:R-:W-:Y:S01]  /*12620*/  WARPSYNC 0xffffffff ;  /* 0xffffffff00007948 */ /* 0x000fe20003800000 */
[----:B------:R-:W-:Y:S01]  /*12630*/  BAR.SYNC.DEFER_BLOCKING 0x1, 0x100 ;  /* 0x0044000000007b1d */ /* 0x000fe20000010000 */
[----:B------:R-:W-:Y:S01]  /*12640*/  F2FP.BF16.PACK_AB R2, R137, R136 ;  /* 0x000000888902723e */ /* 0x000fe200000010ff */
[----:B------:R-:W-:Y:S01]  /*12650*/  IMAD.MOV.U32 R12, RZ, RZ, c[0x0][0x388] ;  /* 0x0000e200ff0c7624 */ /* 0x000fe200078e00ff */
[----:B------:R-:W-:Y:S02]  /*12660*/  F2FP.BF16.PACK_AB R0, R117, R116 ;  /* 0x000000747500723e */ /* 0x000fe400000010ff */
[----:B------:R-:W-:-:S04]  /*12670*/  ISETP.NE.U32.AND P0, PT, RZ, c[0x0][0x508], PT ;  /* 0x00014200ff007a0c */ /* 0x000fc80003f05070 */
[----:B------:R-:W-:Y:S01]  /*12680*/  ISETP.NE.AND.EX P1, PT, RZ, c[0x0][0x50c], PT, P0 ;  /* 0x00014300ff007a0c */ /* 0x000fe20003f25300 */
[----:B------:R2:W-:Y:S04]  /*12690*/  STS [R236+0x80], R2 ;  /* 0x00008002ec007388 */ /* 0x0005e80000000800 */
[----:B------:R3:W-:Y:S01]  /*126a0*/  STS [R236+0x480], R0 ;  /* 0x00048000ec007388 */ /* 0x0007e20000000800 */
[----:B--2---:R-:W-:Y:S02]  /*126b0*/  F2FP.BF16.PACK_AB R2, R153, R152 ;  /* 0x000000989902723e */ /* 0x004fe400000010ff */
[----:B---3--:R-:W-:-:S03]  /*126c0*/  F2FP.BF16.PACK_AB R0, R155, R154 ;  /* 0x0000009a9b00723e */ /* 0x008fc600000010ff */
[----:B------:R2:W-:Y:S04]  /*126d0*/  STS [R237], R2 ;  /* 0x00000002ed007388 */ /* 0x0005e80000000800 */
[----:B------:R3:W-:Y:S01]  /*126e0*/  STS [R237+0x400], R0 ;  /* 0x00040000ed007388 */ /* 0x0007e20000000800 */
[----:B--2---:R-:W-:Y:S02]  /*126f0*/  F2FP.BF16.PACK_AB R2, R149, R148 ;  /* 0x000000949502723e */ /* 0x004fe400000010ff */
[----:B---3--:R-:W-:-:S03]  /*12700*/  F2FP.BF16.PACK_AB R0, R125, R124 ;  /* 0x0000007c7d00723e */ /* 0x008fc600000010ff */
        /* <DEDUP_REMOVED lines=114> */
[----:B------:R-:W-:Y:S02]  /*12e30*/  ISETP.NE.U32.AND P2, PT, RZ, c[0x0][0x500], PT ;  /* 0x00014000ff007a0c */ /* 0x000fe40003f45070 */
[----:B--2---:R-:W-:Y:S02]  /*12e40*/  F2FP.BF16.PACK_AB R2, R21, R20 ;  /* 0x000000141502723e */ /* 0x004fe400000010ff */
[----:B---3--:R-:W-:-:S03]  /*12e50*/  F2FP.BF16.PACK_AB R0, R67, R66 ;  /* 0x000000424300723e */ /* 0x008fc600000010ff */
[----:B------:R2:W-:Y:S04]  /*12e60*/  STS [R241+0xc000], R2 ;  /* 0x00c00002f1007388 */ /* 0x0005e80000000800 */
[----:B------:R3:W-:Y:S04]  /*12e70*/  STS [R241+0xc400], R0 ;  /* 0x00c40000f1007388 */ /* 0x0007e80000000800 */
[----:B------:R-:W-:Y:S01]  /*12e80*/  BAR.SYNC.DEFER_BLOCKING 0x1, 0x100 ;  /* 0x0044000000007b1d */ /* 0x000fe20000010000 */
[----:B------:R-:W-:Y:S02]  /*12e90*/  ISETP.NE.AND.EX P2, PT, RZ, c[0x0][0x504], PT, P2 ;  /* 0x00014100ff007a0c */ /* 0x000fe40003f45320 */
[----:B--2---:R-:W-:-:S04]  /*12ea0*/  @P1 IADD3 R2, P0, R227, c[0x0][0x508], RZ ;  /* 0x00014200e3021a10 */ /* 0x004fc80007f1e0ff */
[----:B------:R-:W-:Y:S02]  /*12eb0*/  @P1 IADD3.X R3, R232, c[0x0][0x50c], RZ, P0, !PT ;  /* 0x00014300e8031a10 */ /* 0x000fe400007fe4ff */
[----:B-1----:R-:W-:-:S03]  /*12ec0*/  IADD3 R4, P0, R227, c[0x0][0x500], RZ ;  /* 0x00014000e3047a10 */ /* 0x002fc60007f1e0ff */
[----:B------:R1:W5:Y:S01]  /*12ed0*/  @P1 LDG.E R12, [R2.64] ;  /* 0x00000008020c1981 */ /* 0x000362000c1e1900 */
[----:B------:R-:W-:Y:S01]  /*12ee0*/  IADD3.X R5, R232, c[0x0][0x504], RZ, P0, !PT ;  /* 0x00014100e8057a10 */ /* 0x000fe200007fe4ff */
[----:B-1----:R-:W-:-:S06]  /*12ef0*/  IMAD.MOV.U32 R2, RZ, RZ, RZ ;  /* 0x000000ffff027224 */ /* 0x002fcc00078e00ff */
[----:B------:R3:W5:Y:S01]  /*12f00*/  @P2 LDG.E R2, [R4.64] ;  /* 0x0000000804022981 */ /* 0x000762000c1e1900 */
[----:B------:R-:W-:-:S04]  /*12f10*/  ISETP.NE.AND P0, PT, R238, RZ, PT ;  /* 0x000000ffee00720c */ /* 0x000fc80003f05270 */
[----:B------:R-:W-:Y:S01]  /*12f20*/  SEL R3, R238, c[0x0][0x3d4], P0 ;  /* 0x0000f500ee037a07 */ /* 0x000fe20000000000 */
[----:B------:R-:W-:Y:S05]  /*12f30*/  @P1 BRA `(.L_x_280) ;  /* 0x0000004000001947 */ /* 0x000fea0003800000 */
[----:B------:R-:W-:Y:S05]  /*12f40*/  @!P2 BRA `(.L_x_280) ;  /* 0x000000300000a947 */ /* 0x000fea0003800000 */
[----:B---3--:R1:W2:Y:S04]  /*12f50*/  LDG.E R0, [R4.64] ;  /* 0x0000000804007981 */ /* 0x0082a8000c1e1900 */
[----:B-1----:R-:W2:Y:S02]  /*12f60*/  LDG.E R4, [R4.64+0x4] ;  /* 0x0000040804047981 */ /* 0x002ea4000c1e1900 */
[----:B--2--5:R-:W-:Y:S02]  /*12f70*/  IADD3 R12, -R0, R4, RZ ;  /* 0x00000004000c7210 */ /* 0x024fe40007ffe1ff */
.L_x_280:
[----:B------:R-:W2:Y:S01]  /*12f80*/  LDL R19, [R1+0x50] ;  /* 0x0000500001137983 */ /* 0x000ea20000100800 */
[----:B------:R-:W-:Y:S01]  /*12f90*/  IMAD.MOV.U32 R16, RZ, RZ, 0x368 ;  /* 0x00000368ff107424 */ /* 0x000fe200078e00ff */
[----:B------:R-:W-:Y:S02]  /*12fa0*/  ISETP.GT.AND P2, PT, R3, 0x1, PT ;  /* 0x000000010300780c */ /* 0x000fe40003f44270 */
[----:B------:R-:W-:-:S02]  /*12fb0*/  ISETP.NE.U32.AND P0, PT, RZ, c[0x0][0x500], PT ;  /* 0x00014000ff007a0c */ /* 0x000fc40003f05070 */
[----:B------:R-:W-:Y:S02]  /*12fc0*/  SEL R16, R16, 0x328, P2 ;  /* 0x0000032810107807 */ /* 0x000fe40001000000 */
[----:B------:R-:W-:Y:S02]  /*12fd0*/  ISETP.NE.AND.EX P0, PT, RZ, c[0x0][0x504], PT, P0 ;  /* 0x00014100ff007a0c */ /* 0x000fe40003f05300 */
[----:B------:R-:W1:Y:S01]  /*12fe0*/  LDC.64 R6, c[0x0][R16+0x170] ;  /* 0x00005c0010067b82 */ /* 0x000e620000000a00 */
[----:B---3--:R-:W-:Y:S02]  /*12ff0*/  LOP3.LUT R4, R230, 0xffff, RZ, 0xc0, !PT ;  /* 0x0000ffffe6047812 */ /* 0x008fe400078ec0ff */
[----:B------:R-:W-:Y:S02]  /*13000*/  SEL R0, R233, RZ, !P0 ;  /* 0x000000ffe9007207 */ /* 0x000fe40004000000 */
[----:B------:R-:W-:-:S03]  /*13010*/  SEL R5, R235, RZ, !P0 ;  /* 0x000000ffeb057207 */ /* 0x000fc60004000000 */
[----:B------:R-:W3:Y:S08]  /*13020*/  LDC.64 R10, c[0x0][R16+0x168] ;  /* 0x00005a00100a7b82 */ /* 0x000ef00000000a00 */
[----:B------:R-:W4:Y:S01]  /*13030*/  LDC.64 R14, c[0x0][R16+0x178] ;  /* 0x00005e00100e7b82 */ /* 0x000f220000000a00 */
[----:B-1----:R-:W-:-:S04]  /*13040*/  IMAD R3, R7, R0, RZ ;  /* 0x0000000007037224 */ /* 0x002fc800078e02ff */
[C---:B------:R-:W-:Y:S02]  /*13050*/  IMAD R5, R6.reuse, R5, R3 ;  /* 0x0000000506057224 */ /* 0x040fe400078e0203 */
[----:B------:R-:W-:-:S04]  /*13060*/  IMAD.WIDE.U32 R6, R6, R0, RZ ;  /* 0x0000000006067225 */ /* 0x000fc800078e00ff */
[----:B---3--:R-:W-:-:S04]  /*13070*/  IMAD.WIDE.U32 R8, R10, R4, RZ ;  /* 0x000000040a087225 */ /* 0x008fc800078e00ff */
[----:B------:R-:W-:Y:S01]  /*13080*/  IMAD R3, R11, R4, RZ ;  /* 0x000000040b037224 */ /* 0x000fe200078e02ff */
[--C-:B-----5:R-:W-:Y:S01]  /*13090*/  IADD3 R13, P1, P0, R6, R8, R2.reuse ;  /* 0x00000008060d7210 */ /* 0x120fe2000783e002 */
[----:B------:R-:W-:Y:S01]  /*130a0*/  IMAD.IADD R5, R7, 0x1, R5 ;  /* 0x0000000107057824 */ /* 0x000fe200078e0205 */
[----:B------:R-:W-:Y:S01]  /*130b0*/  SEL R6, R245, RZ, P2 ;  /* 0x000000fff5067207 */ /* 0x000fe20001000000 */
[----:B------:R-:W-:Y:S01]  /*130c0*/  IMAD.IADD R8, R9, 0x1, R3 ;  /* 0x0000000109087824 */ /* 0x000fe200078e0203 */
[----:B------:R-:W-:Y:S01]  /*130d0*/  SHF.R.S32.HI R11, RZ, 0x1f, R2 ;  /* 0x0000001fff0b7819 */ /* 0x000fe20000011402 */
[----:B------:R-:W-:Y:S02]  /*130e0*/  IMAD.MOV.U32 R3, RZ, RZ, c[0x0][0x4e8] ;  /* 0x00013a00ff037624 */ /* 0x000fe400078e00ff */
[----:B----4-:R-:W-:Y:S01]  /*130f0*/  IMAD R9, R15, R6, RZ ;  /* 0x000000060f097224 */ /* 0x010fe200078e02ff */
[----:B------:R-:W-:Y:S01]  /*13100*/  IADD3.X R10, R5, R8, R11, P1, P0 ;  /* 0x00000008050a7210 */ /* 0x000fe20000fe040b */
[----:B------:R-:W-:Y:S01]  /*13110*/  IMAD.WIDE.U32 R6, R14, R6, RZ ;  /* 0x000000060e067225 */ /* 0x000fe200078e00ff */
[----:B------:R-:W-:Y:S01]  /*13120*/  ISETP.NE.AND P3, PT, R3, 0x1, PT ;  /* 0x000000010300780c */ /* 0x000fe20003f65270 */
[----:B------:R-:W3:Y:S02]  /*13130*/  LDL R14, [R1+0x4c] ;  /* 0x00004c00010e7983 */ /* 0x000ee40000100800 */
[----:B------:R-:W-:-:S02]  /*13140*/  IMAD.IADD R9, R7, 0x1, R9 ;  /* 0x0000000107097824 */ /* 0x000fc400078e0209 */
[----:B------:R-:W-:Y:S02]  /*13150*/  IMAD R12, R12, c[0x0][0x4e8], RZ ;  /* 0x00013a000c0c7a24 */ /* 0x000fe400078e02ff */
[----:B--2---:R-:W-:-:S06]  /*13160*/  IMAD R3, R229, 0x80, R19 ;  /* 0x00000080e5037824 */ /* 0x004fcc00078e0213 */
[----:B------:R-:W-:-:S04]  /*13170*/  @P3 IMAD.HI.U32 R8, R3, c[0x0][0x4ec], RZ ;  /* 0x00013b0003083a27 */ /* 0x000fc800078e00ff */
[----:B------:R-:W-:Y:S01]  /*13180*/  IMAD.MOV.U32 R5, RZ, RZ, R3 ;  /* 0x000000ffff057224 */ /* 0x000fe200078e0003 */
[----:B------:R-:W-:-:S04]  /*13190*/  @P3 SHF.R.U32.HI R5, RZ, c[0x0][0x4f0], R8 ;  /* 0x00013c00ff053a19 */ /* 0x000fc80000011608 */
[----:B------:R-:W-:Y:S02]  /*131a0*/  IADD3 R6, P1, P0, R5, R13, R6 ;  /* 0x0000000d05067210 */ /* 0x000fe4000783e006 */
[----:B------:R-:W-:-:S04]  /*131b0*/  SHF.R.S32.HI R7, RZ, 0x1f, R5 ;  /* 0x0000001fff077819 */ /* 0x000fc80000011405 */
[----:B------:R-:W-:Y:S02]  /*131c0*/  IADD3.X R7, R7, R10, R9, P1, P0 ;  /* 0x0000000a07077210 */ /* 0x000fe40000fe0409 */
[----:B------:R-:W1:Y:S01]  /*131d0*/  LDC.64 R8, c[0x0][R16+0x160] ;  /* 0x0000580010087b82 */ /* 0x000e620000000a00 */
[----:B------:R-:W-:-:S04]  /*131e0*/  IMAD.MOV R5, RZ, RZ, -R5 ;  /* 0x000000ffff057224 */ /* 0x000fc800078e0a05 */
[----:B------:R-:W-:-:S05]  /*131f0*/  IMAD R5, R5, c[0x0][0x4e8], R3 ;  /* 0x00013a0005057a24 */ /* 0x000fca00078e0203 */
[----:B------:R-:W-:Y:S02]  /*13200*/  SHF.R.S32.HI R10, RZ, 0x1f, R5 ;  /* 0x0000001fff0a7819 */ /* 0x000fe40000011405 */
[----:B------:R-:W-:-:S04]  /*13210*/  SHF.R.S32.HI R19, RZ, 0x1f, R93 ;  /* 0x0000001fff137819 */ /* 0x000fc8000001145d */
[----:B------:R-:W-:-:S04]  /*13220*/  LEA.HI R19, R19, R93, RZ, 0x5 ;  /* 0x0000005d13137211 */ /* 0x000fc800078f28ff */
[----:B------:R-:W-:Y:S01]  /*13230*/  LOP3.LUT R19, R19, 0xffffffe0, RZ, 0xc0, !PT ;  /* 0xffffffe013137812 */ /* 0x000fe200078ec0ff */
[----:B-1----:R-:W-:-:S04]  /*13240*/  IMAD.WIDE.U32 R6, R8, R5, R6 ;  /* 0x0000000508067225 */ /* 0x002fc800078e0006 */
[----:B------:R-:W-:-:S04]  /*13250*/  IMAD R5, R9, R5, RZ ;  /* 0x0000000509057224 */ /* 0x000fc800078e02ff */
[----:B------:R-:W-:Y:S02]  /*13260*/  IMAD R5, R8, R10, R5 ;  /* 0x0000000a08057224 */ /* 0x000fe400078e0205 */
[----:B------:R-:W-:Y:S02]  /*13270*/  IMAD.MOV.U32 R8, RZ, RZ, c[0x0][0x4a8] ;  /* 0x00012a00ff087624 */ /* 0x000fe400078e00ff */
[----:B------:R-:W-:-:S03]  /*13280*/  IMAD.MOV.U32 R9, RZ, RZ, c[0x0][0x4ac] ;  /* 0x00012b00ff097624 */ /* 0x000fc600078e00ff */
[----:B------:R-:W-:Y:S01]  /*13290*/  SEL R8, R8, c[0x0][0x450], P2 ;  /* 0x0001140008087a07 */ /* 0x000fe20001000000 */
[----:B------:R-:W-:Y:S01]  /*132a0*/  IMAD.IADD R7, R7, 0x1, R5 ;  /* 0x0000000107077824 */ /* 0x000fe200078e0205 */
[----:B------:R-:W-:Y:S02]  /*132b0*/  SEL R9, R9, c[0x0][0x454], P2 ;  /* 0x0001150009097a07 */ /* 0x000fe40001000000 */
[----:B------:R-:W-:-:S04]  /*132c0*/  LEA R5, P0, R6, R8, 0x2 ;  /* 0x0000000806057211 */ /* 0x000fc800078010ff */
[----:B------:R-:W-:Y:S01]  /*132d0*/  LEA.HI.X R7, R6, R9, R7, 0x2, P0 ;  /* 0x0000000906077211 */ /* 0x000fe200000f1407 */
[----:B------:R-:W-:Y:S01]  /*132e0*/  SHFL.IDX PT, R8, R5, RZ, 0x1c1f ;  /* 0x001c1fff05087589 */ /* 0x000fe200000e0000 */
[----:B------:R-:W-:-:S03]  /*132f0*/  IMAD.IADD R19, R93, 0x1, -R19 ;  /* 0x000000015d137824 */ /* 0x000fc600078e0a13 */
[----:B------:R-:W1:Y:S04]  /*13300*/  SHFL.IDX PT, R9, R7, RZ, 0x1c1f ;  /* 0x001c1fff07097589 */ /* 0x000e6800000e0000 */
[----:B------:R3:W-:Y:S01]  /*13310*/  SHFL.IDX PT, R6, R5, 0x1, 0x1c1f ;  /* 0x003c1f0005067f89 */ /* 0x0007e200000e0000 */
[----:B------:R-:W-:-:S03]  /*13320*/  LOP3.LUT P0, RZ, R19, 0x3, RZ, 0xc0, !PT ;  /* 0x0000000313ff7812 */ /* 0x000fc6000780c0ff */
[----:B------:R-:W2:Y:S01]  /*13330*/  SHFL.IDX PT, R7, R7, 0x1, 0x1c1f ;  /* 0x003c1f0007077f89 */ /* 0x000ea200000e0000 */
[----:B---3--:R-:W-:-:S05]  /*13340*/  IMAD R5, R229, 0x80, R14 ;  /* 0x00000080e5057824 */ /* 0x008fca00078e020e */
[C---:B------:R-:W-:Y:S02]  /*13350*/  IADD3 R10, R5.reuse, 0x8, RZ ;  /* 0x00000008050a7810 */ /* 0x040fe40007ffe0ff */
[-C--:B------:R-:W-:Y:S02]  /*13360*/  ISETP.GE.OR P1, PT, R5, R12.reuse, P0 ;  /* 0x0000000c0500720c */ /* 0x080fe40000726670 */
[----:B------:R-:W-:-:S11]  /*13370*/  ISETP.GE.OR P0, PT, R10, R12, P0 ;  /* 0x0000000c0a00720c */ /* 0x000fd60000706670 */
[----:B-1----:R1:W-:Y:S01]  /*13380*/  @!P1 ST.E [R8.64], R18 ;  /* 0x0000001208009985 */ /* 0x0023e2000c101908 */
[----:B------:R-:W-:-:S03]  /*13390*/  ISETP.GE.AND P1, PT, R10, R12, PT ;  /* 0x0000000c0a00720c */ /* 0x000fc60003f26270 */
[----:B--2---:R1:W-:Y:S01]  /*133a0*/  @!P0 ST.E [R6.64], R17 ;  /* 0x0000001106008985 */ /* 0x0043e2000c101908 */
[----:B------:R-:W-:Y:S02]  /*133b0*/  ISETP.GE.AND P0, PT, R5, R12, PT ;  /* 0x0000000c0500720c */ /* 0x000fe40003f06270 */
[----:B------:R-:W-:Y:S01]  /*133c0*/  P2R R13, PR, RZ, 0x2 ;  /* 0x00000002ff0d7803 */ /* 0x000fe20000000000 */
[----:B------:R-:W-:Y:S05]  /*133d0*/  @P2 BRA `(.L_x_281) ;  /* 0x0000091000002947 */ /* 0x000fea0003800000 */
[----:B------:R-:W-:Y:S01]  /*133e0*/  IMAD R11, R11, c[0x0][0x3a0], RZ ;  /* 0x0000e8000b0b7a24 */ /* 0x000fe200078e02ff */
[----:B-1----:R-:W-:Y:S01]  /*133f0*/  LEA R8, R229, R218, 0x7 ;  /* 0x000000dae5087211 */ /* 0x002fe200078e38ff */
[C---:B------:R-:W-:Y:S01]  /*13400*/  IMAD.WIDE.U32 R6, R2.reuse, c[0x0][0x3a0], RZ ;  /* 0x0000e80002067a25 */ /* 0x040fe200078e00ff */
[----:B------:R-:W-:Y:S01]  /*13410*/  SHF.R.S32.HI R5, RZ, 0x1f, R0 ;  /* 0x0000001fff057819 */ /* 0x000fe20000011400 */
[----:B------:R1:W2:Y:S02]  /*13420*/  LDS.128 R28, [R198+0x80] ;  /* 0x00008000c61c7984 */ /* 0x0002a40000000c00 */
[----:B------:R-:W-:-:S02]  /*13430*/  IMAD R2, R2, c[0x0][0x3a4], R11 ;  /* 0x0000e90002027a24 */ /* 0x000fc400078e020b */
[----:B------:R-:W-:Y:S01]  /*13440*/  @P3 IMAD.HI.U32 R9, R8, c[0x0][0x4ec], RZ ;  /* 0x00013b0008093a27 */ /* 0x000fe200078e00ff */
[----:B------:R1:W3:Y:S02]  /*13450*/  LDS.128 R44, [R198+0x1080] ;  /* 0x00108000c62c7984 */ /* 0x0002e40000000c00 */
[----:B------:R-:W-:Y:S02]  /*13460*/  IADD3 R3, R7, R2, RZ ;  /* 0x0000000207037210 */ /* 0x000fe40007ffe0ff */
[----:B------:R-:W-:Y:S01]  /*13470*/  MOV R2, R6 ;  /* 0x0000000600027202 */ /* 0x000fe20000000f00 */
[----:B------:R1:W4:Y:S04]  /*13480*/  LDS.128 R60, [R198+0x2080] ;  /* 0x00208000c63c7984 */ /* 0x0003280000000c00 */
[----:B------:R-:W-:Y:S01]  /*13490*/  IMAD.WIDE.U32 R6, R4, c[0x0][0x3e8], R2 ;  /* 0x0000fa0004067a25 */ /* 0x000fe200078e0002 */
[----:B------:R1:W1:Y:S01]  /*134a0*/  LDS.128 R76, [R198+0x3080] ;  /* 0x00308000c64c7984 */ /* 0x0002620000000c00 */
[----:B------:R-:W-:-:S02]  /*134b0*/  MOV R2, R8 ;  /* 0x0000000800027202 */ /* 0x000fc40000000f00 */
[----:B------:R-:W-:Y:S01]  /*134c0*/  IMAD R3, R5, c[0x0][0x3f0], RZ ;  /* 0x0000fc0005037a24 */ /* 0x000fe200078e02ff */
[----:B------:R1:W1:Y:S01]  /*134d0*/  LDS.128 R24, [R198+0x4080] ;  /* 0x00408000c6187984 */ /* 0x0002620000000c00 */
[----:B------:R-:W-:Y:S01]  /*134e0*/  IMAD R5, R4, c[0x0][0x3ec], R7 ;  /* 0x0000fb0004057a24 */ /* 0x000fe200078e0207 */
[----:B------:R-:W-:Y:S01]  /*134f0*/  MOV R4, R6 ;  /* 0x0000000600047202 */ /* 0x000fe20000000f00 */
[C---:B------:R-:W-:Y:S01]  /*13500*/  IMAD R7, R0.reuse, c[0x0][0x3f4], R3 ;  /* 0x0000fd0000077a24 */ /* 0x040fe200078e0203 */
[----:B------:R1:W1:Y:S01]  /*13510*/  LDS.128 R40, [R198+0x5080] ;  /* 0x00508000c6287984 */ /* 0x0002620000000c00 */
[----:B------:R-:W-:Y:S02]  /*13520*/  @P3 SHF.R.U32.HI R2, RZ, c[0x0][0x4f0], R9 ;  /* 0x00013c00ff023a19 */ /* 0x000fe40000011609 */
[----:B------:R-:W-:Y:S01]  /*13530*/  IMAD.WIDE.U32 R4, R0, c[0x0][0x3f0], R4 ;  /* 0x0000fc0000047a25 */ /* 0x000fe200078e0004 */
[----:B------:R1:W1:Y:S01]  /*13540*/  LDS.128 R56, [R198+0x6080] ;  /* 0x00608000c6387984 */ /* 0x0002620000000c00 */
[----:B------:R-:W-:-:S02]  /*13550*/  SHF.R.S32.HI R3, RZ, 0x1f, R2 ;  /* 0x0000001fff037819 */ /* 0x000fc40000011402 */
[----:B------:R-:W-:Y:S01]  /*13560*/  IADD3 R0, -R2, RZ, RZ ;  /* 0x000000ff02007210 */ /* 0x000fe20007ffe1ff */
[----:B------:R1:W1:Y:S01]  /*13570*/  LDS.128 R72, [R198+0x7080] ;  /* 0x00708000c6487984 */ /* 0x0002620000000c00 */
[----:B------:R-:W-:Y:S01]  /*13580*/  IADD3 R5, R5, R7, RZ ;  /* 0x0000000705057210 */ /* 0x000fe20007ffe0ff */
[----:B------:R-:W-:Y:S02]  /*13590*/  IMAD R3, R3, c[0x0][0x3e0], RZ ;  /* 0x0000f80003037a24 */ /* 0x000fe400078e02ff */
[----:B------:R1:W1:Y:S01]  /*135a0*/  LDS.128 R20, [R198+0x8080] ;  /* 0x00808000c6147984 */ /* 0x0002620000000c00 */
[----:B------:R-:W-:Y:S02]  /*135b0*/  IMAD R0, R0, c[0x0][0x4e8], R8 ;  /* 0x00013a0000007a24 */ /* 0x000fe400078e0208 */
[C---:B------:R-:W-:Y:S01]  /*135c0*/  IMAD R6, R2.reuse, c[0x0][0x3e4], R3 ;  /* 0x0000f90002067a24 */ /* 0x040fe200078e0203 */
[----:B------:R1:W1:Y:S01]  /*135d0*/  LDS.128 R36, [R198+0x9080] ;  /* 0x00908000c6247984 */ /* 0x0002620000000c00 */
[----:B------:R-:W-:Y:S01]  /*135e0*/  IMAD.WIDE.U32 R2, R2, c[0x0][0x3e0], R4 ;  /* 0x0000f80002027a25 */ /* 0x000fe200078e0004 */
[----:B------:R-:W-:-:S02]  /*135f0*/  SHF.R.S32.HI R4, RZ, 0x1f, R0 ;  /* 0x0000001fff047819 */ /* 0x000fc40000011400 */
[----:B------:R1:W1:Y:S01]  /*13600*/  LDS.128 R52, [R198+0xa080] ;  /* 0x00a08000c6347984 */ /* 0x0002620000000c00 */
[----:B------:R-:W-:Y:S02]  /*13610*/  LEA R5, R229, R208, 0x7 ;  /* 0x000000d0e5057211 */ /* 0x000fe400078e38ff */
[----:B------:R-:W-:Y:S01]  /*13620*/  IADD3 R3, R3, R6, RZ ;  /* 0x0000000603037210 */ /* 0x000fe20007ffe0ff */
[----:B------:R1:W1:Y:S01]  /*13630*/  LDS.128 R68, [R198+0xb080] ;  /* 0x00b08000c6447984 */ /* 0x0002620000000c00 */
[----:B------:R-:W-:-:S03]  /*13640*/  IMAD R4, R4, c[0x0][0x3d8], RZ ;  /* 0x0000f60004047a24 */ /* 0x000fc600078e02ff */
[----:B------:R1:W1:Y:S01]  /*13650*/  LDS.128 R16, [R198+0xc080] ;  /* 0x00c08000c6107984 */ /* 0x0002620000000c00 */
[----:B------:R-:W-:-:S03]  /*13660*/  IMAD.WIDE.U32 R2, R0, c[0x0][0x3d8], R2 ;  /* 0x0000f60000027a25 */ /* 0x000fc600078e0002 */
[----:B------:R1:W1:Y:S01]  /*13670*/  LDS.128 R32, [R198+0xd080] ;  /* 0x00d08000c6207984 */ /* 0x0002620000000c00 */
[----:B------:R-:W-:Y:S01]  /*13680*/  IMAD R0, R0, c[0x0][0x3dc], R4 ;  /* 0x0000f70000007a24 */ /* 0x000fe200078e0204 */
[C---:B------:R-:W-:Y:S02]  /*13690*/  LEA R14, P0, R2.reuse, c[0x0][0x380], 0x1 ;  /* 0x0000e000020e7a11 */ /* 0x040fe400078008ff */
[----:B------:R1:W1:Y:S02]  /*136a0*/  LDS.128 R48, [R198+0xe080] ;  /* 0x00e08000c6307984 */ /* 0x0002640000000c00 */
[----:B------:R-:W-:Y:S02]  /*136b0*/  IADD3 R0, R3, R0, RZ ;  /* 0x0000000003007210 */ /* 0x000fe40007ffe0ff */
[----:B------:R1:W1:Y:S02]  /*136c0*/  LDS.128 R64, [R198+0xf080] ;  /* 0x00f08000c6407984 */ /* 0x0002640000000c00 */
[----:B------:R-:W-:Y:S01]  /*136d0*/  LEA.HI.X R13, R2, c[0x0][0x384], R0, 0x1, P0 ;  /* 0x0000e100020d7a11 */ /* 0x000fe200000f0c00 */
[----:B------:R-:W-:Y:S05]  /*136e0*/  BRA.DIV ~URZ, `(.L_x_282) ;  /* 0x000049227f007947 */ /* 0x000fea000b800000 */
[----:B--234-:R2:W3:Y:S02]  /*136f0*/  SHFL.IDX PT, R4, R13, RZ, 0x181f ;  /* 0x00181fff0d047589 */ /* 0x01c4e400000e0000 */
.L_x_353:
[----:B------:R-:W-:Y:S05]  /*13700*/  BRA.DIV ~URZ, `(.L_x_283) ;  /* 0x000049727f007947 */ /* 0x000fea000b800000 */
[----:B------:R4:W2:Y:S02]  /*13710*/  SHFL.IDX PT, R0, R14, RZ, 0x181f ;  /* 0x00181fff0e007589 */ /* 0x0008a400000e0000 */
.L_x_354:
[----:B------:R-:W-:Y:S01]  /*13720*/  ISETP.GE.AND P0, PT, R5, R12, PT ;  /* 0x0000000c0500720c */ /* 0x000fe20003f06270 */
[----:B------:R-:W-:-:S12]  /*13730*/  BSSY B0, `(.L_x_284) ;  /* 0x0000012000007945 */ /* 0x000fd80003800000 */
[----:B------:R-:W-:Y:S05]  /*13740*/  @P0 BRA `(.L_x_285) ;  /* 0x0000010000000947 */ /* 0x000fea0003800000 */
[----:B------:R-:W-:Y:S02]  /*13750*/  ISETP.GE.AND P3, PT, R132, c[0x0][0x3c8], PT ;  /* 0x0000f20084007a0c */ /* 0x000fe40003f66270 */
[----:B------:R-:W-:Y:S02]  /*13760*/  ISETP.GE.AND P2, PT, R135, c[0x0][0x3c8], PT ;  /* 0x0000f20087007a0c */ /* 0x000fe40003f46270 */
[----:B------:R-:W-:Y:S02]  /*13770*/  ISETP.GE.AND P1, PT, R199, c[0x0][0x3c8], PT ;  /* 0x0000f200c7007a0c */ /* 0x000fe40003f26270 */
[----:B------:R-:W-:-:S07]  /*13780*/  ISETP.GE.AND P0, PT, R200, c[0x0][0x3c8], PT ;  /* 0x0000f200c8007a0c */ /* 0x000fce0003f06270 */
[-C--:B--2---:R-:W-:Y:S02]  /*13790*/  @!P3 LEA R10, P4, R132, R0.reuse, 0x1 ;  /* 0x00000000840ab211 */ /* 0x084fe400078808ff */
[-C--:B------:R-:W-:Y:S02]  /*137a0*/  @!P2 LEA R8, P6, R204, R0.reuse, 0x1 ;  /* 0x00000000cc08a211 */ /* 0x080fe400078c08ff */
[C---:B------:R-:W-:Y:S02]  /*137b0*/  @!P1 LEA R6, P5, R199.reuse, R0, 0x1 ;  /* 0x00000000c7069211 */ /* 0x040fe400078a08ff */
[----:B---3--:R-:W-:Y:S02]  /*137c0*/  @!P3 LEA.HI.X R11, R132, R4, R133, 0x1, P4 ;  /* 0x00000004840bb211 */ /* 0x008fe400020f0c85 */
[----:B------:R-:W-:Y:S02]  /*137d0*/  @!P0 LEA R2, P4, R200, R0, 0x1 ;  /* 0x00000000c8028211 */ /* 0x000fe400078808ff */
[-C--:B------:R-:W-:Y:S01]  /*137e0*/  @!P2 LEA.HI.X R9, R204, R4.reuse, R209, 0x1, P6 ;  /* 0x00000004cc09a211 */ /* 0x080fe200030f0cd1 */
[----:B------:R2:W-:Y:S01]  /*137f0*/  @!P3 ST.E.128 [R10.64], R28 ;  /* 0x0000001c0a00b985 */ /* 0x0005e2000c101d08 */
[----:B------:R-:W-:-:S02]  /*13800*/  @!P1 LEA.HI.X R7, R199, R4, R211, 0x1, P5 ;  /* 0x00000004c7079211 */ /* 0x000fc400028f0cd3 */
[----:B------:R-:W-:Y:S01]  /*13810*/  @!P0 LEA.HI.X R3, R200, R4, R210, 0x1, P4 ;  /* 0x00000004c8038211 */ /* 0x000fe200020f0cd2 */
[----:B-1----:R2:W-:Y:S04]  /*13820*/  @!P2 ST.E.128 [R8.64], R24 ;  /* 0x000000180800a985 */ /* 0x0025e8000c101d08 */
[----:B------:R2:W-:Y:S04]  /*13830*/  @!P1 ST.E.128 [R6.64], R20 ;  /* 0x0000001406009985 */ /* 0x0005e8000c101d08 */
[----:B------:R2:W-:Y:S02]  /*13840*/  @!P0 ST.E.128 [R2.64], R16 ;  /* 0x0000001002008985 */ /* 0x0005e4000c101d08 */
.L_x_285:
[----:B------:R-:W-:Y:S05]  /*13850*/  BSYNC B0 ;  /* 0x0000000000007941 */ /* 0x000fea0003800000 */
.L_x_284:
[----:B------:R-:W-:Y:S05]  /*13860*/  BRA.DIV ~URZ, `(.L_x_286) ;  /* 0x000048827f007947 */ /* 0x000fea000b800000 */
[----:B---3--:R3:W4:Y:S04]  /*13870*/  SHFL.IDX PT, R4, R13, 0x1, 0x181f ;  /* 0x00381f000d047f89 */ /* 0x00872800000e0000 */
[----:B--2---:R3:W2:Y:S02]  /*13880*/  SHFL.IDX PT, R0, R14, 0x1, 0x181f ;  /* 0x00381f000e007f89 */ /* 0x0046a400000e0000 */
.L_x_355:
[----:B------:R-:W-:Y:S01]  /*13890*/  IADD3 R2, R5, 0x20, RZ ;  /* 0x0000002005027810 */ /* 0x000fe20007ffe0ff */
[----:B------:R-:W-:Y:S03]  /*138a0*/  BSSY B0, `(.L_x_287) ;  /* 0x0000013000007945 */ /* 0x000fe60003800000 */
[----:B------:R-:W-:-:S13]  /*138b0*/  ISETP.GE.AND P0, PT, R2, R12, PT ;  /* 0x0000000c0200720c */ /* 0x000fda0003f06270 */
        /* <DEDUP_REMOVED lines=8> */
[----:B----4-:R-:W-:Y:S02]  /*13940*/  @!P3 LEA.HI.X R11, R132, R4, R133, 0x1, P4 ;  /* 0x00000004840bb211 */ /* 0x010fe400020f0c85 */
        /* <DEDUP_REMOVED lines=8> */
.L_x_288:
[----:B------:R-:W-:Y:S05]  /*139d0*/  BSYNC B0 ;  /* 0x0000000000007941 */ /* 0x000fea0003800000 */
.L_x_287:
[----:B------:R-:W-:Y:S05]  /*139e0*/  BRA.DIV ~URZ, `(.L_x_289) ;  /* 0x000047d27f007947 */ /* 0x000fea000b800000 */
[----:B----4-:R4:W3:Y:S02]  /*139f0*/  SHFL.IDX PT, R4, R13, 0x2, 0x181f ;  /* 0x00581f000d047f89 */ /* 0x0108e400000e0000 */
.L_x_356:
[----:B------:R-:W-:Y:S05]  /*13a00*/  BRA.DIV ~URZ, `(.L_x_290) ;  /* 0x000048227f007947 */ /* 0x000fea000b800000 */
[----:B--2---:R2:W4:Y:S02]  /*13a10*/  SHFL.IDX PT, R0, R14, 0x2, 0x181f ;  /* 0x00581f000e007f89 */ /* 0x00452400000e0000 */
.L_x_357:
        /* <DEDUP_REMOVED lines=8> */
[-C--:B----4-:R-:W-:Y:S02]  /*13aa0*/  @!P3 LEA R10, P4, R132, R0.reuse, 0x1 ;  /* 0x00000000840ab211 */ /* 0x090fe400078808ff */
        /* <DEDUP_REMOVED lines=11> */
.L_x_292:
[----:B------:R-:W-:Y:S05]  /*13b60*/  BSYNC B0 ;  /* 0x0000000000007941 */ /* 0x000fea0003800000 */
.L_x_291:
[----:B------:R-:W-:Y:S05]  /*13b70*/  BRA.DIV ~URZ, `(.L_x_293) ;  /* 0x000047227f007947 */ /* 0x000fea000b800000 */
[----:B---3--:R3:W2:Y:S04]  /*13b80*/  SHFL.IDX PT, R4, R13, 0x3, 0x181f ;  /* 0x00781f000d047f89 */ /* 0x0086a800000e0000 */
[----:B----4-:R3:W4:Y:S02]  /*13b90*/  SHFL.IDX PT, R0, R14, 0x3, 0x181f ;  /* 0x00781f000e007f89 */ /* 0x01072400000e0000 */
.L_x_358:
[----:B------:R-:W-:-:S04]  /*13ba0*/  IADD3 R2, R5, 0x60, RZ ;  /* 0x0000006005027810 */ /* 0x000fc80007ffe0ff */
[----:B------:R-:W-:-:S13]  /*13bb0*/  ISETP.GE.AND P0, PT, R2, R12, PT ;  /* 0x0000000c0200720c */ /* 0x000fda0003f06270 */
[----:B------:R-:W-:Y:S05]  /*13bc0*/  @P0 BRA `(.L_x_294) ;  /* 0x00002bf000000947 */ /* 0x000fea0003800000 */
[----:B------:R-:W-:Y:S02]  /*13bd0*/  ISETP.GE.AND P2, PT, R132, c[0x0][0x3c8], PT ;  /* 0x0000f20084007a0c */ /* 0x000fe40003f46270 */
[----:B------:R-:W-:Y:S02]  /*13be0*/  ISETP.GE.AND P1, PT, R135, c[0x0][0x3c8], PT ;  /* 0x0000f20087007a0c */ /* 0x000fe40003f26270 */
[----:B------:R-:W-:-:S09]  /*13bf0*/  ISETP.GE.AND P0, PT, R199, c[0x0][0x3c8], PT ;  /* 0x0000f200c7007a0c */ /* 0x000fd20003f06270 */
[-C--:B----4-:R-:W-:Y:S02]  /*13c00*/  @!P2 LEA R8, P5, R132, R0.reuse, 0x1 ;  /* 0x000000008408a211 */ /* 0x090fe400078a08ff */
[-C--:B------:R-:W-:Y:S02]  /*13c10*/  @!P1 LEA R6, P4, R204, R0.reuse, 0x1 ;  /* 0x00000000cc069211 */ /* 0x080fe400078808ff */
[C---:B------:R-:W-:Y:S02]  /*13c20*/  @!P0 LEA R2, P3, R199.reuse, R0, 0x1 ;  /* 0x00000000c7028211 */ /* 0x040fe400078608ff */
[-C--:B--2---:R-:W-:Y:S02]  /*13c30*/  @!P2 LEA.HI.X R9, R132, R4.reuse, R133, 0x1, P5 ;  /* 0x000000048409a211 */ /* 0x084fe400028f0c85 */
[-C--:B------:R-:W-:Y:S02]  /*13c40*/  @!P1 LEA.HI.X R7, R204, R4.reuse, R209, 0x1, P4 ;  /* 0x00000004cc079211 */ /* 0x080fe400020f0cd1 */
[----:B------:R-:W-:Y:S01]  /*13c50*/  @!P0 LEA.HI.X R3, R199, R4, R211, 0x1, P3 ;  /* 0x00000004c7038211 */ /* 0x000fe200018f0cd3 */
[----:B-1----:R1:W-:Y:S04]  /*13c60*/  @!P2 ST.E.128 [R8.64], R76 ;  /* 0x0000004c0800a985 */ /* 0x0023e8000c101d08 */
[----:B------:R1:W-:Y:S04]  /*13c70*/  @!P1 ST.E.128 [R6.64], R72 ;  /* 0x0000004806009985 */ /* 0x0003e8000c101d08 */
[----:B------:R1:W-:Y:S01]  /*13c80*/  @!P0 ST.E.128 [R2.64], R68 ;  /* 0x0000004402008985 */ /* 0x0003e2000c101d08 */
[----:B------:R-:W-:-:S13]  /*13c90*/  ISETP.GE.AND P0, PT, R200, c[0x0][0x3c8], PT ;  /* 0x0000f200c8007a0c */ /* 0x000fda0003f06270 */
[----:B------:R-:W-:Y:S05]  /*13ca0*/  @P0 BRA `(.L_x_294) ;  /* 0x00002b1000000947 */ /* 0x000fea0003800000 */
[----:B-1----:R-:W-:-:S04]  /*13cb0*/  LEA R2, P0, R200, R0, 0x1 ;  /* 0x00000000c8027211 */ /* 0x002fc800078008ff */
[----:B------:R-:W-:-:S05]  /*13cc0*/  LEA.HI.X R3, R200, R4, R210, 0x1, P0 ;  /* 0x00000004c8037211 */ /* 0x000fca00000f0cd2 */
[----:B------:R1:W-:Y:S01]  /*13cd0*/  ST.E.128 [R2.64], R64 ;  /* 0x0000004002007985 */ /* 0x0003e2000c101d08 */
[----:B------:R-:W-:Y:S05]  /*13ce0*/  BRA `(.L_x_294) ;  /* 0x00002ad000007947 */ /* 0x000fea0003800000 */
.L_x_281:
[----:B------:R-:W-:Y:S02]  /*13cf0*/  IMAD R11, R11, c[0x0][0x408], RZ ;  /* 0x000102000b0b7a24 */ /* 0x000fe400078e02ff */
[----:B-1----:R-:W-:-:S04]  /*13d00*/  IMAD.WIDE.U32 R6, R2, c[0x0][0x408], RZ ;  /* 0x0001020002067a25 */ /* 0x002fc800078e00ff */
[----:B------:R-:W-:Y:S01]  /*13d10*/  IMAD R11, R2, c[0x0][0x40c], R11 ;  /* 0x00010300020b7a24 */ /* 0x000fe200078e020b */
[----:B------:R-:W-:-:S04]  /*13d20*/  SHF.R.S32.HI R2, RZ, 0x1f, R0 ;  /* 0x0000001fff027819 */ /* 0x000fc80000011400 */
[----:B------:R-:W-:Y:S01]  /*13d30*/  IADD3 R7, R7, R11, RZ ;  /* 0x0000000b07077210 */ /* 0x000fe20007ffe0ff */
[----:B------:R-:W-:-:S04]  /*13d40*/  IMAD R2, R2, c[0x0][0x440], RZ ;  /* 0x0001100002027a24 */ /* 0x000fc800078e02ff */
[----:B------:R-:W-:-:S04]  /*13d50*/  IMAD.WIDE.U32 R6, R4, c[0x0][0x438], R6 ;  /* 0x00010e0004067a25 */ /* 0x000fc800078e0006 */
[----:B------:R-:W-:Y:S01]  /*13d60*/  IMAD R5, R4, c[0x0][0x43c], R7 ;  /* 0x00010f0004057a24 */ /* 0x000fe200078e0207 */
[----:B------:R-:W-:-:S05]  /*13d70*/  MOV R4, R6 ;  /* 0x0000000600047202 */ /* 0x000fca0000000f00 */
[----:B------:R-:W-:-:S04]  /*13d80*/  IMAD.WIDE.U32 R4, R0, c[0x0][0x440], R4 ;  /* 0x0001100000047a25 */ /* 0x000fc800078e0004 */
[----:B------:R-:W-:Y:S02]  /*13d90*/  IMAD R0, R0, c[0x0][0x444], R2 ;  /* 0x0001110000007a24 */ /* 0x000fe400078e0202 */
[----:B------:R-:W-:-:S03]  /*13da0*/  @P3 IMAD.HI.U32 R2, R3, c[0x0][0x4ec], RZ ;  /* 0x00013b0003023a27 */ /* 0x000fc600078e00ff */
[----:B------:R-:W-:Y:S02]  /*13db0*/  IADD3 R5, R5, R0, RZ ;  /* 0x0000000005057210 */ /* 0x000fe40007ffe0ff */
[----:B------:R-:W-:Y:S02]  /*13dc0*/  MOV R0, R3 ;  /* 0x0000000300007202 */ /* 0x000fe40000000f00 */
[----:B------:R-:W-:Y:S01]  /*13dd0*/  @P3 SHF.R.U32.HI R0, RZ, c[0x0][0x4f0], R2 ;  /* 0x00013c00ff003a19 */ /* 0x000fe20000011602 */
[----:B------:R-:W-:-:S03]  /*13de0*/  IMAD.WIDE.U32 R4, R245, c[0x0][0x448], R4 ;  /* 0x00011200f5047a25 */ /* 0x000fc600078e0004 */
[----:B------:R-:W-:Y:S01]  /*13df0*/  SHF.R.S32.HI R2, RZ, 0x1f, R0 ;  /* 0x0000001fff027819 */ /* 0x000fe20000011400 */
[----:B------:R-:W-:Y:S01]  /*13e00*/  IMAD R5, R245, c[0x0][0x44c], R5 ;  /* 0x00011300f5057a24 */ /* 0x000fe200078e0205 */
[----:B------:R-:W-:-:S03]  /*13e10*/  IADD3 R6, -R0, RZ, RZ ;  /* 0x000000ff00067210 */ /* 0x000fc60007ffe1ff */
[----:B------:R-:W-:Y:S02]  /*13e20*/  IMAD R7, R2, c[0x0][0x430], RZ ;  /* 0x00010c0002077a24 */ /* 0x000fe400078e02ff */
[----:B------:R-:W-:Y:S02]  /*13e30*/  IMAD R6, R6, c[0x0][0x4e8], R3 ;  /* 0x00013a0006067a24 */ /* 0x000fe400078e0203 */
[----:B------:R-:W-:-:S04]  /*13e40*/  IMAD.WIDE.U32 R2, R0, c[0x0][0x430], R4 ;  /* 0x00010c0000027a25 */ /* 0x000fc800078e0004 */
[----:B------:R-:W-:-:S05]  /*13e50*/  IMAD R0, R0, c[0x0][0x434], R7 ;  /* 0x00010d0000007a24 */ /* 0x000fca00078e0207 */
[----:B------:R-:W-:Y:S02]  /*13e60*/  IADD3 R3, R3, R0, RZ ;  /* 0x0000000003037210 */ /* 0x000fe40007ffe0ff */
[----:B------:R-:W-:-:S03]  /*13e70*/  SHF.R.S32.HI R0, RZ, 0x1f, R6 ;  /* 0x0000001fff007819 */ /* 0x000fc60000011406 */
[----:B------:R-:W-:-:S04]  /*13e80*/  IMAD.WIDE.U32 R2, R6, c[0x0][0x428], R2 ;  /* 0x00010a0006027a25 */ /* 0x000fc800078e0002 */
[----:B------:R-:W-:Y:S01]  /*13e90*/  IMAD R0, R0, c[0x0][0x428], RZ ;  /* 0x00010a0000007a24 */ /* 0x000fe200078e02ff */
[----:B------:R-:W-:-:S03]  /*13ea0*/  LEA R12, P1, R2, c[0x0][0x400], 0x2 ;  /* 0x00010000020c7a11 */ /* 0x000fc600078210ff */
[----:B------:R-:W-:-:S05]  /*13eb0*/  IMAD R6, R6, c[0x0][0x42c], R0 ;  /* 0x00010b0006067a24 */ /* 0x000fca00078e0200 */
[----:B------:R-:W-:-:S04]  /*13ec0*/  IADD3 R6, R3, R6, RZ ;  /* 0x0000000603067210 */ /* 0x000fc80007ffe0ff */
[----:B------:R-:W-:Y:S01]  /*13ed0*/  LEA.HI.X R5, R2, c[0x0][0x404], R6, 0x2, P1 ;  /* 0x0001010002057a11 */ /* 0x000fe200008f1406 */
[----:B------:R-:W-:Y:S05]  /*13ee0*/  BRA.DIV ~URZ, `(.L_x_295) ;  /* 0x000044827f007947 */ /* 0x000fea000b800000 */
[----:B------:R1:W2:Y:S02]  /*13ef0*/  SHFL.IDX PT, R4, R5, RZ, 0x1c1f ;  /* 0x001c1fff05047589 */ /* 0x0002a400000e0000 */
.L_x_359:
[----:B------:R-:W-:Y:S05]  /*13f00*/  BRA.DIV ~URZ, `(.L_x_296) ;  /* 0x000044d27f007947 */ /* 0x000fea000b800000 */
[----:B------:R3:W4:Y:S02]  /*13f10*/  SHFL.IDX PT, R0, R12, RZ, 0x1c1f ;  /* 0x001c1fff0c007589 */ /* 0x00072400000e0000 */
.L_x_360:
[----:B------:R-:W-:Y:S01]  /*13f20*/  BSSY B0, `(.L_x_297) ;  /* 0x00000d4000007945 */ /* 0x000fe20003800000 */
[----:B------:R-:W-:Y:S05]  /*13f30*/  @P0 BRA `(.L_x_298) ;  /* 0x00000d2000000947 */ /* 0x000fea0003800000 */
[C---:B------:R-:W-:Y:S02]  /*13f40*/  ISETP.GE.AND P0, PT, R248.reuse, c[0x0][0x3c8], PT ;  /* 0x0000f200f8007a0c */ /* 0x040fe40003f06270 */
[C---:B------:R-:W-:Y:S02]  /*13f50*/  IADD3 R8, R248.reuse, 0x8, RZ ;  /* 0x00000008f8087810 */ /* 0x040fe40007ffe0ff */
[C---:B------:R-:W-:Y:S02]  /*13f60*/  IADD3 R9, R248.reuse, 0x8, RZ ;  /* 0x00000008f8097810 */ /* 0x040fe40007ffe0ff */
[----:B------:R-:W-:Y:S02]  /*13f70*/  IADD3 R7, R248, 0x10, RZ ;  /* 0x00000010f8077810 */ /* 0x000fe40007ffe0ff */
[----:B------:R-:W-:-:S02]  /*13f80*/  SHF.R.S32.HI R9, RZ, 0x1f, R9 ;  /* 0x0000001fff097819 */ /* 0x000fc40000011409 */
[C---:B------:R-:W-:Y:S02]  /*13f90*/  IADD3 R6, R248.reuse, 0x18, RZ ;  /* 0x00000018f8067810 */ /* 0x040fe40007ffe0ff */
[----:B------:R-:W-:Y:S01]  /*13fa0*/  IADD3 R14, R248, 0x60, RZ ;  /* 0x00000060f80e7810 */ /* 0x000fe20007ffe0ff */
[----:B----4-:R-:W-:Y:S01]  /*13fb0*/  @!P0 IMAD.MOV.U32 R2, RZ, RZ, R0 ;  /* 0x000000ffff028224 */ /* 0x010fe200078e0000 */
[----:B------:R-:W-:Y:S01]  /*13fc0*/  ISETP.GE.AND P2, PT, R6, c[0x0][0x3c8], PT ;  /* 0x0000f20006007a0c */ /* 0x000fe20003f46270 */
[----:B--2---:R-:W-:Y:S01]  /*13fd0*/  @!P0 IMAD.MOV.U32 R3, RZ, RZ, R4 ;  /* 0x000000ffff038224 */ /* 0x004fe200078e0004 */
[----:B------:R-:W-:Y:S02]  /*13fe0*/  ISETP.GE.AND P3, PT, R14, c[0x0][0x3c8], PT ;  /* 0x0000f2000e007a0c */ /* 0x000fe40003f66270 */
[C---:B------:R-:W-:Y:S01]  /*13ff0*/  IADD3 R10, R248.reuse, 0x70, RZ ;  /* 0x00000070f80a7810 */ /* 0x040fe20007ffe0ff */
[C---:B------:R-:W-:Y:S01]  /*14000*/  @!P0 IMAD.WIDE R2, R248.reuse, 0x4, R2 ;  /* 0x00000004f8028825 */ /* 0x040fe200078e0202 */
[----:B------:R-:W-:-:S02]  /*14010*/  IADD3 R15, R248, 0x60, RZ ;  /* 0x00000060f80f7810 */ /* 0x000fc40007ffe0ff */
[----:B------:R-:W-:Y:S02]  /*14020*/  ISETP.GE.AND P4, PT, R10, c[0x0][0x3c8], PT ;  /* 0x0000f2000a007a0c */ /* 0x000fe40003f86270 */
[----:B------:R2:W-:Y:S01]  /*14030*/  @!P0 ST.E.64 [R2.64], R136 ;  /* 0x0000008802008985 */ /* 0x0005e2000c101b08 */
[----:B------:R-:W-:Y:S02]  /*14040*/  ISETP.GE.AND P0, PT, R8, c[0x0][0x3c8], PT ;  /* 0x0000f20008007a0c */ /* 0x000fe40003f06270 */
[----:B------:R-:W-:Y:S02]  /*14050*/  SHF.R.S32.HI R15, RZ, 0x1f, R15 ;  /* 0x0000001fff0f7819 */ /* 0x000fe4000001140f */
[C---:B------:R-:W-:Y:S02]  /*14060*/  IADD3 R11, R248.reuse, 0x68, RZ ;  /* 0x00000068f80b7810 */ /* 0x040fe40007ffe0ff */
[----:B------:R-:W-:Y:S02]  /*14070*/  IADD3 R16, R248, 0xa0, RZ ;  /* 0x000000a0f8107810 */ /* 0x000fe40007ffe0ff */
[----:B------:R-:W-:-:S02]  /*14080*/  SHF.R.S32.HI R11, RZ, 0x1f, R11 ;  /* 0x0000001fff0b7819 */ /* 0x000fc4000001140b */
[----:B------:R-:W-:-:S03]  /*14090*/  SHF.R.S32.HI R16, RZ, 0x1f, R16 ;  /* 0x0000001fff107819 */ /* 0x000fc60000011410 */
[----:B--2---:R-:W-:-:S04]  /*140a0*/  @!P0 LEA R2, P1, R8, R0, 0x2 ;  /* 0x0000000008028211 */ /* 0x004fc800078210ff */
[----:B------:R-:W-:Y:S02]  /*140b0*/  @!P0 LEA.HI.X R3, R8, R4, R9, 0x2, P1 ;  /* 0x0000000408038211 */ /* 0x000fe400008f1409 */
[C---:B------:R-:W-:Y:S02]  /*140c0*/  IADD3 R8, R248.reuse, 0x10, RZ ;  /* 0x00000010f8087810 */ /* 0x040fe40007ffe0ff */
[----:B------:R-:W-:Y:S01]  /*140d0*/  IADD3 R9, R248, 0x30, RZ ;  /* 0x00000030f8097810 */ /* 0x000fe20007ffe0ff */
[----:B------:R2:W-:Y:S01]  /*140e0*/  @!P0 ST.E.64 [R2.64], R152 ;  /* 0x0000009802008985 */ /* 0x0005e2000c101b08 */
[----:B------:R-:W-:Y:S02]  /*140f0*/  ISETP.GE.AND P0, PT, R7, c[0x0][0x3c8], PT ;  /* 0x0000f20007007a0c */ /* 0x000fe40003f06270 */
[----:B------:R-:W-:Y:S02]  /*14100*/  SHF.R.S32.HI R8, RZ, 0x1f, R8 ;  /* 0x0000001fff087819 */ /* 0x000fe40000011408 */
[----:B------:R-:W-:-:S09]  /*14110*/  SHF.R.S32.HI R9, RZ, 0x1f, R9 ;  /* 0x0000001fff097819 */ /* 0x000fd20000011409 */
[----:B--2---:R-:W-:-:S04]  /*14120*/  @!P0 LEA R2, P1, R7, R0, 0x2 ;  /* 0x0000000007028211 */ /* 0x004fc800078210ff */
[----:B------:R-:W-:Y:S02]  /*14130*/  @!P0 LEA.HI.X R3, R7, R4, R8, 0x2, P1 ;  /* 0x0000000407038211 */ /* 0x000fe400008f1408 */
[C---:B------:R-:W-:Y:S02]  /*14140*/  IADD3 R7, R248.reuse, 0x18, RZ ;  /* 0x00000018f8077810 */ /* 0x040fe40007ffe0ff */
[----:B------:R-:W-:Y:S01]  /*14150*/  ISETP.GE.AND P1, PT, R247, c[0x0][0x3c8], PT ;  /* 0x0000f200f7007a0c */ /* 0x000fe20003f26270 */
[----:B------:R2:W-:Y:S01]  /*14160*/  @!P0 ST.E.64 [R2.64], R148 ;  /* 0x0000009402008985 */ /* 0x0005e2000c101b08 */
[----:B------:R-:W-:Y:S02]  /*14170*/  SHF.R.S32.HI R7, RZ, 0x1f, R7 ;  /* 0x0000001fff077819 */ /* 0x000fe40000011407 */
[----:B------:R-:W-:Y:S02]  /*14180*/  IADD3 R8, R248, 0x30, RZ ;  /* 0x00000030f8087810 */ /* 0x000fe40007ffe0ff */
[----:B--2---:R-:W-:-:S04]  /*14190*/  @!P2 LEA R2, P0, R6, R0, 0x2 ;  /* 0x000000000602a211 */ /* 0x004fc800078010ff */
[----:B------:R-:W-:Y:S02]  /*141a0*/  @!P2 LEA.HI.X R3, R6, R4, R7, 0x2, P0 ;  /* 0x000000040603a211 */ /* 0x000fe400000f1407 */
[----:B------:R-:W-:Y:S02]  /*141b0*/  SHF.R.S32.HI R6, RZ, 0x1f, R247 ;  /* 0x0000001fff067819 */ /* 0x000fe400000114f7 */
[----:B------:R-:W-:Y:S01]  /*141c0*/  IADD3 R7, R248, 0x38, RZ ;  /* 0x00000038f8077810 */ /* 0x000fe20007ffe0ff */
[----:B------:R2:W-:Y:S01]  /*141d0*/  @!P2 ST.E.64 [R2.64], R144 ;  /* 0x000000900200a985 */ /* 0x0005e2000c101b08 */
[----:B------:R-:W-:Y:S02]  /*141e0*/  ISETP.GE.AND P2, PT, R246, c[0x0][0x3c8], PT ;  /* 0x0000f200f6007a0c */ /* 0x000fe40003f46270 */
[----:B--2---:R-:W-:-:S04]  /*141f0*/  @!P1 LEA R2, P0, R247, R0, 0x2 ;  /* 0x00000000f7029211 */ /* 0x004fc800078010ff */
[----:B------:R-:W-:Y:S02]  /*14200*/  @!P1 LEA.HI.X R3, R247, R4, R6, 0x2, P0 ;  /* 0x00000004f7039211 */ /* 0x000fe400000f1406 */
[----:B------:R-:W-:-:S03]  /*14210*/  SHF.R.S32.HI R6, RZ, 0x1f, R246 ;  /* 0x0000001fff067819 */ /* 0x000fc600000114f6 */
[----:B------:R2:W-:Y:S01]  /*14220*/  @!P1 ST.E.64 [R2.64], R156 ;  /* 0x0000009c02009985 */ /* 0x0005e2000c101b08 */
[----:B------:R-:W-:Y:S02]  /*14230*/  ISETP.GE.AND P1, PT, R8, c[0x0][0x3c8], PT ;  /* 0x0000f20008007a0c */ /* 0x000fe40003f26270 */
[----:B--2---:R-:W-:-:S04]  /*14240*/  @!P2 LEA R2, P0, R246, R0, 0x2 ;  /* 0x00000000f602a211 */ /* 0x004fc800078010ff */
[----:B------:R-:W-:Y:S02]  /*14250*/  @!P2 LEA.HI.X R3, R246, R4, R6, 0x2, P0 ;  /* 0x00000004f603a211 */ /* 0x000fe400000f1406 */
[----:B------:R-:W-:-:S03]  /*14260*/  IADD3 R6, R248, 0x40, RZ ;  /* 0x00000040f8067810 */ /* 0x000fc60007ffe0ff */
[----:B------:R2:W-:Y:S01]  /*14270*/  @!P2 ST.E.64 [R2.64], R24 ;  /* 0x000000180200a985 */ /* 0x0005e2000c101b08 */
[----:B------:R-:W-:Y:S02]  /*14280*/  ISETP.GE.AND P2, PT, R7, c[0x0][0x3c8], PT ;  /* 0x0000f20007007a0c */ /* 0x000fe40003f46270 */
[----:B--2---:R-:W-:-:S04]  /*14290*/  @!P1 LEA R2, P0, R8, R0, 0x2 ;  /* 0x0000000008029211 */ /* 0x004fc800078010ff */
[----:B------:R-:W-:Y:S02]  /*142a0*/  @!P1 LEA.HI.X R3, R8, R4, R9, 0x2, P0 ;  /* 0x0000000408039211 */ /* 0x000fe400000f1409 */
[C---:B------:R-:W-:Y:S02]  /*142b0*/  IADD3 R9, R248.reuse, 0x38, RZ ;  /* 0x00000038f8097810 */ /* 0x040fe40007ffe0ff */
[----:B------:R-:W-:Y:S01]  /*142c0*/  IADD3 R8, R248, 0x48, RZ ;  /* 0x00000048f8087810 */ /* 0x000fe20007ffe0ff */
[----:B------:R2:W-:Y:S01]  /*142d0*/  @!P1 ST.E.64 [R2.64], R28 ;  /* 0x0000001c02009985 */ /* 0x0005e2000c101b08 */
[----:B------:R-:W-:Y:S02]  /*142e0*/  SHF.R.S32.HI R9, RZ, 0x1f, R9 ;  /* 0x0000001fff097819 */ /* 0x000fe40000011409 */
[----:B------:R-:W-:Y:S02]  /*142f0*/  ISETP.GE.AND P1, PT, R6, c[0x0][0x3c8], PT ;  /* 0x0000f20006007a0c */ /* 0x000fe40003f26270 */
[----:B--2---:R-:W-:-:S04]  /*14300*/  @!P2 LEA R2, P0, R7, R0, 0x2 ;  /* 0x000000000702a211 */ /* 0x004fc800078010ff */
[----:B------:R-:W-:Y:S02]  /*14310*/  @!P2 LEA.HI.X R3, R7, R4, R9, 0x2, P0 ;  /* 0x000000040703a211 */ /* 0x000fe400000f1409 */
[C---:B------:R-:W-:Y:S02]  /*14320*/  IADD3 R9, R248.reuse, 0x40, RZ ;  /* 0x00000040f8097810 */ /* 0x040fe40007ffe0ff */
[----:B------:R-:W-:Y:S01]  /*14330*/  IADD3 R7, R248, 0x50, RZ ;  /* 0x00000050f8077810 */ /* 0x000fe20007ffe0ff */
[----:B------:R2:W-:Y:S01]  /*14340*/  @!P2 ST.E.64 [R2.64], R32 ;  /* 0x000000200200a985 */ /* 0x0005e2000c101b08 */
[----:B------:R-:W-:Y:S02]  /*14350*/  ISETP.GE.AND P2, PT, R8, c[0x0][0x3c8], PT ;  /* 0x0000f20008007a0c */ /* 0x000fe40003f46270 */
[----:B------:R-:W-:Y:S02]  /*14360*/  SHF.R.S32.HI R9, RZ, 0x1f, R9 ;  /* 0x0000001fff097819 */ /* 0x000fe40000011409 */
        /* <DEDUP_REMOVED lines=23> */
[----:B------:R-:W-:-:S03]  /*144e0*/  @!P3 LEA R6, P5, R14, R0, 0x2 ;  /* 0x000000000e06b211 */ /* 0x000fc600078a10ff */
[----:B------:R2:W-:Y:S01]  /*144f0*/  @!P2 ST.E.64 [R2.64], R48 ;  /* 0x000000300200a985 */ /* 0x0005e2000c101b08 */
[----:B------:R-:W-:Y:S02]  /*14500*/  @!P3 LEA.HI.X R7, R14, R4, R15, 0x2, P5 ;  /* 0x000000040e07b211 */ /* 0x000fe400028f140f */
[----:B------:R-:W-:Y:S02]  /*14510*/  ISETP.GE.AND P2, PT, R8, c[0x0][0x3c8], PT ;  /* 0x0000f20008007a0c */ /* 0x000fe40003f46270 */
[C---:B------:R-:W-:Y:S01]  /*14520*/  IADD3 R14, R248.reuse, 0x80, RZ ;  /* 0x00000080f80e7810 */ /* 0x040fe20007ffe0ff */
[----:B------:R4:W-:Y:S01]  /*14530*/  @!P3 ST.E.64 [R6.64], R52 ;  /* 0x000000340600b985 */ /* 0x0009e2000c101b08 */
[----:B------:R-:W-:Y:S02]  /*14540*/  IADD3 R15, R248, 0x70, RZ ;  /* 0x00000070f80f7810 */ /* 0x000fe40007ffe0ff */
[----:B------:R-:W-:Y:S02]  /*14550*/  ISETP.GE.AND P3, PT, R14, c[0x0][0x3c8], PT ;  /* 0x0000f2000e007a0c */ /* 0x000fe40003f66270 */
[----:B------:R-:W-:-:S02]  /*14560*/  SHF.R.S32.HI R15, RZ, 0x1f, R15 ;  /* 0x0000001fff0f7819 */ /* 0x000fc4000001140f */
[----:B--2---:R-:W-:-:S04]  /*14570*/  @!P1 LEA R2, P0, R9, R0, 0x2 ;  /* 0x0000000009029211 */ /* 0x004fc800078010ff */
[----:B------:R-:W-:Y:S02]  /*14580*/  @!P1 LEA.HI.X R3, R9, R4, R11, 0x2, P0 ;  /* 0x0000000409039211 */ /* 0x000fe400000f140b */
[----:B----4-:R-:W-:Y:S02]  /*14590*/  @!P4 LEA R6, P5, R10, R0, 0x2 ;  /* 0x000000000a06c211 */ /* 0x010fe400078a10ff */
[C---:B------:R-:W-:Y:S01]  /*145a0*/  IADD3 R9, R248.reuse, 0x88, RZ ;  /* 0x00000088f8097810 */ /* 0x040fe20007ffe0ff */
[----:B------:R2:W-:Y:S01]  /*145b0*/  @!P1 ST.E.64 [R2.64], R56 ;  /* 0x0000003802009985 */ /* 0x0005e2000c101b08 */
[----:B------:R-:W-:Y:S02]  /*145c0*/  IADD3 R11, R248, 0x78, RZ ;  /* 0x00000078f80b7810 */ /* 0x000fe40007ffe0ff */
[----:B------:R-:W-:Y:S02]  /*145d0*/  @!P4 LEA.HI.X R7, R10, R4, R15, 0x2, P5 ;  /* 0x000000040a07c211 */ /* 0x000fe400028f140f */
[----:B------:R-:W-:-:S02]  /*145e0*/  ISETP.GE.AND P1, PT, R9, c[0x0][0x3c8], PT ;  /* 0x0000f20009007a0c */ /* 0x000fc40003f26270 */
[----:B------:R-:W-:Y:S01]  /*145f0*/  SHF.R.S32.HI R11, RZ, 0x1f, R11 ;  /* 0x0000001fff0b7819 */ /* 0x000fe2000001140b */
[----:B------:R4:W-:Y:S01]  /*14600*/  @!P4 ST.E.64 [R6.64], R60 ;  /* 0x0000003c0600c985 */ /* 0x0009e2000c101b08 */
[C---:B------:R-:W-:Y:S02]  /*14610*/  IADD3 R10, R248.reuse, 0x90, RZ ;  /* 0x00000090f80a7810 */ /* 0x040fe40007ffe0ff */
[----:B------:R-:W-:Y:S02]  /*14620*/  IADD3 R15, R248, 0x80, RZ ;  /* 0x00000080f80f7810 */ /* 0x000fe40007ffe0ff */
[----:B------:R-:W-:Y:S02]  /*14630*/  ISETP.GE.AND P4, PT, R10, c[0x0][0x3c8], PT ;  /* 0x0000f2000a007a0c */ /* 0x000fe40003f86270 */
[----:B------:R-:W-:Y:S02]  /*14640*/  SHF.R.S32.HI R15, RZ, 0x1f, R15 ;  /* 0x0000001fff0f7819 */ /* 0x000fe4000001140f */
[----:B--2---:R-:W-:-:S04]  /*14650*/  @!P2 LEA R2, P0, R8, R0, 0x2 ;  /* 0x000000000802a211 */ /* 0x004fc800078010ff */
[----:B------:R-:W-:Y:S02]  /*14660*/  @!P2 LEA.HI.X R3, R8, R4, R11, 0x2, P0 ;  /* 0x000000040803a211 */ /* 0x000fe400000f140b */
[----:B------:R-:W-:Y:S02]  /*14670*/  IADD3 R8, R248, 0x98, RZ ;  /* 0x00000098f8087810 */ /* 0x000fe40007ffe0ff */
[----:B----4-:R-:W-:Y:S01]  /*14680*/  @!P3 LEA R6, P5, R14, R0, 0x2 ;  /* 0x000000000e06b211 */ /* 0x010fe200078a10ff */
[----:B------:R2:W-:Y:S01]  /*14690*/  @!P2 ST.E.64 [R2.64], R64 ;  /* 0x000000400200a985 */ /* 0x0005e2000c101b08 */
[----:B------:R-:W-:Y:S02]  /*146a0*/  IADD3 R11, R248, 0x88, RZ ;  /* 0x00000088f80b7810 */ /* 0x000fe40007ffe0ff */
[----:B------:R-:W-:Y:S02]  /*146b0*/  @!P3 LEA.HI.X R7, R14, R4, R15, 0x2, P5 ;  /* 0x000000040e07b211 */ /* 0x000fe400028f140f */
[----:B------:R-:W-:-:S02]  /*146c0*/  ISETP.GE.AND P2, PT, R8, c[0x0][0x3c8], PT ;  /* 0x0000f20008007a0c */ /* 0x000fc40003f46270 */
[C---:B------:R-:W-:Y:S01]  /*146d0*/  IADD3 R15, R248.reuse, 0xa0, RZ ;  /* 0x000000a0f80f7810 */ /* 0x040fe20007ffe0ff */
[----:B------:R4:W-:Y:S01]  /*146e0*/  @!P3 ST.E.64 [R6.64], R68 ;  /* 0x000000440600b985 */ /* 0x0009e2000c101b08 */
[----:B------:R-:W-:Y:S02]  /*146f0*/  SHF.R.S32.HI R11, RZ, 0x1f, R11 ;  /* 0x0000001fff0b7819 */ /* 0x000fe4000001140b */
        /* <DEDUP_REMOVED lines=16> */
[----:B--2---:R-:W-:-:S04]  /*14800*/  @!P2 LEA R2, P0, R8, R0, 0x2 ;  /* 0x000000000802a211 */ /* 0x004fc800078010ff */
[----:B------:R-:W-:Y:S02]  /*14810*/  @!P2 LEA.HI.X R3, R8, R4, R11, 0x2, P0 ;  /* 0x000000040803a211 */ /* 0x000fe400000f140b */
[C---:B------:R-:W-:Y:S02]  /*14820*/  IADD3 R8, R248.reuse, 0xb8, RZ ;  /* 0x000000b8f8087810 */ /* 0x040fe40007ffe0ff */
[C---:B----4-:R-:W-:Y:S01]  /*14830*/  @!P3 LEA R6, P5, R15.reuse, R0, 0x2 ;  /* 0x000000000f06b211 */ /* 0x050fe200078a10ff */
[----:B------:R2:W-:Y:S01]  /*14840*/  @!P2 ST.E.64 [R2.64], R80 ;  /* 0x000000500200a985 */ /* 0x0005e2000c101b08 */
[----:B------:R-:W-:Y:S02]  /*14850*/  IADD3 R11, R248, 0xa8, RZ ;  /* 0x000000a8f80b7810 */ /* 0x000fe40007ffe0ff */
[----:B------:R-:W-:Y:S02]  /*14860*/  @!P3 LEA.HI.X R7, R15, R4, R16, 0x2, P5 ;  /* 0x000000040f07b211 */ /* 0x000fe400028f1410 */
[----:B------:R-:W-:-:S02]  /*14870*/  ISETP.GE.AND P2, PT, R8, c[0x0][0x3c8], PT ;  /* 0x0000f20008007a0c */ /* 0x000fc40003f46270 */
[----:B------:R-:W-:Y:S01]  /*14880*/  SHF.R.S32.HI R11, RZ, 0x1f, R11 ;  /* 0x0000001fff0b7819 */ /* 0x000fe2000001140b */
[----:B------:R4:W-:Y:S01]  /*14890*/  @!P3 ST.E.64 [R6.64], R84 ;  /* 0x000000540600b985 */ /* 0x0009e2000c101b08 */
[----:B------:R-:W-:Y:S02]  /*148a0*/  ISETP.GE.AND P3, PT, R14, c[0x0][0x3c8], PT ;  /* 0x0000f2000e007a0c */ /* 0x000fe40003f66270 */
[C---:B------:R-:W-:Y:S02]  /*148b0*/  IADD3 R16, R248.reuse, 0xb0, RZ ;  /* 0x000000b0f8107810 */ /* 0x040fe40007ffe0ff */
[----:B------:R-:W-:Y:S02]  /*148c0*/  IADD3 R15, R248, 0xc8, RZ ;  /* 0x000000c8f80f7810 */ /* 0x000fe40007ffe0ff */
[----:B------:R-:W-:Y:S02]  /*148d0*/  SHF.R.S32.HI R16, RZ, 0x1f, R16 ;  /* 0x0000001fff107819 */ /* 0x000fe40000011410 */
[----:B--2---:R-:W-:-:S04]  /*148e0*/  @!P1 LEA R2, P0, R9, R0, 0x2 ;  /* 0x0000000009029211 */ /* 0x004fc800078010ff */
[----:B------:R-:W-:Y:S02]  /*148f0*/  @!P1 LEA.HI.X R3, R9, R4, R11, 0x2, P0 ;  /* 0x0000000409039211 */ /* 0x000fe400000f140b */
[----:B------:R-:W-:Y:S02]  /*14900*/  IADD3 R9, R248, 0xb8, RZ ;  /* 0x000000b8f8097810 */ /* 0x000fe40007ffe0ff */
[C---:B----4-:R-:W-:Y:S01]  /*14910*/  @!P4 LEA R6, P5, R10.reuse, R0, 0x2 ;  /* 0x000000000a06c211 */ /* 0x050fe200078a10ff */
[----:B------:R2:W-:Y:S01]  /*14920*/  @!P1 ST.E.64 [R2.64], R88 ;  /* 0x0000005802009985 */ /* 0x0005e2000c101b08 */
[----:B------:R-:W-:Y:S02]  /*14930*/  SHF.R.S32.HI R9, RZ, 0x1f, R9 ;  /* 0x0000001fff097819 */ /* 0x000fe40000011409 */
[----:B------:R-:W-:Y:S02]  /*14940*/  @!P4 LEA.HI.X R7, R10, R4, R16, 0x2, P5 ;  /* 0x000000040a07c211 */ /* 0x000fe400028f1410 */
[----:B------:R-:W-:-:S02]  /*14950*/  IADD3 R11, R248, 0xd0, RZ ;  /* 0x000000d0f80b7810 */ /* 0x000fc40007ffe0ff */
[----:B------:R-:W-:Y:S01]  /*14960*/  ISETP.GE.AND P1, PT, R15, c[0x0][0x3c8], PT ;  /* 0x0000f2000f007a0c */ /* 0x000fe20003f26270 */
[----:B------:R4:W-:Y:S01]  /*14970*/  @!P4 ST.E.64 [R6.64], R160 ;  /* 0x000000a00600c985 */ /* 0x0009e2000c101b08 */
[C---:B------:R-:W-:Y:S02]  /*14980*/  IADD3 R16, R248.reuse, 0xc0, RZ ;  /* 0x000000c0f8107810 */ /* 0x040fe40007ffe0ff */
[----:B------:R-:W-:Y:S02]  /*14990*/  ISETP.GE.AND P6, PT, R11, c[0x0][0x3c8], PT ;  /* 0x0000f2000b007a0c */ /* 0x000fe40003fc6270 */
[----:B------:R-:W-:Y:S02]  /*149a0*/  SHF.R.S32.HI R16, RZ, 0x1f, R16 ;  /* 0x0000001fff107819 */ /* 0x000fe40000011410 */
[----:B------:R-:W-:Y:S02]  /*149b0*/  IADD3 R10, R248, 0xd8, RZ ;  /* 0x000000d8f80a7810 */ /* 0x000fe40007ffe0ff */
[----:B------:R-:W-:-:S02]  /*149c0*/  ISETP.GE.AND P4, PT, R252, c[0x0][0x3c8], PT ;  /* 0x0000f200fc007a0c */ /* 0x000fc40003f86270 */
[----:B------:R-:W-:Y:S02]  /*149d0*/  ISETP.GE.AND P5, PT, R10, c[0x0][0x3c8], PT ;  /* 0x0000f2000a007a0c */ /* 0x000fe40003fa6270 */
[----:B--2---:R-:W-:-:S04]  /*149e0*/  @!P2 LEA R2, P0, R8, R0, 0x2 ;  /* 0x000000000802a211 */ /* 0x004fc800078010ff */
[----:B------:R-:W-:Y:S02]  /*149f0*/  @!P2 LEA.HI.X R3, R8, R4, R9, 0x2, P0 ;  /* 0x000000040803a211 */ /* 0x000fe400000f1409 */
[----:B------:R-:W-:-:S03]  /*14a00*/  @!P3 LEA R8, P0, R14, R0, 0x2 ;  /* 0x000000000e08b211 */ /* 0x000fc600078010ff */
[----:B------:R2:W-:Y:S01]  /*14a10*/  @!P2 ST.E.64 [R2.64], R96 ;  /* 0x000000600200a985 */ /* 0x0005e2000c101b08 */
[----:B------:R-:W-:Y:S02]  /*14a20*/  @!P3 LEA.HI.X R9, R14, R4, R16, 0x2, P0 ;  /* 0x000000040e09b211 */ /* 0x000fe400000f1410 */
[C---:B------:R-:W-:Y:S02]  /*14a30*/  IADD3 R16, R248.reuse, 0xc8, RZ ;  /* 0x000000c8f8107810 */ /* 0x040fe40007ffe0ff */
[----:B------:R-:W-:Y:S01]  /*14a40*/  IADD3 R14, R248, 0xd0, RZ ;  /* 0x000000d0f80e7810 */ /* 0x000fe20007ffe0ff */
[----:B------:R-:W-:Y:S01]  /*14a50*/  @!P3 ST.E.64 [R8.64], R162 ;  /* 0x000000a20800b985 */ /* 0x000fe2000c101b08 */
[----:B------:R-:W-:Y:S02]  /*14a60*/  SHF.R.S32.HI R16, RZ, 0x1f, R16 ;  /* 0x0000001fff107819 */ /* 0x000fe40000011410 */
[----:B----4-:R-:W-:Y:S02]  /*14a70*/  @!P6 LEA R6, P0, R11, R0, 0x2 ;  /* 0x000000000b06e211 */ /* 0x010fe400078010ff */
[----:B------:R-:W-:-:S04]  /*14a80*/  SHF.R.S32.HI R14, RZ, 0x1f, R14 ;  /* 0x0000001fff0e7819 */ /* 0x000fc8000001140e */
[----:B------:R-:W-:Y:S02]  /*14a90*/  @!P6 LEA.HI.X R7, R11, R4, R14, 0x2, P0 ;  /* 0x000000040b07e211 */ /* 0x000fe400000f140e */
[----:B------:R-:W-:Y:S02]  /*14aa0*/  IADD3 R11, R248, 0xd8, RZ ;  /* 0x000000d8f80b7810 */ /* 0x000fe40007ffe0ff */
[----:B------:R-:W-:Y:S02]  /*14ab0*/  ISETP.GE.AND P0, PT, R249, c[0x0][0x3c8], PT ;  /* 0x0000f200f9007a0c */ /* 0x000fe40003f06270 */
[----:B------:R-:W-:Y:S02]  /*14ac0*/  SHF.R.S32.HI R11, RZ, 0x1f, R11 ;  /* 0x0000001fff0b7819 */ /* 0x000fe4000001140b */
[----:B------:R-:W-:Y:S02]  /*14ad0*/  SHF.R.S32.HI R14, RZ, 0x1f, R252 ;  /* 0x0000001fff0e7819 */ /* 0x000fe400000114fc */
[----:B--2---:R-:W-:-:S04]  /*14ae0*/  @!P1 LEA R2, P2, R15, R0, 0x2 ;  /* 0x000000000f029211 */ /* 0x004fc800078410ff */
[----:B------:R-:W-:Y:S02]  /*14af0*/  @!P1 LEA.HI.X R3, R15, R4, R16, 0x2, P2 ;  /* 0x000000040f039211 */ /* 0x000fe400010f1410 */
[----:B------:R-:W-:Y:S02]  /*14b00*/  ISETP.GE.AND P2, PT, R251, c[0x0][0x3c8], PT ;  /* 0x0000f200fb007a0c */ /* 0x000fe40003f46270 */
[----:B------:R-:W-:Y:S01]  /*14b10*/  SHF.R.S32.HI R16, RZ, 0x1f, R251 ;  /* 0x0000001fff107819 */ /* 0x000fe200000114fb */
[----:B------:R2:W-:Y:S01]  /*14b20*/  @!P1 ST.E.64 [R2.64], R100 ;  /* 0x0000006402009985 */ /* 0x0005e2000c101b08 */
[----:B------:R-:W-:Y:S02]  /*14b30*/  ISETP.GE.AND P1, PT, R250, c[0x0][0x3c8], PT ;  /* 0x0000f200fa007a0c */ /* 0x000fe40003f26270 */
[----:B------:R-:W-:Y:S01]  /*14b40*/  SHF.R.S32.HI R15, RZ, 0x1f, R250 ;  /* 0x0000001fff0f7819 */ /* 0x000fe200000114fa */
[----:B------:R4:W-:Y:S01]  /*14b50*/  @!P6 ST.E.64 [R6.64], R104 ;  /* 0x000000680600e985 */ /* 0x0009e2000c101b08 */
[----:B--2---:R-:W-:-:S04]  /*14b60*/  @!P5 LEA R2, P3, R10, R0, 0x2 ;  /* 0x000000000a02d211 */ /* 0x004fc800078610ff */
[----:B------:R-:W-:Y:S02]  /*14b70*/  @!P5 LEA.HI.X R3, R10, R4, R11, 0x2, P3 ;  /* 0x000000040a03d211 */ /* 0x000fe400018f140b */
[CC--:B------:R-:W-:Y:S02]  /*14b80*/  @!P4 LEA R10, P6, R252.reuse, R0.reuse, 0x2 ;  /* 0x00000000fc0ac211 */ /* 0x0c0fe400078c10ff */
[C---:B------:R-:W-:Y:S01]  /*14b90*/  @!P2 LEA R8, P3, R251.reuse, R0, 0x2 ;  /* 0x00000000fb08a211 */ /* 0x040fe200078610ff */
[----:B------:R2:W-:Y:S01]  /*14ba0*/  @!P5 ST.E.64 [R2.64], R108 ;  /* 0x0000006c0200d985 */ /* 0x0005e2000c101b08 */
[----:B------:R-:W-:Y:S02]  /*14bb0*/  @!P4 LEA.HI.X R11, R252, R4, R14, 0x2, P6 ;  /* 0x00000004fc0bc211 */ /* 0x000fe400030f140e */
[----:B----4-:R-:W-:Y:S02]  /*14bc0*/  @!P1 LEA R6, P5, R250, R0, 0x2 ;  /* 0x00000000fa069211 */ /* 0x010fe400078a10ff */
[----:B------:R-:W-:Y:S01]  /*14bd0*/  @!P2 LEA.HI.X R9, R251, R4, R16, 0x2, P3 ;  /* 0x00000004fb09a211 */ /* 0x000fe200018f1410 */
[----:B------:R4:W-:Y:S01]  /*14be0*/  @!P4 ST.E.64 [R10.64], R166 ;  /* 0x000000a60a00c985 */ /* 0x0009e2000c101b08 */
[----:B------:R-:W-:-:S02]  /*14bf0*/  SHF.R.S32.HI R14, RZ, 0x1f, R249 ;  /* 0x0000001fff0e7819 */ /* 0x000fc400000114f9 */
[----:B------:R-:W-:Y:S01]  /*14c00*/  @!P1 LEA.HI.X R7, R250, R4, R15, 0x2, P5 ;  /* 0x00000004fa079211 */ /* 0x000fe200028f140f */
[----:B------:R4:W-:Y:S04]  /*14c10*/  @!P2 ST.E.64 [R8.64], R164 ;  /* 0x000000a40800a985 */ /* 0x0009e8000c101b08 */
[----:B------:R4:W-:Y:S01]  /*14c20*/  @!P1 ST.E.64 [R6.64], R112 ;  /* 0x0000007006009985 */ /* 0x0009e2000c101b08 */
[----:B--2---:R-:W-:-:S04]  /*14c30*/  @!P0 LEA R2, P3, R249, R0, 0x2 ;  /* 0x00000000f9028211 */ /* 0x004fc800078610ff */
[----:B------:R-:W-:-:S05]  /*14c40*/  @!P0 LEA.HI.X R3, R249, R4, R14, 0x2, P3 ;  /* 0x00000004f9038211 */ /* 0x000fca00018f140e */
[----:B------:R4:W-:Y:S04]  /*14c50*/  @!P0 ST.E.64 [R2.64], R20 ;  /* 0x0000001402008985 */ /* 0x0009e8000c101b08 */
.L_x_298:
[----:B------:R-:W-:Y:S05]  /*14c60*/  BSYNC B0 ;  /* 0x0000000000007941 */ /* 0x000fea0003800000 */
.L_x_297:
[----:B------:R-:W-:Y:S05]  /*14c70*/  BRA.DIV ~URZ, `(.L_x_299) ;  /* 0x000037d27f007947 */ /* 0x000fea000b800000 */
[----:B--2---:R2:W1:Y:S04]  /*14c80*/  SHFL.IDX PT, R4, R5, 0x1, 0x1c1f ;  /* 0x003c1f0005047f89 */ /* 0x00446800000e0000 */
[----:B----4-:R2:W4:Y:S02]  /*14c90*/  SHFL.IDX PT, R0, R12, 0x1, 0x1c1f ;  /* 0x003c1f000c007f89 */ /* 0x01052400000e0000 */
.L_x_361:
[----:B------:R-:W-:-:S13]  /*14ca0*/  ISETP.NE.AND P0, PT, R13, RZ, PT ;  /* 0x000000ff0d00720c */ /* 0x000fda0003f05270 */
[----:B------:R-:W-:Y:S05]  /*14cb0*/  @P0 BRA `(.L_x_294) ;  /* 0x00001b0000000947 */ /* 0x000fea0003800000 */
[C---:B------:R-:W-:Y:S02]  /*14cc0*/  ISETP.GE.AND P3, PT, R248.reuse, c[0x0][0x3c8], PT ;  /* 0x0000f200f8007a0c */ /* 0x040fe40003f66270 */
[C---:B------:R-:W-:Y:S02]  /*14cd0*/  IADD3 R11, R248.reuse, 0x8, RZ ;  /* 0x00000008f80b7810 */ /* 0x040fe40007ffe0ff */
[----:B--23--:R-:W-:Y:S02]  /*14ce0*/  IADD3 R12, R248, 0x10, RZ ;  /* 0x00000010f80c7810 */ /* 0x00cfe40007ffe0ff */
[----:B------:R-:W-:Y:S02]  /*14cf0*/  ISETP.GE.AND P2, PT, R11, c[0x0][0x3c8], PT ;  /* 0x0000f2000b007a0c */ /* 0x000fe40003f46270 */
[----:B------:R-:W-:Y:S02]  /*14d00*/  ISETP.GE.AND P1, PT, R12, c[0x0][0x3c8], PT ;  /* 0x0000f2000c007a0c */ /* 0x000fe40003f26270 */
[----:B------:R-:W-:-:S02]  /*14d10*/  IADD3 R14, R248, 0x8, RZ ;  /* 0x00000008f80e7810 */ /* 0x000fc40007ffe0ff */
[----:B------:R-:W-:Y:S01]  /*14d20*/  IADD3 R10, R248, 0x18, RZ ;  /* 0x00000018f80a7810 */ /* 0x000fe20007ffe0ff */
[----:B----4-:R-:W-:Y:S01]  /*14d30*/  @!P3 IMAD.MOV.U32 R2, RZ, RZ, R0 ;  /* 0x000000ffff02b224 */ /* 0x010fe200078e0000 */
[----:B------:R-:W-:Y:S01]  /*14d40*/  SHF.R.S32.HI R14, RZ, 0x1f, R14 ;  /* 0x0000001fff0e7819 */ /* 0x000fe2000001140e */
[----:B-1----:R-:W-:Y:S01]  /*14d50*/  @!P3 IMAD.MOV.U32 R3, RZ, RZ, R4 ;  /* 0x000000ffff03b224 */ /* 0x002fe200078e0004 */
[----:B------:R-:W-:Y:S02]  /*14d60*/  ISETP.GE.AND P0, PT, R10, c[0x0][0x3c8], PT ;  /* 0x0000f2000a007a0c */ /* 0x000fe40003f06270 */
[C---:B------:R-:W-:Y:S01]  /*14d70*/  IADD3 R5, R248.reuse, 0x30, RZ ;  /* 0x00000030f8057810 */ /* 0x040fe20007ffe0ff */
[----:B------:R-:W-:Y:S01]  /*14d80*/  @!P3 IMAD.WIDE R2, R248, 0x4, R2 ;  /* 0x00000004f802b825 */ /* 0x000fe200078e0202 */
[----:B------:R-:W-:Y:S02]  /*14d90*/  SHF.R.S32.HI R15, RZ, 0x1f, R246 ;  /* 0x0000001fff0f7819 */ /* 0x000fe400000114f6 */
[----:B------:R-:W-:-:S02]  /*14da0*/  @!P1 LEA R6, P4, R12, R0, 0x2 ;  /* 0x000000000c069211 */ /* 0x000fc400078810ff */
[----:B------:R1:W-:Y:S01]  /*14db0*/  @!P3 ST.E.64 [R2.64], R116 ;  /* 0x000000740200b985 */ /* 0x0003e2000c101b08 */
[----:B------:R-:W-:Y:S02]  /*14dc0*/  @!P2 LEA R8, P3, R11, R0, 0x2 ;  /* 0x000000000b08a211 */ /* 0x000fe400078610ff */
[----:B------:R-:W-:Y:S02]  /*14dd0*/  ISETP.GE.AND P6, PT, R5, c[0x0][0x3c8], PT ;  /* 0x0000f20005007a0c */ /* 0x000fe40003fc6270 */
[----:B------:R-:W-:Y:S02]  /*14de0*/  @!P2 LEA.HI.X R9, R11, R4, R14, 0x2, P3 ;  /* 0x000000040b09a211 */ /* 0x000fe400018f140e */
[C---:B------:R-:W-:Y:S02]  /*14df0*/  IADD3 R14, R248.reuse, 0x10, RZ ;  /* 0x00000010f80e7810 */ /* 0x040fe40007ffe0ff */
[----:B------:R-:W-:Y:S01]  /*14e00*/  IADD3 R11, R248, 0x18, RZ ;  /* 0x00000018f80b7810 */ /* 0x000fe20007ffe0ff */
[----:B------:R2:W-:Y:S01]  /*14e10*/  @!P2 ST.E.64 [R8.64], R154 ;  /* 0x0000009a0800a985 */ /* 0x0005e2000c101b08 */
[----:B------:R-:W-:-:S02]  /*14e20*/  SHF.R.S32.HI R14, RZ, 0x1f, R14 ;  /* 0x0000001fff0e7819 */ /* 0x000fc4000001140e */
[----:B------:R-:W-:Y:S02]  /*14e30*/  SHF.R.S32.HI R11, RZ, 0x1f, R11 ;  /* 0x0000001fff0b7819 */ /* 0x000fe4000001140b */
[----:B------:R-:W-:Y:S02]  /*14e40*/  @!P1 LEA.HI.X R7, R12, R4, R14, 0x2, P4 ;  /* 0x000000040c079211 */ /* 0x000fe400020f140e */
[----:B------:R-:W-:Y:S02]  /*14e50*/  ISETP.GE.AND P4, PT, R247, c[0x0][0x3c8], PT ;  /* 0x0000f200f7007a0c */ /* 0x000fe40003f86270 */
[C---:B------:R-:W-:Y:S01]  /*14e60*/  IADD3 R14, R248.reuse, 0x40, RZ ;  /* 0x00000040f80e7810 */ /* 0x040fe20007ffe0ff */
[----:B------:R3:W-:Y:S01]  /*14e70*/  @!P1 ST.E.64 [R6.64], R124 ;  /* 0x0000007c06009985 */ /* 0x0007e2000c101b08 */
[C---:B------:R-:W-:Y:S02]  /*14e80*/  IADD3 R12, R248.reuse, 0x30, RZ ;  /* 0x00000030f80c7810 */ /* 0x040fe40007ffe0ff */
[----:B------:R-:W-:-:S02]  /*14e90*/  IADD3 R13, R248, 0x40, RZ ;  /* 0x00000040f80d7810 */ /* 0x000fc40007ffe0ff */
[----:B------:R-:W-:Y:S02]  /*14ea0*/  SHF.R.S32.HI R12, RZ, 0x1f, R12 ;  /* 0x0000001fff0c7819 */ /* 0x000fe4000001140c */
[----:B------:R-:W-:Y:S02]  /*14eb0*/  SHF.R.S32.HI R13, RZ, 0x1f, R13 ;  /* 0x0000001fff0d7819 */ /* 0x000fe4000001140d */
[----:B-1----:R-:W-:-:S04]  /*14ec0*/  @!P0 LEA R2, P3, R10, R0, 0x2 ;  /* 0x000000000a028211 */ /* 0x002fc800078610ff */
[----:B------:R-:W-:Y:S02]  /*14ed0*/  @!P0 LEA.HI.X R3, R10, R4, R11, 0x2, P3 ;  /* 0x000000040a038211 */ /* 0x000fe400018f140b */
[----:B------:R-:W-:Y:S02]  /*14ee0*/  ISETP.GE.AND P3, PT, R246, c[0x0][0x3c8], PT ;  /* 0x0000f200f6007a0c */ /* 0x000fe40003f66270 */
[----:B------:R-:W-:Y:S01]  /*14ef0*/  SHF.R.S32.HI R11, RZ, 0x1f, R247 ;  /* 0x0000001fff0b7819 */ /* 0x000fe200000114f7 */
[----:B------:R1:W-:Y:S01]  /*14f00*/  @!P0 ST.E.64 [R2.64], R120 ;  /* 0x0000007802008985 */ /* 0x0003e2000c101b08 */
[C---:B--2---:R-:W-:Y:S02]  /*14f10*/  @!P4 LEA R8, P0, R247.reuse, R0, 0x2 ;  /* 0x00000000f708c211 */ /* 0x044fe400078010ff */
[----:B------:R-:W-:Y:S02]  /*14f20*/  IADD3 R10, R248, 0x38, RZ ;  /* 0x00000038f80a7810 */ /* 0x000fe40007ffe0ff */
[----:B------:R-:W-:-:S02]  /*14f30*/  @!P4 LEA.HI.X R9, R247, R4, R11, 0x2, P0 ;  /* 0x00000004f709c211 */ /* 0x000fc400000f140b */
[----:B------:R-:W-:Y:S02]  /*14f40*/  ISETP.GE.AND P0, PT, R246, c[0x0][0x3c8], PT ;  /* 0x0000f200f6007a0c */ /* 0x000fe40003f06270 */
[----:B------:R-:W-:Y:S02]  /*14f50*/  ISETP.GE.AND P4, PT, R14, c[0x0][0x3c8], PT ;  /* 0x0000f2000e007a0c */ /* 0x000fe40003f86270 */
[----:B---3--:R-:W-:Y:S02]  /*14f60*/  @!P3 LEA R6, P1, R246, R0, 0x2 ;  /* 0x00000000f606b211 */ /* 0x008fe400078210ff */
[----:B------:R-:W-:Y:S02]  /*14f70*/  ISETP.GE.AND P5, PT, R10, c[0x0][0x3c8], PT ;  /* 0x0000f2000a007a0c */ /* 0x000fe40003fa6270 */
[----:B------:R-:W-:-:S04]  /*14f80*/  IADD3 R11, R248, 0x48, RZ ;  /* 0x00000048f80b7810 */ /* 0x000fc80007ffe0ff */
[----:B------:R-:W-:-:S05]  /*14f90*/  ISETP.GE.AND P3, PT, R11, c[0x0][0x3c8], PT ;  /* 0x0000f2000b007a0c */ /* 0x000fca0003f66270 */
[----:B------:R-:W-:Y:S02]  /*14fa0*/  @!P0 LEA.HI.X R7, R246, R4, R15, 0x2, P1 ;  /* 0x00000004f6078211 */ /* 0x000fe400008f140f */
[----:B------:R-:W-:Y:S02]  /*14fb0*/  ISETP.GE.AND P1, PT, R247, c[0x0][0x3c8], PT ;  /* 0x0000f200f7007a0c */ /* 0x000fe40003f26270 */
[----:B------:R-:W-:Y:S02]  /*14fc0*/  IADD3 R15, R248, 0x58, RZ ;  /* 0x00000058f80f7810 */ /* 0x000fe40007ffe0ff */
[----:B-1----:R-:W-:-:S04]  /*14fd0*/  @!P6 LEA R2, P2, R5, R0, 0x2 ;  /* 0x000000000502e211 */ /* 0x002fc800078410ff */
[----:B------:R-:W-:Y:S02]  /*14fe0*/  @!P6 LEA.HI.X R3, R5, R4, R12, 0x2, P2 ;  /* 0x000000040503e211 */ /* 0x000fe400010f140c */
[C---:B------:R-:W-:Y:S02]  /*14ff0*/  IADD3 R12, R248.reuse, 0x38, RZ ;  /* 0x00000038f80c7810 */ /* 0x040fe40007ffe0ff */
[----:B------:R-:W-:Y:S01]  /*15000*/  IADD3 R5, R248, 0x50, RZ ;  /* 0x00000050f8057810 */ /* 0x000fe20007ffe0ff */
[----:B------:R1:W-:Y:S01]  /*15010*/  @!P1 ST.E.64 [R8.64], R146 ;  /* 0x0000009208009985 */ /* 0x0003e2000c101b08 */
[----:B------:R-:W-:Y:S02]  /*15020*/  SHF.R.S32.HI R12, RZ, 0x1f, R12 ;  /* 0x0000001fff0c7819 */ /* 0x000fe4000001140c */
[----:B------:R-:W-:Y:S01]  /*15030*/  ISETP.GE.AND P1, PT, R15, c[0x0][0x3c8], PT ;  /* 0x0000f2000f007a0c */ /* 0x000fe20003f26270 */
[----:B------:R2:W-:Y:S01]  /*15040*/  @!P0 ST.E.64 [R6.64], R128 ;  /* 0x0000008006008985 */ /* 0x0005e2000c101b08 */
[----:B------:R-:W-:-:S03]  /*15050*/  ISETP.GE.AND P2, PT, R5, c[0x0][0x3c8], PT ;  /* 0x0000f20005007a0c */ /* 0x000fc60003f46270 */
[----:B------:R3:W-:Y:S01]  /*15060*/  @!P6 ST.E.64 [R2.64], R22 ;  /* 0x000000160200e985 */ /* 0x0007e2000c101b08 */
[-C--:B-1----:R-:W-:Y:S02]  /*15070*/  @!P5 LEA R8, P0, R10, R0.reuse, 0x2 ;  /* 0x000000000a08d211 */ /* 0x082fe400078010ff */
[----:B--2---:R-:W-:Y:S02]  /*15080*/  @!P4 LEA R6, P6, R14, R0, 0x2 ;  /* 0x000000000e06c211 */ /* 0x004fe400078c10ff */
[----:B------:R-:W-:Y:S02]  /*15090*/  @!P5 LEA.HI.X R9, R10, R4, R12, 0x2, P0 ;  /* 0x000000040a09d211 */ /* 0x000fe400000f140c */
[C---:B------:R-:W-:Y:S02]  /*150a0*/  IADD3 R12, R248.reuse, 0x48, RZ ;  /* 0x00000048f80c7810 */ /* 0x040fe40007ffe0ff */
[----:B------:R-:W-:Y:S01]  /*150b0*/  IADD3 R10, R248, 0x60, RZ ;  /* 0x00000060f80a7810 */ /* 0x000fe20007ffe0ff */
[----:B------:R1:W-:Y:S01]  /*150c0*/  @!P5 ST.E.64 [R8.64], R150 ;  /* 0x000000960800d985 */ /* 0x0003e2000c101b08 */
[----:B------:R-:W-:-:S05]  /*150d0*/  SHF.R.S32.HI R12, RZ, 0x1f, R12 ;  /* 0x0000001fff0c7819 */ /* 0x000fca000001140c */
[----:B---3--:R-:W-:-:S04]  /*150e0*/  P2R R2, PR, RZ, 0x40 ;  /* 0x00000040ff027803 */ /* 0x008fc80000000000 */
[----:B------:R-:W-:Y:S02]  /*150f0*/  ISETP.NE.AND P0, PT, R2, RZ, PT ;  /* 0x000000ff0200720c */ /* 0x000fe40003f05270 */
[C---:B------:R-:W-:Y:S02]  /*15100*/  @!P3 LEA R2, P6, R11.reuse, R0, 0x2 ;  /* 0x000000000b02b211 */ /* 0x040fe400078c10ff */
[-C--:B------:R-:W-:Y:S02]  /*15110*/  @!P4 LEA.HI.X R7, R14, R4.reuse, R13, 0x2, P0 ;  /* 0x000000040e07c211 */ /* 0x080fe400000f140d */
[----:B------:R-:W-:Y:S02]  /*15120*/  @!P3 LEA.HI.X R3, R11, R4, R12, 0x2, P6 ;  /* 0x000000040b03b211 */ /* 0x000fe400030f140c */
[----:B------:R-:W-:Y:S01]  /*15130*/  IADD3 R12, R248, 0x50, RZ ;  /* 0x00000050f80c7810 */ /* 0x000fe20007ffe0ff */
[----:B------:R2:W-:Y:S01]  /*15140*/  @!P4 ST.E.64 [R6.64], R34 ;  /* 0x000000220600c985 */ /* 0x0005e2000c101b08 */
[----:B------:R-:W-:-:S02]  /*15150*/  ISETP.GE.AND P0, PT, R10, c[0x0][0x3c8], PT ;  /* 0x0000f2000a007a0c */ /* 0x000fc40003f06270 */
[----:B------:R-:W-:Y:S01]  /*15160*/  SHF.R.S32.HI R12, RZ, 0x1f, R12 ;  /* 0x0000001fff0c7819 */ /* 0x000fe2000001140c */
[----:B------:R3:W-:Y:S01]  /*15170*/  @!P3 ST.E.64 [R2.64], R26 ;  /* 0x0000001a0200b985 */ /* 0x0007e2000c101b08 */
[C---:B------:R-:W-:Y:S02]  /*15180*/  IADD3 R13, R248.reuse, 0x58, RZ ;  /* 0x00000058f80d7810 */ /* 0x040fe40007ffe0ff */
[C---:B------:R-:W-:Y:S02]  /*15190*/  IADD3 R11, R248.reuse, 0x68, RZ ;  /* 0x00000068f80b7810 */ /* 0x040fe40007ffe0ff */
[----:B------:R-:W-:Y:S02]  /*151a0*/  SHF.R.S32.HI R13, RZ, 0x1f, R13 ;  /* 0x0000001fff0d7819 */ /* 0x000fe4000001140d */
[----:B-1----:R-:W-:Y:S02]  /*151b0*/  @!P2 LEA R8, P3, R5, R0, 0x2 ;  /* 0x000000000508a211 */ /* 0x002fe400078610ff */
[----:B------:R-:W-:-:S02]  /*151c0*/  IADD3 R14, R248, 0x70, RZ ;  /* 0x00000070f80e7810 */ /* 0x000fc40007ffe0ff */
[----:B------:R-:W-:Y:S02]  /*151d0*/  @!P2 LEA.HI.X R9, R5, R4, R12, 0x2, P3 ;  /* 0x000000040509a211 */ /* 0x000fe400018f140c */
[C---:B------:R-:W-:Y:S02]  /*151e0*/  IADD3 R5, R248.reuse, 0x78, RZ ;  /* 0x00000078f8057810 */ /* 0x040fe40007ffe0ff */
[----:B------:R-:W-:Y:S01]  /*151f0*/  IADD3 R12, R248, 0x60, RZ ;  /* 0x00000060f80c7810 */ /* 0x000fe20007ffe0ff */
[----:B------:R1:W-:Y:S01]  /*15200*/  @!P2 ST.E.64 [R8.64], R158 ;  /* 0x0000009e0800a985 */ /* 0x0003e2000c101b08 */
[----:B------:R-:W-:Y:S02]  /*15210*/  ISETP.GE.AND P5, PT, R11, c[0x0][0x3c8], PT ;  /* 0x0000f2000b007a0c */ /* 0x000fe40003fa6270 */
[----:B------:R-:W-:Y:S02]  /*15220*/  SHF.R.S32.HI R12, RZ, 0x1f, R12 ;  /* 0x0000001fff0c7819 */ /* 0x000fe4000001140c */
[----:B------:R-:W-:-:S02]  /*15230*/  ISETP.GE.AND P4, PT, R14, c[0x0][0x3c8], PT ;  /* 0x0000f2000e007a0c */ /* 0x000fc40003f86270 */
[----:B--2---:R-:W-:-:S13]  /*15240*/  @!P1 LEA R6, P6, R15, R0, 0x2 ;  /* 0x000000000f069211 */ /* 0x004fda00078c10ff */
[----:B---3--:R-:W-:-:S04]  /*15250*/  P2R R2, PR, RZ, 0x40 ;  /* 0x00000040ff027803 */ /* 0x008fc80000000000 */
[----:B------:R-:W-:Y:S02]  /*15260*/  ISETP.NE.AND P3, PT, R2, RZ, PT ;  /* 0x000000ff0200720c */ /* 0x000fe40003f65270 */
[C---:B------:R-:W-:Y:S02]  /*15270*/  @!P0 LEA R2, P6, R10.reuse, R0, 0x2 ;  /* 0x000000000a028211 */ /* 0x040fe400078c10ff */
[-C--:B------:R-:W-:Y:S02]  /*15280*/  @!P1 LEA.HI.X R7, R15, R4.reuse, R13, 0x2, P3 ;  /* 0x000000040f079211 */ /* 0x080fe400018f140d */
[----:B------:R-:W-:Y:S02]  /*15290*/  ISETP.GE.AND P3, PT, R5, c[0x0][0x3c8], PT ;  /* 0x0000f20005007a0c */ /* 0x000fe40003f66270 */
[----:B------:R-:W-:Y:S01]  /*152a0*/  @!P0 LEA.HI.X R3, R10, R4, R12, 0x2, P6 ;  /* 0x000000040a038211 */ /* 0x000fe200030f140c */
[----:B------:R2:W-:Y:S01]  /*152b0*/  @!P1 ST.E.64 [R6.64], R42 ;  /* 0x0000002a06009985 */ /* 0x0005e2000c101b08 */
[----:B------:R-:W-:-:S02]  /*152c0*/  IADD3 R12, R248, 0x68, RZ ;  /* 0x00000068f80c7810 */ /* 0x000fc40007ffe0ff */
[C---:B------:R-:W-:Y:S01]  /*152d0*/  IADD3 R13, R248.reuse, 0x88, RZ ;  /* 0x00000088f80d7810 */ /* 0x040fe20007ffe0ff */
[----:B------:R3:W-:Y:S01]  /*152e0*/  @!P0 ST.E.64 [R2.64], R30 ;  /* 0x0000001e02008985 */ /* 0x0007e2000c101b08 */
[C---:B-1----:R-:W-:Y:S02]  /*152f0*/  @!P5 LEA R8, P0, R11.reuse, R0, 0x2 ;  /* 0x000000000b08d211 */ /* 0x042fe400078010ff */
[----:B------:R-:W-:Y:S02]  /*15300*/  SHF.R.S32.HI R12, RZ, 0x1f, R12 ;  /* 0x0000001fff0c7819 */ /* 0x000fe4000001140c */
[----:B------:R-:W-:Y:S02]  /*15310*/  IADD3 R15, R248, 0x70, RZ ;  /* 0x00000070f80f7810 */ /* 0x000fe40007ffe0ff */
[----:B------:R-:W-:Y:S02]  /*15320*/  @!P5 LEA.HI.X R9, R11, R4, R12, 0x2, P0 ;  /* 0x000000040b09d211 */ /* 0x000fe400000f140c */
[----:B------:R-:W-:-:S02]  /*15330*/  SHF.R.S32.HI R15, RZ, 0x1f, R15 ;  /* 0x0000001fff0f7819 */ /* 0x000fc4000001140f */
[C---:B------:R-:W-:Y:S01]  /*15340*/  IADD3 R12, R248.reuse, 0x78, RZ ;  /* 0x00000078f80c7810 */ /* 0x040fe20007ffe0ff */
[----:B------:R1:W-:Y:S01]  /*15350*/  @!P5 ST.E.64 [R8.64], R168 ;  /* 0x000000a80800d985 */ /* 0x0003e2000c101b08 */
[----:B------:R-:W-:Y:S02]  /*15360*/  IADD3 R10, R248, 0x80, RZ ;  /* 0x00000080f80a7810 */ /* 0x000fe40007ffe0ff */
[----:B------:R-:W-:Y:S02]  /*15370*/  SHF.R.S32.HI R12, RZ, 0x1f, R12 ;  /* 0x0000001fff0c7819 */ /* 0x000fe4000001140c */
[----:B------:R-:W-:Y:S02]  /*15380*/  ISETP.GE.AND P2, PT, R10, c[0x0][0x3c8], PT ;  /* 0x0000f2000a007a0c */ /* 0x000fe40003f46270 */
[----:B------:R-:W-:-:S04]  /*15390*/  IADD3 R11, R248, 0x90, RZ ;  /* 0x00000090f80b7810 */ /* 0x000fc80007ffe0ff */
[----:B------:R-:W-:Y:S02]  /*153a0*/  ISETP.GE.AND P0, PT, R11, c[0x0][0x3c8], PT ;  /* 0x0000f2000b007a0c */ /* 0x000fe40003f06270 */
[CC--:B--2---:R-:W-:Y:S02]  /*153b0*/  @!P4 LEA R6, P6, R14.reuse, R0.reuse, 0x2 ;  /* 0x000000000e06c211 */ /* 0x0c4fe400078c10ff */
[----:B---3--:R-:W-:Y:S02]  /*153c0*/  @!P3 LEA R2, P1, R5, R0, 0x2 ;  /* 0x000000000502b211 */ /* 0x008fe400078210ff */
[----:B------:R-:W-:Y:S02]  /*153d0*/  @!P4 LEA.HI.X R7, R14, R4, R15, 0x2, P6 ;  /* 0x000000040e07c211 */ /* 0x000fe400030f140f */
[C---:B------:R-:W-:Y:S02]  /*153e0*/  IADD3 R14, R248.reuse, 0xa0, RZ ;  /* 0x000000a0f80e7810 */ /* 0x040fe40007ffe0ff */
[----:B------:R-:W-:Y:S01]  /*153f0*/  IADD3 R15, R248, 0x88, RZ ;  /* 0x00000088f80f7810 */ /* 0x000fe20007ffe0ff */
[----:B------:R2:W-:Y:S01]  /*15400*/  @!P4 ST.E.64 [R6.64], R50 ;  /* 0x000000320600c985 */ /* 0x0005e2000c101b08 */
[----:B------:R-:W-:-:S02]  /*15410*/  ISETP.GE.AND P4, PT, R14, c[0x0][0x3c8], PT ;  /* 0x0000f2000e007a0c */ /* 0x000fc40003f86270 */
[----:B------:R-:W-:-:S03]  /*15420*/  SHF.R.S32.HI R15, RZ, 0x1f, R15 ;  /* 0x0000001fff0f7819 */ /* 0x000fc6000001140f */
[----:B------:R-:W-:Y:S02]  /*15430*/  P2R R3, PR, RZ, 0x2 ;  /* 0x00000002ff037803 */ /* 0x000fe40000000000 */
[----:B------:R-:W-:Y:S02]  /*15440*/  ISETP.GE.AND P1, PT, R13, c[0x0][0x3c8], PT ;  /* 0x0000f2000d007a0c */ /* 0x000fe40003f26270 */
[----:B------:R-:W-:-:S04]  /*15450*/  ISETP.NE.AND P6, PT, R3, RZ, PT ;  /* 0x000000ff0300720c */ /* 0x000fc80003fc5270 */
[----:B------:R-:W-:Y:S02]  /*15460*/  @!P3 LEA.HI.X R3, R5, R4, R12, 0x2, P6 ;  /* 0x000000040503b211 */ /* 0x000fe400030f140c */
[C---:B------:R-:W-:Y:S02]  /*15470*/  IADD3 R12, R248.reuse, 0x80, RZ ;  /* 0x00000080f80c7810 */ /* 0x040fe40007ffe0ff */
[----:B------:R-:W-:Y:S01]  /*15480*/  IADD3 R5, R248, 0x98, RZ ;  /* 0x00000098f8057810 */ /* 0x000fe20007ffe0ff */
[----:B------:R3:W-:Y:S01]  /*15490*/  @!P3 ST.E.64 [R2.64], R38 ;  /* 0x000000260200b985 */ /* 0x0007e2000c101b08 */
[----:B-1----:R-:W-:Y:S02]  /*154a0*/  @!P2 LEA R8, P3, R10, R0, 0x2 ;  /* 0x000000000a08a211 */ /* 0x002fe400078610ff */
[----:B------:R-:W-:Y:S02]  /*154b0*/  SHF.R.S32.HI R12, RZ, 0x1f, R12 ;  /* 0x0000001fff0c7819 */ /* 0x000fe4000001140c */
[----:B------:R-:W-:-:S02]  /*154c0*/  ISETP.GE.AND P5, PT, R5, c[0x0][0x3c8], PT ;  /* 0x0000f20005007a0c */ /* 0x000fc40003fa6270 */
[----:B------:R-:W-:Y:S02]  /*154d0*/  @!P2 LEA.HI.X R9, R10, R4, R12, 0x2, P3 ;  /* 0x000000040a09a211 */ /* 0x000fe400018f140c */
[C---:B------:R-:W-:Y:S02]  /*154e0*/  IADD3 R12, R248.reuse, 0x90, RZ ;  /* 0x00000090f80c7810 */ /* 0x040fe40007ffe0ff */
[----:B--2---:R-:W-:Y:S01]  /*154f0*/  @!P1 LEA R6, P6, R13, R0, 0x2 ;  /* 0x000000000d069211 */ /* 0x004fe200078c10ff */
[----:B------:R1:W-:Y:S01]  /*15500*/  @!P2 ST.E.64 [R8.64], R170 ;  /* 0x000000aa0800a985 */ /* 0x0003e2000c101b08 */
[----:B------:R-:W-:Y:S02]  /*15510*/  SHF.R.S32.HI R12, RZ, 0x1f, R12 ;  /* 0x0000001fff0c7819 */ /* 0x000fe4000001140c */
[----:B------:R-:W-:-:S09]  /*15520*/  IADD3 R10, R248, 0xa8, RZ ;  /* 0x000000a8f80a7810 */ /* 0x000fd20007ffe0ff */
[----:B---3--:R-:W-:-:S04]  /*15530*/  P2R R2, PR, RZ, 0x40 ;  /* 0x00000040ff027803 */ /* 0x008fc80000000000 */
[----:B------:R-:W-:Y:S02]  /*15540*/  ISETP.NE.AND P3, PT, R2, RZ, PT ;  /* 0x000000ff0200720c */ /* 0x000fe40003f65270 */
[----:B------:R-:W-:Y:S02]  /*15550*/  @!P0 LEA R2, P6, R11, R0, 0x2 ;  /* 0x000000000b028211 */ /* 0x000fe400078c10ff */
[-C--:B------:R-:W-:Y:S02]  /*15560*/  @!P1 LEA.HI.X R7, R13, R4.reuse, R15, 0x2, P3 ;  /* 0x000000040d079211 */ /* 0x080fe400018f140f */
[----:B------:R-:W-:Y:S02]  /*15570*/  @!P0 LEA.HI.X R3, R11, R4, R12, 0x2, P6 ;  /* 0x000000040b038211 */ /* 0x000fe400030f140c */
[C---:B------:R-:W-:Y:S01]  /*15580*/  IADD3 R12, R248.reuse, 0x98, RZ ;  /* 0x00000098f80c7810 */ /* 0x040fe20007ffe0ff */
[----:B------:R2:W-:Y:S01]  /*15590*/  @!P1 ST.E.64 [R6.64], R58 ;  /* 0x0000003a06009985 */ /* 0x0005e2000c101b08 */
[----:B------:R-:W-:-:S02]  /*155a0*/  IADD3 R13, R248, 0xb8, RZ ;  /* 0x000000b8f80d7810 */ /* 0x000fc40007ffe0ff */
[----:B------:R-:W-:Y:S01]  /*155b0*/  ISETP.GE.AND P3, PT, R10, c[0x0][0x3c8], PT ;  /* 0x0000f2000a007a0c */ /* 0x000fe20003f66270 */
[----:B------:R3:W-:Y:S01]  /*155c0*/  @!P0 ST.E.64 [R2.64], R46 ;  /* 0x0000002e02008985 */ /* 0x0007e2000c101b08 */
[----:B-1----:R-:W-:Y:S02]  /*155d0*/  @!P5 LEA R8, P0, R5, R0, 0x2 ;  /* 0x000000000508d211 */ /* 0x002fe400078010ff */
[----:B------:R-:W-:Y:S02]  /*155e0*/  SHF.R.S32.HI R12, RZ, 0x1f, R12 ;  /* 0x0000001fff0c7819 */ /* 0x000fe4000001140c */
[----:B------:R-:W-:Y:S02]  /*155f0*/  IADD3 R15, R248, 0xa0, RZ ;  /* 0x000000a0f80f7810 */ /* 0x000fe40007ffe0ff */
[----:B------:R-:W-:Y:S02]  /*15600*/  ISETP.GE.AND P1, PT, R13, c[0x0][0x3c8], PT ;  /* 0x0000f2000d007a0c */ /* 0x000fe40003f26270 */
[----:B------:R-:W-:-:S02]  /*15610*/  @!P5 LEA.HI.X R9, R5, R4, R12, 0x2, P0 ;  /* 0x000000040509d211 */ /* 0x000fc400000f140c */
[C---:B------:R-:W-:Y:S02]  /*15620*/  IADD3 R11, R248.reuse, 0xb0, RZ ;  /* 0x000000b0f80b7810 */ /* 0x040fe40007ffe0ff */
[----:B------:R-:W-:Y:S01]  /*15630*/  SHF.R.S32.HI R15, RZ, 0x1f, R15 ;  /* 0x0000001fff0f7819 */ /* 0x000fe2000001140f */
[----:B------:R1:W-:Y:S01]  /*15640*/  @!P5 ST.E.64 [R8.64], R172 ;  /* 0x000000ac0800d985 */ /* 0x0003e2000c101b08 */
[C---:B------:R-:W-:Y:S02]  /*15650*/  IADD3 R12, R248.reuse, 0xa8, RZ ;  /* 0x000000a8f80c7810 */ /* 0x040fe40007ffe0ff */
[----:B------:R-:W-:Y:S02]  /*15660*/  ISETP.GE.AND P2, PT, R11, c[0x0][0x3c8], PT ;  /* 0x0000f2000b007a0c */ /* 0x000fe40003f46270 */
[----:B------:R-:W-:Y:S02]  /*15670*/  SHF.R.S32.HI R12, RZ, 0x1f, R12 ;  /* 0x0000001fff0c7819 */ /* 0x000fe4000001140c */
[----:B------:R-:W-:-:S02]  /*15680*/  IADD3 R5, R248, 0xc0, RZ ;  /* 0x000000c0f8057810 */ /* 0x000fc40007ffe0ff */
[----:B--2---:R-:W-:-:S13]  /*15690*/  @!P4 LEA R6, P6, R14, R0, 0x2 ;  /* 0x000000000e06c211 */ /* 0x004fda00078c10ff */
[----:B---3--:R-:W-:-:S04]  /*156a0*/  P2R R2, PR, RZ, 0x40 ;  /* 0x00000040ff027803 */ /* 0x008fc80000000000 */
[----:B------:R-:W-:Y:S02]  /*156b0*/  ISETP.NE.AND P0, PT, R2, RZ, PT ;  /* 0x000000ff0200720c */ /* 0x000fe40003f05270 */
[----:B------:R-:W-:Y:S02]  /*156c0*/  @!P3 LEA R2, P6, R10, R0, 0x2 ;  /* 0x000000000a02b211 */ /* 0x000fe400078c10ff */
[-C--:B------:R-:W-:Y:S02]  /*156d0*/  @!P4 LEA.HI.X R7, R14, R4.reuse, R15, 0x2, P0 ;  /* 0x000000040e07c211 */ /* 0x080fe400000f140f */
[----:B------:R-:W-:Y:S02]  /*156e0*/  @!P3 LEA.HI.X R3, R10, R4, R12, 0x2, P6 ;  /* 0x000000040a03b211 */ /* 0x000fe400030f140c */
[----:B------:R-:W-:Y:S01]  /*156f0*/  ISETP.GE.AND P0, PT, R5, c[0x0][0x3c8], PT ;  /* 0x0000f20005007a0c */ /* 0x000fe20003f06270 */
[----:B------:R2:W-:Y:S01]  /*15700*/  @!P4 ST.E.64 [R6.64], R70 ;  /* 0x000000460600c985 */ /* 0x0005e2000c101b08 */
[----:B------:R-:W-:-:S02]  /*15710*/  IADD3 R14, R248, 0xb0, RZ ;  /* 0x000000b0f80e7810 */ /* 0x000fc40007ffe0ff */
[----:B------:R-:W-:Y:S01]  /*15720*/  IADD3 R12, R248, 0xc8, RZ ;  /* 0x000000c8f80c7810 */ /* 0x000fe20007ffe0ff */
[----:B------:R3:W-:Y:S01]  /*15730*/  @!P3 ST.E.64 [R2.64], R54 ;  /* 0x000000360200b985 */ /* 0x0007e2000c101b08 */
[C---:B-1----:R-:W-:Y:S02]  /*15740*/  @!P2 LEA R8, P3, R11.reuse, R0, 0x2 ;  /* 0x000000000b08a211 */ /* 0x042fe400078610ff */
[----:B------:R-:W-:Y:S02]  /*15750*/  SHF.R.S32.HI R14, RZ, 0x1f, R14 ;  /* 0x0000001fff0e7819 */ /* 0x000fe4000001140e */
[----:B------:R-:W-:Y:S02]  /*15760*/  ISETP.GE.AND P5, PT, R12, c[0x0][0x3c8], PT ;  /* 0x0000f2000c007a0c */ /* 0x000fe40003fa6270 */
[----:B------:R-:W-:Y:S02]  /*15770*/  @!P2 LEA.HI.X R9, R11, R4, R14, 0x2, P3 ;  /* 0x000000040b09a211 */ /* 0x000fe400018f140e */
[----:B------:R-:W-:-:S02]  /*15780*/  IADD3 R11, R248, 0xc0, RZ ;  /* 0x000000c0f80b7810 */ /* 0x000fc40007ffe0ff */
[C---:B------:R-:W-:Y:S01]  /*15790*/  IADD3 R14, R248.reuse, 0xb8, RZ ;  /* 0x000000b8f80e7810 */ /* 0x040fe20007ffe0ff */
[----:B------:R-:W-:Y:S01]  /*157a0*/  @!P2 ST.E.64 [R8.64], R94 ;  /* 0x0000005e0800a985 */ /* 0x000fe2000c101b08 */
[----:B------:R-:W-:Y:S02]  /*157b0*/  IADD3 R10, R248, 0xd0, RZ ;  /* 0x000000d0f80a7810 */ /* 0x000fe40007ffe0ff */
[----:B------:R-:W-:Y:S02]  /*157c0*/  SHF.R.S32.HI R11, RZ, 0x1f, R11 ;  /* 0x0000001fff0b7819 */ /* 0x000fe4000001140b */
[----:B------:R-:W-:Y:S02]  /*157d0*/  SHF.R.S32.HI R14, RZ, 0x1f, R14 ;  /* 0x0000001fff0e7819 */ /* 0x000fe4000001140e */
[----:B------:R-:W-:Y:S02]  /*157e0*/  ISETP.GE.AND P2, PT, R252, c[0x0][0x3c8], PT ;  /* 0x0000f200fc007a0c */ /* 0x000fe40003f46270 */
[----:B--2---:R-:W-:-:S02]  /*157f0*/  @!P1 LEA R6, P4, R13, R0, 0x2 ;  /* 0x000000000d069211 */ /* 0x004fc400078810ff */
[----:B---3--:R-:W-:-:S11]  /*15800*/  @!P0 LEA R2, P6, R5, R0, 0x2 ;  /* 0x0000000005028211 */ /* 0x008fd600078c10ff */
[----:B------:R-:W-:Y:S02]  /*15810*/  P2R R3, PR, RZ, 0x10 ;  /* 0x00000010ff037803 */ /* 0x000fe40000000000 */
[----:B------:R-:W-:Y:S02]  /*15820*/  ISETP.GE.AND P4, PT, R10, c[0x0][0x3c8], PT ;  /* 0x0000f2000a007a0c */ /* 0x000fe40003f86270 */
[----:B------:R-:W-:Y:S02]  /*15830*/  ISETP.NE.AND P3, PT, R3, RZ, PT ;  /* 0x000000ff0300720c */ /* 0x000fe40003f65270 */
[-C--:B------:R-:W-:Y:S02]  /*15840*/  @!P0 LEA.HI.X R3, R5, R4.reuse, R11, 0x2, P6 ;  /* 0x0000000405038211 */ /* 0x080fe400030f140b */
[----:B------:R-:W-:Y:S02]  /*15850*/  @!P1 LEA.HI.X R7, R13, R4, R14, 0x2, P3 ;  /* 0x000000040d079211 */ /* 0x000fe400018f140e */
[----:B------:R-:W-:-:S02]  /*15860*/  IADD3 R5, R248, 0xd8, RZ ;  /* 0x000000d8f8057810 */ /* 0x000fc40007ffe0ff */
[C---:B------:R-:W-:Y:S01]  /*15870*/  IADD3 R13, R248.reuse, 0xc8, RZ ;  /* 0x000000c8f80d7810 */ /* 0x040fe20007ffe0ff */
[----:B------:R1:W-:Y:S01]  /*15880*/  @!P1 ST.E.64 [R6.64], R78 ;  /* 0x0000004e06009985 */ /* 0x0003e2000c101b08 */
[----:B------:R-:W-:Y:S02]  /*15890*/  ISETP.GE.AND P3, PT, R5, c[0x0][0x3c8], PT ;  /* 0x0000f20005007a0c */ /* 0x000fe40003f66270 */
[----:B------:R-:W-:Y:S01]  /*158a0*/  SHF.R.S32.HI R13, RZ, 0x1f, R13 ;  /* 0x0000001fff0d7819 */ /* 0x000fe2000001140d */
[----:B------:R2:W-:Y:S01]  /*158b0*/  @!P0 ST.E.64 [R2.64], R62 ;  /* 0x0000003e02008985 */ /* 0x0005e2000c101b08 */
[----:B------:R-:W-:Y:S02]  /*158c0*/  IADD3 R11, R248, 0xd0, RZ ;  /* 0x000000d0f80b7810 */ /* 0x000fe40007ffe0ff */
[----:B------:R-:W-:Y:S02]  /*158d0*/  ISETP.GE.AND P1, PT, R251, c[0x0][0x3c8], PT ;  /* 0x0000f200fb007a0c */ /* 0x000fe40003f26270 */
[----:B------:R-:W-:-:S02]  /*158e0*/  SHF.R.S32.HI R11, RZ, 0x1f, R11 ;  /* 0x0000001fff0b7819 */ /* 0x000fc4000001140b */
[----:B-1----:R-:W-:-:S04]  /*158f0*/  @!P5 LEA R6, P0, R12, R0, 0x2 ;  /* 0x000000000c06d211 */ /* 0x002fc800078010ff */
[----:B------:R-:W-:Y:S02]  /*15900*/  @!P5 LEA.HI.X R7, R12, R4, R13, 0x2, P0 ;  /* 0x000000040c07d211 */ /* 0x000fe400000f140d */
[----:B--2---:R-:W-:Y:S02]  /*15910*/  @!P4 LEA R2, P6, R10, R0, 0x2 ;  /* 0x000000000a02c211 */ /* 0x004fe400078c10ff */
[----:B------:R-:W-:Y:S01]  /*15920*/  ISETP.GE.AND P0, PT, R250, c[0x0][0x3c8], PT ;  /* 0x0000f200fa007a0c */ /* 0x000fe20003f06270 */
[----:B------:R-:W-:Y:S01]  /*15930*/  @!P5 ST.E.64 [R6.64], R82 ;  /* 0x000000520600d985 */ /* 0x000fe2000c101b08 */
[----:B------:R-:W-:Y:S02]  /*15940*/  @!P4 LEA.HI.X R3, R10, R4, R11, 0x2, P6 ;  /* 0x000000040a03c211 */ /* 0x000fe400030f140b */
[-C--:B------:R-:W-:Y:S02]  /*15950*/  @!P3 LEA R10, P5, R5, R0.reuse, 0x2 ;  /* 0x00000000050ab211 */ /* 0x080fe400078a10ff */
[----:B------:R-:W-:Y:S01]  /*15960*/  IADD3 R12, R248, 0xd8, RZ ;  /* 0x000000d8f80c7810 */ /* 0x000fe20007ffe0ff */
[----:B------:R1:W-:Y:S01]  /*15970*/  @!P4 ST.E.64 [R2.64], R86 ;  /* 0x000000560200c985 */ /* 0x0003e2000c101b08 */
[----:B------:R-:W-:-:S02]  /*15980*/  @!P2 LEA R8, P6, R252, R0, 0x2 ;  /* 0x00000000fc08a211 */ /* 0x000fc400078c10ff */
[----:B------:R-:W-:Y:S02]  /*15990*/  SHF.R.S32.HI R12, RZ, 0x1f, R12 ;  /* 0x0000001fff0c7819 */ /* 0x000fe4000001140c */
[----:B------:R-:W-:-:S04]  /*159a0*/  SHF.R.S32.HI R13, RZ, 0x1f, R252 ;  /* 0x0000001fff0d7819 */ /* 0x000fc800000114fc */
[----:B------:R-:W-:Y:S02]  /*159b0*/  @!P2 LEA.HI.X R9, R252, R4, R13, 0x2, P6 ;  /* 0x00000004fc09a211 */ /* 0x000fe400030f140d */
[----:B-1----:R-:W-:Y:S02]  /*159c0*/  P2R R2, PR, RZ, 0x20 ;  /* 0x00000020ff027803 */ /* 0x002fe40000000000 */
[----:B------:R-:W-:Y:S02]  /*159d0*/  @!P1 LEA R6, P5, R251, R0, 0x2 ;  /* 0x00000000fb069211 */ /* 0x000fe400078a10ff */
[----:B------:R-:W-:-:S04]  /*159e0*/  ISETP.NE.AND P4, PT, R2, RZ, PT ;  /* 0x000000ff0200720c */ /* 0x000fc80003f85270 */
[----:B------:R-:W-:Y:S02]  /*159f0*/  @!P3 LEA.HI.X R11, R5, R4, R12, 0x2, P4 ;  /* 0x00000004050bb211 */ /* 0x000fe400020f140c */
[----:B------:R-:W-:Y:S02]  /*15a00*/  SHF.R.S32.HI R12, RZ, 0x1f, R251 ;  /* 0x0000001fff0c7819 */ /* 0x000fe400000114fb */
[----:B------:R-:W-:Y:S01]  /*15a10*/  SHF.R.S32.HI R5, RZ, 0x1f, R250 ;  /* 0x0000001fff057819 */ /* 0x000fe200000114fa */
[----:B------:R1:W-:Y:S01]  /*15a20*/  @!P3 ST.E.64 [R10.64], R102 ;  /* 0x000000660a00b985 */ /* 0x0003e2000c101b08 */
[C---:B------:R-:W-:Y:S02]  /*15a30*/  @!P0 LEA R2, P4, R250.reuse, R0, 0x2 ;  /* 0x00000000fa028211 */ /* 0x040fe400078810ff */
[-C--:B------:R-:W-:Y:S01]  /*15a40*/  @!P1 LEA.HI.X R7, R251, R4.reuse, R12, 0x2, P5 ;  /* 0x00000004fb079211 */ /* 0x080fe200028f140c */
[----:B------:R1:W-:Y:S01]  /*15a50*/  @!P2 ST.E.64 [R8.64], R98 ;  /* 0x000000620800a985 */ /* 0x0003e2000c101b08 */
[----:B------:R-:W-:-:S03]  /*15a60*/  @!P0 LEA.HI.X R3, R250, R4, R5, 0x2, P4 ;  /* 0x00000004fa038211 */ /* 0x000fc600020f1405 */
[----:B------:R1:W-:Y:S04]  /*15a70*/  @!P1 ST.E.64 [R6.64], R90 ;  /* 0x0000005a06009985 */ /* 0x0003e8000c101b08 */
[----:B------:R1:W-:Y:S01]  /*15a80*/  @!P0 ST.E.64 [R2.64], R74 ;  /* 0x0000004a02008985 */ /* 0x0003e2000c101b08 */
[----:B------:R-:W-:-:S13]  /*15a90*/  ISETP.GE.AND P0, PT, R249, c[0x0][0x3c8], PT ;  /* 0x0000f200f9007a0c */ /* 0x000fda0003f06270 */
[----:B------:R-:W-:Y:S05]  /*15aa0*/  @P0 BRA `(.L_x_294) ;  /* 0x00000d1000000947 */ /* 0x000fea0003800000 */
[----:B------:R-:W-:Y:S02]  /*15ab0*/  SHF.R.S32.HI R5, RZ, 0x1f, R249 ;  /* 0x0000001fff057819 */ /* 0x000fe400000114f9 */
[----:B-1----:R-:W-:-:S04]  /*15ac0*/  LEA R2, P0, R249, R0, 0x2 ;  /* 0x00000000f9027211 */ /* 0x002fc800078010ff */
[----:B------:R-:W-:-:S05]  /*15ad0*/  LEA.HI.X R3, R249, R4, R5, 0x2, P0 ;  /* 0x00000004f9037211 */ /* 0x000fca00000f1405 */
[----:B------:R1:W-:Y:S01]  /*15ae0*/  ST.E.64 [R2.64], R66 ;  /* 0x0000004202007985 */ /* 0x0003e2000c101b08 */
[----:B------:R-:W-:Y:S05]  /*15af0*/  BRA `(.L_x_294) ;  /* 0x00000cc000007947 */ /* 0x000fea0003800000 */
.L_x_279:
[----:B------:R-:W-:Y:S01]  /*15b00*/  ISETP.NE.U32.AND P0, PT, RZ, c[0x0][0x508], PT ;  /* 0x00014200ff007a0c */ /* 0x000fe20003f05070 */
[----:B------:R-:W-:Y:S01]  /*15b10*/  IMAD.MOV.U32 R6, RZ, RZ, RZ ;  /* 0x000000ffff067224 */ /* 0x000fe200078e00ff */
[----:B------:R-:W-:Y:S01]  /*15b20*/  ISETP.NE.U32.AND P3, PT, RZ, c[0x0][0x500], PT ;  /* 0x00014000ff007a0c */ /* 0x000fe20003f65070 */
[----:B------:R-:W-:Y:S01]  /*15b30*/  IMAD.MOV.U32 R20, RZ, RZ, c[0x0][0x388] ;  /* 0x0000e200ff147624 */ /* 0x000fe200078e00ff */
[----:B------:R-:W-:Y:S02]  /*15b40*/  ISETP.NE.AND.EX P2, PT, RZ, c[0x0][0x50c], PT, P0 ;  /* 0x00014300ff007a0c */ /* 0x000fe40003f45300 */
[----:B------:R-:W-:Y:S02]  /*15b50*/  ISETP.NE.AND.EX P3, PT, RZ, c[0x0][0x504], PT, P3 ;  /* 0x00014100ff007a0c */ /* 0x000fe40003f65330 */
[----:B------:R-:W-:-:S04]  /*15b60*/  IADD3 R2, P1, R227, c[0x0][0x500], RZ ;  /* 0x00014000e3027a10 */ /* 0x000fc80007f3e0ff */
[----:B------:R-:W-:-:S05]  /*15b70*/  IADD3.X R3, R232, c[0x0][0x504], RZ, P1, !PT ;  /* 0x00014100e8037a10 */ /* 0x000fca0000ffe4ff */
[----:B-1----:R-:W-:Y:S02]  /*15b80*/  @P2 IADD3 R4, P0, R227, c[0x0][0x508], RZ ;  /* 0x00014200e3042a10 */ /* 0x002fe40007f1e0ff */
[----:B------:R1:W5:Y:S02]  /*15b90*/  @P3 LDG.E R6, [R2.64] ;  /* 0x0000000802063981 */ /* 0x000364000c1e1900 */
[----:B------:R-:W-:-:S05]  /*15ba0*/  @P2 IADD3.X R5, R232, c[0x0][0x50c], RZ, P0, !PT ;  /* 0x00014300e8052a10 */ /* 0x000fca00007fe4ff */
[----:B------:R1:W5:Y:S01]  /*15bb0*/  @P2 LDG.E R20, [R4.64] ;  /* 0x0000000804142981 */ /* 0x000362000c1e1900 */
[----:B------:R-:W-:-:S04]  /*15bc0*/  ISETP.NE.AND P0, PT, R238, RZ, PT ;  /* 0x000000ffee00720c */ /* 0x000fc80003f05270 */
[----:B------:R-:W-:Y:S01]  /*15bd0*/  SEL R19, R238, c[0x0][0x3d4], P0 ;  /* 0x0000f500ee137a07 */ /* 0x000fe20000000000 */
[----:B------:R-:W-:Y:S05]  /*15be0*/  @P2 BRA `(.L_x_300) ;  /* 0x0000004000002947 */ /* 0x000fea0003800000 */
[----:B------:R-:W-:Y:S05]  /*15bf0*/  @!P3 BRA `(.L_x_300) ;  /* 0x000000300000b947 */ /* 0x000fea0003800000 */
[----:B------:R2:W3:Y:S04]  /*15c00*/  LDG.E R0, [R2.64] ;  /* 0x0000000802007981 */ /* 0x0004e8000c1e1900 */
[----:B-12---:R-:W3:Y:S02]  /*15c10*/  LDG.E R2, [R2.64+0x4] ;  /* 0x0000040802027981 */ /* 0x006ee4000c1e1900 */
[----:B---3-5:R-:W-:Y:S02]  /*15c20*/  IADD3 R20, -R0, R2, RZ ;  /* 0x0000000200147210 */ /* 0x028fe40007ffe1ff */
.L_x_300:
[----:B-1----:R-:W1:Y:S01]  /*15c30*/  S2R R2, SR_TID.X ;  /* 0x0000000000027919 */ /* 0x002e620000002100 */
[----:B------:R-:W-:Y:S01]  /*15c40*/  BSSY B0, `(.L_x_301) ;  /* 0x0000036000007945 */ /* 0x000fe20003800000 */
[----:B------:R-:W-:Y:S02]  /*15c50*/  LOP3.LUT R12, R230, 0xffff, RZ, 0xc0, !PT ;  /* 0x0000ffffe60c7812 */ /* 0x000fe400078ec0ff */
[----:B------:R-:W-:-:S02]  /*15c60*/  SEL R13, R233, RZ, !P3 ;  /* 0x000000ffe90d7207 */ /* 0x000fc40005800000 */
[----:B------:R-:W-:Y:S02]  /*15c70*/  SEL R21, R235, RZ, !P3 ;  /* 0x000000ffeb157207 */ /* 0x000fe40005800000 */
[----:B-----5:R-:W-:Y:S02]  /*15c80*/  SHF.R.S32.HI R18, RZ, 0x1f, R6 ;  /* 0x0000001fff127819 */ /* 0x020fe40000011406 */
[----:B-1----:R-:W-:-:S13]  /*15c90*/  ISETP.GT.AND P0, PT, R2, 0x7f, PT ;  /* 0x0000007f0200780c */ /* 0x002fda0003f04270 */
[----:B------:R-:W-:Y:S05]  /*15ca0*/  @P0 BRA `(.L_x_302) ;  /* 0x000002f000000947 */ /* 0x000fea0003800000 */
[----:B------:R-:W-:Y:S01]  /*15cb0*/  IMAD R0, R20, c[0x0][0x4e8], RZ ;  /* 0x00013a0014007a24 */ /* 0x000fe200078e02ff */
[----:B------:R-:W-:-:S04]  /*15cc0*/  LEA R16, R229, R2, 0x7 ;  /* 0x00000002e5107211 */ /* 0x000fc800078e38ff */
[----:B------:R-:W-:-:S13]  /*15cd0*/  ISETP.GE.AND P0, PT, R16, R0, PT ;  /* 0x000000001000720c */ /* 0x000fda0003f06270 */
[----:B------:R-:W-:Y:S05]  /*15ce0*/  @P0 BRA `(.L_x_302) ;  /* 0x000002b000000947 */ /* 0x000fea0003800000 */
[----:B------:R-:W-:Y:S01]  /*15cf0*/  IMAD.MOV.U32 R0, RZ, RZ, 0x368 ;  /* 0x00000368ff007424 */ /* 0x000fe200078e00ff */
[----:B------:R-:W-:-:S04]  /*15d00*/  ISETP.GT.AND P2, PT, R19, 0x1, PT ;  /* 0x000000011300780c */ /* 0x000fc80003f44270 */
[----:B------:R-:W-:-:S04]  /*15d10*/  SEL R0, R0, 0x328, P2 ;  /* 0x0000032800007807 */ /* 0x000fc80001000000 */
[----:B------:R1:W2:Y:S08]  /*15d20*/  LDC.64 R8, c[0x0][R0+0x170] ;  /* 0x00005c0000087b82 */ /* 0x0002b00000000a00 */
[----:B------:R1:W3:Y:S08]  /*15d30*/  LDC.64 R4, c[0x0][R0+0x168] ;  /* 0x00005a0000047b82 */ /* 0x0002f00000000a00 */
[----:B------:R1:W4:Y:S08]  /*15d40*/  LDC.64 R14, c[0x0][R0+0x178] ;  /* 0x00005e00000e7b82 */ /* 0x0003300000000a00 */
[----:B------:R1:W5:Y:S02]  /*15d50*/  LDC.64 R10, c[0x0][R0+0x160] ;  /* 0x00005800000a7b82 */ /* 0x0003640000000a00 */
[----:B-1----:R-:W-:-:S02]  /*15d60*/  IMAD.MOV.U32 R0, RZ, RZ, c[0x0][0x4e8] ;  /* 0x00013a00ff007624 */ /* 0x002fc400078e00ff */
[-C--:B--2---:R-:W-:Y:S02]  /*15d70*/  IMAD R7, R9, R13.reuse, RZ ;  /* 0x0000000d09077224 */ /* 0x084fe400078e02ff */
[----:B------:R-:W-:Y:S01]  /*15d80*/  IMAD.WIDE.U32 R2, R8, R13, RZ ;  /* 0x0000000d08027225 */ /* 0x000fe200078e00ff */
[----:B------:R-:W-:Y:S02]  /*15d90*/  ISETP.NE.AND P0, PT, R0, 0x1, PT ;  /* 0x000000010000780c */ /* 0x000fe40003f05270 */
[----:B------:R-:W-:Y:S01]  /*15da0*/  MOV R0, R16 ;  /* 0x0000001000007202 */ /* 0x000fe20000000f00 */
[----:B------:R-:W-:Y:S01]  /*15db0*/  IMAD R8, R8, R21, R7 ;  /* 0x0000001508087224 */ /* 0x000fe200078e0207 */
[----:B------:R-:W-:Y:S01]  /*15dc0*/  SEL R7, R245, RZ, P2 ;  /* 0x000000fff5077207 */ /* 0x000fe20001000000 */
[-C--:B---3--:R-:W-:Y:S02]  /*15dd0*/  IMAD R9, R5, R12.reuse, RZ ;  /* 0x0000000c05097224 */ /* 0x088fe400078e02ff */
[----:B------:R-:W-:Y:S01]  /*15de0*/  IMAD.WIDE.U32 R4, R4, R12, RZ ;  /* 0x0000000c04047225 */ /* 0x000fe200078e00ff */
[----:B------:R-:W-:-:S03]  /*15df0*/  IADD3 R3, R3, R8, RZ ;  /* 0x0000000803037210 */ /* 0x000fc60007ffe0ff */
[----:B------:R-:W-:Y:S02]  /*15e00*/  IMAD.IADD R9, R5, 0x1, R9 ;  /* 0x0000000105097824 */ /* 0x000fe400078e0209 */
[----:B------:R-:W-:-:S04]  /*15e10*/  @P0 IMAD.HI.U32 R17, R16, c[0x0][0x4ec], RZ ;  /* 0x00013b0010110a27 */ /* 0x000fc800078e00ff */
[-C--:B----4-:R-:W-:Y:S01]  /*15e20*/  IMAD R8, R15, R7.reuse, RZ ;  /* 0x000000070f087224 */ /* 0x090fe200078e02ff */
[----:B------:R-:W-:Y:S02]  /*15e30*/  @P0 SHF.R.U32.HI R0, RZ, c[0x0][0x4f0], R17 ;  /* 0x00013c00ff000a19 */ /* 0x000fe40000011611 */
[----:B------:R-:W-:Y:S01]  /*15e40*/  IADD3 R17, P1, P0, R2, R4, R6 ;  /* 0x0000000402117210 */ /* 0x000fe2000783e006 */
[----:B------:R-:W-:-:S03]  /*15e50*/  IMAD.WIDE.U32 R4, R14, R7, RZ ;  /* 0x000000070e047225 */ /* 0x000fc600078e00ff */
[----:B------:R-:W-:Y:S01]  /*15e60*/  IADD3.X R9, R3, R9, R18, P1, P0 ;  /* 0x0000000903097210 */ /* 0x000fe20000fe0412 */
[----:B------:R-:W-:Y:S01]  /*15e70*/  IMAD.MOV R2, RZ, RZ, -R0 ;  /* 0x000000ffff027224 */ /* 0x000fe200078e0a00 */
[----:B------:R-:W-:Y:S01]  /*15e80*/  IADD3 R5, R5, R8, RZ ;  /* 0x0000000805057210 */ /* 0x000fe20007ffe0ff */
[----:B------:R-:W-:Y:S01]  /*15e90*/  IMAD.MOV.U32 R8, RZ, RZ, c[0x0][0x4a8] ;  /* 0x00012a00ff087624 */ /* 0x000fe200078e00ff */
[----:B------:R-:W-:Y:S01]  /*15ea0*/  IADD3 R4, P1, P0, R0, R17, R4 ;  /* 0x0000001100047210 */ /* 0x000fe2000783e004 */
[----:B------:R-:W-:Y:S01]  /*15eb0*/  IMAD R2, R2, c[0x0][0x4e8], R16 ;  /* 0x00013a0002027a24 */ /* 0x000fe200078e0210 */
[----:B------:R-:W-:-:S03]  /*15ec0*/  SHF.R.S32.HI R3, RZ, 0x1f, R0 ;  /* 0x0000001fff037819 */ /* 0x000fc60000011400 */
[----:B-----5:R-:W-:Y:S01]  /*15ed0*/  IMAD R0, R11, R2, RZ ;  /* 0x000000020b007224 */ /* 0x020fe200078e02ff */
[----:B------:R-:W-:Y:S02]  /*15ee0*/  SHF.R.S32.HI R7, RZ, 0x1f, R2 ;  /* 0x0000001fff077819 */ /* 0x000fe40000011402 */
        /* <DEDUP_REMOVED lines=11> */
.L_x_302:
[----:B------:R-:W-:Y:S05]  /*15fa0*/  BSYNC B0 ;  /* 0x0000000000007941 */ /* 0x000fea0003800000 */
.L_x_301:
[----:B------:R-:W-:-:S13]  /*15fb0*/  ISETP.GT.AND P0, PT, R19, 0x1, PT ;  /* 0x000000011300780c */ /* 0x000fda0003f04270 */
[----:B------:R-:W-:Y:S05]  /*15fc0*/  @P0 BRA `(.L_x_294) ;  /* 0x000007f000000947 */ /* 0x000fea0003800000 */
[----:B------:R-:W-:Y:S01]  /*15fd0*/  MOV R2, c[0x0][0x4e8] ;  /* 0x00013a0000027a02 */ /* 0x000fe20000000f00 */
[----:B-1----:R-:W-:Y:S01]  /*15fe0*/  IMAD R0, R18, c[0x0][0x3a0], RZ ;  /* 0x0000e80012007a24 */ /* 0x002fe200078e02ff */
[----:B------:R-:W-:Y:S01]  /*15ff0*/  LEA R4, R229, R218, 0x7 ;  /* 0x000000dae5047211 */ /* 0x000fe200078e38ff */
[----:B------:R-:W-:Y:S01]  /*16000*/  IMAD R5, R21, c[0x0][0x3f0], RZ ;  /* 0x0000fc0015057a24 */ /* 0x000fe200078e02ff */
[----:B------:R-:W-:Y:S01]  /*16010*/  ISETP.NE.AND P0, PT, R2, 0x1, PT ;  /* 0x000000010200780c */ /* 0x000fe20003f05270 */
[----:B------:R-:W-:-:S04]  /*16020*/  IMAD.WIDE.U32 R2, R6, c[0x0][0x3a0], RZ ;  /* 0x0000e80006027a25 */ /* 0x000fc800078e00ff */
[----:B------:R-:W-:Y:S01]  /*16030*/  IMAD R6, R6, c[0x0][0x3a4], R0 ;  /* 0x0000e90006067a24 */ /* 0x000fe200078e0200 */
[----:B------:R-:W-:Y:S01]  /*16040*/  MOV R0, R4 ;  /* 0x0000000400007202 */ /* 0x000fe20000000f00 */
[----:B------:R-:W-:-:S03]  /*16050*/  IMAD R7, R13, c[0x0][0x3f4], R5 ;  /* 0x0000fd000d077a24 */ /* 0x000fc600078e0205 */
[----:B------:R-:W-:-:S03]  /*16060*/  IADD3 R3, R3, R6, RZ ;  /* 0x0000000603037210 */ /* 0x000fc60007ffe0ff */
[----:B------:R-:W-:-:S04]  /*16070*/  @P0 IMAD.HI.U32 R6, R4, c[0x0][0x4ec], RZ ;  /* 0x00013b0004060a27 */ /* 0x000fc800078e00ff */
[----:B------:R-:W-:Y:S01]  /*16080*/  IMAD.WIDE.U32 R2, R12, c[0x0][0x3e8], R2 ;  /* 0x0000fa000c027a25 */ /* 0x000fe200078e0002 */
[----:B------:R-:W-:-:S03]  /*16090*/  @P0 SHF.R.U32.HI R0, RZ, c[0x0][0x4f0], R6 ;  /* 0x00013c00ff000a19 */ /* 0x000fc60000011606 */
[----:B------:R-:W-:Y:S01]  /*160a0*/  IMAD R3, R12, c[0x0][0x3ec], R3 ;  /* 0x0000fb000c037a24 */ /* 0x000fe200078e0203 */
[----:B------:R-:W-:Y:S02]  /*160b0*/  SHF.R.S32.HI R6, RZ, 0x1f, R0 ;  /* 0x0000001fff067819 */ /* 0x000fe40000011400 */
[----:B------:R-:W-:Y:S01]  /*160c0*/  IADD3 R5, -R0, RZ, RZ ;  /* 0x000000ff00057210 */ /* 0x000fe20007ffe1ff */
[----:B------:R-:W-:Y:S01]  /*160d0*/  IMAD.WIDE.U32 R2, R13, c[0x0][0x3f0], R2 ;  /* 0x0000fc000d027a25 */ /* 0x000fe200078e0002 */
[----:B------:R-:W-:-:S03]  /*160e0*/  LEA R13, R229, R208, 0x7 ;  /* 0x000000d0e50d7211 */ /* 0x000fc600078e38ff */
[----:B------:R-:W-:Y:S01]  /*160f0*/  IMAD R6, R6, c[0x0][0x3e0], RZ ;  /* 0x0000f80006067a24 */ /* 0x000fe200078e02ff */
[----:B------:R-:W-:Y:S01]  /*16100*/  IADD3 R3, R3, R7, RZ ;  /* 0x0000000703037210 */ /* 0x000fe20007ffe0ff */
        /* <DEDUP_REMOVED lines=13> */
.L_x_362:
[----:B------:R-:W-:Y:S05]  /*161e0*/  BRA.DIV ~URZ, `(.L_x_304) ;  /* 0x000023a27f007947 */ /* 0x000fea000b800000 */
[----:B------:R3:W4:Y:S02]  /*161f0*/  SHFL.IDX PT, R0, R14, RZ, 0x181f ;  /* 0x00181fff0e007589 */ /* 0x00072400000e0000 */
.L_x_363:
[----:B------:R-:W-:Y:S01]  /*16200*/  IMAD R12, R20, c[0x0][0x4e8], RZ ;  /* 0x00013a00140c7a24 */ /* 0x000fe200078e02ff */
[----:B------:R-:W-:Y:S04]  /*16210*/  BSSY B0, `(.L_x_305) ;  /* 0x0000013000007945 */ /* 0x000fe80003800000 */
        /* <DEDUP_REMOVED lines=9> */
[----:B--2---:R-:W-:Y:S02]  /*162b0*/  @!P3 LEA.HI.X R11, R132, R4, R133, 0x1, P4 ;  /* 0x00000004840bb211 */ /* 0x004fe400020f0c85 */
[----:B------:R-:W-:Y:S02]  /*162c0*/  @!P0 LEA R2, P4, R200, R0, 0x1 ;  /* 0x00000000c8028211 */ /* 0x000fe400078808ff */
[-C--:B------:R-:W-:Y:S01]  /*162d0*/  @!P2 LEA.HI.X R9, R204, R4.reuse, R209, 0x1, P6 ;  /* 0x00000004cc09a211 */ /* 0x080fe200030f0cd1 */
[----:B------:R2:W-:Y:S01]  /*162e0*/  @!P3 ST.E.128 [R10.64], RZ ;  /* 0x000000ff0a00b985 */ /* 0x0005e2000c101d08 */
[----:B------:R-:W-:-:S02]  /*162f0*/  @!P1 LEA.HI.X R7, R199, R4, R211, 0x1, P5 ;  /* 0x00000004c7079211 */ /* 0x000fc400028f0cd3 */
[----:B------:R-:W-:Y:S01]  /*16300*/  @!P0 LEA.HI.X R3, R200, R4, R210, 0x1, P4 ;  /* 0x00000004c8038211 */ /* 0x000fe200020f0cd2 */
[----:B------:R2:W-:Y:S04]  /*16310*/  @!P2 ST.E.128 [R8.64], RZ ;  /* 0x000000ff0800a985 */ /* 0x0005e8000c101d08 */
[----:B------:R2:W-:Y:S04]  /*16320*/  @!P1 ST.E.128 [R6.64], RZ ;  /* 0x000000ff06009985 */ /* 0x0005e8000c101d08 */
[----:B------:R2:W-:Y:S02]  /*16330*/  @!P0 ST.E.128 [R2.64], RZ ;  /* 0x000000ff02008985 */ /* 0x0005e4000c101d08 */
.L_x_306:
[----:B------:R-:W-:Y:S05]  /*16340*/  BSYNC B0 ;  /* 0x0000000000007941 */ /* 0x000fea0003800000 */
.L_x_305:
[----:B------:R-:W-:Y:S05]  /*16350*/  BRA.DIV ~URZ, `(.L_x_307) ;  /* 0x000022a27f007947 */ /* 0x000fea000b800000 */
[----:B--2---:R2:W1:Y:S04]  /*16360*/  SHFL.IDX PT, R4, R5, 0x1, 0x181f ;  /* 0x00381f0005047f89 */ /* 0x00446800000e0000 */
[----:B----4-:R2:W4:Y:S02]  /*16370*/  SHFL.IDX PT, R0, R14, 0x1, 0x181f ;  /* 0x00381f000e007f89 */ /* 0x01052400000e0000 */
.L_x_364:
        /* <DEDUP_REMOVED lines=11> */
[----:B-1----:R-:W-:Y:S02]  /*16430*/  @!P3 LEA.HI.X R11, R132, R4, R133, 0x1, P4 ;  /* 0x00000004840bb211 */ /* 0x002fe400020f0c85 */
        /* <DEDUP_REMOVED lines=8> */
.L_x_309:
[----:B------:R-:W-:Y:S05]  /*164c0*/  BSYNC B0 ;  /* 0x0000000000007941 */ /* 0x000fea0003800000 */
.L_x_308:
[----:B------:R-:W-:Y:S05]  /*164d0*/  BRA.DIV ~URZ, `(.L_x_310) ;  /* 0x000021f27f007947 */ /* 0x000fea000b800000 */
[----:B-1----:R1:W2:Y:S02]  /*164e0*/  SHFL.IDX PT, R4, R5, 0x2, 0x181f ;  /* 0x00581f0005047f89 */ /* 0x0022a400000e0000 */
.L_x_365:
[----:B------:R-:W-:Y:S05]  /*164f0*/  BRA.DIV ~URZ, `(.L_x_311) ;  /* 0x000022427f007947 */ /* 0x000fea000b800000 */
[----:B----4-:R4:W1:Y:S02]  /*16500*/  SHFL.IDX PT, R0, R14, 0x2, 0x181f ;  /* 0x00581f000e007f89 */ /* 0x01086400000e0000 */
.L_x_366:
        /* <DEDUP_REMOVED lines=8> */
[-C--:B-1----:R-:W-:Y:S02]  /*16590*/  @!P3 LEA R10, P4, R132, R0.reuse, 0x1 ;  /* 0x00000000840ab211 */ /* 0x082fe400078808ff */
        /* <DEDUP_REMOVED lines=11> */
.L_x_313:
[----:B------:R-:W-:Y:S05]  /*16650*/  BSYNC B0 ;  /* 0x0000000000007941 */ /* 0x000fea0003800000 */
.L_x_312:
[----:B------:R-:W-:Y:S05]  /*16660*/  BRA.DIV ~URZ, `(.L_x_314) ;  /* 0x000021427f007947 */ /* 0x000fea000b800000 */
[----:B--2---:R2:W3:Y:S04]  /*16670*/  SHFL.IDX PT, R4, R5, 0x3, 0x181f ;  /* 0x00781f0005047f89 */ /* 0x0044e800000e0000 */
[----:B-1----:R2:W1:Y:S02]  /*16680*/  SHFL.IDX PT, R0, R14, 0x3, 0x181f ;  /* 0x00781f000e007f89 */ /* 0x00246400000e0000 */
.L_x_367:
[----:B------:R-:W-:-:S04]  /*16690*/  IADD3 R2, R13, 0x60, RZ ;  /* 0x000000600d027810 */ /* 0x000fc80007ffe0ff */
        /* <DEDUP_REMOVED lines=9> */
[----:B---3--:R-:W-:Y:S02]  /*16730*/  @!P3 LEA.HI.X R11, R132, R4, R133, 0x1, P4 ;  /* 0x00000004840bb211 */ /* 0x008fe400020f0c85 */
        /* <DEDUP_REMOVED lines=8> */
.L_x_294:
[----:B------:R-:W-:Y:S05]  /*167c0*/  BSYNC B1 ;  /* 0x0000000000017941 */ /* 0x000fea0003800000 */
.L_x_278:
[----:B-1--4-:R-:W4:Y:S02]  /*167d0*/  LDL R0, [R1+0x44] ;  /* 0x0000440001007983 */ /* 0x012f240000100800 */
[----:B----4-:R-:W-:-:S13]  /*167e0*/  ISETP.NE.AND P0, PT, R0, RZ, PT ;  /* 0x000000ff0000720c */ /* 0x010fda0003f05270 */
[----:B------:R-:W-:Y:S01]  /*167f0*/  @P0 WARPSYNC 0xffffffff ;  /* 0xffffffff00000948 */ /* 0x000fe20003800000 */
[----:B------:R-:W-:Y:S06]  /*16800*/  @P0 BAR.SYNC.DEFER_BLOCKING 0x5, 0x100 ;  /* 0x0144000000000b1d */ /* 0x000fec0000010000 */
[----:B------:R-:W1:Y:S04]  /*16810*/  @P0 LDS.128 R228, [0x20080] ;  /* 0x02008000ffe40984 */ /* 0x000e680000000c00 */
[----:B------:R-:W-:Y:S06]  /*16820*/  @P0 BAR.ARV 0x4, 0x100 ;  /* 0x0104000000000b1d */ /* 0x000fec0000002000 */
[----:B------:R-:W-:Y:S05]  /*16830*/  @P0 BRA `(.L_x_315) ;  /* 0x00000af000000947 */ /* 0x000fea0003800000 */
[----:B------:R-:W4:Y:S01]  /*16840*/  S2R R0, SR_TID.X ;  /* 0x0000000000007919 */ /* 0x000f220000002100 */
[----:B------:R-:W-:Y:S01]  /*16850*/  IMAD.MOV.U32 R8, RZ, RZ, RZ ;  /* 0x000000ffff087224 */ /* 0x000fe200078e00ff */
[----:B---34-:R-:W-:-:S04]  /*16860*/  LOP3.LUT R13, R0, 0x1f, RZ, 0xc0, !PT ;  /* 0x0000001f000d7812 */ /* 0x018fc800078ec0ff */
[----:B------:R-:W-:Y:S01]  /*16870*/  ISETP.NE.AND P6, PT, R13, 0x1f, PT ;  /* 0x0000001f0d00780c */ /* 0x000fe20003fc5270 */
[----:B------:R-:W-:Y:S10]  /*16880*/  BRA.DIV ~URZ, `(.L_x_316) ;  /* 0x00001ff27f007947 */ /* 0x000ff4000b800000 */
[----:B------:R3:W4:Y:S02]  /*16890*/  SHFL.IDX PT, R9, R92, RZ, 0x1f ;  /* 0x00001fff5c097589 */ /* 0x00072400000e0000 */
.L_x_368:
[----:B------:R-:W-:Y:S05]  /*168a0*/  BRA.DIV ~URZ, `(.L_x_317) ;  /* 0x000020427f007947 */ /* 0x000fea000b800000 */
[----:B------:R3:W4:Y:S02]  /*168b0*/  SHFL.IDX PT, R6, R92, 0x1, 0x1f ;  /* 0x00201f005c067f89 */ /* 0x00072400000e0000 */
.L_x_369:
[----:B-1----:R-:W-:Y:S02]  /*168c0*/  IMAD.IADD R0, R231, 0x1, R13 ;  /* 0x00000001e7007824 */ /* 0x002fe400078e020d */
[----:B------:R-:W-:-:S03]  /*168d0*/  IMAD.MOV.U32 R7, RZ, RZ, RZ ;  /* 0x000000ffff077224 */ /* 0x000fc600078e00ff */
[----:B------:R-:W-:-:S13]  /*168e0*/  ISETP.GE.OR P0, PT, R0, c[0x0][0x53c], !P6 ;  /* 0x00014f0000007a0c */ /* 0x000fda0007706670 */
[----:B------:R-:W-:Y:S01]  /*168f0*/  @!P0 MOV R2, 0x4 ;  /* 0x0000000400028802 */ /* 0x000fe20000000f00 */
[----:B--2---:R-:W-:-:S04]  /*16900*/  @!P0 IMAD.MOV.U32 R4, RZ, RZ, 0x4 ;  /* 0x00000004ff048424 */ /* 0x004fc800078e00ff */
[----:B------:R-:W-:-:S04]  /*16910*/  @!P0 IMAD.WIDE R4, R0, R4, c[0x0][0x580] ;  /* 0x0001600000048625 */ /* 0x000fc800078e0204 */
[----:B------:R-:W-:Y:S01]  /*16920*/  @!P0 IMAD.WIDE R2, R0, R2, c[0x0][0x578] ;  /* 0x00015e0000028625 */ /* 0x000fe200078e0202 */
[----:B------:R-:W2:Y:S04]  /*16930*/  @!P0 LDG.E R7, [R4.64] ;  /* 0x0000000804078981 */ /* 0x000ea8000c1e1900 */
[----:B------:R-:W2:Y:S01]  /*16940*/  @!P0 LDG.E R8, [R2.64] ;  /* 0x0000000802088981 */ /* 0x000ea2000c1e1900 */
[C---:B------:R-:W-:Y:S02]  /*16950*/  ISETP.GE.U32.AND P4, PT, R13.reuse, 0x10, PT ;  /* 0x000000100d00780c */ /* 0x040fe40003f86070 */
[C---:B------:R-:W-:Y:S02]  /*16960*/  ISETP.GE.U32.AND P3, PT, R13.reuse, 0x8, PT ;  /* 0x000000080d00780c */ /* 0x040fe40003f66070 */
[----:B------:R-:W-:-:S02]  /*16970*/  ISETP.GE.U32.AND P2, PT, R13, 0x4, PT ;  /* 0x000000040d00780c */ /* 0x000fc40003f46070 */
[C---:B------:R-:W-:Y:S02]  /*16980*/  ISETP.GE.U32.AND P1, PT, R13.reuse, 0x2, PT ;  /* 0x000000020d00780c */ /* 0x040fe40003f26070 */
[----:B------:R-:W-:Y:S02]  /*16990*/  ISETP.NE.AND P5, PT, R13, RZ, PT ;  /* 0x000000ff0d00720c */ /* 0x000fe40003fa5270 */
[----:B------:R-:W-:Y:S01]  /*169a0*/  MOV R11, RZ ;  /* 0x000000ff000b7202 */ /* 0x000fe20000000f00 */
[----:B--2---:R-:W-:Y:S01]  /*169b0*/  IMAD R0, R8, R7, RZ ;  /* 0x0000000708007224 */ /* 0x004fe200078e02ff */
[----:B------:R-:W-:Y:S07]  /*169c0*/  BRA.DIV ~URZ, `(.L_x_318) ;  /* 0x00001f927f007947 */ /* 0x000fee000b800000 */
[----:B------:R1:W2:Y:S02]  /*169d0*/  SHFL.UP PT, R4, R0, 0x1, RZ ;  /* 0x0420000000047989 */ /* 0x0002a400000e00ff */
.L_x_370:
        /* <DEDUP_REMOVED lines=16> */
.L_x_371:
[----:B--2---:R-:W-:Y:S01]  /*16ae0*/  IMAD R0, R0, c[0x0][0x538], RZ ;  /* 0x00014e0000007a24 */ /* 0x004fe200078e02ff */
[----:B------:R-:W-:Y:S04]  /*16af0*/  BSSY B1, `(.L_x_320) ;  /* 0x000007e000017945 */ /* 0x000fe80003800000 */
[----:B----4-:R-:W-:-:S04]  /*16b00*/  IADD3 R6, R0, R6, RZ ;  /* 0x0000000600067210 */ /* 0x010fc80007ffe0ff */
[----:B------:R-:W-:-:S13]  /*16b10*/  ISETP.GT.AND P0, PT, R6, R9, PT ;  /* 0x000000090600720c */ /* 0x000fda0003f04270 */
[----:B------:R-:W-:Y:S05]  /*16b20*/  @P0 BRA `(.L_x_321) ;  /* 0x0000025000000947 */ /* 0x000fea0003800000 */
.L_x_325:
        /* <DEDUP_REMOVED lines=8> */
[----:B-1----:R-:W-:Y:S01]  /*16bb0*/  @!P0 MOV R4, 0x4 ;  /* 0x0000000400048802 */ /* 0x002fe20000000f00 */
        /* <DEDUP_REMOVED lines=8> */
.L_x_372:
        /* <DEDUP_REMOVED lines=16> */
.L_x_373:
[----:B--2---:R-:W-:-:S05]  /*16d40*/  IMAD R0, R0, c[0x0][0x538], RZ ;  /* 0x00014e0000007a24 */ /* 0x004fca00078e02ff */
[----:B------:R-:W-:-:S04]  /*16d50*/  IADD3 R6, R0, R6, RZ ;  /* 0x0000000600067210 */ /* 0x000fc80007ffe0ff */
[----:B------:R-:W-:-:S13]  /*16d60*/  ISETP.GT.AND P0, PT, R6, R9, PT ;  /* 0x000000090600720c */ /* 0x000fda0003f04270 */
[----:B-1-3--:R-:W-:Y:S05]  /*16d70*/  @!P0 BRA `(.L_x_325) ;  /* 0xfffffdb000008947 */ /* 0x00afea000383ffff */
.L_x_321:
[----:B------:R-:W-:-:S05]  /*16d80*/  IADD3 R6, -R0, R6, RZ ;  /* 0x0000000600067210 */ /* 0x000fca0007ffe1ff */
[----:B------:R-:W-:-:S05]  /*16d90*/  IMAD R0, R4, c[0x0][0x538], R6 ;  /* 0x00014e0004007a24 */ /* 0x000fca00078e0206 */
[----:B------:R-:W-:Y:S01]  /*16da0*/  ISETP.GT.AND P0, PT, R0, R9, PT ;  /* 0x000000090000720c */ /* 0x000fe20003f04270 */
[----:B------:R-:W-:-:S12]  /*16db0*/  BRA.DIV ~URZ, `(.L_x_326) ;  /* 0x00001f927f007947 */ /* 0x000fd8000b800000 */
[----:B------:R-:W-:-:S04]  /*16dc0*/  VOTE.ANY R0, PT, !P0 ;  /* 0x0000000000007806 */ /* 0x000fc800040e0100 */
.L_x_374:
[----:B------:R2:W4:Y:S01]  /*16dd0*/  POPC R10, R0 ;  /* 0x00000000000a7309 */ /* 0x0005220000000000 */
[----:B------:R-:W-:Y:S05]  /*16de0*/  BRA.DIV ~URZ, `(.L_x_327) ;  /* 0x00001fa27f007947 */ /* 0x000fea000b800000 */
[----:B----4-:R4:W1:Y:S04]  /*16df0*/  SHFL.IDX PT, R7, R7, R10, 0x1f ;  /* 0x00001f0a07077589 */ /* 0x01086800000e0000 */
[----:B------:R4:W2:Y:S02]  /*16e00*/  SHFL.IDX PT, R5, R8, R10, 0x1f ;  /* 0x00001f0a08057589 */ /* 0x0008a400000e0000 */
.L_x_375:
[----:B------:R-:W-:Y:S01]  /*16e10*/  ISETP.NE.AND P0, PT, R0, RZ, PT ;  /* 0x000000ff0000720c */ /* 0x000fe20003f05270 */
[----:B------:R-:W-:-:S12]  /*16e20*/  BSSY B0, `(.L_x_328) ;  /* 0x0000005000007945 */ /* 0x000fd80003800000 */
[----:B------:R-:W-:Y:S05]  /*16e30*/  @!P0 BRA `(.L_x_329) ;  /* 0x0000003000008947 */ /* 0x000fea0003800000 */
[----:B--2---:R-:W-:Y:S01]  /*16e40*/  IADD3 R0, R10, -0x1, RZ ;  /* 0xffffffff0a007810 */ /* 0x004fe20007ffe0ff */
[----:B------:R-:W-:Y:S05]  /*16e50*/  BRA.DIV ~URZ, `(.L_x_330) ;  /* 0x000020027f007947 */ /* 0x000fea000b800000 */
[----:B------:R2:W3:Y:S02]  /*16e60*/  SHFL.IDX PT, R11, R4, R0, 0x1f ;  /* 0x00001f00040b7589 */ /* 0x0004e400000e0000 */
.L_x_329:
[----:B------:R-:W-:Y:S05]  /*16e70*/  BSYNC B0 ;  /* 0x0000000000007941 */ /* 0x000fea0003800000 */
.L_x_328:
[----:B-12---:R-:W-:Y:S01]  /*16e80*/  IABS R4, R7 ;  /* 0x0000000700047213 */ /* 0x006fe20000000000 */
[----:B---3--:R-:W-:Y:S02]  /*16e90*/  IMAD R228, R11, c[0x0][0x538], R6 ;  /* 0x00014e000be47a24 */ /* 0x008fe400078e0206 */
[----:B------:R-:W-:Y:S01]  /*16ea0*/  IMAD.IADD R231, R10, 0x1, R231 ;  /* 0x000000010ae77824 */ /* 0x000fe200078e02e7 */
[----:B------:R-:W1:Y:S01]  /*16eb0*/  I2F.RP R2, R4 ;  /* 0x0000000400027306 */ /* 0x000e620000209400 */
[----:B----4-:R-:W-:-:S07]  /*16ec0*/  IMAD.IADD R8, R9, 0x1, -R228 ;  /* 0x0000000109087824 */ /* 0x010fce00078e0ae4 */
[----:B-1----:R-:W1:Y:S02]  /*16ed0*/  MUFU.RCP R2, R2 ;  /* 0x0000000200027308 */ /* 0x002e640000001000 */
[----:B-1----:R-:W-:-:S06]  /*16ee0*/  IADD3 R2, R2, 0xffffffe, RZ ;  /* 0x0ffffffe02027810 */ /* 0x002fcc0007ffe0ff */
[----:B------:R1:W2:Y:S02]  /*16ef0*/  F2I.FTZ.U32.TRUNC.NTZ R3, R2 ;  /* 0x0000000200037305 */ /* 0x0002a4000021f000 */
[----:B-1----:R-:W-:Y:S01]  /*16f00*/  IABS R2, R5 ;  /* 0x0000000500027213 */ /* 0x002fe20000000000 */
[----:B--2---:R-:W-:-:S03]  /*16f10*/  IMAD.MOV R0, RZ, RZ, -R3 ;  /* 0x000000ffff007224 */ /* 0x004fc600078e0a03 */
[----:B------:R-:W-:Y:S01]  /*16f20*/  MOV R6, R2 ;  /* 0x0000000200067202 */ /* 0x000fe20000000f00 */
[----:B------:R-:W-:Y:S01]  /*16f30*/  IMAD.MOV.U32 R11, RZ, RZ, R0 ;  /* 0x000000ffff0b7224 */ /* 0x000fe200078e0000 */
[----:B------:R-:W-:Y:S01]  /*16f40*/  IABS R0, R7 ;  /* 0x0000000700007213 */ /* 0x000fe20000000000 */
[----:B------:R-:W-:Y:S01]  /*16f50*/  IMAD.MOV.U32 R2, RZ, RZ, RZ ;  /* 0x000000ffff027224 */ /* 0x000fe200078e00ff */
[----:B------:R-:W1:Y:S01]  /*16f60*/  I2F.RP R12, R6 ;  /* 0x00000006000c7306 */ /* 0x000e620000209400 */
[----:B------:R-:W-:Y:S01]  /*16f70*/  IMAD R9, R11, R4, RZ ;  /* 0x000000040b097224 */ /* 0x000fe200078e02ff */
[----:B------:R-:W-:Y:S01]  /*16f80*/  IABS R11, R8 ;  /* 0x00000008000b7213 */ /* 0x000fe20000000000 */
[----:B------:R-:W-:Y:S02]  /*16f90*/  IMAD.MOV R0, RZ, RZ, -R0 ;  /* 0x000000ffff007224 */ /* 0x000fe400078e0a00 */
[----:B------:R-:W-:-:S03]  /*16fa0*/  IMAD.HI.U32 R9, R3, R9, R2 ;  /* 0x0000000903097227 */ /* 0x000fc600078e0002 */
[----:B------:R-:W-:Y:S01]  /*16fb0*/  MOV R3, R0 ;  /* 0x0000000000037202 */ /* 0x000fe20000000f00 */
[----:B------:R-:W-:-:S04]  /*16fc0*/  IMAD.MOV.U32 R2, RZ, RZ, R11 ;  /* 0x000000ffff027224 */ /* 0x000fc800078e000b */
[----:B------:R-:W-:-:S04]  /*16fd0*/  IMAD.HI.U32 R0, R9, R2, RZ ;  /* 0x0000000209007227 */ /* 0x000fc800078e00ff */
[----:B------:R-:W-:Y:S02]  /*16fe0*/  IMAD R2, R0, R3, R2 ;  /* 0x0000000300027224 */ /* 0x000fe400078e0202 */
[----:B-1----:R-:W1:Y:S03]  /*16ff0*/  MUFU.RCP R3, R12 ;  /* 0x0000000c00037308 */ /* 0x002e660000001000 */
        /* <DEDUP_REMOVED lines=9> */
[----:B------:R-:W-:Y:S01]  /*17090*/  @P2 IADD3 R0, R0, 0x1, RZ ;  /* 0x0000000100002810 */ /* 0x000fe20007ffe0ff */
[----:B-1----:R-:W-:-:S05]  /*170a0*/  IMAD.MOV R2, RZ, RZ, -R3 ;  /* 0x000000ffff027224 */ /* 0x002fca00078e0a03 */
[----:B------:R-:W-:Y:S01]  /*170b0*/  @!P1 IMAD.MOV R0, RZ, RZ, -R0 ;  /* 0x000000ffff009224 */ /* 0x000fe200078e0a00 */
[----:B------:R-:W-:Y:S02]  /*170c0*/  MOV R4, R2 ;  /* 0x0000000200047202 */ /* 0x000fe40000000f00 */
[----:B------:R-:W-:Y:S02]  /*170d0*/  IABS R2, R5 ;  /* 0x0000000500027213 */ /* 0x000fe40000000000 */
[----:B------:R-:W-:Y:S01]  /*170e0*/  @!P0 LOP3.LUT R0, RZ, R7, RZ, 0x33, !PT ;  /* 0x00000007ff008212 */ /* 0x000fe200078e33ff */
[----:B------:R-:W-:Y:S02]  /*170f0*/  IMAD R4, R4, R6, RZ ;  /* 0x0000000604047224 */ /* 0x000fe400078e02ff */
[----:B------:R-:W-:Y:S01]  /*17100*/  IMAD.MOV R9, RZ, RZ, -R2 ;  /* 0x000000ffff097224 */ /* 0x000fe200078e0a02 */
[----:B------:R-:W-:Y:S01]  /*17110*/  IABS R11, R0 ;  /* 0x00000000000b7213 */ /* 0x000fe20000000000 */
[----:B------:R-:W-:-:S02]  /*17120*/  IMAD.MOV.U32 R2, RZ, RZ, RZ ;  /* 0x000000ffff027224 */ /* 0x000fc400078e00ff */
[----:B------:R-:W-:Y:S02]  /*17130*/  IMAD R7, R0, R7, RZ ;  /* 0x0000000700077224 */ /* 0x000fe400078e02ff */
[----:B------:R-:W-:Y:S01]  /*17140*/  IMAD.HI.U32 R2, R3, R4, R2 ;  /* 0x0000000403027227 */ /* 0x000fe200078e0002 */
[----:B------:R-:W-:Y:S02]  /*17150*/  MOV R4, R9 ;  /* 0x0000000900047202 */ /* 0x000fe40000000f00 */
[----:B------:R-:W-:Y:S01]  /*17160*/  IADD3 R229, R8, -R7, RZ ;  /* 0x8000000708e57210 */ /* 0x000fe20007ffe0ff */
[----:B------:R-:W-:-:S04]  /*17170*/  IMAD.MOV.U32 R3, RZ, RZ, R11 ;  /* 0x000000ffff037224 */ /* 0x000fc800078e000b */
        /* <DEDUP_REMOVED lines=11> */
[----:B------:R-:W-:-:S04]  /*17230*/  @!P0 LOP3.LUT R2, RZ, R5, RZ, 0x33, !PT ;  /* 0x00000005ff028212 */ /* 0x000fc800078e33ff */
[----:B------:R-:W-:Y:S01]  /*17240*/  IADD3 R3, -R2, RZ, RZ ;  /* 0x000000ff02037210 */ /* 0x000fe20007ffe1ff */
[----:B------:R-:W-:-:S04]  /*17250*/  IMAD R2, R5, 0x1000000, R2 ;  /* 0x0100000005027824 */ /* 0x000fc800078e0202 */
[----:B------:R-:W-:-:S04]  /*17260*/  IMAD R0, R5, R3, R0 ;  /* 0x0000000305007224 */ /* 0x000fc800078e0200 */
[----:B------:R-:W-:Y:S01]  /*17270*/  IMAD R230, R0, 0x10000, R2 ;  /* 0x0001000000e67824 */ /* 0x000fe200078e0202 */
[----:B------:R-:W-:Y:S05]  /*17280*/  BRA `(.L_x_331) ;  /* 0x0000004000007947 */ /* 0x000fea0003800000 */
.L_x_322:
[----:B------:R-:W-:Y:S01]  /*17290*/  IMAD.MOV.U32 R228, RZ, RZ, R9 ;  /* 0x000000ffffe47224 */ /* 0x000fe200078e0009 */
[----:B------:R-:W-:Y:S01]  /*172a0*/  MOV R230, RZ ;  /* 0x000000ff00e67202 */ /* 0x000fe20000000f00 */
[----:B------:R-:W-:Y:S01]  /*172b0*/  IMAD.MOV.U32 R229, RZ, RZ, RZ ;  /* 0x000000ffffe57224 */ /* 0x000fe200078e00ff */
[----:B------:R-:W-:Y:S02]  /*172c0*/  MOV R231, c[0x0][0x53c] ;  /* 0x00014f0000e77a02 */ /* 0x000fe40000000f00 */
.L_x_331:
[----:B------:R-:W-:Y:S05]  /*172d0*/  BSYNC B1 ;  /* 0x0000000000017941 */ /* 0x000fea0003800000 */
.L_x_320:
[----:B------:R-:W-:Y:S01]  /*172e0*/  WARPSYNC 0xffffffff ;  /* 0xffffffff00007948 */ /* 0x000fe20003800000 */
[----:B------:R-:W-:Y:S01]  /*172f0*/  BAR.SYNC.DEFER_BLOCKING 0x4, 0x100 ;  /* 0x0104000000007b1d */ /* 0x000fe20000010000 */
[----:B------:R-:W-:-:S13]  /*17300*/  ISETP.NE.AND P0, PT, R13, RZ, PT ;  /* 0x000000ff0d00720c */ /* 0x000fda0003f05270 */
[----:B------:R2:W-:Y:S04]  /*17310*/  @!P0 STS.128 [0x20080], R228 ;  /* 0x020080e4ff008388 */ /* 0x0005e80000000c00 */
[----:B------:R-:W-:Y:S06]  /*17320*/  BAR.ARV 0x5, 0x100 ;  /* 0x0144000000007b1d */ /* 0x000fec0000002000 */
.L_x_315:
[----:B-1----:R-:W-:-:S13]  /*17330*/  ISETP.GE.AND P0, PT, R231, c[0x0][0x53c], PT ;  /* 0x00014f00e7007a0c */ /* 0x002fda0003f06270 */
[----:B--23--:R-:W-:Y:S01]  /*17340*/  @P0 CALL.REL.NOINC `(.L_x_332) ;  /* 0x0000001000000944 */ /* 0x00cfe20003c00000 */
[----:B------:R-:W-:Y:S05]  /*17350*/  BRA `(.L_x_333) ;  /* 0xfffea8d000007947 */ /* 0x000fea000383ffff */
.L_x_332:
[----:B------:R-:W-:Y:S05]  /*17360*/  EXIT ;  /* 0x000000000000794d */ /* 0x000fea0003800000 */
.L_x_160:
[----:B------:R-:W-:Y:S01]  /*17370*/  IMAD.MOV.U32 R0, RZ, RZ, R5 ;  /* 0x000000ffff007224 */ /* 0x000fe200078e0005 */
[----:B------:R-:W-:Y:S02]  /*17380*/  MOV R3, 0x1 ;  /* 0x0000000100037802 */ /* 0x000fe40000000f00 */
[----:B------:R-:W-:Y:S02]  /*17390*/  MOV R2, 0x173b0 ;  /* 0x000173b000027802 */ /* 0x000fe40000000f00 */
[----:B--2---:R-:W-:Y:S05]  /*173a0*/  CALL.REL.NOINC `($__internal_6_$__cuda_sm70_shflsync_up_p) ;  /* 0x00001bf000007944 */ /* 0x004fea0003c00000 */
[----:B------:R-:W-:Y:S01]  /*173b0*/  MOV R0, R4 ;  /* 0x0000000400007202 */ /* 0x000fe20000000f00 */
[----:B------:R-:W-:Y:S05]  /*173c0*/  BRA `(.L_x_334) ;  /* 0xfffe908000007947 */ /* 0x000fea000383ffff */
.L_x_161:
[----:B------:R-:W-:Y:S01]  /*173d0*/  IMAD.MOV.U32 R0, RZ, RZ, R5 ;  /* 0x000000ffff007224 */ /* 0x000fe200078e0005 */
[----:B------:R-:W-:Y:S02]  /*173e0*/  MOV R3, 0x2 ;  /* 0x0000000200037802 */ /* 0x000fe40000000f00 */
[----:B------:R-:W-:Y:S02]  /*173f0*/  MOV R2, 0x17410 ;  /* 0x0001741000027802 */ /* 0x000fe40000000f00 */
[----:B--2---:R-:W-:Y:S05]  /*17400*/  CALL.REL.NOINC `($__internal_6_$__cuda_sm70_shflsync_up_p) ;  /* 0x00001b9000007944 */ /* 0x004fea0003c00000 */
[----:B------:R-:W-:Y:S01]  /*17410*/  SEL R4, R4, RZ, P4 ;  /* 0x000000ff04047207 */ /* 0x000fe20002000000 */
[----:B------:R-:W-:Y:S01]  /*17420*/  IMAD.MOV.U32 R3, RZ, RZ, 0x4 ;  /* 0x00000004ff037424 */ /* 0x000fe200078e00ff */
[----:B------:R-:W-:-:S03]  /*17430*/  MOV R2, 0x17460 ;  /* 0x0001746000027802 */ /* 0x000fc60000000f00 */
[----:B------:R-:W-:Y:S02]  /*17440*/  IMAD.IADD R0, R5, 0x1, R4 ;  /* 0x0000000105007824 */ /* 0x000fe400078e0204 */
[----:B------:R-:W-:Y:S05]  /*17450*/  CALL.REL.NOINC `($__internal_6_$__cuda_sm70_shflsync_up_p) ;  /* 0x00001b4000007944 */ /* 0x000fea0003c00000 */
        /* <DEDUP_REMOVED lines=12> */
[----:B------:R-:W-:Y:S02]  /*17520*/  MOV R15, 0x1f ;  /* 0x0000001f000f7802 */ /* 0x000fe40000000f00 */
[----:B------:R-:W-:Y:S01]  /*17530*/  MOV R2, 0x17570 ;  /* 0x0001757000027802 */ /* 0x000fe20000000f00 */
[----:B------:R-:W-:-:S04]  /*17540*/  IMAD.IADD R4, R0, 0x1, R4 ;  /* 0x0000000100047824 */ /* 0x000fc800078e0204 */
[----:B------:R-:W-:Y:S02]  /*17550*/  IMAD.MOV.U32 R3, RZ, RZ, R4 ;  /* 0x000000ffff037224 */ /* 0x000fe400078e0004 */
[----:B------:R-:W-:Y:S05]  /*17560*/  CALL.REL.NOINC `($__internal_5_$__cuda_sm70_shflsync_idx_p) ;  /* 0x000019c000007944 */ /* 0x000fea0003c00000 */
[----:B-----5:R-:W-:Y:S01]  /*17570*/  MOV R0, R15 ;  /* 0x0000000f00007202 */ /* 0x020fe20000000f00 */
[----:B-1----:R-:W-:Y:S05]  /*17580*/  BRA `(.L_x_335) ;  /* 0xfffe8fc000007947 */ /* 0x002fea000383ffff */
.L_x_163:
[----:B------:R-:W-:Y:S02]  /*17590*/  SEL R0, RZ, 0x1, P0 ;  /* 0x00000001ff007807 */ /* 0x000fe40000000000 */
[----:B------:R-:W-:Y:S02]  /*175a0*/  MOV R2, 0x175c0 ;  /* 0x000175c000027802 */ /* 0x000fe40000000f00 */
[----:B--2---:R-:W-:Y:S05]  /*175b0*/  CALL.REL.NOINC `($__internal_7_$__cuda_sm70_votesync_ballot) ;  /* 0x00001a4000007944 */ /* 0x004fea0003c00000 */
[----:B------:R-:W-:Y:S05]  /*175c0*/  BRA `(.L_x_336) ;  /* 0xfffe901000007947 */ /* 0x000fea000383ffff */
.L_x_164:
[----:B------:R-:W-:Y:S01]  /*175d0*/  IMAD.MOV.U32 R3, RZ, RZ, R8 ;  /* 0x000000ffff037224 */ /* 0x000fe200078e0008 */
[----:B---3--:R-:W-:Y:S01]  /*175e0*/  MOV R179, R13 ;  /* 0x0000000d00b37202 */ /* 0x008fe20000000f00 */
[----:B------:R-:W-:Y:S01]  /*175f0*/  IMAD.MOV.U32 R15, RZ, RZ, 0x1f ;  /* 0x0000001fff0f7424 */ /* 0x000fe200078e00ff */
[----:B------:R-:W-:Y:S02]  /*17600*/  MOV R2, 0x17620 ;  /* 0x0001762000027802 */ /* 0x000fe40000000f00 */
[----:B-12---:R-:W-:Y:S05]  /*17610*/  CALL.REL.NOINC `($__internal_5_$__cuda_sm70_shflsync_idx_p) ;  /* 0x0000191000007944 */ /* 0x006fea0003c00000 */
[----:B------:R-:W-:Y:S01]  /*17620*/  IMAD.MOV.U32 R11, RZ, RZ, R15 ;  /* 0x000000ffff0b7224 */ /* 0x000fe200078e000f */
[----:B------:R-:W-:Y:S01]  /*17630*/  MOV R3, R7 ;  /* 0x0000000700037202 */ /* 0x000fe20000000f00 */
[----:B------:R-:W-:Y:S01]  /*17640*/  IMAD.MOV.U32 R6, RZ, RZ, RZ ;  /* 0x000000ffff067224 */ /* 0x000fe200078e00ff */
[----:B------:R-:W-:Y:S01]  /*17650*/  MOV R179, R13 ;  /* 0x0000000d00b37202 */ /* 0x000fe20000000f00 */
[----:B------:R-:W-:Y:S01]  /*17660*/  IMAD.MOV.U32 R15, RZ, RZ, 0x1f ;  /* 0x0000001fff0f7424 */ /* 0x000fe200078e00ff */
[----:B------:R-:W-:-:S02]  /*17670*/  MOV R2, 0x17690 ;  /* 0x0001769000027802 */ /* 0x000fc40000000f00 */
[----:B-1---5:R-:W-:Y:S05]  /*17680*/  CALL.REL.NOINC `($__internal_5_$__cuda_sm70_shflsync_idx_p) ;  /* 0x000018a000007944 */ /* 0x022fea0003c00000 */
[----:B------:R-:W-:Y:S01]  /*17690*/  MOV R10, R15 ;  /* 0x0000000f000a7202 */ /* 0x000fe20000000f00 */
[----:B-1---5:R-:W-:Y:S05]  /*176a0*/  BRA `(.L_x_337) ;  /* 0xfffe8f8000007947 */ /* 0x022fea000383ffff */
.L_x_167:
[----:B------:R-:W-:Y:S01]  /*176b0*/  IMAD.MOV.U32 R3, RZ, RZ, R4 ;  /* 0x000000ffff037224 */ /* 0x000fe200078e0004 */
[----:B------:R-:W-:-:S02]  /*176c0*/  MOV R15, 0x1f ;  /* 0x0000001f000f7802 */ /* 0x000fc40000000f00 */
[----:B------:R-:W-:Y:S02]  /*176d0*/  MOV R2, 0x176f0 ;  /* 0x000176f000027802 */ /* 0x000fe40000000f00 */
[----:B-1234-:R-:W-:Y:S05]  /*176e0*/  CALL.REL.NOINC `($__internal_5_$__cuda_sm70_shflsync_idx_p) ;  /* 0x0000184000007944 */ /* 0x01efea0003c00000 */
[----:B------:R-:W-:Y:S01]  /*176f0*/  MOV R6, R15 ;  /* 0x0000000f00067202 */ /* 0x000fe20000000f00 */
[----:B-1---5:R-:W-:Y:S05]  /*17700*/  BRA `(.L_x_166) ;  /* 0xfffe8f8000007947 */ /* 0x022fea000383ffff */
.L_x_197:
[----:B------:R-:W-:Y:S01]  /*17710*/  IMAD.MOV.U32 R3, RZ, RZ, R5 ;  /* 0x000000ffff037224 */ /* 0x000fe200078e0005 */
[----:B------:R-:W-:Y:S01]  /*17720*/  MOV R179, RZ ;  /* 0x000000ff00b37202 */ /* 0x000fe20000000f00 */
[----:B------:R-:W-:Y:S01]  /*17730*/  IMAD.MOV.U32 R15, RZ, RZ, 0x181f ;  /* 0x0000181fff0f7424 */ /* 0x000fe200078e00ff */
[----:B------:R-:W-:Y:S02]  /*17740*/  MOV R2, 0x17760 ;  /* 0x0001776000027802 */ /* 0x000fe40000000f00 */
[----:B-----5:R-:W-:Y:S05]  /*17750*/  CALL.REL.NOINC `($__internal_5_$__cuda_sm70_shflsync_idx_p) ;  /* 0x000017d000007944 */ /* 0x020fea0003c00000 */
[----:B------:R-:W-:Y:S01]  /*17760*/  MOV R4, R15 ;  /* 0x0000000f00047202 */ /* 0x000fe20000000f00 */
[----:B-1---5:R-:W-:Y:S05]  /*17770*/  BRA `(.L_x_338) ;  /* 0xfffef03000007947 */ /* 0x022fea000383ffff */
.L_x_198:
[----:B------:R-:W-:Y:S01]  /*17780*/  IMAD.MOV.U32 R3, RZ, RZ, R13 ;  /* 0x000000ffff037224 */ /* 0x000fe200078e000d */
[----:B------:R-:W-:Y:S01]  /*17790*/  MOV R179, RZ ;  /* 0x000000ff00b37202 */ /* 0x000fe20000000f00 */
[----:B------:R-:W-:Y:S01]  /*177a0*/  IMAD.MOV.U32 R15, RZ, RZ, 0x181f ;  /* 0x0000181fff0f7424 */ /* 0x000fe200078e00ff */
[----:B------:R-:W-:Y:S02]  /*177b0*/  MOV R2, 0x177d0 ;  /* 0x000177d000027802 */ /* 0x000fe40000000f00 */
[----:B-12--5:R-:W-:Y:S05]  /*177c0*/  CALL.REL.NOINC `($__internal_5_$__cuda_sm70_shflsync_idx_p) ;  /* 0x0000176000007944 */ /* 0x026fea0003c00000 */
[----:B-----5:R-:W-:Y:S01]  /*177d0*/  MOV R0, R15 ;  /* 0x0000000f00007202 */ /* 0x020fe20000000f00 */
[----:B-1----:R-:W-:Y:S05]  /*177e0*/  BRA `(.L_x_339) ;  /* 0xfffeefe000007947 */ /* 0x002fea000383ffff */
.L_x_201:
[----:B--2---:R-:W-:Y:S01]  /*177f0*/  IMAD.MOV.U32 R3, RZ, RZ, R5 ;  /* 0x000000ffff037224 */ /* 0x004fe200078e0005 */
[----:B------:R-:W-:Y:S01]  /*17800*/  MOV R179, 0x1 ;  /* 0x0000000100b37802 */ /* 0x000fe20000000f00 */
[----:B------:R-:W-:Y:S01]  /*17810*/  IMAD.MOV.U32 R15, RZ, RZ, 0x181f ;  /* 0x0000181fff0f7424 */ /* 0x000fe200078e00ff */
[----:B------:R-:W-:-:S02]  /*17820*/  MOV R2, 0x17840 ;  /* 0x0001784000027802 */ /* 0x000fc40000000f00 */
[----:B-1-345:R-:W-:Y:S05]  /*17830*/  CALL.REL.NOINC `($__internal_5_$__cuda_sm70_shflsync_idx_p) ;  /* 0x000016f000007944 */ /* 0x03afea0003c00000 */
[----:B------:R-:W-:Y:S01]  /*17840*/  IMAD.MOV.U32 R4, RZ, RZ, R15 ;  /* 0x000000ffff047224 */ /* 0x000fe200078e000f */
[----:B------:R-:W-:Y:S01]  /*17850*/  MOV R179, 0x1 ;  /* 0x0000000100b37802 */ /* 0x000fe20000000f00 */
[----:B------:R-:W-:Y:S01]  /*17860*/  IMAD.MOV.U32 R3, RZ, RZ, R13 ;  /* 0x000000ffff037224 */ /* 0x000fe200078e000d */
[----:B------:R-:W-:-:S02]  /*17870*/  MOV R15, 0x181f ;  /* 0x0000181f000f7802 */ /* 0x000fc40000000f00 */
[----:B------:R-:W-:Y:S02]  /*17880*/  MOV R2, 0x178a0 ;  /* 0x000178a000027802 */ /* 0x000fe40000000f00 */
[----:B-1---5:R-:W-:Y:S05]  /*17890*/  CALL.REL.NOINC `($__internal_5_$__cuda_sm70_shflsync_idx_p) ;  /* 0x0000169000007944 */ /* 0x022fea0003c00000 */
[----:B-----5:R-:W-:Y:S01]  /*178a0*/  MOV R0, R15 ;  /* 0x0000000f00007202 */ /* 0x020fe20000000f00 */
[----:B-1----:R-:W-:Y:S05]  /*178b0*/  BRA `(.L_x_340) ;  /* 0xfffef0a000007947 */ /* 0x002fea000383ffff */
.L_x_204:
[----:B-1----:R-:W-:Y:S01]  /*178c0*/  IMAD.MOV.U32 R3, RZ, RZ, R5 ;  /* 0x000000ffff037224 */ /* 0x002fe200078e0005 */
[----:B------:R-:W-:Y:S01]  /*178d0*/  MOV R179, 0x2 ;  /* 0x0000000200b37802 */ /* 0x000fe20000000f00 */
[----:B------:R-:W-:Y:S01]  /*178e0*/  IMAD.MOV.U32 R15, RZ, RZ, 0x181f ;  /* 0x0000181fff0f7424 */ /* 0x000fe200078e00ff */
[----:B------:R-:W-:Y:S02]  /*178f0*/  MOV R2, 0x17910 ;  /* 0x0001791000027802 */ /* 0x000fe40000000f00 */
[----:B--2345:R-:W-:Y:S05]  /*17900*/  CALL.REL.NOINC `($__internal_5_$__cuda_sm70_shflsync_idx_p) ;  /* 0x0000162000007944 */ /* 0x03cfea0003c00000 */
[----:B------:R-:W-:Y:S01]  /*17910*/  MOV R4, R15 ;  /* 0x0000000f00047202 */ /* 0x000fe20000000f00 */
[----:B-1---5:R-:W-:Y:S05]  /*17920*/  BRA `(.L_x_341) ;  /* 0xfffef19000007947 */ /* 0x022fea000383ffff */
.L_x_205:
[----:B------:R-:W-:Y:S01]  /*17930*/  IMAD.MOV.U32 R3, RZ, RZ, R13 ;  /* 0x000000ffff037224 */ /* 0x000fe200078e000d */
[----:B------:R-:W-:Y:S01]  /*17940*/  MOV R179, 0x2 ;  /* 0x0000000200b37802 */ /* 0x000fe20000000f00 */
[----:B------:R-:W-:Y:S01]  /*17950*/  IMAD.MOV.U32 R15, RZ, RZ, 0x181f ;  /* 0x0000181fff0f7424 */ /* 0x000fe200078e00ff */
[----:B------:R-:W-:Y:S02]  /*17960*/  MOV R2, 0x17980 ;  /* 0x0001798000027802 */ /* 0x000fe40000000f00 */
[----:B-12345:R-:W-:Y:S05]  /*17970*/  CALL.REL.NOINC `($__internal_5_$__cuda_sm70_shflsync_idx_p) ;  /* 0x000015b000007944 */ /* 0x03efea0003c00000 */
[----:B-----5:R-:W-:Y:S01]  /*17980*/  MOV R0, R15 ;  /* 0x0000000f00007202 */ /* 0x020fe20000000f00 */
[----:B-1----:R-:W-:Y:S05]  /*17990*/  BRA `(.L_x_342) ;  /* 0xfffef14000007947 */ /* 0x002fea000383ffff */
.L_x_208:
[----:B-1----:R-:W-:Y:S01]  /*179a0*/  IMAD.MOV.U32 R3, RZ, RZ, R5 ;  /* 0x000000ffff037224 */ /* 0x002fe200078e0005 */
[----:B------:R-:W-:Y:S01]  /*179b0*/  MOV R179, 0x3 ;  /* 0x0000000300b37802 */ /* 0x000fe20000000f00 */
[----:B------:R-:W-:Y:S01]  /*179c0*/  IMAD.MOV.U32 R15, RZ, RZ, 0x181f ;  /* 0x0000181fff0f7424 */ /* 0x000fe200078e00ff */
[----:B------:R-:W-:-:S02]  /*179d0*/  MOV R2, 0x179f0 ;  /* 0x000179f000027802 */ /* 0x000fc40000000f00 */
[----:B--2345:R-:W-:Y:S05]  /*179e0*/  CALL.REL.NOINC `($__internal_5_$__cuda_sm70_shflsync_idx_p) ;  /* 0x0000154000007944 */ /* 0x03cfea0003c00000 */
        /* <DEDUP_REMOVED lines=8> */
.L_x_263:
[----:B------:R-:W-:Y:S01]  /*17a70*/  IMAD.MOV.U32 R3, RZ, RZ, R0 ;  /* 0x000000ffff037224 */ /* 0x000fe200078e0000 */
[----:B------:R-:W-:Y:S01]  /*17a80*/  MOV R179, RZ ;  /* 0x000000ff00b37202 */ /* 0x000fe20000000f00 */
[----:B------:R-:W-:Y:S01]  /*17a90*/  IMAD.MOV.U32 R15, RZ, RZ, 0x181f ;  /* 0x0000181fff0f7424 */ /* 0x000fe200078e00ff */
[----:B------:R-:W-:Y:S02]  /*17aa0*/  MOV R2, 0x17ac0 ;  /* 0x00017ac000027802 */ /* 0x000fe40000000f00 */
[----:B------:R-:W-:Y:S05]  /*17ab0*/  CALL.REL.NOINC `($__internal_5_$__cuda_sm70_shflsync_idx_p) ;  /* 0x0000147000007944 */ /* 0x000fea0003c00000 */
[----:B------:R-:W-:Y:S01]  /*17ac0*/  MOV R4, R15 ;  /* 0x0000000f00047202 */ /* 0x000fe20000000f00 */
[----:B-1---5:R-:W-:Y:S05]  /*17ad0*/  BRA `(.L_x_344) ;  /* 0xffff6d4000007947 */ /* 0x022fea000383ffff */
.L_x_264:
[----:B------:R-:W-:Y:S01]  /*17ae0*/  IMAD.MOV.U32 R3, RZ, RZ, R5 ;  /* 0x000000ffff037224 */ /* 0x000fe200078e0005 */
[----:B------:R-:W-:Y:S01]  /*17af0*/  MOV R179, RZ ;  /* 0x000000ff00b37202 */ /* 0x000fe20000000f00 */
[----:B------:R-:W-:Y:S01]  /*17b00*/  IMAD.MOV.U32 R15, RZ, RZ, 0x181f ;  /* 0x0000181fff0f7424 */ /* 0x000fe200078e00ff */
[----:B------:R-:W-:Y:S02]  /*17b10*/  MOV R2, 0x17b30 ;  /* 0x00017b3000027802 */ /* 0x000fe40000000f00 */
[----:B-12---:R-:W-:Y:S05]  /*17b20*/  CALL.REL.NOINC `($__internal_5_$__cuda_sm70_shflsync_idx_p) ;  /* 0x0000140000007944 */ /* 0x006fea0003c00000 */
[----:B-----5:R-:W-:Y:S01]  /*17b30*/  MOV R0, R15 ;  /* 0x0000000f00007202 */ /* 0x020fe20000000f00 */
[----:B-1----:R-:W-:Y:S05]  /*17b40*/  BRA `(.L_x_345) ;  /* 0xffff6cf000007947 */ /* 0x002fea000383ffff */
.L_x_265:
[----:B------:R-:W-:Y:S02]  /*17b50*/  MOV R0, 0x2 ;  /* 0x0000000200007802 */ /* 0x000fe40000000f00 */
[----:B------:R-:W-:-:S02]  /*17b60*/  MOV R2, 0x17b80 ;  /* 0x00017b8000027802 */ /* 0x000fc40000000f00 */
[----:B------:R-:W-:Y:S05]  /*17b70*/  CALL.REL.NOINC `($__internal_4_$__cuda_sm70_shflsync_bfly_p) ;  /* 0x0000135000007944 */ /* 0x000fea0003c00000 */
[----:B------:R-:W-:Y:S01]  /*17b80*/  FMNMX.FTZ R4, R4, R0, !PT ;  /* 0x0000000004047209 */ /* 0x000fe20007810000 */
[----:B------:R-:W-:Y:S01]  /*17b90*/  IMAD.MOV.U32 R0, RZ, RZ, 0x1 ;  /* 0x00000001ff007424 */ /* 0x000fe200078e00ff */
[----:B------:R-:W-:-:S02]  /*17ba0*/  MOV R2, 0x17bc0 ;  /* 0x00017bc000027802 */ /* 0x000fc40000000f00 */
[----:B------:R-:W-:Y:S05]  /*17bb0*/  CALL.REL.NOINC `($__internal_4_$__cuda_sm70_shflsync_bfly_p) ;  /* 0x0000131000007944 */ /* 0x000fea0003c00000 */
[----:B------:R-:W-:Y:S01]  /*17bc0*/  FMNMX.FTZ R134, R4, R0, !PT ;  /* 0x0000000004867209 */ /* 0x000fe20007810000 */
[----:B------:R-:W-:Y:S01]  /*17bd0*/  IMAD.MOV.U32 R4, RZ, RZ, R5 ;  /* 0x000000ffff047224 */ /* 0x000fe200078e0005 */
[----:B------:R-:W-:Y:S01]  /*17be0*/  MOV R2, 0x17c10 ;  /* 0x00017c1000027802 */ /* 0x000fe20000000f00 */
[----:B------:R-:W-:-:S02]  /*17bf0*/  IMAD.MOV.U32 R0, RZ, RZ, 0x2 ;  /* 0x00000002ff007424 */ /* 0x000fc400078e00ff */
[----:B------:R-:W-:Y:S05]  /*17c00*/  CALL.REL.NOINC `($__internal_4_$__cuda_sm70_shflsync_bfly_p) ;  /* 0x000012c000007944 */ /* 0x000fea0003c00000 */
[----:B------:R-:W-:Y:S01]  /*17c10*/  FMNMX.FTZ R5, R5, R0, !PT ;  /* 0x0000000005057209 */ /* 0x000fe20007810000 */
[----:B------:R-:W-:Y:S01]  /*17c20*/  IMAD.MOV.U32 R0, RZ, RZ, 0x1 ;  /* 0x00000001ff007424 */ /* 0x000fe200078e00ff */
[----:B------:R-:W-:-:S03]  /*17c30*/  MOV R2, 0x17c60 ;  /* 0x00017c6000027802 */ /* 0x000fc60000000f00 */
[----:B------:R-:W-:Y:S02]  /*17c40*/  IMAD.MOV.U32 R4, RZ, RZ, R5 ;  /* 0x000000ffff047224 */ /* 0x000fe400078e0005 */
[----:B------:R-:W-:Y:S05]  /*17c50*/  CALL.REL.NOINC `($__internal_4_$__cuda_sm70_shflsync_bfly_p) ;  /* 0x0000127000007944 */ /* 0x000fea0003c00000 */
[----:B------:R-:W-:Y:S01]  /*17c60*/  MOV R3, R0 ;  /* 0x0000000000037202 */ /* 0x000fe20000000f00 */
[----:B------:R-:W-:Y:S05]  /*17c70*/  BRA `(.L_x_346) ;  /* 0xffff6fd000007947 */ /* 0x000fea000383ffff */
.L_x_267:
[----:B--2---:R-:W-:Y:S01]  /*17c80*/  MOV R15, 0x181f ;  /* 0x0000181f000f7802 */ /* 0x004fe20000000f00 */
[----:B------:R-:W-:Y:S01]  /*17c90*/  IMAD.MOV.U32 R179, RZ, RZ, RZ ;  /* 0x000000ffffb37224 */ /* 0x000fe200078e00ff */
[----:B------:R-:W-:Y:S02]  /*17ca0*/  MOV R2, 0x17cc0 ;  /* 0x00017cc000027802 */ /* 0x000fe40000000f00 */
[----:B-1-34-:R-:W-:Y:S05]  /*17cb0*/  CALL.REL.NOINC `($__internal_5_$__cuda_sm70_shflsync_idx_p) ;  /* 0x0000127000007944 */ /* 0x01afea0003c00000 */
[----:B------:R-:W-:Y:S01]  /*17cc0*/  MOV R3, R15 ;  /* 0x0000000f00037202 */ /* 0x000fe20000000f00 */
[----:B-1---5:R-:W-:-:S05]  /*17cd0*/  BRA `(.L_x_347) ;  /* 0xffff7cb000007947 */ /* 0x022fca000383ffff */
.L_x_270:
[----:B------:R-:W-:Y:S01]  /*17ce0*/  MOV R179, RZ ;  /* 0x000000ff00b37202 */ /* 0x000fe20000000f00 */
[----:B------:R-:W-:Y:S01]  /*17cf0*/  IMAD.MOV.U32 R3, RZ, RZ, R0 ;  /* 0x000000ffff037224 */ /* 0x000fe200078e0000 */
[----:B------:R-:W-:Y:S01]  /*17d00*/  MOV R2, 0x17d30 ;  /* 0x00017d3000027802 */ /* 0x000fe20000000f00 */
[----:B------:R-:W-:Y:S02]  /*17d10*/  IMAD.MOV.U32 R15, RZ, RZ, 0x181f ;  /* 0x0000181fff0f7424 */ /* 0x000fe400078e00ff */
[----:B------:R-:W-:Y:S05]  /*17d20*/  CALL.REL.NOINC `($__internal_5_$__cuda_sm70_shflsync_idx_p) ;  /* 0x0000120000007944 */ /* 0x000fea0003c00000 */
[----:B------:R-:W-:Y:S01]  /*17d30*/  MOV R4, R15 ;  /* 0x0000000f00047202 */ /* 0x000fe20000000f00 */
[----:B-1---5:R-:W-:-:S05]  /*17d40*/  BRA `(.L_x_348) ;  /* 0xffff883000007947 */ /* 0x022fca000383ffff */
.L_x_271:
[----:B------:R-:W-:Y:S01]  /*17d50*/  MOV R179, RZ ;  /* 0x000000ff00b37202 */ /* 0x000fe20000000f00 */
[----:B------:R-:W-:Y:S01]  /*17d60*/  IMAD.MOV.U32 R3, RZ, RZ, R5 ;  /* 0x000000ffff037224 */ /* 0x000fe200078e0005 */
[----:B------:R-:W-:Y:S01]  /*17d70*/  MOV R2, 0x17da0 ;  /* 0x00017da000027802 */ /* 0x000fe20000000f00 */
[----:B------:R-:W-:Y:S02]  /*17d80*/  IMAD.MOV.U32 R15, RZ, RZ, 0x181f ;  /* 0x0000181fff0f7424 */ /* 0x000fe400078e00ff */
[----:B-12---:R-:W-:Y:S05]  /*17d90*/  CALL.REL.NOINC `($__internal_5_$__cuda_sm70_shflsync_idx_p) ;  /* 0x0000119000007944 */ /* 0x006fea0003c00000 */
[----:B-----5:R-:W-:Y:S01]  /*17da0*/  MOV R0, R15 ;  /* 0x0000000f00007202 */ /* 0x020fe20000000f00 */
[----:B-1----:R-:W-:-:S05]  /*17db0*/  BRA `(.L_x_349) ;  /* 0xffff87e000007947 */ /* 0x002fca000383ffff */
.L_x_272:
[----:B------:R-:W-:Y:S02]  /*17dc0*/  MOV R0, 0x2 ;  /* 0x0000000200007802 */ /* 0x000fe40000000f00 */
[----:B------:R-:W-:Y:S02]  /*17dd0*/  MOV R2, 0x17df0 ;  /* 0x00017df000027802 */ /* 0x000fe40000000f00 */
[----:B------:R-:W-:Y:S05]  /*17de0*/  CALL.REL.NOINC `($__internal_4_$__cuda_sm70_shflsync_bfly_p) ;  /* 0x000010e000007944 */ /* 0x000fea0003c00000 */
[----:B------:R-:W-:Y:S01]  /*17df0*/  FMNMX.FTZ R4, R4, R0, !PT ;  /* 0x0000000004047209 */ /* 0x000fe20007810000 */
[----:B------:R-:W-:Y:S01]  /*17e00*/  IMAD.MOV.U32 R0, RZ, RZ, 0x1 ;  /* 0x00000001ff007424 */ /* 0x000fe200078e00ff */
[----:B------:R-:W-:Y:S02]  /*17e10*/  MOV R2, 0x17e30 ;  /* 0x00017e3000027802 */ /* 0x000fe40000000f00 */
[----:B------:R-:W-:Y:S05]  /*17e20*/  CALL.REL.NOINC `($__internal_4_$__cuda_sm70_shflsync_bfly_p) ;  /* 0x000010a000007944 */ /* 0x000fea0003c00000 */
[----:B------:R-:W-:Y:S01]  /*17e30*/  FMNMX.FTZ R134, R4, R0, !PT ;  /* 0x0000000004867209 */ /* 0x000fe20007810000 */
[----:B------:R-:W-:Y:S01]  /*17e40*/  IMAD.MOV.U32 R4, RZ, RZ, R5 ;  /* 0x000000ffff047224 */ /* 0x000fe200078e0005 */
[----:B------:R-:W-:Y:S01]  /*17e50*/  MOV R2, 0x17e80 ;  /* 0x00017e8000027802 */ /* 0x000fe20000000f00 */
[----:B------:R-:W-:Y:S02]  /*17e60*/  IMAD.MOV.U32 R0, RZ, RZ, 0x2 ;  /* 0x00000002ff007424 */ /* 0x000fe400078e00ff */
[----:B------:R-:W-:Y:S05]  /*17e70*/  CALL.REL.NOINC `($__internal_4_$__cuda_sm70_shflsync_bfly_p) ;  /* 0x0000105000007944 */ /* 0x000fea0003c00000 */
[----:B------:R-:W-:Y:S01]  /*17e80*/  FMNMX.FTZ R4, R5, R0, !PT ;  /* 0x0000000005047209 */ /* 0x000fe20007810000 */
[----:B------:R-:W-:Y:S01]  /*17e90*/  IMAD.MOV.U32 R0, RZ, RZ, 0x1 ;  /* 0x00000001ff007424 */ /* 0x000fe200078e00ff */
[----:B------:R-:W-:Y:S02]  /*17ea0*/  MOV R2, 0x17ec0 ;  /* 0x00017ec000027802 */ /* 0x000fe40000000f00 */
[----:B------:R-:W-:Y:S05]  /*17eb0*/  CALL.REL.NOINC `($__internal_4_$__cuda_sm70_shflsync_bfly_p) ;  /* 0x0000101000007944 */ /* 0x000fea0003c00000 */
[----:B------:R-:W-:-:S05]  /*17ec0*/  BRA `(.L_x_350) ;  /* 0xffff897000007947 */ /* 0x000fca000383ffff */
.L_x_274:
[----:B------:R-:W-:Y:S01]  /*17ed0*/  IMAD.MOV.U32 R4, RZ, RZ, R206 ;  /* 0x000000ffff047224 */ /* 0x000fe200078e00ce */
[----:B------:R-:W-:-:S02]  /*17ee0*/  MOV R0, 0x2 ;  /* 0x0000000200007802 */ /* 0x000fc40000000f00 */
[----:B------:R-:W-:Y:S02]  /*17ef0*/  MOV R2, 0x17f10 ;  /* 0x00017f1000027802 */ /* 0x000fe40000000f00 */
[----:B------:R-:W-:Y:S05]  /*17f00*/  CALL.REL.NOINC `($__internal_4_$__cuda_sm70_shflsync_bfly_p) ;  /* 0x00000fc000007944 */ /* 0x000fea0003c00000 */
[----:B------:R-:W-:Y:S05]  /*17f10*/  BRA `(.L_x_351) ;  /* 0xffff9be000007947 */ /* 0x000fea000383ffff */
.L_x_275:
[----:B------:R-:W-:Y:S01]  /*17f20*/  IMAD.MOV.U32 R4, RZ, RZ, R5 ;  /* 0x000000ffff047224 */ /* 0x000fe200078e0005 */
[----:B------:R-:W-:Y:S02]  /*17f30*/  MOV R0, 0x1 ;  /* 0x0000000100007802 */ /* 0x000fe40000000f00 */
[----:B------:R-:W-:Y:S02]  /*17f40*/  MOV R2, 0x17f60 ;  /* 0x00017f6000027802 */ /* 0x000fe40000000f00 */
[----:B-1----:R-:W-:Y:S05]  /*17f50*/  CALL.REL.NOINC `($__internal_4_$__cuda_sm70_shflsync_bfly_p) ;  /* 0x00000f7000007944 */ /* 0x002fea0003c00000 */
[----:B------:R-:W-:Y:S01]  /*17f60*/  FADD.FTZ R5, R5, R0 ;  /* 0x0000000005057221 */ /* 0x000fe20000010000 */
[----:B------:R-:W-:Y:S02]  /*17f70*/  MOV R4, R205 ;  /* 0x000000cd00047202 */ /* 0x000fe40000000f00 */
[----:B------:R-:W-:Y:S02]  /*17f80*/  MOV R0, 0x2 ;  /* 0x0000000200007802 */ /* 0x000fe40000000f00 */
[----:B------:R-:W-:Y:S02]  /*17f90*/  MOV R2, 0x17fb0 ;  /* 0x00017fb000027802 */ /* 0x000fe40000000f00 */
[----:B------:R-:W-:Y:S05]  /*17fa0*/  CALL.REL.NOINC `($__internal_4_$__cuda_sm70_shflsync_bfly_p) ;  /* 0x00000f2000007944 */ /* 0x000fea0003c00000 */
[----:B------:R-:W-:Y:S01]  /*17fb0*/  FADD.FTZ R4, R205, R0 ;  /* 0x00000000cd047221 */ /* 0x000fe20000010000 */
[----:B------:R-:W-:Y:S02]  /*17fc0*/  MOV R0, 0x1 ;  /* 0x0000000100007802 */ /* 0x000fe40000000f00 */
[----:B------:R-:W-:-:S02]  /*17fd0*/  MOV R2, 0x17ff0 ;  /* 0x00017ff000027802 */ /* 0x000fc40000000f00 */
[----:B------:R-:W-:Y:S05]  /*17fe0*/  CALL.REL.NOINC `($__internal_4_$__cuda_sm70_shflsync_bfly_p) ;  /* 0x00000ee000007944 */ /* 0x000fea0003c00000 */
[----:B------:R-:W-:Y:S01]  /*17ff0*/  MOV R3, R0 ;  /* 0x0000000000037202 */ /* 0x000fe20000000f00 */
[----:B------:R-:W-:Y:S05]  /*18000*/  BRA `(.L_x_352) ;  /* 0xffff9b6000007947 */ /* 0x000fea000383ffff */
.L_x_282:
[----:B--234-:R-:W-:Y:S01]  /*18010*/  IMAD.MOV.U32 R3, RZ, RZ, R13 ;  /* 0x000000ffff037224 */ /* 0x01cfe200078e000d */
[----:B------:R-:W-:Y:S01]  /*18020*/  MOV R179, RZ ;  /* 0x000000ff00b37202 */ /* 0x000fe20000000f00 */
[----:B------:R-:W-:Y:S01]  /*18030*/  IMAD.MOV.U32 R15, RZ, RZ, 0x181f ;  /* 0x0000181fff0f7424 */ /* 0x000fe200078e00ff */
[----:B------:R-:W-:-:S02]  /*18040*/  MOV R2, 0x18060 ;  /* 0x0001806000027802 */ /* 0x000fc40000000f00 */
[----:B-1----:R-:W-:Y:S05]  /*18050*/  CALL.REL.NOINC `($__internal_5_$__cuda_sm70_shflsync_idx_p) ;  /* 0x00000ed000007944 */ /* 0x002fea0003c00000 */
[----:B------:R-:W-:Y:S01]  /*18060*/  MOV R4, R15 ;  /* 0x0000000f00047202 */ /* 0x000fe20000000f00 */
[----:B-1---5:R-:W-:Y:S05]  /*18070*/  BRA `(.L_x_353) ;  /* 0xffffb68000007947 */ /* 0x022fea000383ffff */
.L_x_283:
[----:B------:R-:W-:Y:S01]  /*18080*/  IMAD.MOV.U32 R3, RZ, RZ, R14 ;  /* 0x000000ffff037224 */ /* 0x000fe200078e000e */
[----:B------:R-:W-:Y:S01]  /*18090*/  MOV R179, RZ ;  /* 0x000000ff00b37202 */ /* 0x000fe20000000f00 */
[----:B------:R-:W-:Y:S01]  /*180a0*/  IMAD.MOV.U32 R15, RZ, RZ, 0x181f ;  /* 0x0000181fff0f7424 */ /* 0x000fe200078e00ff */
[----:B------:R-:W-:-:S02]  /*180b0*/  MOV R2, 0x180d0 ;  /* 0x000180d000027802 */ /* 0x000fc40000000f00 */
[----:B-123--:R-:W-:Y:S05]  /*180c0*/  CALL.REL.NOINC `($__internal_5_$__cuda_sm70_shflsync_idx_p) ;  /* 0x00000e6000007944 */ /* 0x00efea0003c00000 */
[----:B-----5:R-:W-:Y:S01]  /*180d0*/  MOV R0, R15 ;  /* 0x0000000f00007202 */ /* 0x020fe20000000f00 */
[----:B-1----:R-:W-:Y:S05]  /*180e0*/  BRA `(.L_x_354) ;  /* 0xffffb63000007947 */ /* 0x002fea000383ffff */
.L_x_286:
[----:B--2---:R-:W-:Y:S01]  /*180f0*/  IMAD.MOV.U32 R3, RZ, RZ, R13 ;  /* 0x000000ffff037224 */ /* 0x004fe200078e000d */
[----:B------:R-:W-:Y:S01]  /*18100*/  MOV R179, 0x1 ;  /* 0x0000000100b37802 */ /* 0x000fe20000000f00 */
[----:B------:R-:W-:Y:S01]  /*18110*/  IMAD.MOV.U32 R15, RZ, RZ, 0x181f ;  /* 0x0000181fff0f7424 */ /* 0x000fe200078e00ff */
[----:B------:R-:W-:-:S02]  /*18120*/  MOV R2, 0x18140 ;  /* 0x0001814000027802 */ /* 0x000fc40000000f00 */
[----:B-1-34-:R-:W-:Y:S05]  /*18130*/  CALL.REL.NOINC `($__internal_5_$__cuda_sm70_shflsync_idx_p) ;  /* 0x00000df000007944 */ /* 0x01afea0003c00000 */
        /* <DEDUP_REMOVED lines=8> */
.L_x_289:
[----:B--2---:R-:W-:Y:S01]  /*181c0*/  IMAD.MOV.U32 R3, RZ, RZ, R13 ;  /* 0x000000ffff037224 */ /* 0x004fe200078e000d */
[----:B------:R-:W-:Y:S01]  /*181d0*/  MOV R179, 0x2 ;  /* 0x0000000200b37802 */ /* 0x000fe20000000f00 */
[----:B------:R-:W-:Y:S01]  /*181e0*/  IMAD.MOV.U32 R15, RZ, RZ, 0x181f ;  /* 0x0000181fff0f7424 */ /* 0x000fe200078e00ff */
[----:B------:R-:W-:Y:S02]  /*181f0*/  MOV R2, 0x18210 ;  /* 0x0001821000027802 */ /* 0x000fe40000000f00 */
[----:B-1-34-:R-:W-:Y:S05]  /*18200*/  CALL.REL.NOINC `($__internal_5_$__cuda_sm70_shflsync_idx_p) ;  /* 0x00000d2000007944 */ /* 0x01afea0003c00000 */
[----:B------:R-:W-:Y:S01]  /*18210*/  MOV R4, R15 ;  /* 0x0000000f00047202 */ /* 0x000fe20000000f00 */
[----:B-1---5:R-:W-:Y:S05]  /*18220*/  BRA `(.L_x_356) ;  /* 0xffffb7d000007947 */ /* 0x022fea000383ffff */
.L_x_290:
[----:B--2---:R-:W-:Y:S01]  /*18230*/  IMAD.MOV.U32 R3, RZ, RZ, R14 ;  /* 0x000000ffff037224 */ /* 0x004fe200078e000e */
[----:B------:R-:W-:Y:S01]  /*18240*/  MOV R179, 0x2 ;  /* 0x0000000200b37802 */ /* 0x000fe20000000f00 */
[----:B------:R-:W-:Y:S01]  /*18250*/  IMAD.MOV.U32 R15, RZ, RZ, 0x181f ;  /* 0x0000181fff0f7424 */ /* 0x000fe200078e00ff */
[----:B------:R-:W-:Y:S02]  /*18260*/  MOV R2, 0x18280 ;  /* 0x0001828000027802 */ /* 0x000fe40000000f00 */
[----:B-1-34-:R-:W-:Y:S05]  /*18270*/  CALL.REL.NOINC `($__internal_5_$__cuda_sm70_shflsync_idx_p) ;  /* 0x00000cb000007944 */ /* 0x01afea0003c00000 */
[----:B-----5:R-:W-:Y:S01]  /*18280*/  MOV R0, R15 ;  /* 0x0000000f00007202 */ /* 0x020fe20000000f00 */
[----:B-1----:R-:W-:Y:S05]  /*18290*/  BRA `(.L_x_357) ;  /* 0xffffb78000007947 */ /* 0x002fea000383ffff */
.L_x_293:
[----:B---3--:R-:W-:Y:S01]  /*182a0*/  IMAD.MOV.U32 R3, RZ, RZ, R13 ;  /* 0x000000ffff037224 */ /* 0x008fe200078e000d */
        /* <DEDUP_REMOVED lines=12> */
.L_x_295:
[----:B------:R-:W-:Y:S01]  /*18370*/  IMAD.MOV.U32 R3, RZ, RZ, R5 ;  /* 0x000000ffff037224 */ /* 0x000fe200078e0005 */
[----:B------:R-:W-:Y:S01]  /*18380*/  MOV R179, RZ ;  /* 0x000000ff00b37202 */ /* 0x000fe20000000f00 */
[----:B------:R-:W-:Y:S01]  /*18390*/  IMAD.MOV.U32 R15, RZ, RZ, 0x1c1f ;  /* 0x00001c1fff0f7424 */ /* 0x000fe200078e00ff */
[----:B------:R-:W-:Y:S02]  /*183a0*/  MOV R2, 0x183c0 ;  /* 0x000183c000027802 */ /* 0x000fe40000000f00 */
[----:B------:R-:W-:Y:S05]  /*183b0*/  CALL.REL.NOINC `($__internal_5_$__cuda_sm70_shflsync_idx_p) ;  /* 0x00000b7000007944 */ /* 0x000fea0003c00000 */
[----:B------:R-:W-:Y:S01]  /*183c0*/  MOV R4, R15 ;  /* 0x0000000f00047202 */ /* 0x000fe20000000f00 */
[----:B-1---5:R-:W-:Y:S05]  /*183d0*/  BRA `(.L_x_359) ;  /* 0xffffbb2000007947 */ /* 0x022fea000383ffff */
.L_x_296:
[----:B------:R-:W-:Y:S01]  /*183e0*/  IMAD.MOV.U32 R3, RZ, RZ, R12 ;  /* 0x000000ffff037224 */ /* 0x000fe200078e000c */
[----:B------:R-:W-:Y:S01]  /*183f0*/  MOV R179, RZ ;  /* 0x000000ff00b37202 */ /* 0x000fe20000000f00 */
[----:B------:R-:W-:Y:S01]  /*18400*/  IMAD.MOV.U32 R15, RZ, RZ, 0x1c1f ;  /* 0x00001c1fff0f7424 */ /* 0x000fe200078e00ff */
[----:B------:R-:W-:Y:S02]  /*18410*/  MOV R2, 0x18430 ;  /* 0x0001843000027802 */ /* 0x000fe40000000f00 */
[----:B-12---:R-:W-:Y:S05]  /*18420*/  CALL.REL.NOINC `($__internal_5_$__cuda_sm70_shflsync_idx_p) ;  /* 0x00000b0000007944 */ /* 0x006fea0003c00000 */
[----:B-----5:R-:W-:Y:S01]  /*18430*/  MOV R0, R15 ;  /* 0x0000000f00007202 */ /* 0x020fe20000000f00 */
[----:B-1----:R-:W-:Y:S05]  /*18440*/  BRA `(.L_x_360) ;  /* 0xffffbad000007947 */ /* 0x002fea000383ffff */
.L_x_299:
[----:B----4-:R-:W-:Y:S01]  /*18450*/  IMAD.MOV.U32 R3, RZ, RZ, R5 ;  /* 0x000000ffff037224 */ /* 0x010fe200078e0005 */
[----:B------:R-:W-:Y:S01]  /*18460*/  MOV R179, 0x1 ;  /* 0x0000000100b37802 */ /* 0x000fe20000000f00 */
[----:B------:R-:W-:Y:S01]  /*18470*/  IMAD.MOV.U32 R15, RZ, RZ, 0x1c1f ;  /* 0x00001c1fff0f7424 */ /* 0x000fe200078e00ff */
[----:B------:R-:W-:-:S02]  /*18480*/  MOV R2, 0x184a0 ;  /* 0x000184a000027802 */ /* 0x000fc40000000f00 */
[----:B-123--:R-:W-:Y:S05]  /*18490*/  CALL.REL.NOINC `($__internal_5_$__cuda_sm70_shflsync_idx_p) ;  /* 0x00000a9000007944 */ /* 0x00efea0003c00000 */
        /* <DEDUP_REMOVED lines=8> */
.L_x_303:
[----:B------:R-:W-:Y:S01]  /*18520*/  IMAD.MOV.U32 R3, RZ, RZ, R5 ;  /* 0x000000ffff037224 */ /* 0x000fe200078e0005 */
[----:B------:R-:W-:Y:S01]  /*18530*/  MOV R179, RZ ;  /* 0x000000ff00b37202 */ /* 0x000fe20000000f00 */
[----:B------:R-:W-:Y:S01]  /*18540*/  IMAD.MOV.U32 R15, RZ, RZ, 0x181f ;  /* 0x0000181fff0f7424 */ /* 0x000fe200078e00ff */
[----:B------:R-:W-:Y:S02]  /*18550*/  MOV R2, 0x18570 ;  /* 0x0001857000027802 */ /* 0x000fe40000000f00 */
[----:B------:R-:W-:Y:S05]  /*18560*/  CALL.REL.NOINC `($__internal_5_$__cuda_sm70_shflsync_idx_p) ;  /* 0x000009c000007944 */ /* 0x000fea0003c00000 */
[----:B------:R-:W-:Y:S01]  /*18570*/  MOV R4, R15 ;  /* 0x0000000f00047202 */ /* 0x000fe20000000f00 */
[----:B-1---5:R-:W-:Y:S05]  /*18580*/  BRA `(.L_x_362) ;  /* 0xffffdc5000007947 */ /* 0x022fea000383ffff */
.L_x_304:
[----:B------:R-:W-:Y:S01]  /*18590*/  IMAD.MOV.U32 R3, RZ, RZ, R14 ;  /* 0x000000ffff037224 */ /* 0x000fe200078e000e */
[----:B------:R-:W-:Y:S01]  /*185a0*/  MOV R179, RZ ;  /* 0x000000ff00b37202 */ /* 0x000fe20000000f00 */
[----:B------:R-:W-:Y:S01]  /*185b0*/  IMAD.MOV.U32 R15, RZ, RZ, 0x181f ;  /* 0x0000181fff0f7424 */ /* 0x000fe200078e00ff */
[----:B------:R-:W-:Y:S02]  /*185c0*/  MOV R2, 0x185e0 ;  /* 0x000185e000027802 */ /* 0x000fe40000000f00 */
[----:B-12---:R-:W-:Y:S05]  /*185d0*/  CALL.REL.NOINC `($__internal_5_$__cuda_sm70_shflsync_idx_p) ;  /* 0x0000095000007944 */ /* 0x006fea0003c00000 */
[----:B-----5:R-:W-:Y:S01]  /*185e0*/  MOV R0, R15 ;  /* 0x0000000f00007202 */ /* 0x020fe20000000f00 */
[----:B-1----:R-:W-:Y:S05]  /*185f0*/  BRA `(.L_x_363) ;  /* 0xffffdc0000007947 */ /* 0x002fea000383ffff */
.L_x_307:
        /* <DEDUP_REMOVED lines=13> */
.L_x_310:
[----:B-1----:R-:W-:Y:S01]  /*186d0*/  IMAD.MOV.U32 R3, RZ, RZ, R5 ;  /* 0x000000ffff037224 */ /* 0x002fe200078e0005 */
[----:B------:R-:W-:Y:S01]  /*186e0*/  MOV R179, 0x2 ;  /* 0x0000000200b37802 */ /* 0x000fe20000000f00 */
[----:B------:R-:W-:Y:S01]  /*186f0*/  IMAD.MOV.U32 R15, RZ, RZ, 0x181f ;  /* 0x0000181fff0f7424 */ /* 0x000fe200078e00ff */
[----:B------:R-:W-:Y:S02]  /*18700*/  MOV R2, 0x18720 ;  /* 0x0001872000027802 */ /* 0x000fe40000000f00 */
[----:B--234-:R-:W-:Y:S05]  /*18710*/  CALL.REL.NOINC `($__internal_5_$__cuda_sm70_shflsync_idx_p) ;  /* 0x0000081000007944 */ /* 0x01cfea0003c00000 */
[----:B------:R-:W-:Y:S01]  /*18720*/  MOV R4, R15 ;  /* 0x0000000f00047202 */ /* 0x000fe20000000f00 */
[----:B-1---5:R-:W-:Y:S05]  /*18730*/  BRA `(.L_x_365) ;  /* 0xffffddb000007947 */ /* 0x022fea000383ffff */
.L_x_311:
[----:B------:R-:W-:Y:S01]  /*18740*/  IMAD.MOV.U32 R3, RZ, RZ, R14 ;  /* 0x000000ffff037224 */ /* 0x000fe200078e000e */
[----:B------:R-:W-:Y:S01]  /*18750*/  MOV R179, 0x2 ;  /* 0x0000000200b37802 */ /* 0x000fe20000000f00 */
[----:B------:R-:W-:Y:S01]  /*18760*/  IMAD.MOV.U32 R15, RZ, RZ, 0x181f ;  /* 0x0000181fff0f7424 */ /* 0x000fe200078e00ff */
[----:B------:R-:W-:Y:S02]  /*18770*/  MOV R2, 0x18790 ;  /* 0x0001879000027802 */ /* 0x000fe40000000f00 */
[----:B-1234-:R-:W-:Y:S05]  /*18780*/  CALL.REL.NOINC `($__internal_5_$__cuda_sm70_shflsync_idx_p) ;  /* 0x000007a000007944 */ /* 0x01efea0003c00000 */
[----:B-----5:R-:W-:Y:S01]  /*18790*/  MOV R0, R15 ;  /* 0x0000000f00007202 */ /* 0x020fe20000000f00 */
[----:B-1----:R-:W-:Y:S05]  /*187a0*/  BRA `(.L_x_366) ;  /* 0xffffdd6000007947 */ /* 0x002fea000383ffff */
.L_x_314:
[----:B-1----:R-:W-:Y:S01]  /*187b0*/  IMAD.MOV.U32 R3, RZ, RZ, R5 ;  /* 0x000000ffff037224 */ /* 0x002fe200078e0005 */
[----:B------:R-:W-:Y:S01]  /*187c0*/  MOV R179, 0x3 ;  /* 0x0000000300b37802 */ /* 0x000fe20000000f00 */
[----:B------:R-:W-:Y:S01]  /*187d0*/  IMAD.MOV.U32 R15, RZ, RZ, 0x181f ;  /* 0x0000181fff0f7424 */ /* 0x000fe200078e00ff */
[----:B------:R-:W-:-:S02]  /*187e0*/  MOV R2, 0x18800 ;  /* 0x0001880000027802 */ /* 0x000fc40000000f00 */
[----:B--234-:R-:W-:Y:S05]  /*187f0*/  CALL.REL.NOINC `($__internal_5_$__cuda_sm70_shflsync_idx_p) ;  /* 0x0000073000007944 */ /* 0x01cfea0003c00000 */
        /* <DEDUP_REMOVED lines=8> */
.L_x_316:
[----:B------:R-:W-:Y:S01]  /*18880*/  IMAD.MOV.U32 R3, RZ, RZ, R92 ;  /* 0x000000ffff037224 */ /* 0x000fe200078e005c */
[----:B------:R-:W-:Y:S01]  /*18890*/  MOV R179, RZ ;  /* 0x000000ff00b37202 */ /* 0x000fe20000000f00 */
[----:B------:R-:W-:Y:S01]  /*188a0*/  IMAD.MOV.U32 R15, RZ, RZ, 0x1f ;  /* 0x0000001fff0f7424 */ /* 0x000fe200078e00ff */
[----:B------:R-:W-:Y:S02]  /*188b0*/  MOV R2, 0x188d0 ;  /* 0x000188d000027802 */ /* 0x000fe40000000f00 */
[----:B-12---:R-:W-:Y:S05]  /*188c0*/  CALL.REL.NOINC `($__internal_5_$__cuda_sm70_shflsync_idx_p) ;  /* 0x0000066000007944 */ /* 0x006fea0003c00000 */
[----:B------:R-:W-:Y:S01]  /*188d0*/  MOV R9, R15 ;  /* 0x0000000f00097202 */ /* 0x000fe20000000f00 */
[----:B-1---5:R-:W-:Y:S05]  /*188e0*/  BRA `(.L_x_368) ;  /* 0xffffdfb000007947 */ /* 0x022fea000383ffff */
.L_x_317:
[----:B------:R-:W-:Y:S01]  /*188f0*/  IMAD.MOV.U32 R3, RZ, RZ, R92 ;  /* 0x000000ffff037224 */ /* 0x000fe200078e005c */
[----:B------:R-:W-:Y:S01]  /*18900*/  MOV R179, 0x1 ;  /* 0x0000000100b37802 */ /* 0x000fe20000000f00 */
[----:B------:R-:W-:Y:S01]  /*18910*/  IMAD.MOV.U32 R15, RZ, RZ, 0x1f ;  /* 0x0000001fff0f7424 */ /* 0x000fe200078e00ff */
[----:B------:R-:W-:Y:S02]  /*18920*/  MOV R2, 0x18940 ;  /* 0x0001894000027802 */ /* 0x000fe40000000f00 */
[----:B-1234-:R-:W-:Y:S05]  /*18930*/  CALL.REL.NOINC `($__internal_5_$__cuda_sm70_shflsync_idx_p) ;  /* 0x000005f000007944 */ /* 0x01efea0003c00000 */
[----:B------:R-:W-:Y:S01]  /*18940*/  MOV R6, R15 ;  /* 0x0000000f00067202 */ /* 0x000fe20000000f00 */
[----:B-1---5:R-:W-:Y:S05]  /*18950*/  BRA `(.L_x_369) ;  /* 0xffffdf6000007947 */ /* 0x022fea000383ffff */
.L_x_318:
[----:B------:R-:W-:Y:S02]  /*18960*/  MOV R3, 0x1 ;  /* 0x0000000100037802 */ /* 0x000fe40000000f00 */
[----:B------:R-:W-:-:S02]  /*18970*/  MOV R2, 0x18990 ;  /* 0x0001899000027802 */ /* 0x000fc40000000f00 */
[----:B---34-:R-:W-:Y:S05]  /*18980*/  CALL.REL.NOINC `($__internal_6_$__cuda_sm70_shflsync_up_p) ;  /* 0x0000061000007944 */ /* 0x018fea0003c00000 */
[----:B------:R-:W-:Y:S05]  /*18990*/  BRA `(.L_x_370) ;  /* 0xffffe04000007947 */ /* 0x000fea000383ffff */
.L_x_319:
[----:B------:R-:W-:Y:S02]  /*189a0*/  MOV R3, 0x2 ;  /* 0x0000000200037802 */ /* 0x000fe40000000f00 */
[----:B------:R-:W-:-:S02]  /*189b0*/  MOV R2, 0x189d0 ;  /* 0x000189d000027802 */ /* 0x000fc40000000f00 */
[----:B---34-:R-:W-:Y:S05]  /*189c0*/  CALL.REL.NOINC `($__internal_6_$__cuda_sm70_shflsync_up_p) ;  /* 0x000005d000007944 */ /* 0x018fea0003c00000 */
[----:B------:R-:W-:Y:S02]  /*189d0*/  SEL R3, R4, RZ, P1 ;  /* 0x000000ff04037207 */ /* 0x000fe40000800000 */
[----:B------:R-:W-:-:S03]  /*189e0*/  MOV R2, 0x18a20 ;  /* 0x00018a2000027802 */ /* 0x000fc60000000f00 */
[----:B------:R-:W-:Y:S02]  /*189f0*/  IMAD.IADD R0, R0, 0x1, R3 ;  /* 0x0000000100007824 */ /* 0x000fe400078e0203 */
[----:B------:R-:W-:Y:S02]  /*18a00*/  IMAD.MOV.U32 R3, RZ, RZ, 0x4 ;  /* 0x00000004ff037424 */ /* 0x000fe400078e00ff */
        /* <DEDUP_REMOVED lines=20> */
.L_x_323:
[----:B------:R-:W-:Y:S02]  /*18b50*/  MOV R3, 0x1 ;  /* 0x0000000100037802 */ /* 0x000fe40000000f00 */
[----:B------:R-:W-:Y:S02]  /*18b60*/  MOV R2, 0x18b80 ;  /* 0x00018b8000027802 */ /* 0x000fe40000000f00 */
[----:B---3--:R-:W-:Y:S05]  /*18b70*/  CALL.REL.NOINC `($__internal_6_$__cuda_sm70_shflsync_up_p) ;  /* 0x0000042000007944 */ /* 0x008fea0003c00000 */
[----:B------:R-:W-:Y:S01]  /*18b80*/  MOV R2, R4 ;  /* 0x0000000400027202 */ /* 0x000fe20000000f00 */
[----:B------:R-:W-:Y:S05]  /*18b90*/  BRA `(.L_x_372) ;  /* 0xffffe0a000007947 */ /* 0x000fea000383ffff */
.L_x_324:
[----:B------:R-:W-:Y:S02]  /*18ba0*/  MOV R3, 0x2 ;  /* 0x0000000200037802 */ /* 0x000fe40000000f00 */
[----:B------:R-:W-:Y:S02]  /*18bb0*/  MOV R2, 0x18bd0 ;  /* 0x00018bd000027802 */ /* 0x000fe40000000f00 */
[----:B---3--:R-:W-:Y:S05]  /*18bc0*/  CALL.REL.NOINC `($__internal_6_$__cuda_sm70_shflsync_up_p) ;  /* 0x000003d000007944 */ /* 0x008fea0003c00000 */
        /* <DEDUP_REMOVED lines=24> */
.L_x_326:
[----:B------:R-:W-:Y:S02]  /*18d50*/  SEL R0, RZ, 0x1, P0 ;  /* 0x00000001ff007807 */ /* 0x000fe40000000000 */
[----:B------:R-:W-:Y:S02]  /*18d60*/  MOV R2, 0x18d80 ;  /* 0x00018d8000027802 */ /* 0x000fe40000000f00 */
[----:B-1-3--:R-:W-:Y:S05]  /*18d70*/  CALL.REL.NOINC `($__internal_7_$__cuda_sm70_votesync_ballot) ;  /* 0x0000028000007944 */ /* 0x00afea0003c00000 */
[----:B------:R-:W-:Y:S05]  /*18d80*/  BRA `(.L_x_374) ;  /* 0xffffe04000007947 */ /* 0x000fea000383ffff */
.L_x_327:
[----:B------:R-:W-:Y:S01]  /*18d90*/  IMAD.MOV.U32 R3, RZ, RZ, R7 ;  /* 0x000000ffff037224 */ /* 0x000fe200078e0007 */
[----:B----4-:R-:W-:Y:S01]  /*18da0*/  MOV R179, R10 ;  /* 0x0000000a00b37202 */ /* 0x010fe20000000f00 */
[----:B------:R-:W-:Y:S01]  /*18db0*/  IMAD.MOV.U32 R15, RZ, RZ, 0x1f ;  /* 0x0000001fff0f7424 */ /* 0x000fe200078e00ff */
[----:B------:R-:W-:Y:S02]  /*18dc0*/  MOV R2, 0x18de0 ;  /* 0x00018de000027802 */ /* 0x000fe40000000f00 */
[----:B-123--:R-:W-:Y:S05]  /*18dd0*/  CALL.REL.NOINC `($__internal_5_$__cuda_sm70_shflsync_idx_p) ;  /* 0x0000015000007944 */ /* 0x00efea0003c00000 */
[----:B------:R-:W-:Y:S01]  /*18de0*/  IMAD.MOV.U32 R7, RZ, RZ, R15 ;  /* 0x000000ffff077224 */ /* 0x000fe200078e000f */
[----:B------:R-:W-:Y:S01]  /*18df0*/  MOV R179, R10 ;  /* 0x0000000a00b37202 */ /* 0x000fe20000000f00 */
[----:B------:R-:W-:Y:S01]  /*18e00*/  IMAD.MOV.U32 R3, RZ, RZ, R8 ;  /* 0x000000ffff037224 */ /* 0x000fe200078e0008 */
[----:B------:R-:W-:Y:S02]  /*18e10*/  MOV R15, 0x1f ;  /* 0x0000001f000f7802 */ /* 0x000fe40000000f00 */
[----:B------:R-:W-:-:S02]  /*18e20*/  MOV R2, 0x18e40 ;  /* 0x00018e4000027802 */ /* 0x000fc40000000f00 */
[----:B-1---5:R-:W-:Y:S05]  /*18e30*/  CALL.REL.NOINC `($__internal_5_$__cuda_sm70_shflsync_idx_p) ;  /* 0x000000f000007944 */ /* 0x022fea0003c00000 */
[----:B------:R-:W-:Y:S01]  /*18e40*/  MOV R5, R15 ;  /* 0x0000000f00057202 */ /* 0x000fe20000000f00 */
[----:B-1---5:R-:W-:Y:S05]  /*18e50*/  BRA `(.L_x_375) ;  /* 0xffffdfb000007947 */ /* 0x022fea000383ffff */
.L_x_330:
[----:B------:R-:W-:Y:S01]  /*18e60*/  IMAD.MOV.U32 R3, RZ, RZ, R4 ;  /* 0x000000ffff037224 */ /* 0x000fe200078e0004 */
[----:B------:R-:W-:Y:S01]  /*18e70*/  MOV R179, R0 ;  /* 0x0000000000b37202 */ /* 0x000fe20000000f00 */
[----:B------:R-:W-:Y:S01]  /*18e80*/  IMAD.MOV.U32 R15, RZ, RZ, 0x1f ;  /* 0x0000001fff0f7424 */ /* 0x000fe200078e00ff */
[----:B------:R-:W-:-:S02]  /*18e90*/  MOV R2, 0x18eb0 ;  /* 0x00018eb000027802 */ /* 0x000fc40000000f00 */
[----:B-1-34-:R-:W-:Y:S05]  /*18ea0*/  CALL.REL.NOINC `($__internal_5_$__cuda_sm70_shflsync_idx_p) ;  /* 0x0000008000007944 */ /* 0x01afea0003c00000 */
[----:B------:R-:W-:Y:S01]  /*18eb0*/  MOV R11, R15 ;  /* 0x0000000f000b7202 */ /* 0x000fe20000000f00 */
[----:B-1---5:R-:W-:Y:S05]  /*18ec0*/  BRA `(.L_x_329) ;  /* 0xffffdfa000007947 */ /* 0x022fea000383ffff */
        .weak           $__internal_4_$__cuda_sm70_shflsync_bfly_p
        .type           $__internal_4_$__cuda_sm70_shflsync_bfly_p,@function
        .size           $__internal_4_$__cuda_sm70_shflsync_bfly_p,($__internal_5_$__cuda_sm70_shflsync_idx_p - $__internal_4_$__cuda_sm70_shflsync_bfly_p)
$__internal_4_$__cuda_sm70_shflsync_bfly_p:
[----:B------:R-:W-:Y:S02]  /*18ed0*/  MOV R15, 0xffffffff ;  /* 0xffffffff000f7802 */ /* 0x000fe40000000f00 */
[----:B------:R-:W-:-:S02]  /*18ee0*/  MOV R3, 0x1f ;  /* 0x0000001f00037802 */ /* 0x000fc40000000f00 */
[----:B------:R-:W-:Y:S04]  /*18ef0*/  WARPSYNC R15 ;  /* 0x0000000f00007348 */ /* 0x000fe80003800000 */
[----:B------:R1:W2:Y:S02]  /*18f00*/  SHFL.BFLY PT, R0, R4, R0, R3 ;  /* 0x0c00000004007389 */ /* 0x0002a400000e0003 */
[----:B-1----:R-:W-:-:S04]  /*18f10*/  MOV R3, 0x0 ;  /* 0x0000000000037802 */ /* 0x002fc80000000f00 */
[----:B--2---:R-:W-:Y:S05]  /*18f20*/  RET.REL.NODEC R2 `(_ZN7cutlass13device_kernelIN5flash19enable_sm80_to_sm89INS1_16FlashAttnFwdSm80INS1_25CollectiveMainloopFwdSm80ILi8ELi1ELb0EN4cute5tupleIJNS5_1CILi128EEENS7_ILi32EEENS7_ILi256EEEEEELi256ENS_10bfloat16_tEfNS_4arch4Sm80ELb0ELb0ELb1ELb1ELb1ELb1ELb1ELb1EEENS1_21CollectiveEpilogueFwdINS6_IJS8_SA_S9_EEENS6_IJNS7_ILi1EEESI_SI_EEESC_SE_Li256ELb1ELb1ELb1ELb0EEENS1_36VarlenDynamicPersistentTileSchedulerILi128ELi32ELi256ELi256ELb1ELb1ELb0ELb0ELb1ELb1EEEEEEEEEvNT_6ParamsE) ;  /* 0xfffe70d002007950 */ /* 0x004fea0003c3ffff */
        .weak           $__internal_5_$__cuda_sm70_shflsync_idx_p
        .type           $__internal_5_$__cuda_sm70_shflsync_idx_p,@function
        .size           $__internal_5_$__cuda_sm70_shflsync_idx_p,($__internal_6_$__cuda_sm70_shflsync_up_p - $__internal_5_$__cuda_sm70_shflsync_idx_p)
$__internal_5_$__cuda_sm70_shflsync_idx_p:
[----:B------:R1:W-:Y:S02]  /*18f30*/  STL [R1+0x54], R0 ;  /* 0x0000540001007387 */ /* 0x0003e40000100800 */
[----:B-1----:R-:W-:-:S04]  /*18f40*/  MOV R0, 0xffffffff ;  /* 0xffffffff00007802 */ /* 0x002fc80000000f00 */
[----:B------:R-:W-:Y:S04]  /*18f50*/  WARPSYNC R0 ;  /* 0x0000000000007348 */ /* 0x000fe80003800000 */
[----:B------:R1:W2:Y:S04]  /*18f60*/  SHFL.IDX PT, R15, R3, R179, R15 ;  /* 0x000000b3030f7389 */ /* 0x0002a800000e000f */
[----:B-1----:R1:W5:Y:S01]  /*18f70*/  LDL.LU R0, [R1+0x54] ;  /* 0x0000540001007983 */ /* 0x0023620000300800 */
[----:B------:R-:W-:-:S04]  /*18f80*/  MOV R3, 0x0 ;  /* 0x0000000000037802 */ /* 0x000fc80000000f00 */
[----:B--2---:R-:W-:Y:S05]  /*18f90*/  RET.REL.NODEC R2 `(_ZN7cutlass13device_kernelIN5flash19enable_sm80_to_sm89INS1_16FlashAttnFwdSm80INS1_25CollectiveMainloopFwdSm80ILi8ELi1ELb0EN4cute5tupleIJNS5_1CILi128EEENS7_ILi32EEENS7_ILi256EEEEEELi256ENS_10bfloat16_tEfNS_4arch4Sm80ELb0ELb0ELb1ELb1ELb1ELb1ELb1ELb1EEENS1_21CollectiveEpilogueFwdINS6_IJS8_SA_S9_EEENS6_IJNS7_ILi1EEESI_SI_EEESC_SE_Li256ELb1ELb1ELb1ELb0EEENS1_36VarlenDynamicPersistentTileSchedulerILi128ELi32ELi256ELi256ELb1ELb1ELb0ELb0ELb1ELb1EEEEEEEEEvNT_6ParamsE) ;  /* 0xfffe706002007950 */ /* 0x004fea0003c3ffff */
        .weak           $__internal_6_$__cuda_sm70_shflsync_up_p
        .type           $__internal_6_$__cuda_sm70_shflsync_up_p,@function
        .size           $__internal_6_$__cuda_sm70_shflsync_up_p,($__internal_7_$__cuda_sm70_votesync_ballot - $__internal_6_$__cuda_sm70_shflsync_up_p)
$__internal_6_$__cuda_sm70_shflsync_up_p:
[----:B------:R-:W-:Y:S02]  /*18fa0*/  MOV R4, RZ ;  /* 0x000000ff00047202 */ /* 0x000fe40000000f00 */
[----:B------:R-:W-:-:S04]  /*18fb0*/  MOV R10, 0xffffffff ;  /* 0xffffffff000a7802 */ /* 0x000fc80000000f00 */
[----:B------:R-:W-:Y:S04]  /*18fc0*/  WARPSYNC R10 ;  /* 0x0000000a00007348 */ /* 0x000fe80003800000 */
[----:B------:R1:W2:Y:S02]  /*18fd0*/  SHFL.UP PT, R4, R0, R3, R4 ;  /* 0x0400000300047389 */ /* 0x0002a400000e0004 */
[----:B-1----:R-:W-:-:S04]  /*18fe0*/  MOV R3, 0x0 ;  /* 0x0000000000037802 */ /* 0x002fc80000000f00 */
[----:B--2---:R-:W-:Y:S05]  /*18ff0*/  RET.REL.NODEC R2 `(_ZN7cutlass13device_kernelIN5flash19enable_sm80_to_sm89INS1_16FlashAttnFwdSm80INS1_25CollectiveMainloopFwdSm80ILi8ELi1ELb0EN4cute5tupleIJNS5_1CILi128EEENS7_ILi32EEENS7_ILi256EEEEEELi256ENS_10bfloat16_tEfNS_4arch4Sm80ELb0ELb0ELb1ELb1ELb1ELb1ELb1ELb1EEENS1_21CollectiveEpilogueFwdINS6_IJS8_SA_S9_EEENS6_IJNS7_ILi1EEESI_SI_EEESC_SE_Li256ELb1ELb1ELb1ELb0EEENS1_36VarlenDynamicPersistentTileSchedulerILi128ELi32ELi256ELi256ELb1ELb1ELb0ELb0ELb1ELb1EEEEEEEEEvNT_6ParamsE) ;  /* 0xfffe700002007950 */ /* 0x004fea0003c3ffff */
        .weak           $__internal_7_$__cuda_sm70_votesync_ballot
        .type           $__internal_7_$__cuda_sm70_votesync_ballot,@function
        .size           $__internal_7_$__cuda_sm70_votesync_ballot,(.L_x_3234 - $__internal_7_$__cuda_sm70_votesync_ballot)
$__internal_7_$__cuda_sm70_votesync_ballot:
[----:B------:R-:W-:Y:S01]  /*19000*/  ISETP.NE.U32.AND P0, PT, R0, 0x1, PT ;  /* 0x000000010000780c */ /* 0x000fe20003f05070 */
[----:B------:R-:W-:-:S04]  /*19010*/  IMAD.MOV.U32 R3, RZ, RZ, -0x1 ;  /* 0xffffffffff037424 */ /* 0x000fc800078e00ff */
[----:B------:R-:W-:Y:S08]  /*19020*/  WARPSYNC R3 ;  /* 0x0000000300007348 */ /* 0x000ff00003800000 */
[----:B------:R-:W-:-:S04]  /*19030*/  VOTE.ANY R0, PT, !P0 ;  /* 0x0000000000007806 */ /* 0x000fc800040e0100 */
[----:B------:R-:W-:Y:S01]  /*19040*/  LOP3.LUT R0, R0, R3, RZ, 0xc0, !PT ;  /* 0x0000000300007212 */ /* 0x000fe200078ec0ff */
[----:B------:R-:W-:-:S04]  /*19050*/  IMAD.MOV.U32 R3, RZ, RZ, 0x0 ;  /* 0x00000000ff037424 */ /* 0x000fc800078e00ff */
[----:B------:R-:W-:Y:S05]  /*19060*/  RET.REL.NODEC R2 `(_ZN7cutlass13device_kernelIN5flash19enable_sm80_to_sm89INS1_16FlashAttnFwdSm80INS1_25CollectiveMainloopFwdSm80ILi8ELi1ELb0EN4cute5tupleIJNS5_1CILi128EEENS7_ILi32EEENS7_ILi256EEEEEELi256ENS_10bfloat16_tEfNS_4arch4Sm80ELb0ELb0ELb1ELb1ELb1ELb1ELb1ELb1EEENS1_21CollectiveEpilogueFwdINS6_IJS8_SA_S9_EEENS6_IJNS7_ILi1EEESI_SI_EEESC_SE_Li256ELb1ELb1ELb1ELb0EEENS1_36VarlenDynamicPersistentTileSchedulerILi128ELi32ELi256ELi256ELb1ELb1ELb0ELb0ELb1ELb1EEEEEEEEEvNT_6ParamsE) ;  /* 0xfffe6f9002007950 */ /* 0x000fea0003c3ffff */
.L_x_376:
        /* <DEDUP_REMOVED lines=9> */
.L_x_3234:


//--------------------- .text._ZN7cutlass13device_kernelIN5flash19enable_sm80_to_sm89INS1_16FlashAttnFwdSm80INS1_25CollectiveMainloopFwdSm80ILi8ELi1ELb1EN4cute5tupleIJNS5_1CILi128EEENS7_ILi48EEENS7_ILi256EEEEEELi256ENS_10bfloat16_tEfNS_4arch4Sm80ELb0ELb1ELb1ELb0ELb1ELb0ELb1ELb1EEENS1_21CollectiveEpilogueFwdINS6_IJS8_SA_S9_EEENS6_IJNS7_ILi1EEESI_SI_EEESC_SE_Li256ELb0ELb1ELb1ELb0EEENS1_19SingleTileSchedulerILb0ELb1ELb1ELi128EEEEEEEEEvNT_6ParamsE --------------------------
	.section	.text._ZN7cutlass13device_kernelIN5flash19enable_sm80_to_sm89INS1_16FlashAttnFwdSm80INS1_25CollectiveMainloopFwdSm80ILi8ELi1ELb1EN4cute5tupleIJNS5_1CILi128EEENS7_ILi48EEENS7_ILi256EEEEEELi256ENS_10bfloat16_tEfNS_4arch4Sm80ELb0ELb1ELb1ELb0ELb1ELb0ELb1ELb1EEENS1_21CollectiveEpilogueFwdINS6_IJS8_SA_S9_EEENS6_IJNS7_ILi1EEESI_SI_EEESC_SE_Li256ELb0ELb1ELb1ELb0EEENS1_19SingleTileSchedulerILb0ELb1ELb1ELi128EEEEEEEEEvNT_6ParamsE,"ax",@progbits
	.sectioninfo	@"SHI_REGISTERS=255"
	.align	128
.text._ZN7cutlass13device_kernelIN5flash19enable_sm80_to_sm89INS1_16FlashAttnFwdSm80INS1_25CollectiveMainloopFwdSm80ILi8ELi1ELb1EN4cute5tupleIJNS5_1CILi128EEENS7_ILi48EEENS7_ILi256EEEEEELi256ENS_10bfloat16_tEfNS_4arch4Sm80ELb0ELb1ELb1ELb0ELb1ELb0ELb1ELb1EEENS1_21CollectiveEpilogueFwdINS6_IJS8_SA_S9_EEENS6_IJNS7_ILi1EEESI_SI_EEESC_SE_Li256ELb0ELb1ELb1ELb0EEENS1_19SingleTileSchedulerILb0ELb1ELb1ELi128EEEEEEEEEvNT_6ParamsE:
        .type           _ZN7cutlass13device_kernelIN5flash19enable_sm80_to_sm89INS1_16FlashAttnFwdSm80INS1_25CollectiveMainloopFwdSm80ILi8ELi1ELb1EN4cute5tupleIJNS5_1CILi128EEENS7_ILi48EEENS7_ILi256EEEEEELi256ENS_10bfloat16_tEfNS_4arch4Sm80ELb0ELb1ELb1ELb0ELb1ELb0ELb1ELb1EEENS1_21CollectiveEpilogueFwdINS6_IJS8_SA_S9_EEENS6_IJNS7_ILi1EEESI_SI_EEESC_SE_Li256ELb0ELb1ELb1ELb0EEENS1_19SingleTileSchedulerILb0ELb1ELb1ELi128EEEEEEEEEvNT_6ParamsE,@function
        .size           _ZN7cutlass13device_kernelIN5flash19enable_sm80_to_sm89INS1_16FlashAttnFwdSm80INS1_25CollectiveMainloopFwdSm80ILi8ELi1ELb1EN4cute5tupleIJNS5_1CILi128EEENS7_ILi48EEENS7_ILi256EEEEEELi256ENS_10bfloat16_tEfNS_4arch4Sm80ELb0ELb1ELb1ELb0ELb1ELb0ELb1ELb1EEENS1_21CollectiveEpilogueFwdINS6_IJS8_SA_S9_EEENS6_IJNS7_ILi1EEESI_SI_EEESC_SE_Li256ELb0ELb1ELb1ELb0EEENS1_19SingleTileSchedulerILb0ELb1ELb1ELi128EEEEEEEEEvNT_6ParamsE,(.L_x_3239 - _ZN7cutlass13device_kernelIN5flash19enable_sm80_to_sm89INS1_16FlashAttnFwdSm80INS1_25CollectiveMainloopFwdSm80ILi8ELi1ELb1EN4cute5tupleIJNS5_1CILi128EEENS7_ILi48EEENS7_ILi256EEEEEELi256ENS_10bfloat16_tEfNS_4arch4Sm80ELb0ELb1ELb1ELb0ELb1ELb0ELb1ELb1EEENS1_21CollectiveEpilogueFwdINS6_IJS8_SA_S9_EEENS6_IJNS7_ILi1EEESI_SI_EEESC_SE_Li256ELb0ELb1ELb1ELb0EEENS1_19SingleTileSchedulerILb0ELb1ELb1ELi128EEEEEEEEEvNT_6ParamsE)
        .other          _ZN7cutlass13device_kernelIN5flash19enable_sm80_to_sm89INS1_16FlashAttnFwdSm80INS1_25CollectiveMainloopFwdSm80ILi8ELi1ELb1EN4cute5tupleIJNS5_1CILi128EEENS7_ILi48EEENS7_ILi256EEEEEELi256ENS_10bfloat16_tEfNS_4arch4Sm80ELb0ELb1ELb1ELb0ELb1ELb0ELb1ELb1EEENS1_21CollectiveEpilogueFwdINS6_IJS8_SA_S9_EEENS6_IJNS7_ILi1EEESI_SI_EEESC_SE_Li256ELb0ELb1ELb1ELb0EEENS1_19SingleTileSchedulerILb0ELb1ELb1ELi128EEEEEEEEEvNT_6ParamsE,@"STO_CUDA_ENTRY STV_DEFAULT"
_ZN7cutlass13device_kernelIN5flash19enable_sm80_to_sm89INS1_16FlashAttnFwdSm80INS1_25CollectiveMainloopFwdSm80ILi8ELi1ELb1EN4cute5tupleIJNS5_1CILi128EEENS7_ILi48EEENS7_ILi256EEEEEELi256ENS_10bfloat16_tEfNS_4arch4Sm80ELb0ELb1ELb1ELb0ELb1ELb0ELb1ELb1EEENS1_21CollectiveEpilogueFwdINS6_IJS8_SA_S9_EEENS6_IJNS7_ILi1EEESI_SI_EEESC_SE_Li256ELb0ELb1ELb1ELb0EEENS1_19SingleTileSchedulerILb0ELb1ELb1ELi128EEEEEEEEEvNT_6ParamsE:
        /* <DEDUP_REMOVED lines=18> */
.L_x_377:
[----:B------:R-:W-:Y:S02]  /*0120*/  ULDC.64 UR4, c[0x0][0x550] ;  /* 0x0001540000047ab9 */ /* 0x000fe40000000a00 */
[----:B------:R-:W-:Y:S02]  /*0130*/  UISETP.NE.AND UP0, UPT, UR4, 0x1, UPT ;  /* 0x000000010400788c */ /* 0x000fe4000bf05270 */
[----:B------:R-:W-:-:S02]  /*0140*/  UIMAD.WIDE.U32 UR8, UR6, UR5, URZ ;  /* 0x00000005060872a5 */ /* 0x000fc4000f8e003f */
[----:B------:R-:W-:Y:S02]  /*0150*/  ULDC UR4, c[0x0][0x558] ;  /* 0x0001560000047ab9 */ /* 0x000fe40000000800 */
[----:B------:R-:W-:-:S05]  /*0160*/  UMOV UR11, UR6 ;  /* 0x00000006000b7c82 */ /* 0x000fca0008000000 */
[----:B------:R-:W-:-:S03]  /*0170*/  @UP0 USHF.R.U32.HI UR11, URZ, UR4, UR9 ;  /* 0x000000043f0b0299 */ /* 0x000fc60008011609 */
.L_x_378:
        /* <DEDUP_REMOVED lines=14> */
[----:B------:R-:W-:Y:S01]  /*0260*/  IMAD.U32 R3, RZ, RZ, UR5 ;  /* 0x00000005ff037e24 */ /* 0x000fe2000f8e00ff */
[----:B------:R-:W1:Y:S01]  /*0270*/  S2UR UR26, SR_CTAID.X ;  /* 0x00000000001a79c3 */ /* 0x000e620000002500 */
[----:B------:R-:W-:Y:S02]  /*0280*/  ULDC UR6, c[0x0][0x2c4] ;  /* 0x0000b10000067ab9 */ /* 0x000fe40000000800 */
[----:B------:R-:W-:Y:S01]  /*0290*/  ULDC.64 UR4, c[0x0][0x2c8] ;  /* 0x0000b20000047ab9 */ /* 0x000fe20000000a00 */
[----:B------:R-:W2:Y:S01]  /*02a0*/  @P0 LDG.E R2, [R2.64] ;  /* 0x0000001602020981 */ /* 0x000ea2000c1e1900 */
[----:B------:R-:W-:Y:S02]  /*02b0*/  UISETP.NE.AND UP1, UPT, UR6, 0x1, UPT ;  /* 0x000000010600788c */ /* 0x000fe4000bf25270 */
[----:B------:R-:W-:-:S02]  /*02c0*/  UMOV UR14, 0x1 ;  /* 0x00000001000e7882 */ /* 0x000fc40000000000 */
[----:B------:R-:W-:Y:S02]  /*02d0*/  UMOV UR10, URZ ;  /* 0x0000003f000a7c82 */ /* 0x000fe40008000000 */
[----:B------:R-:W-:Y:S02]  /*02e0*/  ULDC UR12, c[0x0][0x168] ;  /* 0x00005a00000c7ab9 */ /* 0x000fe40000000800 */
[----:B------:R-:W-:Y:S02]  /*02f0*/  UP2UR UR13, UPR, URZ, 0x2 ;  /* 0x000000023f0d7883 */ /* 0x000fe40008000000 */
[----:B-1----:R-:W-:-:S04]  /*0300*/  USHF.L.U32 UR26, UR26, 0x7, URZ ;  /* 0x000000071a1a7899 */ /* 0x002fc8000800063f */
[----:B------:R-:W-:Y:S02]  /*0310*/  @UP1 UIADD3 UR16, UR26, 0x7f, URZ ;  /* 0x0000007f1a101890 */ /* 0x000fe4000fffe03f */
[----:B------:R-:W-:Y:S02]  /*0320*/  UIADD3 UR8, UR26, 0x7f, URZ ;  /* 0x0000007f1a087890 */ /* 0x000fe4000fffe03f */
[----:B------:R-:W-:-:S03]  /*0330*/  UIMAD.WIDE.U32 UR16, UR16, UR4, URZ ;  /* 0x00000004101072a5 */ /* 0x000fc6000f8e003f */
[----:B------:R-:W-:-:S04]  /*0340*/  ULDC UR4, c[0x0][0x2ac] ;  /* 0x0000ab0000047ab9 */ /* 0x000fc80000000800 */
[----:B------:R-:W-:Y:S02]  /*0350*/  @UP1 UMOV UR9, UR17 ;  /* 0x0000001100091c82 */ /* 0x000fe40008000000 */
[----:B------:R-:W-:-:S03]  /*0360*/  @UP1 USHF.R.U32.HI UR8, URZ, UR5, UR9 ;  /* 0x000000053f081299 */ /* 0x000fc60008011609 */
[----:B------:R-:W-:Y:S02]  /*0370*/  ULDC UR9, c[0x0][0x1d0] ;  /* 0x0000740000097ab9 */ /* 0x000fe40000000800 */
[----:B------:R-:W-:-:S03]  /*0380*/  UIMAD UR9, UR4, UR9, URZ ;  /* 0x00000009040972a4 */ /* 0x000fc6000f8e023f */
[----:B------:R-:W-:Y:S02]  /*0390*/  ULDC.64 UR4, c[0x0][0x328] ;  /* 0x0000ca0000047ab9 */ /* 0x000fe40000000a00 */
[----:B------:R-:W-:Y:S02]  /*03a0*/  UISETP.LE.AND UP0, UPT, UR14, UR5, UPT ;  /* 0x000000050e00728c */ /* 0x000fe4000bf03270 */
[----:B------:R-:W-:-:S04]  /*03b0*/  UIADD3 UR12, UR9, -UR12, UR14 ;  /* 0x8000000c090c7290 */ /* 0x000fc8000fffe00e */
[----:B------:R-:W-:Y:S02]  /*03c0*/  UIADD3 UR5, UR12, UR8, URZ ;  /* 0x000000080c057290 */ /* 0x000fe4000fffe03f */
[----:B------:R-:W-:Y:S02]  /*03d0*/  UP2UR UR12, UPR, URZ, 0x1 ;  /* 0x000000013f0c7883 */ /* 0x000fe40008000000 */
[----:B------:R-:W-:Y:S01]  /*03e0*/  UIADD3 UR8, UR5, UR4, URZ ;  /* 0x0000000405087290 */ /* 0x000fe2000fffe03f */
[----:B--2---:R1:W2:Y:S01]  /*03f0*/  @P0 R2UR UR10, R2 ;  /* 0x00000000020a03c2 */ /* 0x0042a200000e0000 */
[----:B------:R-:W-:-:S13]  /*0400*/  PLOP3.LUT P0, PT, PT, PT, UP0, 0x40, 0x0 ;  /* 0x000000000000781c */ /* 0x000fda0003f0e808 */
[----:B------:R-:W-:Y:S05]  /*0410*/  @P0 BRA `(.L_x_379) ;  /* 0x0000016000000947 */ /* 0x000fea0003800000 */
[----:B------:R-:W-:Y:S01]  /*0420*/  ISETP.LT.AND P0, PT, RZ, UR5, PT ;  /* 0x00000005ff007c0c */ /* 0x000fe2000bf01270 */
[----:B------:R-:W-:-:S12]  /*0430*/  UIADD3 UR16, UR5, -0x1, URZ ;  /* 0xffffffff05107890 */ /* 0x000fd8000fffe03f */
[----:B------:R-:W-:Y:S05]  /*0440*/  @P0 BRA `(.L_x_380) ;  /* 0x0000009000000947 */ /* 0x000fea0003800000 */
[----:B------:R-:W-:Y:S02]  /*0450*/  ULDC UR4, c[0x0][0x32c] ;  /* 0x0000cb0000047ab9 */ /* 0x000fe40000000800 */
[----:B------:R-:W-:Y:S02]  /*0460*/  UISETP.NE.AND UP0, UPT, UR14, UR4, UPT ;  /* 0x000000040e00728c */ /* 0x000fe4000bf05270 */
[----:B------:R-:W-:-:S03]  /*0470*/  UIADD3 UR16, -UR5, URZ, URZ ;  /* 0x0000003f05107290 */ /* 0x000fc6000fffe13f */
[----:B------:R-:W-:Y:S02]  /*0480*/  ULDC.64 UR4, c[0x0][0x330] ;  /* 0x0000cc0000047ab9 */ /* 0x000fe40000000a00 */
[----:B------:R-:W-:-:S07]  /*0490*/  UIMAD.WIDE.U32 UR18, UR16, UR4, URZ ;  /* 0x00000004101272a5 */ /* 0x000fce000f8e003f */
[----:B------:R-:W-:Y:S02]  /*04a0*/  @UP0 UMOV UR17, UR19 ;  /* 0x0000001300110c82 */ /* 0x000fe40008000000 */
[----:B------:R-:W-:-:S04]  /*04b0*/  @UP0 USHF.R.U32.HI UR16, URZ, UR5, UR17 ;  /* 0x000000053f100299 */ /* 0x000fc80008011611 */
[----:B------:R-:W-:Y:S01]  /*04c0*/  ULOP3.LUT UR16, URZ, UR16, URZ, 0x33, !UPT ;  /* 0x000000103f107292 */ /* 0x000fe2000f8e333f */
[----:B------:R-:W-:Y:S05]  /*04d0*/  BRA `(.L_x_381) ;  /* 0x0000006000007947 */ /* 0x000fea0003800000 */
.L_x_380:
[----:B------:R-:W-:Y:S02]  /*04e0*/  ULDC UR4, c[0x0][0x32c] ;  /* 0x0000cb0000047ab9 */ /* 0x000fe40000000800 */
[----:B------:R-:W-:-:S03]  /*04f0*/  UISETP.NE.AND UP0, UPT, UR14, UR4, UPT ;  /* 0x000000040e00728c */ /* 0x000fc6000bf05270 */
[----:B------:R-:W-:Y:S02]  /*0500*/  ULDC.64 UR4, c[0x0][0x330] ;  /* 0x0000cc0000047ab9 */ /* 0x000fe40000000a00 */
[----:B------:R-:W-:-:S07]  /*0510*/  UIMAD.WIDE.U32 UR18, UR16, UR4, URZ ;  /* 0x00000004101272a5 */ /* 0x000fce000f8e003f */
[----:B------:R-:W-:Y:S02]  /*0520*/  @UP0 UMOV UR17, UR19 ;  /* 0x0000001300110c82 */ /* 0x000fe40008000000 */
[----:B------:R-:W-:Y:S02]  /*0530*/  @UP0 USHF.R.U32.HI UR16, URZ, UR5, UR17 ;  /* 0x000000053f100299 */ /* 0x000fe40008011611 */
.L_x_381:
[----:B------:R-:W-:Y:S02]  /*0540*/  ULDC UR4, c[0x0][0x32c] ;  /* 0x0000cb0000047ab9 */ /* 0x000fe40000000800 */
[----:B------:R-:W-:-:S04]  /*0550*/  UIMAD UR4, UR16, UR4, UR4 ;  /* 0x00000004100472a4 */ /* 0x000fc8000f8e0204 */
[----:B------:R-:W-:-:S04]  /*0560*/  UISETP.LT.AND UP0, UPT, UR8, UR4, UPT ;  /* 0x000000040800728c */ /* 0x000fc8000bf01270 */
[----:B------:R-:W-:Y:S02]  /*0570*/  USEL UR8, UR8, UR4, UP0 ;  /* 0x0000000408087287 */ /* 0x000fe40008000000 */
.L_x_379:
[----:B------:R-:W-:Y:S02]  /*0580*/  UISETP.NE.AND UP0, UPT, UR6, 0x1, UPT ;  /* 0x000000010600788c */ /* 0x000fe4000bf05270 */
[----:B------:R-:W-:Y:S02]  /*0590*/  UIADD3 UR14, UR9, 0x2f, URZ ;  /* 0x0000002f090e7890 */ /* 0x000fe4000fffe03f */
[----:B------:R-:W-:Y:S02]  /*05a0*/  ULDC.64 UR4, c[0x0][0x2c8] ;  /* 0x0000b20000047ab9 */ /* 0x000fe40000000a00 */
[----:B------:R-:W-:Y:S02]  /*05b0*/  UIMAD.WIDE.U32 UR18, UR26, UR4, URZ ;  /* 0x000000041a1272a5 */ /* 0x000fe4000f8e003f */
[----:B------:R-:W-:Y:S02]  /*05c0*/  UIMAD.WIDE UR20, UR14, 0x2aaaaaab, URZ ;  /* 0x2aaaaaab0e1478a5 */ /* 0x000fe4000f8e023f */
[----:B------:R-:W-:-:S02]  /*05d0*/  UIADD3 UR16, UR8, 0x2f, URZ ;  /* 0x0000002f08107890 */ /* 0x000fc4000fffe03f */
[----:B------:R-:W-:Y:S02]  /*05e0*/  UISETP.NE.AND UP1, UPT, UR12, URZ, UPT ;  /* 0x0000003f0c00728c */ /* 0x000fe4000bf25270 */
[----:B------:R-:W-:Y:S02]  /*05f0*/  UMOV UR4, UR26 ;  /* 0x0000001a00047c82 */ /* 0x000fe40008000000 */
[----:B------:R-:W-:Y:S02]  /*0600*/  UIMAD.WIDE UR16, UR16, 0x2aaaaaab, URZ ;  /* 0x2aaaaaab101078a5 */ /* 0x000fe4000f8e023f */
[----:B------:R-:W-:Y:S01]  /*0610*/  @UP0 USHF.R.U32.HI UR4, URZ, UR5, UR19 ;  /* 0x000000053f040299 */ /* 0x000fe20008011613 */
[----:B------:R-:W-:Y:S01]  /*0620*/  PLOP3.LUT P0, PT, PT, PT, UP1, 0x40, 0x0 ;  /* 0x000000000000781c */ /* 0x000fe20003f0e818 */
[----:B------:R-:W-:Y:S02]  /*0630*/  USHF.R.U32.HI UR8, URZ, 0x1f, UR17 ;  /* 0x0000001f3f087899 */ /* 0x000fe40008011611 */
[----:B------:R-:W-:-:S02]  /*0640*/  UMOV UR19, UR21 ;  /* 0x0000001500137c82 */ /* 0x000fc40008000000 */
[----:B------:R-:W-:Y:S02]  /*0650*/  USHF.R.U32.HI UR14, URZ, 0x1f, UR19 ;  /* 0x0000001f3f0e7899 */ /* 0x000fe40008011613 */
[----:B------:R-:W-:Y:S02]  /*0660*/  ULDC UR25, c[0x0][0x168] ;  /* 0x00005a0000197ab9 */ /* 0x000fe40000000800 */
[----:B------:R-:W-:Y:S02]  /*0670*/  UIADD3 UR25, UR9, -UR25, URZ ;  /* 0x8000001909197290 */ /* 0x000fe4000fffe03f */
[----:B------:R-:W-:Y:S02]  /*0680*/  ULEA.HI.SX32 UR14, UR19, UR14, 0x1d ;  /* 0x0000000e130e7291 */ /* 0x000fe4000f8fea3f */
[----:B------:R-:W-:Y:S02]  /*0690*/  ULEA.HI.SX32 UR17, UR17, UR8, 0x1d ;  /* 0x0000000811117291 */ /* 0x000fe4000f8fea3f */
[----:B------:R-:W-:-:S02]  /*06a0*/  UIADD3 UR4, UR25, UR4, URZ ;  /* 0x0000000419047290 */ /* 0x000fc4000fffe03f */
[----:B------:R-:W-:Y:S02]  /*06b0*/  UISETP.LT.AND UP0, UPT, UR14, UR17, UPT ;  /* 0x000000110e00728c */ /* 0x000fe4000bf01270 */
[----:B------:R-:W-:Y:S02]  /*06c0*/  ULDC UR5, c[0x0][0x324] ;  /* 0x0000c90000057ab9 */ /* 0x000fe40000000800 */
[----:B------:R-:W-:Y:S02]  /*06d0*/  UIADD3 UR8, UR4, -UR5, URZ ;  /* 0x8000000504087290 */ /* 0x000fe4000fffe03f */
[----:B------:R-:W-:Y:S01]  /*06e0*/  USEL UR24, UR14, UR17, UP0 ;  /* 0x000000110e187287 */ /* 0x000fe20008000000 */
[----:B------:R-:W-:Y:S05]  /*06f0*/  @P0 BRA `(.L_x_382) ;  /* 0x0000015000000947 */ /* 0x000fea0003800000 */
[----:B------:R-:W-:Y:S02]  /*0700*/  UMOV UR14, UR4 ;  /* 0x00000004000e7c82 */ /* 0x000fe40008000000 */
[----:B------:R-:W-:-:S06]  /*0710*/  UISETP.GT.AND UP0, UPT, UR14, -0x1, UPT ;  /* 0xffffffff0e00788c */ /* 0x000fcc000bf04270 */
[----:B------:R-:W-:-:S13]  /*0720*/  PLOP3.LUT P0, PT, PT, PT, UP0, 0x80, 0x0 ;  /* 0x000000000000781c */ /* 0x000fda0003f0f008 */
[----:B------:R-:W-:Y:S05]  /*0730*/  @P0 BRA `(.L_x_383) ;  /* 0x0000008000000947 */ /* 0x000fea0003800000 */
[----:B------:R-:W-:Y:S02]  /*0740*/  ULDC UR4, c[0x0][0x32c] ;  /* 0x0000cb0000047ab9 */ /* 0x000fe40000000800 */
[----:B------:R-:W-:Y:S02]  /*0750*/  UISETP.NE.AND UP0, UPT, UR4, 0x1, UPT ;  /* 0x000000010400788c */ /* 0x000fe4000bf05270 */
[----:B------:R-:W-:Y:S02]  /*0760*/  ULOP3.LUT UR14, URZ, UR14, URZ, 0x33, !UPT ;  /* 0x0000000e3f0e7292 */ /* 0x000fe4000f8e333f */
[----:B------:R-:W-:Y:S02]  /*0770*/  ULDC.64 UR4, c[0x0][0x330] ;  /* 0x0000cc0000047ab9 */ /* 0x000fe40000000a00 */
[----:B------:R-:W-:-:S05]  /*0780*/  UIMAD.WIDE.U32 UR16, UR14, UR4, URZ ;  /* 0x000000040e1072a5 */ /* 0x000fca000f8e003f */
[----:B------:R-:W-:-:S04]  /*0790*/  @UP0 USHF.R.U32.HI UR14, URZ, UR5, UR17 ;  /* 0x000000053f0e0299 */ /* 0x000fc80008011611 */
[----:B------:R-:W-:Y:S01]  /*07a0*/  ULOP3.LUT UR14, URZ, UR14, URZ, 0x33, !UPT ;  /* 0x0000000e3f0e7292 */ /* 0x000fe2000f8e333f */
[----:B------:R-:W-:Y:S05]  /*07b0*/  BRA `(.L_x_384) ;  /* 0x0000005000007947 */ /* 0x000fea0003800000 */
.L_x_383:
[----:B------:R-:W-:Y:S02]  /*07c0*/  ULDC UR4, c[0x0][0x32c] ;  /* 0x0000cb0000047ab9 */ /* 0x000fe40000000800 */
[----:B------:R-:W-:-:S03]  /*07d0*/  UISETP.NE.AND UP0, UPT, UR4, 0x1, UPT ;  /* 0x000000010400788c */ /* 0x000fc6000bf05270 */
[----:B------:R-:W-:Y:S02]  /*07e0*/  ULDC.64 UR4, c[0x0][0x330] ;  /* 0x0000cc0000047ab9 */ /* 0x000fe40000000a00 */
[----:B------:R-:W-:-:S06]  /*07f0*/  UIMAD.WIDE.U32 UR16, UR14, UR4, URZ ;  /* 0x000000040e1072a5 */ /* 0x000fcc000f8e003f */
[----:B------:R-:W-:Y:S02]  /*0800*/  @UP0 USHF.R.U32.HI UR14, URZ, UR5, UR17 ;  /* 0x000000053f0e0299 */ /* 0x000fe40008011611 */
.L_x_384:
[----:B------:R-:W-:Y:S02]  /*0810*/  ULDC UR4, c[0x0][0x32c] ;  /* 0x0000cb0000047ab9 */ /* 0x000fe40000000800 */
[----:B------:R-:W-:-:S04]  /*0820*/  UIMAD UR4, UR14, UR4, URZ ;  /* 0x000000040e0472a4 */ /* 0x000fc8000f8e023f */
[----:B------:R-:W-:-:S04]  /*0830*/  UISETP.LT.AND UP0, UPT, UR8, UR4, UPT ;  /* 0x000000040800728c */ /* 0x000fc8000bf01270 */
[----:B------:R-:W-:-:S04]  /*0840*/  USEL UR8, UR8, UR4, !UP0 ;  /* 0x0000000408087287 */ /* 0x000fc8000c000000 */
.L_x_382:
[----:B------:R-:W-:-:S04]  /*0850*/  UIMAD.WIDE UR4, UR8, 0x2aaaaaab, URZ ;  /* 0x2aaaaaab080478a5 */ /* 0x000fc8000f8e023f */
[----:B------:R-:W-:-:S04]  /*0860*/  USHF.R.U32.HI UR4, URZ, 0x1f, UR5 ;  /* 0x0000001f3f047899 */ /* 0x000fc80008011605 */
[----:B------:R-:W-:-:S03]  /*0870*/  ULEA.HI.SX32 UR4, UR5, UR4, 0x1d ;  /* 0x0000000405047291 */ /* 0x000fc6000f8fea3f */
[----:B------:R-:W-:Y:S02]  /*0880*/  ULDC UR5, c[0x0][0x338] ;  /* 0x0000ce0000057ab9 */ /* 0x000fe40000000800 */
[----:B------:R-:W-:-:S04]  /*0890*/  UISETP.LT.AND UP0, UPT, URZ, UR4, UPT ;  /* 0x000000043f00728c */ /* 0x000fc8000bf01270 */
[----:B------:R-:W-:Y:S02]  /*08a0*/  USEL UR8, URZ, UR4, !UP0 ;  /* 0x000000043f087287 */ /* 0x000fe4000c000000 */
[----:B------:R-:W-:Y:S02]  /*08b0*/  USHF.R.U32.HI UR4, URZ, 0x10, UR7 ;  /* 0x000000103f047899 */ /* 0x000fe40008011607 */
[----:B------:R-:W-:Y:S02]  /*08c0*/  UISETP.GT.AND UP0, UPT, UR24, UR8, UPT ;  /* 0x000000081800728c */ /* 0x000fe4000bf04270 */
[----:B------:R-:W-:-:S04]  /*08d0*/  UISETP.NE.AND UP1, UPT, UR4, URZ, UPT ;  /* 0x0000003f0400728c */ /* 0x000fc8000bf25270 */
[----:B------:R-:W-:Y:S01]  /*08e0*/  PLOP3.LUT P0, PT, PT, PT, UP0, 0x80, 0x0 ;  /* 0x000000000000781c */ /* 0x000fe20003f0f008 */
[----:B------:R-:W-:-:S03]  /*08f0*/  USEL UR5, UR4, UR5, UP1 ;  /* 0x0000000504057287 */ /* 0x000fc60008800000 */
[----:B------:R-:W-:-:S09]  /*0900*/  UMOV UR4, URZ ;  /* 0x0000003f00047c82 */ /* 0x000fd20008000000 */
[----:B------:R-:W-:Y:S05]  /*0910*/  @!P0 BRA `(.L_x_385) ;  /* 0x0000023000008947 */ /* 0x000fea0003800000 */
[----:B------:R-:W-:Y:S01]  /*0920*/  IMAD.U32 R0, RZ, RZ, UR5 ;  /* 0x00000005ff007e24 */ /* 0x000fe2000f8e00ff */
[----:B------:R-:W-:Y:S02]  /*0930*/  UIADD3 UR18, UR5, -0x1, UR24 ;  /* 0xffffffff05127890 */ /* 0x000fe4000fffe018 */
[----:B------:R-:W-:Y:S02]  /*0940*/  UMOV UR20, URZ ;  /* 0x0000003f00147c82 */ /* 0x000fe40008000000 */
[-C--:B-1----:R-:W-:Y:S01]  /*0950*/  IABS R2, R0.reuse ;  /* 0x0000000000027213 */ /* 0x082fe20000000000 */
[----:B------:R-:W-:Y:S01]  /*0960*/  UIADD3 UR18, -UR8, UR18, URZ ;  /* 0x0000001208127290 */ /* 0x000fe2000fffe13f */
[----:B------:R-:W-:Y:S02]  /*0970*/  IABS R0, R0 ;  /* 0x0000000000007213 */ /* 0x000fe40000000000 */
[----:B------:R-:W1:Y:S03]  /*0980*/  R2UR UR17, R2 ;  /* 0x00000000021173c2 */ /* 0x000e6600000e0000 */
[----:B------:R-:W-:-:S05]  /*0990*/  IMAD.MOV R0, RZ, RZ, -R0 ;  /* 0x000000ffff007224 */ /* 0x000fca00078e0a00 */
[----:B------:R-:W3:Y:S01]  /*09a0*/  R2UR UR14, R0 ;  /* 0x00000000000e73c2 */ /* 0x000ee200000e0000 */
[----:B-1----:R-:W1:Y:S08]  /*09b0*/  I2F.RP R2, UR17 ;  /* 0x0000001100027d06 */ /* 0x002e700008209400 */
[----:B-1----:R-:W1:Y:S02]  /*09c0*/  MUFU.RCP R2, R2 ;  /* 0x0000000200027308 */ /* 0x002e640000001000 */
[----:B-1----:R-:W-:-:S06]  /*09d0*/  IADD3 R2, R2, 0xffffffe, RZ ;  /* 0x0ffffffe02027810 */ /* 0x002fcc0007ffe0ff */
[----:B------:R-:W1:Y:S02]  /*09e0*/  F2I.FTZ.U32.TRUNC.NTZ R2, R2 ;  /* 0x0000000200027305 */ /* 0x000e64000021f000 */
[----:B-1----:R1:W4:Y:S02]  /*09f0*/  R2UR UR21, R2 ;  /* 0x00000000021573c2 */ /* 0x00232400000e0000 */
[----:B-1----:R-:W-:Y:S01]  /*0a00*/  IMAD.U32 R2, RZ, RZ, UR18 ;  /* 0x00000012ff027e24 */ /* 0x002fe2000f8e00ff */
[----:B----4-:R-:W-:Y:S02]  /*0a10*/  UIADD3 UR4, URZ, -UR21, URZ ;  /* 0x800000153f047290 */ /* 0x010fe4000fffe03f */
[----:B------:R-:W-:Y:S02]  /*0a20*/  ULOP3.LUT UR18, UR18, UR5, URZ, 0x3c, !UPT ;  /* 0x0000000512127292 */ /* 0x000fe4000f8e3c3f */
[----:B------:R-:W-:Y:S01]  /*0a30*/  IABS R2, R2 ;  /* 0x0000000200027213 */ /* 0x000fe20000000000 */
[----:B------:R-:W-:-:S03]  /*0a40*/  UIMAD UR4, UR4, UR17, URZ ;  /* 0x00000011040472a4 */ /* 0x000fc6000f8e023f */
[----:B------:R-:W1:Y:S01]  /*0a50*/  R2UR UR16, R2 ;  /* 0x00000000021073c2 */ /* 0x000e6200000e0000 */
[----:B------:R-:W-:-:S07]  /*0a60*/  UIMAD.WIDE.U32 UR20, UR21, UR4, UR20 ;  /* 0x00000004151472a5 */ /* 0x000fce000f8e0014 */
[----:B------:R-:W-:Y:S02]  /*0a70*/  UMOV UR19, UR21 ;  /* 0x0000001500137c82 */ /* 0x000fe40008000000 */
[----:B-1----:R-:W-:-:S07]  /*0a80*/  UIMAD.WIDE.U32 UR20, UR19, UR16, URZ ;  /* 0x00000010131472a5 */ /* 0x002fce000f8e003f */
[----:B------:R-:W-:Y:S02]  /*0a90*/  UMOV UR19, UR21 ;  /* 0x0000001500137c82 */ /* 0x000fe40008000000 */
[----:B---3--:R-:W-:-:S04]  /*0aa0*/  UIMAD UR14, UR19, UR14, UR16 ;  /* 0x0000000e130e72a4 */ /* 0x008fc8000f8e0210 */
[----:B------:R-:W-:-:S11]  /*0ab0*/  UISETP.GT.U32.AND UP0, UPT, UR17, UR14, UPT ;  /* 0x0000000e1100728c */ /* 0x000fd6000bf04070 */
[----:B------:R-:W-:Y:S02]  /*0ac0*/  @!UP0 UIADD3 UR14, UR14, -UR17, URZ ;  /* 0x800000110e0e8290 */ /* 0x000fe4000fffe03f */
[----:B------:R-:W-:Y:S02]  /*0ad0*/  @!UP0 UIADD3 UR19, UR19, 0x1, URZ ;  /* 0x0000000113138890 */ /* 0x000fe4000fffe03f */
[----:B------:R-:W-:Y:S02]  /*0ae0*/  UISETP.GE.U32.AND UP1, UPT, UR14, UR17, UPT ;  /* 0x000000110e00728c */ /* 0x000fe4000bf26070 */
[----:B------:R-:W-:-:S09]  /*0af0*/  UISETP.GE.AND UP0, UPT, UR18, URZ, UPT ;  /* 0x0000003f1200728c */ /* 0x000fd2000bf06270 */
[----:B------:R-:W-:Y:S02]  /*0b00*/  @UP1 UIADD3 UR19, UR19, 0x1, URZ ;  /* 0x0000000113131890 */ /* 0x000fe4000fffe03f */
[----:B------:R-:W-:-:S05]  /*0b10*/  UISETP.NE.AND UP1, UPT, UR5, URZ, UPT ;  /* 0x0000003f0500728c */ /* 0x000fca000bf25270 */
[----:B------:R-:W-:Y:S02]  /*0b20*/  UMOV UR4, UR19 ;  /* 0x0000001300047c82 */ /* 0x000fe40008000000 */
[----:B------:R-:W-:-:S04]  /*0b30*/  @!UP0 UIADD3 UR4, -UR4, URZ, URZ ;  /* 0x0000003f04048290 */ /* 0x000fc8000fffe13f */
[----:B------:R-:W-:Y:S02]  /*0b40*/  @!UP1 ULOP3.LUT UR4, URZ, UR5, URZ, 0x33, !UPT ;  /* 0x000000053f049292 */ /* 0x000fe4000f8e333f */
.L_x_385:
[----:B------:R-:W-:Y:S01]  /*0b50*/  ULOP3.LUT UR7, UR7, 0xffff, URZ, 0xc0, !UPT ;  /* 0x0000ffff07077892 */ /* 0x000fe2000f8ec03f */
[----:B------:R-:W-:Y:S01]  /*0b60*/  PLOP3.LUT P2, PT, PT, PT, PT, 0x80, 0x0 ;  /* 0x000000000000781c */ /* 0x000fe20003f4f070 */
[----:B------:R-:W-:Y:S01]  /*0b70*/  IMAD.MOV.U32 R6, RZ, RZ, RZ ;  /* 0x000000ffff067224 */ /* 0x000fe200078e00ff */
[----:B------:R-:W-:Y:S01]  /*0b80*/  CS2R R130, SRZ ;  /* 0x0000000000827805 */ /* 0x000fe2000001ff00 */
[----:B------:R-:W-:Y:S01]  /*0b90*/  UIMAD UR8, UR7, UR4, UR8 ;  /* 0x00000004070872a4 */ /* 0x000fe2000f8e0208 */
[----:B------:R-:W-:Y:S01]  /*0ba0*/  IMAD.MOV.U32 R4, RZ, RZ, RZ ;  /* 0x000000ffff047224 */ /* 0x000fe200078e00ff */
        /* <DEDUP_REMOVED lines=72> */
[----:B------:R-:W-:Y:S02]  /*1030*/  UISETP.NE.AND.EX UP0, UPT, URZ, UR5, UPT, UP0 ;  /* 0x000000053f00728c */ /* 0x000fe4000bf05300 */
[----:B------:R-:W-:-:S04]  /*1040*/  UISETP.NE.AND UP1, UPT, UR13, URZ, UPT ;  /* 0x0000003f0d00728c */ /* 0x000fc8000bf25270 */
[----:B------:R-:W-:-:S05]  /*1050*/  PLOP3.LUT P0, PT, PT, PT, UP0, 0x80, 0x0 ;  /* 0x000000000000781c */ /* 0x000fca0003f0f008 */
[----:B------:R-:W-:Y:S02]  /*1060*/  @UP0 UMOV UR4, 0x4 ;  /* 0x0000000400040882 */ /* 0x000fe40000000000 */
[----:B------:R-:W-:-:S06]  /*1070*/  @UP0 UIMAD.WIDE UR4, UR15, UR4, UR16 ;  /* 0x000000040f0402a5 */ /* 0x000fcc000f8e0210 */
[----:B-1----:R-:W-:Y:S02]  /*1080*/  IMAD.U32 R2, RZ, RZ, UR4 ;  /* 0x00000004ff027e24 */ /* 0x002fe4000f8e00ff */
[----:B------:R-:W-:Y:S01]  /*1090*/  IMAD.U32 R3, RZ, RZ, UR5 ;  /* 0x00000005ff037e24 */ /* 0x000fe2000f8e00ff */
[----:B------:R-:W-:Y:S02]  /*10a0*/  UMOV UR14, 0x30 ;  /* 0x00000030000e7882 */ /* 0x000fe40000000000 */
[----:B------:R-:W-:Y:S02]  /*10b0*/  UIMAD UR17, UR24, UR14, -0x30 ;  /* 0xffffffd0181174a4 */ /* 0x000fe4000f8e020e */
[----:B------:R-:W-:Y:S01]  /*10c0*/  UIMAD UR27, UR24, -0x30, UR14 ;  /* 0xffffffd0181b78a4 */ /* 0x000fe2000f8e020e */
[----:B------:R1:W3:Y:S01]  /*10d0*/  @P0 LDG.E R0, [R2.64] ;  /* 0x0000001602000981 */ /* 0x0002e2000c1e1900 */
[----:B------:R-:W-:Y:S01]  /*10e0*/  IMAD.MOV.U32 R4, RZ, RZ, c[0x0][0x2b8] ;  /* 0x0000ae00ff047624 */ /* 0x000fe200078e00ff */
[----:B------:R-:W-:Y:S01]  /*10f0*/  ULDC.64 UR4, c[0x0][0x2b0] ;  /* 0x0000ac0000047ab9 */ /* 0x000fe20000000a00 */
[----:B------:R-:W-:Y:S01]  /*1100*/  IMAD.MOV.U32 R31, RZ, RZ, RZ ;  /* 0x000000ffff1f7224 */ /* 0x000fe200078e00ff */
[----:B------:R-:W-:Y:S02]  /*1110*/  BAR.SYNC.DEFER_BLOCKING 0x0 ;  /* 0x0000000000007b1d */ /* 0x000fe40000010000 */
[----:B------:R-:W-:-:S02]  /*1120*/  ISETP.NE.AND P1, PT, R4, 0x1, PT ;  /* 0x000000010400780c */ /* 0x000fc40003f25270 */
[----:B-1----:R-:W-:Y:S01]  /*1130*/  SHF.R.S32.HI R2, RZ, 0x1f, R156 ;  /* 0x0000001fff027819 */ /* 0x002fe2000001149c */
[----:B------:R-:W-:Y:S01]  /*1140*/  USHF.R.S32.HI UR19, URZ, 0x1f, UR15 ;  /* 0x0000001f3f137899 */ /* 0x000fe2000801140f */
[----:B---3--:R1:W3:Y:S02]  /*1150*/  @P0 R2UR UR16, R0 ;  /* 0x00000000001003c2 */ /* 0x0082e400000e0000 */
[----:B---3--:R-:W-:Y:S02]  /*1160*/  @!UP0 UMOV UR16, UR15 ;  /* 0x0000000f00108c82 */ /* 0x008fe40008000000 */
[----:B------:R-:W-:Y:S02]  /*1170*/  USHF.R.S32.HI UR7, URZ, 0x1f, UR16 ;  /* 0x0000001f3f077899 */ /* 0x000fe40008011410 */
[----:B------:R-:W-:Y:S02]  /*1180*/  UIMAD.WIDE.U32 UR20, UR16, UR4, URZ ;  /* 0x00000004101472a5 */ /* 0x000fe4000f8e003f */
[----:B------:R-:W-:-:S04]  /*1190*/  UIMAD UR7, UR7, UR4, URZ ;  /* 0x00000004070772a4 */ /* 0x000fc8000f8e023f */
[----:B------:R-:W-:Y:S01]  /*11a0*/  UIMAD UR7, UR16, UR5, UR7 ;  /* 0x00000005100772a4 */ /* 0x000fe2000f8e0207 */
[----:B-1----:R-:W-:-:S03]  /*11b0*/  LEA.HI R0, R2, R156, RZ, 0x3 ;  /* 0x0000009c02007211 */ /* 0x002fc600078f18ff */
[----:B------:R-:W-:Y:S02]  /*11c0*/  UIADD3 UR7, UR21, UR7, URZ ;  /* 0x0000000715077290 */ /* 0x000fe4000fffe03f */
[----:B------:R-:W-:Y:S01]  /*11d0*/  USHF.R.S32.HI UR16, URZ, 0x1f, UR11 ;  /* 0x0000001f3f107899 */ /* 0x000fe2000801140b */
[----:B------:R-:W-:Y:S01]  /*11e0*/  LOP3.LUT R10, R0, 0xfffffff8, RZ, 0xc0, !PT ;  /* 0xfffffff8000a7812 */ /* 0x000fe200078ec0ff */
[----:B------:R-:W-:Y:S01]  /*11f0*/  ULDC.64 UR4, c[0x0][0x1b8] ;  /* 0x00006e0000047ab9 */ /* 0x000fe20000000a00 */
[----:B------:R-:W-:-:S03]  /*1200*/  SHF.R.S32.HI R30, RZ, 0x3, R0 ;  /* 0x00000003ff1e7819 */ /* 0x000fc60000011400 */
[----:B------:R-:W-:-:S04]  /*1210*/  IMAD.IADD R10, R156, 0x1, -R10 ;  /* 0x000000019c0a7824 */ /* 0x000fc800078e0a0a */
[----:B------:R-:W-:-:S05]  /*1220*/  IMAD R32, R10, 0x20, R30 ;  /* 0x000000200a207824 */ /* 0x000fca00078e021e */
[----:B------:R-:W-:Y:S01]  /*1230*/  IADD3 R0, R32, UR17, RZ ;  /* 0x0000001120007c10 */ /* 0x000fe2000fffe0ff */
[----:B------:R-:W-:Y:S02]  /*1240*/  UIMAD UR18, UR16, UR4, URZ ;  /* 0x00000004101272a4 */ /* 0x000fe4000f8e023f */
[----:B------:R-:W-:Y:S01]  /*1250*/  UIMAD.WIDE.U32 UR28, UR11, UR4, URZ ;  /* 0x000000040b1c72a5 */ /* 0x000fe2000f8e003f */
[----:B------:R-:W-:Y:S01]  /*1260*/  ISETP.GE.AND P0, PT, R0, UR9, PT ;  /* 0x0000000900007c0c */ /* 0x000fe2000bf06270 */
[----:B------:R-:W-:Y:S01]  /*1270*/  IMAD.SHL.U32 R16, R30, 0x40, RZ ;  /* 0x000000401e107824 */ /* 0x000fe200078e00ff */
[----:B--2---:R-:W-:Y:S01]  /*1280*/  IADD3 R0, R0, UR10, RZ ;  /* 0x0000000a00007c10 */ /* 0x004fe2000fffe0ff */
[----:B------:R-:W-:Y:S01]  /*1290*/  IMAD.SHL.U32 R40, R10, 0x8, RZ ;  /* 0x000000080a287824 */ /* 0x000fe200078e00ff */
[----:B------:R-:W-:Y:S01]  /*12a0*/  ISETP.GT.OR P0, PT, R32, 0x2f, P0 ;  /* 0x0000002f2000780c */ /* 0x000fe20000704670 */
[----:B------:R-:W-:Y:S02]  /*12b0*/  STL [R1+0x20], R32 ;  /* 0x0000202001007387 */ /* 0x000fe40000100800 */
        /* <DEDUP_REMOVED lines=8> */
[----:B------:R-:W-:Y:S01]  /*1340*/  PLOP3.LUT P1, PT, PT, PT, UP1, 0x80, 0x0 ;  /* 0x000000000000781c */ /* 0x000fe20003f2f018 */
[----:B------:R-:W-:Y:S01]  /*1350*/  UIMAD UR18, UR11, UR5, UR18 ;  /* 0x000000050b1272a4 */ /* 0x000fe2000f8e0212 */
[----:B------:R-:W-:Y:S01]  /*1360*/  PLOP3.LUT P0, PT, PT, PT, UP1, 0x80, 0x0 ;  /* 0x000000000000781c */ /* 0x000fe20003f0f018 */
[----:B------:R-:W-:Y:S01]  /*1370*/  IMAD.MOV R5, RZ, RZ, -R5 ;  /* 0x000000ffff057224 */ /* 0x000fe200078e0a05 */
[----:B------:R-:W-:Y:S01]  /*1380*/  IADD3 R3, R32, UR26, RZ ;  /* 0x0000001a20037c10 */ /* 0x000fe2000fffe0ff */
[----:B------:R-:W-:Y:S01]  /*1390*/  ULDC.64 UR4, c[0x0][0x1c0] ;  /* 0x0000700000047ab9 */ /* 0x000fe20000000a00 */
[----:B------:R-:W-:Y:S01]  /*13a0*/  LOP3.LUT R16, R16, 0x1c0, RZ, 0xc0, !PT ;  /* 0x000001c010107812 */ /* 0x000fe200078ec0ff */
[----:B------:R-:W-:Y:S01]  /*13b0*/  UIADD3 UR29, UR29, UR18, URZ ;  /* 0x000000121d1d7290 */ /* 0x000fe2000fffe03f */
[C---:B------:R-:W-:Y:S01]  /*13c0*/  IADD3 R14, R40.reuse, 0x80, RZ ;  /* 0x00000080280e7810 */ /* 0x040fe20007ffe0ff */
[----:B------:R-:W-:Y:S01]  /*13d0*/  UIMAD UR19, UR19, UR4, URZ ;  /* 0x00000004131372a4 */ /* 0x000fe2000f8e023f */
[C---:B------:R-:W-:Y:S01]  /*13e0*/  IADD3 R13, R40.reuse, 0xc0, RZ ;  /* 0x000000c0280d7810 */ /* 0x040fe20007ffe0ff */
[----:B------:R-:W-:Y:S01]  /*13f0*/  UIMAD.WIDE.U32 UR28, UR15, UR4, UR28 ;  /* 0x000000040f1c72a5 */ /* 0x000fe2000f8e001c */
[----:B------:R-:W-:Y:S01]  /*1400*/  SHF.R.S32.HI R11, RZ, 0x1f, R14 ;  /* 0x0000001fff0b7819 */ /* 0x000fe2000001140e */
[----:B------:R-:W-:Y:S01]  /*1410*/  @P1 IMAD.HI.U32 R4, R3, c[0x0][0x2c8], RZ ;  /* 0x0000b20003041a27 */ /* 0x000fe200078e00ff */
[----:B------:R-:W-:Y:S01]  /*1420*/  UIMAD UR5, UR15, UR5, UR19 ;  /* 0x000000050f0572a4 */ /* 0x000fe2000f8e0213 */
[----:B------:R-:W-:Y:S01]  /*1430*/  ISETP.GE.AND P3, PT, R40, c[0x0][0x198], PT ;  /* 0x0000660028007a0c */ /* 0x000fe20003f66270 */
[----:B------:R-:W-:Y:S01]  /*1440*/  BSSY B0, `(.L_x_387) ;  /* 0x000013c000007945 */ /* 0x000fe20003800000 */
[----:B------:R-:W-:Y:S01]  /*1450*/  IMAD.U32 R9, RZ, RZ, UR29 ;  /* 0x0000001dff097e24 */ /* 0x000fe2000f8e00ff */
[----:B------:R-:W-:Y:S01]  /*1460*/  UIADD3 UR5, UR29, UR5, URZ ;  /* 0x000000051d057290 */ /* 0x000fe2000fffe03f */
[----:B------:R-:W-:Y:S01]  /*1470*/  IMAD.U32 R8, RZ, RZ, UR28 ;  /* 0x0000001cff087e24 */ /* 0x000fe2000f8e00ff */
[----:B------:R-:W-:Y:S01]  /*1480*/  ULDC UR15, c[0x0][0x168] ;  /* 0x00005a00000f7ab9 */ /* 0x000fe20000000800 */
[----:B------:R-:W-:Y:S01]  /*1490*/  LEA.HI R11, R11, R14, RZ, 0x3 ;  /* 0x0000000e0b0b7211 */ /* 0x000fe200078f18ff */
[----:B------:R-:W-:Y:S01]  /*14a0*/  UIMAD UR15, UR6, UR15, URZ ;  /* 0x0000000f060f72a4 */ /* 0x000fe2000f8e023f */
[----:B------:R-:W-:Y:S01]  /*14b0*/  ISETP.GE.AND P5, PT, R14, c[0x0][0x198], PT ;  /* 0x000066000e007a0c */ /* 0x000fe20003fa6270 */
[----:B-1----:R-:W-:Y:S01]  /*14c0*/  IMAD.MOV.U32 R7, RZ, RZ, R3 ;  /* 0x000000ffff077224 */ /* 0x002fe200078e0003 */
[----:B------:R-:W-:Y:S01]  /*14d0*/  @P0 SHF.R.U32.HI R7, RZ, c[0x0][0x2cc], R4 ;  /* 0x0000b300ff070a19 */ /* 0x000fe20000011604 */
[----:B------:R-:W-:Y:S01]  /*14e0*/  IMAD.U32 R9, RZ, RZ, UR5 ;  /* 0x00000005ff097e24 */ /* 0x000fe2000f8e00ff */
[----:B------:R-:W-:Y:S01]  /*14f0*/  ISETP.GE.AND P6, PT, R13, c[0x0][0x198], PT ;  /* 0x000066000d007a0c */ /* 0x000fe20003fc6270 */
[----:B------:R-:W-:Y:S01]  /*1500*/  IMAD R36, R5, c[0x0][0x2b8], R0 ;  /* 0x0000ae0005247a24 */ /* 0x000fe200078e0200 */
[--C-:B------:R-:W-:Y:S01]  /*1510*/  SHF.R.S32.HI R6, RZ, 0x1f, R7.reuse ;  /* 0x0000001fff067819 */ /* 0x100fe20000011407 */
[----:B------:R-:W-:Y:S01]  /*1520*/  IMAD.MOV R4, RZ, RZ, -R7 ;  /* 0x000000ffff047224 */ /* 0x000fe200078e0a07 */
[----:B------:R-:W-:Y:S01]  /*1530*/  LOP3.LUT R34, R11, 0xfffffff8, RZ, 0xc0, !PT ;  /* 0xfffffff80b227812 */ /* 0x000fe200078ec0ff */
[----:B------:R-:W-:Y:S01]  /*1540*/  IMAD.WIDE.U32 R8, R7, c[0x0][0x1b0], R8 ;  /* 0x00006c0007087a25 */ /* 0x000fe200078e0008 */
[----:B------:R-:W-:Y:S01]  /*1550*/  ULDC.64 UR4, c[0x0][0x1e8] ;  /* 0x00007a0000047ab9 */ /* 0x000fe20000000a00 */
[----:B------:R-:W-:Y:S01]  /*1560*/  SHF.R.S32.HI R12, RZ, 0x1f, R40 ;  /* 0x0000001fff0c7819 */ /* 0x000fe20000011428 */
[----:B------:R-:W-:Y:S01]  /*1570*/  UIMAD UR6, UR16, UR4, URZ ;  /* 0x00000004100672a4 */ /* 0x000fe2000f8e023f */
[----:B------:R-:W-:Y:S01]  /*1580*/  IMAD R4, R4, c[0x0][0x2c4], R3 ;  /* 0x0000b10004047a24 */ /* 0x000fe200078e0203 */
[----:B------:R-:W-:Y:S01]  /*1590*/  UIMAD.WIDE.U32 UR18, UR11, UR4, URZ ;  /* 0x000000040b1272a5 */ /* 0x000fe2000f8e003f */
[----:B------:R-:W-:Y:S01]  /*15a0*/  IMAD R6, R6, c[0x0][0x1b0], RZ ;  /* 0x00006c0006067a24 */ /* 0x000fe200078e02ff */
[----:B------:R-:W-:-:S02]  /*15b0*/  UIMAD UR6, UR11, UR5, UR6 ;  /* 0x000000050b0672a4 */ /* 0x000fc4000f8e0206 */
[----:B------:R-:W-:Y:S01]  /*15c0*/  SHF.R.S32.HI R3, RZ, 0x1f, R4 ;  /* 0x0000001fff037819 */ /* 0x000fe20000011404 */
[----:B------:R-:W-:Y:S01]  /*15d0*/  IMAD R6, R7, c[0x0][0x1b4], R6 ;  /* 0x00006d0007067a24 */ /* 0x000fe200078e0206 */
[----:B------:R-:W-:Y:S02]  /*15e0*/  UIADD3 UR6, UR19, UR6, URZ ;  /* 0x0000000613067290 */ /* 0x000fe4000fffe03f */
[----:B------:R-:W-:Y:S01]  /*15f0*/  UIADD3 UR28, UR27, UR9, URZ ;  /* 0x000000091b1c7290 */ /* 0x000fe2000fffe03f */
[----:B------:R-:W-:Y:S01]  /*1600*/  IMAD.IADD R7, R9, 0x1, R6 ;  /* 0x0000000109077824 */ /* 0x000fe200078e0206 */
[----:B------:R-:W-:Y:S01]  /*1610*/  IADD3 R9, R40, 0x40, RZ ;  /* 0x0000004028097810 */ /* 0x000fe20007ffe0ff */
[----:B------:R-:W-:Y:S01]  /*1620*/  IMAD R3, R3, c[0x0][0x1a8], RZ ;  /* 0x00006a0003037a24 */ /* 0x000fe200078e02ff */
[----:B------:R-:W-:Y:S01]  /*1630*/  UISETP.LT.AND UP0, UPT, UR28, 0x30, UPT ;  /* 0x000000301c00788c */ /* 0x000fe2000bf01270 */
[----:B------:R-:W-:Y:S01]  /*1640*/  IMAD.MOV.U32 R6, RZ, RZ, R8 ;  /* 0x000000ffff067224 */ /* 0x000fe200078e0008 */
[----:B------:R-:W-:Y:S01]  /*1650*/  LEA.HI R8, R2, R156, RZ, 0x6 ;  /* 0x0000009c02087211 */ /* 0x000fe200078f30ff */
[C---:B------:R-:W-:Y:S01]  /*1660*/  IMAD R3, R4.reuse, c[0x0][0x1ac], R3 ;  /* 0x00006b0004037a24 */ /* 0x040fe200078e0203 */
[----:B------:R-:W-:Y:S01]  /*1670*/  SHF.R.S32.HI R15, RZ, 0x1f, R9 ;  /* 0x0000001fff0f7819 */ /* 0x000fe20000011409 */
[----:B------:R-:W-:Y:S01]  /*1680*/  IMAD.WIDE.U32 R6, R4, c[0x0][0x1a8], R6 ;  /* 0x00006a0004067a25 */ /* 0x000fe200078e0006 */
[----:B------:R-:W-:Y:S01]  /*1690*/  SHF.R.U32.HI R4, RZ, 0x3, R16 ;  /* 0x00000003ff047819 */ /* 0x000fe20000011610 */
[----:B------:R-:W-:Y:S01]  /*16a0*/  USEL UR4, UR28, 0x30, UP0 ;  /* 0x000000301c047887 */ /* 0x000fe20008000000 */
[----:B------:R-:W-:Y:S01]  /*16b0*/  LOP3.LUT R16, R16, 0x38, R40, 0xf8, !PT ;  /* 0x0000003810107812 */ /* 0x000fe200078ef828 */
[----:B------:R-:W-:Y:S01]  /*16c0*/  IMAD.IADD R3, R7, 0x1, R3 ;  /* 0x0000000107037824 */ /* 0x000fe200078e0203 */
[----:B------:R-:W-:Y:S01]  /*16d0*/  LEA R20, P0, R6, c[0x0][0x160], 0x1 ;  /* 0x0000580006147a11 */ /* 0x000fe200078008ff */
[----:B------:R-:W-:Y:S01]  /*16e0*/  IMAD.SHL.U32 R8, R8, 0x8, RZ ;  /* 0x0000000808087824 */ /* 0x000fe200078e00ff */
[----:B------:R-:W-:-:S02]  /*16f0*/  LOP3.LUT R16, R16, R4, RZ, 0x3c, !PT ;  /* 0x0000000410107212 */ /* 0x000fc400078e3cff */
[----:B------:R-:W-:Y:S01]  /*1700*/  LEA.HI.X R3, R6, c[0x0][0x164], R3, 0x1, P0 ;  /* 0x0000590006037a11 */ /* 0x000fe200000f0c03 */
[----:B------:R-:W-:Y:S01]  /*1710*/  SHFL.IDX PT, R22, R20, 0x1, 0x181f ;  /* 0x00381f0014167f89 */ /* 0x000fe200000e0000 */
[----:B------:R-:W-:Y:S02]  /*1720*/  IADD3 R4, R30, UR26, RZ ;  /* 0x0000001a1e047c10 */ /* 0x000fe4000fffe0ff */
[----:B------:R-:W-:Y:S01]  /*1730*/  LOP3.LUT R16, R16, 0xfffffe00, R8, 0xf8, !PT ;  /* 0xfffffe0010107812 */ /* 0x000fe200078ef808 */
[----:B------:R-:W-:Y:S01]  /*1740*/  SHFL.IDX PT, R6, R20, RZ, 0x181f ;  /* 0x00181fff14067589 */ /* 0x000fe200000e0000 */
[----:B------:R-:W-:Y:S02]  /*1750*/  ISETP.GE.AND P0, PT, R4, UR15, PT ;  /* 0x0000000f04007c0c */ /* 0x000fe4000bf06270 */
[----:B------:R-:W-:Y:S01]  /*1760*/  SHF.R.S32.HI R8, RZ, 0x1f, R13 ;  /* 0x0000001fff087819 */ /* 0x000fe2000001140d */
[----:B------:R-:W1:Y:S01]  /*1770*/  SHFL.IDX PT, R7, R3, RZ, 0x181f ;  /* 0x00181fff03077589 */ /* 0x000e6200000e0000 */
[----:B------:R-:W-:Y:S01]  /*1780*/  LEA.HI R15, R15, R9, RZ, 0x3 ;  /* 0x000000090f0f7211 */ /* 0x000fe200078f18ff */
[----:B------:R-:W-:Y:S01]  /*1790*/  IMAD.SHL.U32 R41, R16, 0x2, RZ ;  /* 0x0000000210297824 */ /* 0x000fe200078e00ff */
[----:B------:R-:W-:Y:S01]  /*17a0*/  ISETP.GE.AND P4, PT, R9, c[0x0][0x198], PT ;  /* 0x0000660009007a0c */ /* 0x000fe20003f86270 */
[----:B------:R-:W3:Y:S01]  /*17b0*/  SHFL.IDX PT, R23, R3, 0x1, 0x181f ;  /* 0x00381f0003177f89 */ /* 0x000ee200000e0000 */
[----:B------:R-:W-:-:S02]  /*17c0*/  LEA.HI R8, R8, R13, RZ, 0x3 ;  /* 0x0000000d08087211 */ /* 0x000fc400078f18ff */
[----:B------:R-:W-:Y:S01]  /*17d0*/  LOP3.LUT R35, R15, 0xfffffff8, RZ, 0xc0, !PT ;  /* 0xfffffff80f237812 */ /* 0x000fe200078ec0ff */
[----:B------:R-:W-:Y:S01]  /*17e0*/  SHFL.IDX PT, R21, R3, 0x3, 0x181f ;  /* 0x00781f0003157f89 */ /* 0x000fe200000e0000 */
[----:B------:R-:W-:Y:S02]  /*17f0*/  LOP3.LUT R33, R8, 0xfffffff8, RZ, 0xc0, !PT ;  /* 0xfffffff808217812 */ /* 0x000fe400078ec0ff */
[----:B------:R-:W-:-:S04]  /*1800*/  IADD3 R0, R4, 0x20, RZ ;  /* 0x0000002004007810 */ /* 0x000fc80007ffe0ff */
[----:B------:R-:W-:Y:S02]  /*1810*/  ISETP.GE.AND P1, PT, R0, UR15, PT ;  /* 0x0000000f00007c0c */ /* 0x000fe4000bf26270 */
[C---:B------:R-:W-:Y:S02]  /*1820*/  IADD3 R0, R4.reuse, 0x40, RZ ;  /* 0x0000004004007810 */ /* 0x040fe40007ffe0ff */
[----:B------:R-:W-:-:S04]  /*1830*/  IADD3 R4, R4, 0x60, RZ ;  /* 0x0000006004047810 */ /* 0x000fc80007ffe0ff */
[----:B------:R-:W-:Y:S01]  /*1840*/  ISETP.GE.AND P2, PT, R4, UR15, PT ;  /* 0x0000000f04007c0c */ /* 0x000fe2000bf46270 */
[----:B-1----:R-:W-:-:S04]  /*1850*/  @!P0 IMAD.WIDE R16, R40, 0x2, R6 ;  /* 0x0000000228108825 */ /* 0x002fc800078e0206 */
[--C-:B------:R-:W-:Y:S01]  /*1860*/  @!P0 IMAD.WIDE R18, R35, 0x2, R6.reuse ;  /* 0x0000000223128825 */ /* 0x100fe200078e0206 */
[----:B------:R1:W-:Y:S03]  /*1870*/  @!P0 LDGSTS.E.BYPASS.LTC128B.128 [R41+0x100], [R16.64], !P3 ;  /* 0x0010000010298fae */ /* 0x0003e6000d901d56 */
[--C-:B------:R-:W-:Y:S01]  /*1880*/  @!P0 IMAD.WIDE R24, R34, 0x2, R6.reuse ;  /* 0x0000000222188825 */ /* 0x100fe200078e0206 */
[----:B------:R4:W-:Y:S03]  /*1890*/  @!P0 LDGSTS.E.BYPASS.LTC128B.128 [R41+0x4100], [R18.64], !P4 ;  /* 0x0410000012298fae */ /* 0x0009e6000e101d56 */
[----:B------:R-:W-:Y:S01]  /*18a0*/  @!P0 IMAD.WIDE R6, R33, 0x2, R6 ;  /* 0x0000000221068825 */ /* 0x000fe200078e0206 */
[----:B------:R5:W-:Y:S03]  /*18b0*/  @!P0 LDGSTS.E.BYPASS.LTC128B.128 [R41+0x8100], [R24.64], !P5 ;  /* 0x0810000018298fae */ /* 0x000be6000e901d56 */
[----:B---3--:R-:W-:Y:S01]  /*18c0*/  @!P1 IMAD.WIDE R26, R40, 0x2, R22 ;  /* 0x00000002281a9825 */ /* 0x008fe200078e0216 */
[----:B------:R3:W-:Y:S01]  /*18d0*/  @!P0 LDGSTS.E.BYPASS.LTC128B.128 [R41+0xc100], [R6.64], !P6 ;  /* 0x0c10000006298fae */ /* 0x0007e2000f101d56 */
[----:B------:R-:W-:-:S02]  /*18e0*/  ISETP.GE.AND P0, PT, R0, UR15, PT ;  /* 0x0000000f00007c0c */ /* 0x000fc4000bf06270 */
[----:B------:R-:W-:Y:S01]  /*18f0*/  @!P1 IMAD.WIDE R28, R34, 0x2, R22 ;  /* 0x00000002221c9825 */ /* 0x000fe200078e0216 */
[----:B------:R3:W-:Y:S01]  /*1900*/  @!P1 LDGSTS.E.BYPASS.LTC128B.128 [R41+0x1100], [R26.64], !P3 ;  /* 0x011000001a299fae */ /* 0x0007e2000d901d56 */
[----:B-1----:R-:W-:Y:S02]  /*1910*/  SHF.R.S32.HI R16, RZ, 0x1f, R36 ;  /* 0x0000001fff107819 */ /* 0x002fe40000011424 */
[----:B----4-:R-:W-:-:S04]  /*1920*/  IMAD.WIDE.U32 R18, R36, c[0x0][0x1e0], RZ ;  /* 0x0000780024127a25 */ /* 0x010fc800078e00ff */
[----:B-----5:R-:W-:-:S04]  /*1930*/  @!P1 IMAD.WIDE R24, R35, 0x2, R22 ;  /* 0x0000000223189825 */ /* 0x020fc800078e0216 */
[----:B---3--:R-:W-:Y:S01]  /*1940*/  IMAD R6, R16, c[0x0][0x1e0], RZ ;  /* 0x0000780010067a24 */ /* 0x008fe200078e02ff */
[----:B------:R1:W-:Y:S01]  /*1950*/  @!P1 LDGSTS.E.BYPASS.LTC128B.128 [R41+0x5100], [R24.64], !P4 ;  /* 0x0510000018299fae */ /* 0x0003e2000e101d56 */
[----:B------:R-:W-:-:S03]  /*1960*/  @!P1 IMAD.WIDE R22, R33, 0x2, R22 ;  /* 0x0000000221169825 */ /* 0x000fc600078e0216 */
[----:B------:R3:W-:Y:S01]  /*1970*/  @!P1 LDGSTS.E.BYPASS.LTC128B.128 [R41+0x9100], [R28.64], !P5 ;  /* 0x091000001c299fae */ /* 0x0007e2000e901d56 */
[----:B------:R-:W-:Y:S02]  /*1980*/  IMAD R6, R36, c[0x0][0x1e4], R6 ;  /* 0x0000790024067a24 */ /* 0x000fe400078e0206 */
[----:B------:R-:W-:Y:S01]  /*1990*/  IMAD R16, R16, c[0x0][0x208], RZ ;  /* 0x0000820010107a24 */ /* 0x000fe200078e02ff */
[----:B------:R4:W-:Y:S01]  /*19a0*/  @!P1 LDGSTS.E.BYPASS.LTC128B.128 [R41+0xd100], [R22.64], !P6 ;  /* 0x0d10000016299fae */ /* 0x0009e2000f101d56 */
[----:B------:R-:W-:Y:S02]  /*19b0*/  IMAD.IADD R7, R19, 0x1, R6 ;  /* 0x0000000113077824 */ /* 0x000fe400078e0206 */
[----:B------:R-:W-:Y:S01]  /*19c0*/  IMAD.MOV.U32 R6, RZ, RZ, R18 ;  /* 0x000000ffff067224 */ /* 0x000fe200078e0012 */
[----:B------:R-:W-:Y:S01]  /*19d0*/  SHFL.IDX PT, R19, R3, 0x2, 0x181f ;  /* 0x00581f0003137f89 */ /* 0x000fe200000e0000 */
[----:B------:R-:W-:-:S03]  /*19e0*/  IMAD R16, R36, c[0x0][0x20c], R16 ;  /* 0x0000830024107a24 */ /* 0x000fc600078e0210 */
[----:B------:R-:W4:Y:S04]  /*19f0*/  SHFL.IDX PT, R18, R20, 0x2, 0x181f ;  /* 0x00581f0014127f89 */ /* 0x000f2800000e0000 */
[----:B------:R-:W1:Y:S01]  /*1a00*/  SHFL.IDX PT, R20, R20, 0x3, 0x181f ;  /* 0x00781f0014147f89 */ /* 0x000e6200000e0000 */
[----:B----4-:R-:W-:-:S04]  /*1a10*/  @!P0 IMAD.WIDE R22, R35, 0x2, R18 ;  /* 0x0000000223168825 */ /* 0x010fc800078e0212 */
[----:B------:R-:W-:-:S04]  /*1a20*/  @!P0 IMAD.WIDE R26, R33, 0x2, R18 ;  /* 0x00000002211a8825 */ /* 0x000fc800078e0212 */
[----:B-1----:R-:W-:Y:S01]  /*1a30*/  @!P2 IMAD.WIDE R24, R40, 0x2, R20 ;  /* 0x000000022818a825 */ /* 0x002fe200078e0214 */
[----:B--2---:R-:W-:-:S03]  /*1a40*/  SHF.R.S32.HI R0, RZ, 0x1f, R31 ;  /* 0x0000001fff007819 */ /* 0x004fc6000001141f */
[C---:B------:R-:W-:Y:S01]  /*1a50*/  IMAD.WIDE.U32 R6, R31.reuse, c[0x0][0x1f0], R6 ;  /* 0x00007c001f067a25 */ /* 0x040fe200078e0006 */
[----:B------:R-:W-:Y:S03]  /*1a60*/  STL [R1+0x8], R31 ;  /* 0x0000081f01007387 */ /* 0x000fe60000100800 */
[C---:B------:R-:W-:Y:S01]  /*1a70*/  IMAD R5, R0.reuse, c[0x0][0x1f0], RZ ;  /* 0x00007c0000057a24 */ /* 0x040fe200078e02ff */
[----:B------:R-:W-:Y:S01]  /*1a80*/  STL [R1+0x24], R40 ;  /* 0x0000242801007387 */ /* 0x000fe20000100800 */
[----:B------:R-:W-:Y:S02]  /*1a90*/  IMAD R11, R0, c[0x0][0x218], RZ ;  /* 0x00008600000b7a24 */ /* 0x000fe400078e02ff */
[C---:B------:R-:W-:Y:S01]  /*1aa0*/  IMAD R3, R31.reuse, c[0x0][0x1f4], R5 ;  /* 0x00007d001f037a24 */ /* 0x040fe200078e0205 */
[----:B------:R-:W-:Y:S01]  /*1ab0*/  IADD3 R5, P1, R6, UR18, RZ ;  /* 0x0000001206057c10 */ /* 0x000fe2000ff3e0ff */
[----:B------:R-:W-:Y:S01]  /*1ac0*/  IMAD R11, R31, c[0x0][0x21c], R11 ;  /* 0x000087001f0b7a24 */ /* 0x000fe200078e020b */
[----:B------:R-:W-:Y:S01]  /*1ad0*/  STL [R1+0x1c], R41 ;  /* 0x00001c2901007387 */ /* 0x000fe20000100800 */
[----:B------:R-:W-:Y:S01]  /*1ae0*/  IMAD.SHL.U32 R0, R30, 0x8, RZ ;  /* 0x000000081e007824 */ /* 0x000fe200078e00ff */
[----:B------:R-:W-:-:S02]  /*1af0*/  IADD3.X R3, R7, UR6, R3, P1, !PT ;  /* 0x0000000607037c10 */ /* 0x000fc40008ffe403 */
[C---:B------:R-:W-:Y:S01]  /*1b00*/  LEA R6, P1, R5.reuse, c[0x0][0x1c8], 0x1 ;  /* 0x0000720005067a11 */ /* 0x040fe200078208ff */
[----:B------:R-:W-:Y:S03]  /*1b10*/  STL [R1+0x18], R35 ;  /* 0x0000182301007387 */ /* 0x000fe60000100800 */
[----:B------:R-:W-:Y:S01]  /*1b20*/  LEA.HI.X R3, R5, c[0x0][0x1cc], R3, 0x1, P1 ;  /* 0x0000730005037a11 */ /* 0x000fe200008f0c03 */
[--C-:B------:R-:W-:Y:S01]  /*1b30*/  @!P0 IMAD.WIDE R4, R40, 0x2, R18.reuse ;  /* 0x0000000228048825 */ /* 0x100fe200078e0212 */
[----:B------:R-:W-:Y:S04]  /*1b40*/  STL [R1+0x14], R34 ;  /* 0x0000142201007387 */ /* 0x000fe80000100800 */
[----:B------:R1:W-:Y:S04]  /*1b50*/  @!P0 LDGSTS.E.BYPASS.LTC128B.128 [R41+0x2100], [R4.64], !P3 ;  /* 0x0210000004298fae */ /* 0x0003e8000d901d56 */
[----:B------:R2:W-:Y:S04]  /*1b60*/  @!P0 LDGSTS.E.BYPASS.LTC128B.128 [R41+0x6100], [R22.64], !P4 ;  /* 0x0610000016298fae */ /* 0x0005e8000e101d56 */
[----:B------:R-:W-:Y:S04]  /*1b70*/  SHFL.IDX PT, R7, R3, 0x1, 0x181f ;  /* 0x00381f0003077f89 */ /* 0x000fe800000e0000 */
[----:B------:R-:W-:Y:S04]  /*1b80*/  STL [R1+0x10], R33 ;  /* 0x0000102101007387 */ /* 0x000fe80000100800 */
[----:B------:R-:W-:Y:S01]  /*1b90*/  STL [R1+0xc], R36 ;  /* 0x00000c2401007387 */ /* 0x000fe20000100800 */
[----:B-1----:R-:W-:-:S03]  /*1ba0*/  @!P0 IMAD.WIDE R4, R34, 0x2, R18 ;  /* 0x0000000222048825 */ /* 0x002fc600078e0212 */
[----:B------:R-:W-:Y:S01]  /*1bb0*/  SHFL.IDX PT, R18, R6, RZ, 0x181f ;  /* 0x00181fff06127589 */ /* 0x000fe200000e0000 */
[----:B--2---:R-:W-:-:S03]  /*1bc0*/  IMAD.WIDE.U32 R22, R36, c[0x0][0x208], RZ ;  /* 0x0000820024167a25 */ /* 0x004fc600078e00ff */
[----:B------:R-:W1:Y:S01]  /*1bd0*/  SHFL.IDX PT, R19, R3, RZ, 0x181f ;  /* 0x00181fff03137589 */ /* 0x000e6200000e0000 */
[----:B------:R-:W-:-:S03]  /*1be0*/  IMAD.IADD R17, R23, 0x1, R16 ;  /* 0x0000000117117824 */ /* 0x000fc600078e0210 */
[----:B------:R2:W-:Y:S01]  /*1bf0*/  @!P0 LDGSTS.E.BYPASS.LTC128B.128 [R41+0xa100], [R4.64], !P5 ;  /* 0x0a10000004298fae */ /* 0x0005e2000e901d56 */
[----:B------:R-:W-:-:S03]  /*1c00*/  IMAD.MOV.U32 R16, RZ, RZ, R22 ;  /* 0x000000ffff107224 */ /* 0x000fc600078e0016 */
[----:B------:R4:W-:Y:S01]  /*1c10*/  @!P0 LDGSTS.E.BYPASS.LTC128B.128 [R41+0xe100], [R26.64], !P6 ;  /* 0x0e1000001a298fae */ /* 0x0009e2000f101d56 */
[----:B------:R-:W-:Y:S01]  /*1c20*/  ISETP.GE.AND P6, PT, R9, c[0x0][0x1d4], PT ;  /* 0x0000750009007a0c */ /* 0x000fe20003fc6270 */
[----:B------:R-:W-:Y:S02]  /*1c30*/  IMAD.WIDE.U32 R16, R31, c[0x0][0x218], R16 ;  /* 0x000086001f107a25 */ /* 0x000fe400078e0010 */
[----:B------:R5:W-:Y:S01]  /*1c40*/  @!P2 LDGSTS.E.BYPASS.LTC128B.128 [R41+0x3100], [R24.64], !P3 ;  /* 0x031000001829afae */ /* 0x000be2000d901d56 */
[----:B------:R-:W-:-:S03]  /*1c50*/  ISETP.GE.AND P3, PT, R40, c[0x0][0x1d4], PT ;  /* 0x0000750028007a0c */ /* 0x000fc60003f66270 */
[----:B------:R-:W1:Y:S01]  /*1c60*/  SHFL.IDX PT, R6, R6, 0x1, 0x181f ;  /* 0x00381f0006067f89 */ /* 0x000e6200000e0000 */
[----:B--2---:R-:W-:Y:S01]  /*1c70*/  IADD3 R4, -R30, UR4, RZ ;  /* 0x000000041e047c10 */ /* 0x004fe2000fffe1ff */
[----:B------:R-:W-:Y:S02]  /*1c80*/  ULDC.64 UR4, c[0x0][0x210] ;  /* 0x0000840000047ab9 */ /* 0x000fe40000000a00 */
[----:B------:R-:W-:Y:S01]  /*1c90*/  UIMAD.WIDE.U32 UR14, UR11, UR4, URZ ;  /* 0x000000040b0e72a5 */ /* 0x000fe2000f8e003f */
[--C-:B----4-:R-:W-:Y:S01]  /*1ca0*/  @!P2 IMAD.WIDE R26, R35, 0x2, R20.reuse ;  /* 0x00000002231aa825 */ /* 0x110fe200078e0214 */
[C---:B------:R-:W-:Y:S01]  /*1cb0*/  ISETP.GE.AND P1, PT, R4.reuse, 0x1, PT ;  /* 0x000000010400780c */ /* 0x040fe20003f26270 */
[----:B------:R-:W-:Y:S01]  /*1cc0*/  UIMAD UR4, UR16, UR4, URZ ;  /* 0x00000004100472a4 */ /* 0x000fe2000f8e023f */
[----:B------:R-:W-:Y:S01]  /*1cd0*/  ISETP.GT.AND P0, PT, R4, 0x20, PT ;  /* 0x000000200400780c */ /* 0x000fe20003f04270 */
[--C-:B-----5:R-:W-:Y:S01]  /*1ce0*/  @!P2 IMAD.WIDE R24, R34, 0x2, R20.reuse ;  /* 0x000000022218a825 */ /* 0x120fe200078e0214 */
[----:B------:R2:W-:Y:S01]  /*1cf0*/  @!P2 LDGSTS.E.BYPASS.LTC128B.128 [R41+0x7100], [R26.64], !P4 ;  /* 0x071000001a29afae */ /* 0x0005e2000e101d56 */
[----:B------:R-:W-:Y:S01]  /*1d00*/  ISETP.GE.AND P4, PT, R13, c[0x0][0x198], PT ;  /* 0x000066000d007a0c */ /* 0x000fe20003f86270 */
[----:B------:R-:W-:Y:S01]  /*1d10*/  UIMAD UR4, UR11, UR5, UR4 ;  /* 0x000000050b0472a4 */ /* 0x000fe2000f8e0204 */
[----:B------:R-:W-:Y:S01]  /*1d20*/  @!P2 IMAD.WIDE R20, R33, 0x2, R20 ;  /* 0x000000022114a825 */ /* 0x000fe200078e0214 */
[----:B------:R4:W-:Y:S01]  /*1d30*/  @!P2 LDGSTS.E.BYPASS.LTC128B.128 [R41+0xb100], [R24.64], !P5 ;  /* 0x0b1000001829afae */ /* 0x0009e2000e901d56 */
[----:B------:R-:W-:Y:S01]  /*1d40*/  ISETP.GE.AND P5, PT, R14, c[0x0][0x1d4], PT ;  /* 0x000075000e007a0c */ /* 0x000fe20003fa6270 */
[----:B------:R-:W-:-:S02]  /*1d50*/  UIADD3 UR16, UR15, UR4, URZ ;  /* 0x000000040f107290 */ /* 0x000fc4000fffe03f */
[----:B------:R-:W-:Y:S01]  /*1d60*/  UIADD3 UR4, UR24, -0x1, URZ ;  /* 0xffffffff18047890 */ /* 0x000fe2000fffe03f */
[----:B-1----:R-:W-:-:S05]  /*1d70*/  @P1 IMAD.WIDE R4, R35, 0x2, R18 ;  /* 0x0000000223041825 */ /* 0x002fca00078e0212 */
[----:B------:R1:W-:Y:S01]  /*1d80*/  @!P2 LDGSTS.E.BYPASS.LTC128B.128 [R41+0xf100], [R20.64], !P4 ;  /* 0x0f1000001429afae */ /* 0x0003e2000e101d56 */
[----:B------:R-:W-:-:S03]  /*1d90*/  ISETP.GE.AND P4, PT, R13, c[0x0][0x1d4], PT ;  /* 0x000075000d007a0c */ /* 0x000fc60003f86270 */
[----:B------:R-:W0:Y:S01]  /*1da0*/  LDGDEPBAR ;  /* 0x00000000000079af */ /* 0x000e220000000000 */
[----:B-1----:R-:W-:-:S05]  /*1db0*/  @P1 IMAD.WIDE R20, R40, 0x2, R18 ;  /* 0x0000000228141825 */ /* 0x002fca00078e0212 */
[----:B------:R1:W-:Y:S04]  /*1dc0*/  @P1 LDGSTS.E.BYPASS.LTC128B.128 [R41+0x10100], [R20.64], !P3 ;  /* 0x1010000014291fae */ /* 0x0003e8000d901d56 */
[----:B------:R5:W-:Y:S01]  /*1dd0*/  @P1 LDGSTS.E.BYPASS.LTC128B.128 [R41+0x11900], [R4.64], !P6 ;  /* 0x1190000004291fae */ /* 0x000be2000f101d56 */
[----:B-1----:R-:W-:-:S04]  /*1de0*/  @P1 IMAD.WIDE R20, R34, 0x2, R18 ;  /* 0x0000000222141825 */ /* 0x002fc800078e0212 */
[----:B------:R-:W-:Y:S01]  /*1df0*/  @P1 IMAD.WIDE R18, R33, 0x2, R18 ;  /* 0x0000000221121825 */ /* 0x000fe200078e0212 */
[----:B-----5:R-:W-:Y:S01]  /*1e00*/  LEA.HI R5, R2, R156, RZ, 0x4 ;  /* 0x0000009c02057211 */ /* 0x020fe200078f20ff */
[----:B------:R1:W-:Y:S04]  /*1e10*/  @P1 LDGSTS.E.BYPASS.LTC128B.128 [R41+0x13100], [R20.64], !P5 ;  /* 0x1310000014291fae */ /* 0x0003e8000e901d56 */
[----:B------:R5:W-:Y:S01]  /*1e20*/  @P1 LDGSTS.E.BYPASS.LTC128B.128 [R41+0x14900], [R18.64], !P4 ;  /* 0x1490000012291fae */ /* 0x000be2000e101d56 */
[----:B------:R-:W-:-:S04]  /*1e30*/  IADD3 R15, P1, R16, UR14, RZ ;  /* 0x0000000e100f7c10 */ /* 0x000fc8000ff3e0ff */
[----:B------:R-:W-:Y:S01]  /*1e40*/  IADD3.X R11, R17, UR16, R11, P1, !PT ;  /* 0x00000010110b7c10 */ /* 0x000fe20008ffe40b */
[----:B------:R-:W-:Y:S01]  /*1e50*/  @P0 IMAD.WIDE R16, R40, 0x2, R6 ;  /* 0x0000000228100825 */ /* 0x000fe200078e0206 */
[----:B------:R-:W-:-:S04]  /*1e60*/  LEA R8, P1, R15, c[0x0][0x1f8], 0x1 ;  /* 0x00007e000f087a11 */ /* 0x000fc800078208ff */
[----:B------:R2:W-:Y:S01]  /*1e70*/  @P0 LDGSTS.E.BYPASS.LTC128B.128 [R41+0x11100], [R16.64], !P3 ;  /* 0x1110000010290fae */ /* 0x0005e2000d901d56 */
[----:B------:R-:W-:Y:S02]  /*1e80*/  LEA.HI.X R11, R15, c[0x0][0x1fc], R11, 0x1, P1 ;  /* 0x00007f000f0b7a11 */ /* 0x000fe400008f0c0b */
[----:B-1----:R-:W-:Y:S02]  /*1e90*/  SHF.R.S32.HI R20, RZ, 0x4, R5 ;  /* 0x00000004ff147819 */ /* 0x002fe40000011405 */
[C---:B-----5:R-:W-:Y:S01]  /*1ea0*/  LOP3.LUT R18, R5.reuse, 0xfffffff0, RZ, 0xc0, !PT ;  /* 0xfffffff005127812 */ /* 0x060fe200078ec0ff */
[----:B------:R-:W-:Y:S01]  /*1eb0*/  IMAD.SHL.U32 R19, R10, 0x40, RZ ;  /* 0x000000400a137824 */ /* 0x000fe200078e00ff */
[----:B------:R-:W-:-:S03]  /*1ec0*/  LEA.HI R5, R5, R20, RZ, 0x1 ;  /* 0x0000001405057211 */ /* 0x000fc600078f08ff */
[----:B------:R-:W-:Y:S01]  /*1ed0*/  IMAD.IADD R18, R156, 0x1, -R18 ;  /* 0x000000019c127824 */ /* 0x000fe200078e0a12 */
[----:B------:R-:W-:Y:S02]  /*1ee0*/  LOP3.LUT R19, R19, 0x1c0, RZ, 0xc0, !PT ;  /* 0x000001c013137812 */ /* 0x000fe400078ec0ff */
[----:B------:R-:W-:Y:S02]  /*1ef0*/  LOP3.LUT R5, R5, 0xfffffffe, RZ, 0xc0, !PT ;  /* 0xfffffffe05057812 */ /* 0x000fe400078ec0ff */
[----:B------:R-:W-:Y:S01]  /*1f00*/  SHF.R.S32.HI R4, RZ, 0x1f, R18 ;  /* 0x0000001fff047819 */ /* 0x000fe20000011412 */
[----:B--2---:R-:W-:Y:S01]  /*1f10*/  @P0 IMAD.WIDE R16, R34, 0x2, R6 ;  /* 0x0000000222100825 */ /* 0x004fe200078e0206 */
[----:B------:R-:W-:Y:S02]  /*1f20*/  LOP3.LUT R0, R19, 0x8, R0, 0xf8, !PT ;  /* 0x0000000813007812 */ /* 0x000fe400078ef800 */
[----:B------:R-:W-:Y:S01]  /*1f30*/  LEA.HI R4, R4, R18, RZ, 0x3 ;  /* 0x0000001204047211 */ /* 0x000fe200078f18ff */
[----:B------:R-:W-:Y:S01]  /*1f40*/  IMAD.IADD R5, R20, 0x1, -R5 ;  /* 0x0000000114057824 */ /* 0x000fe200078e0a05 */
[----:B------:R-:W-:-:S02]  /*1f50*/  SHF.R.U32.HI R19, RZ, 0x3, R19 ;  /* 0x00000003ff137819 */ /* 0x000fc40000011613 */
[C---:B------:R-:W-:Y:S01]  /*1f60*/  LOP3.LUT R3, R4.reuse, 0xfffffff8, RZ, 0xc0, !PT ;  /* 0xfffffff804037812 */ /* 0x040fe200078ec0ff */
[----:B------:R-:W-:Y:S01]  /*1f70*/  IMAD.SHL.U32 R4, R4, 0x40, RZ ;  /* 0x0000004004047824 */ /* 0x000fe200078e00ff */
[----:B------:R-:W-:-:S03]  /*1f80*/  LOP3.LUT R0, R0, R19, RZ, 0x3c, !PT ;  /* 0x0000001300007212 */ /* 0x000fc600078e3cff */
[----:B------:R-:W-:Y:S02]  /*1f90*/  IMAD.IADD R3, R18, 0x1, -R3 ;  /* 0x0000000112037824 */ /* 0x000fe400078e0a03 */
[----:B------:R-:W-:-:S04]  /*1fa0*/  @P0 IMAD.WIDE R18, R35, 0x2, R6 ;  /* 0x0000000223120825 */ /* 0x000fc800078e0206 */
[----:B------:R-:W-:Y:S01]  /*1fb0*/  @P0 IMAD.WIDE R6, R33, 0x2, R6 ;  /* 0x0000000221060825 */ /* 0x000fe200078e0206 */
[----:B------:R1:W-:Y:S03]  /*1fc0*/  @P0 LDGSTS.E.BYPASS.LTC128B.128 [R41+0x12900], [R18.64], !P6 ;  /* 0x1290000012290fae */ /* 0x0003e6000f101d56 */
[----:B------:R-:W-:Y:S01]  /*1fd0*/  IMAD.SHL.U32 R15, R3, 0x40, RZ ;  /* 0x00000040030f7824 */ /* 0x000fe200078e00ff */
[----:B------:R2:W-:Y:S01]  /*1fe0*/  @P0 LDGSTS.E.BYPASS.LTC128B.128 [R41+0x14100], [R16.64], !P5 ;  /* 0x1410000010290fae */ /* 0x0005e2000e901d56 */
[C---:B------:R-:W-:Y:S02]  /*1ff0*/  IMAD R0, R5.reuse, 0x200, R0 ;  /* 0x0000020005007824 */ /* 0x040fe400078e0200 */
[----:B------:R-:W-:Y:S01]  /*2000*/  IMAD.SHL.U32 R5, R5, 0x8, RZ ;  /* 0x0000000805057824 */ /* 0x000fe200078e00ff */
[----:B------:R5:W-:Y:S01]  /*2010*/  @P0 LDGSTS.E.BYPASS.LTC128B.128 [R41+0x15900], [R6.64], !P4 ;  /* 0x1590000006290fae */ /* 0x000be2000e101d56 */
[----:B------:R-:W-:Y:S01]  /*2020*/  LOP3.LUT R15, R15, 0x1c0, RZ, 0xc0, !PT ;  /* 0x000001c00f0f7812 */ /* 0x000fe200078ec0ff */
[----:B------:R-:W-:Y:S01]  /*2030*/  IMAD.SHL.U32 R21, R0, 0x2, RZ ;  /* 0x0000000200157824 */ /* 0x000fe200078e00ff */
[----:B------:R-:W-:Y:S01]  /*2040*/  LOP3.LUT P0, RZ, R10, 0x2, RZ, 0xc0, !PT ;  /* 0x000000020aff7812 */ /* 0x000fe2000780c0ff */
[----:B------:R-:W0:Y:S01]  /*2050*/  LDGDEPBAR ;  /* 0x00000000000079af */ /* 0x000e220000000000 */
[----:B------:R-:W-:-:S02]  /*2060*/  LOP3.LUT R5, R15, 0x8, R5, 0xf8, !PT ;  /* 0x000000080f057812 */ /* 0x000fc400078ef805 */
[----:B------:R-:W-:Y:S01]  /*2070*/  SHF.R.U32.HI R15, RZ, 0x3, R15 ;  /* 0x00000003ff0f7819 */ /* 0x000fe2000001160f */
[----:B------:R-:W-:Y:S01]  /*2080*/  STL [R1+0x4], R21 ;  /* 0x0000041501007387 */ /* 0x000fe20000100800 */
[----:B------:R-:W-:Y:S01]  /*2090*/  R2P PR, R3, 0x6 ;  /* 0x0000000603007804 */ /* 0x000fe20000000000 */
[----:B------:R-:W-:Y:S01]  /*20a0*/  IMAD.MOV.U32 R3, RZ, RZ, 0x20 ;  /* 0x00000020ff037424 */ /* 0x000fe200078e00ff */
[----:B------:R-:W-:Y:S02]  /*20b0*/  LOP3.LUT R5, R5, R15, RZ, 0x3c, !PT ;  /* 0x0000000f05057212 */ /* 0x000fe400078e3cff */
[----:B------:R-:W-:Y:S02]  /*20c0*/  IADD3 R0, R21, 0x10100, RZ ;  /* 0x0001010015007810 */ /* 0x000fe40007ffe0ff */
[----:B------:R-:W-:Y:S01]  /*20d0*/  LOP3.LUT R5, R5, 0xfffffe00, R4, 0xf8, !PT ;  /* 0xfffffe0005057812 */ /* 0x000fe200078ef804 */
[----:B------:R-:W-:Y:S01]  /*20e0*/  IMAD.MOV.U32 R4, RZ, RZ, 0x10 ;  /* 0x00000010ff047424 */ /* 0x000fe200078e00ff */
[----:B------:R-:W-:Y:S01]  /*20f0*/  SEL R3, R3, 0xffffffe0, !P2 ;  /* 0xffffffe003037807 */ /* 0x000fe20005000000 */
[----:B-1----:R-:W-:Y:S01]  /*2100*/  SHFL.IDX PT, R18, R8, RZ, 0x181f ;  /* 0x00181fff08127589 */ /* 0x002fe200000e0000 */
[----:B----4-:R-:W-:-:S02]  /*2110*/  IADD3 R24, R21, 0x10120, RZ ;  /* 0x0001012015187810 */ /* 0x010fc40007ffe0ff */
[----:B------:R-:W-:Y:S01]  /*2120*/  SEL R4, R4, 0xfffffff0, !P1 ;  /* 0xfffffff004047807 */ /* 0x000fe20004800000 */
[----:B------:R-:W2:Y:S01]  /*2130*/  SHFL.IDX PT, R19, R11, RZ, 0x181f ;  /* 0x00181fff0b137589 */ /* 0x000ea200000e0000 */
[----:B------:R-:W-:Y:S02]  /*2140*/  @P0 IADD3 R24, R0, -0x20, RZ ;  /* 0xffffffe000180810 */ /* 0x000fe40007ffe0ff */
[----:B------:R-:W-:Y:S02]  /*2150*/  IADD3 R0, -R30, UR28, RZ ;  /* 0x0000001c1e007c10 */ /* 0x000fe4000fffe1ff */
[----:B-----5:R-:W-:Y:S01]  /*2160*/  LEA.HI R7, R2, R156, RZ, 0x5 ;  /* 0x0000009c02077211 */ /* 0x020fe200078f28ff */
[----:B------:R-:W-:-:S04]  /*2170*/  DEPBAR.LE SB0, 0x1 ;  /* 0x000080400000791a */ /* 0x000fc80000000000 */
[----:B------:R-:W-:Y:S01]  /*2180*/  SHF.R.S32.HI R6, RZ, 0x5, R7 ;  /* 0x00000005ff067819 */ /* 0x000fe20000011407 */
[----:B------:R-:W-:Y:S01]  /*2190*/  STL [R1], R24 ;  /* 0x0000001801007387 */ /* 0x000fe20000100800 */
[----:B------:R-:W-:Y:S02]  /*21a0*/  ISETP.GE.AND P3, PT, R40, c[0x0][0x1d4], PT ;  /* 0x0000750028007a0c */ /* 0x000fe40003f66270 */
[----:B------:R-:W-:Y:S01]  /*21b0*/  ISETP.GE.AND P1, PT, R9, c[0x0][0x1d4], PT ;  /* 0x0000750009007a0c */ /* 0x000fe20003f26270 */
[----:B------:R-:W-:Y:S01]  /*21c0*/  IMAD R220, R6, 0x400, R5 ;  /* 0x0000040006dc7824 */ /* 0x000fe200078e0205 */
[----:B------:R-:W-:Y:S01]  /*21d0*/  BAR.SYNC.DEFER_BLOCKING 0x0 ;  /* 0x0000000000007b1d */ /* 0x000fe20000010000 */
[----:B------:R-:W-:Y:S02]  /*21e0*/  ISETP.LT.OR P0, PT, R0, 0x1, P3 ;  /* 0x000000010000780c */ /* 0x000fe40001f01670 */
[----:B------:R-:W-:Y:S02]  /*21f0*/  ISETP.GE.AND P2, PT, R14, c[0x0][0x1d4], PT ;  /* 0x000075000e007a0c */ /* 0x000fe40003f46270 */
[C---:B------:R-:W-:Y:S01]  /*2200*/  LEA R228, R220.reuse, 0x100, 0x1 ;  /* 0x00000100dce47811 */ /* 0x040fe200078e08ff */
[----:B------:R-:W-:Y:S01]  /*2210*/  IMAD.SHL.U32 R220, R220, 0x2, RZ ;  /* 0x00000002dcdc7824 */ /* 0x000fe200078e00ff */
[----:B------:R-:W-:Y:S01]  /*2220*/  SHF.R.S32.HI R14, RZ, 0x1f, R35 ;  /* 0x0000001fff0e7819 */ /* 0x000fe20000011423 */
[----:B--2---:R-:W-:Y:S01]  /*2230*/  IMAD.WIDE R16, R40, 0x2, R18 ;  /* 0x0000000228107825 */ /* 0x004fe200078e0212 */
[----:B------:R1:W-:Y:S01]  /*2240*/  STL [R1+0x3c], R12 ;  /* 0x00003c0c01007387 */ /* 0x0003e20000100800 */
[----:B------:R-:W-:-:S02]  /*2250*/  IADD3 R247, R24, 0x800, RZ ;  /* 0x0000080018f77810 */ /* 0x000fc40007ffe0ff */
[--C-:B------:R-:W-:Y:S01]  /*2260*/  IMAD R224, R4, 0x2, R228.reuse ;  /* 0x0000000204e07824 */ /* 0x100fe200078e02e4 */
[----:B------:R2:W-:Y:S01]  /*2270*/  STL [R1+0x30], R14 ;  /* 0x0000300e01007387 */ /* 0x0005e20000100800 */
[C---:B------:R-:W-:Y:S01]  /*2280*/  IMAD R228, R3.reuse, 0x2, R228 ;  /* 0x0000000203e47824 */ /* 0x040fe200078e02e4 */
[----:B------:R-:W-:Y:S01]  /*2290*/  IADD3 R246, R24, 0x1000, RZ ;  /* 0x0000100018f67810 */ /* 0x000fe20007ffe0ff */
[----:B------:R-:W-:Y:S01]  /*22a0*/  IMAD R232, R3, 0x2, R224 ;  /* 0x0000000203e87824 */ /* 0x000fe200078e02e0 */
[----:B------:R-:W-:Y:S01]  /*22b0*/  ISETP.GT.AND P3, PT, R32, 0x2f, PT ;  /* 0x0000002f2000780c */ /* 0x000fe20003f64270 */
[----:B------:R2:W4:Y:S04]  /*22c0*/  LDSM.16.M88.4 R160, [R220+0x100] ;  /* 0x00010000dca0783b */ /* 0x0005280000000200 */
[----:B------:R2:W2:Y:S04]  /*22d0*/  LDSM.16.M88.4 R188, [R220+0x4100] ;  /* 0x00410000dcbc783b */ /* 0x0004a80000000200 */
[----:B------:R2:W2:Y:S01]  /*22e0*/  LDSM.16.M88.4 R204, [R220+0x8100] ;  /* 0x00810000dccc783b */ /* 0x0004a20000000200 */
[----:B-1----:R-:W-:-:S03]  /*22f0*/  SHF.R.S32.HI R12, RZ, 0x1f, R33 ;  /* 0x0000001fff0c7819 */ /* 0x002fc60000011421 */
[----:B------:R1:W1:Y:S04]  /*2300*/  LDSM.16.M88.4 R164, [R224] ;  /* 0x00000000e0a4783b */ /* 0x0002680000000200 */
[----:B------:R1:W1:Y:S04]  /*2310*/  LDSM.16.M88.4 R192, [R224+0x4000] ;  /* 0x00400000e0c0783b */ /* 0x0002680000000200 */
[----:B------:R1:W1:Y:S04]  /*2320*/  LDSM.16.M88.4 R208, [R224+0x8000] ;  /* 0x00800000e0d0783b */ /* 0x0002680000000200 */
[----:B------:R1:W1:Y:S04]  /*2330*/  LDSM.16.M88.4 R180, [R228] ;  /* 0x00000000e4b4783b */ /* 0x0002680000000200 */
[----:B------:R1:W1:Y:S04]  /*2340*/  LDSM.16.M88.4 R196, [R228+0x4000] ;  /* 0x00400000e4c4783b */ /* 0x0002680000000200 */
[----:B------:R1:W1:Y:S04]  /*2350*/  LDSM.16.M88.4 R212, [R228+0x8000] ;  /* 0x00800000e4d4783b */ /* 0x0002680000000200 */
[----:B------:R1:W1:Y:S04]  /*2360*/  LDSM.16.M88.4 R184, [R232] ;  /* 0x00000000e8b8783b */ /* 0x0002680000000200 */
[----:B------:R1:W1:Y:S04]  /*2370*/  LDSM.16.M88.4 R200, [R232+0x4000] ;  /* 0x00400000e8c8783b */ /* 0x0002680000000200 */
[----:B------:R1:W1:Y:S04]  /*2380*/  LDSM.16.M88.4 R216, [R232+0x8000] ;  /* 0x00800000e8d8783b */ /* 0x0002680000000200 */
[----:B------:R-:W1:Y:S04]  /*2390*/  LDSM.16.M88.4 R220, [R220+0xc100] ;  /* 0x00c10000dcdc783b */ /* 0x000e680000000200 */
[----:B------:R-:W1:Y:S04]  /*23a0*/  LDSM.16.M88.4 R224, [R224+0xc000] ;  /* 0x00c00000e0e0783b */ /* 0x000e680000000200 */
[----:B------:R-:W1:Y:S04]  /*23b0*/  LDSM.16.M88.4 R228, [R228+0xc000] ;  /* 0x00c00000e4e4783b */ /* 0x000e680000000200 */
[----:B------:R-:W1:Y:S04]  /*23c0*/  LDSM.16.M88.4 R232, [R232+0xc000] ;  /* 0x00c00000e8e8783b */ /* 0x000e680000000200 */
[----:B------:R-:W-:Y:S06]  /*23d0*/  BAR.SYNC.DEFER_BLOCKING 0x0 ;  /* 0x0000000000007b1d */ /* 0x000fec0000010000 */
[----:B------:R-:W-:-:S04]  /*23e0*/  DEPBAR.LE SB0, 0x0 ;  /* 0x000080000000791a */ /* 0x000fc80000000000 */
[----:B------:R-:W-:Y:S06]  /*23f0*/  BAR.SYNC.DEFER_BLOCKING 0x0 ;  /* 0x0000000000007b1d */ /* 0x000fec0000010000 */
[----:B------:R1:W1:Y:S04]  /*2400*/  LDSM.16.M88.4 R44, [R21+0x10100] ;  /* 0x01010000152c783b */ /* 0x0002680000000200 */
[----:B------:R1:W1:Y:S04]  /*2410*/  LDSM.16.M88.4 R36, [R21+0x10900] ;  /* 0x010900001524783b */ /* 0x0002680000000200 */
[----:B---3--:R3:W1:Y:S04]  /*2420*/  LDSM.16.M88.4 R28, [R21+0x11100] ;  /* 0x01110000151c783b */ /* 0x0086680000000200 */
[----:B------:R3:W1:Y:S04]  /*2430*/  LDSM.16.M88.4 R56, [R24] ;  /* 0x000000001838783b */ /* 0x0006680000000200 */
[----:B------:R3:W1:Y:S04]  /*2440*/  LDSM.16.M88.4 R20, [R24+0x800] ;  /* 0x000800001814783b */ /* 0x0006680000000200 */
[----:B------:R3:W1:Y:S04]  /*2450*/  LDSM.16.M88.4 R48, [R24+0x1000] ;  /* 0x001000001830783b */ /* 0x0006680000000200 */
[----:B------:R-:W-:Y:S01]  /*2460*/  @!PT LDS RZ, [RZ] ;  /* 0x00000000fffff984 */ /* 0x000fe20000000800 */
[----:B------:R-:W-:Y:S01]  /*2470*/  @!PT LDS RZ, [RZ] ;  /* 0x00000000fffff984 */ /* 0x000fe20000000800 */
[----:B------:R-:W-:Y:S01]  /*2480*/  @!PT LDS RZ, [RZ] ;  /* 0x00000000fffff984 */ /* 0x000fe20000000800 */
[----:B------:R5:W-:Y:S01]  /*2490*/  LDGSTS.E.BYPASS.LTC128B.128 [R41+0x100], [R16.64], !P0 ;  /* 0x0010000010297fae */ /* 0x000be2000c101d56 */
[----:B------:R-:W-:-:S02]  /*24a0*/  ISETP.LT.OR P0, PT, R0, 0x1, P1 ;  /* 0x000000010000780c */ /* 0x000fc40000f01670 */
[----:B------:R-:W-:Y:S02]  /*24b0*/  ISETP.GE.AND P1, PT, R13, c[0x0][0x1d4], PT ;  /* 0x000075000d007a0c */ /* 0x000fe40003f26270 */
[----:B------:R-:W-:-:S05]  /*24c0*/  SHF.R.S32.HI R13, RZ, 0x1f, R34 ;  /* 0x0000001fff0d7819 */ /* 0x000fca0000011422 */
[----:B------:R3:W-:Y:S04]  /*24d0*/  STL [R1+0x2c], R13 ;  /* 0x00002c0d01007387 */ /* 0x0007e80000100800 */
[----:B------:R3:W-:Y:S01]  /*24e0*/  STL [R1+0x28], R12 ;  /* 0x0000280c01007387 */ /* 0x0007e20000100800 */
[----:B-----5:R-:W-:-:S05]  /*24f0*/  IMAD.WIDE R16, R35, 0x2, R18 ;  /* 0x0000000223107825 */ /* 0x020fca00078e0212 */
[----:B------:R5:W-:Y:S01]  /*2500*/  LDGSTS.E.BYPASS.LTC128B.128 [R41+0x1900], [R16.64], !P0 ;  /* 0x0190000010297fae */ /* 0x000be2000c101d56 */
[----:B------:R-:W-:Y:S01]  /*2510*/  ISETP.LT.OR P0, PT, R0, 0x1, P2 ;  /* 0x000000010000780c */ /* 0x000fe20001701670 */
[----:B-----5:R-:W-:-:S04]  /*2520*/  IMAD.WIDE R16, R34, 0x2, R18 ;  /* 0x0000000222107825 */ /* 0x020fc800078e0212 */
[----:B------:R-:W-:-:S08]  /*2530*/  IMAD.WIDE R18, R33, 0x2, R18 ;  /* 0x0000000221127825 */ /* 0x000fd000078e0212 */
[----:B------:R3:W-:Y:S01]  /*2540*/  LDGSTS.E.BYPASS.LTC128B.128 [R41+0x3100], [R16.64], !P0 ;  /* 0x0310000010297fae */ /* 0x0007e2000c101d56 */
[----:B------:R-:W-:-:S13]  /*2550*/  ISETP.LT.OR P0, PT, R0, 0x1, P1 ;  /* 0x000000010000780c */ /* 0x000fda0000f01670 */
[----:B------:R3:W-:Y:S01]  /*2560*/  LDGSTS.E.BYPASS.LTC128B.128 [R41+0x4900], [R18.64], !P0 ;  /* 0x0490000012297fae */ /* 0x0007e2000c101d56 */
[----:B------:R-:W-:-:S13]  /*2570*/  ISETP.GT.AND P0, PT, R156, 0x7f, PT ;  /* 0x0000007f9c00780c */ /* 0x000fda0003f04270 */
[----:B------:R-:W-:Y:S05]  /*2580*/  @P0 BRA `(.L_x_388) ;  /* 0x0000027000000947 */ /* 0x000fea0003800000 */
[----:B-12-4-:R-:W-:Y:S05]  /*2590*/  BRA.DIV ~URZ, `(.L_x_389) ;  /* 0x000116227f007947 */ /* 0x016fea000b800000 */
[----:B------:R-:W1:Y:S04]  /*25a0*/  SHFL.IDX PT, R11, R11, 0x1, 0x181f ;  /* 0x00381f000b0b7f89 */ /* 0x000e6800000e0000 */
[----:B------:R-:W2:Y:S02]  /*25b0*/  SHFL.IDX PT, R8, R8, 0x1, 0x181f ;  /* 0x00381f0008087f89 */ /* 0x000ea400000e0000 */
.L_x_445:
[----:B---3--:R-:W3:Y:S04]  /*25c0*/  LDL R16, [R1+0x14] ;  /* 0x0000140001107983 */ /* 0x008ee80000100800 */
[----:B------:R-:W4:Y:S04]  /*25d0*/  LDL R17, [R1+0x2c] ;  /* 0x00002c0001117983 */ /* 0x000f280000100800 */
[----:B------:R-:W5:Y:S04]  /*25e0*/  LDL R18, [R1+0x1c] ;  /* 0x00001c0001127983 */ /* 0x000f680000100800 */
[----:B--2---:R-:W2:Y:S04]  /*25f0*/  LDL R19, [R1+0x10] ;  /* 0x0000100001137983 */ /* 0x004ea80000100800 */
[----:B------:R-:W2:Y:S01]  /*2600*/  LDL R24, [R1+0x28] ;  /* 0x0000280001187983 */ /* 0x000ea20000100800 */
[----:B------:R-:W-:-:S02]  /*2610*/  SHF.R.S32.HI R12, RZ, 0x1f, R9 ;  /* 0x0000001fff0c7819 */ /* 0x000fc40000011409 */
[----:B------:R-:W-:Y:S02]  /*2620*/  SHF.R.S32.HI R13, RZ, 0x1f, R9 ;  /* 0x0000001fff0d7819 */ /* 0x000fe40000011409 */
[-C--:B------:R-:W-:Y:S02]  /*2630*/  LEA.HI R12, R12, R9.reuse, RZ, 0x3 ;  /* 0x000000090c0c7211 */ /* 0x080fe400078f18ff */
[----:B------:R-:W-:Y:S02]  /*2640*/  LEA.HI R13, R13, R9, RZ, 0x3 ;  /* 0x000000090d0d7211 */ /* 0x000fe400078f18ff */
[----:B------:R-:W-:Y:S02]  /*2650*/  LOP3.LUT R12, R12, 0xfffffff8, RZ, 0xc0, !PT ;  /* 0xfffffff80c0c7812 */ /* 0x000fe400078ec0ff */
[----:B------:R-:W-:Y:S02]  /*2660*/  LOP3.LUT R13, R13, 0xfffffff8, RZ, 0xc0, !PT ;  /* 0xfffffff80d0d7812 */ /* 0x000fe400078ec0ff */
[----:B------:R-:W-:-:S02]  /*2670*/  LEA R14, P0, R12, R8, 0x1 ;  /* 0x000000080c0e7211 */ /* 0x000fc400078008ff */
[----:B------:R-:W-:Y:S01]  /*2680*/  SHF.R.S32.HI R13, RZ, 0x1f, R13 ;  /* 0x0000001fff0d7819 */ /* 0x000fe2000001140d */
[C---:B------:R-:W-:Y:S02]  /*2690*/  IMAD.SHL.U32 R25, R10.reuse, 0x8, RZ ;  /* 0x000000080a197824 */ /* 0x040fe400078e00ff */
[----:B------:R-:W-:Y:S01]  /*26a0*/  IMAD.SHL.U32 R26, R10, 0x8, RZ ;  /* 0x000000080a1a7824 */ /* 0x000fe200078e00ff */
[----:B-1----:R-:W-:-:S04]  /*26b0*/  LEA.HI.X R15, R12, R11, R13, 0x1, P0 ;  /* 0x0000000b0c0f7211 */ /* 0x002fc800000f0c0d */
[----:B------:R-:W-:Y:S02]  /*26c0*/  SHF.R.S32.HI R26, RZ, 0x1f, R26 ;  /* 0x0000001fff1a7819 */ /* 0x000fe4000001141a */
[----:B---3--:R-:W-:-:S04]  /*26d0*/  LEA R12, P0, R16, R8, 0x1 ;  /* 0x00000008100c7211 */ /* 0x008fc800078008ff */
[----:B----4-:R-:W-:Y:S02]  /*26e0*/  LEA.HI.X R13, R16, R11, R17, 0x1, P0 ;  /* 0x0000000b100d7211 */ /* 0x010fe400000f0c11 */
[----:B------:R-:W-:-:S04]  /*26f0*/  LEA R16, P0, R25, R8, 0x1 ;  /* 0x0000000819107211 */ /* 0x000fc800078008ff */
[C---:B------:R-:W-:Y:S02]  /*2700*/  LEA.HI.X R17, R25.reuse, R11, R26, 0x1, P0 ;  /* 0x0000000b19117211 */ /* 0x040fe400000f0c1a */
[----:B------:R-:W-:-:S04]  /*2710*/  ISETP.GE.AND P0, PT, R25, c[0x0][0x1d4], PT ;  /* 0x0000750019007a0c */ /* 0x000fc80003f06270 */
[----:B------:R-:W-:-:S13]  /*2720*/  ISETP.LT.OR P0, PT, R0, 0x21, P0 ;  /* 0x000000210000780c */ /* 0x000fda0000701670 */
[----:B------:R-:W-:Y:S01]  /*2730*/  @!PT LDS RZ, [RZ] ;  /* 0x00000000fffff984 */ /* 0x000fe20000000800 */
[----:B------:R-:W-:Y:S01]  /*2740*/  @!PT LDS RZ, [RZ] ;  /* 0x00000000fffff984 */ /* 0x000fe20000000800 */
[----:B------:R-:W-:Y:S01]  /*2750*/  @!PT LDS RZ, [RZ] ;  /* 0x00000000fffff984 */ /* 0x000fe20000000800 */
[----:B-----5:R2:W-:Y:S02]  /*2760*/  LDGSTS.E.BYPASS.LTC128B.128 [R18+0x1100], [R16.64], !P0 ;  /* 0x0110000010127fae */ /* 0x0205e4000c101d56 */
[----:B--2---:R-:W-:-:S04]  /*2770*/  LEA R16, P0, R19, R8, 0x1 ;  /* 0x0000000813107211 */ /* 0x004fc800078008ff */
[----:B------:R-:W-:Y:S02]  /*2780*/  LEA.HI.X R17, R19, R11, R24, 0x1, P0 ;  /* 0x0000000b13117211 */ /* 0x000fe400000f0c18 */
[----:B------:R-:W-:-:S04]  /*2790*/  ISETP.GE.AND P0, PT, R9, c[0x0][0x1d4], PT ;  /* 0x0000750009007a0c */ /* 0x000fc80003f06270 */
[----:B------:R-:W-:-:S13]  /*27a0*/  ISETP.LT.OR P0, PT, R0, 0x21, P0 ;  /* 0x000000210000780c */ /* 0x000fda0000701670 */
[----:B------:R1:W-:Y:S01]  /*27b0*/  LDGSTS.E.BYPASS.LTC128B.128 [R18+0x2900], [R14.64], !P0 ;  /* 0x029000000e127fae */ /* 0x0003e2000c101d56 */
[----:B------:R-:W-:-:S13]  /*27c0*/  ISETP.LT.OR P0, PT, R0, 0x21, P2 ;  /* 0x000000210000780c */ /* 0x000fda0001701670 */
[----:B------:R1:W-:Y:S01]  /*27d0*/  LDGSTS.E.BYPASS.LTC128B.128 [R18+0x4100], [R12.64], !P0 ;  /* 0x041000000c127fae */ /* 0x0003e2000c101d56 */
[----:B------:R-:W-:-:S13]  /*27e0*/  ISETP.LT.OR P0, PT, R0, 0x21, P1 ;  /* 0x000000210000780c */ /* 0x000fda0000f01670 */
[----:B------:R1:W-:Y:S02]  /*27f0*/  LDGSTS.E.BYPASS.LTC128B.128 [R18+0x5900], [R16.64], !P0 ;  /* 0x0590000010127fae */ /* 0x0003e4000c101d56 */
.L_x_388:
[----:B-12-4-:R-:W-:Y:S05]  /*2800*/  BSYNC B0 ;  /* 0x0000000000007941 */ /* 0x016fea0003800000 */
.L_x_387:
[----:B------:R-:W2:Y:S04]  /*2810*/  LDL R61, [R1+0x4] ;  /* 0x00000400013d7983 */ /* 0x000ea80000100800 */
[----:B------:R-:W4:Y:S01]  /*2820*/  LDL R60, [R1] ;  /* 0x00000000013c7983 */ /* 0x000f220000100800 */
[----:B------:R-:W-:Y:S01]  /*2830*/  IMAD.MOV.U32 R0, RZ, RZ, 0x40 ;  /* 0x00000040ff007424 */ /* 0x000fe200078e00ff */
[----:B------:R-:W-:Y:S02]  /*2840*/  LOP3.LUT P0, RZ, R10, 0x4, RZ, 0xc0, !PT ;  /* 0x000000040aff7812 */ /* 0x000fe4000780c0ff */
[----:B------:R-:W0:Y:S01]  /*2850*/  LDGDEPBAR ;  /* 0x00000000000079af */ /* 0x000e220000000000 */
[----:B------:R-:W-:Y:S01]  /*2860*/  WARPSYNC 0xffffffff ;  /* 0xffffffff00007948 */ /* 0x000fe20003800000 */
[----:B------:R-:W-:Y:S01]  /*2870*/  SEL R0, R0, 0xffffffc0, !P0 ;  /* 0xffffffc000007807 */ /* 0x000fe20004000000 */
[----:B---3--:R-:W-:Y:S01]  /*2880*/  HMMA.16816.F32.BF16 R12, R160, R44, RZ ;  /* 0x0000002ca00c723c */ /* 0x008fe200000418ff */
[----:B------:R-:W-:-:S06]  /*2890*/  UISETP.GT.AND UP0, UPT, UR4, UR8, UPT ;  /* 0x000000080400728c */ /* 0x000fcc000bf04270 */
[----:B------:R-:W-:Y:S01]  /*28a0*/  PLOP3.LUT P0, PT, PT, PT, UP0, 0x40, 0x0 ;  /* 0x000000000000781c */ /* 0x000fe20003f0e808 */
[C---:B------:R-:W-:Y:S08]  /*28b0*/  HMMA.16816.F32.BF16 R44, R160.reuse, R46, RZ ;  /* 0x0000002ea02c723c */ /* 0x040ff000000418ff */
[----:B------:R-:W-:Y:S08]  /*28c0*/  HMMA.16816.F32.BF16 R40, R160, R36, RZ ;  /* 0x00000024a028723c */ /* 0x000ff000000418ff */
[C---:B------:R-:W-:Y:S08]  /*28d0*/  HMMA.16816.F32.BF16 R12, R164.reuse, R56, R12 ;  /* 0x00000038a40c723c */ /* 0x040ff0000004180c */
[----:B------:R-:W-:Y:S08]  /*28e0*/  HMMA.16816.F32.BF16 R44, R164, R58, R44 ;  /* 0x0000003aa42c723c */ /* 0x000ff0000004182c */
[C---:B------:R-:W-:Y:S08]  /*28f0*/  HMMA.16816.F32.BF16 R36, R160.reuse, R38, RZ ;  /* 0x00000026a024723c */ /* 0x040ff000000418ff */
[C---:B------:R-:W-:Y:S08]  /*2900*/  HMMA.16816.F32.BF16 R32, R160.reuse, R28, RZ ;  /* 0x0000001ca020723c */ /* 0x040ff000000418ff */
[----:B------:R-:W-:Y:S08]  /*2910*/  HMMA.16816.F32.BF16 R28, R160, R30, RZ ;  /* 0x0000001ea01c723c */ /* 0x000ff000000418ff */
[C---:B------:R-:W-:Y:S08]  /*2920*/  HMMA.16816.F32.BF16 R40, R164.reuse, R20, R40 ;  /* 0x00000014a428723c */ /* 0x040ff00000041828 */
[C---:B------:R-:W-:Y:S08]  /*2930*/  HMMA.16816.F32.BF16 R36, R164.reuse, R22, R36 ;  /* 0x00000016a424723c */ /* 0x040ff00000041824 */
[C---:B------:R-:W-:Y:S08]  /*2940*/  HMMA.16816.F32.BF16 R32, R164.reuse, R48, R32 ;  /* 0x00000030a420723c */ /* 0x040ff00000041820 */
[----:B------:R-:W-:Y:S01]  /*2950*/  HMMA.16816.F32.BF16 R28, R164, R50, R28 ;  /* 0x00000032a41c723c */ /* 0x000fe2000004181c */
[--C-:B--2---:R-:W-:Y:S01]  /*2960*/  IMAD.IADD R251, R61, 0x1, R0.reuse ;  /* 0x000000013dfb7824 */ /* 0x104fe200078e0200 */
[----:B------:R-:W-:Y:S01]  /*2970*/  LDSM.16.M88.4 R56, [R61+0x11900] ;  /* 0x011900003d38783b */ /* 0x000fe20000000200 */
[----:B----4-:R-:W-:-:S03]  /*2980*/  IMAD.IADD R245, R60, 0x1, R0 ;  /* 0x000000013cf57824 */ /* 0x010fc600078e0200 */
[----:B------:R-:W1:Y:S01]  /*2990*/  LDSM.16.M88.4 R52, [R251+0x10100] ;  /* 0x01010000fb34783b */ /* 0x000e620000000200 */
[C---:B------:R-:W-:Y:S02]  /*29a0*/  IADD3 R244, R60.reuse, 0x1800, RZ ;  /* 0x000018003cf47810 */ /* 0x040fe40007ffe0ff */
[C---:B------:R-:W-:Y:S01]  /*29b0*/  IADD3 R243, R60.reuse, 0x2000, RZ ;  /* 0x000020003cf37810 */ /* 0x040fe20007ffe0ff */
[----:B------:R-:W-:Y:S01]  /*29c0*/  LDSM.16.M88.4 R24, [R245] ;  /* 0x00000000f518783b */ /* 0x000fe20000000200 */
[C---:B------:R-:W-:Y:S02]  /*29d0*/  IADD3 R242, R60.reuse, 0x2800, RZ ;  /* 0x000028003cf27810 */ /* 0x040fe40007ffe0ff */
[C---:B------:R-:W-:Y:S01]  /*29e0*/  IADD3 R241, R60.reuse, 0x3000, RZ ;  /* 0x000030003cf17810 */ /* 0x040fe20007ffe0ff */
[----:B------:R-:W2:Y:S01]  /*29f0*/  LDSM.16.M88.4 R8, [R251+0x10900] ;  /* 0x01090000fb08783b */ /* 0x000ea20000000200 */
[C---:B------:R-:W-:Y:S02]  /*2a00*/  IADD3 R240, R60.reuse, 0x3800, RZ ;  /* 0x000038003cf07810 */ /* 0x040fe40007ffe0ff */
[C---:B------:R-:W-:Y:S01]  /*2a10*/  IADD3 R239, R60.reuse, 0x4000, RZ ;  /* 0x000040003cef7810 */ /* 0x040fe20007ffe0ff */
[----:B------:R-:W3:Y:S01]  /*2a20*/  LDSM.16.M88.4 R16, [R251+0x11100] ;  /* 0x01110000fb10783b */ /* 0x000ee20000000200 */
[----:B------:R-:W-:-:S02]  /*2a30*/  IADD3 R238, R60, 0x4800, RZ ;  /* 0x000048003cee7810 */ /* 0x000fc40007ffe0ff */
[C---:B------:R-:W-:Y:S01]  /*2a40*/  IADD3 R237, R60.reuse, 0x5000, RZ ;  /* 0x000050003ced7810 */ /* 0x040fe20007ffe0ff */
[----:B------:R-:W4:Y:S01]  /*2a50*/  LDSM.16.M88.4 R20, [R245+0x800] ;  /* 0x00080000f514783b */ /* 0x000f220000000200 */
[----:B------:R-:W-:-:S03]  /*2a60*/  IADD3 R236, R60, 0x5800, RZ ;  /* 0x000058003cec7810 */ /* 0x000fc60007ffe0ff */
[----:B------:R-:W5:Y:S01]  /*2a70*/  LDSM.16.M88.4 R48, [R245+0x1000] ;  /* 0x00100000f530783b */ /* 0x000f620000000200 */
[C---:B-1----:R-:W-:Y:S08]  /*2a80*/  HMMA.16816.F32.BF16 R12, R180.reuse, R52, R12 ;  /* 0x00000034b40c723c */ /* 0x042ff0000004180c */
[C---:B------:R-:W-:Y:S01]  /*2a90*/  HMMA.16816.F32.BF16 R44, R180.reuse, R54, R44 ;  /* 0x00000036b42c723c */ /* 0x040fe2000004182c */
[----:B------:R-:W1:Y:S07]  /*2aa0*/  LDSM.16.M88.4 R52, [R60+0x1800] ;  /* 0x001800003c34783b */ /* 0x000e6e0000000200 */
[----:B--2---:R-:W-:Y:S08]  /*2ab0*/  HMMA.16816.F32.BF16 R40, R180, R8, R40 ;  /* 0x00000008b428723c */ /* 0x004ff00000041828 */
[C---:B------:R-:W-:Y:S08]  /*2ac0*/  HMMA.16816.F32.BF16 R12, R184.reuse, R24, R12 ;  /* 0x00000018b80c723c */ /* 0x040ff0000004180c */
[----:B------:R-:W-:Y:S01]  /*2ad0*/  HMMA.16816.F32.BF16 R44, R184, R26, R44 ;  /* 0x0000001ab82c723c */ /* 0x000fe2000004182c */
[----:B------:R-:W-:Y:S07]  /*2ae0*/  LDSM.16.M88.4 R24, [R251+0x11900] ;  /* 0x01190000fb18783b */ /* 0x000fee0000000200 */
[C---:B------:R-:W-:Y:S01]  /*2af0*/  HMMA.16816.F32.BF16 R36, R180.reuse, R10, R36 ;  /* 0x0000000ab424723c */ /* 0x040fe20000041824 */
[----:B------:R-:W2:Y:S07]  /*2b00*/  LDSM.16.M88.4 R8, [R61+0x12100] ;  /* 0x012100003d08783b */ /* 0x000eae0000000200 */
[C---:B---3--:R-:W-:Y:S08]  /*2b10*/  HMMA.16816.F32.BF16 R32, R180.reuse, R16, R32 ;  /* 0x00000010b420723c */ /* 0x048ff00000041820 */
[----:B------:R-:W-:Y:S01]  /*2b20*/  HMMA.16816.F32.BF16 R28, R180, R18, R28 ;  /* 0x00000012b41c723c */ /* 0x000fe2000004181c */
[----:B------:R-:W3:Y:S07]  /*2b30*/  LDSM.16.M88.4 R16, [R61+0x12900] ;  /* 0x012900003d10783b */ /* 0x000eee0000000200 */
[C---:B------:R-:W-:Y:S08]  /*2b40*/  HMMA.16816.F32.BF16 R12, R188.reuse, R56, R12 ;  /* 0x00000038bc0c723c */ /* 0x040ff0000004180c */
[----:B------:R-:W-:Y:S01]  /*2b50*/  HMMA.16816.F32.BF16 R44, R188, R58, R44 ;  /* 0x0000003abc2c723c */ /* 0x000fe2000004182c */
[----:B------:R-:W-:Y:S07]  /*2b60*/  LDSM.16.M88.4 R56, [R245+0x1800] ;  /* 0x00180000f538783b */ /* 0x000fee0000000200 */
[C---:B----4-:R-:W-:Y:S08]  /*2b70*/  HMMA.16816.F32.BF16 R40, R184.reuse, R20, R40 ;  /* 0x00000014b828723c */ /* 0x050ff00000041828 */
[C---:B------:R-:W-:Y:S01]  /*2b80*/  HMMA.16816.F32.BF16 R36, R184.reuse, R22, R36 ;  /* 0x00000016b824723c */ /* 0x040fe20000041824 */
[----:B------:R-:W4:Y:S07]  /*2b90*/  LDSM.16.M88.4 R20, [R60+0x2000] ;  /* 0x002000003c14783b */ /* 0x000f2e0000000200 */
[C---:B-----5:R-:W-:Y:S08]  /*2ba0*/  HMMA.16816.F32.BF16 R32, R184.reuse, R48, R32 ;  /* 0x00000030b820723c */ /* 0x060ff00000041820 */
[----:B------:R-:W-:Y:S01]  /*2bb0*/  HMMA.16816.F32.BF16 R28, R184, R50, R28 ;  /* 0x00000032b81c723c */ /* 0x000fe2000004181c */
[----:B------:R-:W5:Y:S07]  /*2bc0*/  LDSM.16.M88.4 R48, [R60+0x2800] ;  /* 0x002800003c30783b */ /* 0x000f6e0000000200 */
[C---:B-1----:R-:W-:Y:S08]  /*2bd0*/  HMMA.16816.F32.BF16 R12, R192.reuse, R52, R12 ;  /* 0x00000034c00c723c */ /* 0x042ff0000004180c */
[----:B------:R-:W-:Y:S01]  /*2be0*/  HMMA.16816.F32.BF16 R44, R192, R54, R44 ;  /* 0x00000036c02c723c */ /* 0x000fe2000004182c */
[----:B------:R-:W-:Y:S07]  /*2bf0*/  LDSM.16.M88.4 R52, [R61+0x13100] ;  /* 0x013100003d34783b */ /* 0x000fee0000000200 */
[C---:B--2---:R-:W-:Y:S08]  /*2c00*/  HMMA.16816.F32.BF16 R40, R188.reuse, R8, R40 ;  /* 0x00000008bc28723c */ /* 0x044ff00000041828 */
[C---:B------:R-:W-:Y:S01]  /*2c10*/  HMMA.16816.F32.BF16 R36, R188.reuse, R10, R36 ;  /* 0x0000000abc24723c */ /* 0x040fe20000041824 */
[----:B------:R-:W1:Y:S07]  /*2c20*/  LDSM.16.M88.4 R8, [R251+0x12100] ;  /* 0x01210000fb08783b */ /* 0x000e6e0000000200 */
[C---:B---3--:R-:W-:Y:S08]  /*2c30*/  HMMA.16816.F32.BF16 R32, R188.reuse, R16, R32 ;  /* 0x00000010bc20723c */ /* 0x048ff00000041820 */
[----:B------:R-:W-:Y:S01]  /*2c40*/  HMMA.16816.F32.BF16 R28, R188, R18, R28 ;  /* 0x00000012bc1c723c */ /* 0x000fe2000004181c */
[----:B------:R-:W2:Y:S07]  /*2c50*/  LDSM.16.M88.4 R16, [R251+0x12900] ;  /* 0x01290000fb10783b */ /* 0x000eae0000000200 */
[C---:B------:R-:W-:Y:S08]  /*2c60*/  HMMA.16816.F32.BF16 R12, R196.reuse, R24, R12 ;  /* 0x00000018c40c723c */ /* 0x040ff0000004180c */
[----:B------:R-:W-:Y:S01]  /*2c70*/  HMMA.16816.F32.BF16 R44, R196, R26, R44 ;  /* 0x0000001ac42c723c */ /* 0x000fe2000004182c */
[----:B------:R-:W-:Y:S07]  /*2c80*/  LDSM.16.M88.4 R24, [R60+0x3000] ;  /* 0x003000003c18783b */ /* 0x000fee0000000200 */
[C---:B----4-:R-:W-:Y:S08]  /*2c90*/  HMMA.16816.F32.BF16 R40, R192.reuse, R20, R40 ;  /* 0x00000014c028723c */ /* 0x050ff00000041828 */
[C---:B------:R-:W-:Y:S01]  /*2ca0*/  HMMA.16816.F32.BF16 R36, R192.reuse, R22, R36 ;  /* 0x00000016c024723c */ /* 0x040fe20000041824 */
[----:B------:R-:W3:Y:S07]  /*2cb0*/  LDSM.16.M88.4 R20, [R245+0x2000] ;  /* 0x00200000f514783b */ /* 0x000eee0000000200 */
[C---:B-----5:R-:W-:Y:S08]  /*2cc0*/  HMMA.16816.F32.BF16 R32, R192.reuse, R48, R32 ;  /* 0x00000030c020723c */ /* 0x060ff00000041820 */
[----:B------:R-:W-:Y:S01]  /*2cd0*/  HMMA.16816.F32.BF16 R28, R192, R50, R28 ;  /* 0x00000032c01c723c */ /* 0x000fe2000004181c */
[----:B------:R-:W4:Y:S07]  /*2ce0*/  LDSM.16.M88.4 R48, [R245+0x2800] ;  /* 0x00280000f530783b */ /* 0x000f2e0000000200 */
[C---:B------:R-:W-:Y:S08]  /*2cf0*/  HMMA.16816.F32.BF16 R12, R200.reuse, R56, R12 ;  /* 0x00000038c80c723c */ /* 0x040ff0000004180c */
[----:B------:R-:W-:Y:S01]  /*2d00*/  HMMA.16816.F32.BF16 R44, R200, R58, R44 ;  /* 0x0000003ac82c723c */ /* 0x000fe2000004182c */
[----:B------:R-:W-:Y:S07]  /*2d10*/  LDSM.16.M88.4 R56, [R251+0x13100] ;  /* 0x01310000fb38783b */ /* 0x000fee0000000200 */
[C---:B-1----:R-:W-:Y:S08]  /*2d20*/  HMMA.16816.F32.BF16 R40, R196.reuse, R8, R40 ;  /* 0x00000008c428723c */ /* 0x042ff00000041828 */
[C---:B------:R-:W-:Y:S01]  /*2d30*/  HMMA.16816.F32.BF16 R36, R196.reuse, R10, R36 ;  /* 0x0000000ac424723c */ /* 0x040fe20000041824 */
[----:B------:R-:W1:Y:S07]  /*2d40*/  LDSM.16.M88.4 R8, [R61+0x13900] ;  /* 0x013900003d08783b */ /* 0x000e6e0000000200 */
[C---:B--2---:R-:W-:Y:S08]  /*2d50*/  HMMA.16816.F32.BF16 R32, R196.reuse, R16, R32 ;  /* 0x00000010c420723c */ /* 0x044ff00000041820 */
[----:B------:R-:W-:Y:S01]  /*2d60*/  HMMA.16816.F32.BF16 R28, R196, R18, R28 ;  /* 0x00000012c41c723c */ /* 0x000fe2000004181c */
[----:B------:R-:W2:Y:S07]  /*2d70*/  LDSM.16.M88.4 R16, [R61+0x14100] ;  /* 0x014100003d10783b */ /* 0x000eae0000000200 */
[C---:B------:R-:W-:Y:S08]  /*2d80*/  HMMA.16816.F32.BF16 R12, R204.reuse, R52, R12 ;  /* 0x00000034cc0c723c */ /* 0x040ff0000004180c */
[----:B------:R-:W-:Y:S01]  /*2d90*/  HMMA.16816.F32.BF16 R44, R204, R54, R44 ;  /* 0x00000036cc2c723c */ /* 0x000fe2000004182c */
[----:B------:R-:W-:Y:S07]  /*2da0*/  LDSM.16.M88.4 R52, [R245+0x3000] ;  /* 0x00300000f534783b */ /* 0x000fee0000000200 */
[C---:B---3--:R-:W-:Y:S08]  /*2db0*/  HMMA.16816.F32.BF16 R40, R200.reuse, R20, R40 ;  /* 0x00000014c828723c */ /* 0x048ff00000041828 */
[C---:B------:R-:W-:Y:S01]  /*2dc0*/  HMMA.16816.F32.BF16 R36, R200.reuse, R22, R36 ;  /* 0x00000016c824723c */ /* 0x040fe20000041824 */
[----:B------:R-:W3:Y:S07]  /*2dd0*/  LDSM.16.M88.4 R20, [R60+0x3800] ;  /* 0x003800003c14783b */ /* 0x000eee0000000200 */
[C---:B----4-:R-:W-:Y:S08]  /*2de0*/  HMMA.16816.F32.BF16 R32, R200.reuse, R48, R32 ;  /* 0x00000030c820723c */ /* 0x050ff00000041820 */
        /* <DEDUP_REMOVED lines=29> */
[C---:B---3--:R-:W-:Y:S08]  /*2fc0*/  HMMA.16816.F32.BF16 R12, R220.reuse, R20, R12 ;  /* 0x00000014dc0c723c */ /* 0x048ff0000004180c */
[----:B------:R-:W-:Y:S01]  /*2fd0*/  HMMA.16816.F32.BF16 R44, R220, R22, R44 ;  /* 0x00000016dc2c723c */ /* 0x000fe2000004182c */
[----:B------:R-:W-:Y:S07]  /*2fe0*/  LDSM.16.M88.4 R20, [R251+0x15100] ;  /* 0x01510000fb14783b */ /* 0x000fee0000000200 */
[C---:B------:R-:W-:Y:S08]  /*2ff0*/  HMMA.16816.F32.BF16 R40, R216.reuse, R24, R40 ;  /* 0x00000018d828723c */ /* 0x040ff00000041828 */
[C---:B------:R-:W-:Y:S01]  /*3000*/  HMMA.16816.F32.BF16 R36, R216.reuse, R26, R36 ;  /* 0x0000001ad824723c */ /* 0x040fe20000041824 */
[----:B------:R-:W3:Y:S07]  /*3010*/  LDSM.16.M88.4 R24, [R251+0x14900] ;  /* 0x01490000fb18783b */ /* 0x000eee0000000200 */
[C---:B----4-:R-:W-:Y:S08]  /*3020*/  HMMA.16816.F32.BF16 R32, R216.reuse, R48, R32 ;  /* 0x00000030d820723c */ /* 0x050ff00000041820 */
[----:B------:R-:W-:Y:S01]  /*3030*/  HMMA.16816.F32.BF16 R28, R216, R50, R28 ;  /* 0x00000032d81c723c */ /* 0x000fe2000004181c */
[----:B------:R-:W4:Y:S07]  /*3040*/  LDSM.16.M88.4 R48, [R60+0x5800] ;  /* 0x005800003c30783b */ /* 0x000f2e0000000200 */
[C---:B------:R-:W-:Y:S08]  /*3050*/  HMMA.16816.F32.BF16 R12, R224.reuse, R56, R12 ;  /* 0x00000038e00c723c */ /* 0x040ff0000004180c */
[----:B------:R-:W-:Y:S08]  /*3060*/  HMMA.16816.F32.BF16 R44, R224, R58, R44 ;  /* 0x0000003ae02c723c */ /* 0x000ff0000004182c */
[C---:B-1----:R-:W-:Y:S08]  /*3070*/  HMMA.16816.F32.BF16 R40, R220.reuse, R8, R40 ;  /* 0x00000008dc28723c */ /* 0x042ff00000041828 */
[C---:B------:R-:W-:Y:S01]  /*3080*/  HMMA.16816.F32.BF16 R36, R220.reuse, R10, R36 ;  /* 0x0000000adc24723c */ /* 0x040fe20000041824 */
[----:B------:R-:W1:Y:S07]  /*3090*/  LDSM.16.M88.4 R8, [R245+0x4800] ;  /* 0x00480000f508783b */ /* 0x000e6e0000000200 */
[C---:B--2---:R-:W-:Y:S08]  /*30a0*/  HMMA.16816.F32.BF16 R32, R220.reuse, R16, R32 ;  /* 0x00000010dc20723c */ /* 0x044ff00000041820 */
[----:B------:R-:W-:Y:S01]  /*30b0*/  HMMA.16816.F32.BF16 R28, R220, R18, R28 ;  /* 0x00000012dc1c723c */ /* 0x000fe2000004181c */
[----:B------:R-:W2:Y:S07]  /*30c0*/  LDSM.16.M88.4 R16, [R251+0x15900] ;  /* 0x01590000fb10783b */ /* 0x000eae0000000200 */
[C---:B---3--:R-:W-:Y:S08]  /*30d0*/  HMMA.16816.F32.BF16 R12, R228.reuse, R24, R12 ;  /* 0x00000018e40c723c */ /* 0x048ff0000004180c */
[----:B------:R-:W-:Y:S08]  /*30e0*/  HMMA.16816.F32.BF16 R44, R228, R26, R44 ;  /* 0x0000001ae42c723c */ /* 0x000ff0000004182c */
[C---:B------:R-:W-:Y:S08]  /*30f0*/  HMMA.16816.F32.BF16 R40, R224.reuse, R52, R40 ;  /* 0x00000034e028723c */ /* 0x040ff00000041828 */
[C---:B------:R-:W-:Y:S08]  /*3100*/  HMMA.16816.F32.BF16 R36, R224.reuse, R54, R36 ;  /* 0x00000036e024723c */ /* 0x040ff00000041824 */
[C---:B----4-:R-:W-:Y:S01]  /*3110*/  HMMA.16816.F32.BF16 R52, R224.reuse, R48, R32 ;  /* 0x00000030e034723c */ /* 0x050fe20000041820 */
[----:B------:R-:W3:Y:S07]  /*3120*/  LDSM.16.M88.4 R32, [R245+0x5000] ;  /* 0x00500000f520783b */ /* 0x000eee0000000200 */
[----:B------:R-:W-:Y:S01]  /*3130*/  HMMA.16816.F32.BF16 R48, R224, R50, R28 ;  /* 0x00000032e030723c */ /* 0x000fe2000004181c */
[----:B------:R-:W4:Y:S01]  /*3140*/  LDSM.16.M88.4 R28, [R245+0x5800] ;  /* 0x00580000f51c783b */ /* 0x000f220000000200 */
[----:B------:R-:W-:-:S06]  /*3150*/  DEPBAR.LE SB0, 0x0 ;  /* 0x000080000000791a */ /* 0x000fcc0000000000 */
[C---:B-1----:R-:W-:Y:S08]  /*3160*/  HMMA.16816.F32.BF16 R12, R232.reuse, R8, R12 ;  /* 0x00000008e80c723c */ /* 0x042ff0000004180c */
[----:B------:R-:W-:Y:S08]  /*3170*/  HMMA.16816.F32.BF16 R44, R232, R10, R44 ;  /* 0x0000000ae82c723c */ /* 0x000ff0000004182c */
[C---:B------:R-:W-:Y:S08]  /*3180*/  HMMA.16816.F32.BF16 R40, R228.reuse, R20, R40 ;  /* 0x00000014e428723c */ /* 0x040ff00000041828 */
[----:B------:R-:W-:Y:S01]  /*3190*/  HMMA.16816.F32.BF16 R36, R228, R22, R36 ;  /* 0x00000016e424723c */ /* 0x000fe20000041824 */
[----:B------:R-:W-:-:S02]  /*31a0*/  FMUL.FTZ R0, R12, c[0x0][0x320] ;  /* 0x0000c8000c007a20 */ /* 0x000fc40000410000 */
[----:B------:R-:W-:Y:S02]  /*31b0*/  FMUL.FTZ R9, R14, c[0x0][0x320] ;  /* 0x0000c8000e097a20 */ /* 0x000fe40000410000 */
[----:B------:R-:W-:Y:S02]  /*31c0*/  FMUL.FTZ R15, R15, c[0x0][0x320] ;  /* 0x0000c8000f0f7a20 */ /* 0x000fe40000410000 */
[----:B------:R-:W-:Y:S01]  /*31d0*/  FMUL.FTZ R13, R13, c[0x0][0x320] ;  /* 0x0000c8000d0d7a20 */ /* 0x000fe20000410000 */
[C---:B--2---:R-:W-:Y:S01]  /*31e0*/  HMMA.16816.F32.BF16 R52, R228.reuse, R16, R52 ;  /* 0x00000010e434723c */ /* 0x044fe20000041834 */
[----:B------:R-:W1:Y:S06]  /*31f0*/  MUFU.TANH R0, R0 ;  /* 0x0000000000007308 */ /* 0x000e6c0000002400 */
[----:B------:R-:W-:Y:S01]  /*3200*/  FMUL.FTZ R17, R44, c[0x0][0x320] ;  /* 0x0000c8002c117a20 */ /* 0x000fe20000410000 */
[----:B------:R-:W-:Y:S01]  /*3210*/  HMMA.16816.F32.BF16 R48, R228, R18, R48 ;  /* 0x00000012e430723c */ /* 0x000fe20000041830 */
[----:B------:R-:W-:Y:S01]  /*3220*/  FMUL.FTZ R16, R45, c[0x0][0x320] ;  /* 0x0000c8002d107a20 */ /* 0x000fe20000410000 */
[----:B------:R2:W1:Y:S06]  /*3230*/  MUFU.TANH R18, R13 ;  /* 0x0000000d00127308 */ /* 0x00046c0000002400 */
[C---:B---3--:R-:W-:Y:S02]  /*3240*/  HMMA.16816.F32.BF16 R40, R232.reuse, R32, R40 ;  /* 0x00000020e828723c */ /* 0x048fe40000041828 */
[----:B------:R-:W3:Y:S06]  /*3250*/  MUFU.TANH R9, R9 ;  /* 0x0000000900097308 */ /* 0x000eec0000002400 */
[C---:B------:R-:W-:Y:S02]  /*3260*/  HMMA.16816.F32.BF16 R36, R232.reuse, R34, R36 ;  /* 0x00000022e824723c */ /* 0x040fe40000041824 */
[----:B------:R-:W1:Y:S06]  /*3270*/  MUFU.TANH R15, R15 ;  /* 0x0000000f000f7308 */ /* 0x000e6c0000002400 */
[C---:B----4-:R-:W-:Y:S02]  /*3280*/  HMMA.16816.F32.BF16 R52, R232.reuse, R28, R52 ;  /* 0x0000001ce834723c */ /* 0x050fe40000041834 */
[----:B------:R-:W4:Y:S06]  /*3290*/  MUFU.TANH R17, R17 ;  /* 0x0000001100117308 */ /* 0x000f2c0000002400 */
[----:B------:R-:W-:Y:S02]  /*32a0*/  HMMA.16816.F32.BF16 R48, R232, R30, R48 ;  /* 0x0000001ee830723c */ /* 0x000fe40000041830 */
[----:B------:R-:W1:Y:S01]  /*32b0*/  MUFU.TANH R16, R16 ;  /* 0x0000001000107308 */ /* 0x000e620000002400 */
[----:B------:R-:W-:Y:S06]  /*32c0*/  BAR.SYNC.DEFER_BLOCKING 0x0 ;  /* 0x0000000000007b1d */ /* 0x000fec0000010000 */
[----:B------:R-:W-:Y:S05]  /*32d0*/  @P0 BRA `(.L_x_390) ;  /* 0x000005e000000947 */ /* 0x000fea0003800000 */
[----:B--23--:R-:W2:Y:S01]  /*32e0*/  S2R R71, SR_TID.X ;  /* 0x0000000000477919 */ /* 0x00cea20000002100 */
[----:B------:R-:W-:-:S02]  /*32f0*/  IMAD.MOV.U32 R70, RZ, RZ, c[0x0][0x2b8] ;  /* 0x0000ae00ff467624 */ /* 0x000fc400078e00ff */
[----:B------:R-:W-:Y:S01]  /*3300*/  IMAD.U32 R8, RZ, RZ, UR10 ;  /* 0x0000000aff087e24 */ /* 0x000fe2000f8e00ff */
[----:B------:R-:W3:Y:S02]  /*3310*/  LDL R67, [R1+0x3c] ;  /* 0x00003c0001437983 */ /* 0x000ee40000100800 */
[----:B------:R-:W-:Y:S02]  /*3320*/  ISETP.NE.AND P1, PT, R70, 0x1, PT ;  /* 0x000000014600780c */ /* 0x000fe40003f25270 */
[----:B------:R4:W5:Y:S04]  /*3330*/  LDL R64, [R1+0x2c] ;  /* 0x00002c0001407983 */ /* 0x0009680000100800 */
[----:B------:R4:W5:Y:S04]  /*3340*/  LDL R65, [R1+0x18] ;  /* 0x0000180001417983 */ /* 0x0009680000100800 */
[----:B------:R4:W5:Y:S04]  /*3350*/  LDL R66, [R1+0x30] ;  /* 0x0000300001427983 */ /* 0x0009680000100800 */
[----:B------:R4:W5:Y:S01]  /*3360*/  LDL R60, [R1+0x1c] ;  /* 0x00001c00013c7983 */ /* 0x0009620000100800 */
[----:B--2---:R-:W-:-:S03]  /*3370*/  LEA.HI R68, R2, R71, RZ, 0x3 ;  /* 0x0000004702447211 */ /* 0x004fc600078f18ff */
[----:B------:R4:W5:Y:S01]  /*3380*/  LDL R61, [R1+0x10] ;  /* 0x00001000013d7983 */ /* 0x0009620000100800 */
[----:B------:R-:W-:Y:S02]  /*3390*/  LEA.HI R69, R2, R71, RZ, 0x3 ;  /* 0x0000004702457211 */ /* 0x000fe400078f18ff */
[----:B------:R-:W-:Y:S01]  /*33a0*/  LOP3.LUT R68, R68, 0xfffffff8, RZ, 0xc0, !PT ;  /* 0xfffffff844447812 */ /* 0x000fe200078ec0ff */
[----:B------:R4:W5:Y:S01]  /*33b0*/  LDL R62, [R1+0x28] ;  /* 0x00002800013e7983 */ /* 0x0009620000100800 */
[----:B------:R-:W-:-:S03]  /*33c0*/  SHF.R.S32.HI R69, RZ, 0x3, R69 ;  /* 0x00000003ff457819 */ /* 0x000fc60000011445 */
[----:B------:R-:W-:Y:S01]  /*33d0*/  IMAD.IADD R68, R71, 0x1, -R68 ;  /* 0x0000000147447824 */ /* 0x000fe200078e0a44 */
[----:B------:R4:W5:Y:S03]  /*33e0*/  LDL R63, [R1+0x14] ;  /* 0x00001400013f7983 */ /* 0x0009660000100800 */
[----:B------:R-:W-:-:S05]  /*33f0*/  IMAD R68, R68, 0x20, R69 ;  /* 0x0000002044447824 */ /* 0x000fca00078e0245 */
[----:B------:R-:W-:-:S04]  /*3400*/  IADD3 R8, R68, UR17, R8 ;  /* 0x0000001144087c10 */ /* 0x000fc8000fffe008 */
[----:B------:R-:W-:-:S05]  /*3410*/  IADD3 R8, R8, -0x30, RZ ;  /* 0xffffffd008087810 */ /* 0x000fca0007ffe0ff */
[----:B------:R-:W-:-:S04]  /*3420*/  @P1 IMAD.HI.U32 R11, R8, c[0x0][0x2bc], RZ ;  /* 0x0000af00080b1a27 */ /* 0x000fc800078e00ff */
[----:B------:R-:W-:Y:S01]  /*3430*/  IMAD.MOV.U32 R10, RZ, RZ, R8 ;  /* 0x000000ffff0a7224 */ /* 0x000fe200078e0008 */
[----:B------:R-:W-:-:S04]  /*3440*/  @P1 SHF.R.U32.HI R10, RZ, c[0x0][0x2c0], R11 ;  /* 0x0000b000ff0a1a19 */ /* 0x000fc8000001160b */
[----:B------:R-:W-:-:S04]  /*3450*/  @!P3 IADD3 R13, P0, R10, UR20, RZ ;  /* 0x000000140a0dbc10 */ /* 0x000fc8000ff1e0ff */
[----:B------:R-:W-:Y:S02]  /*3460*/  @!P3 LEA.HI.X.SX32 R11, R10, UR7, 0x1, P0 ;  /* 0x000000070a0bbc11 */ /* 0x000fe400080f0eff */
[----:B------:R-:W-:Y:S01]  /*3470*/  @!P3 LEA R12, P0, R13, c[0x0][0x2a0], 0x2 ;  /* 0x0000a8000d0cba11 */ /* 0x000fe200078010ff */
[----:B------:R-:W-:-:S03]  /*3480*/  IMAD.MOV.U32 R14, RZ, RZ, RZ ;  /* 0x000000ffff0e7224 */ /* 0x000fc600078e00ff */
[----:B------:R-:W-:-:S05]  /*3490*/  @!P3 LEA.HI.X R13, R13, c[0x0][0x2a4], R11, 0x2, P0 ;  /* 0x0000a9000d0dba11 */ /* 0x000fca00000f140b */
[----:B------:R2:W4:Y:S01]  /*34a0*/  @!P3 LDG.E R14, [R12.64] ;  /* 0x000000160c0eb981 */ /* 0x000522000c1e1900 */
[----:B------:R-:W-:-:S03]  /*34b0*/  IMAD.MOV R10, RZ, RZ, -R10 ;  /* 0x000000ffff0a7224 */ /* 0x000fc600078e0a0a */
[----:B------:R-:W1:Y:S01]  /*34c0*/  S2R R69, SR_TID.X ;  /* 0x0000000000457919 */ /* 0x000e620000002100 */
[----:B------:R-:W-:-:S05]  /*34d0*/  IMAD R19, R10, c[0x0][0x2b8], R8 ;  /* 0x0000ae000a137a24 */ /* 0x000fca00078e0208 */
[----:B------:R-:W-:-:S05]  /*34e0*/  SHF.R.S32.HI R8, RZ, 0x1f, R19 ;  /* 0x0000001fff087819 */ /* 0x000fca0000011413 */
[----:B------:R-:W-:-:S04]  /*34f0*/  IMAD R8, R8, c[0x0][0x1e0], RZ ;  /* 0x0000780008087a24 */ /* 0x000fc800078e02ff */
[C---:B------:R-:W-:Y:S02]  /*3500*/  IMAD R8, R19.reuse, c[0x0][0x1e4], R8 ;  /* 0x0000790013087a24 */ /* 0x040fe400078e0208 */
[----:B--2---:R-:W-:-:S04]  /*3510*/  IMAD.WIDE.U32 R12, R19, c[0x0][0x1e0], RZ ;  /* 0x00007800130c7a25 */ /* 0x004fc800078e00ff */
[----:B------:R-:W-:Y:S01]  /*3520*/  IMAD.IADD R13, R13, 0x1, R8 ;  /* 0x000000010d0d7824 */ /* 0x000fe200078e0208 */
[----:B------:R-:W-:Y:S01]  /*3530*/  STL [R1+0xc], R19 ;  /* 0x00000c1301007387 */ /* 0x000fe20000100800 */
[----:B------:R-:W-:Y:S01]  /*3540*/  BSSY B0, `(.L_x_391) ;  /* 0x0000024000007945 */ /* 0x000fe20003800000 */
[----:B---3--:R-:W-:Y:S01]  /*3550*/  IMAD.MOV.U32 R68, RZ, RZ, R67 ;  /* 0x000000ffff447224 */ /* 0x008fe200078e0043 */
[----:B-1----:R-:W-:-:S04]  /*3560*/  LEA.HI R67, R2, R69, RZ, 0x3 ;  /* 0x0000004502437211 */ /* 0x002fc800078f18ff */
[----:B------:R-:W-:-:S05]  /*3570*/  LOP3.LUT R67, R67, 0xfffffff8, RZ, 0xc0, !PT ;  /* 0xfffffff843437812 */ /* 0x000fca00078ec0ff */
[----:B------:R-:W-:-:S04]  /*3580*/  IMAD.IADD R67, R69, 0x1, -R67 ;  /* 0x0000000145437824 */ /* 0x000fc800078e0a43 */
[----:B------:R-:W-:-:S05]  /*3590*/  IMAD.SHL.U32 R67, R67, 0x8, RZ ;  /* 0x0000000843437824 */ /* 0x000fca00078e00ff */
[----:B------:R-:W-:Y:S02]  /*35a0*/  ISETP.GE.AND P1, PT, R67, c[0x0][0x1d4], PT ;  /* 0x0000750043007a0c */ /* 0x000fe40003f26270 */
[----:B----4-:R-:W-:Y:S01]  /*35b0*/  SHF.R.S32.HI R10, RZ, 0x1f, R14 ;  /* 0x0000001fff0a7819 */ /* 0x010fe2000001140e */
[----:B------:R-:W-:-:S04]  /*35c0*/  IMAD.WIDE.U32 R12, R14, c[0x0][0x1f0], R12 ;  /* 0x00007c000e0c7a25 */ /* 0x000fc800078e000c */
[----:B------:R-:W-:Y:S01]  /*35d0*/  IMAD R10, R10, c[0x0][0x1f0], RZ ;  /* 0x00007c000a0a7a24 */ /* 0x000fe200078e02ff */
[----:B------:R1:W-:Y:S03]  /*35e0*/  STL [R1+0x8], R14 ;  /* 0x0000080e01007387 */ /* 0x0003e60000100800 */
[----:B------:R-:W-:Y:S01]  /*35f0*/  IMAD R10, R14, c[0x0][0x1f4], R10 ;  /* 0x00007d000e0a7a24 */ /* 0x000fe200078e020a */
[----:B------:R-:W-:-:S04]  /*3600*/  IADD3 R8, P0, R12, UR18, RZ ;  /* 0x000000120c087c10 */ /* 0x000fc8000ff1e0ff */
[----:B------:R-:W-:Y:S02]  /*3610*/  IADD3.X R12, R13, UR6, R10, P0, !PT ;  /* 0x000000060d0c7c10 */ /* 0x000fe400087fe40a */
[----:B------:R-:W-:-:S04]  /*3620*/  LEA R10, P0, R8, c[0x0][0x1c8], 0x1 ;  /* 0x00007200080a7a11 */ /* 0x000fc800078008ff */
[----:B------:R-:W-:Y:S02]  /*3630*/  LEA.HI.X R8, R8, c[0x0][0x1cc], R12, 0x1, P0 ;  /* 0x0000730008087a11 */ /* 0x000fe400000f0c0c */
[----:B-1----:R-:W-:-:S04]  /*3640*/  LEA.HI R14, R2, R69, RZ, 0x3 ;  /* 0x00000045020e7211 */ /* 0x002fc800078f18ff */
[----:B------:R-:W-:-:S04]  /*3650*/  SHF.R.S32.HI R14, RZ, 0x3, R14 ;  /* 0x00000003ff0e7819 */ /* 0x000fc8000001140e */
[----:B------:R-:W-:-:S04]  /*3660*/  IADD3 R13, -R14, 0x30, RZ ;  /* 0x000000300e0d7810 */ /* 0x000fc80007ffe1ff */
[----:B------:R-:W-:Y:S01]  /*3670*/  ISETP.GE.AND P0, PT, R13, 0x1, PT ;  /* 0x000000010d00780c */ /* 0x000fe20003f06270 */
[----:B------:R1:W2:Y:S04]  /*3680*/  SHFL.IDX PT, R11, R10, RZ, 0x181f ;  /* 0x00181fff0a0b7589 */ /* 0x0002a800000e0000 */
[----:B------:R1:W3:Y:S08]  /*3690*/  SHFL.IDX PT, R12, R8, RZ, 0x181f ;  /* 0x00181fff080c7589 */ /* 0x0002f000000e0000 */
[----:B------:R-:W-:Y:S05]  /*36a0*/  @!P0 BRA `(.L_x_392) ;  /* 0x000000d000008947 */ /* 0x000fea0003800000 */
[----:B--2---:R-:W-:-:S04]  /*36b0*/  LEA R24, P0, R67, R11, 0x1 ;  /* 0x0000000b43187211 */ /* 0x004fc800078008ff */
[----:B---3--:R-:W-:Y:S02]  /*36c0*/  LEA.HI.X R25, R67, R12, R68, 0x1, P0 ;  /* 0x0000000c43197211 */ /* 0x008fe400000f0c44 */
[----:B-----5:R-:W-:-:S03]  /*36d0*/  LEA R22, P0, R65, R11, 0x1 ;  /* 0x0000000b41167211 */ /* 0x020fc600078008ff */
[----:B------:R-:W-:Y:S01]  /*36e0*/  @!PT LDS RZ, [RZ] ;  /* 0x00000000fffff984 */ /* 0x000fe20000000800 */
[----:B------:R2:W-:Y:S01]  /*36f0*/  LDGSTS.E.BYPASS.LTC128B.128 [R60+0x10100], [R24.64], !P1 ;  /* 0x10100000183c7fae */ /* 0x0005e2000c901d56 */
[----:B------:R-:W-:Y:S02]  /*3700*/  LEA.HI.X R23, R65, R12, R66, 0x1, P0 ;  /* 0x0000000c41177211 */ /* 0x000fe400000f0c42 */
[----:B------:R-:W-:-:S03]  /*3710*/  LEA R20, P0, R63, R11, 0x1 ;  /* 0x0000000b3f147211 */ /* 0x000fc600078008ff */
[----:B------:R2:W-:Y:S01]  /*3720*/  LDGSTS.E.BYPASS.LTC128B.128 [R60+0x11900], [R22.64], !P6 ;  /* 0x11900000163c7fae */ /* 0x0005e2000f101d56 */
[----:B------:R-:W-:Y:S02]  /*3730*/  LEA.HI.X R21, R63, R12, R64, 0x1, P0 ;  /* 0x0000000c3f157211 */ /* 0x000fe400000f0c40 */
[----:B------:R-:W-:-:S03]  /*3740*/  LEA R26, P0, R61, R11, 0x1 ;  /* 0x0000000b3d1a7211 */ /* 0x000fc600078008ff */
[----:B------:R2:W-:Y:S01]  /*3750*/  LDGSTS.E.BYPASS.LTC128B.128 [R60+0x13100], [R20.64], !P5 ;  /* 0x13100000143c7fae */ /* 0x0005e2000e901d56 */
[----:B------:R-:W-:-:S05]  /*3760*/  LEA.HI.X R27, R61, R12, R62, 0x1, P0 ;  /* 0x0000000c3d1b7211 */ /* 0x000fca00000f0c3e */
[----:B------:R2:W-:Y:S04]  /*3770*/  LDGSTS.E.BYPASS.LTC128B.128 [R60+0x14900], [R26.64], !P4 ;  /* 0x149000001a3c7fae */ /* 0x0005e8000e101d56 */
.L_x_392:
[----:B------:R-:W-:Y:S05]  /*3780*/  BSYNC B0 ;  /* 0x0000000000007941 */ /* 0x000fea0003800000 */
.L_x_391:
[----:B------:R-:W-:Y:S01]  /*3790*/  ISETP.GE.AND P0, PT, R13, 0x21, PT ;  /* 0x000000210d00780c */ /* 0x000fe20003f06270 */
[----:B-1----:R-:W1:Y:S01]  /*37a0*/  SHFL.IDX PT, R8, R8, 0x1, 0x181f ;  /* 0x00381f0008087f89 */ /* 0x002e6200000e0000 */
[----:B------:R-:W-:Y:S03]  /*37b0*/  BSSY B0, `(.L_x_390) ;  /* 0x0000010000007945 */ /* 0x000fe60003800000 */
[----:B------:R-:W4:Y:S08]  /*37c0*/  SHFL.IDX PT, R10, R10, 0x1, 0x181f ;  /* 0x00381f000a0a7f89 */ /* 0x000f3000000e0000 */
[----:B------:R-:W-:Y:S05]  /*37d0*/  @!P0 BRA `(.L_x_393) ;  /* 0x000000d000008947 */ /* 0x000fea0003800000 */
[----:B--2-4-:R-:W-:-:S04]  /*37e0*/  LEA R22, P0, R67, R10, 0x1 ;  /* 0x0000000a43167211 */ /* 0x014fc800078008ff */
[----:B-1----:R-:W-:Y:S02]  /*37f0*/  LEA.HI.X R23, R67, R8, R68, 0x1, P0 ;  /* 0x0000000843177211 */ /* 0x002fe400000f0c44 */
[----:B-----5:R-:W-:-:S03]  /*3800*/  LEA R20, P0, R65, R10, 0x1 ;  /* 0x0000000a41147211 */ /* 0x020fc600078008ff */
[----:B------:R-:W-:Y:S01]  /*3810*/  @!PT LDS RZ, [RZ] ;  /* 0x00000000fffff984 */ /* 0x000fe20000000800 */
[----:B------:R1:W-:Y:S01]  /*3820*/  LDGSTS.E.BYPASS.LTC128B.128 [R60+0x11100], [R22.64], !P1 ;  /* 0x11100000163c7fae */ /* 0x0003e2000c901d56 */
[----:B------:R-:W-:Y:S02]  /*3830*/  LEA.HI.X R21, R65, R8, R66, 0x1, P0 ;  /* 0x0000000841157211 */ /* 0x000fe400000f0c42 */
[----:B---3--:R-:W-:-:S03]  /*3840*/  LEA R12, P0, R63, R10, 0x1 ;  /* 0x0000000a3f0c7211 */ /* 0x008fc600078008ff */
[----:B------:R1:W-:Y:S01]  /*3850*/  LDGSTS.E.BYPASS.LTC128B.128 [R60+0x12900], [R20.64], !P6 ;  /* 0x12900000143c7fae */ /* 0x0003e2000f101d56 */
[----:B------:R-:W-:Y:S02]  /*3860*/  LEA.HI.X R13, R63, R8, R64, 0x1, P0 ;  /* 0x000000083f0d7211 */ /* 0x000fe400000f0c40 */
[----:B------:R-:W-:-:S03]  /*3870*/  LEA R10, P0, R61, R10, 0x1 ;  /* 0x0000000a3d0a7211 */ /* 0x000fc600078008ff */
[----:B------:R1:W-:Y:S01]  /*3880*/  LDGSTS.E.BYPASS.LTC128B.128 [R60+0x14100], [R12.64], !P5 ;  /* 0x141000000c3c7fae */ /* 0x0003e2000e901d56 */
[----:B------:R-:W-:-:S05]  /*3890*/  LEA.HI.X R11, R61, R8, R62, 0x1, P0 ;  /* 0x000000083d0b7211 */ /* 0x000fca00000f0c3e */
[----:B------:R1:W-:Y:S04]  /*38a0*/  LDGSTS.E.BYPASS.LTC128B.128 [R60+0x15900], [R10.64], !P4 ;  /* 0x159000000a3c7fae */ /* 0x0003e8000e101d56 */
.L_x_393:
[----:B------:R-:W-:Y:S05]  /*38b0*/  BSYNC B0 ;  /* 0x0000000000007941 */ /* 0x000fea0003800000 */
.L_x_390:
[----:B-123--:R-:W1:Y:S01]  /*38c0*/  S2R R12, SR_TID.X ;  /* 0x00000000000c7919 */ /* 0x00ee620000002100 */
[----:B------:R-:W-:Y:S01]  /*38d0*/  LOP3.LUT R7, R7, 0xffffffe0, RZ, 0xc0, !PT ;  /* 0xffffffe007077812 */ /* 0x000fe200078ec0ff */
[----:B------:R-:W-:Y:S01]  /*38e0*/  UISETP.NE.AND UP0, UPT, UR13, URZ, UPT ;  /* 0x0000003f0d00728c */ /* 0x000fe2000bf05270 */
[----:B------:R-:W-:Y:S01]  /*38f0*/  SHF.R.S32.HI R11, RZ, 0x1f, R6 ;  /* 0x0000001fff0b7819 */ /* 0x000fe20000011406 */
[----:B------:R-:W-:Y:S01]  /*3900*/  IMAD.U32 R13, RZ, RZ, UR28 ;  /* 0x0000001cff0d7e24 */ /* 0x000fe2000f8e00ff */
[----:B------:R-:W-:Y:S01]  /*3910*/  ULDC UR17, c[0x0][0x324] ;  /* 0x0000c90000117ab9 */ /* 0x000fe20000000800 */
[----:B------:R-:W-:Y:S01]  /*3920*/  FMUL.FTZ R14, R40, c[0x0][0x320] ;  /* 0x0000c800280e7a20 */ /* 0x000fe20000410000 */
[----:B------:R-:W-:Y:S01]  /*3930*/  LEA.HI R11, R11, R6, RZ, 0x3 ;  /* 0x000000060b0b7211 */ /* 0x000fe200078f18ff */
[----:B------:R-:W-:Y:S01]  /*3940*/  FMUL.FTZ R52, R52, c[0x0][0x320] ;  /* 0x0000c80034347a20 */ /* 0x000fe20000410000 */
[----:B------:R-:W-:Y:S01]  /*3950*/  PLOP3.LUT P0, PT, PT, PT, UP0, 0x80, 0x0 ;  /* 0x000000000000781c */ /* 0x000fe20003f0f008 */
[----:B------:R-:W-:Y:S01]  /*3960*/  FMUL.FTZ R53, R53, c[0x0][0x320] ;  /* 0x0000c80035357a20 */ /* 0x000fe20000410000 */
[----:B------:R-:W-:Y:S01]  /*3970*/  LOP3.LUT R11, R11, 0xffffff8, RZ, 0xc0, !PT ;  /* 0x0ffffff80b0b7812 */ /* 0x000fe200078ec0ff */
[----:B------:R-:W-:Y:S01]  /*3980*/  FMUL.FTZ R48, R48, c[0x0][0x320] ;  /* 0x0000c80030307a20 */ /* 0x000fe20000410000 */
[----:B------:R2:W3:Y:S01]  /*3990*/  MUFU.TANH R127, R52 ;  /* 0x00000034007f7308 */ /* 0x0004e20000002400 */
[----:B------:R-:W-:Y:S01]  /*39a0*/  FMUL.FTZ R49, R49, c[0x0][0x320] ;  /* 0x0000c80031317a20 */ /* 0x000fe20000410000 */
[----:B------:R-:W-:Y:S01]  /*39b0*/  ULDC UR5, c[0x0][0x2ac] ;  /* 0x0000ab0000057ab9 */ /* 0x000fe20000000800 */
[----:B------:R-:W-:Y:S01]  /*39c0*/  IMAD.IADD R11, R6, 0x1, -R11 ;  /* 0x00000001060b7824 */ /* 0x000fe200078e0a0b */
[----:B------:R-:W-:Y:S01]  /*39d0*/  ULDC UR4, c[0x0][0x1d0] ;  /* 0x0000740000047ab9 */ /* 0x000fe20000000800 */
[----:B------:R-:W0:Y:S01]  /*39e0*/  LDGDEPBAR ;  /* 0x00000000000079af */ /* 0x000e220000000000 */
[----:B------:R-:W-:-:S02]  /*39f0*/  ULOP3.LUT UR17, URZ, UR17, URZ, 0x33, !UPT ;  /* 0x000000113f117292 */ /* 0x000fc4000f8e333f */
[----:B------:R2:W4:Y:S01]  /*3a00*/  MUFU.TANH R126, R53 ;  /* 0x00000035007e7308 */ /* 0x0005220000002400 */
[----:B------:R-:W-:Y:S01]  /*3a10*/  UIMAD UR4, UR5, UR4, UR27 ;  /* 0x00000004050472a4 */ /* 0x000fe2000f8e021b */
[----:B-1----:R-:W-:Y:S01]  /*3a20*/  LEA.HI R8, R2, R12, RZ, 0x2 ;  /* 0x0000000c02087211 */ /* 0x002fe200078f10ff */
[----:B------:R-:W-:-:S03]  /*3a30*/  IMAD.IADD R7, R12, 0x1, -R7 ;  /* 0x000000010c077824 */ /* 0x000fc600078e0a07 */
[----:B------:R-:W-:Y:S02]  /*3a40*/  LOP3.LUT R8, R8, 0xfffffffc, RZ, 0xc0, !PT ;  /* 0xfffffffc08087812 */ /* 0x000fe400078ec0ff */
[----:B------:R2:W1:Y:S01]  /*3a50*/  MUFU.TANH R125, R48 ;  /* 0x00000030007d7308 */ /* 0x0004620000002400 */
[----:B----4-:R-:W-:Y:S02]  /*3a60*/  SHF.R.S32.HI R10, RZ, 0x1f, R7 ;  /* 0x0000001fff0a7819 */ /* 0x010fe40000011407 */
[----:B------:R-:W-:Y:S02]  /*3a70*/  IMAD.IADD R8, R12, 0x1, -R8 ;  /* 0x000000010c087824 */ /* 0x000fe400078e0a08 */
[----:B------:R-:W-:-:S03]  /*3a80*/  LEA.HI R10, R10, R7, RZ, 0x2 ;  /* 0x000000070a0a7211 */ /* 0x000fc600078f10ff */
[----:B------:R2:W4:Y:S01]  /*3a90*/  MUFU.TANH R124, R49 ;  /* 0x00000031007c7308 */ /* 0x0005220000002400 */
[----:B------:R-:W-:Y:S02]  /*3aa0*/  LEA.HI R2, R8, R8, RZ, 0x1 ;  /* 0x0000000808027211 */ /* 0x000fe400078f08ff */
[----:B------:R-:W-:Y:S02]  /*3ab0*/  LEA.HI.SX32 R6, R10, UR26, 0x1e ;  /* 0x0000001a0a067c11 */ /* 0x000fe4000f8ff2ff */
[----:B------:R-:W-:Y:S02]  /*3ac0*/  LOP3.LUT R2, R2, 0x1ffffffe, RZ, 0xc0, !PT ;  /* 0x1ffffffe02027812 */ /* 0x000fe400078ec0ff */
[----:B------:R-:W-:Y:S01]  /*3ad0*/  LOP3.LUT R10, R10, 0x7ffffffc, RZ, 0xc0, !PT ;  /* 0x7ffffffc0a0a7812 */ /* 0x000fe200078ec0ff */
[----:B------:R-:W-:Y:S01]  /*3ae0*/  IMAD R6, R11, 0x10, R6 ;  /* 0x000000100b067824 */ /* 0x000fe200078e0206 */
[----:B------:R-:W1:Y:S01]  /*3af0*/  MUFU.TANH R14, R14 ;  /* 0x0000000e000e7308 */ /* 0x000e620000002400 */
[----:B------:R-:W-:-:S02]  /*3b00*/  IMAD.IADD R2, R8, 0x1, -R2 ;  /* 0x0000000108027824 */ /* 0x000fc400078e0a02 */
[----:B------:R-:W-:Y:S02]  /*3b10*/  IMAD.IADD R7, R7, 0x1, -R10 ;  /* 0x0000000107077824 */ /* 0x000fe400078e0a0a */
[----:B------:R-:W-:Y:S02]  /*3b20*/  IMAD R12, R2, 0x8, R6 ;  /* 0x00000008020c7824 */ /* 0x000fe400078e0206 */
[----:B------:R-:W-:Y:S02]  /*3b30*/  IMAD.SHL.U32 R20, R7, 0x2, RZ ;  /* 0x0000000207147824 */ /* 0x000fe400078e00ff */
[----:B------:R-:W-:Y:S01]  /*3b40*/  @P0 IMAD.HI.U32 R6, R12, c[0x0][0x2c8], RZ ;  /* 0x0000b2000c060a27 */ /* 0x000fe200078e00ff */
[----:B------:R-:W-:Y:S01]  /*3b50*/  PLOP3.LUT P0, PT, PT, PT, UP0, 0x80, 0x0 ;  /* 0x000000000000781c */ /* 0x000fe20003f0f008 */
[----:B------:R-:W-:Y:S01]  /*3b60*/  UISETP.NE.AND UP0, UPT, UR12, URZ, UPT ;  /* 0x0000003f0c00728c */ /* 0x000fe2000bf05270 */
[----:B------:R1:W-:Y:S01]  /*3b70*/  STL [R1+0x34], R12 ;  /* 0x0000340c01007387 */ /* 0x0003e20000100800 */
[----:B------:R-:W-:Y:S01]  /*3b80*/  IMAD.MOV.U32 R2, RZ, RZ, R12 ;  /* 0x000000ffff027224 */ /* 0x000fe200078e000c */
[----:B------:R-:W-:Y:S01]  /*3b90*/  IADD3 R13, -R20, 0x1, R13 ;  /* 0x00000001140d7810 */ /* 0x000fe20007ffe10d */
[----:B------:R-:W-:Y:S01]  /*3ba0*/  FMUL.FTZ R11, R36, c[0x0][0x320] ;  /* 0x0000c800240b7a20 */ /* 0x000fe20000410000 */
[C---:B------:R-:W-:Y:S01]  /*3bb0*/  IADD3 R10, -R20.reuse, UR4, RZ ;  /* 0x00000004140a7c10 */ /* 0x040fe2000fffe1ff */
[----:B------:R-:W-:Y:S01]  /*3bc0*/  FMUL.FTZ R8, R37, c[0x0][0x320] ;  /* 0x0000c80025087a20 */ /* 0x000fe20000410000 */
[----:B------:R-:W-:Y:S01]  /*3bd0*/  IADD3 R13, R13, -c[0x0][0x168], RZ ;  /* 0x80005a000d0d7a10 */ /* 0x000fe20007ffe0ff */
[----:B------:R-:W-:Y:S01]  /*3be0*/  STL [R1+0x38], R20 ;  /* 0x0000381401007387 */ /* 0x000fe20000100800 */
[----:B------:R-:W-:Y:S01]  /*3bf0*/  IADD3 R7, -R20, UR27, RZ ;  /* 0x0000001b14077c10 */ /* 0x000fe2000fffe1ff */
[----:B------:R-:W1:Y:S02]  /*3c00*/  MUFU.TANH R11, R11 ;  /* 0x0000000b000b7308 */ /* 0x000e640000002400 */
[----:B------:R-:W-:-:S02]  /*3c10*/  @P0 SHF.R.U32.HI R2, RZ, c[0x0][0x2cc], R6 ;  /* 0x0000b300ff020a19 */ /* 0x000fc40000011606 */
[----:B------:R-:W-:Y:S02]  /*3c20*/  PLOP3.LUT P0, PT, PT, PT, UP0, 0x40, 0x0 ;  /* 0x000000000000781c */ /* 0x000fe40003f0e808 */
[C---:B------:R-:W-:Y:S01]  /*3c30*/  IADD3 R6, R13.reuse, c[0x0][0x328], RZ ;  /* 0x0000ca000d067a10 */ /* 0x040fe20007ffe0ff */
[----:B------:R-:W2:Y:S01]  /*3c40*/  SHFL.IDX PT, R19, R2, RZ, 0x1c1f ;  /* 0x001c1fff02137589 */ /* 0x000ea200000e0000 */
[----:B------:R-:W2:Y:S01]  /*3c50*/  MUFU.TANH R8, R8 ;  /* 0x0000000800087308 */ /* 0x000ea20000002400 */
[----:B------:R-:W-:Y:S01]  /*3c60*/  IADD3 R13, R13, UR17, RZ ;  /* 0x000000110d0d7c10 */ /* 0x000fe2000fffe0ff */
[----:B-1----:R-:W-:-:S06]  /*3c70*/  FMUL.FTZ R12, R41, c[0x0][0x320] ;  /* 0x0000c800290c7a20 */ /* 0x002fcc0000410000 */
[----:B------:R-:W1:Y:S01]  /*3c80*/  MUFU.TANH R12, R12 ;  /* 0x0000000c000c7308 */ /* 0x000e620000002400 */
[--C-:B--2---:R-:W-:Y:S02]  /*3c90*/  IMAD.IADD R21, R6, 0x1, R19.reuse ;  /* 0x0000000106157824 */ /* 0x104fe400078e0213 */
[----:B------:R-:W-:-:S03]  /*3ca0*/  IMAD.IADD R20, R13, 0x1, R19 ;  /* 0x000000010d147824 */ /* 0x000fc600078e0213 */
[----:B------:R-:W-:Y:S01]  /*3cb0*/  IMNMX R21, R21, R10, PT ;  /* 0x0000000a15157217 */ /* 0x000fe20003800200 */
[----:B------:R-:W-:Y:S05]  /*3cc0*/  @P0 BRA `(.L_x_394) ;  /* 0x0000015000000947 */ /* 0x000fea0003800000 */
[----:B---34-:R-:W-:Y:S01]  /*3cd0*/  IMAD.U32 R22, RZ, RZ, UR9 ;  /* 0x00000009ff167e24 */ /* 0x018fe2000f8e00ff */
[----:B------:R-:W-:Y:S04]  /*3ce0*/  BSSY B0, `(.L_x_395) ;  /* 0x000000f000007945 */ /* 0x000fe80003800000 */
[----:B------:R-:W-:-:S04]  /*3cf0*/  IADD3 R22, R22, -c[0x0][0x168], R19 ;  /* 0x80005a0016167a10 */ /* 0x000fc80007ffe013 */
[----:B------:R-:W-:-:S13]  /*3d00*/  ISETP.GT.AND P0, PT, R22, -0x1, PT ;  /* 0xffffffff1600780c */ /* 0x000fda0003f04270 */
[----:B------:R-:W-:Y:S05]  /*3d10*/  @P0 BRA `(.L_x_396) ;  /* 0x0000007000000947 */ /* 0x000fea0003800000 */
[----:B------:R-:W-:Y:S01]  /*3d20*/  IMAD.MOV.U32 R19, RZ, RZ, c[0x0][0x32c] ;  /* 0x0000cb00ff137624 */ /* 0x000fe200078e00ff */
[----:B------:R-:W-:-:S04]  /*3d30*/  LOP3.LUT R22, RZ, R22, RZ, 0x33, !PT ;  /* 0x00000016ff167212 */ /* 0x000fc800078e33ff */
[----:B------:R-:W-:-:S13]  /*3d40*/  ISETP.NE.AND P0, PT, R19, 0x1, PT ;  /* 0x000000011300780c */ /* 0x000fda0003f05270 */
[----:B------:R-:W-:-:S05]  /*3d50*/  @P0 IMAD.HI.U32 R19, R22, c[0x0][0x330], RZ ;  /* 0x0000cc0016130a27 */ /* 0x000fca00078e00ff */
[----:B------:R-:W-:-:S04]  /*3d60*/  @P0 SHF.R.U32.HI R22, RZ, c[0x0][0x334], R19 ;  /* 0x0000cd00ff160a19 */ /* 0x000fc80000011613 */
[----:B------:R-:W-:Y:S01]  /*3d70*/  LOP3.LUT R22, RZ, R22, RZ, 0x33, !PT ;  /* 0x00000016ff167212 */ /* 0x000fe200078e33ff */
[----:B------:R-:W-:Y:S05]  /*3d80*/  BRA `(.L_x_397) ;  /* 0x0000004000007947 */ /* 0x000fea0003800000 */
.L_x_396:
[----:B------:R-:W-:-:S04]  /*3d90*/  MOV R19, c[0x0][0x32c] ;  /* 0x0000cb0000137a02 */ /* 0x000fc80000000f00 */
[----:B------:R-:W-:-:S13]  /*3da0*/  ISETP.NE.AND P0, PT, R19, 0x1, PT ;  /* 0x000000011300780c */ /* 0x000fda0003f05270 */
[----:B------:R-:W-:-:S05]  /*3db0*/  @P0 IMAD.HI.U32 R19, R22, c[0x0][0x330], RZ ;  /* 0x0000cc0016130a27 */ /* 0x000fca00078e00ff */
[----:B------:R-:W-:Y:S02]  /*3dc0*/  @P0 SHF.R.U32.HI R22, RZ, c[0x0][0x334], R19 ;  /* 0x0000cd00ff160a19 */ /* 0x000fe40000011613 */
.L_x_397:
[----:B------:R-:W-:Y:S05]  /*3dd0*/  BSYNC B0 ;  /* 0x0000000000007941 */ /* 0x000fea0003800000 */
.L_x_395:
[----:B------:R-:W-:-:S05]  /*3de0*/  IMAD R22, R22, c[0x0][0x32c], R7 ;  /* 0x0000cb0016167a24 */ /* 0x000fca00078e0207 */
[----:B------:R-:W-:Y:S02]  /*3df0*/  IADD3 R19, R22, c[0x0][0x32c], RZ ;  /* 0x0000cb0016137a10 */ /* 0x000fe40007ffe0ff */
[----:B------:R-:W-:Y:S02]  /*3e00*/  IMNMX R20, R20, R22, !PT ;  /* 0x0000001614147217 */ /* 0x000fe40007800200 */
[----:B------:R-:W-:Y:S02]  /*3e10*/  IMNMX R21, R21, R19, PT ;  /* 0x0000001315157217 */ /* 0x000fe40003800200 */
.L_x_394:
[----:B---34-:R-:W-:Y:S01]  /*3e20*/  UISETP.GE.AND UP0, UPT, UR27, 0x1, UPT ;  /* 0x000000011b00788c */ /* 0x018fe2000bf06270 */
[----:B------:R-:W-:Y:S01]  /*3e30*/  FMUL.FTZ R22, R42, c[0x0][0x320] ;  /* 0x0000c8002a167a20 */ /* 0x000fe20000410000 */
[----:B------:R-:W-:Y:S01]  /*3e40*/  UISETP.GE.AND UP6, UPT, UR27, 0x12, UPT ;  /* 0x000000121b00788c */ /* 0x000fe2000bfc6270 */
[----:B------:R-:W-:Y:S01]  /*3e50*/  FMUL.FTZ R24, R46, c[0x0][0x320] ;  /* 0x0000c8002e187a20 */ /* 0x000fe20000410000 */
[----:B------:R-:W-:Y:S01]  /*3e60*/  UP2UR UR30, UPR, URZ, 0x1 ;  /* 0x000000013f1e7883 */ /* 0x000fe20008000000 */
[----:B------:R-:W-:Y:S01]  /*3e70*/  FMUL.FTZ R55, R55, c[0x0][0x320] ;  /* 0x0000c80037377a20 */ /* 0x000fe20000410000 */
[----:B------:R-:W-:Y:S01]  /*3e80*/  PLOP3.LUT P0, PT, PT, PT, UP0, 0x40, 0x0 ;  /* 0x000000000000781c */ /* 0x000fe20003f0e808 */
[----:B------:R-:W-:Y:S01]  /*3e90*/  UISETP.GE.AND UP0, UPT, UR27, 0x2, UPT ;  /* 0x000000021b00788c */ /* 0x000fe2000bf06270 */
[----:B------:R-:W-:Y:S01]  /*3ea0*/  FMUL.FTZ R50, R50, c[0x0][0x320] ;  /* 0x0000c80032327a20 */ /* 0x000fe20000410000 */
[----:B------:R-:W-:Y:S01]  /*3eb0*/  UISETP.GE.AND UP5, UPT, UR27, 0x19, UPT ;  /* 0x000000191b00788c */ /* 0x000fe2000bfa6270 */
[----:B------:R-:W-:Y:S01]  /*3ec0*/  ISETP.GT.AND P0, PT, R20, RZ, P0 ;  /* 0x000000ff1400720c */ /* 0x000fe20000704270 */
[----:B------:R-:W-:Y:S01]  /*3ed0*/  UP2UR UR29, UPR, URZ, 0x1 ;  /* 0x000000013f1d7883 */ /* 0x000fe20008000000 */
[----:B------:R-:W-:Y:S01]  /*3ee0*/  FMUL.FTZ R51, R51, c[0x0][0x320] ;  /* 0x0000c80033337a20 */ /* 0x000fe20000410000 */
[----:B------:R-:W-:Y:S01]  /*3ef0*/  UISETP.GE.AND UP4, UPT, UR27, 0x1a, UPT ;  /* 0x0000001a1b00788c */ /* 0x000fe2000bf86270 */
[----:B------:R-:W-:Y:S01]  /*3f00*/  ISETP.LT.OR P0, PT, R21, 0x1, P0 ;  /* 0x000000011500780c */ /* 0x000fe20000701670 */
[----:B------:R-:W-:Y:S01]  /*3f10*/  UISETP.GE.AND UP3, UPT, UR27, 0x21, UPT ;  /* 0x000000211b00788c */ /* 0x000fe2000bf66270 */
[----:B------:R-:W-:Y:S01]  /*3f20*/  FMUL.FTZ R43, R43, c[0x0][0x320] ;  /* 0x0000c8002b2b7a20 */ /* 0x000fe20000410000 */
[----:B------:R-:W-:Y:S01]  /*3f30*/  UISETP.GE.AND UP2, UPT, UR27, 0x22, UPT ;  /* 0x000000221b00788c */ /* 0x000fe2000bf46270 */
[----:B------:R-:W-:Y:S01]  /*3f40*/  FSEL R19, R0, -INF , !P0 ;  /* 0xff80000000137808 */ /* 0x000fe20004000000 */
[----:B------:R-:W-:Y:S01]  /*3f50*/  UISETP.GE.AND UP1, UPT, UR27, 0x29, UPT ;  /* 0x000000291b00788c */ /* 0x000fe2000bf26270 */
[----:B------:R-:W-:Y:S01]  /*3f60*/  PLOP3.LUT P0, PT, PT, PT, UP0, 0x40, 0x0 ;  /* 0x000000000000781c */ /* 0x000fe20003f0e808 */
[----:B------:R-:W-:Y:S01]  /*3f70*/  UISETP.GE.AND UP0, UPT, UR27, 0x9, UPT ;  /* 0x000000091b00788c */ /* 0x000fe2000bf06270 */
[----:B------:R-:W-:Y:S01]  /*3f80*/  FMUL.FTZ R0, R39, c[0x0][0x320] ;  /* 0x0000c80027007a20 */ /* 0x000fe20000410000 */
[----:B------:R-:W-:Y:S01]  /*3f90*/  UP2UR UR31, UPR, URZ, 0x40 ;  /* 0x000000403f1f7883 */ /* 0x000fe20008000000 */
[----:B------:R-:W-:Y:S01]  /*3fa0*/  ISETP.GT.AND P0, PT, R20, 0x1, P0 ;  /* 0x000000011400780c */ /* 0x000fe20000704270 */
[----:B------:R-:W-:Y:S01]  /*3fb0*/  UP2UR UR28, UPR, URZ, 0x1 ;  /* 0x000000013f1c7883 */ /* 0x000fe20008000000 */
[----:B------:R-:W-:Y:S01]  /*3fc0*/  FMUL.FTZ R54, R54, c[0x0][0x320] ;  /* 0x0000c80036367a20 */ /* 0x000fe20000410000 */
[----:B------:R2:W3:Y:S01]  /*3fd0*/  MUFU.TANH R159, R55 ;  /* 0x00000037009f7308 */ /* 0x0004e20000002400 */
[----:B------:R-:W-:Y:S01]  /*3fe0*/  ISETP.LT.OR P0, PT, R21, 0x2, P0 ;  /* 0x000000021500780c */ /* 0x000fe20000701670 */
[----:B------:R-:W-:-:S03]  /*3ff0*/  FMUL.FTZ R47, R47, c[0x0][0x320] ;  /* 0x0000c8002f2f7a20 */ /* 0x000fc60000410000 */
[----:B------:R-:W-:Y:S02]  /*4000*/  FSEL R18, R18, -INF , !P0 ;  /* 0xff80000012127808 */ /* 0x000fe40004000000 */
[----:B------:R-:W-:Y:S01]  /*4010*/  PLOP3.LUT P0, PT, PT, PT, UP0, 0x40, 0x0 ;  /* 0x000000000000781c */ /* 0x000fe20003f0e808 */
[----:B------:R-:W-:Y:S01]  /*4020*/  UISETP.GE.AND UP0, UPT, UR27, 0xa, UPT ;  /* 0x0000000a1b00788c */ /* 0x000fe2000bf06270 */
[----:B------:R-:W4:Y:S02]  /*4030*/  MUFU.TANH R0, R0 ;  /* 0x0000000000007308 */ /* 0x000f240000002400 */
[----:B------:R-:W-:Y:S01]  /*4040*/  ISETP.GT.AND P0, PT, R20, 0x8, P0 ;  /* 0x000000081400780c */ /* 0x000fe20000704270 */
[----:B------:R-:W-:-:S03]  /*4050*/  UP2UR UR5, UPR, URZ, 0x1 ;  /* 0x000000013f057883 */ /* 0x000fc60008000000 */
[----:B------:R-:W-:Y:S02]  /*4060*/  ISETP.LT.OR P0, PT, R21, 0x9, P0 ;  /* 0x000000091500780c */ /* 0x000fe40000701670 */
[----:B------:R2:W1:Y:S02]  /*4070*/  MUFU.TANH R158, R50 ;  /* 0x00000032009e7308 */ /* 0x0004640000002400 */
[----:B------:R-:W-:Y:S02]  /*4080*/  FSEL R17, R17, -INF , !P0 ;  /* 0xff80000011117808 */ /* 0x000fe40004000000 */
[----:B------:R-:W-:Y:S01]  /*4090*/  PLOP3.LUT P0, PT, PT, PT, UP0, 0x40, 0x0 ;  /* 0x000000000000781c */ /* 0x000fe20003f0e808 */
[----:B------:R-:W-:-:S03]  /*40a0*/  UISETP.GE.AND UP0, UPT, UR27, 0x11, UPT ;  /* 0x000000111b00788c */ /* 0x000fc6000bf06270 */
[----:B------:R-:W-:Y:S01]  /*40b0*/  ISETP.GT.AND P0, PT, R20, 0x9, P0 ;  /* 0x000000091400780c */ /* 0x000fe20000704270 */
[----:B------:R-:W-:Y:S01]  /*40c0*/  UP2UR UR4, UPR, URZ, 0x1 ;  /* 0x000000013f047883 */ /* 0x000fe20008000000 */
[----:B------:R2:W1:Y:S02]  /*40d0*/  MUFU.TANH R157, R51 ;  /* 0x00000033009d7308 */ /* 0x0004640000002400 */
[----:B------:R-:W-:-:S04]  /*40e0*/  ISETP.LT.OR P0, PT, R21, 0xa, P0 ;  /* 0x0000000a1500780c */ /* 0x000fc80000701670 */
[----:B------:R-:W-:Y:S02]  /*40f0*/  FSEL R16, R16, -INF , !P0 ;  /* 0xff80000010107808 */ /* 0x000fe40004000000 */
[----:B------:R-:W-:Y:S01]  /*4100*/  PLOP3.LUT P0, PT, PT, PT, UP0, 0x40, 0x0 ;  /* 0x000000000000781c */ /* 0x000fe20003f0e808 */
[----:B------:R-:W-:Y:S01]  /*4110*/  UISETP.GE.AND UP0, UPT, UR27, 0x2a, UPT ;  /* 0x0000002a1b00788c */ /* 0x000fe2000bf06270 */
[----:B------:R-:W1:Y:S02]  /*4120*/  MUFU.TANH R22, R22 ;  /* 0x0000001600167308 */ /* 0x000e640000002400 */
[----:B------:R-:W-:-:S04]  /*4130*/  ISETP.GT.AND P0, PT, R20, 0x10, P0 ;  /* 0x000000101400780c */ /* 0x000fc80000704270 */
[----:B------:R-:W-:Y:S02]  /*4140*/  ISETP.LT.OR P0, PT, R21, 0x11, P0 ;  /* 0x000000111500780c */ /* 0x000fe40000701670 */
[----:B------:R-:W1:Y:S02]  /*4150*/  MUFU.TANH R24, R24 ;  /* 0x0000001800187308 */ /* 0x000e640000002400 */
[----:B------:R-:W-:Y:S02]  /*4160*/  FSEL R14, R14, -INF , !P0 ;  /* 0xff8000000e0e7808 */ /* 0x000fe40004000000 */
[----:B------:R-:W-:Y:S01]  /*4170*/  PLOP3.LUT P0, PT, PT, PT, UP6, 0x40, 0x0 ;  /* 0x000000000000781c */ /* 0x000fe20003f0e868 */
[----:B------:R-:W-:-:S03]  /*4180*/  UISETP.NE.AND UP6, UPT, UR12, URZ, UPT ;  /* 0x0000003f0c00728c */ /* 0x000fc6000bfc5270 */
[----:B------:R-:W-:Y:S01]  /*4190*/  ISETP.GT.AND P0, PT, R20, 0x11, P0 ;  /* 0x000000111400780c */ /* 0x000fe20000704270 */
[----:B------:R2:W1:Y:S03]  /*41a0*/  MUFU.TANH R170, R43 ;  /* 0x0000002b00aa7308 */ /* 0x0004660000002400 */
[----:B------:R-:W-:-:S04]  /*41b0*/  ISETP.LT.OR P0, PT, R21, 0x12, P0 ;  /* 0x000000121500780c */ /* 0x000fc80000701670 */
[----:B-1----:R-:W-:Y:S01]  /*41c0*/  FSEL R12, R12, -INF , !P0 ;  /* 0xff8000000c0c7808 */ /* 0x002fe20004000000 */
[----:B------:R2:W1:Y:S01]  /*41d0*/  MUFU.TANH R168, R54 ;  /* 0x0000003600a87308 */ /* 0x0004620000002400 */
[----:B------:R-:W-:-:S04]  /*41e0*/  PLOP3.LUT P0, PT, PT, PT, UP5, 0x40, 0x0 ;  /* 0x000000000000781c */ /* 0x000fc80003f0e858 */
[----:B------:R-:W-:-:S04]  /*41f0*/  ISETP.GT.AND P0, PT, R20, 0x18, P0 ;  /* 0x000000181400780c */ /* 0x000fc80000704270 */
[----:B------:R-:W-:-:S04]  /*4200*/  ISETP.LT.OR P0, PT, R21, 0x19, P0 ;  /* 0x000000191500780c */ /* 0x000fc80000701670 */
[----:B------:R-:W-:Y:S02]  /*4210*/  FSEL R11, R11, -INF , !P0 ;  /* 0xff8000000b0b7808 */ /* 0x000fe40004000000 */
        /* <DEDUP_REMOVED lines=17> */
[----:B------:R-:W-:Y:S02]  /*4330*/  ISETP.GT.AND P0, PT, R20, 0x29, P0 ;  /* 0x000000291400780c */ /* 0x000fe40000704270 */
[----:B------:R-:W1:Y:S02]  /*4340*/  SHFL.IDX PT, R20, R2, 0x1, 0x1c1f ;  /* 0x003c1f0002147f89 */ /* 0x000e6400000e0000 */
[----:B------:R-:W-:Y:S01]  /*4350*/  ISETP.LT.OR P0, PT, R21, 0x2a, P0 ;  /* 0x0000002a1500780c */ /* 0x000fe20000701670 */
[----:B------:R-:W-:-:S03]  /*4360*/  FMUL.FTZ R21, R38, c[0x0][0x320] ;  /* 0x0000c80026157a20 */ /* 0x000fc60000410000 */
[----:B------:R-:W-:Y:S02]  /*4370*/  FSEL R124, R124, -INF , !P0 ;  /* 0xff8000007c7c7808 */ /* 0x000fe40004000000 */
[----:B------:R-:W-:Y:S01]  /*4380*/  PLOP3.LUT P0, PT, PT, PT, UP6, 0x40, 0x0 ;  /* 0x000000000000781c */ /* 0x000fe20003f0e868 */
[----:B------:R-:W2:Y:S01]  /*4390*/  MUFU.TANH R21, R21 ;  /* 0x0000001500157308 */ /* 0x000ea20000002400 */
[----:B------:R-:W-:Y:S01]  /*43a0*/  UISETP.NE.AND UP6, UPT, UR31, URZ, UPT ;  /* 0x0000003f1f00728c */ /* 0x000fe2000bfc5270 */
[----:B-1----:R-:W-:-:S06]  /*43b0*/  IMAD.IADD R2, R6, 0x1, R20 ;  /* 0x0000000106027824 */ /* 0x002fcc00078e0214 */
[----:B------:R1:W1:Y:S01]  /*43c0*/  MUFU.TANH R6, R47 ;  /* 0x0000002f00067308 */ /* 0x0002620000002400 */
[----:B------:R-:W-:Y:S01]  /*43d0*/  IMAD.IADD R23, R13, 0x1, R20 ;  /* 0x000000010d177824 */ /* 0x000fe200078e0214 */
[----:B------:R-:W-:Y:S02]  /*43e0*/  IMNMX R2, R2, R10, PT ;  /* 0x0000000a02027217 */ /* 0x000fe40003800200 */
[----:B------:R-:W-:Y:S05]  /*43f0*/  @P0 BRA `(.L_x_398) ;  /* 0x0000015000000947 */ /* 0x000fea0003800000 */
[----:B--234-:R-:W-:Y:S01]  /*4400*/  IMAD.U32 R10, RZ, RZ, UR9 ;  /* 0x00000009ff0a7e24 */ /* 0x01cfe2000f8e00ff */
        /* <DEDUP_REMOVED lines=11> */
.L_x_400:
[----:B------:R-:W-:-:S04]  /*44c0*/  MOV R10, c[0x0][0x32c] ;  /* 0x0000cb00000a7a02 */ /* 0x000fc80000000f00 */
[----:B------:R-:W-:-:S13]  /*44d0*/  ISETP.NE.AND P0, PT, R10, 0x1, PT ;  /* 0x000000010a00780c */ /* 0x000fda0003f05270 */
[----:B------:R-:W-:-:S05]  /*44e0*/  @P0 IMAD.HI.U32 R10, R20, c[0x0][0x330], RZ ;  /* 0x0000cc00140a0a27 */ /* 0x000fca00078e00ff */
[----:B------:R-:W-:Y:S02]  /*44f0*/  @P0 SHF.R.U32.HI R20, RZ, c[0x0][0x334], R10 ;  /* 0x0000cd00ff140a19 */ /* 0x000fe4000001160a */
.L_x_401:
[----:B------:R-:W-:Y:S05]  /*4500*/  BSYNC B0 ;  /* 0x0000000000007941 */ /* 0x000fea0003800000 */
.L_x_399:
[----:B------:R-:W-:-:S05]  /*4510*/  IMAD R20, R20, c[0x0][0x32c], R7 ;  /* 0x0000cb0014147a24 */ /* 0x000fca00078e0207 */
[----:B------:R-:W-:Y:S02]  /*4520*/  IADD3 R7, R20, c[0x0][0x32c], RZ ;  /* 0x0000cb0014077a10 */ /* 0x000fe40007ffe0ff */
[----:B------:R-:W-:Y:S02]  /*4530*/  IMNMX R23, R23, R20, !PT ;  /* 0x0000001417177217 */ /* 0x000fe40007800200 */
[----:B------:R-:W-:Y:S02]  /*4540*/  IMNMX R2, R2, R7, PT ;  /* 0x0000000702027217 */ /* 0x000fe40003800200 */
.L_x_398:
[----:B--234-:R-:W-:Y:S01]  /*4550*/  UP2UR UR27, UPR, URZ, 0x10 ;  /* 0x000000103f1b7883 */ /* 0x01cfe20008000000 */
[----:B------:R-:W-:Y:S01]  /*4560*/  IMAD.SHL.U32 R252, R5, 0x2, RZ ;  /* 0x0000000205fc7824 */ /* 0x000fe200078e00ff */
[----:B------:R-:W-:Y:S02]  /*4570*/  UISETP.NE.AND UP4, UPT, UR30, URZ, UPT ;  /* 0x0000003f1e00728c */ /* 0x000fe4000bf85270 */
[----:B------:R-:W-:Y:S01]  /*4580*/  UP2UR UR30, UPR, URZ, 0x8 ;  /* 0x000000083f1e7883 */ /* 0x000fe20008000000 */
[--C-:B------:R-:W-:Y:S01]  /*4590*/  IMAD R250, R4, 0x2, R252.reuse ;  /* 0x0000000204fa7824 */ /* 0x100fe200078e02fc */
[----:B------:R-:W-:Y:S01]  /*45a0*/  UISETP.NE.AND UP3, UPT, UR29, URZ, UPT ;  /* 0x0000003f1d00728c */ /* 0x000fe2000bf65270 */
[----:B------:R-:W-:Y:S01]  /*45b0*/  LDSM.16.MT88.4 R136, [R252+0x100] ;  /* 0x00010000fc88783b */ /* 0x000fe20000004200 */
[----:B------:R-:W-:Y:S01]  /*45c0*/  PLOP3.LUT P0, PT, PT, PT, UP4, 0x40, 0x0 ;  /* 0x000000000000781c */ /* 0x000fe20003f0e848 */
[----:B------:R-:W-:Y:S01]  /*45d0*/  UP2UR UR29, UPR, URZ, 0x4 ;  /* 0x000000043f1d7883 */ /* 0x000fe20008000000 */
[----:B------:R-:W-:Y:S01]  /*45e0*/  IMAD R249, R3, 0x2, R252 ;  /* 0x0000000203f97824 */ /* 0x000fe200078e02fc */
[----:B------:R-:W-:Y:S01]  /*45f0*/  UISETP.NE.AND UP2, UPT, UR28, URZ, UPT ;  /* 0x0000003f1c00728c */ /* 0x000fe2000bf45270 */
[----:B------:R-:W-:Y:S01]  /*4600*/  ISETP.GT.AND P0, PT, R23, RZ, P0 ;  /* 0x000000ff1700720c */ /* 0x000fe20000704270 */
[----:B------:R-:W-:Y:S01]  /*4610*/  UP2UR UR28, UPR, URZ, 0x2 ;  /* 0x000000023f1c7883 */ /* 0x000fe20008000000 */
[----:B------:R-:W-:Y:S01]  /*4620*/  IMAD R248, R3, 0x2, R250 ;  /* 0x0000000203f87824 */ /* 0x000fe200078e02fa */
[----:B------:R-:W-:Y:S01]  /*4630*/  UISETP.NE.AND UP1, UPT, UR5, URZ, UPT ;  /* 0x0000003f0500728c */ /* 0x000fe2000bf25270 */
[----:B------:R-:W-:Y:S01]  /*4640*/  ISETP.LT.OR P0, PT, R2, 0x1, P0 ;  /* 0x000000010200780c */ /* 0x000fe20000701670 */
[----:B------:R-:W-:Y:S01]  /*4650*/  UP2UR UR5, UPR, URZ, 0x1 ;  /* 0x000000013f057883 */ /* 0x000fe20008000000 */
[----:B------:R-:W-:Y:S01]  /*4660*/  LDSM.16.MT88.4 R40, [R252+0x1900] ;  /* 0x00190000fc28783b */ /* 0x000fe20000004200 */
[----:B------:R-:W-:Y:S01]  /*4670*/  UISETP.NE.AND UP0, UPT, UR4, URZ, UPT ;  /* 0x0000003f0400728c */ /* 0x000fe2000bf05270 */
[----:B------:R-:W-:Y:S01]  /*4680*/  FSEL R20, R9, -INF , !P0 ;  /* 0xff80000009147808 */ /* 0x000fe20004000000 */
[----:B------:R-:W-:Y:S01]  /*4690*/  UISETP.NE.AND UP4, UPT, UR27, URZ, UPT ;  /* 0x0000003f1b00728c */ /* 0x000fe2000bf85270 */
[----:B------:R-:W-:Y:S01]  /*46a0*/  PLOP3.LUT P0, PT, PT, PT, UP3, 0x40, 0x0 ;  /* 0x000000000000781c */ /* 0x000fe20003f0e838 */
[----:B------:R-:W-:Y:S01]  /*46b0*/  UISETP.NE.AND UP3, UPT, UR30, URZ, UPT ;  /* 0x0000003f1e00728c */ /* 0x000fe2000bf65270 */
[----:B------:R-:W-:Y:S01]  /*46c0*/  LDSM.16.MT88.4 R56, [R249+0x1900] ;  /* 0x00190000f938783b */ /* 0x000fe20000004200 */
[----:B------:R-:W-:Y:S01]  /*46d0*/  UIADD3 UR24, UR24, -0x2, URZ ;  /* 0xfffffffe18187890 */ /* 0x000fe2000fffe03f */
[----:B------:R-:W-:-:S02]  /*46e0*/  ISETP.GT.AND P0, PT, R23, 0x1, P0 ;  /* 0x000000011700780c */ /* 0x000fc40000704270 */
[----:B------:R-:W-:Y:S02]  /*46f0*/  LDSM.16.MT88.4 R48, [R250+0x1900] ;  /* 0x00190000fa30783b */ /* 0x000fe40000004200 */
[----:B------:R-:W-:Y:S02]  /*4700*/  ISETP.LT.OR P0, PT, R2, 0x2, P0 ;  /* 0x000000020200780c */ /* 0x000fe40000701670 */
[----:B------:R-:W-:Y:S02]  /*4710*/  LDSM.16.MT88.4 R88, [R249+0x3100] ;  /* 0x00310000f958783b */ /* 0x000fe40000004200 */
[----:B------:R-:W-:Y:S02]  /*4720*/  FSEL R15, R15, -INF , !P0 ;  /* 0xff8000000f0f7808 */ /* 0x000fe40004000000 */
[----:B------:R-:W-:Y:S01]  /*4730*/  PLOP3.LUT P0, PT, PT, PT, UP2, 0x40, 0x0 ;  /* 0x000000000000781c */ /* 0x000fe20003f0e828 */
[----:B------:R-:W-:Y:S01]  /*4740*/  UISETP.NE.AND UP2, UPT, UR29, URZ, UPT ;  /* 0x0000003f1d00728c */ /* 0x000fe2000bf45270 */
[----:B-----5:R-:W-:Y:S02]  /*4750*/  LDSM.16.MT88.4 R64, [R248+0x1900] ;  /* 0x00190000f840783b */ /* 0x020fe40000004200 */
[----:B------:R-:W-:-:S02]  /*4760*/  ISETP.GT.AND P0, PT, R23, 0x8, P0 ;  /* 0x000000081700780c */ /* 0x000fc40000704270 */
[----:B------:R-:W-:Y:S02]  /*4770*/  LDSM.16.MT88.4 R104, [R252+0x4900] ;  /* 0x00490000fc68783b */ /* 0x000fe40000004200 */
[----:B------:R-:W-:Y:S02]  /*4780*/  ISETP.LT.OR P0, PT, R2, 0x9, P0 ;  /* 0x000000090200780c */ /* 0x000fe40000701670 */
[----:B------:R-:W-:Y:S02]  /*4790*/  LDSM.16.MT88.4 R96, [R248+0x3100] ;  /* 0x00310000f860783b */ /* 0x000fe40000004200 */
[----:B------:R-:W-:Y:S02]  /*47a0*/  FSEL R13, R24, -INF , !P0 ;  /* 0xff800000180d7808 */ /* 0x000fe40004000000 */
[----:B------:R-:W-:Y:S01]  /*47b0*/  PLOP3.LUT P0, PT, PT, PT, UP1, 0x40, 0x0 ;  /* 0x000000000000781c */ /* 0x000fe20003f0e818 */
[----:B------:R-:W-:Y:S01]  /*47c0*/  UISETP.NE.AND UP1, UPT, UR28, URZ, UPT ;  /* 0x0000003f1c00728c */ /* 0x000fe2000bf25270 */
[----:B------:R-:W-:Y:S02]  /*47d0*/  LDSM.16.MT88.4 R112, [R250+0x4900] ;  /* 0x00490000fa70783b */ /* 0x000fe40000004200 */
[----:B------:R-:W-:-:S02]  /*47e0*/  ISETP.GT.AND P0, PT, R23, 0x9, P0 ;  /* 0x000000091700780c */ /* 0x000fc40000704270 */
[----:B------:R-:W-:Y:S02]  /*47f0*/  LDSM.16.MT88.4 R32, [R248+0x100] ;  /* 0x00010000f820783b */ /* 0x000fe40000004200 */
[----:B------:R-:W-:Y:S02]  /*4800*/  ISETP.LT.OR P0, PT, R2, 0xa, P0 ;  /* 0x0000000a0200780c */ /* 0x000fe40000701670 */
[----:B------:R-:W-:Y:S02]  /*4810*/  LDSM.16.MT88.4 R80, [R250+0x3100] ;  /* 0x00310000fa50783b */ /* 0x000fe40000004200 */
[----:B-1----:R-:W-:Y:S02]  /*4820*/  FSEL R10, R6, -INF , !P0 ;  /* 0xff800000060a7808 */ /* 0x002fe40004000000 */
[----:B------:R-:W-:Y:S01]  /*4830*/  PLOP3.LUT P0, PT, PT, PT, UP0, 0x40, 0x0 ;  /* 0x000000000000781c */ /* 0x000fe20003f0e808 */
[----:B------:R-:W-:Y:S01]  /*4840*/  UISETP.NE.AND UP0, UPT, UR5, URZ, UPT ;  /* 0x0000003f0500728c */ /* 0x000fe2000bf05270 */
[----:B------:R-:W-:Y:S02]  /*4850*/  LDSM.16.MT88.4 R152, [R249+0x100] ;  /* 0x00010000f998783b */ /* 0x000fe40000004200 */
[----:B------:R-:W-:Y:S01]  /*4860*/  ISETP.GT.AND P0, PT, R23, 0x10, P0 ;  /* 0x000000101700780c */ /* 0x000fe20000704270 */
[----:B------:R-:W-:Y:S01]  /*4870*/  ULDC.64 UR4, c[0x0][0x2c8] ;  /* 0x0000b20000047ab9 */ /* 0x000fe20000000a00 */
[----:B------:R-:W-:Y:S01]  /*4880*/  LDSM.16.MT88.4 R144, [R250+0x100] ;  /* 0x00010000fa90783b */ /* 0x000fe20000004200 */
[----:B------:R-:W-:Y:S01]  /*4890*/  UIMAD.WIDE.U32 UR28, UR26, UR4, URZ ;  /* 0x000000041a1c72a5 */ /* 0x000fe2000f8e003f */
[----:B------:R-:W-:-:S02]  /*48a0*/  ISETP.LT.OR P0, PT, R2, 0x11, P0 ;  /* 0x000000110200780c */ /* 0x000fc40000701670 */
[----:B------:R-:W-:Y:S02]  /*48b0*/  LDSM.16.MT88.4 R72, [R252+0x3100] ;  /* 0x00310000fc48783b */ /* 0x000fe40000004200 */
[----:B------:R-:W-:Y:S02]  /*48c0*/  FSEL R9, R22, -INF , !P0 ;  /* 0xff80000016097808 */ /* 0x000fe40004000000 */
[----:B------:R-:W-:Y:S01]  /*48d0*/  PLOP3.LUT P0, PT, PT, PT, UP6, 0x40, 0x0 ;  /* 0x000000000000781c */ /* 0x000fe20003f0e868 */
[----:B------:R-:W-:Y:S01]  /*48e0*/  LDSM.16.MT88.4 R24, [R250+0x900] ;  /* 0x00090000fa18783b */ /* 0x000fe20000004200 */
[----:B------:R-:W-:Y:S02]  /*48f0*/  UISETP.NE.AND UP6, UPT, UR12, URZ, UPT ;  /* 0x0000003f0c00728c */ /* 0x000fe4000bfc5270 */
[----:B------:R-:W-:-:S04]  /*4900*/  ISETP.GT.AND P0, PT, R23, 0x11, P0 ;  /* 0x000000111700780c */ /* 0x000fc80000704270 */
[----:B------:R-:W-:-:S04]  /*4910*/  ISETP.LT.OR P0, PT, R2, 0x12, P0 ;  /* 0x000000120200780c */ /* 0x000fc80000701670 */
[----:B------:R-:W-:Y:S02]  /*4920*/  FSEL R170, R170, -INF , !P0 ;  /* 0xff800000aaaa7808 */ /* 0x000fe40004000000 */
[----:B------:R-:W-:Y:S01]  /*4930*/  PLOP3.LUT P0, PT, PT, PT, UP5, 0x40, 0x0 ;  /* 0x000000000000781c */ /* 0x000fe20003f0e858 */
[----:B------:R-:W-:-:S03]  /*4940*/  UISETP.NE.AND UP5, UPT, UR13, URZ, UPT ;  /* 0x0000003f0d00728c */ /* 0x000fc6000bfa5270 */
[----:B------:R-:W-:-:S04]  /*4950*/  ISETP.GT.AND P0, PT, R23, 0x18, P0 ;  /* 0x000000181700780c */ /* 0x000fc80000704270 */
[----:B------:R-:W-:-:S04]  /*4960*/  ISETP.LT.OR P0, PT, R2, 0x19, P0 ;  /* 0x000000190200780c */ /* 0x000fc80000701670 */
[----:B------:R-:W-:Y:S01]  /*4970*/  FSEL R7, R21, -INF , !P0 ;  /* 0xff80000015077808 */ /* 0x000fe20004000000 */
[----:B------:R-:W-:Y:S01]  /*4980*/  @UP5 UMOV UR27, UR29 ;  /* 0x0000001d001b5c82 */ /* 0x000fe20008000000 */
[----:B------:R-:W-:Y:S01]  /*4990*/  PLOP3.LUT P0, PT, PT, PT, UP4, 0x40, 0x0 ;  /* 0x000000000000781c */ /* 0x000fe20003f0e848 */
[----:B------:R-:W-:Y:S01]  /*49a0*/  @UP5 USHF.R.U32.HI UR26, URZ, UR5, UR27 ;  /* 0x000000053f1a5299 */ /* 0x000fe2000801161b */
[----:B------:R-:W-:Y:S02]  /*49b0*/  FMNMX.FTZ R21, R20, R15, !PT ;  /* 0x0000000f14157209 */ /* 0x000fe40007810000 */
[----:B------:R-:W-:Y:S01]  /*49c0*/  ISETP.GT.AND P0, PT, R23, 0x19, P0 ;  /* 0x000000191700780c */ /* 0x000fe20000704270 */
[----:B------:R-:W-:Y:S01]  /*49d0*/  UIADD3 UR4, UR25, UR26, URZ ;  /* 0x0000001a19047290 */ /* 0x000fe2000fffe03f */
[----:B------:R-:W-:Y:S02]  /*49e0*/  FMNMX.FTZ R21, R13, R21, !PT ;  /* 0x000000150d157209 */ /* 0x000fe40007810000 */
[----:B------:R-:W-:Y:S01]  /*49f0*/  ISETP.LT.OR P0, PT, R2, 0x1a, P0 ;  /* 0x0000001a0200780c */ /* 0x000fe20000701670 */
[----:B------:R-:W-:Y:S01]  /*4a00*/  ULDC UR25, c[0x0][0x328] ;  /* 0x0000ca0000197ab9 */ /* 0x000fe20000000800 */
[----:B------:R-:W-:Y:S01]  /*4a10*/  FMNMX.FTZ R21, R10, R21, !PT ;  /* 0x000000150a157209 */ /* 0x000fe20007810000 */
[----:B------:R-:W-:Y:S01]  /*4a20*/  UIADD3 UR25, UR4, UR25, URZ ;  /* 0x0000001904197290 */ /* 0x000fe2000fffe03f */
[----:B------:R-:W-:-:S02]  /*4a30*/  FSEL R6, R0, -INF , !P0 ;  /* 0xff80000000067808 */ /* 0x000fc40004000000 */
[----:B------:R-:W-:Y:S02]  /*4a40*/  PLOP3.LUT P0, PT, PT, PT, UP3, 0x40, 0x0 ;  /* 0x000000000000781c */ /* 0x000fe40003f0e838 */
[----:B------:R-:W-:Y:S02]  /*4a50*/  FMNMX.FTZ R0, R19, R18, !PT ;  /* 0x0000001213007209 */ /* 0x000fe40007810000 */
[----:B------:R-:W-:Y:S02]  /*4a60*/  ISETP.GT.AND P0, PT, R23, 0x20, P0 ;  /* 0x000000201700780c */ /* 0x000fe40000704270 */
[----:B------:R-:W-:Y:S02]  /*4a70*/  FMNMX.FTZ R0, R17, R0, !PT ;  /* 0x0000000011007209 */ /* 0x000fe40007810000 */
[----:B------:R-:W-:Y:S02]  /*4a80*/  ISETP.LT.OR P0, PT, R2, 0x21, P0 ;  /* 0x000000210200780c */ /* 0x000fe40000701670 */
[----:B------:R-:W-:-:S02]  /*4a90*/  FMNMX.FTZ R0, R16, R0, !PT ;  /* 0x0000000010007209 */ /* 0x000fc40007810000 */
[----:B------:R-:W-:Y:S02]  /*4aa0*/  FSEL R168, R168, -INF , !P0 ;  /* 0xff800000a8a87808 */ /* 0x000fe40004000000 */
[----:B------:R-:W-:Y:S02]  /*4ab0*/  PLOP3.LUT P0, PT, PT, PT, UP2, 0x40, 0x0 ;  /* 0x000000000000781c */ /* 0x000fe40003f0e828 */
[----:B------:R-:W-:Y:S02]  /*4ac0*/  FMNMX.FTZ R0, R14, R0, !PT ;  /* 0x000000000e007209 */ /* 0x000fe40007810000 */
[----:B------:R-:W-:Y:S02]  /*4ad0*/  ISETP.GT.AND P0, PT, R23, 0x21, P0 ;  /* 0x000000211700780c */ /* 0x000fe40000704270 */
[----:B------:R-:W-:Y:S02]  /*4ae0*/  FMNMX.FTZ R0, R12, R0, !PT ;  /* 0x000000000c007209 */ /* 0x000fe40007810000 */
[----:B------:R-:W-:-:S02]  /*4af0*/  ISETP.LT.OR P0, PT, R2, 0x22, P0 ;  /* 0x000000220200780c */ /* 0x000fc40000701670 */
[----:B------:R-:W-:Y:S02]  /*4b00*/  FMNMX.FTZ R0, R11, R0, !PT ;  /* 0x000000000b007209 */ /* 0x000fe40007810000 */
[----:B------:R-:W-:Y:S02]  /*4b10*/  FSEL R159, R159, -INF , !P0 ;  /* 0xff8000009f9f7808 */ /* 0x000fe40004000000 */
[----:B------:R-:W-:Y:S02]  /*4b20*/  PLOP3.LUT P0, PT, PT, PT, UP1, 0x40, 0x0 ;  /* 0x000000000000781c */ /* 0x000fe40003f0e818 */
[----:B------:R-:W-:Y:S02]  /*4b30*/  FMNMX.FTZ R0, R8, R0, !PT ;  /* 0x0000000008007209 */ /* 0x000fe40007810000 */
[----:B------:R-:W-:Y:S02]  /*4b40*/  ISETP.GT.AND P0, PT, R23, 0x28, P0 ;  /* 0x000000281700780c */ /* 0x000fe40000704270 */
[----:B------:R-:W-:-:S02]  /*4b50*/  FMNMX.FTZ R0, R127, R0, !PT ;  /* 0x000000007f007209 */ /* 0x000fc40007810000 */
[----:B------:R-:W-:Y:S02]  /*4b60*/  ISETP.LT.OR P0, PT, R2, 0x29, P0 ;  /* 0x000000290200780c */ /* 0x000fe40000701670 */
[----:B------:R-:W-:Y:S02]  /*4b70*/  FMNMX.FTZ R0, R126, R0, !PT ;  /* 0x000000007e007209 */ /* 0x000fe40007810000 */
[----:B------:R-:W-:Y:S02]  /*4b80*/  FSEL R158, R158, -INF , !P0 ;  /* 0xff8000009e9e7808 */ /* 0x000fe40004000000 */
[----:B------:R-:W-:Y:S02]  /*4b90*/  PLOP3.LUT P0, PT, PT, PT, UP0, 0x40, 0x0 ;  /* 0x000000000000781c */ /* 0x000fe40003f0e808 */
[----:B------:R-:W-:Y:S02]  /*4ba0*/  FMNMX.FTZ R0, R125, R0, !PT ;  /* 0x000000007d007209 */ /* 0x000fe40007810000 */
[----:B------:R-:W-:-:S02]  /*4bb0*/  ISETP.GT.AND P0, PT, R23, 0x29, P0 ;  /* 0x000000291700780c */ /* 0x000fc40000704270 */
[----:B------:R-:W-:Y:S02]  /*4bc0*/  FMNMX.FTZ R0, R124, R0, !PT ;  /* 0x000000007c007209 */ /* 0x000fe40007810000 */
[----:B------:R-:W-:Y:S02]  /*4bd0*/  ISETP.LT.OR P0, PT, R2, 0x2a, P0 ;  /* 0x0000002a0200780c */ /* 0x000fe40000701670 */
[----:B------:R-:W-:Y:S01]  /*4be0*/  FMNMX.FTZ R21, R9, R21, !PT ;  /* 0x0000001509157209 */ /* 0x000fe20007810000 */
[----:B------:R-:W1:Y:S01]  /*4bf0*/  SHFL.BFLY PT, R2, R0, 0x2, 0x1f ;  /* 0x0c401f0000027f89 */ /* 0x000e6200000e0000 */
[----:B------:R-:W-:Y:S02]  /*4c00*/  FSEL R157, R157, -INF , !P0 ;  /* 0xff8000009d9d7808 */ /* 0x000fe40004000000 */
[----:B------:R-:W-:-:S04]  /*4c10*/  FMNMX.FTZ R21, R170, R21, !PT ;  /* 0x00000015aa157209 */ /* 0x000fc80007810000 */
[----:B------:R-:W-:-:S04]  /*4c20*/  FMNMX.FTZ R21, R7, R21, !PT ;  /* 0x0000001507157209 */ /* 0x000fc80007810000 */
[----:B------:R-:W-:-:S04]  /*4c30*/  FMNMX.FTZ R21, R6, R21, !PT ;  /* 0x0000001506157209 */ /* 0x000fc80007810000 */
[----:B------:R-:W-:-:S04]  /*4c40*/  FMNMX.FTZ R21, R168, R21, !PT ;  /* 0x00000015a8157209 */ /* 0x000fc80007810000 */
[----:B------:R-:W-:-:S04]  /*4c50*/  FMNMX.FTZ R21, R159, R21, !PT ;  /* 0x000000159f157209 */ /* 0x000fc80007810000 */
[----:B------:R-:W-:Y:S02]  /*4c60*/  FMNMX.FTZ R21, R158, R21, !PT ;  /* 0x000000159e157209 */ /* 0x000fe40007810000 */
[----:B-1----:R-:W-:Y:S02]  /*4c70*/  FMNMX.FTZ R0, R0, R2, !PT ;  /* 0x0000000200007209 */ /* 0x002fe40007810000 */
[----:B------:R-:W-:-:S03]  /*4c80*/  FMNMX.FTZ R21, R157, R21, !PT ;  /* 0x000000159d157209 */ /* 0x000fc60007810000 */
[----:B------:R-:W1:Y:S02]  /*4c90*/  SHFL.BFLY PT, R2, R0, 0x1, 0x1f ;  /* 0x0c201f0000027f89 */ /* 0x000e6400000e0000 */
[----:B-1----:R-:W-:Y:S02]  /*4ca0*/  FMNMX.FTZ R0, R0, R2, !PT ;  /* 0x0000000200007209 */ /* 0x002fe40007810000 */
[----:B------:R-:W1:Y:S02]  /*4cb0*/  SHFL.BFLY PT, R2, R21, 0x2, 0x1f ;  /* 0x0c401f0015027f89 */ /* 0x000e6400000e0000 */
[C---:B------:R-:W-:Y:S01]  /*4cc0*/  FSETP.NEU.FTZ.AND P0, PT, R0.reuse, -INF , PT ;  /* 0xff8000000000780b */ /* 0x040fe20003f1d000 */
[----:B------:R-:W-:-:S05]  /*4cd0*/  FMUL.FTZ R174, R0, c[0x0][0x2d0] ;  /* 0x0000b40000ae7a20 */ /* 0x000fca0000410000 */
[----:B------:R-:W-:-:S05]  /*4ce0*/  FSEL R174, R174, RZ, P0 ;  /* 0x000000ffaeae7208 */ /* 0x000fca0000000000 */
[--C-:B------:R-:W-:Y:S02]  /*4cf0*/  FFMA.FTZ R123, R19, c[0x0][0x2d0], -R174.reuse ;  /* 0x0000b400137b7a23 */ /* 0x100fe400000108ae */
[--C-:B------:R-:W-:Y:S02]  /*4d00*/  FFMA.FTZ R122, R18, c[0x0][0x2d0], -R174.reuse ;  /* 0x0000b400127a7a23 */ /* 0x100fe400000108ae */
[--C-:B------:R-:W-:Y:S02]  /*4d10*/  FFMA.FTZ R121, R17, c[0x0][0x2d0], -R174.reuse ;  /* 0x0000b40011797a23 */ /* 0x100fe400000108ae */
[--C-:B------:R-:W-:Y:S01]  /*4d20*/  FFMA.FTZ R120, R16, c[0x0][0x2d0], -R174.reuse ;  /* 0x0000b40010787a23 */ /* 0x100fe200000108ae */
[----:B------:R-:W-:Y:S01]  /*4d30*/  MUFU.EX2 R123, R123 ;  /* 0x0000007b007b7308 */ /* 0x000fe20000000800 */
[--C-:B------:R-:W-:Y:S01]  /*4d40*/  FFMA.FTZ R173, R11, c[0x0][0x2d0], -R174.reuse ;  /* 0x0000b4000bad7a23 */ /* 0x100fe200000108ae */
[----:B------:R-:W-:Y:S01]  /*4d50*/  LDSM.16.MT88.4 R16, [R248+0x900] ;  /* 0x00090000f810783b */ /* 0x000fe20000004200 */
[--C-:B------:R-:W-:Y:S01]  /*4d60*/  FFMA.FTZ R172, R8, c[0x0][0x2d0], -R174.reuse ;  /* 0x0000b40008ac7a23 */ /* 0x100fe200000108ae */
[----:B-1----:R-:W-:Y:S01]  /*4d70*/  FMNMX.FTZ R21, R21, R2, !PT ;  /* 0x0000000215157209 */ /* 0x002fe20007810000 */
[----:B------:R-:W-:-:S02]  /*4d80*/  FFMA.FTZ R119, R14, c[0x0][0x2d0], -R174 ;  /* 0x0000b4000e777a23 */ /* 0x000fc400000108ae */
[----:B------:R-:W-:Y:S01]  /*4d90*/  FFMA.FTZ R116, R12, c[0x0][0x2d0], -R174 ;  /* 0x0000b4000c747a23 */ /* 0x000fe200000108ae */
[----:B------:R-:W1:Y:S01]  /*4da0*/  MUFU.EX2 R122, R122 ;  /* 0x0000007a007a7308 */ /* 0x000e620000000800 */
[----:B------:R-:W2:Y:S07]  /*4db0*/  SHFL.BFLY PT, R2, R21, 0x1, 0x1f ;  /* 0x0c201f0015027f89 */ /* 0x000eae00000e0000 */
[----:B------:R-:W-:Y:S08]  /*4dc0*/  MUFU.EX2 R121, R121 ;  /* 0x0000007900797308 */ /* 0x000ff00000000800 */
[----:B------:R-:W3:Y:S01]  /*4dd0*/  MUFU.EX2 R120, R120 ;  /* 0x0000007800787308 */ /* 0x000ee20000000800 */
[----:B-1----:R-:W-:Y:S01]  /*4de0*/  F2FP.BF16.PACK_AB R128, R122, R123 ;  /* 0x0000007b7a80723e */ /* 0x002fe200000010ff */
[----:B------:R-:W-:-:S06]  /*4df0*/  FADD.FTZ R122, R123, R122 ;  /* 0x0000007a7b7a7221 */ /* 0x000fcc0000010000 */
[----:B------:R-:W-:Y:S01]  /*4e00*/  MUFU.EX2 R119, R119 ;  /* 0x0000007700777308 */ /* 0x000fe20000000800 */
[----:B--2---:R-:W-:-:S04]  /*4e10*/  FMNMX.FTZ R2, R2, R21, !PT ;  /* 0x0000001502027209 */ /* 0x004fc80007810000 */
[C---:B------:R-:W-:Y:S01]  /*4e20*/  FSETP.NEU.FTZ.AND P0, PT, R2.reuse, -INF , PT ;  /* 0xff8000000200780b */ /* 0x040fe20003f1d000 */
[----:B------:R-:W-:Y:S01]  /*4e30*/  FMUL.FTZ R169, R2, c[0x0][0x2d0] ;  /* 0x0000b40002a97a20 */ /* 0x000fe20000410000 */
[----:B---3--:R-:W-:Y:S01]  /*4e40*/  F2FP.BF16.PACK_AB R130, R120, R121 ;  /* 0x000000797882723e */ /* 0x008fe200000010ff */
[----:B------:R-:W1:Y:S01]  /*4e50*/  MUFU.EX2 R116, R116 ;  /* 0x0000007400747308 */ /* 0x000e620000000800 */
[----:B------:R-:W-:Y:S02]  /*4e60*/  FADD.FTZ R121, R121, R122 ;  /* 0x0000007a79797221 */ /* 0x000fe40000010000 */
[----:B------:R-:W-:Y:S02]  /*4e70*/  FSEL R169, R169, RZ, P0 ;  /* 0x000000ffa9a97208 */ /* 0x000fe40000000000 */
[----:B------:R-:W-:-:S03]  /*4e80*/  PLOP3.LUT P0, PT, PT, PT, UP6, 0x40, 0x0 ;  /* 0x000000000000781c */ /* 0x000fc60003f0e868 */
[--C-:B------:R-:W-:Y:S01]  /*4e90*/  FFMA.FTZ R118, R20, c[0x0][0x2d0], -R169.reuse ;  /* 0x0000b40014767a23 */ /* 0x100fe200000108a9 */
[----:B------:R-:W-:Y:S01]  /*4ea0*/  MUFU.EX2 R173, R173 ;  /* 0x000000ad00ad7308 */ /* 0x000fe20000000800 */
[--C-:B------:R-:W-:Y:S01]  /*4eb0*/  FFMA.FTZ R117, R15, c[0x0][0x2d0], -R169.reuse ;  /* 0x0000b4000f757a23 */ /* 0x100fe200000108a9 */
[----:B------:R-:W-:Y:S01]  /*4ec0*/  LDSM.16.MT88.4 R20, [R249+0x900] ;  /* 0x00090000f914783b */ /* 0x000fe20000004200 */
[--C-:B------:R-:W-:Y:S02]  /*4ed0*/  FFMA.FTZ R175, R13, c[0x0][0x2d0], -R169.reuse ;  /* 0x0000b4000daf7a23 */ /* 0x100fe400000108a9 */
[--C-:B------:R-:W-:Y:S01]  /*4ee0*/  FFMA.FTZ R176, R10, c[0x0][0x2d0], -R169.reuse ;  /* 0x0000b4000ab07a23 */ /* 0x100fe200000108a9 */
[----:B------:R-:W-:Y:S01]  /*4ef0*/  LDSM.16.MT88.4 R12, [R250+0x2100] ;  /* 0x00210000fa0c783b */ /* 0x000fe20000004200 */
[--C-:B------:R-:W-:Y:S01]  /*4f00*/  FFMA.FTZ R171, R9, c[0x0][0x2d0], -R169.reuse ;  /* 0x0000b40009ab7a23 */ /* 0x100fe200000108a9 */
[----:B------:R-:W-:Y:S01]  /*4f10*/  MUFU.EX2 R118, R118 ;  /* 0x0000007600767308 */ /* 0x000fe20000000800 */
[--C-:B------:R-:W-:Y:S01]  /*4f20*/  FFMA.FTZ R170, R170, c[0x0][0x2d0], -R169.reuse ;  /* 0x0000b400aaaa7a23 */ /* 0x100fe200000108a9 */
[----:B------:R-:W2:Y:S01]  /*4f30*/  LDSM.16.MT88.4 R8, [R252+0x900] ;  /* 0x00090000fc08783b */ /* 0x000ea20000004200 */
[--C-:B------:R-:W-:Y:S01]  /*4f40*/  FFMA.FTZ R156, R6, c[0x0][0x2d0], -R169.reuse ;  /* 0x0000b400069c7a23 */ /* 0x100fe200000108a9 */
[----:B-1----:R-:W-:Y:S01]  /*4f50*/  F2FP.BF16.PACK_AB R4, R116, R119 ;  /* 0x000000777404723e */ /* 0x002fe200000010ff */
[----:B------:R-:W-:-:S03]  /*4f60*/  FFMA.FTZ R7, R7, c[0x0][0x2d0], -R169 ;  /* 0x0000b40007077a23 */ /* 0x000fc600000108a9 */
[----:B------:R-:W1:Y:S08]  /*4f70*/  MUFU.EX2 R117, R117 ;  /* 0x0000007500757308 */ /* 0x000e700000000800 */
[----:B------:R-:W-:Y:S08]  /*4f80*/  MUFU.EX2 R175, R175 ;  /* 0x000000af00af7308 */ /* 0x000ff00000000800 */
[----:B------:R-:W3:Y:S01]  /*4f90*/  MUFU.EX2 R176, R176 ;  /* 0x000000b000b07308 */ /* 0x000ee20000000800 */
[----:B-1----:R-:W-:-:S07]  /*4fa0*/  F2FP.BF16.PACK_AB R129, R117, R118 ;  /* 0x000000767581723e */ /* 0x002fce00000010ff */
[----:B------:R-:W1:Y:S01]  /*4fb0*/  MUFU.EX2 R172, R172 ;  /* 0x000000ac00ac7308 */ /* 0x000e620000000800 */
[----:B---3--:R-:W-:-:S07]  /*4fc0*/  F2FP.BF16.PACK_AB R131, R176, R175 ;  /* 0x000000afb083723e */ /* 0x008fce00000010ff */
[----:B------:R-:W-:Y:S01]  /*4fd0*/  MUFU.EX2 R171, R171 ;  /* 0x000000ab00ab7308 */ /* 0x000fe20000000800 */
[----:B------:R-:W-:Y:S01]  /*4fe0*/  HMMA.16816.F32.BF16 R132, R128, R136, RZ ;  /* 0x000000888084723c */ /* 0x000fe200000418ff */
[----:B-1----:R-:W-:-:S06]  /*4ff0*/  F2FP.BF16.PACK_AB R6, R172, R173 ;  /* 0x000000adac06723e */ /* 0x002fcc00000010ff */
[----:B------:R-:W1:Y:S01]  /*5000*/  MUFU.EX2 R170, R170 ;  /* 0x000000aa00aa7308 */ /* 0x000e620000000800 */
[C---:B------:R-:W-:Y:S07]  /*5010*/  HMMA.16816.F32.BF16 R136, R128.reuse, R138, RZ ;  /* 0x0000008a8088723c */ /* 0x040fee00000418ff */
[----:B------:R-:W-:Y:S01]  /*5020*/  MUFU.EX2 R3, R7 ;  /* 0x0000000700037308 */ /* 0x000fe20000000800 */
[C---:B------:R-:W-:Y:S07]  /*5030*/  HMMA.16816.F32.BF16 R36, R128.reuse, R40, RZ ;  /* 0x000000288024723c */ /* 0x040fee00000418ff */
[----:B------:R-:W3:Y:S01]  /*5040*/  MUFU.EX2 R156, R156 ;  /* 0x0000009c009c7308 */ /* 0x000ee20000000800 */
[----:B-1----:R-:W-:Y:S01]  /*5050*/  F2FP.BF16.PACK_AB R5, R170, R171 ;  /* 0x000000abaa05723e */ /* 0x002fe200000010ff */
[C---:B------:R-:W-:Y:S08]  /*5060*/  HMMA.16816.F32.BF16 R40, R128.reuse, R42, RZ ;  /* 0x0000002a8028723c */ /* 0x040ff000000418ff */
[----:B------:R-:W-:Y:S01]  /*5070*/  HMMA.16816.F32.BF16 R52, R128, R56, RZ ;  /* 0x000000388034723c */ /* 0x000fe200000418ff */
[----:B---3--:R-:W-:-:S07]  /*5080*/  F2FP.BF16.PACK_AB R7, R156, R3 ;  /* 0x000000039c07723e */ /* 0x008fce00000010ff */
[----:B------:R-:W-:Y:S08]  /*5090*/  HMMA.16816.F32.BF16 R56, R128, R58, RZ ;  /* 0x0000003a8038723c */ /* 0x000ff000000418ff */
[C---:B--2---:R-:W-:Y:S08]  /*50a0*/  HMMA.16816.F32.BF16 R132, R4.reuse, R8, R132 ;  /* 0x000000080484723c */ /* 0x044ff00000041884 */
[----:B------:R-:W-:Y:S01]  /*50b0*/  HMMA.16816.F32.BF16 R136, R4, R10, R136 ;  /* 0x0000000a0488723c */ /* 0x000fe20000041888 */
[----:B------:R-:W1:Y:S07]  /*50c0*/  LDSM.16.MT88.4 R8, [R252+0x2100] ;  /* 0x00210000fc08783b */ /* 0x000e6e0000004200 */
[C---:B------:R-:W-:Y:S08]  /*50d0*/  HMMA.16816.F32.BF16 R44, R128.reuse, R48, RZ ;  /* 0x00000030802c723c */ /* 0x040ff000000418ff */
[C---:B------:R-:W-:Y:S08]  /*50e0*/  HMMA.16816.F32.BF16 R48, R128.reuse, R50, RZ ;  /* 0x000000328030723c */ /* 0x040ff000000418ff */
[----:B------:R-:W-:Y:S08]  /*50f0*/  HMMA.16816.F32.BF16 R84, R128, R88, RZ ;  /* 0x000000588054723c */ /* 0x000ff000000418ff */
[C---:B------:R-:W-:Y:S08]  /*5100*/  HMMA.16816.F32.BF16 R44, R4.reuse, R12, R44 ;  /* 0x0000000c042c723c */ /* 0x040ff0000004182c */
[C---:B------:R-:W-:Y:S01]  /*5110*/  HMMA.16816.F32.BF16 R48, R4.reuse, R14, R48 ;  /* 0x0000000e0430723c */ /* 0x040fe20000041830 */
[----:B------:R-:W2:Y:S07]  /*5120*/  LDSM.16.MT88.4 R12, [R248+0x2100] ;  /* 0x00210000f80c783b */ /* 0x000eae0000004200 */
[C---:B-1----:R-:W-:Y:S08]  /*5130*/  HMMA.16816.F32.BF16 R36, R4.reuse, R8, R36 ;  /* 0x000000080424723c */ /* 0x042ff00000041824 */
[----:B------:R-:W-:Y:S01]  /*5140*/  HMMA.16816.F32.BF16 R40, R4, R10, R40 ;  /* 0x0000000a0428723c */ /* 0x000fe20000041828 */
[----:B------:R-:W1:Y:S07]  /*5150*/  LDSM.16.MT88.4 R8, [R249+0x2100] ;  /* 0x00210000f908783b */ /* 0x000e6e0000004200 */
[C---:B------:R-:W-:Y:S08]  /*5160*/  HMMA.16816.F32.BF16 R88, R128.reuse, R90, RZ ;  /* 0x0000005a8058723c */ /* 0x040ff000000418ff */
[C---:B------:R-:W-:Y:S08]  /*5170*/  HMMA.16816.F32.BF16 R60, R128.reuse, R64, RZ ;  /* 0x00000040803c723c */ /* 0x040ff000000418ff */
[C---:B------:R-:W-:Y:S08]  /*5180*/  HMMA.16816.F32.BF16 R64, R128.reuse, R66, RZ ;  /* 0x000000428040723c */ /* 0x040ff000000418ff */
[----:B------:R-:W-:Y:S08]  /*5190*/  HMMA.16816.F32.BF16 R100, R128, R104, RZ ;  /* 0x000000688064723c */ /* 0x000ff000000418ff */
[C---:B--2---:R-:W-:Y:S08]  /*51a0*/  HMMA.16816.F32.BF16 R60, R4.reuse, R12, R60 ;  /* 0x0000000c043c723c */ /* 0x044ff0000004183c */
[C---:B-1----:R-:W-:Y:S08]  /*51b0*/  HMMA.16816.F32.BF16 R52, R4.reuse, R8, R52 ;  /* 0x000000080434723c */ /* 0x042ff00000041834 */
[C---:B------:R-:W-:Y:S01]  /*51c0*/  HMMA.16816.F32.BF16 R56, R4.reuse, R10, R56 ;  /* 0x0000000a0438723c */ /* 0x040fe20000041838 */
[----:B------:R-:W1:Y:S07]  /*51d0*/  LDSM.16.MT88.4 R8, [R249+0x3900] ;  /* 0x00390000f908783b */ /* 0x000e6e0000004200 */
[----:B------:R-:W-:Y:S01]  /*51e0*/  HMMA.16816.F32.BF16 R64, R4, R14, R64 ;  /* 0x0000000e0440723c */ /* 0x000fe20000041840 */
[----:B------:R-:W2:Y:S07]  /*51f0*/  LDSM.16.MT88.4 R12, [R248+0x3900] ;  /* 0x00390000f80c783b */ /* 0x000eae0000004200 */
[C---:B------:R-:W-:Y:S08]  /*5200*/  HMMA.16816.F32.BF16 R104, R128.reuse, R106, RZ ;  /* 0x0000006a8068723c */ /* 0x040ff000000418ff */
[C---:B------:R-:W-:Y:S08]  /*5210*/  HMMA.16816.F32.BF16 R92, R128.reuse, R96, RZ ;  /* 0x00000060805c723c */ /* 0x040ff000000418ff */
[C---:B------:R-:W-:Y:S08]  /*5220*/  HMMA.16816.F32.BF16 R96, R128.reuse, R98, RZ ;  /* 0x000000628060723c */ /* 0x040ff000000418ff */
[----:B------:R-:W-:Y:S08]  /*5230*/  HMMA.16816.F32.BF16 R108, R128, R112, RZ ;  /* 0x00000070806c723c */ /* 0x000ff000000418ff */
[C---:B-1----:R-:W-:Y:S08]  /*5240*/  HMMA.16816.F32.BF16 R84, R4.reuse, R8, R84 ;  /* 0x000000080454723c */ /* 0x042ff00000041854 */
[C---:B------:R-:W-:Y:S01]  /*5250*/  HMMA.16816.F32.BF16 R88, R4.reuse, R10, R88 ;  /* 0x0000000a0458723c */ /* 0x040fe20000041858 */
[----:B------:R-:W1:Y:S07]  /*5260*/  LDSM.16.MT88.4 R8, [R252+0x5100] ;  /* 0x00510000fc08783b */ /* 0x000e6e0000004200 */
[----:B--2---:R-:W-:Y:S07]  /*5270*/  HMMA.16816.F32.BF16 R96, R4, R14, R96 ;  /* 0x0000000e0460723c */ /* 0x004fee0000041860 */
[----:B------:R-:W-:Y:S01]  /*5280*/  FADD.FTZ R14, R120, R121 ;  /* 0x00000079780e7221 */ /* 0x000fe20000010000 */
[----:B------:R-:W-:Y:S01]  /*5290*/  HMMA.16816.F32.BF16 R112, R128, R114, RZ ;  /* 0x000000728070723c */ /* 0x000fe200000418ff */
[----:B------:R-:W2:Y:S02]  /*52a0*/  LDSM.16.MT88.4 R120, [R249+0x4900] ;  /* 0x00490000f978783b */ /* 0x000ea40000004200 */
[----:B------:R-:W-:-:S04]  /*52b0*/  FADD.FTZ R14, R119, R14 ;  /* 0x0000000e770e7221 */ /* 0x000fc80000010000 */
[----:B------:R-:W-:Y:S01]  /*52c0*/  FADD.FTZ R14, R116, R14 ;  /* 0x0000000e740e7221 */ /* 0x000fe20000010000 */
[----:B------:R-:W-:Y:S03]  /*52d0*/  HMMA.16816.F32.BF16 R28, R128, R32, RZ ;  /* 0x00000020801c723c */ /* 0x000fe600000418ff */
[----:B------:R-:W-:-:S04]  /*52e0*/  FADD.FTZ R173, R173, R14 ;  /* 0x0000000eadad7221 */ /* 0x000fc80000010000 */
[----:B------:R-:W-:Y:S01]  /*52f0*/  FADD.FTZ R173, R172, R173 ;  /* 0x000000adacad7221 */ /* 0x000fe20000010000 */
[----:B------:R-:W-:Y:S07]  /*5300*/  HMMA.16816.F32.BF16 R92, R4, R12, R92 ;  /* 0x0000000c045c723c */ /* 0x000fee000004185c */
[----:B------:R-:W-:Y:S01]  /*5310*/  FADD.FTZ R12, R118, R117 ;  /* 0x00000075760c7221 */ /* 0x000fe20000010000 */
[----:B------:R-:W-:Y:S01]  /*5320*/  HMMA.16816.F32.BF16 R32, R128, R34, RZ ;  /* 0x000000228020723c */ /* 0x000fe200000418ff */
[----:B------:R-:W-:-:S02]  /*5330*/  FFMA.FTZ R13, R126, c[0x0][0x2d0], -R174 ;  /* 0x0000b4007e0d7a23 */ /* 0x000fc400000108ae */
[----:B------:R-:W-:Y:S02]  /*5340*/  FADD.FTZ R175, R175, R12 ;  /* 0x0000000cafaf7221 */ /* 0x000fe40000010000 */
[----:B------:R-:W-:Y:S02]  /*5350*/  FFMA.FTZ R12, R127, c[0x0][0x2d0], -R174 ;  /* 0x0000b4007f0c7a23 */ /* 0x000fe400000108ae */
[----:B------:R-:W-:Y:S01]  /*5360*/  FADD.FTZ R176, R176, R175 ;  /* 0x000000afb0b07221 */ /* 0x000fe20000010000 */
[----:B-1----:R-:W-:Y:S03]  /*5370*/  HMMA.16816.F32.BF16 R100, R4, R8, R100 ;  /* 0x000000080464723c */ /* 0x002fe60000041864 */
[----:B------:R-:W-:-:S04]  /*5380*/  FADD.FTZ R176, R171, R176 ;  /* 0x000000b0abb07221 */ /* 0x000fc80000010000 */
[----:B------:R-:W-:Y:S01]  /*5390*/  FADD.FTZ R170, R170, R176 ;  /* 0x000000b0aaaa7221 */ /* 0x000fe20000010000 */
[----:B------:R-:W-:Y:S01]  /*53a0*/  HMMA.16816.F32.BF16 R104, R4, R10, R104 ;  /* 0x0000000a0468723c */ /* 0x000fe20000041868 */
[----:B------:R-:W1:Y:S02]  /*53b0*/  LDSM.16.MT88.4 R8, [R250+0x5100] ;  /* 0x00510000fa08783b */ /* 0x000e640000004200 */
[----:B------:R-:W-:-:S04]  /*53c0*/  FADD.FTZ R170, R3, R170 ;  /* 0x000000aa03aa7221 */ /* 0x000fc80000010000 */
[----:B------:R-:W-:Y:S01]  /*53d0*/  FADD.FTZ R156, R156, R170 ;  /* 0x000000aa9c9c7221 */ /* 0x000fe20000010000 */
[C---:B--2---:R-:W-:Y:S08]  /*53e0*/  HMMA.16816.F32.BF16 R116, R128.reuse, R120, RZ ;  /* 0x000000788074723c */ /* 0x044ff000000418ff */
        /* <DEDUP_REMOVED lines=8> */
[C---:B------:R-:W-:Y:S08]  /*5470*/  HMMA.16816.F32.BF16 R148, R128.reuse, R152, RZ ;  /* 0x000000988094723c */ /* 0x040ff000000418ff */
[----:B------:R-:W-:Y:S08]  /*5480*/  HMMA.16816.F32.BF16 R152, R128, R154, RZ ;  /* 0x0000009a8098723c */ /* 0x000ff000000418ff */
[----:B--2---:R-:W-:Y:S07]  /*5490*/  HMMA.16816.F32.BF16 R76, R4, R16, R76 ;  /* 0x00000010044c723c */ /* 0x004fee000004184c */
[--C-:B------:R-:W-:Y:S01]  /*54a0*/  FFMA.FTZ R17, R125, c[0x0][0x2d0], -R174.reuse ;  /* 0x0000b4007d117a23 */ /* 0x100fe200000108ae */
[----:B------:R-:W-:Y:S01]  /*54b0*/  HMMA.16816.F32.BF16 R140, R128, R144, RZ ;  /* 0x00000090808c723c */ /* 0x000fe200000418ff */
[----:B------:R-:W-:-:S04]  /*54c0*/  FFMA.FTZ R16, R124, c[0x0][0x2d0], -R174 ;  /* 0x0000b4007c107a23 */ /* 0x000fc800000108ae */
[----:B------:R-:W-:Y:S03]  /*54d0*/  MUFU.EX2 R17, R17 ;  /* 0x0000001100117308 */ /* 0x000fe60000000800 */
[----:B------:R-:W-:Y:S05]  /*54e0*/  HMMA.16816.F32.BF16 R68, R128, R72, RZ ;  /* 0x000000488044723c */ /* 0x000fea00000418ff */
[----:B------:R-:W-:Y:S03]  /*54f0*/  MUFU.EX2 R16, R16 ;  /* 0x0000001000107308 */ /* 0x000fe60000000800 */
[C---:B-1----:R-:W-:Y:S08]  /*5500*/  HMMA.16816.F32.BF16 R116, R4.reuse, R8, R116 ;  /* 0x000000080474723c */ /* 0x042ff00000041874 */
[----:B------:R-:W-:Y:S01]  /*5510*/  HMMA.16816.F32.BF16 R120, R4, R10, R120 ;  /* 0x0000000a0478723c */ /* 0x000fe20000041878 */
[----:B------:R-:W1:Y:S07]  /*5520*/  LDSM.16.MT88.4 R8, [R248+0x4900] ;  /* 0x00490000f808783b */ /* 0x000e6e0000004200 */
[C---:B------:R-:W-:Y:S08]  /*5530*/  HMMA.16816.F32.BF16 R144, R128.reuse, R146, RZ ;  /* 0x000000928090723c */ /* 0x040ff000000418ff */
[C---:B------:R-:W-:Y:S08]  /*5540*/  HMMA.16816.F32.BF16 R72, R128.reuse, R74, RZ ;  /* 0x0000004a8048723c */ /* 0x040ff000000418ff */
[----:B------:R-:W-:Y:S08]  /*5550*/  HMMA.16816.F32.BF16 R80, R128, R82, RZ ;  /* 0x000000528050723c */ /* 0x000ff000000418ff */
[C---:B------:R-:W-:Y:S08]  /*5560*/  HMMA.16816.F32.BF16 R148, R4.reuse, R20, R148 ;  /* 0x000000140494723c */ /* 0x040ff00000041894 */
[----:B------:R-:W-:Y:S01]  /*5570*/  HMMA.16816.F32.BF16 R152, R4, R22, R152 ;  /* 0x000000160498723c */ /* 0x000fe20000041898 */
[----:B------:R-:W2:Y:S07]  /*5580*/  LDSM.16.MT88.4 R20, [R252+0x3900] ;  /* 0x00390000fc14783b */ /* 0x000eae0000004200 */
[C---:B-1----:R-:W-:Y:S08]  /*5590*/  HMMA.16816.F32.BF16 R124, R128.reuse, R8, RZ ;  /* 0x00000008807c723c */ /* 0x042ff000000418ff */
[----:B------:R-:W-:Y:S01]  /*55a0*/  HMMA.16816.F32.BF16 R128, R128, R10, RZ ;  /* 0x0000000a8080723c */ /* 0x000fe200000418ff */
[----:B------:R-:W1:Y:S07]  /*55b0*/  LDSM.16.MT88.4 R8, [R248+0x5100] ;  /* 0x00510000f808783b */ /* 0x000e6e0000004200 */
[C---:B------:R-:W-:Y:S08]  /*55c0*/  HMMA.16816.F32.BF16 R140, R4.reuse, R24, R140 ;  /* 0x00000018048c723c */ /* 0x040ff0000004188c */
[C---:B------:R-:W-:Y:S08]  /*55d0*/  HMMA.16816.F32.BF16 R144, R4.reuse, R26, R144 ;  /* 0x0000001a0490723c */ /* 0x040ff00000041890 */
[C---:B------:R-:W-:Y:S07]  /*55e0*/  HMMA.16816.F32.BF16 R80, R4.reuse, R18, R80 ;  /* 0x000000120450723c */ /* 0x040fee0000041850 */
[--C-:B------:R-:W-:Y:S01]  /*55f0*/  FFMA.FTZ R18, R168, c[0x0][0x2d0], -R169.reuse ;  /* 0x0000b400a8127a23 */ /* 0x100fe200000108a9 */
[----:B--2---:R-:W-:Y:S01]  /*5600*/  HMMA.16816.F32.BF16 R68, R4, R20, R68 ;  /* 0x000000140444723c */ /* 0x004fe20000041844 */
[----:B------:R-:W-:-:S04]  /*5610*/  FFMA.FTZ R19, R159, c[0x0][0x2d0], -R169 ;  /* 0x0000b4009f137a23 */ /* 0x000fc800000108a9 */
[----:B------:R-:W2:Y:S02]  /*5620*/  MUFU.EX2 R18, R18 ;  /* 0x0000001200127308 */ /* 0x000ea40000000800 */
[--C-:B------:R-:W-:Y:S01]  /*5630*/  FFMA.FTZ R21, R158, c[0x0][0x2d0], -R169.reuse ;  /* 0x0000b4009e157a23 */ /* 0x100fe200000108a9 */
[----:B------:R-:W-:Y:S01]  /*5640*/  HMMA.16816.F32.BF16 R72, R4, R22, R72 ;  /* 0x000000160448723c */ /* 0x000fe20000041848 */
[----:B------:R-:W-:-:S04]  /*5650*/  FFMA.FTZ R20, R157, c[0x0][0x2d0], -R169 ;  /* 0x0000b4009d147a23 */ /* 0x000fc800000108a9 */
[----:B------:R-:W3:Y:S03]  /*5660*/  MUFU.EX2 R19, R19 ;  /* 0x0000001300137308 */ /* 0x000ee60000000800 */
[C---:B-1----:R-:W-:Y:S05]  /*5670*/  HMMA.16816.F32.BF16 R124, R4.reuse, R8, R124 ;  /* 0x00000008047c723c */ /* 0x042fea000004187c */
[----:B------:R-:W-:Y:S01]  /*5680*/  MUFU.EX2 R21, R21 ;  /* 0x0000001500157308 */ /* 0x000fe20000000800 */
[----:B--2---:R-:W-:Y:S02]  /*5690*/  FADD.FTZ R156, R18, R156 ;  /* 0x0000009c129c7221 */ /* 0x004fe40000010000 */
[----:B------:R-:W-:Y:S01]  /*56a0*/  HMMA.16816.F32.BF16 R128, R4, R10, R128 ;  /* 0x0000000a0480723c */ /* 0x000fe20000041880 */
[----:B------:R-:W1:Y:S04]  /*56b0*/  LDSM.16.MT88.4 R8, [R250+0x1100] ;  /* 0x00110000fa08783b */ /* 0x000e680000004200 */
[----:B------:R-:W2:Y:S01]  /*56c0*/  MUFU.EX2 R4, R12 ;  /* 0x0000000c00047308 */ /* 0x000ea20000000800 */
[----:B---3--:R-:W-:Y:S01]  /*56d0*/  FADD.FTZ R156, R19, R156 ;  /* 0x0000009c139c7221 */ /* 0x008fe20000010000 */
[----:B------:R-:W-:-:S06]  /*56e0*/  F2FP.BF16.PACK_AB R6, R16, R17 ;  /* 0x000000111006723e */ /* 0x000fcc00000010ff */
[----:B------:R3:W4:Y:S08]  /*56f0*/  MUFU.EX2 R5, R13 ;  /* 0x0000000d00057308 */ /* 0x0007300000000800 */
[----:B------:R-:W1:Y:S01]  /*5700*/  MUFU.EX2 R20, R20 ;  /* 0x0000001400147308 */ /* 0x000e620000000800 */
[----:B--2---:R-:W-:Y:S01]  /*5710*/  FADD.FTZ R3, R4, R173 ;  /* 0x000000ad04037221 */ /* 0x004fe20000010000 */
[----:B---3--:R-:W2:Y:S03]  /*5720*/  LDSM.16.MT88.4 R12, [R252+0x1100] ;  /* 0x00110000fc0c783b */ /* 0x008ea60000004200 */
[C---:B----4-:R-:W-:Y:S01]  /*5730*/  FADD.FTZ R3, R5.reuse, R3 ;  /* 0x0000000305037221 */ /* 0x050fe20000010000 */
[----:B------:R-:W-:-:S02]  /*5740*/  F2FP.BF16.PACK_AB R4, R5, R4 ;  /* 0x000000040504723e */ /* 0x000fc400000010ff */
[----:B------:R-:W-:Y:S01]  /*5750*/  F2FP.BF16.PACK_AB R5, R19, R18 ;  /* 0x000000121305723e */ /* 0x000fe200000010ff */
[----:B------:R-:W-:Y:S01]  /*5760*/  FADD.FTZ R3, R17, R3 ;  /* 0x0000000311037221 */ /* 0x000fe20000010000 */
[----:B-1----:R-:W-:Y:S01]  /*5770*/  F2FP.BF16.PACK_AB R7, R20, R21 ;  /* 0x000000151407723e */ /* 0x002fe200000010ff */
[----:B------:R-:W-:-:S06]  /*5780*/  FADD.FTZ R21, R21, R156 ;  /* 0x0000009c15157221 */ /* 0x000fcc0000010000 */
[C---:B------:R-:W-:Y:S08]  /*5790*/  HMMA.16816.F32.BF16 R140, R4.reuse, R8, R140 ;  /* 0x00000008048c723c */ /* 0x040ff0000004188c */
        /* <DEDUP_REMOVED lines=43> */
[C---:B--2---:R-:W-:Y:S08]  /*5a50*/  HMMA.16816.F32.BF16 R116, R4.reuse, R12, R116 ;  /* 0x0000000c0474723c */ /* 0x044ff00000041874 */
[----:B------:R-:W-:Y:S07]  /*5a60*/  HMMA.16816.F32.BF16 R120, R4, R14, R120 ;  /* 0x0000000e0478723c */ /* 0x000fee0000041878 */
[----:B------:R-:W-:-:S02]  /*5a70*/  FADD.FTZ R4, R16, R3 ;  /* 0x0000000310047221 */ /* 0x000fc40000010000 */
[----:B------:R-:W-:-:S03]  /*5a80*/  FADD.FTZ R3, R20, R21 ;  /* 0x0000001514037221 */ /* 0x000fc60000010000 */
[----:B------:R1:W-:Y:S04]  /*5a90*/  STL [R1+0x44], R4 ;  /* 0x0000440401007387 */ /* 0x0003e80000100800 */
[----:B------:R1:W-:Y:S01]  /*5aa0*/  STL [R1+0x40], R3 ;  /* 0x0000400301007387 */ /* 0x0003e20000100800 */
[----:B------:R-:W-:Y:S05]  /*5ab0*/  @P0 BRA `(.L_x_402) ;  /* 0x0000018000000947 */ /* 0x000fea0003800000 */
[----:B------:R-:W-:Y:S01]  /*5ac0*/  ISETP.LT.AND P0, PT, RZ, UR4, PT ;  /* 0x00000004ff007c0c */ /* 0x000fe2000bf01270 */
[----:B------:R-:W-:-:S12]  /*5ad0*/  UIADD3 UR26, UR4, -0x1, URZ ;  /* 0xffffffff041a7890 */ /* 0x000fd8000fffe03f */
[----:B------:R-:W-:Y:S05]  /*5ae0*/  @P0 BRA `(.L_x_403) ;  /* 0x000000a000000947 */ /* 0x000fea0003800000 */
[----:B------:R-:W-:Y:S02]  /*5af0*/  UMOV UR26, 0x1 ;  /* 0x00000001001a7882 */ /* 0x000fe40000000000 */
        /* <DEDUP_REMOVED lines=9> */
.L_x_403:
[----:B------:R-:W-:Y:S02]  /*5b90*/  UMOV UR5, 0x1 ;  /* 0x0000000100057882 */ /* 0x000fe40000000000 */
[----:B------:R-:W-:Y:S02]  /*5ba0*/  ULDC UR4, c[0x0][0x32c] ;  /* 0x0000cb0000047ab9 */ /* 0x000fe40000000800 */
[----:B------:R-:W-:-:S03]  /*5bb0*/  UISETP.NE.AND UP0, UPT, UR5, UR4, UPT ;  /* 0x000000040500728c */ /* 0x000fc6000bf05270 */
[----:B------:R-:W-:Y:S02]  /*5bc0*/  ULDC.64 UR4, c[0x0][0x330] ;  /* 0x0000cc0000047ab9 */ /* 0x000fe40000000a00 */
[----:B------:R-:W-:-:S07]  /*5bd0*/  UIMAD.WIDE.U32 UR28, UR26, UR4, URZ ;  /* 0x000000041a1c72a5 */ /* 0x000fce000f8e003f */
[----:B------:R-:W-:Y:S02]  /*5be0*/  @UP0 UMOV UR27, UR29 ;  /* 0x0000001d001b0c82 */ /* 0x000fe40008000000 */
[----:B------:R-:W-:Y:S02]  /*5bf0*/  @UP0 USHF.R.U32.HI UR26, URZ, UR5, UR27 ;  /* 0x000000053f1a0299 */ /* 0x000fe4000801161b */
.L_x_404:
[----:B------:R-:W-:Y:S02]  /*5c00*/  ULDC UR4, c[0x0][0x32c] ;  /* 0x0000cb0000047ab9 */ /* 0x000fe40000000800 */
[----:B------:R-:W-:-:S04]  /*5c10*/  UIMAD UR4, UR26, UR4, UR4 ;  /* 0x000000041a0472a4 */ /* 0x000fc8000f8e0204 */
[----:B------:R-:W-:-:S04]  /*5c20*/  UISETP.LT.AND UP0, UPT, UR25, UR4, UPT ;  /* 0x000000041900728c */ /* 0x000fc8000bf01270 */
[----:B------:R-:W-:-:S04]  /*5c30*/  USEL UR25, UR25, UR4, UP0 ;  /* 0x0000000419197287 */ /* 0x000fc80008000000 */
.L_x_402:
[----:B------:R-:W-:-:S04]  /*5c40*/  UIMAD.WIDE UR4, UR25, 0x2aaaaaab, URZ ;  /* 0x2aaaaaab190478a5 */ /* 0x000fc8000f8e023f */
[----:B------:R-:W-:-:S04]  /*5c50*/  USHF.R.U32.HI UR4, URZ, 0x1f, UR5 ;  /* 0x0000001f3f047899 */ /* 0x000fc80008011605 */
[----:B------:R-:W-:-:S04]  /*5c60*/  ULEA.HI.SX32 UR4, UR5, UR4, 0x1d ;  /* 0x0000000405047291 */ /* 0x000fc8000f8fea3f */
[----:B------:R-:W-:-:S04]  /*5c70*/  UISETP.LT.AND UP0, UPT, UR8, UR4, UPT ;  /* 0x000000040800728c */ /* 0x000fc8000bf01270 */
[----:B------:R-:W-:-:S04]  /*5c80*/  USEL UR4, UR8, UR4, !UP0 ;  /* 0x0000000408047287 */ /* 0x000fc8000c000000 */
[----:B------:R-:W-:-:S06]  /*5c90*/  UISETP.GE.AND UP0, UPT, UR24, UR4, UPT ;  /* 0x000000041800728c */ /* 0x000fcc000bf06270 */
[----:B------:R-:W-:-:S13]  /*5ca0*/  PLOP3.LUT P0, PT, PT, PT, UP0, 0x40, 0x0 ;  /* 0x000000000000781c */ /* 0x000fda0003f0e808 */
[----:B------:R-:W-:Y:S05]  /*5cb0*/  @P0 BRA `(.L_x_405) ;  /* 0x00003f8000000947 */ /* 0x000fea0003800000 */
[----:B------:R-:W2:Y:S04]  /*5cc0*/  LDL R5, [R1+0x24] ;  /* 0x0000240001057983 */ /* 0x000ea80000100800 */
[----:B-1----:R-:W3:Y:S04]  /*5cd0*/  LDL R4, [R1+0x30] ;  /* 0x0000300001047983 */ /* 0x002ee80000100800 */
[----:B------:R-:W4:Y:S04]  /*5ce0*/  LDL R3, [R1+0x18] ;  /* 0x0000180001037983 */ /* 0x000f280000100800 */
[----:B------:R-:W5:Y:S01]  /*5cf0*/  LDL R7, [R1+0x3c] ;  /* 0x00003c0001077983 */ /* 0x000f620000100800 */
[----:B------:R-:W-:Y:S01]  /*5d00*/  MOV R156, R2 ;  /* 0x00000002009c7202 */ /* 0x000fe20000000f00 */
[----:B------:R-:W-:Y:S01]  /*5d10*/  UMOV UR5, UR24 ;  /* 0x0000001800057c82 */ /* 0x000fe20008000000 */
[----:B--2---:R-:W-:Y:S01]  /*5d20*/  IMAD.MOV.U32 R6, RZ, RZ, R5 ;  /* 0x000000ffff067224 */ /* 0x004fe200078e0005 */
[----:B---3--:R-:W-:Y:S01]  /*5d30*/  MOV R5, R4 ;  /* 0x0000000400057202 */ /* 0x008fe20000000f00 */
[----:B----4-:R-:W-:-:S02]  /*5d40*/  IMAD.MOV.U32 R4, RZ, RZ, R3 ;  /* 0x000000ffff047224 */ /* 0x010fc400078e0003 */
[----:B------:R-:W-:Y:S01]  /*5d50*/  IMAD.MOV.U32 R3, RZ, RZ, R0 ;  /* 0x000000ffff037224 */ /* 0x000fe200078e0000 */
[C---:B-----5:R-:W-:Y:S02]  /*5d60*/  SHF.L.U64.HI R0, R6.reuse, 0x1, R7 ;  /* 0x0000000106007819 */ /* 0x060fe40000010207 */
[----:B------:R-:W-:Y:S02]  /*5d70*/  SHF.L.U32 R6, R6, 0x1, RZ ;  /* 0x0000000106067819 */ /* 0x000fe400000006ff */
[C---:B------:R-:W-:Y:S01]  /*5d80*/  SHF.L.U64.HI R2, R4.reuse, 0x1, R5 ;  /* 0x0000000104027819 */ /* 0x040fe20000010205 */
[----:B------:R1:W-:Y:S04]  /*5d90*/  STL [R1+0x48], R0 ;  /* 0x0000480001007387 */ /* 0x0003e80000100800 */
[----:B------:R2:W-:Y:S04]  /*5da0*/  STL [R1+0x4c], R6 ;  /* 0x00004c0601007387 */ /* 0x0005e80000100800 */
[----:B------:R2:W-:Y:S01]  /*5db0*/  STL [R1+0x50], R2 ;  /* 0x0000500201007387 */ /* 0x0005e20000100800 */
[----:B-1----:R-:W-:-:S05]  /*5dc0*/  IMAD.SHL.U32 R0, R4, 0x2, RZ ;  /* 0x0000000204007824 */ /* 0x002fca00078e00ff */
[----:B------:R2:W-:Y:S02]  /*5dd0*/  STL [R1+0x54], R0 ;  /* 0x0000540001007387 */ /* 0x0005e40000100800 */
.L_x_418:
[----:B--2---:R-:W2:Y:S01]  /*5de0*/  LDL R2, [R1+0x4] ;  /* 0x0000040001027983 */ /* 0x004ea20000100800 */
[----:B------:R-:W-:Y:S04]  /*5df0*/  DEPBAR.LE SB0, 0x0 ;  /* 0x000080000000791a */ /* 0x000fe80000000000 */
[----:B------:R-:W3:Y:S01]  /*5e00*/  LDL R0, [R1] ;  /* 0x0000000001007983 */ /* 0x000ee20000100800 */
[----:B------:R-:W-:Y:S03]  /*5e10*/  UISETP.GT.AND UP0, UPT, UR8, UR5, UPT ;  /* 0x000000050800728c */ /* 0x000fe6000bf04270 */
[----:B------:R-:W-:Y:S03]  /*5e20*/  BAR.SYNC.DEFER_BLOCKING 0x0 ;  /* 0x0000000000007b1d */ /* 0x000fe60000010000 */
[----:B------:R-:W-:Y:S03]  /*5e30*/  PLOP3.LUT P0, PT, PT, PT, UP0, 0x80, 0x0 ;  /* 0x000000000000781c */ /* 0x000fe60003f0f008 */
[----:B------:R1:W4:Y:S04]  /*5e40*/  LDSM.16.M88.4 R172, [R247] ;  /* 0x00000000f7ac783b */ /* 0x0003280000000200 */
[----:B------:R1:W1:Y:S04]  /*5e50*/  LDSM.16.M88.4 R176, [R246] ;  /* 0x00000000f6b0783b */ /* 0x0002680000000200 */
[----:B--2---:R2:W1:Y:S04]  /*5e60*/  LDSM.16.M88.4 R8, [R2+0x10100] ;  /* 0x010100000208783b */ /* 0x0044680000000200 */
[----:B------:R2:W1:Y:S04]  /*5e70*/  LDSM.16.M88.4 R16, [R2+0x10900] ;  /* 0x010900000210783b */ /* 0x0004680000000200 */
[----:B------:R2:W1:Y:S04]  /*5e80*/  LDSM.16.M88.4 R24, [R2+0x11100] ;  /* 0x011100000218783b */ /* 0x0004680000000200 */
[----:B---3--:R2:W3:Y:S01]  /*5e90*/  LDSM.16.M88.4 R168, [R0] ;  /* 0x0000000000a8783b */ /* 0x0084e20000000200 */
[----:B------:R-:W-:-:S05]  /*5ea0*/  @P0 BRA `(.L_x_406) ;  /* 0x000004b000000947 */ /* 0x000fca0003800000 */
[----:B--2-4-:R-:W2:Y:S01]  /*5eb0*/  LDL R0, [R1+0xc] ;  /* 0x00000c0001007983 */ /* 0x014ea20000100800 */
[----:B------:R-:W-:Y:S03]  /*5ec0*/  BSSY B0, `(.L_x_406) ;  /* 0x0000049000007945 */ /* 0x000fe60003800000 */
[----:B------:R-:W4:Y:S04]  /*5ed0*/  LDL R12, [R1+0x8] ;  /* 0x00000800010c7983 */ /* 0x000f280000100800 */
[----:B------:R-:W5:Y:S04]  /*5ee0*/  LDL R7, [R1+0x24] ;  /* 0x0000240001077983 */ /* 0x000f680000100800 */
[----:B---3--:R-:W3:Y:S04]  /*5ef0*/  LDL R158, [R1+0x4c] ;  /* 0x00004c00019e7983 */ /* 0x008ee80000100800 */
        /* <DEDUP_REMOVED lines=8> */
[----:B--2---:R-:W-:Y:S01]  /*5f80*/  IMAD.WIDE.U32 R4, R0, c[0x0][0x208], RZ ;  /* 0x0000820000047a25 */ /* 0x004fe200078e00ff */
[----:B------:R-:W-:Y:S05]  /*5f90*/  SHF.R.S32.HI R2, RZ, 0x1f, R0 ;  /* 0x0000001fff027819 */ /* 0x000fea0000011400 */
[----:B------:R-:W-:Y:S01]  /*5fa0*/  IMAD R2, R2, c[0x0][0x208], RZ ;  /* 0x0000820002027a24 */ /* 0x000fe200078e02ff */
[----:B-----5:R-:W-:Y:S03]  /*5fb0*/  ISETP.GE.AND P1, PT, R7, c[0x0][0x1d4], PT ;  /* 0x0000750007007a0c */ /* 0x020fe60003f26270 */
[----:B------:R-:W-:Y:S01]  /*5fc0*/  IMAD R2, R0, c[0x0][0x20c], R2 ;  /* 0x0000830000027a24 */ /* 0x000fe200078e0202 */
[----:B----4-:R-:W-:Y:S03]  /*5fd0*/  SHF.R.S32.HI R0, RZ, 0x1f, R12 ;  /* 0x0000001fff007819 */ /* 0x010fe6000001140c */
[----:B------:R-:W-:Y:S02]  /*5fe0*/  IMAD.IADD R5, R5, 0x1, R2 ;  /* 0x0000000105057824 */ /* 0x000fe400078e0202 */
[----:B------:R-:W-:Y:S02]  /*5ff0*/  IMAD R0, R0, c[0x0][0x218], RZ ;  /* 0x0000860000007a24 */ /* 0x000fe400078e02ff */
[C---:B------:R-:W-:Y:S04]  /*6000*/  IMAD.WIDE.U32 R4, R12.reuse, c[0x0][0x218], R4 ;  /* 0x000086000c047a25 */ /* 0x040fe800078e0004 */
[----:B------:R-:W-:Y:S01]  /*6010*/  IMAD R0, R12, c[0x0][0x21c], R0 ;  /* 0x000087000c007a24 */ /* 0x000fe200078e0200 */
[----:B------:R-:W-:Y:S04]  /*6020*/  IADD3 R15, P0, R4, UR14, RZ ;  /* 0x0000000e040f7c10 */ /* 0x000fe8000ff1e0ff */
[----:B------:R-:W-:Y:S02]  /*6030*/  IADD3.X R4, R5, UR16, R0, P0, !PT ;  /* 0x0000001005047c10 */ /* 0x000fe400087fe400 */
[C---:B------:R-:W-:Y:S04]  /*6040*/  LEA R0, P0, R15.reuse, c[0x0][0x1f8], 0x1 ;  /* 0x00007e000f007a11 */ /* 0x040fe800078008ff */
[----:B------:R-:W-:Y:S01]  /*6050*/  LEA.HI.X R15, R15, c[0x0][0x1fc], R4, 0x1, P0 ;  /* 0x00007f000f0f7a11 */ /* 0x000fe200000f0c04 */
[----:B------:R-:W2:Y:S01]  /*6060*/  SHFL.IDX PT, R12, R0, RZ, 0x181f ;  /* 0x00181fff000c7589 */ /* 0x000ea200000e0000 */
[----:B---3--:R-:W-:Y:S03]  /*6070*/  SHF.L.U64.HI R2, R6, 0x1, R20 ;  /* 0x0000000106027819 */ /* 0x008fe60000010214 */
[----:B------:R-:W3:Y:S01]  /*6080*/  SHFL.IDX PT, R7, R15, RZ, 0x181f ;  /* 0x00181fff0f077589 */ /* 0x000ee200000e0000 */
[C---:B--2---:R-:W-:Y:S05]  /*6090*/  IADD3 R4, P0, R12.reuse, R158, RZ ;  /* 0x0000009e0c047210 */ /* 0x044fea0007f1e0ff */
[C---:B---3--:R-:W-:Y:S05]  /*60a0*/  IMAD.X R5, R7.reuse, 0x1, R157, P0 ;  /* 0x0000000107057824 */ /* 0x048fea00000e069d */
[----:B------:R-:W-:Y:S01]  /*60b0*/  @!PT LDS RZ, [RZ] ;  /* 0x00000000fffff984 */ /* 0x000fe20000000800 */
[----:B------:R2:W-:Y:S02]  /*60c0*/  LDGSTS.E.BYPASS.LTC128B.128 [R14+0x100], [R4.64], !P1 ;  /* 0x00100000040e7fae */ /* 0x0005e4000c901d56 */
[----:B--2---:R-:W-:Y:S02]  /*60d0*/  IADD3 R4, P0, R12, R22, RZ ;  /* 0x000000160c047210 */ /* 0x004fe40007f1e0ff */
[----:B------:R-:W2:Y:S03]  /*60e0*/  S2R R22, SR_TID.X ;  /* 0x0000000000167919 */ /* 0x000ea60000002100 */
[----:B------:R-:W-:Y:S05]  /*60f0*/  IMAD.X R5, R7, 0x1, R21, P0 ;  /* 0x0000000107057824 */ /* 0x000fea00000e0615 */
[----:B------:R3:W-:Y:S01]  /*6100*/  LDGSTS.E.BYPASS.LTC128B.128 [R14+0x1900], [R4.64], !P6 ;  /* 0x01900000040e7fae */ /* 0x0007e2000f101d56 */
[----:B--2---:R-:W-:Y:S01]  /*6110*/  ISETP.GT.AND P1, PT, R22, 0x7f, PT ;  /* 0x0000007f1600780c */ /* 0x004fe20003f24270 */
[----:B---3--:R-:W-:Y:S01]  /*6120*/  IMAD.SHL.U32 R4, R6, 0x2, RZ ;  /* 0x0000000206047824 */ /* 0x008fe200078e00ff */
[C---:B------:R-:W-:Y:S01]  /*6130*/  SHF.L.U64.HI R5, R13.reuse, 0x1, R23 ;  /* 0x000000010d057819 */ /* 0x040fe20000010217 */
[----:B------:R-:W-:Y:S03]  /*6140*/  IMAD.SHL.U32 R6, R13, 0x2, RZ ;  /* 0x000000020d067824 */ /* 0x000fe600078e00ff */
[C---:B------:R-:W-:Y:S05]  /*6150*/  IADD3 R20, P0, R12.reuse, R4, RZ ;  /* 0x000000040c147210 */ /* 0x040fea0007f1e0ff */
[C---:B------:R-:W-:Y:S01]  /*6160*/  IMAD.X R21, R7.reuse, 0x1, R2, P0 ;  /* 0x0000000107157824 */ /* 0x040fe200000e0602 */
[----:B------:R-:W-:Y:S04]  /*6170*/  IADD3 R12, P0, R12, R6, RZ ;  /* 0x000000060c0c7210 */ /* 0x000fe80007f1e0ff */
[----:B------:R2:W-:Y:S01]  /*6180*/  LDGSTS.E.BYPASS.LTC128B.128 [R14+0x3100], [R20.64], !P5 ;  /* 0x03100000140e7fae */ /* 0x0005e2000e901d56 */
[----:B------:R-:W-:Y:S05]  /*6190*/  IMAD.X R13, R7, 0x1, R5, P0 ;  /* 0x00000001070d7824 */ /* 0x000fea00000e0605 */
[----:B------:R2:W-:Y:S01]  /*61a0*/  LDGSTS.E.BYPASS.LTC128B.128 [R14+0x4900], [R12.64], !P4 ;  /* 0x049000000c0e7fae */ /* 0x0005e2000e101d56 */
[----:B------:R-:W-:-:S05]  /*61b0*/  @P1 BRA `(.L_x_407) ;  /* 0x0000019000001947 */ /* 0x000fca0003800000 */
[----:B------:R-:W-:-:S05]  /*61c0*/  BRA.DIV ~URZ, `(.L_x_408) ;  /* 0x0000dac27f007947 */ /* 0x000fca000b800000 */
[----:B------:R3:W4:Y:S04]  /*61d0*/  SHFL.IDX PT, R7, R15, 0x1, 0x181f ;  /* 0x00381f000f077f89 */ /* 0x00072800000e0000 */
[----:B--2---:R3:W2:Y:S02]  /*61e0*/  SHFL.IDX PT, R13, R0, 0x1, 0x181f ;  /* 0x00381f00000d7f89 */ /* 0x0046a400000e0000 */
.L_x_446:
[----:B---3--:R-:W3:Y:S04]  /*61f0*/  LDL R15, [R1+0x24] ;  /* 0x00002400010f7983 */ /* 0x008ee80000100800 */
[----:B------:R-:W5:Y:S04]  /*6200*/  LDL R14, [R1+0x4c] ;  /* 0x00004c00010e7983 */ /* 0x000f680000100800 */
[----:B----4-:R-:W4:Y:S04]  /*6210*/  LDL R21, [R1+0x48] ;  /* 0x0000480001157983 */ /* 0x010f280000100800 */
[----:B--2---:R-:W2:Y:S04]  /*6220*/  LDL R0, [R1+0x1c] ;  /* 0x00001c0001007983 */ /* 0x004ea80000100800 */
[----:B------:R-:W2:Y:S04]  /*6230*/  LDL R20, [R1+0x54] ;  /* 0x0000540001147983 */ /* 0x000ea80000100800 */
[----:B------:R-:W2:Y:S01]  /*6240*/  LDL R12, [R1+0x50] ;  /* 0x00005000010c7983 */ /* 0x000ea20000100800 */
[----:B---3--:R-:W-:Y:S02]  /*6250*/  ISETP.GE.AND P1, PT, R15, c[0x0][0x1d4], PT ;  /* 0x000075000f007a0c */ /* 0x008fe40003f26270 */
[----:B-----5:R-:W-:Y:S05]  /*6260*/  IADD3 R14, P0, R13, R14, RZ ;  /* 0x0000000e0d0e7210 */ /* 0x020fea0007f1e0ff */
[----:B----4-:R-:W-:Y:S06]  /*6270*/  IMAD.X R15, R7, 0x1, R21, P0 ;  /* 0x00000001070f7824 */ /* 0x010fec00000e0615 */
[----:B------:R-:W-:Y:S01]  /*6280*/  @!PT LDS RZ, [RZ] ;  /* 0x00000000fffff984 */ /* 0x000fe20000000800 */
[----:B------:R-:W-:Y:S01]  /*6290*/  @!PT LDS RZ, [RZ] ;  /* 0x00000000fffff984 */ /* 0x000fe20000000800 */
[----:B------:R-:W-:Y:S01]  /*62a0*/  @!PT LDS RZ, [RZ] ;  /* 0x00000000fffff984 */ /* 0x000fe20000000800 */
[----:B--2---:R2:W-:Y:S02]  /*62b0*/  LDGSTS.E.BYPASS.LTC128B.128 [R0+0x1100], [R14.64], !P1 ;  /* 0x011000000e007fae */ /* 0x0045e4000c901d56 */
[----:B--2---:R-:W-:Y:S05]  /*62c0*/  IADD3 R14, P0, R13, R20, RZ ;  /* 0x000000140d0e7210 */ /* 0x004fea0007f1e0ff */
[----:B------:R-:W-:Y:S01]  /*62d0*/  IMAD.X R15, R7, 0x1, R12, P0 ;  /* 0x00000001070f7824 */ /* 0x000fe200000e060c */
[----:B------:R-:W-:Y:S04]  /*62e0*/  IADD3 R20, P0, R13, R4, RZ ;  /* 0x000000040d147210 */ /* 0x000fe80007f1e0ff */
[----:B------:R2:W-:Y:S01]  /*62f0*/  LDGSTS.E.BYPASS.LTC128B.128 [R0+0x2900], [R14.64], !P6 ;  /* 0x029000000e007fae */ /* 0x0005e2000f101d56 */
[----:B------:R-:W-:Y:S01]  /*6300*/  IMAD.X R21, R7, 0x1, R2, P0 ;  /* 0x0000000107157824 */ /* 0x000fe200000e0602 */
[----:B------:R-:W-:Y:S04]  /*6310*/  IADD3 R6, P0, R13, R6, RZ ;  /* 0x000000060d067210 */ /* 0x000fe80007f1e0ff */
[----:B------:R2:W-:Y:S01]  /*6320*/  LDGSTS.E.BYPASS.LTC128B.128 [R0+0x4100], [R20.64], !P5 ;  /* 0x0410000014007fae */ /* 0x0005e2000e901d56 */
[----:B------:R-:W-:Y:S05]  /*6330*/  IMAD.X R7, R7, 0x1, R5, P0 ;  /* 0x0000000107077824 */ /* 0x000fea00000e0605 */
[----:B------:R2:W-:Y:S03]  /*6340*/  LDGSTS.E.BYPASS.LTC128B.128 [R0+0x5900], [R6.64], !P4 ;  /* 0x0590000006007fae */ /* 0x0005e6000e101d56 */
.L_x_407:
[----:B------:R-:W-:Y:S05]  /*6350*/  BSYNC B0 ;  /* 0x0000000000007941 */ /* 0x000fea0003800000 */
.L_x_406:
[----:B--2-4-:R-:W2:Y:S04]  /*6360*/  LDL R0, [R1+0x4] ;  /* 0x0000040001007983 */ /* 0x014ea80000100800 */
[----:B------:R-:W0:Y:S01]  /*6370*/  LDGDEPBAR ;  /* 0x00000000000079af */ /* 0x000e220000000000 */
[----:B------:R-:W-:Y:S01]  /*6380*/  WARPSYNC 0xffffffff ;  /* 0xffffffff00007948 */ /* 0x000fe20003800000 */
[C---:B-1----:R-:W-:Y:S01]  /*6390*/  HMMA.16816.F32.BF16 R4, R160.reuse, R8, RZ ;  /* 0x00000008a004723c */ /* 0x042fe200000418ff */
[----:B------:R-:W-:Y:S06]  /*63a0*/  UISETP.GT.AND UP0, UPT, UR5, UR8, UPT ;  /* 0x000000080500728c */ /* 0x000fec000bf04270 */
[----:B------:R-:W-:Y:S01]  /*63b0*/  PLOP3.LUT P0, PT, PT, PT, UP0, 0x40, 0x0 ;  /* 0x000000000000781c */ /* 0x000fe20003f0e808 */
[C---:B------:R-:W-:Y:S08]  /*63c0*/  HMMA.16816.F32.BF16 R8, R160.reuse, R10, RZ ;  /* 0x0000000aa008723c */ /* 0x040ff000000418ff */
[C---:B------:R-:W-:Y:S08]  /*63d0*/  HMMA.16816.F32.BF16 R12, R160.reuse, R16, RZ ;  /* 0x00000010a00c723c */ /* 0x040ff000000418ff */
[C---:B------:R-:W-:Y:S08]  /*63e0*/  HMMA.16816.F32.BF16 R16, R160.reuse, R18, RZ ;  /* 0x00000012a010723c */ /* 0x040ff000000418ff */
[C---:B------:R-:W-:Y:S08]  /*63f0*/  HMMA.16816.F32.BF16 R20, R160.reuse, R24, RZ ;  /* 0x00000018a014723c */ /* 0x040ff000000418ff */
[----:B------:R-:W-:Y:S08]  /*6400*/  HMMA.16816.F32.BF16 R24, R160, R26, RZ ;  /* 0x0000001aa018723c */ /* 0x000ff000000418ff */
[C---:B---3--:R-:W-:Y:S08]  /*6410*/  HMMA.16816.F32.BF16 R4, R164.reuse, R168, R4 ;  /* 0x000000a8a404723c */ /* 0x048ff00000041804 */
[C---:B------:R-:W-:Y:S01]  /*6420*/  HMMA.16816.F32.BF16 R8, R164.reuse, R170, R8 ;  /* 0x000000aaa408723c */ /* 0x040fe20000041808 */
[----:B------:R-:W1:Y:S07]  /*6430*/  LDSM.16.M88.4 R168, [R251+0x10100] ;  /* 0x01010000fba8783b */ /* 0x000e6e0000000200 */
[C---:B------:R-:W-:Y:S08]  /*6440*/  HMMA.16816.F32.BF16 R12, R164.reuse, R172, R12 ;  /* 0x000000aca40c723c */ /* 0x040ff0000004180c */
[C---:B------:R-:W-:Y:S01]  /*6450*/  HMMA.16816.F32.BF16 R16, R164.reuse, R174, R16 ;  /* 0x000000aea410723c */ /* 0x040fe20000041810 */
[----:B------:R-:W3:Y:S07]  /*6460*/  LDSM.16.M88.4 R172, [R251+0x10900] ;  /* 0x01090000fbac783b */ /* 0x000eee0000000200 */
[C---:B------:R-:W-:Y:S08]  /*6470*/  HMMA.16816.F32.BF16 R20, R164.reuse, R176, R20 ;  /* 0x000000b0a414723c */ /* 0x040ff00000041814 */
[----:B------:R-:W-:Y:S08]  /*6480*/  HMMA.16816.F32.BF16 R24, R164, R178, R24 ;  /* 0x000000b2a418723c */ /* 0x000ff00000041818 */
[C---:B-1----:R-:W-:Y:S08]  /*6490*/  HMMA.16816.F32.BF16 R4, R180.reuse, R168, R4 ;  /* 0x000000a8b404723c */ /* 0x042ff00000041804 */
[C---:B------:R-:W-:Y:S01]  /*64a0*/  HMMA.16816.F32.BF16 R8, R180.reuse, R170, R8 ;  /* 0x000000aab408723c */ /* 0x040fe20000041808 */
[----:B------:R-:W1:Y:S07]  /*64b0*/  LDSM.16.M88.4 R168, [R251+0x11100] ;  /* 0x01110000fba8783b */ /* 0x000e6e0000000200 */
[C---:B---3--:R-:W-:Y:S08]  /*64c0*/  HMMA.16816.F32.BF16 R12, R180.reuse, R172, R12 ;  /* 0x000000acb40c723c */ /* 0x048ff0000004180c */
[C---:B------:R-:W-:Y:S01]  /*64d0*/  HMMA.16816.F32.BF16 R16, R180.reuse, R174, R16 ;  /* 0x000000aeb410723c */ /* 0x040fe20000041810 */
[----:B------:R-:W3:Y:S07]  /*64e0*/  LDSM.16.M88.4 R172, [R245] ;  /* 0x00000000f5ac783b */ /* 0x000eee0000000200 */
[C---:B-1----:R-:W-:Y:S08]  /*64f0*/  HMMA.16816.F32.BF16 R20, R180.reuse, R168, R20 ;  /* 0x000000a8b414723c */ /* 0x042ff00000041814 */
[----:B------:R-:W-:Y:S01]  /*6500*/  HMMA.16816.F32.BF16 R24, R180, R170, R24 ;  /* 0x000000aab418723c */ /* 0x000fe20000041818 */
[----:B------:R-:W1:Y:S07]  /*6510*/  LDSM.16.M88.4 R168, [R245+0x800] ;  /* 0x00080000f5a8783b */ /* 0x000e6e0000000200 */
[C---:B---3--:R-:W-:Y:S08]  /*6520*/  HMMA.16816.F32.BF16 R4, R184.reuse, R172, R4 ;  /* 0x000000acb804723c */ /* 0x048ff00000041804 */
[C---:B------:R-:W-:Y:S01]  /*6530*/  HMMA.16816.F32.BF16 R8, R184.reuse, R174, R8 ;  /* 0x000000aeb808723c */ /* 0x040fe20000041808 */
[----:B------:R-:W3:Y:S07]  /*6540*/  LDSM.16.M88.4 R172, [R245+0x1000] ;  /* 0x00100000f5ac783b */ /* 0x000eee0000000200 */
[C---:B-1----:R-:W-:Y:S08]  /*6550*/  HMMA.16816.F32.BF16 R12, R184.reuse, R168, R12 ;  /* 0x000000a8b80c723c */ /* 0x042ff0000004180c */
[C---:B------:R-:W-:Y:S08]  /*6560*/  HMMA.16816.F32.BF16 R16, R184.reuse, R170, R16 ;  /* 0x000000aab810723c */ /* 0x040ff00000041810 */
[C---:B---3--:R-:W-:Y:S08]  /*6570*/  HMMA.16816.F32.BF16 R20, R184.reuse, R172, R20 ;  /* 0x000000acb814723c */ /* 0x048ff00000041814 */
[----:B------:R-:W-:Y:S01]  /*6580*/  HMMA.16816.F32.BF16 R24, R184, R174, R24 ;  /* 0x000000aeb818723c */ /* 0x000fe20000041818 */
[----:B--2---:R-:W1:Y:S08]  /*6590*/  LDSM.16.M88.4 R168, [R0+0x11900] ;  /* 0x0119000000a8783b */ /* 0x004e700000000200 */
[----:B------:R-:W2:Y:S01]  /*65a0*/  LDSM.16.M88.4 R172, [R0+0x12100] ;  /* 0x0121000000ac783b */ /* 0x000ea20000000200 */
        /* <DEDUP_REMOVED lines=8> */
[----:B------:R-:W1:Y:S07]  /*6630*/  LDSM.16.M88.4 R168, [R243] ;  /* 0x00000000f3a8783b */ /* 0x000e6e0000000200 */
[C---:B--2---:R-:W-:Y:S08]  /*6640*/  HMMA.16816.F32.BF16 R4, R192.reuse, R172, R4 ;  /* 0x000000acc004723c */ /* 0x044ff00000041804 */
[C---:B------:R-:W-:Y:S01]  /*6650*/  HMMA.16816.F32.BF16 R8, R192.reuse, R174, R8 ;  /* 0x000000aec008723c */ /* 0x040fe20000041808 */
[----:B------:R-:W2:Y:S07]  /*6660*/  LDSM.16.M88.4 R172, [R242] ;  /* 0x00000000f2ac783b */ /* 0x000eae0000000200 */
        /* <DEDUP_REMOVED lines=88> */
[C---:B------:R-:W-:Y:S11]  /*6bf0*/  HMMA.16816.F32.BF16 R8, R232.reuse, R174, R8 ;  /* 0x000000aee808723c */ /* 0x040ff60000041808 */
[----:B------:R-:W-:Y:S05]  /*6c00*/  @!UPT UIADD3 URZ, URZ, URZ, URZ ;  /* 0x0000003f3f3ff290 */ /* 0x000fea000fffe03f */
[----:B------:R-:W-:Y:S02]  /*6c10*/  FMUL.FTZ R6, R6, c[0x0][0x320] ;  /* 0x0000c80006067a20 */ /* 0x000fe40000410000 */
[----:B------:R-:W-:Y:S02]  /*6c20*/  FMUL.FTZ R7, R7, c[0x0][0x320] ;  /* 0x0000c80007077a20 */ /* 0x000fe40000410000 */
[----:B------:R-:W2:Y:S01]  /*6c30*/  MUFU.TANH R158, R6 ;  /* 0x00000006009e7308 */ /* 0x000ea20000002400 */
[----:B------:R-:W-:Y:S02]  /*6c40*/  FMUL.FTZ R0, R4, c[0x0][0x320] ;  /* 0x0000c80004007a20 */ /* 0x000fe40000410000 */
[----:B------:R-:W-:Y:S02]  /*6c50*/  FMUL.FTZ R2, R5, c[0x0][0x320] ;  /* 0x0000c80005027a20 */ /* 0x000fe40000410000 */
[----:B------:R-:W-:Y:S01]  /*6c60*/  FMUL.FTZ R9, R9, c[0x0][0x320] ;  /* 0x0000c80009097a20 */ /* 0x000fe20000410000 */
[C---:B-1----:R-:W-:Y:S03]  /*6c70*/  HMMA.16816.F32.BF16 R12, R232.reuse, R168, R12 ;  /* 0x000000a8e80c723c */ /* 0x042fe6000004180c */
[----:B------:R-:W-:Y:S01]  /*6c80*/  FMUL.FTZ R11, R11, c[0x0][0x320] ;  /* 0x0000c8000b0b7a20 */ /* 0x000fe20000410000 */
[----:B------:R1:W3:Y:S01]  /*6c90*/  MUFU.TANH R157, R7 ;  /* 0x00000007009d7308 */ /* 0x0002e20000002400 */
[----:B------:R-:W-:Y:S02]  /*6ca0*/  FMUL.FTZ R8, R8, c[0x0][0x320] ;  /* 0x0000c80008087a20 */ /* 0x000fe40000410000 */
[----:B------:R-:W-:Y:S01]  /*6cb0*/  FMUL.FTZ R10, R10, c[0x0][0x320] ;  /* 0x0000c8000a0a7a20 */ /* 0x000fe20000410000 */
[C---:B------:R-:W-:Y:S06]  /*6cc0*/  HMMA.16816.F32.BF16 R16, R232.reuse, R170, R16 ;  /* 0x000000aae810723c */ /* 0x040fec0000041810 */
[----:B------:R4:W2:Y:S10]  /*6cd0*/  MUFU.TANH R159, R9 ;  /* 0x00000009009f7308 */ /* 0x0008b40000002400 */
[----:B------:R5:W2:Y:S01]  /*6ce0*/  MUFU.TANH R169, R11 ;  /* 0x0000000b00a97308 */ /* 0x000aa20000002400 */
[----:B------:R-:W-:Y:S01]  /*6cf0*/  FMUL.FTZ R15, R15, c[0x0][0x320] ;  /* 0x0000c8000f0f7a20 */ /* 0x000fe20000410000 */
[----:B-1----:R-:W1:Y:S01]  /*6d00*/  LDSM.16.M88.4 R4, [R245+0x5800] ;  /* 0x00580000f504783b */ /* 0x002e620000000200 */
[----:B------:R-:W-:Y:S05]  /*6d10*/  DEPBAR.LE SB0, 0x0 ;  /* 0x000080000000791a */ /* 0x000fea0000000000 */
[----:B------:R-:W-:Y:S02]  /*6d20*/  FMUL.FTZ R18, R18, c[0x0][0x320] ;  /* 0x0000c80012127a20 */ /* 0x000fe40000410000 */
[----:B------:R-:W1:Y:S01]  /*6d30*/  MUFU.TANH R0, R0 ;  /* 0x0000000000007308 */ /* 0x000e620000002400 */
[----:B------:R-:W-:Y:S01]  /*6d40*/  FMUL.FTZ R19, R19, c[0x0][0x320] ;  /* 0x0000c80013137a20 */ /* 0x000fe20000410000 */
[----:B------:R-:W-:Y:S01]  /*6d50*/  BAR.SYNC.DEFER_BLOCKING 0x0 ;  /* 0x0000000000007b1d */ /* 0x000fe20000010000 */
[----:B----4-:R-:W-:Y:S02]  /*6d60*/  FMUL.FTZ R9, R14, c[0x0][0x320] ;  /* 0x0000c8000e097a20 */ /* 0x010fe40000410000 */
[----:B------:R-:W-:Y:S05]  /*6d70*/  FMUL.FTZ R14, R17, c[0x0][0x320] ;  /* 0x0000c800110e7a20 */ /* 0x000fea0000410000 */
[----:B------:R-:W4:Y:S01]  /*6d80*/  MUFU.TANH R2, R2 ;  /* 0x0000000200027308 */ /* 0x000f220000002400 */
[----:B-----5:R-:W-:Y:S02]  /*6d90*/  FMUL.FTZ R11, R12, c[0x0][0x320] ;  /* 0x0000c8000c0b7a20 */ /* 0x020fe40000410000 */
[----:B------:R-:W-:Y:S02]  /*6da0*/  FMUL.FTZ R12, R13, c[0x0][0x320] ;  /* 0x0000c8000d0c7a20 */ /* 0x000fe40000410000 */
[----:B------:R-:W-:Y:S05]  /*6db0*/  FMUL.FTZ R13, R16, c[0x0][0x320] ;  /* 0x0000c800100d7a20 */ /* 0x000fea0000410000 */
[----:B------:R-:W2:Y:S10]  /*6dc0*/  MUFU.TANH R8, R8 ;  /* 0x0000000800087308 */ /* 0x000eb40000002400 */
[----:B------:R-:W2:Y:S01]  /*6dd0*/  MUFU.TANH R10, R10 ;  /* 0x0000000a000a7308 */ /* 0x000ea20000002400 */
[C---:B-1----:R-:W-:Y:S09]  /*6de0*/  HMMA.16816.F32.BF16 R20, R232.reuse, R4, R20 ;  /* 0x00000004e814723c */ /* 0x042ff20000041814 */
[----:B------:R-:W1:Y:S01]  /*6df0*/  MUFU.TANH R11, R11 ;  /* 0x0000000b000b7308 */ /* 0x000e620000002400 */
[----:B------:R-:W-:Y:S09]  /*6e00*/  HMMA.16816.F32.BF16 R24, R232, R6, R24 ;  /* 0x00000006e818723c */ /* 0x000ff20000041818 */
[----:B------:R-:W1:Y:S05]  /*6e10*/  MUFU.TANH R12, R12 ;  /* 0x0000000c000c7308 */ /* 0x000e6a0000002400 */
[----:B------:R-:W-:Y:S05]  /*6e20*/  FMUL.FTZ R5, R22, c[0x0][0x320] ;  /* 0x0000c80016057a20 */ /* 0x000fea0000410000 */
[----:B------:R-:W1:Y:S01]  /*6e30*/  MUFU.TANH R9, R9 ;  /* 0x0000000900097308 */ /* 0x000e620000002400 */
[----:B------:R-:W-:Y:S02]  /*6e40*/  FMUL.FTZ R4, R23, c[0x0][0x320] ;  /* 0x0000c80017047a20 */ /* 0x000fe40000410000 */
[----:B------:R-:W-:Y:S02]  /*6e50*/  FMUL.FTZ R20, R20, c[0x0][0x320] ;  /* 0x0000c80014147a20 */ /* 0x000fe40000410000 */
[----:B------:R-:W-:Y:S02]  /*6e60*/  FMUL.FTZ R21, R21, c[0x0][0x320] ;  /* 0x0000c80015157a20 */ /* 0x000fe40000410000 */
[----:B------:R-:W-:Y:S02]  /*6e70*/  FMUL.FTZ R16, R25, c[0x0][0x320] ;  /* 0x0000c80019107a20 */ /* 0x000fe40000410000 */
[----:B------:R-:W-:Y:S01]  /*6e80*/  FMUL.FTZ R7, R26, c[0x0][0x320] ;  /* 0x0000c8001a077a20 */ /* 0x000fe20000410000 */
[----:B------:R1:W1:Y:S01]  /*6e90*/  MUFU.TANH R179, R15 ;  /* 0x0000000f00b37308 */ /* 0x0002620000002400 */
[----:B------:R-:W-:Y:S02]  /*6ea0*/  FMUL.FTZ R6, R27, c[0x0][0x320] ;  /* 0x0000c8001b067a20 */ /* 0x000fe40000410000 */
[----:B------:R-:W-:Y:S07]  /*6eb0*/  FMUL.FTZ R24, R24, c[0x0][0x320] ;  /* 0x0000c80018187a20 */ /* 0x000fee0000410000 */
[----:B------:R-:W1:Y:S10]  /*6ec0*/  MUFU.TANH R13, R13 ;  /* 0x0000000d000d7308 */ /* 0x000e740000002400 */
[----:B------:R-:W1:Y:S10]  /*6ed0*/  MUFU.TANH R14, R14 ;  /* 0x0000000e000e7308 */ /* 0x000e740000002400 */
[----:B------:R1:W1:Y:S10]  /*6ee0*/  MUFU.TANH R178, R18 ;  /* 0x0000001200b27308 */ /* 0x0002740000002400 */
[----:B------:R1:W1:Y:S10]  /*6ef0*/  MUFU.TANH R176, R19 ;  /* 0x0000001300b07308 */ /* 0x0002740000002400 */
[----:B------:R1:W1:Y:S10]  /*6f00*/  MUFU.TANH R175, R20 ;  /* 0x0000001400af7308 */ /* 0x0002740000002400 */
[----:B------:R1:W1:Y:S10]  /*6f10*/  MUFU.TANH R174, R21 ;  /* 0x0000001500ae7308 */ /* 0x0002740000002400 */
[----:B------:R-:W1:Y:S10]  /*6f20*/  MUFU.TANH R5, R5 ;  /* 0x0000000500057308 */ /* 0x000e740000002400 */
[----:B------:R-:W1:Y:S10]  /*6f30*/  MUFU.TANH R4, R4 ;  /* 0x0000000400047308 */ /* 0x000e740000002400 */
[----:B------:R1:W1:Y:S10]  /*6f40*/  MUFU.TANH R173, R24 ;  /* 0x0000001800ad7308 */ /* 0x0002740000002400 */
[----:B------:R-:W1:Y:S10]  /*6f50*/  MUFU.TANH R16, R16 ;  /* 0x0000001000107308 */ /* 0x000e740000002400 */
[----:B------:R-:W1:Y:S10]  /*6f60*/  MUFU.TANH R7, R7 ;  /* 0x0000000700077308 */ /* 0x000e740000002400 */
[----:B------:R-:W1:Y:S01]  /*6f70*/  MUFU.TANH R6, R6 ;  /* 0x0000000600067308 */ /* 0x000e620000002400 */
[----:B------:R-:W-:-:S05]  /*6f80*/  @P0 BRA `(.L_x_409) ;  /* 0x0000051000000947 */ /* 0x000fca0003800000 */
[----:B--234-:R-:W2:Y:S01]  /*6f90*/  LDL R177, [R1+0x20] ;  /* 0x0000200001b17983 */ /* 0x01cea20000100800 */
[----:B------:R-:W-:Y:S01]  /*6fa0*/  IMAD.MOV.U32 R172, RZ, RZ, c[0x0][0x2b8] ;  /* 0x0000ae00ffac7624 */ /* 0x000fe200078e00ff */
[----:B------:R-:W-:Y:S01]  /*6fb0*/  UIMAD UR24, UR5, 0x30, UR10 ;  /* 0x00000030051878a4 */ /* 0x000fe2000f8e020a */
[----:B-1----:R-:W-:Y:S01]  /*6fc0*/  IMAD.MOV.U32 R21, RZ, RZ, RZ ;  /* 0x000000ffff157224 */ /* 0x002fe200078e00ff */
[----:B------:R1:W-:Y:S02]  /*6fd0*/  STL [R1+0x58], R0 ;  /* 0x0000580001007387 */ /* 0x0003e40000100800 */
[----:B------:R-:W-:Y:S02]  /*6fe0*/  ISETP.NE.AND P1, PT, R172, 0x1, PT ;  /* 0x00000001ac00780c */ /* 0x000fe40003f25270 */
[----:B------:R-:W3:Y:S01]  /*6ff0*/  LDL R22, [R1+0x24] ;  /* 0x0000240001167983 */ /* 0x000ee20000100800 */
[----:B------:R-:W-:Y:S03]  /*7000*/  IMAD.U32 R15, RZ, RZ, UR24 ;  /* 0x00000018ff0f7e24 */ /* 0x000fe6000f8e00ff */
[----:B------:R-:W4:Y:S04]  /*7010*/  LDL R170, [R1+0x48] ;  /* 0x0000480001aa7983 */ /* 0x000f280000100800 */
[----:B------:R-:W4:Y:S04]  /*7020*/  LDL R171, [R1+0x54] ;  /* 0x0000540001ab7983 */ /* 0x000f280000100800 */
[----:B------:R-:W4:Y:S04]  /*7030*/  LDL R172, [R1+0x50] ;  /* 0x0000500001ac7983 */ /* 0x000f280000100800 */
[----:B------:R-:W2:Y:S04]  /*7040*/  S2R R24, SR_TID.X ;  /* 0x0000000000187919 */ /* 0x000ea80000002100 */
[----:B-1----:R-:W4:Y:S01]  /*7050*/  LDL R0, [R1+0x4c] ;  /* 0x00004c0001007983 */ /* 0x002f220000100800 */
[----:B--2---:R-:W-:Y:S03]  /*7060*/  IADD3 R15, R15, -0x30, R177 ;  /* 0xffffffd00f0f7810 */ /* 0x004fe60007ffe0b1 */
[----:B------:R-:W2:Y:S02]  /*7070*/  LDL R177, [R1+0x1c] ;  /* 0x00001c0001b17983 */ /* 0x000ea40000100800 */
[----:B------:R-:W-:Y:S01]  /*7080*/  @P1 IMAD.HI.U32 R18, R15, c[0x0][0x2bc], RZ ;  /* 0x0000af000f121a27 */ /* 0x000fe200078e00ff */
[----:B---3--:R-:W-:Y:S03]  /*7090*/  ISETP.GE.AND P2, PT, R22, c[0x0][0x1d4], PT ;  /* 0x0000750016007a0c */ /* 0x008fe60003f46270 */
        /* <DEDUP_REMOVED lines=8> */
[----:B------:R1:W-:Y:S01]  /*7120*/  STL [R1+0xc], R23 ;  /* 0x00000c1701007387 */ /* 0x0003e20000100800 */
[----:B------:R-:W-:Y:S03]  /*7130*/  SHF.R.S32.HI R15, RZ, 0x1f, R23 ;  /* 0x0000001fff0f7819 */ /* 0x000fe60000011417 */
[----:B------:R3:W2:Y:S02]  /*7140*/  @!P3 LDG.E R21, [R18.64] ;  /* 0x000000161215b981 */ /* 0x0006a4000c1e1900 */
[----:B------:R-:W-:Y:S04]  /*7150*/  IMAD R15, R15, c[0x0][0x1e0], RZ ;  /* 0x000078000f0f7a24 */ /* 0x000fe800078e02ff */
[C---:B------:R-:W-:Y:S02]  /*7160*/  IMAD R15, R23.reuse, c[0x0][0x1e4], R15 ;  /* 0x00007900170f7a24 */ /* 0x040fe400078e020f */
[----:B---3--:R-:W-:Y:S01]  /*7170*/  IMAD.WIDE.U32 R18, R23, c[0x0][0x1e0], RZ ;  /* 0x0000780017127a25 */ /* 0x008fe200078e00ff */
[----:B-1----:R-:W-:Y:S03]  /*7180*/  SHF.R.S32.HI R23, RZ, 0x1f, R24 ;  /* 0x0000001fff177819 */ /* 0x002fe60000011418 */
[----:B------:R-:W-:Y:S01]  /*7190*/  IMAD.IADD R19, R19, 0x1, R15 ;  /* 0x0000000113137824 */ /* 0x000fe200078e020f */
[----:B------:R-:W-:Y:S04]  /*71a0*/  LEA.HI R23, R23, R24, RZ, 0x3 ;  /* 0x0000001817177211 */ /* 0x000fe800078f18ff */
[----:B------:R-:W-:Y:S01]  /*71b0*/  SHF.R.S32.HI R23, RZ, 0x3, R23 ;  /* 0x00000003ff177819 */ /* 0x000fe20000011417 */
[----:B--2---:R1:W-:Y:S01]  /*71c0*/  STL [R1+0x8], R21 ;  /* 0x0000081501007387 */ /* 0x0043e20000100800 */
[----:B------:R-:W-:Y:S01]  /*71d0*/  SHF.R.S32.HI R15, RZ, 0x1f, R21 ;  /* 0x0000001fff0f7819 */ /* 0x000fe20000011415 */
[----:B------:R-:W-:Y:S02]  /*71e0*/  IMAD.WIDE.U32 R18, R21, c[0x0][0x1f0], R18 ;  /* 0x00007c0015127a25 */ /* 0x000fe400078e0012 */
[----:B------:R-:W2:Y:S02]  /*71f0*/  LDL R168, [R1+0x2c] ;  /* 0x00002c0001a87983 */ /* 0x000ea40000100800 */
[----:B------:R-:W-:Y:S01]  /*7200*/  IMAD R15, R15, c[0x0][0x1f0], RZ ;  /* 0x00007c000f0f7a24 */ /* 0x000fe200078e02ff */
[----:B------:R-:W-:Y:S01]  /*7210*/  IADD3 R18, P0, R18, UR18, RZ ;  /* 0x0000001212127c10 */ /* 0x000fe2000ff1e0ff */
[----:B------:R-:W3:Y:S02]  /*7220*/  LDL R26, [R1+0x10] ;  /* 0x00001000011a7983 */ /* 0x000ee40000100800 */
[----:B------:R-:W-:Y:S02]  /*7230*/  IMAD R15, R21, c[0x0][0x1f4], R15 ;  /* 0x00007d00150f7a24 */ /* 0x000fe400078e020f */
[----:B------:R-:W2:Y:S03]  /*7240*/  LDL R27, [R1+0x28] ;  /* 0x00002800011b7983 */ /* 0x000ea60000100800 */
[----:B------:R-:W-:Y:S02]  /*7250*/  IADD3.X R15, R19, UR6, R15, P0, !PT ;  /* 0x00000006130f7c10 */ /* 0x000fe400087fe40f */
[C---:B------:R-:W-:Y:S04]  /*7260*/  LEA R17, P0, R18.reuse, c[0x0][0x1c8], 0x1 ;  /* 0x0000720012117a11 */ /* 0x040fe800078008ff */
[----:B------:R-:W-:Y:S01]  /*7270*/  LEA.HI.X R15, R18, c[0x0][0x1cc], R15, 0x1, P0 ;  /* 0x00007300120f7a11 */ /* 0x000fe200000f0c0f */
[----:B------:R-:W4:Y:S01]  /*7280*/  SHFL.IDX PT, R19, R17, RZ, 0x181f ;  /* 0x00181fff11137589 */ /* 0x000f2200000e0000 */
[----:B------:R-:W-:Y:S03]  /*7290*/  IADD3 R18, -R23, 0x30, RZ ;  /* 0x0000003017127810 */ /* 0x000fe60007ffe1ff */
[----:B-1----:R-:W2:Y:S01]  /*72a0*/  LDL R21, [R1+0x14] ;  /* 0x0000140001157983 */ /* 0x002ea20000100800 */
[----:B------:R-:W-:Y:S03]  /*72b0*/  ISETP.GE.AND P0, PT, R18, 0x1, PT ;  /* 0x000000011200780c */ /* 0x000fe60003f06270 */
[----:B------:R-:W1:Y:S04]  /*72c0*/  SHFL.IDX PT, R20, R15, RZ, 0x181f ;  /* 0x00181fff0f147589 */ /* 0x000e6800000e0000 */
[----:B------:R-:W2:Y:S04]  /*72d0*/  SHFL.IDX PT, R17, R17, 0x1, 0x181f ;  /* 0x00381f0011117f89 */ /* 0x000ea800000e0000 */
[----:B------:R-:W2:Y:S02]  /*72e0*/  SHFL.IDX PT, R15, R15, 0x1, 0x181f ;  /* 0x00381f000f0f7f89 */ /* 0x000ea400000e0000 */
[C---:B----4-:R-:W-:Y:S05]  /*72f0*/  @P0 IADD3 R22, P1, R19.reuse, R0, RZ ;  /* 0x0000000013160210 */ /* 0x050fea0007f3e0ff */
[C---:B-1----:R-:W-:Y:S05]  /*7300*/  @P0 IMAD.X R23, R20.reuse, 0x1, R170, P1 ;  /* 0x0000000114170824 */ /* 0x042fea00008e06aa */
[----:B------:R1:W-:Y:S02]  /*7310*/  @P0 LDGSTS.E.BYPASS.LTC128B.128 [R177+0x10100], [R22.64], !P2 ;  /* 0x1010000016b10fae */ /* 0x0003e4000d101d56 */
[----:B-1----:R-:W-:Y:S05]  /*7320*/  @P0 IADD3 R22, P1, R19, R171, RZ ;  /* 0x000000ab13160210 */ /* 0x002fea0007f3e0ff */
[----:B------:R-:W-:Y:S05]  /*7330*/  @P0 IMAD.X R23, R20, 0x1, R172, P1 ;  /* 0x0000000114170824 */ /* 0x000fea00008e06ac */
[----:B------:R2:W-:Y:S02]  /*7340*/  @P0 LDGSTS.E.BYPASS.LTC128B.128 [R177+0x11900], [R22.64], !P6 ;  /* 0x1190000016b10fae */ /* 0x0005e4000f101d56 */
[CC--:B--2---:R-:W-:Y:S04]  /*7350*/  @P0 LEA R22, P1, R21.reuse, R19.reuse, 0x1 ;  /* 0x0000001315160211 */ /* 0x0c4fe800078208ff */
[-C--:B------:R-:W-:Y:S02]  /*7360*/  @P0 LEA.HI.X R23, R21, R20.reuse, R168, 0x1, P1 ;  /* 0x0000001415170211 */ /* 0x080fe400008f0ca8 */
[C---:B---3--:R-:W-:Y:S03]  /*7370*/  @P0 LEA R24, P1, R26.reuse, R19, 0x1 ;  /* 0x000000131a180211 */ /* 0x048fe600078208ff */
[----:B------:R1:W-:Y:S01]  /*7380*/  @P0 LDGSTS.E.BYPASS.LTC128B.128 [R177+0x13100], [R22.64], !P5 ;  /* 0x1310000016b10fae */ /* 0x0003e2000e901d56 */
[--C-:B------:R-:W-:Y:S05]  /*7390*/  @P0 LEA.HI.X R25, R26, R20, R27.reuse, 0x1, P1 ;  /* 0x000000141a190211 */ /* 0x100fea00008f0c1b */
[----:B------:R1:W-:Y:S01]  /*73a0*/  @P0 LDGSTS.E.BYPASS.LTC128B.128 [R177+0x14900], [R24.64], !P4 ;  /* 0x1490000018b10fae */ /* 0x0003e2000e101d56 */
[----:B------:R-:W-:Y:S11]  /*73b0*/  ISETP.GE.AND P0, PT, R18, 0x21, PT ;  /* 0x000000211200780c */ /* 0x000ff60003f06270 */
[----:B------:R-:W-:Y:S02]  /*73c0*/  @!UPT UIADD3 URZ, URZ, URZ, URZ ;  /* 0x0000003f3f3ff290 */ /* 0x000fe4000fffe03f */
[----:B------:R-:W-:Y:S02]  /*73d0*/  @P0 IADD3 R18, P1, R17, R0, RZ ;  /* 0x0000000011120210 */ /* 0x000fe40007f3e0ff */
[----:B------:R1:W5:Y:S03]  /*73e0*/  LDL.LU R0, [R1+0x58] ;  /* 0x0000580001007983 */ /* 0x0003660000300800 */
[----:B------:R-:W-:Y:S05]  /*73f0*/  @P0 IMAD.X R19, R15, 0x1, R170, P1 ;  /* 0x000000010f130824 */ /* 0x000fea00008e06aa */
[----:B------:R2:W-:Y:S02]  /*7400*/  @P0 LDGSTS.E.BYPASS.LTC128B.128 [R177+0x11100], [R18.64], !P2 ;  /* 0x1110000012b10fae */ /* 0x0005e4000d101d56 */
[----:B--2---:R-:W-:Y:S05]  /*7410*/  @P0 IADD3 R18, P1, R17, R171, RZ ;  /* 0x000000ab11120210 */ /* 0x004fea0007f3e0ff */
[----:B------:R-:W-:Y:S05]  /*7420*/  @P0 IMAD.X R19, R15, 0x1, R172, P1 ;  /* 0x000000010f130824 */ /* 0x000fea00008e06ac */
[----:B------:R2:W-:Y:S02]  /*7430*/  @P0 LDGSTS.E.BYPASS.LTC128B.128 [R177+0x12900], [R18.64], !P6 ;  /* 0x1290000012b10fae */ /* 0x0005e4000f101d56 */
[C---:B--2---:R-:W-:Y:S04]  /*7440*/  @P0 LEA R18, P1, R21.reuse, R17, 0x1 ;  /* 0x0000001115120211 */ /* 0x044fe800078208ff */
[----:B------:R-:W-:Y:S02]  /*7450*/  @P0 LEA.HI.X R19, R21, R15, R168, 0x1, P1 ;  /* 0x0000000f15130211 */ /* 0x000fe400008f0ca8 */
[C---:B------:R-:W-:Y:S03]  /*7460*/  @P0 LEA R20, P1, R26.reuse, R17, 0x1 ;  /* 0x000000111a140211 */ /* 0x040fe600078208ff */
[----:B------:R1:W-:Y:S01]  /*7470*/  @P0 LDGSTS.E.BYPASS.LTC128B.128 [R177+0x14100], [R18.64], !P5 ;  /* 0x1410000012b10fae */ /* 0x0003e2000e901d56 */
[----:B------:R-:W-:Y:S05]  /*7480*/  @P0 LEA.HI.X R21, R26, R15, R27, 0x1, P1 ;  /* 0x0000000f1a150211 */ /* 0x000fea00008f0c1b */
[----:B------:R1:W-:Y:S04]  /*7490*/  @P0 LDGSTS.E.BYPASS.LTC128B.128 [R177+0x15900], [R20.64], !P4 ;  /* 0x1590000014b10fae */ /* 0x0003e8000e101d56 */
.L_x_409:
[----:B--234-:R-:W2:Y:S01]  /*74a0*/  LDL R17, [R1+0x34] ;  /* 0x0000340001117983 */ /* 0x01cea20000100800 */
[----:B------:R-:W-:Y:S02]  /*74b0*/  UISETP.NE.AND UP1, UPT, UR13, URZ, UPT ;  /* 0x0000003f0d00728c */ /* 0x000fe4000bf25270 */
[----:B------:R-:W-:Y:S01]  /*74c0*/  UIMAD UR24, UR5, -0x30, URZ ;  /* 0xffffffd0051878a4 */ /* 0x000fe2000f8e023f */
[----:B------:R-:W3:Y:S01]  /*74d0*/  LDL R26, [R1+0x38] ;  /* 0x00003800011a7983 */ /* 0x000ee20000100800 */
[----:B------:R-:W-:Y:S02]  /*74e0*/  UISETP.NE.AND UP0, UPT, UR12, URZ, UPT ;  /* 0x0000003f0c00728c */ /* 0x000fe4000bf05270 */
[----:B------:R-:W-:Y:S01]  /*74f0*/  PLOP3.LUT P0, PT, PT, PT, UP1, 0x80, 0x0 ;  /* 0x000000000000781c */ /* 0x000fe20003f0f018 */
[----:B------:R-:W0:Y:S11]  /*7500*/  LDGDEPBAR ;  /* 0x00000000000079af */ /* 0x000e360000000000 */
[----:B------:R-:W-:Y:S01]  /*7510*/  @!UPT UIADD3 URZ, URZ, URZ, URZ ;  /* 0x0000003f3f3ff290 */ /* 0x000fe2000fffe03f */
[----:B-12---:R-:W-:Y:S01]  /*7520*/  @P0 IMAD.HI.U32 R15, R17, c[0x0][0x2c8], RZ ;  /* 0x0000b200110f0a27 */ /* 0x006fe200078e00ff */
[----:B------:R-:W-:Y:S03]  /*7530*/  PLOP3.LUT P0, PT, PT, PT, UP1, 0x80, 0x0 ;  /* 0x000000000000781c */ /* 0x000fe60003f0f018 */
[----:B------:R-:W-:Y:S02]  /*7540*/  IMAD.MOV.U32 R23, RZ, RZ, R17 ;  /* 0x000000ffff177224 */ /* 0x000fe400078e0011 */
[----:B------:R-:W-:Y:S08]  /*7550*/  IMAD.MOV.U32 R17, RZ, RZ, c[0x0][0x2ac] ;  /* 0x0000ab00ff117624 */ /* 0x000ff000078e00ff */
[----:B------:R-:W-:Y:S01]  /*7560*/  @P0 SHF.R.U32.HI R23, RZ, c[0x0][0x2cc], R15 ;  /* 0x0000b300ff170a19 */ /* 0x000fe2000001160f */
[----:B------:R-:W-:Y:S01]  /*7570*/  IMAD.U32 R15, RZ, RZ, UR24 ;  /* 0x00000018ff0f7e24 */ /* 0x000fe2000f8e00ff */
[----:B------:R-:W-:Y:S03]  /*7580*/  PLOP3.LUT P0, PT, PT, PT, UP0, 0x40, 0x0 ;  /* 0x000000000000781c */ /* 0x000fe60003f0e808 */
[----:B------:R-:W1:Y:S01]  /*7590*/  SHFL.IDX PT, R18, R23, RZ, 0x1c1f ;  /* 0x001c1fff17127589 */ /* 0x000e6200000e0000 */
[----:B---3--:R-:W-:Y:S05]  /*75a0*/  IADD3 R15, -R26, 0x1, R15 ;  /* 0x000000011a0f7810 */ /* 0x008fea0007ffe10f */
[----:B------:R-:W-:Y:S05]  /*75b0*/  IMAD R15, R17, c[0x0][0x1d0], R15 ;  /* 0x00007400110f7a24 */ /* 0x000fea00078e020f */
[----:B------:R-:W-:Y:S04]  /*75c0*/  IADD3 R15, R15, -c[0x0][0x168], RZ ;  /* 0x80005a000f0f7a10 */ /* 0x000fe80007ffe0ff */
[C---:B------:R-:W-:Y:S02]  /*75d0*/  IADD3 R22, R15.reuse, c[0x0][0x328], RZ ;  /* 0x0000ca000f167a10 */ /* 0x040fe40007ffe0ff */
[----:B------:R-:W-:Y:S03]  /*75e0*/  IADD3 R15, R15, UR17, RZ ;  /* 0x000000110f0f7c10 */ /* 0x000fe6000fffe0ff */
[--C-:B-1----:R-:W-:Y:S02]  /*75f0*/  IMAD.IADD R25, R22, 0x1, R18.reuse ;  /* 0x0000000116197824 */ /* 0x102fe400078e0212 */
[----:B------:R-:W-:Y:S01]  /*7600*/  IMAD.IADD R24, R15, 0x1, R18 ;  /* 0x000000010f187824 */ /* 0x000fe200078e0212 */
[----:B------:R-:W-:-:S05]  /*7610*/  @P0 BRA `(.L_x_410) ;  /* 0x000001a000000947 */ /* 0x000fca0003800000 */
[----:B------:R-:W-:Y:S01]  /*7620*/  MOV R17, c[0x0][0x2ac] ;  /* 0x0000ab0000117a02 */ /* 0x000fe20000000f00 */
[----:B------:R-:W-:Y:S04]  /*7630*/  BSSY B0, `(.L_x_411) ;  /* 0x0000013000007945 */ /* 0x000fe80003800000 */
[----:B------:R-:W-:Y:S05]  /*7640*/  IMAD R18, R17, c[0x0][0x1d0], R18 ;  /* 0x0000740011127a24 */ /* 0x000fea00078e0212 */
[----:B------:R-:W-:Y:S04]  /*7650*/  IADD3 R18, R18, -c[0x0][0x168], RZ ;  /* 0x80005a0012127a10 */ /* 0x000fe80007ffe0ff */
[----:B------:R-:W-:Y:S11]  /*7660*/  ISETP.GT.AND P0, PT, R18, -0x1, PT ;  /* 0xffffffff1200780c */ /* 0x000ff60003f04270 */
[----:B------:R-:W-:Y:S02]  /*7670*/  @!UPT UIADD3 URZ, URZ, URZ, URZ ;  /* 0x0000003f3f3ff290 */ /* 0x000fe4000fffe03f */
[----:B------:R-:W-:-:S05]  /*7680*/  @P0 BRA `(.L_x_412) ;  /* 0x0000008000000947 */ /* 0x000fca0003800000 */
[----:B------:R-:W-:Y:S01]  /*7690*/  LOP3.LUT R18, RZ, R18, RZ, 0x33, !PT ;  /* 0x00000012ff127212 */ /* 0x000fe200078e33ff */
[----:B------:R-:W-:Y:S05]  /*76a0*/  IMAD.MOV.U32 R17, RZ, RZ, c[0x0][0x32c] ;  /* 0x0000cb00ff117624 */ /* 0x000fea00078e00ff */
[----:B------:R-:W-:Y:S11]  /*76b0*/  ISETP.NE.AND P0, PT, R17, 0x1, PT ;  /* 0x000000011100780c */ /* 0x000ff60003f05270 */
[----:B------:R-:W-:Y:S02]  /*76c0*/  @!UPT UIADD3 URZ, URZ, URZ, URZ ;  /* 0x0000003f3f3ff290 */ /* 0x000fe4000fffe03f */
[----:B------:R-:W-:Y:S05]  /*76d0*/  @P0 IMAD.HI.U32 R17, R18, c[0x0][0x330], RZ ;  /* 0x0000cc0012110a27 */ /* 0x000fea00078e00ff */
[----:B------:R-:W-:Y:S04]  /*76e0*/  @P0 SHF.R.U32.HI R18, RZ, c[0x0][0x334], R17 ;  /* 0x0000cd00ff120a19 */ /* 0x000fe80000011611 */
[----:B------:R-:W-:Y:S01]  /*76f0*/  LOP3.LUT R18, RZ, R18, RZ, 0x33, !PT ;  /* 0x00000012ff127212 */ /* 0x000fe200078e33ff */
[----:B------:R-:W-:-:S05]  /*7700*/  BRA `(.L_x_413) ;  /* 0x0000005000007947 */ /* 0x000fca0003800000 */
.L_x_412:
[----:B------:R-:W-:Y:S04]  /*7710*/  MOV R17, c[0x0][0x32c] ;  /* 0x0000cb0000117a02 */ /* 0x000fe80000000f00 */
[----:B------:R-:W-:Y:S11]  /*7720*/  ISETP.NE.AND P0, PT, R17, 0x1, PT ;  /* 0x000000011100780c */ /* 0x000ff60003f05270 */
[----:B------:R-:W-:Y:S02]  /*7730*/  @!UPT UIADD3 URZ, URZ, URZ, URZ ;  /* 0x0000003f3f3ff290 */ /* 0x000fe4000fffe03f */
[----:B------:R-:W-:Y:S05]  /*7740*/  @P0 IMAD.HI.U32 R17, R18, c[0x0][0x330], RZ ;  /* 0x0000cc0012110a27 */ /* 0x000fea00078e00ff */
[----:B------:R-:W-:Y:S02]  /*7750*/  @P0 SHF.R.U32.HI R18, RZ, c[0x0][0x334], R17 ;  /* 0x0000cd00ff120a19 */ /* 0x000fe40000011611 */
.L_x_413:
[----:B------:R-:W-:Y:S05]  /*7760*/  BSYNC B0 ;  /* 0x0000000000007941 */ /* 0x000fea0003800000 */
.L_x_411:
[----:B------:R-:W-:Y:S05]  /*7770*/  IADD3 R17, -R26, UR24, RZ ;  /* 0x000000181a117c10 */ /* 0x000fea000fffe1ff */
[----:B------:R-:W-:Y:S05]  /*7780*/  IMAD R17, R18, c[0x0][0x32c], R17 ;  /* 0x0000cb0012117a24 */ /* 0x000fea00078e0211 */
[----:B------:R-:W-:Y:S02]  /*7790*/  IMNMX R24, R24, R17, !PT ;  /* 0x0000001118187217 */ /* 0x000fe40007800200 */
[----:B------:R-:W-:Y:S04]  /*77a0*/  IADD3 R17, R17, c[0x0][0x32c], RZ ;  /* 0x0000cb0011117a10 */ /* 0x000fe80007ffe0ff */
[----:B------:R-:W-:Y:S02]  /*77b0*/  IMNMX R25, R25, R17, PT ;  /* 0x0000001119197217 */ /* 0x000fe40003800200 */
.L_x_410:
[----:B------:R-:W-:Y:S02]  /*77c0*/  UISETP.GE.AND UP0, UPT, UR24, 0x1, UPT ;  /* 0x000000011800788c */ /* 0x000fe4000bf06270 */
[----:B------:R-:W-:Y:S02]  /*77d0*/  UISETP.GE.AND UP6, UPT, UR24, 0x12, UPT ;  /* 0x000000121800788c */ /* 0x000fe4000bfc6270 */
[----:B------:R-:W-:Y:S02]  /*77e0*/  UP2UR UR29, UPR, URZ, 0x1 ;  /* 0x000000013f1d7883 */ /* 0x000fe40008000000 */
[----:B------:R-:W-:Y:S01]  /*77f0*/  PLOP3.LUT P0, PT, PT, PT, UP0, 0x40, 0x0 ;  /* 0x000000000000781c */ /* 0x000fe20003f0e808 */
[----:B------:R-:W-:Y:S02]  /*7800*/  UISETP.GE.AND UP0, UPT, UR24, 0x2, UPT ;  /* 0x000000021800788c */ /* 0x000fe4000bf06270 */
[----:B------:R-:W-:Y:S01]  /*7810*/  UISETP.GE.AND UP5, UPT, UR24, 0x19, UPT ;  /* 0x000000191800788c */ /* 0x000fe2000bfa6270 */
[----:B------:R-:W-:Y:S01]  /*7820*/  ISETP.GT.AND P0, PT, R24, RZ, P0 ;  /* 0x000000ff1800720c */ /* 0x000fe20000704270 */
[----:B------:R-:W-:Y:S02]  /*7830*/  UP2UR UR28, UPR, URZ, 0x1 ;  /* 0x000000013f1c7883 */ /* 0x000fe40008000000 */
[----:B------:R-:W-:Y:S01]  /*7840*/  UISETP.GE.AND UP4, UPT, UR24, 0x1a, UPT ;  /* 0x0000001a1800788c */ /* 0x000fe2000bf86270 */
[C---:B------:R-:W-:Y:S01]  /*7850*/  ISETP.LT.OR P0, PT, R25.reuse, 0x1, P0 ;  /* 0x000000011900780c */ /* 0x040fe20000701670 */
[----:B------:R-:W-:Y:S02]  /*7860*/  UISETP.GE.AND UP3, UPT, UR24, 0x21, UPT ;  /* 0x000000211800788c */ /* 0x000fe4000bf66270 */
[----:B------:R-:W-:Y:S01]  /*7870*/  UISETP.GE.AND UP2, UPT, UR24, 0x22, UPT ;  /* 0x000000221800788c */ /* 0x000fe2000bf46270 */
[----:B-----5:R-:W-:Y:S01]  /*7880*/  FSEL R17, R0, -INF , !P0 ;  /* 0xff80000000117808 */ /* 0x020fe20004000000 */
[----:B------:R-:W-:Y:S01]  /*7890*/  UISETP.GE.AND UP1, UPT, UR24, 0x29, UPT ;  /* 0x000000291800788c */ /* 0x000fe2000bf26270 */
[----:B------:R-:W-:Y:S01]  /*78a0*/  PLOP3.LUT P0, PT, PT, PT, UP0, 0x40, 0x0 ;  /* 0x000000000000781c */ /* 0x000fe20003f0e808 */
[----:B------:R-:W-:Y:S01]  /*78b0*/  UISETP.GE.AND UP0, UPT, UR24, 0x9, UPT ;  /* 0x000000091800788c */ /* 0x000fe2000bf06270 */
[----:B------:R-:W1:Y:S01]  /*78c0*/  SHFL.IDX PT, R0, R23, 0x1, 0x1c1f ;  /* 0x003c1f0017007f89 */ /* 0x000e6200000e0000 */
[----:B------:R-:W-:Y:S01]  /*78d0*/  UP2UR UR30, UPR, URZ, 0x40 ;  /* 0x000000403f1e7883 */ /* 0x000fe20008000000 */
[----:B------:R-:W-:Y:S01]  /*78e0*/  ISETP.GT.AND P0, PT, R24, 0x1, P0 ;  /* 0x000000011800780c */ /* 0x000fe20000704270 */
[----:B------:R-:W-:Y:S03]  /*78f0*/  UP2UR UR27, UPR, URZ, 0x1 ;  /* 0x000000013f1b7883 */ /* 0x000fe60008000000 */
[C---:B------:R-:W-:Y:S04]  /*7900*/  ISETP.LT.OR P0, PT, R25.reuse, 0x2, P0 ;  /* 0x000000021900780c */ /* 0x040fe80000701670 */
[----:B------:R-:W-:Y:S02]  /*7910*/  FSEL R21, R2, -INF , !P0 ;  /* 0xff80000002157808 */ /* 0x000fe40004000000 */
[----:B------:R-:W-:Y:S01]  /*7920*/  PLOP3.LUT P0, PT, PT, PT, UP0, 0x40, 0x0 ;  /* 0x000000000000781c */ /* 0x000fe20003f0e808 */
[----:B------:R-:W-:Y:S03]  /*7930*/  UISETP.GE.AND UP0, UPT, UR24, 0xa, UPT ;  /* 0x0000000a1800788c */ /* 0x000fe6000bf06270 */
[----:B------:R-:W-:Y:S01]  /*7940*/  ISETP.GT.AND P0, PT, R24, 0x8, P0 ;  /* 0x000000081800780c */ /* 0x000fe20000704270 */
[----:B------:R-:W-:Y:S03]  /*7950*/  UP2UR UR26, UPR, URZ, 0x1 ;  /* 0x000000013f1a7883 */ /* 0x000fe60008000000 */
[----:B------:R-:W-:Y:S04]  /*7960*/  ISETP.LT.OR P0, PT, R25, 0x9, P0 ;  /* 0x000000091900780c */ /* 0x000fe80000701670 */
[----:B------:R-:W-:Y:S01]  /*7970*/  FSEL R8, R8, -INF , !P0 ;  /* 0xff80000008087808 */ /* 0x000fe20004000000 */
[--C-:B-1----:R-:W-:Y:S01]  /*7980*/  IMAD.IADD R15, R15, 0x1, R0.reuse ;  /* 0x000000010f0f7824 */ /* 0x102fe200078e0200 */
[----:B------:R-:W-:Y:S01]  /*7990*/  PLOP3.LUT P0, PT, PT, PT, UP0, 0x40, 0x0 ;  /* 0x000000000000781c */ /* 0x000fe20003f0e808 */
[----:B------:R-:W-:Y:S03]  /*79a0*/  UISETP.GE.AND UP0, UPT, UR24, 0x11, UPT ;  /* 0x000000111800788c */ /* 0x000fe6000bf06270 */
[C---:B------:R-:W-:Y:S01]  /*79b0*/  ISETP.GT.AND P0, PT, R24.reuse, 0x9, P0 ;  /* 0x000000091800780c */ /* 0x040fe20000704270 */
[----:B------:R-:W-:Y:S03]  /*79c0*/  UP2UR UR25, UPR, URZ, 0x1 ;  /* 0x000000013f197883 */ /* 0x000fe60008000000 */
[----:B------:R-:W-:Y:S04]  /*79d0*/  ISETP.LT.OR P0, PT, R25, 0xa, P0 ;  /* 0x0000000a1900780c */ /* 0x000fe80000701670 */
[----:B------:R-:W-:Y:S02]  /*79e0*/  FSEL R159, R159, -INF , !P0 ;  /* 0xff8000009f9f7808 */ /* 0x000fe40004000000 */
[----:B------:R-:W-:Y:S01]  /*79f0*/  PLOP3.LUT P0, PT, PT, PT, UP0, 0x40, 0x0 ;  /* 0x000000000000781c */ /* 0x000fe20003f0e808 */
[----:B------:R-:W-:Y:S03]  /*7a00*/  UISETP.GE.AND UP0, UPT, UR24, 0x2a, UPT ;  /* 0x0000002a1800788c */ /* 0x000fe6000bf06270 */
[C---:B------:R-:W-:Y:S04]  /*7a10*/  ISETP.GT.AND P0, PT, R24.reuse, 0x10, P0 ;  /* 0x000000101800780c */ /* 0x040fe80000704270 */
[----:B------:R-:W-:Y:S04]  /*7a20*/  ISETP.LT.OR P0, PT, R25, 0x11, P0 ;  /* 0x000000111900780c */ /* 0x000fe80000701670 */
[----:B------:R-:W-:Y:S02]  /*7a30*/  FSEL R20, R11, -INF , !P0 ;  /* 0xff8000000b147808 */ /* 0x000fe40004000000 */
[----:B------:R-:W-:Y:S01]  /*7a40*/  PLOP3.LUT P0, PT, PT, PT, UP6, 0x40, 0x0 ;  /* 0x000000000000781c */ /* 0x000fe20003f0e868 */
[----:B------:R-:W-:Y:S03]  /*7a50*/  UISETP.NE.AND UP6, UPT, UR12, URZ, UPT ;  /* 0x0000003f0c00728c */ /* 0x000fe6000bfc5270 */
[----:B------:R-:W-:Y:S04]  /*7a60*/  ISETP.GT.AND P0, PT, R24, 0x11, P0 ;  /* 0x000000111800780c */ /* 0x000fe80000704270 */
[C---:B------:R-:W-:Y:S04]  /*7a70*/  ISETP.LT.OR P0, PT, R25.reuse, 0x12, P0 ;  /* 0x000000121900780c */ /* 0x040fe80000701670 */
[----:B------:R-:W-:Y:S02]  /*7a80*/  FSEL R19, R12, -INF , !P0 ;  /* 0xff8000000c137808 */ /* 0x000fe40004000000 */
[----:B------:R-:W-:Y:S04]  /*7a90*/  PLOP3.LUT P0, PT, PT, PT, UP5, 0x40, 0x0 ;  /* 0x000000000000781c */ /* 0x000fe80003f0e858 */
[C---:B------:R-:W-:Y:S04]  /*7aa0*/  ISETP.GT.AND P0, PT, R24.reuse, 0x18, P0 ;  /* 0x000000181800780c */ /* 0x040fe80000704270 */
[----:B------:R-:W-:Y:S04]  /*7ab0*/  ISETP.LT.OR P0, PT, R25, 0x19, P0 ;  /* 0x000000191900780c */ /* 0x000fe80000701670 */
[----:B------:R-:W-:Y:S02]  /*7ac0*/  FSEL R18, R13, -INF , !P0 ;  /* 0xff8000000d127808 */ /* 0x000fe40004000000 */
[----:B------:R-:W-:Y:S04]  /*7ad0*/  PLOP3.LUT P0, PT, PT, PT, UP4, 0x40, 0x0 ;  /* 0x000000000000781c */ /* 0x000fe80003f0e848 */
        /* <DEDUP_REMOVED lines=17> */
[----:B------:R-:W-:Y:S04]  /*7bf0*/  ISETP.LT.OR P0, PT, R25, 0x2a, P0 ;  /* 0x0000002a1900780c */ /* 0x000fe80000701670 */
[----:B------:R-:W-:Y:S01]  /*7c00*/  FSEL R11, R16, -INF , !P0 ;  /* 0xff800000100b7808 */ /* 0x000fe20004000000 */
[----:B------:R-:W-:Y:S01]  /*7c10*/  IMAD.IADD R16, R22, 0x1, R0 ;  /* 0x0000000116107824 */ /* 0x000fe200078e0200 */
[----:B------:R-:W-:Y:S01]  /*7c20*/  PLOP3.LUT P0, PT, PT, PT, UP6, 0x40, 0x0 ;  /* 0x000000000000781c */ /* 0x000fe20003f0e868 */
[----:B------:R-:W-:Y:S11]  /*7c30*/  UISETP.NE.AND UP6, UPT, UR30, URZ, UPT ;  /* 0x0000003f1e00728c */ /* 0x000ff6000bfc5270 */
[----:B------:R-:W-:Y:S01]  /*7c40*/  @!UPT UIADD3 URZ, URZ, URZ, URZ ;  /* 0x0000003f3f3ff290 */ /* 0x000fe2000fffe03f */
        /* <DEDUP_REMOVED lines=9> */
[----:B------:R-:W-:Y:S05]  /*7ce0*/  IMAD.MOV.U32 R0, RZ, RZ, 0x1 ;  /* 0x00000001ff007424 */ /* 0x000fea00078e00ff */
[----:B------:R-:W-:Y:S11]  /*7cf0*/  ISETP.NE.AND P0, PT, R0, c[0x0][0x32c], PT ;  /* 0x0000cb0000007a0c */ /* 0x000ff60003f05270 */
[----:B------:R-:W-:Y:S02]  /*7d00*/  @!UPT UIADD3 URZ, URZ, URZ, URZ ;  /* 0x0000003f3f3ff290 */ /* 0x000fe4000fffe03f */
[----:B------:R-:W-:Y:S05]  /*7d10*/  @P0 IMAD.HI.U32 R0, R2, c[0x0][0x330], RZ ;  /* 0x0000cc0002000a27 */ /* 0x000fea00078e00ff */
[----:B------:R-:W-:Y:S04]  /*7d20*/  @P0 SHF.R.U32.HI R2, RZ, c[0x0][0x334], R0 ;  /* 0x0000cd00ff020a19 */ /* 0x000fe80000011600 */
[----:B------:R-:W-:Y:S01]  /*7d30*/  LOP3.LUT R2, RZ, R2, RZ, 0x33, !PT ;  /* 0x00000002ff027212 */ /* 0x000fe200078e33ff */
[----:B------:R-:W-:-:S05]  /*7d40*/  BRA `(.L_x_417) ;  /* 0x0000005000007947 */ /* 0x000fca0003800000 */
.L_x_416:
[----:B------:R-:W-:Y:S04]  /*7d50*/  MOV R0, 0x1 ;  /* 0x0000000100007802 */ /* 0x000fe80000000f00 */
[----:B------:R-:W-:Y:S11]  /*7d60*/  ISETP.NE.AND P0, PT, R0, c[0x0][0x32c], PT ;  /* 0x0000cb0000007a0c */ /* 0x000ff60003f05270 */
[----:B------:R-:W-:Y:S02]  /*7d70*/  @!UPT UIADD3 URZ, URZ, URZ, URZ ;  /* 0x0000003f3f3ff290 */ /* 0x000fe4000fffe03f */
[----:B------:R-:W-:Y:S05]  /*7d80*/  @P0 IMAD.HI.U32 R0, R2, c[0x0][0x330], RZ ;  /* 0x0000cc0002000a27 */ /* 0x000fea00078e00ff */
[----:B------:R-:W-:Y:S02]  /*7d90*/  @P0 SHF.R.U32.HI R2, RZ, c[0x0][0x334], R0 ;  /* 0x0000cd00ff020a19 */ /* 0x000fe40000011600 */
.L_x_417:
[----:B------:R-:W-:Y:S05]  /*7da0*/  BSYNC B0 ;  /* 0x0000000000007941 */ /* 0x000fea0003800000 */
.L_x_415:
[----:B------:R-:W-:Y:S05]  /*7db0*/  IADD3 R0, -R26, UR24, RZ ;  /* 0x000000181a007c10 */ /* 0x000fea000fffe1ff */
[----:B------:R-:W-:Y:S05]  /*7dc0*/  IMAD R0, R2, c[0x0][0x32c], R0 ;  /* 0x0000cb0002007a24 */ /* 0x000fea00078e0200 */
[----:B------:R-:W-:Y:S02]  /*7dd0*/  IMNMX R15, R15, R0, !PT ;  /* 0x000000000f0f7217 */ /* 0x000fe40007800200 */
[----:B------:R-:W-:Y:S04]  /*7de0*/  IADD3 R0, R0, c[0x0][0x32c], RZ ;  /* 0x0000cb0000007a10 */ /* 0x000fe80007ffe0ff */
[----:B------:R-:W-:Y:S02]  /*7df0*/  IMNMX R16, R16, R0, PT ;  /* 0x0000000010107217 */ /* 0x000fe40003800200 */
.L_x_414:
[----:B------:R-:W-:Y:S01]  /*7e00*/  FMNMX.FTZ R0, R17, R3, !PT ;  /* 0x0000000311007209 */ /* 0x000fe20007810000 */
[----:B------:R-:W-:Y:S01]  /*7e10*/  UP2UR UR24, UPR, URZ, 0x10 ;  /* 0x000000103f187883 */ /* 0x000fe20008000000 */
[----:B------:R-:W2:Y:S01]  /*7e20*/  LDL.LU R26, [R1+0x44] ;  /* 0x00004400011a7983 */ /* 0x000ea20000300800 */
[----:B------:R-:W-:Y:S01]  /*7e30*/  UISETP.NE.AND UP4, UPT, UR29, URZ, UPT ;  /* 0x0000003f1d00728c */ /* 0x000fe2000bf85270 */
[----:B------:R-:W-:Y:S01]  /*7e40*/  FMNMX.FTZ R0, R21, R0, !PT ;  /* 0x0000000015007209 */ /* 0x000fe20007810000 */
[----:B------:R-:W-:Y:S02]  /*7e50*/  UP2UR UR29, UPR, URZ, 0x8 ;  /* 0x000000083f1d7883 */ /* 0x000fe40008000000 */
        /* <DEDUP_REMOVED lines=20> */
[----:B-1----:R-:W-:Y:S04]  /*7fa0*/  FMNMX.FTZ R0, R0, R2, !PT ;  /* 0x0000000200007209 */ /* 0x002fe80007810000 */
[C---:B------:R-:W-:Y:S01]  /*7fb0*/  FSETP.NEU.FTZ.AND P0, PT, R0.reuse, -INF , PT ;  /* 0xff8000000000780b */ /* 0x040fe20003f1d000 */
[C---:B------:R-:W-:Y:S03]  /*7fc0*/  FMUL.FTZ R172, R0.reuse, c[0x0][0x2d0] ;  /* 0x0000b40000ac7a20 */ /* 0x040fe60000410000 */
[----:B------:R-:W-:Y:S02]  /*7fd0*/  FSEL R2, R0, RZ, P0 ;  /* 0x000000ff00027208 */ /* 0x000fe40000000000 */
[----:B------:R-:W-:Y:S02]  /*7fe0*/  FSEL R172, R172, RZ, P0 ;  /* 0x000000ffacac7208 */ /* 0x000fe40000000000 */
[----:B------:R-:W-:Y:S01]  /*7ff0*/  PLOP3.LUT P0, PT, PT, PT, UP4, 0x40, 0x0 ;  /* 0x000000000000781c */ /* 0x000fe20003f0e848 */
[----:B------:R-:W-:Y:S01]  /*8000*/  UISETP.NE.AND UP4, UPT, UR24, URZ, UPT ;  /* 0x0000003f1800728c */ /* 0x000fe2000bf85270 */
[----:B------:R-:W-:Y:S01]  /*8010*/  FADD.FTZ R2, -R2, R3 ;  /* 0x0000000302027221 */ /* 0x000fe20000010100 */
[----:B------:R-:W-:Y:S01]  /*8020*/  UIADD3 UR24, UR5, -0x1, URZ ;  /* 0xffffffff05187890 */ /* 0x000fe2000fffe03f */
[----:B------:R-:W-:Y:S01]  /*8030*/  ISETP.GT.AND P0, PT, R15, RZ, P0 ;  /* 0x000000ff0f00720c */ /* 0x000fe20000704270 */
[--C-:B------:R-:W-:Y:S02]  /*8040*/  FFMA.FTZ R23, R14, c[0x0][0x2d0], -R172.reuse ;  /* 0x0000b4000e177a23 */ /* 0x100fe400000108ac */
[--C-:B------:R-:W-:Y:S01]  /*8050*/  FFMA.FTZ R171, R20, c[0x0][0x2d0], -R172.reuse ;  /* 0x0000b40014ab7a23 */ /* 0x100fe200000108ac */
[----:B------:R-:W-:Y:S01]  /*8060*/  ISETP.LT.OR P0, PT, R16, 0x1, P0 ;  /* 0x000000011000780c */ /* 0x000fe20000701670 */
[--C-:B------:R-:W-:Y:S02]  /*8070*/  FFMA.FTZ R25, R19, c[0x0][0x2d0], -R172.reuse ;  /* 0x0000b40013197a23 */ /* 0x100fe400000108ac */
[--C-:B------:R-:W-:Y:S01]  /*8080*/  FFMA.FTZ R24, R18, c[0x0][0x2d0], -R172.reuse ;  /* 0x0000b40012187a23 */ /* 0x100fe200000108ac */
[----:B------:R-:W-:Y:S01]  /*8090*/  FSEL R14, R158, -INF , !P0 ;  /* 0xff8000009e0e7808 */ /* 0x000fe20004000000 */
[--C-:B------:R-:W-:Y:S01]  /*80a0*/  FFMA.FTZ R13, R21, c[0x0][0x2d0], -R172.reuse ;  /* 0x0000b400150d7a23 */ /* 0x100fe200000108ac */
[----:B------:R-:W-:Y:S01]  /*80b0*/  PLOP3.LUT P0, PT, PT, PT, UP3, 0x40, 0x0 ;  /* 0x000000000000781c */ /* 0x000fe20003f0e838 */
[--C-:B------:R-:W-:Y:S01]  /*80c0*/  FFMA.FTZ R17, R17, c[0x0][0x2d0], -R172.reuse ;  /* 0x0000b40011117a23 */ /* 0x100fe200000108ac */
[----:B------:R-:W-:Y:S01]  /*80d0*/  UISETP.NE.AND UP3, UPT, UR29, URZ, UPT ;  /* 0x0000003f1d00728c */ /* 0x000fe2000bf65270 */
[--C-:B------:R-:W-:Y:S01]  /*80e0*/  FFMA.FTZ R12, R8, c[0x0][0x2d0], -R172.reuse ;  /* 0x0000b400080c7a23 */ /* 0x100fe200000108ac */
[----:B------:R-:W-:Y:S01]  /*80f0*/  ISETP.GT.AND P0, PT, R15, 0x1, P0 ;  /* 0x000000010f00780c */ /* 0x000fe20000704270 */
[--C-:B------:R-:W-:Y:S01]  /*8100*/  FFMA.FTZ R8, R159, c[0x0][0x2d0], -R172.reuse ;  /* 0x0000b4009f087a23 */ /* 0x100fe200000108ac */
[----:B------:R-:W-:Y:S01]  /*8110*/  MUFU.EX2 R13, R13 ;  /* 0x0000000d000d7308 */ /* 0x000fe20000000800 */
[--C-:B------:R-:W-:Y:S01]  /*8120*/  FFMA.FTZ R175, R175, c[0x0][0x2d0], -R172.reuse ;  /* 0x0000b400afaf7a23 */ /* 0x100fe200000108ac */
[----:B------:R-:W-:Y:S01]  /*8130*/  ISETP.LT.OR P0, PT, R16, 0x2, P0 ;  /* 0x000000021000780c */ /* 0x000fe20000701670 */
[--C-:B------:R-:W-:Y:S02]  /*8140*/  FFMA.FTZ R174, R174, c[0x0][0x2d0], -R172.reuse ;  /* 0x0000b400aeae7a23 */ /* 0x100fe400000108ac */
[--C-:B------:R-:W-:Y:S02]  /*8150*/  FFMA.FTZ R173, R173, c[0x0][0x2d0], -R172.reuse ;  /* 0x0000b400adad7a23 */ /* 0x100fe400000108ac */
[----:B------:R-:W-:Y:S01]  /*8160*/  FFMA.FTZ R172, R11, c[0x0][0x2d0], -R172 ;  /* 0x0000b4000bac7a23 */ /* 0x000fe200000108ac */
[----:B------:R-:W-:Y:S01]  /*8170*/  FSEL R11, R157, -INF , !P0 ;  /* 0xff8000009d0b7808 */ /* 0x000fe20004000000 */
[----:B------:R-:W-:Y:S01]  /*8180*/  FMUL.FTZ R2, R2, c[0x0][0x2d0] ;  /* 0x0000b40002027a20 */ /* 0x000fe20000410000 */
[----:B------:R-:W-:Y:S01]  /*8190*/  PLOP3.LUT P0, PT, PT, PT, UP2, 0x40, 0x0 ;  /* 0x000000000000781c */ /* 0x000fe20003f0e828 */
[----:B------:R-:W-:Y:S01]  /*81a0*/  UISETP.NE.AND UP2, UPT, UR28, URZ, UPT ;  /* 0x0000003f1c00728c */ /* 0x000fe2000bf45270 */
[----:B------:R-:W1:Y:S02]  /*81b0*/  MUFU.EX2 R17, R17 ;  /* 0x0000001100117308 */ /* 0x000e640000000800 */
[C---:B------:R-:W-:Y:S04]  /*81c0*/  ISETP.GT.AND P0, PT, R15.reuse, 0x8, P0 ;  /* 0x000000080f00780c */ /* 0x040fe80000704270 */
[----:B------:R-:W-:Y:S04]  /*81d0*/  ISETP.LT.OR P0, PT, R16, 0x9, P0 ;  /* 0x000000091000780c */ /* 0x000fe80000701670 */
[----:B------:R-:W-:Y:S01]  /*81e0*/  FSEL R10, R10, -INF , !P0 ;  /* 0xff8000000a0a7808 */ /* 0x000fe20004000000 */
[----:B------:R-:W-:Y:S01]  /*81f0*/  MUFU.EX2 R12, R12 ;  /* 0x0000000c000c7308 */ /* 0x000fe20000000800 */
[----:B------:R-:W-:Y:S01]  /*8200*/  PLOP3.LUT P0, PT, PT, PT, UP1, 0x40, 0x0 ;  /* 0x000000000000781c */ /* 0x000fe20003f0e818 */
[----:B------:R-:W-:Y:S03]  /*8210*/  UISETP.NE.AND UP1, UPT, UR27, URZ, UPT ;  /* 0x0000003f1b00728c */ /* 0x000fe6000bf25270 */
[----:B------:R-:W-:Y:S04]  /*8220*/  ISETP.GT.AND P0, PT, R15, 0x9, P0 ;  /* 0x000000090f00780c */ /* 0x000fe80000704270 */
[C---:B------:R-:W-:Y:S01]  /*8230*/  ISETP.LT.OR P0, PT, R16.reuse, 0xa, P0 ;  /* 0x0000000a1000780c */ /* 0x040fe20000701670 */
[----:B------:R-:W3:Y:S03]  /*8240*/  MUFU.EX2 R8, R8 ;  /* 0x0000000800087308 */ /* 0x000ee60000000800 */
[----:B------:R-:W-:Y:S02]  /*8250*/  FSEL R169, R169, -INF , !P0 ;  /* 0xff800000a9a97808 */ /* 0x000fe40004000000 */
[----:B------:R-:W-:Y:S01]  /*8260*/  PLOP3.LUT P0, PT, PT, PT, UP0, 0x40, 0x0 ;  /* 0x000000000000781c */ /* 0x000fe20003f0e808 */
[----:B------:R-:W-:Y:S01]  /*8270*/  UISETP.NE.AND UP0, UPT, UR26, URZ, UPT ;  /* 0x0000003f1a00728c */ /* 0x000fe2000bf05270 */
[----:B-1----:R-:W-:Y:S02]  /*8280*/  F2FP.BF16.PACK_AB R168, R13, R17 ;  /* 0x000000110da8723e */ /* 0x002fe400000010ff */
[----:B------:R-:W-:Y:S01]  /*8290*/  ISETP.GT.AND P0, PT, R15, 0x10, P0 ;  /* 0x000000100f00780c */ /* 0x000fe20000704270 */
[----:B------:R-:W-:Y:S03]  /*82a0*/  MUFU.EX2 R172, R172 ;  /* 0x000000ac00ac7308 */ /* 0x000fe60000000800 */
[----:B------:R-:W-:Y:S04]  /*82b0*/  ISETP.LT.OR P0, PT, R16, 0x11, P0 ;  /* 0x000000111000780c */ /* 0x000fe80000701670 */
[----:B------:R-:W-:Y:S02]  /*82c0*/  FSEL R22, R9, -INF , !P0 ;  /* 0xff80000009167808 */ /* 0x000fe40004000000 */
[----:B------:R-:W-:Y:S01]  /*82d0*/  PLOP3.LUT P0, PT, PT, PT, UP6, 0x40, 0x0 ;  /* 0x000000000000781c */ /* 0x000fe20003f0e868 */
[----:B------:R-:W-:Y:S03]  /*82e0*/  MUFU.EX2 R175, R175 ;  /* 0x000000af00af7308 */ /* 0x000fe60000000800 */
[----:B------:R-:W-:Y:S02]  /*82f0*/  ISETP.GT.AND P0, PT, R15, 0x11, P0 ;  /* 0x000000110f00780c */ /* 0x000fe40000704270 */
[----:B---3--:R-:W-:Y:S02]  /*8300*/  F2FP.BF16.PACK_AB R170, R8, R12 ;  /* 0x0000000c08aa723e */ /* 0x008fe400000010ff */
[C---:B------:R-:W-:Y:S03]  /*8310*/  ISETP.LT.OR P0, PT, R16.reuse, 0x12, P0 ;  /* 0x000000121000780c */ /* 0x040fe60000701670 */
[----:B------:R-:W-:Y:S01]  /*8320*/  MUFU.EX2 R174, R174 ;  /* 0x000000ae00ae7308 */ /* 0x000fe20000000800 */
[----:B------:R-:W-:Y:S02]  /*8330*/  FSEL R179, R179, -INF , !P0 ;  /* 0xff800000b3b37808 */ /* 0x000fe40004000000 */
[----:B------:R-:W-:Y:S04]  /*8340*/  PLOP3.LUT P0, PT, PT, PT, UP5, 0x40, 0x0 ;  /* 0x000000000000781c */ /* 0x000fe80003f0e858 */
[C---:B------:R-:W-:Y:S03]  /*8350*/  ISETP.GT.AND P0, PT, R15.reuse, 0x18, P0 ;  /* 0x000000180f00780c */ /* 0x040fe60000704270 */
[----:B------:R-:W-:Y:S01]  /*8360*/  MUFU.EX2 R173, R173 ;  /* 0x000000ad00ad7308 */ /* 0x000fe20000000800 */
[----:B------:R-:W-:Y:S04]  /*8370*/  ISETP.LT.OR P0, PT, R16, 0x19, P0 ;  /* 0x000000191000780c */ /* 0x000fe80000701670 */
        /* <DEDUP_REMOVED lines=17> */
[----:B------:R-:W-:Y:S01]  /*8490*/  PLOP3.LUT P0, PT, PT, PT, UP0, 0x40, 0x0 ;  /* 0x000000000000781c */ /* 0x000fe20003f0e808 */
[----:B------:R-:W-:Y:S03]  /*84a0*/  UISETP.GT.AND UP0, UPT, UR5, UR4, UPT ;  /* 0x000000040500728c */ /* 0x000fe6000bf04270 */
[----:B------:R-:W-:Y:S01]  /*84b0*/  ISETP.GT.AND P0, PT, R15, 0x29, P0 ;  /* 0x000000290f00780c */ /* 0x000fe20000704270 */
[----:B------:R-:W-:Y:S03]  /*84c0*/  UMOV UR5, UR24 ;  /* 0x0000001800057c82 */ /* 0x000fe60008000000 */
[----:B------:R-:W-:Y:S04]  /*84d0*/  ISETP.LT.OR P0, PT, R16, 0x2a, P0 ;  /* 0x0000002a1000780c */ /* 0x000fe80000701670 */
[----:B------:R-:W-:Y:S02]  /*84e0*/  FSEL R3, R6, -INF , !P0 ;  /* 0xff80000006037808 */ /* 0x000fe40004000000 */
[----:B------:R-:W1:Y:S02]  /*84f0*/  MUFU.EX2 R6, R2 ;  /* 0x0000000200067308 */ /* 0x000e640000000800 */
[----:B-1----:R-:W-:Y:S01]  /*8500*/  FMUL.FTZ R20, R6, R148 ;  /* 0x0000009406147220 */ /* 0x002fe20000410000 */
[----:B------:R-:W-:Y:S01]  /*8510*/  FMNMX.FTZ R2, R14, R156, !PT ;  /* 0x0000009c0e027209 */ /* 0x000fe20007810000 */
[----:B------:R-:W3:Y:S01]  /*8520*/  LDL.LU R148, [R1+0x40] ;  /* 0x0000400001947983 */ /* 0x000ee20000300800 */
[C---:B--2---:R-:W-:Y:S02]  /*8530*/  FFMA.FTZ R5, R6.reuse, R26, R17 ;  /* 0x0000001a06057223 */ /* 0x044fe40000010011 */
[----:B------:R-:W-:Y:S01]  /*8540*/  FMNMX.FTZ R2, R11, R2, !PT ;  /* 0x000000020b027209 */ /* 0x000fe20007810000 */
[----:B------:R-:W-:Y:S01]  /*8550*/  FMUL.FTZ R9, R6, R137 ;  /* 0x0000008906097220 */ /* 0x000fe20000410000 */
[----:B------:R-:W-:Y:S01]  /*8560*/  MOV R137, R22 ;  /* 0x0000001600897202 */ /* 0x000fe20000000f00 */
[----:B------:R-:W-:Y:S01]  /*8570*/  FADD.FTZ R5, R13, R5 ;  /* 0x000000050d057221 */ /* 0x000fe20000010000 */
[----:B------:R-:W-:Y:S01]  /*8580*/  FMNMX.FTZ R2, R10, R2, !PT ;  /* 0x000000020a027209 */ /* 0x000fe20007810000 */
[----:B------:R-:W-:Y:S02]  /*8590*/  FMUL.FTZ R13, R6, R141 ;  /* 0x0000008d060d7220 */ /* 0x000fe40000410000 */
[----:B------:R-:W-:Y:S01]  /*85a0*/  FADD.FTZ R5, R12, R5 ;  /* 0x000000050c057221 */ /* 0x000fe20000010000 */
[----:B------:R-:W-:Y:S01]  /*85b0*/  FMNMX.FTZ R2, R169, R2, !PT ;  /* 0x00000002a9027209 */ /* 0x000fe20007810000 */
[----:B------:R-:W-:Y:S01]  /*85c0*/  FMUL.FTZ R12, R6, R140 ;  /* 0x0000008c060c7220 */ /* 0x000fe20000410000 */
[----:B------:R-:W-:Y:S01]  /*85d0*/  MOV R140, R24 ;  /* 0x00000018008c7202 */ /* 0x000fe20000000f00 */
[----:B------:R-:W-:Y:S01]  /*85e0*/  FADD.FTZ R177, R8, R5 ;  /* 0x0000000508b17221 */ /* 0x000fe20000010000 */
[----:B------:R-:W-:Y:S01]  /*85f0*/  FMNMX.FTZ R2, R22, R2, !PT ;  /* 0x0000000216027209 */ /* 0x000fe20007810000 */
[C---:B------:R-:W-:Y:S02]  /*8600*/  FMUL.FTZ R8, R6.reuse, R136 ;  /* 0x0000008806087220 */ /* 0x040fe40000410000 */
[C---:B------:R-:W-:Y:S01]  /*8610*/  FMUL.FTZ R5, R6.reuse, R133 ;  /* 0x0000008506057220 */ /* 0x040fe20000410000 */
[----:B------:R-:W-:Y:S01]  /*8620*/  FMNMX.FTZ R2, R179, R2, !PT ;  /* 0x00000002b3027209 */ /* 0x000fe20007810000 */
[C---:B------:R-:W-:Y:S01]  /*8630*/  FMUL.FTZ R16, R6.reuse, R144 ;  /* 0x0000009006107220 */ /* 0x040fe20000410000 */
[----:B------:R-:W-:Y:S01]  /*8640*/  MOV R133, R25 ;  /* 0x0000001900857202 */ /* 0x000fe20000000f00 */
[----:B------:R-:W-:Y:S01]  /*8650*/  FMUL.FTZ R25, R6, R153 ;  /* 0x0000009906197220 */ /* 0x000fe20000410000 */
[----:B------:R-:W-:Y:S01]  /*8660*/  FMNMX.FTZ R2, R178, R2, !PT ;  /* 0x00000002b2027209 */ /* 0x000fe20007810000 */
[C---:B------:R-:W-:Y:S01]  /*8670*/  FMUL.FTZ R17, R6.reuse, R145 ;  /* 0x0000009106117220 */ /* 0x040fe20000410000 */
[----:B------:R-:W-:Y:S01]  /*8680*/  MOV R145, R23 ;  /* 0x0000001700917202 */ /* 0x000fe20000000f00 */
[----:B------:R-:W-:Y:S01]  /*8690*/  FMUL.FTZ R21, R6, R149 ;  /* 0x0000009506157220 */ /* 0x000fe20000410000 */
[----:B------:R-:W-:Y:S01]  /*86a0*/  FMNMX.FTZ R2, R176, R2, !PT ;  /* 0x00000002b0027209 */ /* 0x000fe20007810000 */
[C---:B------:R-:W-:Y:S01]  /*86b0*/  FMUL.FTZ R24, R6.reuse, R152 ;  /* 0x0000009806187220 */ /* 0x040fe20000410000 */
[----:B------:R-:W-:Y:S01]  /*86c0*/  MOV R149, R133 ;  /* 0x0000008500957202 */ /* 0x000fe20000000f00 */
[C---:B------:R-:W-:Y:S01]  /*86d0*/  FMUL.FTZ R28, R6.reuse, R28 ;  /* 0x0000001c061c7220 */ /* 0x040fe20000410000 */
[----:B------:R-:W-:Y:S01]  /*86e0*/  FMNMX.FTZ R2, R159, R2, !PT ;  /* 0x000000029f027209 */ /* 0x000fe20007810000 */
[C---:B------:R-:W-:Y:S01]  /*86f0*/  FMUL.FTZ R29, R6.reuse, R29 ;  /* 0x0000001d061d7220 */ /* 0x040fe20000410000 */
[----:B------:R-:W-:Y:S01]  /*8700*/  MOV R152, R171 ;  /* 0x000000ab00987202 */ /* 0x000fe20000000f00 */
[----:B------:R-:W-:Y:S01]  /*8710*/  FMUL.FTZ R32, R6, R32 ;  /* 0x0000002006207220 */ /* 0x000fe20000410000 */
[----:B------:R-:W-:Y:S01]  /*8720*/  FMNMX.FTZ R2, R158, R2, !PT ;  /* 0x000000029e027209 */ /* 0x000fe20007810000 */
[C---:B------:R-:W-:Y:S02]  /*8730*/  FMUL.FTZ R33, R6.reuse, R33 ;  /* 0x0000002106217220 */ /* 0x040fe40000410000 */
[C---:B------:R-:W-:Y:S01]  /*8740*/  FMUL.FTZ R36, R6.reuse, R36 ;  /* 0x0000002406247220 */ /* 0x040fe20000410000 */
[----:B------:R-:W-:Y:S01]  /*8750*/  FMNMX.FTZ R2, R157, R2, !PT ;  /* 0x000000029d027209 */ /* 0x000fe20007810000 */
[C---:B------:R-:W-:Y:S02]  /*8760*/  FMUL.FTZ R37, R6.reuse, R37 ;  /* 0x0000002506257220 */ /* 0x040fe40000410000 */
[C---:B------:R-:W-:Y:S01]  /*8770*/  FMUL.FTZ R40, R6.reuse, R40 ;  /* 0x0000002806287220 */ /* 0x040fe20000410000 */
[----:B------:R-:W-:Y:S01]  /*8780*/  FMNMX.FTZ R2, R3, R2, !PT ;  /* 0x0000000203027209 */ /* 0x000fe20007810000 */
[C---:B------:R-:W-:Y:S02]  /*8790*/  FMUL.FTZ R41, R6.reuse, R41 ;  /* 0x0000002906297220 */ /* 0x040fe40000410000 */
[C---:B------:R-:W-:Y:S02]  /*87a0*/  FMUL.FTZ R44, R6.reuse, R44 ;  /* 0x0000002c062c7220 */ /* 0x040fe40000410000 */
[----:B------:R-:W1:Y:S01]  /*87b0*/  SHFL.BFLY PT, R4, R2, 0x2, 0x1f ;  /* 0x0c401f0002047f89 */ /* 0x000e6200000e0000 */
        /* <DEDUP_REMOVED lines=11> */
[----:B------:R-:W-:Y:S01]  /*8870*/  FMUL.FTZ R68, R6, R68 ;  /* 0x0000004406447220 */ /* 0x000fe20000410000 */
[----:B-1----:R-:W-:Y:S01]  /*8880*/  FMNMX.FTZ R4, R2, R4, !PT ;  /* 0x0000000402047209 */ /* 0x002fe20007810000 */
        /* <DEDUP_REMOVED lines=17> */
[----:B------:R-:W-:Y:S01]  /*89a0*/  FMUL.FTZ R97, R6, R97 ;  /* 0x0000006106617220 */ /* 0x000fe20000410000 */
[----:B------:R-:W-:Y:S01]  /*89b0*/  FSETP.NEU.FTZ.AND P0, PT, R2, -INF , PT ;  /* 0xff8000000200780b */ /* 0x000fe20003f1d000 */
[C---:B------:R-:W-:Y:S02]  /*89c0*/  FMUL.FTZ R100, R6.reuse, R100 ;  /* 0x0000006406647220 */ /* 0x040fe40000410000 */
[----:B------:R-:W-:Y:S01]  /*89d0*/  FMUL.FTZ R101, R6, R101 ;  /* 0x0000006506657220 */ /* 0x000fe20000410000 */
[----:B------:R-:W-:Y:S01]  /*89e0*/  FSEL R7, R2, RZ, P0 ;  /* 0x000000ff02077208 */ /* 0x000fe20000000000 */
[C---:B------:R-:W-:Y:S02]  /*89f0*/  FMUL.FTZ R104, R6.reuse, R104 ;  /* 0x0000006806687220 */ /* 0x040fe40000410000 */
[----:B------:R-:W-:Y:S02]  /*8a00*/  FMUL.FTZ R105, R6, R105 ;  /* 0x0000006906697220 */ /* 0x000fe40000410000 */
[----:B------:R-:W-:Y:S02]  /*8a10*/  FADD.FTZ R7, -R7, R156 ;  /* 0x0000009c07077221 */ /* 0x000fe40000010100 */
[----:B------:R-:W-:Y:S02]  /*8a20*/  FMUL.FTZ R156, R2, c[0x0][0x2d0] ;  /* 0x0000b400029c7a20 */ /* 0x000fe40000410000 */
[----:B------:R-:W-:Y:S02]  /*8a30*/  FMUL.FTZ R7, R7, c[0x0][0x2d0] ;  /* 0x0000b40007077a20 */ /* 0x000fe40000410000 */
[----:B------:R-:W-:Y:S01]  /*8a40*/  FMUL.FTZ R108, R6, R108 ;  /* 0x0000006c066c7220 */ /* 0x000fe20000410000 */
[----:B------:R-:W-:Y:S01]  /*8a50*/  FSEL R156, R156, RZ, P0 ;  /* 0x000000ff9c9c7208 */ /* 0x000fe20000000000 */
[----:B------:R-:W1:Y:S01]  /*8a60*/  MUFU.EX2 R132, R7 ;  /* 0x0000000700847308 */ /* 0x000e620000000800 */
[C---:B------:R-:W-:Y:S01]  /*8a70*/  FMUL.FTZ R109, R6.reuse, R109 ;  /* 0x0000006d066d7220 */ /* 0x040fe20000410000 */
[----:B------:R-:W-:Y:S01]  /*8a80*/  PLOP3.LUT P0, PT, PT, PT, UP0, 0x80, 0x0 ;  /* 0x000000000000781c */ /* 0x000fe20003f0f008 */
[----:B------:R-:W-:Y:S02]  /*8a90*/  FMUL.FTZ R112, R6, R112 ;  /* 0x0000007006707220 */ /* 0x000fe40000410000 */
[--C-:B------:R-:W-:Y:S02]  /*8aa0*/  FFMA.FTZ R136, R14, c[0x0][0x2d0], -R156.reuse ;  /* 0x0000b4000e887a23 */ /* 0x100fe4000001089c */
[C---:B------:R-:W-:Y:S02]  /*8ab0*/  FMUL.FTZ R113, R6.reuse, R113 ;  /* 0x0000007106717220 */ /* 0x040fe40000410000 */
[C---:B------:R-:W-:Y:S02]  /*8ac0*/  FMUL.FTZ R116, R6.reuse, R116 ;  /* 0x0000007406747220 */ /* 0x040fe40000410000 */
[----:B------:R-:W-:Y:S01]  /*8ad0*/  MUFU.EX2 R136, R136 ;  /* 0x0000008800887308 */ /* 0x000fe20000000800 */
[C---:B------:R-:W-:Y:S02]  /*8ae0*/  FMUL.FTZ R117, R6.reuse, R117 ;  /* 0x0000007506757220 */ /* 0x040fe40000410000 */
[C---:B------:R-:W-:Y:S02]  /*8af0*/  FMUL.FTZ R120, R6.reuse, R120 ;  /* 0x0000007806787220 */ /* 0x040fe40000410000 */
[C---:B------:R-:W-:Y:S02]  /*8b00*/  FMUL.FTZ R121, R6.reuse, R121 ;  /* 0x0000007906797220 */ /* 0x040fe40000410000 */
[C---:B------:R-:W-:Y:S02]  /*8b10*/  FMUL.FTZ R124, R6.reuse, R124 ;  /* 0x0000007c067c7220 */ /* 0x040fe40000410000 */
[----:B------:R-:W-:Y:S02]  /*8b20*/  FMUL.FTZ R125, R6, R125 ;  /* 0x0000007d067d7220 */ /* 0x000fe40000410000 */
[--C-:B------:R-:W-:Y:S02]  /*8b30*/  FFMA.FTZ R144, R11, c[0x0][0x2d0], -R156.reuse ;  /* 0x0000b4000b907a23 */ /* 0x100fe4000001089c */
[C---:B-1----:R-:W-:Y:S02]  /*8b40*/  FMUL.FTZ R7, R132.reuse, R135 ;  /* 0x0000008784077220 */ /* 0x042fe40000410000 */
        /* <DEDUP_REMOVED lines=14> */
[----:B------:R1:W2:Y:S01]  /*8c30*/  MUFU.EX2 R150, R152 ;  /* 0x0000009800967308 */ /* 0x0002a20000000800 */
        /* <DEDUP_REMOVED lines=11> */
[C---:B------:R-:W-:Y:S01]  /*8cf0*/  FMUL.FTZ R58, R132.reuse, R58 ;  /* 0x0000003a843a7220 */ /* 0x040fe20000410000 */
[----:B-1----:R-:W-:Y:S01]  /*8d00*/  LDSM.16.MT88.4 R152, [R249+0x1100] ;  /* 0x00110000f998783b */ /* 0x002fe20000004200 */
        /* <DEDUP_REMOVED lines=36> */
[----:B------:R-:W-:Y:S02]  /*8f50*/  FMUL.FTZ R131, R132, R131 ;  /* 0x0000008384837220 */ /* 0x000fe40000410000 */
[C---:B------:R-:W-:Y:S02]  /*8f60*/  FMUL.FTZ R128, R6.reuse, R128 ;  /* 0x0000008006807220 */ /* 0x040fe40000410000 */
[----:B------:R-:W-:Y:S02]  /*8f70*/  FMUL.FTZ R129, R6, R129 ;  /* 0x0000008106817220 */ /* 0x000fe40000410000 */
[----:B------:R-:W-:Y:S02]  /*8f80*/  FMUL.FTZ R6, R132, R134 ;  /* 0x0000008684067220 */ /* 0x000fe40000410000 */
[--C-:B------:R-:W-:Y:S02]  /*8f90*/  FFMA.FTZ R141, R10, c[0x0][0x2d0], -R156.reuse ;  /* 0x0000b4000a8d7a23 */ /* 0x100fe4000001089c */
[----:B------:R-:W-:Y:S02]  /*8fa0*/  FMUL.FTZ R10, R132, R138 ;  /* 0x0000008a840a7220 */ /* 0x000fe40000410000 */
[--C-:B------:R-:W-:Y:S02]  /*8fb0*/  FFMA.FTZ R147, R179, c[0x0][0x2d0], -R156.reuse ;  /* 0x0000b400b3937a23 */ /* 0x100fe4000001089c */
[----:B------:R-:W1:Y:S01]  /*8fc0*/  MUFU.EX2 R141, R141 ;  /* 0x0000008d008d7308 */ /* 0x000e620000000800 */
[----:B------:R-:W-:Y:S02]  /*8fd0*/  FFMA.FTZ R149, R178, c[0x0][0x2d0], -R156 ;  /* 0x0000b400b2957a23 */ /* 0x000fe4000001089c */
[----:B--2---:R-:W-:Y:S07]  /*8fe0*/  FADD.FTZ R177, R150, R177 ;  /* 0x000000b196b17221 */ /* 0x004fee0000010000 */
[----:B------:R-:W-:Y:S01]  /*8ff0*/  MUFU.EX2 R147, R147 ;  /* 0x0000009300937308 */ /* 0x000fe20000000800 */
[----:B---3--:R-:W-:Y:S01]  /*9000*/  FFMA.FTZ R142, R132, R148, R136 ;  /* 0x00000094848e7223 */ /* 0x008fe20000010088 */
[----:B------:R-:W-:Y:S01]  /*9010*/  MOV R148, R145 ;  /* 0x0000009100947202 */ /* 0x000fe20000000f00 */
[----:B------:R-:W2:Y:S01]  /*9020*/  LDSM.16.MT88.4 R132, [R252+0x100] ;  /* 0x00010000fc84783b */ /* 0x000ea20000004200 */
[----:B------:R-:W-:Y:S01]  /*9030*/  MOV R145, R140 ;  /* 0x0000008c00917202 */ /* 0x000fe20000000f00 */
[----:B------:R-:W-:Y:S01]  /*9040*/  FFMA.FTZ R140, R169, c[0x0][0x2d0], -R156 ;  /* 0x0000b400a98c7a23 */ /* 0x000fe2000001089c */
[C---:B------:R-:W-:Y:S04]  /*9050*/  F2FP.BF16.PACK_AB R169, R144.reuse, R136 ;  /* 0x0000008890a9723e */ /* 0x040fe800000010ff */
[----:B------:R3:W-:Y:S01]  /*9060*/  MUFU.EX2 R146, R148 ;  /* 0x0000009400927308 */ /* 0x0007e20000000800 */
[----:B------:R-:W-:Y:S02]  /*9070*/  FADD.FTZ R142, R144, R142 ;  /* 0x0000008e908e7221 */ /* 0x000fe40000010000 */
[----:B------:R-:W-:Y:S02]  /*9080*/  FADD.FTZ R144, R143, R177 ;  /* 0x000000b18f907221 */ /* 0x000fe40000010000 */
[----:B-1----:R-:W-:Y:S05]  /*9090*/  FADD.FTZ R142, R141, R142 ;  /* 0x0000008e8d8e7221 */ /* 0x002fea0000010000 */
[----:B------:R-:W1:Y:S10]  /*90a0*/  MUFU.EX2 R140, R140 ;  /* 0x0000008c008c7308 */ /* 0x000e740000000800 */
[----:B------:R-:W4:Y:S01]  /*90b0*/  MUFU.EX2 R145, R145 ;  /* 0x0000009100917308 */ /* 0x000f220000000800 */
[----:B---3--:R-:W-:Y:S02]  /*90c0*/  FFMA.FTZ R148, R137, c[0x0][0x2d0], -R156 ;  /* 0x0000b40089947a23 */ /* 0x008fe4000001089c */
[----:B------:R-:W-:Y:S07]  /*90d0*/  LDSM.16.MT88.4 R136, [R252+0x900] ;  /* 0x00090000fc88783b */ /* 0x000fee0000004200 */
[----:B------:R-:W3:Y:S01]  /*90e0*/  MUFU.EX2 R148, R148 ;  /* 0x0000009400947308 */ /* 0x000ee20000000800 */
[C---:B-1----:R-:W-:Y:S09]  /*90f0*/  F2FP.BF16.PACK_AB R171, R140.reuse, R141 ;  /* 0x0000008d8cab723e */ /* 0x042ff200000010ff */
[----:B------:R-:W1:Y:S01]  /*9100*/  MUFU.EX2 R149, R149 ;  /* 0x0000009500957308 */ /* 0x000e620000000800 */
[C---:B--2---:R-:W-:Y:S05]  /*9110*/  HMMA.16816.F32.BF16 R4, R168.reuse, R132, R4 ;  /* 0x00000084a804723c */ /* 0x044fea0000041804 */
[----:B----4-:R-:W-:Y:S03]  /*9120*/  FADD.FTZ R144, R145, R144 ;  /* 0x0000009091907221 */ /* 0x010fe60000010000 */
[C---:B------:R-:W-:Y:S01]  /*9130*/  HMMA.16816.F32.BF16 R8, R168.reuse, R134, R8 ;  /* 0x00000086a808723c */ /* 0x040fe20000041808 */
[----:B------:R-:W2:Y:S07]  /*9140*/  LDSM.16.MT88.4 R132, [R250+0x100] ;  /* 0x00010000fa84783b */ /* 0x000eae0000004200 */
[C---:B--2---:R-:W-:Y:S08]  /*9150*/  HMMA.16816.F32.BF16 R12, R168.reuse, R132, R12 ;  /* 0x00000084a80c723c */ /* 0x044ff0000004180c */
        /* <DEDUP_REMOVED lines=41> */
[C---:B--2---:R-:W-:Y:S07]  /*93f0*/  HMMA.16816.F32.BF16 R124, R168.reuse, R132, R124 ;  /* 0x00000084a87c723c */ /* 0x044fee000004187c */
[----:B------:R-:W-:Y:S01]  /*9400*/  F2FP.BF16.PACK_AB R132, R143, R150 ;  /* 0x000000968f84723e */ /* 0x000fe200000010ff */
[----:B------:R-:W-:Y:S04]  /*9410*/  HMMA.16816.F32.BF16 R128, R168, R134, R128 ;  /* 0x00000086a880723c */ /* 0x000fe80000041880 */
[----:B---3--:R-:W-:Y:S01]  /*9420*/  F2FP.BF16.PACK_AB R133, R147, R148 ;  /* 0x000000949385723e */ /* 0x008fe200000010ff */
[----:B------:R-:W-:Y:S02]  /*9430*/  FADD.FTZ R150, R140, R142 ;  /* 0x0000008e8c967221 */ /* 0x000fe40000010000 */
[----:B------:R-:W-:Y:S01]  /*9440*/  FFMA.FTZ R168, R176, c[0x0][0x2d0], -R156 ;  /* 0x0000b400b0a87a23 */ /* 0x000fe2000001089c */
[C---:B------:R-:W-:Y:S01]  /*9450*/  F2FP.BF16.PACK_AB R134, R146.reuse, R145 ;  /* 0x000000919286723e */ /* 0x040fe200000010ff */
[----:B------:R-:W-:Y:S03]  /*9460*/  LDSM.16.MT88.4 R140, [R248+0x5100] ;  /* 0x00510000f88c783b */ /* 0x000fe60000004200 */
[----:B------:R-:W-:Y:S01]  /*9470*/  FADD.FTZ R176, R146, R144 ;  /* 0x0000009092b07221 */ /* 0x000fe20000010000 */
[----:B------:R-:W2:Y:S01]  /*9480*/  MUFU.EX2 R168, R168 ;  /* 0x000000a800a87308 */ /* 0x000ea20000000800 */
[----:B------:R-:W-:Y:S02]  /*9490*/  FADD.FTZ R148, R148, R150 ;  /* 0x0000009694947221 */ /* 0x000fe40000010000 */
[----:B------:R-:W-:Y:S02]  /*94a0*/  FFMA.FTZ R169, R159, c[0x0][0x2d0], -R156 ;  /* 0x0000b4009fa97a23 */ /* 0x000fe4000001089c */
[----:B------:R-:W-:Y:S02]  /*94b0*/  FADD.FTZ R148, R147, R148 ;  /* 0x0000009493947221 */ /* 0x000fe40000010000 */
[----:B------:R-:W-:Y:S01]  /*94c0*/  LDSM.16.MT88.4 R144, [R250+0x1100] ;  /* 0x00110000fa90783b */ /* 0x000fe20000004200 */
[--C-:B------:R-:W-:Y:S01]  /*94d0*/  FFMA.FTZ R170, R158, c[0x0][0x2d0], -R156.reuse ;  /* 0x0000b4009eaa7a23 */ /* 0x100fe2000001089c */
[----:B------:R-:W-:Y:S01]  /*94e0*/  F2FP.BF16.PACK_AB R158, R172, R173 ;  /* 0x000000adac9e723e */ /* 0x000fe200000010ff */
[--C-:B------:R-:W-:Y:S01]  /*94f0*/  FFMA.FTZ R171, R157, c[0x0][0x2d0], -R156.reuse ;  /* 0x0000b4009dab7a23 */ /* 0x100fe2000001089c */
[----:B------:R-:W3:Y:S01]  /*9500*/  MUFU.EX2 R169, R169 ;  /* 0x000000a900a97308 */ /* 0x000ee20000000800 */
[----:B------:R-:W-:Y:S02]  /*9510*/  FFMA.FTZ R156, R3, c[0x0][0x2d0], -R156 ;  /* 0x0000b400039c7a23 */ /* 0x000fe4000001089c */
[----:B-1----:R-:W-:Y:S02]  /*9520*/  FADD.FTZ R177, R149, R148 ;  /* 0x0000009495b17221 */ /* 0x002fe40000010000 */
[----:B------:R-:W-:Y:S04]  /*9530*/  FADD.FTZ R176, R175, R176 ;  /* 0x000000b0afb07221 */ /* 0x000fe80000010000 */
[----:B------:R-:W-:Y:S01]  /*9540*/  FADD.FTZ R176, R174, R176 ;  /* 0x000000b0aeb07221 */ /* 0x000fe20000010000 */
[----:B------:R1:W-:Y:S01]  /*9550*/  MUFU.EX2 R3, R156 ;  /* 0x0000009c00037308 */ /* 0x0003e20000000800 */
[C---:B--2---:R-:W-:Y:S02]  /*9560*/  F2FP.BF16.PACK_AB R135, R168.reuse, R149 ;  /* 0x00000095a887723e */ /* 0x044fe400000010ff */
[----:B------:R-:W-:Y:S02]  /*9570*/  FADD.FTZ R173, R173, R176 ;  /* 0x000000b0adad7221 */ /* 0x000fe40000010000 */
[----:B------:R-:W-:Y:S03]  /*9580*/  FADD.FTZ R177, R168, R177 ;  /* 0x000000b1a8b17221 */ /* 0x000fe60000010000 */
[C---:B------:R-:W-:Y:S02]  /*9590*/  HMMA.16816.F32.BF16 R4, R132.reuse, R136, R4 ;  /* 0x000000888404723c */ /* 0x040fe40000041804 */
[----:B------:R-:W2:Y:S03]  /*95a0*/  MUFU.EX2 R170, R170 ;  /* 0x000000aa00aa7308 */ /* 0x000ea60000000800 */
[----:B---3--:R-:W-:Y:S03]  /*95b0*/  FADD.FTZ R177, R169, R177 ;  /* 0x000000b1a9b17221 */ /* 0x008fe60000010000 */
[C---:B------:R-:W-:Y:S01]  /*95c0*/  HMMA.16816.F32.BF16 R8, R132.reuse, R138, R8 ;  /* 0x0000008a8408723c */ /* 0x040fe20000041808 */
[----:B------:R-:W3:Y:S03]  /*95d0*/  LDSM.16.MT88.4 R136, [R250+0x900] ;  /* 0x00090000fa88783b */ /* 0x000ee60000004200 */
[----:B------:R-:W4:Y:S01]  /*95e0*/  MUFU.EX2 R171, R171 ;  /* 0x000000ab00ab7308 */ /* 0x000f220000000800 */
[----:B-1----:R-:W-:Y:S02]  /*95f0*/  F2FP.BF16.PACK_AB R156, R174, R175 ;  /* 0x000000afae9c723e */ /* 0x002fe400000010ff */
[C---:B--2---:R-:W-:Y:S01]  /*9600*/  F2FP.BF16.PACK_AB R157, R170.reuse, R169 ;  /* 0x000000a9aa9d723e */ /* 0x044fe200000010ff */
[----:B------:R-:W-:Y:S01]  /*9610*/  FADD.FTZ R170, R170, R177 ;  /* 0x000000b1aaaa7221 */ /* 0x000fe20000010000 */
[----:B----4-:R-:W-:Y:S03]  /*9620*/  F2FP.BF16.PACK_AB R159, R3, R171 ;  /* 0x000000ab039f723e */ /* 0x010fe600000010ff */
[----:B------:R-:W-:Y:S01]  /*9630*/  FADD.FTZ R170, R171, R170 ;  /* 0x000000aaabaa7221 */ /* 0x000fe20000010000 */
[C---:B---3--:R-:W-:Y:S08]  /*9640*/  HMMA.16816.F32.BF16 R12, R132.reuse, R136, R12 ;  /* 0x00000088840c723c */ /* 0x048ff0000004180c */
        /* <DEDUP_REMOVED lines=41> */
[C---:B------:R-:W-:Y:S08]  /*98e0*/  HMMA.16816.F32.BF16 R124, R132.reuse, R140, R124 ;  /* 0x0000008c847c723c */ /* 0x040ff0000004187c */
[----:B------:R-:W-:Y:S08]  /*98f0*/  HMMA.16816.F32.BF16 R128, R132, R142, R128 ;  /* 0x0000008e8480723c */ /* 0x000ff00000041880 */
[C---:B-1----:R-:W-:Y:S01]  /*9900*/  HMMA.16816.F32.BF16 R132, R156.reuse, R136, R4 ;  /* 0x000000889c84723c */ /* 0x042fe20000041804 */
[----:B------:R-:W1:Y:S07]  /*9910*/  LDSM.16.MT88.4 R4, [R248+0x1100] ;  /* 0x00110000f804783b */ /* 0x000e6e0000004200 */
[C---:B------:R-:W-:Y:S01]  /*9920*/  HMMA.16816.F32.BF16 R136, R156.reuse, R138, R8 ;  /* 0x0000008a9c88723c */ /* 0x040fe20000041808 */
[----:B------:R-:W2:Y:S07]  /*9930*/  LDSM.16.MT88.4 R8, [R252+0x2900] ;  /* 0x00290000fc08783b */ /* 0x000eae0000004200 */
[C---:B------:R-:W-:Y:S01]  /*9940*/  HMMA.16816.F32.BF16 R140, R156.reuse, R144, R12 ;  /* 0x000000909c8c723c */ /* 0x040fe2000004180c */
[----:B------:R-:W3:Y:S07]  /*9950*/  LDSM.16.MT88.4 R12, [R250+0x2900] ;  /* 0x00290000fa0c783b */ /* 0x000eee0000004200 */
[C---:B------:R-:W-:Y:S08]  /*9960*/  HMMA.16816.F32.BF16 R144, R156.reuse, R146, R16 ;  /* 0x000000929c90723c */ /* 0x040ff00000041810 */
[C---:B------:R-:W-:Y:S08]  /*9970*/  HMMA.16816.F32.BF16 R148, R156.reuse, R152, R20 ;  /* 0x000000989c94723c */ /* 0x040ff00000041814 */
[C---:B------:R-:W-:Y:S08]  /*9980*/  HMMA.16816.F32.BF16 R152, R156.reuse, R154, R24 ;  /* 0x0000009a9c98723c */ /* 0x040ff00000041818 */
        /* <DEDUP_REMOVED lines=31> */
[C---:B------:R-:W-:Y:S08]  /*9b80*/  HMMA.16816.F32.BF16 R112, R156.reuse, R10, R112 ;  /* 0x0000000a9c70723c */ /* 0x040ff00000041870 */
[C---:B---3--:R-:W-:Y:S08]  /*9b90*/  HMMA.16816.F32.BF16 R116, R156.reuse, R12, R116 ;  /* 0x0000000c9c74723c */ /* 0x048ff00000041874 */
[C---:B------:R-:W-:Y:S08]  /*9ba0*/  HMMA.16816.F32.BF16 R120, R156.reuse, R14, R120 ;  /* 0x0000000e9c78723c */ /* 0x040ff00000041878 */
[C---:B-1----:R-:W-:Y:S07]  /*9bb0*/  HMMA.16816.F32.BF16 R124, R156.reuse, R4, R124 ;  /* 0x000000049c7c723c */ /* 0x042fee000004187c */
[----:B------:R-:W-:Y:S01]  /*9bc0*/  FADD.FTZ R5, R172, R173 ;  /* 0x000000adac057221 */ /* 0x000fe20000010000 */
[----:B------:R-:W-:Y:S04]  /*9bd0*/  HMMA.16816.F32.BF16 R128, R156, R6, R128 ;  /* 0x000000069c80723c */ /* 0x000fe80000041880 */
[----:B------:R1:W-:Y:S01]  /*9be0*/  STL [R1+0x44], R5 ;  /* 0x0000440501007387 */ /* 0x0003e20000100800 */
[----:B------:R-:W-:Y:S01]  /*9bf0*/  FADD.FTZ R4, R3, R170 ;  /* 0x000000aa03047221 */ /* 0x000fe20000010000 */
[----:B------:R-:W-:Y:S02]  /*9c00*/  MOV R3, R0 ;  /* 0x0000000000037202 */ /* 0x000fe40000000f00 */
[----:B------:R-:W-:Y:S02]  /*9c10*/  MOV R156, R2 ;  /* 0x00000002009c7202 */ /* 0x000fe40000000f00 */
[----:B------:R1:W-:Y:S02]  /*9c20*/  STL [R1+0x40], R4 ;  /* 0x0000400401007387 */ /* 0x0003e40000100800 */
[----:B-1----:R-:W-:-:S05]  /*9c30*/  @P0 BRA `(.L_x_418) ;  /* 0xffffc1a000000947 */ /* 0x002fca000383ffff */
.L_x_405:
[----:B------:R-:W2:Y:S01]  /*9c40*/  S2UR UR28, SR_CTAID.X ;  /* 0x00000000001c79c3 */ /* 0x000ea20000002500 */
[----:B------:R-:W-:-:S02]  /*9c50*/  UISETP.NE.AND UP1, UPT, UR13, URZ, UPT ;  /* 0x0000003f0d00728c */ /* 0x000fc4000bf25270 */
[----:B------:R-:W-:Y:S02]  /*9c60*/  UISETP.NE.AND UP0, UPT, UR12, URZ, UPT ;  /* 0x0000003f0c00728c */ /* 0x000fe4000bf05270 */
[----:B------:R-:W-:Y:S02]  /*9c70*/  UMOV UR27, 0x1 ;  /* 0x00000001001b7882 */ /* 0x000fe40000000000 */
[----:B------:R-:W-:Y:S02]  /*9c80*/  ULDC UR25, c[0x0][0x168] ;  /* 0x00005a0000197ab9 */ /* 0x000fe40000000800 */
[----:B------:R-:W-:Y:S01]  /*9c90*/  ULDC.64 UR4, c[0x0][0x2c8] ;  /* 0x0000b20000047ab9 */ /* 0x000fe20000000a00 */
[----:B------:R-:W-:Y:S01]  /*9ca0*/  PLOP3.LUT P0, PT, PT, PT, UP0, 0x40, 0x0 ;  /* 0x000000000000781c */ /* 0x000fe20003f0e808 */
[----:B------:R-:W-:Y:S02]  /*9cb0*/  UIADD3 UR25, UR27, -UR25, URZ ;  /* 0x800000191b197290 */ /* 0x000fe4000fffe03f */
[----:B------:R-:W-:-:S02]  /*9cc0*/  ULDC UR26, c[0x0][0x2ac] ;  /* 0x0000ab00001a7ab9 */ /* 0x000fc40000000800 */
[----:B--2---:R-:W-:-:S04]  /*9cd0*/  ULEA UR28, UR28, 0x7f, 0x7 ;  /* 0x0000007f1c1c7891 */ /* 0x004fc8000f8e383f */
[----:B------:R-:W-:-:S03]  /*9ce0*/  UIMAD.WIDE.U32 UR30, UR28, UR4, URZ ;  /* 0x000000041c1e72a5 */ /* 0x000fc6000f8e003f */
[----:B------:R-:W-:Y:S02]  /*9cf0*/  ULDC UR4, c[0x0][0x1d0] ;  /* 0x0000740000047ab9 */ /* 0x000fe40000000800 */
[----:B------:R-:W-:Y:S02]  /*9d00*/  UIMAD UR4, UR26, UR4, UR25 ;  /* 0x000000041a0472a4 */ /* 0x000fe4000f8e0219 */
[----:B------:R-:W-:Y:S02]  /*9d10*/  @UP1 USHF.R.U32.HI UR28, URZ, UR5, UR31 ;  /* 0x000000053f1c1299 */ /* 0x000fe4000801161f */
[----:B------:R-:W-:Y:S02]  /*9d20*/  ULDC UR25, c[0x0][0x324] ;  /* 0x0000c90000197ab9 */ /* 0x000fe40000000800 */
[----:B------:R-:W-:-:S04]  /*9d30*/  UIADD3 UR26, UR4, UR28, URZ ;  /* 0x0000001c041a7290 */ /* 0x000fc8000fffe03f */
[----:B------:R-:W-:Y:S01]  /*9d40*/  UIADD3 UR25, UR26, -UR25, URZ ;  /* 0x800000191a197290 */ /* 0x000fe2000fffe03f */
[----:B------:R-:W-:Y:S05]  /*9d50*/  @P0 BRA `(.L_x_419) ;  /* 0x0000016000000947 */ /* 0x000fea0003800000 */
[----:B------:R-:W-:-:S06]  /*9d60*/  UISETP.GT.AND UP0, UPT, UR26, -0x1, UPT ;  /* 0xffffffff1a00788c */ /* 0x000fcc000bf04270 */
[----:B------:R-:W-:-:S13]  /*9d70*/  PLOP3.LUT P0, PT, PT, PT, UP0, 0x80, 0x0 ;  /* 0x000000000000781c */ /* 0x000fda0003f0f008 */
[----:B------:R-:W-:Y:S05]  /*9d80*/  @P0 BRA `(.L_x_420) ;  /* 0x0000009000000947 */ /* 0x000fea0003800000 */
[----:B------:R-:W-:Y:S02]  /*9d90*/  ULDC UR4, c[0x0][0x32c] ;  /* 0x0000cb0000047ab9 */ /* 0x000fe40000000800 */
[----:B------:R-:W-:Y:S02]  /*9da0*/  UISETP.NE.AND UP0, UPT, UR27, UR4, UPT ;  /* 0x000000041b00728c */ /* 0x000fe4000bf05270 */
[----:B------:R-:W-:Y:S02]  /*9db0*/  ULOP3.LUT UR26, URZ, UR26, URZ, 0x33, !UPT ;  /* 0x0000001a3f1a7292 */ /* 0x000fe4000f8e333f */
[----:B------:R-:W-:Y:S02]  /*9dc0*/  ULDC.64 UR4, c[0x0][0x330] ;  /* 0x0000cc0000047ab9 */ /* 0x000fe40000000a00 */
[----:B------:R-:W-:-:S07]  /*9dd0*/  UIMAD.WIDE.U32 UR28, UR26, UR4, URZ ;  /* 0x000000041a1c72a5 */ /* 0x000fce000f8e003f */
[----:B------:R-:W-:Y:S02]  /*9de0*/  @UP0 UMOV UR27, UR29 ;  /* 0x0000001d001b0c82 */ /* 0x000fe40008000000 */
[----:B------:R-:W-:-:S04]  /*9df0*/  @UP0 USHF.R.U32.HI UR26, URZ, UR5, UR27 ;  /* 0x000000053f1a0299 */ /* 0x000fc8000801161b */
[----:B------:R-:W-:Y:S01]  /*9e00*/  ULOP3.LUT UR26, URZ, UR26, URZ, 0x33, !UPT ;  /* 0x0000001a3f1a7292 */ /* 0x000fe2000f8e333f */
[----:B------:R-:W-:Y:S05]  /*9e10*/  BRA `(.L_x_421) ;  /* 0x0000006000007947 */ /* 0x000fea0003800000 */
.L_x_420:
[----:B------:R-:W-:Y:S02]  /*9e20*/  ULDC UR4, c[0x0][0x32c] ;  /* 0x0000cb0000047ab9 */ /* 0x000fe40000000800 */
[----:B------:R-:W-:-:S03]  /*9e30*/  UISETP.NE.AND UP0, UPT, UR27, UR4, UPT ;  /* 0x000000041b00728c */ /* 0x000fc6000bf05270 */
[----:B------:R-:W-:Y:S02]  /*9e40*/  ULDC.64 UR4, c[0x0][0x330] ;  /* 0x0000cc0000047ab9 */ /* 0x000fe40000000a00 */
[----:B------:R-:W-:-:S07]  /*9e50*/  UIMAD.WIDE.U32 UR28, UR26, UR4, URZ ;  /* 0x000000041a1c72a5 */ /* 0x000fce000f8e003f */
[----:B------:R-:W-:Y:S02]  /*9e60*/  @UP0 UMOV UR27, UR29 ;  /* 0x0000001d001b0c82 */ /* 0x000fe40008000000 */
[----:B------:R-:W-:Y:S02]  /*9e70*/  @UP0 USHF.R.U32.HI UR26, URZ, UR5, UR27 ;  /* 0x000000053f1a0299 */ /* 0x000fe4000801161b */
.L_x_421:
[----:B------:R-:W-:Y:S02]  /*9e80*/  ULDC UR4, c[0x0][0x32c] ;  /* 0x0000cb0000047ab9 */ /* 0x000fe40000000800 */
[----:B------:R-:W-:-:S04]  /*9e90*/  UIMAD UR4, UR26, UR4, URZ ;  /* 0x000000041a0472a4 */ /* 0x000fc8000f8e023f */
[----:B------:R-:W-:-:S04]  /*9ea0*/  UISETP.LT.AND UP0, UPT, UR25, UR4, UPT ;  /* 0x000000041900728c */ /* 0x000fc8000bf01270 */
[----:B------:R-:W-:-:S04]  /*9eb0*/  USEL UR25, UR25, UR4, !UP0 ;  /* 0x0000000419197287 */ /* 0x000fc8000c000000 */
.L_x_419:
[----:B------:R-:W-:-:S04]  /*9ec0*/  UIADD3 UR25, UR25, 0x2f, URZ ;  /* 0x0000002f19197890 */ /* 0x000fc8000fffe03f */
        /* <DEDUP_REMOVED lines=9> */
[----:B------:R-:W2:Y:S04]  /*9f60*/  LDL R5, [R1+0x24] ;  /* 0x0000240001057983 */ /* 0x000ea80000100800 */
[----:B-1----:R-:W3:Y:S04]  /*9f70*/  LDL R4, [R1+0x30] ;  /* 0x0000300001047983 */ /* 0x002ee80000100800 */
[----:B------:R-:W3:Y:S01]  /*9f80*/  LDL R3, [R1+0x18] ;  /* 0x0000180001037983 */ /* 0x000ee20000100800 */
[C---:B--2---:R-:W-:Y:S01]  /*9f90*/  SHF.L.U64.HI R179, R5.reuse, 0x1, R6 ;  /* 0x0000000105b37819 */ /* 0x044fe20000010206 */
[----:B------:R-:W-:Y:S01]  /*9fa0*/  IMAD.SHL.U32 R178, R5, 0x2, RZ ;  /* 0x0000000205b27824 */ /* 0x000fe200078e00ff */
[C---:B---3--:R-:W-:Y:S01]  /*9fb0*/  SHF.L.U64.HI R177, R3.reuse, 0x1, R4 ;  /* 0x0000000103b17819 */ /* 0x048fe20000010204 */
[----:B------:R-:W-:-:S02]  /*9fc0*/  IMAD.SHL.U32 R176, R3, 0x2, RZ ;  /* 0x0000000203b07824 */ /* 0x000fc400078e00ff */
.L_x_427:
[----:B------:R-:W2:Y:S01]  /*9fd0*/  LDL R4, [R1+0x4] ;  /* 0x0000040001047983 */ /* 0x000ea20000100800 */
[----:B------:R-:W-:Y:S04]  /*9fe0*/  DEPBAR.LE SB0, 0x0 ;  /* 0x000080000000791a */ /* 0x000fe80000000000 */
[----:B------:R-:W3:Y:S01]  /*9ff0*/  LDL R3, [R1] ;  /* 0x0000000001037983 */ /* 0x000ee20000100800 */
[----:B------:R-:W-:Y:S03]  /*a000*/  UISETP.GT.AND UP0, UPT, UR8, UR24, UPT ;  /* 0x000000180800728c */ /* 0x000fe6000bf04270 */
[----:B------:R-:W-:Y:S03]  /*a010*/  BAR.SYNC.DEFER_BLOCKING 0x0 ;  /* 0x0000000000007b1d */ /* 0x000fe60000010000 */
[----:B------:R-:W-:Y:S03]  /*a020*/  PLOP3.LUT P0, PT, PT, PT, UP0, 0x80, 0x0 ;  /* 0x000000000000781c */ /* 0x000fe60003f0f008 */
[----:B------:R-:W1:Y:S04]  /*a030*/  LDSM.16.M88.4 R168, [R247] ;  /* 0x00000000f7a8783b */ /* 0x000e680000000200 */
[----:B------:R-:W4:Y:S04]  /*a040*/  LDSM.16.M88.4 R172, [R246] ;  /* 0x00000000f6ac783b */ /* 0x000f280000000200 */
[----:B--2---:R-:W2:Y:S04]  /*a050*/  LDSM.16.M88.4 R8, [R4+0x10100] ;  /* 0x010100000408783b */ /* 0x004ea80000000200 */
[----:B------:R-:W1:Y:S04]  /*a060*/  LDSM.16.M88.4 R16, [R4+0x10900] ;  /* 0x010900000410783b */ /* 0x000e680000000200 */
[----:B------:R-:W1:Y:S04]  /*a070*/  LDSM.16.M88.4 R24, [R4+0x11100] ;  /* 0x011100000418783b */ /* 0x000e680000000200 */
[----:B---3--:R3:W1:Y:S02]  /*a080*/  LDSM.16.M88.4 R156, [R3] ;  /* 0x00000000039c783b */ /* 0x0086640000000200 */
[----:B---3--:R-:W-:Y:S01]  /*a090*/  MOV R3, R0 ;  /* 0x0000000000037202 */ /* 0x008fe20000000f00 */
[----:B------:R-:W-:-:S05]  /*a0a0*/  @P0 BRA `(.L_x_423) ;  /* 0x0000043000000947 */ /* 0x000fca0003800000 */
[----:B----4-:R-:W3:Y:S01]  /*a0b0*/  LDL R4, [R1+0xc] ;  /* 0x00000c0001047983 */ /* 0x010ee20000100800 */
[----:B------:R-:W-:Y:S03]  /*a0c0*/  BSSY B0, `(.L_x_423) ;  /* 0x0000041000007945 */ /* 0x000fe60003800000 */
[----:B------:R-:W4:Y:S04]  /*a0d0*/  LDL R14, [R1+0x8] ;  /* 0x00000800010e7983 */ /* 0x000f280000100800 */
[----:B------:R-:W5:Y:S04]  /*a0e0*/  LDL R12, [R1+0x24] ;  /* 0x00002400010c7983 */ /* 0x000f680000100800 */
[----:B--2---:R-:W2:Y:S04]  /*a0f0*/  LDL R13, [R1+0x1c] ;  /* 0x00001c00010d7983 */ /* 0x004ea80000100800 */
[----:B------:R-:W2:Y:S04]  /*a100*/  LDL R21, [R1+0x10] ;  /* 0x0000100001157983 */ /* 0x000ea80000100800 */
[----:B------:R-:W2:Y:S01]  /*a110*/  LDL R23, [R1+0x28] ;  /* 0x0000280001177983 */ /* 0x000ea20000100800 */
[----:B---3--:R-:W-:Y:S01]  /*a120*/  SHF.R.S32.HI R5, RZ, 0x1f, R4 ;  /* 0x0000001fff057819 */ /* 0x008fe20000011404 */
[----:B------:R-:W-:Y:S04]  /*a130*/  IMAD.WIDE.U32 R6, R4, c[0x0][0x208], RZ ;  /* 0x0000820004067a25 */ /* 0x000fe800078e00ff */
        /* <DEDUP_REMOVED lines=8> */
[----:B------:R-:W-:Y:S01]  /*a1c0*/  IADD3 R15, P0, R6, UR14, RZ ;  /* 0x0000000e060f7c10 */ /* 0x000fe2000ff1e0ff */
[----:B------:R-:W3:Y:S03]  /*a1d0*/  LDL R14, [R1+0x14] ;  /* 0x00001400010e7983 */ /* 0x000ee60000100800 */
[----:B------:R-:W-:Y:S02]  /*a1e0*/  IADD3.X R4, R7, UR16, R4, P0, !PT ;  /* 0x0000001007047c10 */ /* 0x000fe400087fe404 */
[C---:B------:R-:W-:Y:S04]  /*a1f0*/  LEA R20, P0, R15.reuse, c[0x0][0x1f8], 0x1 ;  /* 0x00007e000f147a11 */ /* 0x040fe800078008ff */
[----:B------:R-:W-:Y:S01]  /*a200*/  LEA.HI.X R15, R15, c[0x0][0x1fc], R4, 0x1, P0 ;  /* 0x00007f000f0f7a11 */ /* 0x000fe200000f0c04 */
[----:B------:R-:W4:Y:S04]  /*a210*/  SHFL.IDX PT, R22, R20, RZ, 0x181f ;  /* 0x00181fff14167589 */ /* 0x000f2800000e0000 */
[----:B------:R-:W5:Y:S01]  /*a220*/  SHFL.IDX PT, R12, R15, RZ, 0x181f ;  /* 0x00181fff0f0c7589 */ /* 0x000f6200000e0000 */
[----:B----4-:R-:W-:Y:S05]  /*a230*/  IADD3 R6, P0, R22, R178, RZ ;  /* 0x000000b216067210 */ /* 0x010fea0007f1e0ff */
[----:B-----5:R-:W-:Y:S01]  /*a240*/  IMAD.X R7, R12, 0x1, R179, P0 ;  /* 0x000000010c077824 */ /* 0x020fe200000e06b3 */
[----:B------:R-:W-:Y:S04]  /*a250*/  IADD3 R4, P0, R22, R176, RZ ;  /* 0x000000b016047210 */ /* 0x000fe80007f1e0ff */
[----:B------:R-:W-:Y:S01]  /*a260*/  @!PT LDS RZ, [RZ] ;  /* 0x00000000fffff984 */ /* 0x000fe20000000800 */
[----:B--2---:R2:W-:Y:S01]  /*a270*/  LDGSTS.E.BYPASS.LTC128B.128 [R13+0x100], [R6.64], !P1 ;  /* 0x00100000060d7fae */ /* 0x0045e2000c901d56 */
[----:B------:R-:W-:Y:S05]  /*a280*/  IMAD.X R5, R12, 0x1, R177, P0 ;  /* 0x000000010c057824 */ /* 0x000fea00000e06b1 */
[----:B------:R4:W-:Y:S04]  /*a290*/  LDGSTS.E.BYPASS.LTC128B.128 [R13+0x1900], [R4.64], !P6 ;  /* 0x01900000040d7fae */ /* 0x0009e8000f101d56 */
[----:B--2---:R-:W2:Y:S01]  /*a2a0*/  LDL R7, [R1+0x2c] ;  /* 0x00002c0001077983 */ /* 0x004ea20000100800 */
[----:B---3--:R-:W-:Y:S05]  /*a2b0*/  IMAD.SHL.U32 R6, R14, 0x2, RZ ;  /* 0x000000020e067824 */ /* 0x008fea00078e00ff */
[----:B----4-:R-:W-:Y:S02]  /*a2c0*/  IADD3 R4, P0, R22, R6, RZ ;  /* 0x0000000616047210 */ /* 0x010fe40007f1e0ff */
[----:B--2---:R-:W-:Y:S02]  /*a2d0*/  SHF.L.U64.HI R7, R14, 0x1, R7 ;  /* 0x000000010e077819 */ /* 0x004fe40000010207 */
[----:B------:R-:W2:Y:S03]  /*a2e0*/  S2R R14, SR_TID.X ;  /* 0x00000000000e7919 */ /* 0x000ea60000002100 */
[----:B------:R-:W-:Y:S05]  /*a2f0*/  IMAD.X R5, R12, 0x1, R7, P0 ;  /* 0x000000010c057824 */ /* 0x000fea00000e0607 */
[----:B------:R3:W-:Y:S01]  /*a300*/  LDGSTS.E.BYPASS.LTC128B.128 [R13+0x3100], [R4.64], !P5 ;  /* 0x03100000040d7fae */ /* 0x0007e2000e901d56 */
[----:B--2---:R-:W-:Y:S01]  /*a310*/  ISETP.GT.AND P1, PT, R14, 0x7f, PT ;  /* 0x0000007f0e00780c */ /* 0x004fe20003f24270 */
[C---:B---3--:R-:W-:Y:S01]  /*a320*/  IMAD.SHL.U32 R4, R21.reuse, 0x2, RZ ;  /* 0x0000000215047824 */ /* 0x048fe200078e00ff */
[----:B------:R-:W-:Y:S04]  /*a330*/  SHF.L.U64.HI R5, R21, 0x1, R23 ;  /* 0x0000000115057819 */ /* 0x000fe80000010217 */
[----:B------:R-:W-:Y:S05]  /*a340*/  IADD3 R22, P0, R22, R4, RZ ;  /* 0x0000000416167210 */ /* 0x000fea0007f1e0ff */
[----:B------:R-:W-:Y:S05]  /*a350*/  IMAD.X R23, R12, 0x1, R5, P0 ;  /* 0x000000010c177824 */ /* 0x000fea00000e0605 */
[----:B------:R2:W-:Y:S01]  /*a360*/  LDGSTS.E.BYPASS.LTC128B.128 [R13+0x4900], [R22.64], !P4 ;  /* 0x04900000160d7fae */ /* 0x0005e2000e101d56 */
[----:B------:R-:W-:-:S05]  /*a370*/  @P1 BRA `(.L_x_424) ;  /* 0x0000015000001947 */ /* 0x000fca0003800000 */
[----:B------:R-:W-:-:S05]  /*a380*/  BRA.DIV ~URZ, `(.L_x_425) ;  /* 0x000099b27f007947 */ /* 0x000fca000b800000 */
[----:B------:R3:W4:Y:S04]  /*a390*/  SHFL.IDX PT, R21, R15, 0x1, 0x181f ;  /* 0x00381f000f157f89 */ /* 0x00072800000e0000 */
[----:B--2---:R3:W2:Y:S02]  /*a3a0*/  SHFL.IDX PT, R13, R20, 0x1, 0x181f ;  /* 0x00381f00140d7f89 */ /* 0x0046a400000e0000 */
.L_x_447:
[----:B------:R-:W5:Y:S04]  /*a3b0*/  LDL R14, [R1+0x24] ;  /* 0x00002400010e7983 */ /* 0x000f680000100800 */
[----:B---3--:R-:W3:Y:S01]  /*a3c0*/  LDL R12, [R1+0x1c] ;  /* 0x00001c00010c7983 */ /* 0x008ee20000100800 */
[----:B-----5:R-:W-:Y:S02]  /*a3d0*/  ISETP.GE.AND P1, PT, R14, c[0x0][0x1d4], PT ;  /* 0x000075000e007a0c */ /* 0x020fe40003f26270 */
[----:B--2---:R-:W-:Y:S05]  /*a3e0*/  IADD3 R14, P0, R13, R178, RZ ;  /* 0x000000b20d0e7210 */ /* 0x004fea0007f1e0ff */
[----:B----4-:R-:W-:Y:S06]  /*a3f0*/  IMAD.X R15, R21, 0x1, R179, P0 ;  /* 0x00000001150f7824 */ /* 0x010fec00000e06b3 */
[----:B------:R-:W-:Y:S01]  /*a400*/  @!PT LDS RZ, [RZ] ;  /* 0x00000000fffff984 */ /* 0x000fe20000000800 */
[----:B------:R-:W-:Y:S01]  /*a410*/  @!PT LDS RZ, [RZ] ;  /* 0x00000000fffff984 */ /* 0x000fe20000000800 */
[----:B------:R-:W-:Y:S01]  /*a420*/  @!PT LDS RZ, [RZ] ;  /* 0x00000000fffff984 */ /* 0x000fe20000000800 */
[----:B---3--:R2:W-:Y:S02]  /*a430*/  LDGSTS.E.BYPASS.LTC128B.128 [R12+0x1100], [R14.64], !P1 ;  /* 0x011000000e0c7fae */ /* 0x0085e4000c901d56 */
        /* <DEDUP_REMOVED lines=9> */
.L_x_424:
[----:B------:R-:W-:Y:S05]  /*a4d0*/  BSYNC B0 ;  /* 0x0000000000007941 */ /* 0x000fea0003800000 */
.L_x_423:
[----:B----4-:R-:W0:Y:S01]  /*a4e0*/  LDGDEPBAR ;  /* 0x00000000000079af */ /* 0x010e220000000000 */
[----:B------:R-:W-:Y:S01]  /*a4f0*/  WARPSYNC 0xffffffff ;  /* 0xffffffff00007948 */ /* 0x000fe20003800000 */
[C---:B--2---:R-:W-:Y:S01]  /*a500*/  HMMA.16816.F32.BF16 R4, R160.reuse, R8, RZ ;  /* 0x00000008a004723c */ /* 0x044fe200000418ff */
[----:B------:R-:W-:Y:S06]  /*a510*/  UISETP.GT.AND UP0, UPT, UR24, UR8, UPT ;  /* 0x000000081800728c */ /* 0x000fec000bf04270 */
[----:B------:R-:W-:Y:S01]  /*a520*/  PLOP3.LUT P0, PT, PT, PT, UP0, 0x40, 0x0 ;  /* 0x000000000000781c */ /* 0x000fe20003f0e808 */
[C---:B------:R-:W-:Y:S08]  /*a530*/  HMMA.16816.F32.BF16 R8, R160.reuse, R10, RZ ;  /* 0x0000000aa008723c */ /* 0x040ff000000418ff */
[C---:B-1----:R-:W-:Y:S08]  /*a540*/  HMMA.16816.F32.BF16 R12, R160.reuse, R16, RZ ;  /* 0x00000010a00c723c */ /* 0x042ff000000418ff */
[C---:B------:R-:W-:Y:S08]  /*a550*/  HMMA.16816.F32.BF16 R16, R160.reuse, R18, RZ ;  /* 0x00000012a010723c */ /* 0x040ff000000418ff */
[C---:B------:R-:W-:Y:S08]  /*a560*/  HMMA.16816.F32.BF16 R20, R160.reuse, R24, RZ ;  /* 0x00000018a014723c */ /* 0x040ff000000418ff */
[----:B------:R-:W-:Y:S08]  /*a570*/  HMMA.16816.F32.BF16 R24, R160, R26, RZ ;  /* 0x0000001aa018723c */ /* 0x000ff000000418ff */
[C---:B------:R-:W-:Y:S08]  /*a580*/  HMMA.16816.F32.BF16 R4, R164.reuse, R156, R4 ;  /* 0x0000009ca404723c */ /* 0x040ff00000041804 */
[C---:B------:R-:W-:Y:S01]  /*a590*/  HMMA.16816.F32.BF16 R8, R164.reuse, R158, R8 ;  /* 0x0000009ea408723c */ /* 0x040fe20000041808 */
[----:B------:R-:W1:Y:S07]  /*a5a0*/  LDSM.16.M88.4 R156, [R251+0x10100] ;  /* 0x01010000fb9c783b */ /* 0x000e6e0000000200 */
[C---:B------:R-:W-:Y:S08]  /*a5b0*/  HMMA.16816.F32.BF16 R12, R164.reuse, R168, R12 ;  /* 0x000000a8a40c723c */ /* 0x040ff0000004180c */
[C---:B------:R-:W-:Y:S01]  /*a5c0*/  HMMA.16816.F32.BF16 R16, R164.reuse, R170, R16 ;  /* 0x000000aaa410723c */ /* 0x040fe20000041810 */
[----:B------:R-:W2:Y:S07]  /*a5d0*/  LDSM.16.M88.4 R168, [R251+0x10900] ;  /* 0x01090000fba8783b */ /* 0x000eae0000000200 */
[C---:B------:R-:W-:Y:S01]  /*a5e0*/  HMMA.16816.F32.BF16 R20, R164.reuse, R172, R20 ;  /* 0x000000aca414723c */ /* 0x040fe20000041814 */
[----:B------:R-:W3:Y:S07]  /*a5f0*/  LDL R173, [R1+0x4] ;  /* 0x0000040001ad7983 */ /* 0x000eee0000100800 */
[----:B------:R-:W-:Y:S08]  /*a600*/  HMMA.16816.F32.BF16 R24, R164, R174, R24 ;  /* 0x000000aea418723c */ /* 0x000ff00000041818 */
        /* <DEDUP_REMOVED lines=13> */
[C---:B------:R-:W-:Y:S08]  /*a6e0*/  HMMA.16816.F32.BF16 R16, R184.reuse, R158, R16 ;  /* 0x0000009eb810723c */ /* 0x040ff00000041810 */
[C---:B--2---:R-:W-:Y:S08]  /*a6f0*/  HMMA.16816.F32.BF16 R20, R184.reuse, R168, R20 ;  /* 0x000000a8b814723c */ /* 0x044ff00000041814 */
[----:B------:R-:W-:Y:S01]  /*a700*/  HMMA.16816.F32.BF16 R24, R184, R170, R24 ;  /* 0x000000aab818723c */ /* 0x000fe20000041818 */
[----:B---3--:R-:W1:Y:S08]  /*a710*/  LDSM.16.M88.4 R156, [R173+0x11900] ;  /* 0x01190000ad9c783b */ /* 0x008e700000000200 */
        /* <DEDUP_REMOVED lines=107> */
[----:B------:R-:W-:Y:S01]  /*add0*/  FMUL.FTZ R7, R7, c[0x0][0x320] ;  /* 0x0000c80007077a20 */ /* 0x000fe20000410000 */
[C---:B-1----:R-:W-:Y:S03]  /*ade0*/  HMMA.16816.F32.BF16 R12, R232.reuse, R156, R12 ;  /* 0x0000009ce80c723c */ /* 0x042fe6000004180c */
[----:B------:R-:W-:Y:S03]  /*adf0*/  FMUL.FTZ R8, R8, c[0x0][0x320] ;  /* 0x0000c80008087a20 */ /* 0x000fe60000410000 */
[----:B------:R-:W1:Y:S01]  /*ae00*/  MUFU.TANH R170, R5 ;  /* 0x0000000500aa7308 */ /* 0x000e620000002400 */
[----:B------:R-:W-:Y:S01]  /*ae10*/  FMUL.FTZ R9, R9, c[0x0][0x320] ;  /* 0x0000c80009097a20 */ /* 0x000fe20000410000 */
[C---:B------:R-:W-:Y:S08]  /*ae20*/  HMMA.16816.F32.BF16 R16, R232.reuse, R158, R16 ;  /* 0x0000009ee810723c */ /* 0x040ff00000041810 */
[----:B------:R-:W3:Y:S08]  /*ae30*/  MUFU.TANH R173, R6 ;  /* 0x0000000600ad7308 */ /* 0x000ef00000002400 */
[----:B------:R-:W-:Y:S02]  /*ae40*/  FMUL.FTZ R12, R12, c[0x0][0x320] ;  /* 0x0000c8000c0c7a20 */ /* 0x000fe40000410000 */
[----:B------:R4:W1:Y:S01]  /*ae50*/  MUFU.TANH R174, R7 ;  /* 0x0000000700ae7308 */ /* 0x0008620000002400 */
[----:B------:R-:W-:Y:S09]  /*ae60*/  FMUL.FTZ R13, R13, c[0x0][0x320] ;  /* 0x0000c8000d0d7a20 */ /* 0x000ff20000410000 */
[----:B------:R5:W1:Y:S10]  /*ae70*/  MUFU.TANH R171, R8 ;  /* 0x0000000800ab7308 */ /* 0x000a740000002400 */
[----:B------:R1:W1:Y:S01]  /*ae80*/  MUFU.TANH R156, R9 ;  /* 0x00000009009c7308 */ /* 0x0002620000002400 */
[----:B----4-:R-:W4:Y:S01]  /*ae90*/  LDSM.16.M88.4 R4, [R245+0x5800] ;  /* 0x00580000f504783b */ /* 0x010f220000000200 */
[----:B------:R-:W-:Y:S08]  /*aea0*/  DEPBAR.LE SB0, 0x0 ;  /* 0x000080000000791a */ /* 0x000ff00000000000 */
[----:B------:R2:W2:Y:S01]  /*aeb0*/  MUFU.TANH R158, R12 ;  /* 0x0000000c009e7308 */ /* 0x0004a20000002400 */
[----:B------:R-:W-:Y:S01]  /*aec0*/  BAR.SYNC.DEFER_BLOCKING 0x0 ;  /* 0x0000000000007b1d */ /* 0x000fe20000010000 */
[----:B-----5:R-:W-:Y:S02]  /*aed0*/  FMUL.FTZ R8, R11, c[0x0][0x320] ;  /* 0x0000c8000b087a20 */ /* 0x020fe40000410000 */
[----:B------:R-:W-:Y:S06]  /*aee0*/  FMUL.FTZ R11, R14, c[0x0][0x320] ;  /* 0x0000c8000e0b7a20 */ /* 0x000fec0000410000 */
[----:B------:R5:W3:Y:S01]  /*aef0*/  MUFU.TANH R157, R13 ;  /* 0x0000000d009d7308 */ /* 0x000ae20000002400 */
[----:B-1----:R-:W-:Y:S02]  /*af00*/  FMUL.FTZ R9, R10, c[0x0][0x320] ;  /* 0x0000c8000a097a20 */ /* 0x002fe40000410000 */
[----:B------:R-:W-:Y:S02]  /*af10*/  FMUL.FTZ R10, R15, c[0x0][0x320] ;  /* 0x0000c8000f0a7a20 */ /* 0x000fe40000410000 */
[----:B------:R-:W-:Y:S05]  /*af20*/  FMUL.FTZ R15, R16, c[0x0][0x320] ;  /* 0x0000c800100f7a20 */ /* 0x000fea0000410000 */
[----:B------:R-:W1:Y:S01]  /*af30*/  MUFU.TANH R9, R9 ;  /* 0x0000000900097308 */ /* 0x000e620000002400 */
[----:B------:R-:W-:Y:S02]  /*af40*/  FMUL.FTZ R16, R17, c[0x0][0x320] ;  /* 0x0000c80011107a20 */ /* 0x000fe40000410000 */
[----:B--2---:R-:W-:Y:S07]  /*af50*/  FMUL.FTZ R12, R19, c[0x0][0x320] ;  /* 0x0000c800130c7a20 */ /* 0x004fee0000410000 */
[----:B------:R-:W2:Y:S01]  /*af60*/  MUFU.TANH R8, R8 ;  /* 0x0000000800087308 */ /* 0x000ea20000002400 */
[C---:B----4-:R-:W-:Y:S05]  /*af70*/  HMMA.16816.F32.BF16 R20, R232.reuse, R4, R20 ;  /* 0x00000004e814723c */ /* 0x050fea0000041814 */
[----:B-----5:R-:W-:Y:S04]  /*af80*/  FMUL.FTZ R13, R18, c[0x0][0x320] ;  /* 0x0000c800120d7a20 */ /* 0x020fe80000410000 */
[----:B------:R-:W4:Y:S01]  /*af90*/  MUFU.TANH R11, R11 ;  /* 0x0000000b000b7308 */ /* 0x000f220000002400 */
        /* <DEDUP_REMOVED lines=9> */
[----:B------:R-:W1:Y:S01]  /*b030*/  MUFU.TANH R16, R16 ;  /* 0x0000001000107308 */ /* 0x000e620000002400 */
[----:B------:R-:W-:Y:S02]  /*b040*/  FMUL.FTZ R5, R26, c[0x0][0x320] ;  /* 0x0000c8001a057a20 */ /* 0x000fe40000410000 */
[----:B------:R-:W-:Y:S07]  /*b050*/  FMUL.FTZ R4, R27, c[0x0][0x320] ;  /* 0x0000c8001b047a20 */ /* 0x000fee0000410000 */
[----:B------:R-:W1:Y:S10]  /*b060*/  MUFU.TANH R13, R13 ;  /* 0x0000000d000d7308 */ /* 0x000e740000002400 */
[----:B------:R-:W1:Y:S10]  /*b070*/  MUFU.TANH R12, R12 ;  /* 0x0000000c000c7308 */ /* 0x000e740000002400 */
[----:B------:R1:W1:Y:S10]  /*b080*/  MUFU.TANH R172, R20 ;  /* 0x0000001400ac7308 */ /* 0x0002740000002400 */
[----:B------:R-:W1:Y:S10]  /*b090*/  MUFU.TANH R7, R7 ;  /* 0x0000000700077308 */ /* 0x000e740000002400 */
[----:B------:R1:W1:Y:S10]  /*b0a0*/  MUFU.TANH R175, R22 ;  /* 0x0000001600af7308 */ /* 0x0002740000002400 */
[----:B------:R-:W1:Y:S10]  /*b0b0*/  MUFU.TANH R14, R14 ;  /* 0x0000000e000e7308 */ /* 0x000e740000002400 */
[----:B------:R-:W1:Y:S10]  /*b0c0*/  MUFU.TANH R18, R18 ;  /* 0x0000001200127308 */ /* 0x000e740000002400 */
[----:B------:R-:W1:Y:S10]  /*b0d0*/  MUFU.TANH R17, R17 ;  /* 0x0000001100117308 */ /* 0x000e740000002400 */
[----:B------:R-:W1:Y:S10]  /*b0e0*/  MUFU.TANH R5, R5 ;  /* 0x0000000500057308 */ /* 0x000e740000002400 */
[----:B------:R-:W1:Y:S01]  /*b0f0*/  MUFU.TANH R4, R4 ;  /* 0x0000000400047308 */ /* 0x000e620000002400 */
[----:B------:R-:W-:-:S05]  /*b100*/  @P0 BRA `(.L_x_426) ;  /* 0x000004d000000947 */ /* 0x000fca0003800000 */
[----:B--234-:R-:W2:Y:S01]  /*b110*/  LDL R169, [R1+0x20] ;  /* 0x0000200001a97983 */ /* 0x01cea20000100800 */
[----:B------:R-:W-:Y:S01]  /*b120*/  IMAD.MOV.U32 R159, RZ, RZ, c[0x0][0x2b8] ;  /* 0x0000ae00ff9f7624 */ /* 0x000fe200078e00ff */
[----:B------:R-:W-:Y:S02]  /*b130*/  UIMAD UR5, UR24, 0x30, UR10 ;  /* 0x00000030180578a4 */ /* 0x000fe4000f8e020a */
[----:B------:R-:W3:Y:S02]  /*b140*/  S2R R26, SR_TID.X ;  /* 0x00000000001a7919 */ /* 0x000ee40000002100 */
[----:B------:R-:W-:Y:S02]  /*b150*/  ISETP.NE.AND P1, PT, R159, 0x1, PT ;  /* 0x000000019f00780c */ /* 0x000fe40003f25270 */
[----:B------:R4:W-:Y:S01]  /*b160*/  STL [R1+0x58], R0 ;  /* 0x0000580001007387 */ /* 0x0009e20000100800 */
[----:B------:R-:W-:Y:S03]  /*b170*/  IMAD.U32 R6, RZ, RZ, UR5 ;  /* 0x00000005ff067e24 */ /* 0x000fe6000f8e00ff */
[----:B------:R-:W2:Y:S01]  /*b180*/  LDL R24, [R1+0x24] ;  /* 0x0000240001187983 */ /* 0x000ea20000100800 */
[----:B----4-:R-:W-:Y:S01]  /*b190*/  IMAD.MOV.U32 R0, RZ, RZ, RZ ;  /* 0x000000ffff007224 */ /* 0x010fe200078e00ff */
[----:B--2---:R-:W-:Y:S02]  /*b1a0*/  ISETP.GE.AND P2, PT, R24, c[0x0][0x1d4], PT ;  /* 0x0000750018007a0c */ /* 0x004fe40003f46270 */
[----:B------:R-:W-:Y:S02]  /*b1b0*/  IADD3 R6, R6, -0x30, R169 ;  /* 0xffffffd006067810 */ /* 0x000fe40007ffe0a9 */
[----:B------:R-:W2:Y:S01]  /*b1c0*/  LDL R169, [R1+0x1c] ;  /* 0x00001c0001a97983 */ /* 0x000ea20000100800 */
[----:B---3--:R-:W-:Y:S02]  /*b1d0*/  SHF.R.S32.HI R25, RZ, 0x1f, R26 ;  /* 0x0000001fff197819 */ /* 0x008fe4000001141a */
[----:B-1----:R-:W-:Y:S02]  /*b1e0*/  @P1 IMAD.HI.U32 R20, R6, c[0x0][0x2bc], RZ ;  /* 0x0000af0006141a27 */ /* 0x002fe400078e00ff */
[----:B------:R-:W-:Y:S02]  /*b1f0*/  LEA.HI R25, R25, R26, RZ, 0x3 ;  /* 0x0000001a19197211 */ /* 0x000fe400078f18ff */
[----:B------:R-:W-:Y:S01]  /*b200*/  IMAD.MOV.U32 R19, RZ, RZ, R6 ;  /* 0x000000ffff137224 */ /* 0x000fe200078e0006 */
[----:B------:R-:W-:Y:S02]  /*b210*/  @P1 SHF.R.U32.HI R19, RZ, c[0x0][0x2c0], R20 ;  /* 0x0000b000ff131a19 */ /* 0x000fe40000011614 */
[----:B------:R-:W-:Y:S02]  /*b220*/  SHF.R.S32.HI R25, RZ, 0x3, R25 ;  /* 0x00000003ff197819 */ /* 0x000fe40000011419 */
        /* <DEDUP_REMOVED lines=8> */
[----:B------:R3:W4:Y:S02]  /*b2b0*/  @!P3 LDG.E R0, [R20.64] ;  /* 0x000000161400b981 */ /* 0x000724000c1e1900 */
[----:B------:R-:W-:Y:S04]  /*b2c0*/  IMAD R6, R6, c[0x0][0x1e0], RZ ;  /* 0x0000780006067a24 */ /* 0x000fe800078e02ff */
[C---:B------:R-:W-:Y:S02]  /*b2d0*/  IMAD R6, R23.reuse, c[0x0][0x1e4], R6 ;  /* 0x0000790017067a24 */ /* 0x040fe400078e0206 */
[----:B---3--:R-:W-:Y:S04]  /*b2e0*/  IMAD.WIDE.U32 R20, R23, c[0x0][0x1e0], RZ ;  /* 0x0000780017147a25 */ /* 0x008fe800078e00ff */
[----:B------:R-:W-:Y:S01]  /*b2f0*/  IMAD.IADD R21, R21, 0x1, R6 ;  /* 0x0000000115157824 */ /* 0x000fe200078e0206 */
[----:B----4-:R3:W-:Y:S01]  /*b300*/  STL [R1+0x8], R0 ;  /* 0x0000080001007387 */ /* 0x0107e20000100800 */
[----:B------:R-:W-:Y:S02]  /*b310*/  SHF.R.S32.HI R6, RZ, 0x1f, R0 ;  /* 0x0000001fff067819 */ /* 0x000fe40000011400 */
[----:B------:R-:W-:Y:S01]  /*b320*/  IMAD.WIDE.U32 R20, R0, c[0x0][0x1f0], R20 ;  /* 0x00007c0000147a25 */ /* 0x000fe200078e0014 */
[----:B-1----:R-:W4:Y:S03]  /*b330*/  LDL R23, [R1+0x14] ;  /* 0x0000140001177983 */ /* 0x002f260000100800 */
[----:B------:R-:W-:Y:S01]  /*b340*/  IMAD R6, R6, c[0x0][0x1f0], RZ ;  /* 0x00007c0006067a24 */ /* 0x000fe200078e02ff */
[----:B------:R-:W-:Y:S01]  /*b350*/  IADD3 R20, P0, R20, UR18, RZ ;  /* 0x0000001214147c10 */ /* 0x000fe2000ff1e0ff */
[----:B------:R-:W4:Y:S02]  /*b360*/  LDL R159, [R1+0x10] ;  /* 0x00001000019f7983 */ /* 0x000f240000100800 */
[----:B------:R-:W-:Y:S05]  /*b370*/  IMAD R6, R0, c[0x0][0x1f4], R6 ;  /* 0x00007d0000067a24 */ /* 0x000fea00078e0206 */
[----:B------:R-:W-:Y:S02]  /*b380*/  IADD3.X R6, R21, UR6, R6, P0, !PT ;  /* 0x0000000615067c10 */ /* 0x000fe400087fe406 */
[C---:B------:R-:W-:Y:S04]  /*b390*/  LEA R19, P0, R20.reuse, c[0x0][0x1c8], 0x1 ;  /* 0x0000720014137a11 */ /* 0x040fe800078008ff */
[----:B------:R-:W-:Y:S01]  /*b3a0*/  LEA.HI.X R6, R20, c[0x0][0x1cc], R6, 0x1, P0 ;  /* 0x0000730014067a11 */ /* 0x000fe200000f0c06 */
[----:B------:R-:W1:Y:S01]  /*b3b0*/  SHFL.IDX PT, R21, R19, RZ, 0x181f ;  /* 0x00181fff13157589 */ /* 0x000e6200000e0000 */
[----:B------:R-:W-:Y:S03]  /*b3c0*/  IADD3 R20, -R25, 0x30, RZ ;  /* 0x0000003019147810 */ /* 0x000fe60007ffe1ff */
[----:B---3--:R-:W3:Y:S01]  /*b3d0*/  LDL R0, [R1+0x2c] ;  /* 0x00002c0001007983 */ /* 0x008ee20000100800 */
[----:B------:R-:W-:Y:S03]  /*b3e0*/  ISETP.GE.AND P0, PT, R20, 0x1, PT ;  /* 0x000000011400780c */ /* 0x000fe60003f06270 */
[----:B------:R-:W2:Y:S04]  /*b3f0*/  SHFL.IDX PT, R22, R6, RZ, 0x181f ;  /* 0x00181fff06167589 */ /* 0x000ea800000e0000 */
[----:B------:R-:W3:Y:S04]  /*b400*/  SHFL.IDX PT, R19, R19, 0x1, 0x181f ;  /* 0x00381f0013137f89 */ /* 0x000ee800000e0000 */
[----:B------:R-:W3:Y:S02]  /*b410*/  SHFL.IDX PT, R6, R6, 0x1, 0x181f ;  /* 0x00381f0006067f89 */ /* 0x000ee400000e0000 */
[C---:B-1----:R-:W-:Y:S05]  /*b420*/  @P0 IADD3 R24, P1, R21.reuse, R178, RZ ;  /* 0x000000b215180210 */ /* 0x042fea0007f3e0ff */
[C---:B--2---:R-:W-:Y:S05]  /*b430*/  @P0 IMAD.X R25, R22.reuse, 0x1, R179, P1 ;  /* 0x0000000116190824 */ /* 0x044fea00008e06b3 */
[----:B------:R1:W-:Y:S02]  /*b440*/  @P0 LDGSTS.E.BYPASS.LTC128B.128 [R169+0x10100], [R24.64], !P2 ;  /* 0x1010000018a90fae */ /* 0x0003e4000d101d56 */
[----:B-1----:R-:W-:Y:S05]  /*b450*/  @P0 IADD3 R24, P1, R21, R176, RZ ;  /* 0x000000b015180210 */ /* 0x002fea0007f3e0ff */
[----:B------:R-:W-:Y:S05]  /*b460*/  @P0 IMAD.X R25, R22, 0x1, R177, P1 ;  /* 0x0000000116190824 */ /* 0x000fea00008e06b1 */
[----:B------:R4:W-:Y:S02]  /*b470*/  @P0 LDGSTS.E.BYPASS.LTC128B.128 [R169+0x11900], [R24.64], !P6 ;  /* 0x1190000018a90fae */ /* 0x0009e4000f101d56 */
[CC--:B----4-:R-:W-:Y:S04]  /*b480*/  @P0 LEA R24, P1, R23.reuse, R21.reuse, 0x1 ;  /* 0x0000001517180211 */ /* 0x0d0fe800078208ff */
[-CC-:B---3--:R-:W-:Y:S02]  /*b490*/  @P0 LEA.HI.X R25, R23, R22.reuse, R0.reuse, 0x1, P1 ;  /* 0x0000001617190211 */ /* 0x188fe400008f0c00 */
[C---:B------:R-:W-:Y:S03]  /*b4a0*/  @P0 LEA R26, P1, R159.reuse, R21, 0x1 ;  /* 0x000000159f1a0211 */ /* 0x040fe600078208ff */
[----:B------:R1:W-:Y:S04]  /*b4b0*/  @P0 LDGSTS.E.BYPASS.LTC128B.128 [R169+0x13100], [R24.64], !P5 ;  /* 0x1310000018a90fae */ /* 0x0003e8000e901d56 */
[----:B-1----:R-:W2:Y:S02]  /*b4c0*/  LDL R25, [R1+0x28] ;  /* 0x0000280001197983 */ /* 0x002ea40000100800 */
[----:B--2---:R-:W-:Y:S05]  /*b4d0*/  @P0 LEA.HI.X R27, R159, R22, R25, 0x1, P1 ;  /* 0x000000169f1b0211 */ /* 0x004fea00008f0c19 */
[----:B------:R1:W-:Y:S01]  /*b4e0*/  @P0 LDGSTS.E.BYPASS.LTC128B.128 [R169+0x14900], [R26.64], !P4 ;  /* 0x149000001aa90fae */ /* 0x0003e2000e101d56 */
[----:B------:R-:W-:Y:S11]  /*b4f0*/  ISETP.GE.AND P0, PT, R20, 0x21, PT ;  /* 0x000000211400780c */ /* 0x000ff60003f06270 */
[----:B------:R-:W-:Y:S02]  /*b500*/  @!UPT UIADD3 URZ, URZ, URZ, URZ ;  /* 0x0000003f3f3ff290 */ /* 0x000fe4000fffe03f */
[C---:B------:R-:W-:Y:S05]  /*b510*/  @P0 IADD3 R20, P1, R19.reuse, R178, RZ ;  /* 0x000000b213140210 */ /* 0x040fea0007f3e0ff */
[C---:B------:R-:W-:Y:S05]  /*b520*/  @P0 IMAD.X R21, R6.reuse, 0x1, R179, P1 ;  /* 0x0000000106150824 */ /* 0x040fea00008e06b3 */
[----:B------:R2:W-:Y:S02]  /*b530*/  @P0 LDGSTS.E.BYPASS.LTC128B.128 [R169+0x11100], [R20.64], !P2 ;  /* 0x1110000014a90fae */ /* 0x0005e4000d101d56 */
[----:B--2---:R-:W-:Y:S05]  /*b540*/  @P0 IADD3 R20, P1, R19, R176, RZ ;  /* 0x000000b013140210 */ /* 0x004fea0007f3e0ff */
[----:B------:R-:W-:Y:S05]  /*b550*/  @P0 IMAD.X R21, R6, 0x1, R177, P1 ;  /* 0x0000000106150824 */ /* 0x000fea00008e06b1 */
[----:B------:R2:W-:Y:S02]  /*b560*/  @P0 LDGSTS.E.BYPASS.LTC128B.128 [R169+0x12900], [R20.64], !P6 ;  /* 0x1290000014a90fae */ /* 0x0005e4000f101d56 */
[CC--:B--2---:R-:W-:Y:S04]  /*b570*/  @P0 LEA R20, P1, R23.reuse, R19.reuse, 0x1 ;  /* 0x0000001317140211 */ /* 0x0c4fe800078208ff */
[-C--:B------:R-:W-:Y:S02]  /*b580*/  @P0 LEA.HI.X R21, R23, R6.reuse, R0, 0x1, P1 ;  /* 0x0000000617150211 */ /* 0x080fe400008f0c00 */
[----:B------:R1:W5:Y:S01]  /*b590*/  LDL.LU R0, [R1+0x58] ;  /* 0x0000580001007983 */ /* 0x0003620000300800 */
[C---:B------:R-:W-:Y:S03]  /*b5a0*/  @P0 LEA R22, P1, R159.reuse, R19, 0x1 ;  /* 0x000000139f160211 */ /* 0x040fe600078208ff */
[----:B------:R1:W-:Y:S01]  /*b5b0*/  @P0 LDGSTS.E.BYPASS.LTC128B.128 [R169+0x14100], [R20.64], !P5 ;  /* 0x1410000014a90fae */ /* 0x0003e2000e901d56 */
[----:B------:R-:W-:Y:S05]  /*b5c0*/  @P0 LEA.HI.X R23, R159, R6, R25, 0x1, P1 ;  /* 0x000000069f170211 */ /* 0x000fea00008f0c19 */
[----:B------:R1:W-:Y:S04]  /*b5d0*/  @P0 LDGSTS.E.BYPASS.LTC128B.128 [R169+0x15900], [R22.64], !P4 ;  /* 0x1590000016a90fae */ /* 0x0003e8000e101d56 */
.L_x_426:
[----:B-1234-:R-:W2:Y:S01]  /*b5e0*/  LDL.LU R23, [R1+0x44] ;  /* 0x0000440001177983 */ /* 0x01eea20000300800 */
[----:B-----5:R-:W-:Y:S01]  /*b5f0*/  FMNMX.FTZ R0, R168, R0, !PT ;  /* 0x00000000a8007209 */ /* 0x020fe20007810000 */
[----:B------:R-:W-:Y:S02]  /*b600*/  UISETP.GT.AND UP0, UPT, UR24, UR4, UPT ;  /* 0x000000041800728c */ /* 0x000fe4000bf04270 */
[----:B------:R-:W0:Y:S01]  /*b610*/  LDGDEPBAR ;  /* 0x00000000000079af */ /* 0x000e220000000000 */
[----:B------:R-:W-:Y:S01]  /*b620*/  FMNMX.FTZ R0, R170, R0, !PT ;  /* 0x00000000aa007209 */ /* 0x000fe20007810000 */
[----:B------:R-:W-:Y:S02]  /*b630*/  UIADD3 UR5, UR24, -0x1, URZ ;  /* 0xffffffff18057890 */ /* 0x000fe4000fffe03f */
[----:B------:R-:W-:Y:S02]  /*b640*/  PLOP3.LUT P0, PT, PT, PT, UP0, 0x80, 0x0 ;  /* 0x000000000000781c */ /* 0x000fe40003f0f008 */
[----:B------:R-:W-:Y:S03]  /*b650*/  FMNMX.FTZ R0, R171, R0, !PT ;  /* 0x00000000ab007209 */ /* 0x000fe60007810000 */
[----:B------:R-:W-:Y:S01]  /*b660*/  UMOV UR24, UR5 ;  /* 0x0000000500187c82 */ /* 0x000fe20008000000 */
        /* <DEDUP_REMOVED lines=13> */
[C---:B------:R-:W-:Y:S02]  /*b740*/  FMUL.FTZ R169, R0.reuse, c[0x0][0x2d0] ;  /* 0x0000b40000a97a20 */ /* 0x040fe40000410000 */
[----:B------:R-:W-:Y:S02]  /*b750*/  FADD.FTZ R3, -R0, R3 ;  /* 0x0000000300037221 */ /* 0x000fe40000010100 */
[--C-:B------:R-:W-:Y:S02]  /*b760*/  FFMA.FTZ R168, R168, c[0x0][0x2d0], -R169.reuse ;  /* 0x0000b400a8a87a23 */ /* 0x100fe400000108a9 */
[--C-:B------:R-:W-:Y:S02]  /*b770*/  FFMA.FTZ R19, R170, c[0x0][0x2d0], -R169.reuse ;  /* 0x0000b400aa137a23 */ /* 0x100fe400000108a9 */
[--C-:B------:R-:W-:Y:S02]  /*b780*/  FFMA.FTZ R20, R171, c[0x0][0x2d0], -R169.reuse ;  /* 0x0000b400ab147a23 */ /* 0x100fe400000108a9 */
[--C-:B------:R-:W-:Y:S01]  /*b790*/  FFMA.FTZ R156, R156, c[0x0][0x2d0], -R169.reuse ;  /* 0x0000b4009c9c7a23 */ /* 0x100fe200000108a9 */
[----:B------:R-:W-:Y:S01]  /*b7a0*/  MUFU.EX2 R168, R168 ;  /* 0x000000a800a87308 */ /* 0x000fe20000000800 */
[--C-:B------:R-:W-:Y:S02]  /*b7b0*/  FFMA.FTZ R22, R158, c[0x0][0x2d0], -R169.reuse ;  /* 0x0000b4009e167a23 */ /* 0x100fe400000108a9 */
[--C-:B------:R-:W-:Y:S02]  /*b7c0*/  FFMA.FTZ R21, R157, c[0x0][0x2d0], -R169.reuse ;  /* 0x0000b4009d157a23 */ /* 0x100fe400000108a9 */
[--C-:B------:R-:W-:Y:S02]  /*b7d0*/  FFMA.FTZ R24, R15, c[0x0][0x2d0], -R169.reuse ;  /* 0x0000b4000f187a23 */ /* 0x100fe400000108a9 */
[--C-:B------:R-:W-:Y:S01]  /*b7e0*/  FFMA.FTZ R25, R16, c[0x0][0x2d0], -R169.reuse ;  /* 0x0000b40010197a23 */ /* 0x100fe200000108a9 */
[----:B------:R-:W-:Y:S01]  /*b7f0*/  MOV R16, R22 ;  /* 0x0000001600107202 */ /* 0x000fe20000000f00 */
[--C-:B------:R-:W-:Y:S01]  /*b800*/  FFMA.FTZ R172, R172, c[0x0][0x2d0], -R169.reuse ;  /* 0x0000b400acac7a23 */ /* 0x100fe200000108a9 */
[----:B------:R-:W-:Y:S01]  /*b810*/  MUFU.EX2 R19, R19 ;  /* 0x0000001300137308 */ /* 0x000fe20000000800 */
[--C-:B------:R-:W-:Y:S02]  /*b820*/  FFMA.FTZ R171, R7, c[0x0][0x2d0], -R169.reuse ;  /* 0x0000b40007ab7a23 */ /* 0x100fe400000108a9 */
[--C-:B------:R-:W-:Y:S02]  /*b830*/  FFMA.FTZ R170, R18, c[0x0][0x2d0], -R169.reuse ;  /* 0x0000b40012aa7a23 */ /* 0x100fe400000108a9 */
[----:B------:R-:W-:Y:S02]  /*b840*/  FFMA.FTZ R169, R17, c[0x0][0x2d0], -R169 ;  /* 0x0000b40011a97a23 */ /* 0x000fe400000108a9 */
[----:B------:R-:W3:Y:S01]  /*b850*/  LDL.LU R17, [R1+0x40] ;  /* 0x0000400001117983 */ /* 0x000ee20000300800 */
[----:B------:R-:W-:Y:S02]  /*b860*/  FMUL.FTZ R3, R3, c[0x0][0x2d0] ;  /* 0x0000b40003037a20 */ /* 0x000fe40000410000 */
[----:B------:R-:W-:Y:S10]  /*b870*/  MUFU.EX2 R20, R20 ;  /* 0x0000001400147308 */ /* 0x000ff40000000800 */
[----:B------:R-:W1:Y:S10]  /*b880*/  MUFU.EX2 R6, R3 ;  /* 0x0000000300067308 */ /* 0x000e740000000800 */
[----:B------:R4:W2:Y:S10]  /*b890*/  MUFU.EX2 R158, R156 ;  /* 0x0000009c009e7308 */ /* 0x0008b40000000800 */
[----:B------:R-:W-:Y:S01]  /*b8a0*/  MUFU.EX2 R169, R169 ;  /* 0x000000a900a97308 */ /* 0x000fe20000000800 */
[C---:B-1----:R-:W-:Y:S02]  /*b8b0*/  FMUL.FTZ R28, R6.reuse, R28 ;  /* 0x0000001c061c7220 */ /* 0x042fe40000410000 */
[C---:B------:R-:W-:Y:S02]  /*b8c0*/  FMUL.FTZ R29, R6.reuse, R29 ;  /* 0x0000001d061d7220 */ /* 0x040fe40000410000 */
[C---:B------:R-:W-:Y:S02]  /*b8d0*/  FMUL.FTZ R32, R6.reuse, R32 ;  /* 0x0000002006207220 */ /* 0x040fe40000410000 */
[C---:B------:R-:W-:Y:S03]  /*b8e0*/  FMUL.FTZ R33, R6.reuse, R33 ;  /* 0x0000002106217220 */ /* 0x040fe60000410000 */
[----:B------:R-:W-:Y:S01]  /*b8f0*/  MUFU.EX2 R171, R171 ;  /* 0x000000ab00ab7308 */ /* 0x000fe20000000800 */
[C---:B------:R-:W-:Y:S01]  /*b900*/  FMUL.FTZ R36, R6.reuse, R36 ;  /* 0x0000002406247220 */ /* 0x040fe20000410000 */
[C---:B----4-:R-:W-:Y:S01]  /*b910*/  F2FP.BF16.PACK_AB R156, R19.reuse, R168 ;  /* 0x000000a8139c723e */ /* 0x050fe200000010ff */
        /* <DEDUP_REMOVED lines=48> */
[----:B------:R-:W-:Y:S04]  /*bc20*/  FADD.FTZ R3, R19, R3 ;  /* 0x0000000313037221 */ /* 0x000fe80000010000 */
[----:B------:R-:W-:Y:S04]  /*bc30*/  FADD.FTZ R3, R20, R3 ;  /* 0x0000000314037221 */ /* 0x000fe80000010000 */
[C---:B------:R-:W-:Y:S01]  /*bc40*/  FADD.FTZ R22, R158.reuse, R3 ;  /* 0x000000039e167221 */ /* 0x040fe20000010000 */
[----:B------:R-:W-:Y:S02]  /*bc50*/  FMNMX.FTZ R3, R173, R2, !PT ;  /* 0x00000002ad037209 */ /* 0x000fe40007810000 */
[----:B------:R-:W-:Y:S01]  /*bc60*/  F2FP.BF16.PACK_AB R158, R158, R20 ;  /* 0x000000149e9e723e */ /* 0x000fe200000010ff */
[----:B------:R-:W-:Y:S01]  /*bc70*/  FMUL.FTZ R20, R6, R148 ;  /* 0x0000009406147220 */ /* 0x000fe20000410000 */
        /* <DEDUP_REMOVED lines=18> */
[----:B------:R-:W-:Y:S02]  /*bda0*/  FMUL.FTZ R2, R2, c[0x0][0x2d0] ;  /* 0x0000b40002027a20 */ /* 0x000fe40000410000 */
[--C-:B------:R-:W-:Y:S02]  /*bdb0*/  FFMA.FTZ R15, R174, c[0x0][0x2d0], -R168.reuse ;  /* 0x0000b400ae0f7a23 */ /* 0x100fe400000108a8 */
[----:B------:R-:W-:Y:S01]  /*bdc0*/  MUFU.EX2 R7, R7 ;  /* 0x0000000700077308 */ /* 0x000fe20000000800 */
[--C-:B------:R-:W-:Y:S02]  /*bdd0*/  FFMA.FTZ R18, R9, c[0x0][0x2d0], -R168.reuse ;  /* 0x0000b40009127a23 */ /* 0x100fe400000108a8 */
[--C-:B------:R-:W-:Y:S02]  /*bde0*/  FFMA.FTZ R159, R8, c[0x0][0x2d0], -R168.reuse ;  /* 0x0000b400089f7a23 */ /* 0x100fe400000108a8 */
[--C-:B------:R-:W-:Y:S02]  /*bdf0*/  FFMA.FTZ R19, R11, c[0x0][0x2d0], -R168.reuse ;  /* 0x0000b4000b137a23 */ /* 0x100fe400000108a8 */
[--C-:B------:R-:W-:Y:S02]  /*be00*/  FFMA.FTZ R27, R10, c[0x0][0x2d0], -R168.reuse ;  /* 0x0000b4000a1b7a23 */ /* 0x100fe400000108a8 */
[--C-:B------:R-:W-:Y:S01]  /*be10*/  FFMA.FTZ R26, R13, c[0x0][0x2d0], -R168.reuse ;  /* 0x0000b4000d1a7a23 */ /* 0x100fe200000108a8 */
[----:B------:R-:W3:Y:S01]  /*be20*/  MUFU.EX2 R2, R2 ;  /* 0x0000000200027308 */ /* 0x000ee20000000800 */
[--C-:B------:R-:W-:Y:S01]  /*be30*/  FFMA.FTZ R23, R12, c[0x0][0x2d0], -R168.reuse ;  /* 0x0000b4000c177a23 */ /* 0x100fe200000108a8 */
[----:B------:R-:W-:Y:S01]  /*be40*/  MOV R148, R19 ;  /* 0x0000001300947202 */ /* 0x000fe20000000f00 */
[--C-:B------:R-:W-:Y:S02]  /*be50*/  FFMA.FTZ R173, R5, c[0x0][0x2d0], -R168.reuse ;  /* 0x0000b40005ad7a23 */ /* 0x100fe400000108a8 */
[--C-:B------:R-:W-:Y:S02]  /*be60*/  FFMA.FTZ R175, R175, c[0x0][0x2d0], -R168.reuse ;  /* 0x0000b400afaf7a23 */ /* 0x100fe400000108a8 */
[--C-:B------:R-:W-:Y:S01]  /*be70*/  FFMA.FTZ R174, R14, c[0x0][0x2d0], -R168.reuse ;  /* 0x0000b4000eae7a23 */ /* 0x100fe200000108a8 */
[----:B------:R-:W-:Y:S01]  /*be80*/  MOV R14, R25 ;  /* 0x00000019000e7202 */ /* 0x000fe20000000f00 */
[----:B------:R-:W-:Y:S01]  /*be90*/  FFMA.FTZ R168, R4, c[0x0][0x2d0], -R168 ;  /* 0x0000b40004a87a23 */ /* 0x000fe200000108a8 */
[----:B------:R-:W1:Y:S01]  /*bea0*/  MUFU.EX2 R15, R15 ;  /* 0x0000000f000f7308 */ /* 0x000e620000000800 */
[C---:B------:R-:W-:Y:S02]  /*beb0*/  FMUL.FTZ R5, R6.reuse, R133 ;  /* 0x0000008506057220 */ /* 0x040fe40000410000 */
[C---:B------:R-:W-:Y:S01]  /*bec0*/  FMUL.FTZ R8, R6.reuse, R136 ;  /* 0x0000008806087220 */ /* 0x040fe20000410000 */
[----:B------:R-:W-:Y:S01]  /*bed0*/  MOV R136, R26 ;  /* 0x0000001a00887202 */ /* 0x000fe20000000f00 */
[C---:B------:R-:W-:Y:S01]  /*bee0*/  FMUL.FTZ R9, R6.reuse, R137 ;  /* 0x0000008906097220 */ /* 0x040fe20000410000 */
[----:B------:R-:W-:Y:S01]  /*bef0*/  MOV R137, R27 ;  /* 0x0000001b00897202 */ /* 0x000fe20000000f00 */
[C---:B------:R-:W-:Y:S02]  /*bf00*/  FMUL.FTZ R12, R6.reuse, R140 ;  /* 0x0000008c060c7220 */ /* 0x040fe40000410000 */
[C---:B------:R-:W-:Y:S01]  /*bf10*/  FMUL.FTZ R13, R6.reuse, R141 ;  /* 0x0000008d060d7220 */ /* 0x040fe20000410000 */
[----:B------:R-:W-:Y:S01]  /*bf20*/  MOV R141, R16 ;  /* 0x00000010008d7202 */ /* 0x000fe20000000f00 */
[C---:B------:R-:W-:Y:S01]  /*bf30*/  FMUL.FTZ R16, R6.reuse, R144 ;  /* 0x0000009006107220 */ /* 0x040fe20000410000 */
[----:B------:R-:W-:Y:S01]  /*bf40*/  MUFU.EX2 R168, R168 ;  /* 0x000000a800a87308 */ /* 0x000fe20000000800 */
[----:B------:R-:W-:Y:S01]  /*bf50*/  FMUL.FTZ R25, R6, R153 ;  /* 0x0000009906197220 */ /* 0x000fe20000410000 */
[----:B------:R-:W-:Y:S01]  /*bf60*/  MOV R153, R23 ;  /* 0x0000001700997202 */ /* 0x000fe20000000f00 */
[C---:B---3--:R-:W-:Y:S02]  /*bf70*/  FFMA.FTZ R4, R2.reuse, R17, R7 ;  /* 0x0000001102047223 */ /* 0x048fe40000010007 */
[C---:B------:R-:W-:Y:S02]  /*bf80*/  FMUL.FTZ R10, R2.reuse, R138 ;  /* 0x0000008a020a7220 */ /* 0x040fe40000410000 */
[C---:B------:R-:W-:Y:S02]  /*bf90*/  FMUL.FTZ R19, R2.reuse, R147 ;  /* 0x0000009302137220 */ /* 0x040fe40000410000 */
[C---:B------:R-:W-:Y:S01]  /*bfa0*/  FMUL.FTZ R26, R2.reuse, R154 ;  /* 0x0000009a021a7220 */ /* 0x040fe20000410000 */
[----:B------:R-:W2:Y:S01]  /*bfb0*/  MUFU.EX2 R141, R141 ;  /* 0x0000008d008d7308 */ /* 0x000ea20000000800 */
[----:B------:R-:W-:Y:S01]  /*bfc0*/  FMUL.FTZ R27, R2, R155 ;  /* 0x0000009b021b7220 */ /* 0x000fe20000410000 */
[C---:B-1----:R-:W-:Y:S01]  /*bfd0*/  F2FP.BF16.PACK_AB R157, R15.reuse, R7 ;  /* 0x000000070f9d723e */ /* 0x042fe200000010ff */
[----:B------:R-:W-:Y:S01]  /*bfe0*/  FADD.FTZ R11, R15, R4 ;  /* 0x000000040f0b7221 */ /* 0x000fe20000010000 */
[----:B------:R-:W-:Y:S01]  /*bff0*/  MOV R15, R24 ;  /* 0x00000018000f7202 */ /* 0x000fe20000000f00 */
[----:B------:R-:W-:Y:S01]  /*c000*/  FMUL.FTZ R4, R6, R132 ;  /* 0x0000008406047220 */ /* 0x000fe20000410000 */
[----:B------:R-:W-:Y:S01]  /*c010*/  MOV R132, R21 ;  /* 0x0000001500847202 */ /* 0x000fe20000000f00 */
[----:B------:R-:W-:Y:S01]  /*c020*/  FMUL.FTZ R7, R2, R135 ;  /* 0x0000008702077220 */ /* 0x000fe20000410000 */
[----:B------:R-:W-:Y:S01]  /*c030*/  MOV R140, R15 ;  /* 0x0000000f008c7202 */ /* 0x000fe20000000f00 */
[C---:B------:R-:W-:Y:S01]  /*c040*/  FMUL.FTZ R17, R6.reuse, R145 ;  /* 0x0000009106117220 */ /* 0x040fe20000410000 */
        /* <DEDUP_REMOVED lines=11> */
[C---:B------:R-:W-:Y:S02]  /*c100*/  FMUL.FTZ R15, R2.reuse, R143 ;  /* 0x0000008f020f7220 */ /* 0x040fe40000410000 */
[C---:B------:R-:W-:Y:S02]  /*c110*/  FMUL.FTZ R18, R2.reuse, R146 ;  /* 0x0000009202127220 */ /* 0x040fe40000410000 */
[C---:B------:R-:W-:Y:S02]  /*c120*/  FMUL.FTZ R22, R2.reuse, R150 ;  /* 0x0000009602167220 */ /* 0x040fe40000410000 */
[C---:B------:R-:W-:Y:S02]  /*c130*/  FMUL.FTZ R23, R2.reuse, R151 ;  /* 0x0000009702177220 */ /* 0x040fe40000410000 */
[C---:B------:R-:W-:Y:S01]  /*c140*/  FMUL.FTZ R30, R2.reuse, R30 ;  /* 0x0000001e021e7220 */ /* 0x040fe20000410000 */
[----:B------:R-:W1:Y:S01]  /*c150*/  MUFU.EX2 R143, R138 ;  /* 0x0000008a008f7308 */ /* 0x000e620000000800 */
        /* <DEDUP_REMOVED lines=17> */
[----:B------:R-:W3:Y:S01]  /*c270*/  MUFU.EX2 R140, R140 ;  /* 0x0000008c008c7308 */ /* 0x000ee20000000800 */
[C---:B------:R-:W-:Y:S02]  /*c280*/  FMUL.FTZ R62, R2.reuse, R62 ;  /* 0x0000003e023e7220 */ /* 0x040fe40000410000 */
[C---:B------:R-:W-:Y:S02]  /*c290*/  FMUL.FTZ R63, R2.reuse, R63 ;  /* 0x0000003f023f7220 */ /* 0x040fe40000410000 */
[C---:B------:R-:W-:Y:S02]  /*c2a0*/  FMUL.FTZ R66, R2.reuse, R66 ;  /* 0x0000004202427220 */ /* 0x040fe40000410000 */
[C---:B------:R-:W-:Y:S02]  /*c2b0*/  FMUL.FTZ R67, R2.reuse, R67 ;  /* 0x0000004302437220 */ /* 0x040fe40000410000 */
[C---:B------:R-:W-:Y:S01]  /*c2c0*/  FMUL.FTZ R70, R2.reuse, R70 ;  /* 0x0000004602467220 */ /* 0x040fe20000410000 */
[----:B------:R4:W-:Y:S01]  /*c2d0*/  MUFU.EX2 R150, R153 ;  /* 0x0000009900967308 */ /* 0x0009e20000000800 */
        /* <DEDUP_REMOVED lines=35> */
[----:B------:R3:W3:Y:S01]  /*c510*/  MUFU.EX2 R2, R132 ;  /* 0x0000008400027308 */ /* 0x0006e20000000800 */
[----:B--2---:R-:W-:Y:S02]  /*c520*/  FADD.FTZ R146, R141, R152 ;  /* 0x000000988d927221 */ /* 0x004fe40000010000 */
[----:B----4-:R-:W-:Y:S02]  /*c530*/  LDSM.16.MT88.4 R152, [R249+0x1100] ;  /* 0x00110000f998783b */ /* 0x010fe40000004200 */
[----:B-1----:R-:W-:Y:S04]  /*c540*/  FADD.FTZ R146, R143, R146 ;  /* 0x000000928f927221 */ /* 0x002fe80000010000 */
[----:B---3--:R-:W-:Y:S04]  /*c550*/  FADD.FTZ R146, R140, R146 ;  /* 0x000000928c927221 */ /* 0x008fe80000010000 */
[----:B------:R-:W-:Y:S01]  /*c560*/  FADD.FTZ R146, R142, R146 ;  /* 0x000000928e927221 */ /* 0x000fe20000010000 */
[----:B------:R-:W1:Y:S01]  /*c570*/  LDSM.16.MT88.4 R132, [R252+0x100] ;  /* 0x00010000fc84783b */ /* 0x000e620000004200 */
[----:B------:R-:W-:Y:S01]  /*c580*/  F2FP.BF16.PACK_AB R159, R145, R2 ;  /* 0x00000002919f723e */ /* 0x000fe200000010ff */
[----:B------:R-:W-:Y:S02]  /*c590*/  FADD.FTZ R144, R2, R144 ;  /* 0x0000009002907221 */ /* 0x000fe40000010000 */
[----:B------:R2:W3:Y:S04]  /*c5a0*/  MUFU.EX2 R2, R137 ;  /* 0x0000008900027308 */ /* 0x0004e80000000800 */
[----:B--2---:R-:W-:Y:S01]  /*c5b0*/  LDSM.16.MT88.4 R136, [R252+0x900] ;  /* 0x00090000fc88783b */ /* 0x004fe20000004200 */
        /* <DEDUP_REMOVED lines=48> */
[----:B------:R1:W2:Y:S03]  /*c8c0*/  MUFU.EX2 R156, R172 ;  /* 0x000000ac009c7308 */ /* 0x0002a60000000800 */
[----:B---3--:R-:W-:Y:S03]  /*c8d0*/  F2FP.BF16.PACK_AB R133, R2, R148 ;  /* 0x000000940285723e */ /* 0x008fe600000010ff */
[----:B------:R-:W-:Y:S02]  /*c8e0*/  F2FP.BF16.PACK_AB R134, R142, R140 ;  /* 0x0000008c8e86723e */ /* 0x000fe400000010ff */
[----:B------:R-:W3:Y:S02]  /*c8f0*/  LDSM.16.MT88.4 R140, [R250+0x900] ;  /* 0x00090000fa8c783b */ /* 0x000ee40000004200 */
[----:B------:R4:W2:Y:S01]  /*c900*/  MUFU.EX2 R158, R170 ;  /* 0x000000aa009e7308 */ /* 0x0008a20000000800 */
[----:B------:R-:W-:Y:S02]  /*c910*/  F2FP.BF16.PACK_AB R135, R150, R149 ;  /* 0x000000959687723e */ /* 0x000fe400000010ff */
[----:B------:R-:W-:Y:S02]  /*c920*/  F2FP.BF16.PACK_AB R157, R174, R175 ;  /* 0x000000afae9d723e */ /* 0x000fe400000010ff */
[----:B------:R-:W-:Y:S03]  /*c930*/  F2FP.BF16.PACK_AB R159, R168, R173 ;  /* 0x000000ada89f723e */ /* 0x000fe600000010ff */
[C---:B------:R-:W-:Y:S05]  /*c940*/  HMMA.16816.F32.BF16 R4, R132.reuse, R136, R4 ;  /* 0x000000888404723c */ /* 0x040fea0000041804 */
[----:B-1----:R-:W-:Y:S03]  /*c950*/  MOV R172, R150 ;  /* 0x0000009600ac7202 */ /* 0x002fe60000000f00 */
[C---:B------:R-:W-:Y:S01]  /*c960*/  HMMA.16816.F32.BF16 R8, R132.reuse, R138, R8 ;  /* 0x0000008a8408723c */ /* 0x040fe20000041808 */
[----:B------:R-:W1:Y:S03]  /*c970*/  LDSM.16.MT88.4 R136, [R249+0x900] ;  /* 0x00090000f988783b */ /* 0x000e660000004200 */
[----:B----4-:R-:W-:Y:S04]  /*c980*/  MOV R170, R149 ;  /* 0x0000009500aa7202 */ /* 0x010fe80000000f00 */
[C---:B---3--:R-:W-:Y:S08]  /*c990*/  HMMA.16816.F32.BF16 R12, R132.reuse, R140, R12 ;  /* 0x0000008c840c723c */ /* 0x048ff0000004180c */
[C---:B------:R-:W-:Y:S01]  /*c9a0*/  HMMA.16816.F32.BF16 R16, R132.reuse, R142, R16 ;  /* 0x0000008e8410723c */ /* 0x040fe20000041810 */
[----:B------:R-:W3:Y:S07]  /*c9b0*/  LDSM.16.MT88.4 R140, [R248+0x900] ;  /* 0x00090000f88c783b */ /* 0x000eee0000004200 */
[C---:B-1----:R-:W-:Y:S08]  /*c9c0*/  HMMA.16816.F32.BF16 R20, R132.reuse, R136, R20 ;  /* 0x000000888414723c */ /* 0x042ff00000041814 */
[C---:B------:R-:W-:Y:S01]  /*c9d0*/  HMMA.16816.F32.BF16 R24, R132.reuse, R138, R24 ;  /* 0x0000008a8418723c */ /* 0x040fe20000041818 */
[----:B------:R-:W1:Y:S07]  /*c9e0*/  LDSM.16.MT88.4 R136, [R252+0x2100] ;  /* 0x00210000fc88783b */ /* 0x000e6e0000004200 */
        /* <DEDUP_REMOVED lines=36> */
[C---:B---3--:R-:W-:Y:S07]  /*cc30*/  HMMA.16816.F32.BF16 R124, R132.reuse, R140, R124 ;  /* 0x0000008c847c723c */ /* 0x048fee000004187c */
[----:B--2---:R-:W-:Y:S01]  /*cc40*/  FADD.FTZ R141, R156, R146 ;  /* 0x000000929c8d7221 */ /* 0x004fe20000010000 */
[----:B------:R-:W-:Y:S04]  /*cc50*/  HMMA.16816.F32.BF16 R128, R132, R142, R128 ;  /* 0x0000008e8480723c */ /* 0x000fe80000041880 */
[C---:B------:R-:W-:Y:S01]  /*cc60*/  FADD.FTZ R141, R171.reuse, R141 ;  /* 0x0000008dab8d7221 */ /* 0x040fe20000010000 */
[----:B------:R-:W-:Y:S01]  /*cc70*/  F2FP.BF16.PACK_AB R156, R171, R156 ;  /* 0x0000009cab9c723e */ /* 0x000fe200000010ff */
[----:B------:R-:W-:Y:S02]  /*cc80*/  FADD.FTZ R140, R145, R144 ;  /* 0x00000090918c7221 */ /* 0x000fe40000010000 */
[----:B------:R-:W-:Y:S01]  /*cc90*/  FADD.FTZ R141, R158, R141 ;  /* 0x0000008d9e8d7221 */ /* 0x000fe20000010000 */
[----:B------:R-:W2:Y:S03]  /*cca0*/  LDSM.16.MT88.4 R144, [R250+0x1100] ;  /* 0x00110000fa90783b */ /* 0x000ea60000004200 */
[C---:B------:R-:W-:Y:S01]  /*ccb0*/  FADD.FTZ R132, R169.reuse, R141 ;  /* 0x0000008da9847221 */ /* 0x040fe20000010000 */
[----:B------:R-:W-:Y:S01]  /*ccc0*/  F2FP.BF16.PACK_AB R158, R169, R158 ;  /* 0x0000009ea99e723e */ /* 0x000fe200000010ff */
[----:B------:R-:W-:Y:S03]  /*ccd0*/  FADD.FTZ R169, R148, R140 ;  /* 0x0000008c94a97221 */ /* 0x000fe60000010000 */
[----:B------:R1:W-:Y:S01]  /*cce0*/  STL [R1+0x44], R132 ;  /* 0x0000448401007387 */ /* 0x0003e20000100800 */
[----:B------:R-:W-:Y:S04]  /*ccf0*/  FADD.FTZ R169, R2, R169 ;  /* 0x000000a902a97221 */ /* 0x000fe80000010000 */
[----:B------:R-:W-:Y:S04]  /*cd00*/  FADD.FTZ R2, R170, R169 ;  /* 0x000000a9aa027221 */ /* 0x000fe80000010000 */
[----:B------:R-:W-:Y:S04]  /*cd10*/  FADD.FTZ R2, R172, R2 ;  /* 0x00000002ac027221 */ /* 0x000fe80000010000 */
[----:B------:R-:W-:Y:S04]  /*cd20*/  FADD.FTZ R2, R175, R2 ;  /* 0x00000002af027221 */ /* 0x000fe80000010000 */
[----:B------:R-:W-:Y:S01]  /*cd30*/  FADD.FTZ R174, R174, R2 ;  /* 0x00000002aeae7221 */ /* 0x000fe20000010000 */
[----:B------:R-:W-:Y:S03]  /*cd40*/  MOV R2, R3 ;  /* 0x0000000300027202 */ /* 0x000fe60000000f00 */
[----:B------:R-:W-:Y:S01]  /*cd50*/  FADD.FTZ R174, R173, R174 ;  /* 0x000000aeadae7221 */ /* 0x000fe20000010000 */
[C---:B-1----:R-:W-:Y:S01]  /*cd60*/  HMMA.16816.F32.BF16 R132, R156.reuse, R136, R4 ;  /* 0x000000889c84723c */ /* 0x042fe20000041804 */
[----:B------:R-:W1:Y:S07]  /*cd70*/  LDSM.16.MT88.4 R4, [R248+0x1100] ;  /* 0x00110000f804783b */ /* 0x000e6e0000004200 */
[C---:B------:R-:W-:Y:S01]  /*cd80*/  HMMA.16816.F32.BF16 R136, R156.reuse, R138, R8 ;  /* 0x0000008a9c88723c */ /* 0x040fe20000041808 */
[----:B------:R-:W3:Y:S07]  /*cd90*/  LDSM.16.MT88.4 R8, [R252+0x2900] ;  /* 0x00290000fc08783b */ /* 0x000eee0000004200 */
[C---:B--2---:R-:W-:Y:S01]  /*cda0*/  HMMA.16816.F32.BF16 R140, R156.reuse, R144, R12 ;  /* 0x000000909c8c723c */ /* 0x044fe2000004180c */
[----:B------:R-:W2:Y:S07]  /*cdb0*/  LDSM.16.MT88.4 R12, [R250+0x2900] ;  /* 0x00290000fa0c783b */ /* 0x000eae0000004200 */
[C---:B------:R-:W-:Y:S08]  /*cdc0*/  HMMA.16816.F32.BF16 R144, R156.reuse, R146, R16 ;  /* 0x000000929c90723c */ /* 0x040ff00000041810 */
[C---:B------:R-:W-:Y:S08]  /*cdd0*/  HMMA.16816.F32.BF16 R148, R156.reuse, R152, R20 ;  /* 0x000000989c94723c */ /* 0x040ff00000041814 */
[C---:B------:R-:W-:Y:S08]  /*cde0*/  HMMA.16816.F32.BF16 R152, R156.reuse, R154, R24 ;  /* 0x0000009a9c98723c */ /* 0x040ff00000041818 */
[C---:B-1----:R-:W-:Y:S08]  /*cdf0*/  HMMA.16816.F32.BF16 R28, R156.reuse, R4, R28 ;  /* 0x000000049c1c723c */ /* 0x042ff0000004181c */
[C---:B------:R-:W-:Y:S01]  /*ce00*/  HMMA.16816.F32.BF16 R32, R156.reuse, R6, R32 ;  /* 0x000000069c20723c */ /* 0x040fe20000041820 */
[----:B------:R-:W1:Y:S07]  /*ce10*/  LDSM.16.MT88.4 R4, [R249+0x2900] ;  /* 0x00290000f904783b */ /* 0x000e6e0000004200 */
[C---:B---3--:R-:W-:Y:S08]  /*ce20*/  HMMA.16816.F32.BF16 R36, R156.reuse, R8, R36 ;  /* 0x000000089c24723c */ /* 0x048ff00000041824 */
[C---:B------:R-:W-:Y:S01]  /*ce30*/  HMMA.16816.F32.BF16 R40, R156.reuse, R10, R40 ;  /* 0x0000000a9c28723c */ /* 0x040fe20000041828 */
[----:B------:R-:W3:Y:S07]  /*ce40*/  LDSM.16.MT88.4 R8, [R248+0x2900] ;  /* 0x00290000f808783b */ /* 0x000eee0000004200 */
[C---:B--2---:R-:W-:Y:S08]  /*ce50*/  HMMA.16816.F32.BF16 R44, R156.reuse, R12, R44 ;  /* 0x0000000c9c2c723c */ /* 0x044ff0000004182c */
[C---:B------:R-:W-:Y:S01]  /*ce60*/  HMMA.16816.F32.BF16 R48, R156.reuse, R14, R48 ;  /* 0x0000000e9c30723c */ /* 0x040fe20000041830 */
[----:B------:R-:W2:Y:S07]  /*ce70*/  LDSM.16.MT88.4 R12, [R252+0x4100] ;  /* 0x00410000fc0c783b */ /* 0x000eae0000004200 */
        /* <DEDUP_REMOVED lines=22> */
[C---:B------:R-:W-:Y:S08]  /*cfe0*/  HMMA.16816.F32.BF16 R112, R156.reuse, R10, R112 ;  /* 0x0000000a9c70723c */ /* 0x040ff00000041870 */
[C---:B--2---:R-:W-:Y:S08]  /*cff0*/  HMMA.16816.F32.BF16 R116, R156.reuse, R12, R116 ;  /* 0x0000000c9c74723c */ /* 0x044ff00000041874 */
[C---:B------:R-:W-:Y:S08]  /*d000*/  HMMA.16816.F32.BF16 R120, R156.reuse, R14, R120 ;  /* 0x0000000e9c78723c */ /* 0x040ff00000041878 */
[C---:B-1----:R-:W-:Y:S07]  /*d010*/  HMMA.16816.F32.BF16 R124, R156.reuse, R4, R124 ;  /* 0x000000049c7c723c */ /* 0x042fee000004187c */
[----:B------:R-:W-:Y:S01]  /*d020*/  FADD.FTZ R4, R168, R174 ;  /* 0x000000aea8047221 */ /* 0x000fe20000010000 */
[----:B------:R-:W-:Y:S04]  /*d030*/  HMMA.16816.F32.BF16 R128, R156, R6, R128 ;  /* 0x000000069c80723c */ /* 0x000fe80000041880 */
[----:B------:R1:W-:Y:S04]  /*d040*/  STL [R1+0x40], R4 ;  /* 0x0000400401007387 */ /* 0x0003e80000100800 */
[----:B-1----:R-:W-:-:S05]  /*d050*/  @P0 BRA `(.L_x_427) ;  /* 0xffffcf7000000947 */ /* 0x002fca000383ffff */
.L_x_422:
[----:B------:R-:W-:-:S06]  /*d060*/  UISETP.GE.AND UP0, UPT, UR24, UR8, UPT ;  /* 0x000000081800728c */ /* 0x000fcc000bf06270 */
[----:B------:R-:W-:-:S13]  /*d070*/  PLOP3.LUT P0, PT, PT, PT, UP0, 0x40, 0x0 ;  /* 0x000000000000781c */ /* 0x000fda0003f0e808 */
[----:B------:R-:W-:Y:S05]  /*d080*/  @P0 BRA `(.L_x_428) ;  /* 0x00003ec000000947 */ /* 0x000fea0003800000 */
[----:B-1----:R-:W1:Y:S04]  /*d090*/  S2R R3, SR_TID.X ;  /* 0x0000000000037919 */ /* 0x002e680000002100 */
[----:B------:R-:W2:Y:S01]  /*d0a0*/  LDL.LU R4, [R1+0x3c] ;  /* 0x00003c0001047983 */ /* 0x000ea20000300800 */
[----:B-1----:R-:W-:-:S04]  /*d0b0*/  SHF.R.S32.HI R5, RZ, 0x1f, R3 ;  /* 0x0000001fff057819 */ /* 0x002fc80000011403 */
[----:B------:R-:W-:Y:S02]  /*d0c0*/  LEA.HI R5, R5, R3, RZ, 0x3 ;  /* 0x0000000305057211 */ /* 0x000fe400078f18ff */
[----:B------:R-:W2:Y:S02]  /*d0d0*/  LDL R3, [R1+0x24] ;  /* 0x0000240001037983 */ /* 0x000ea40000100800 */
[----:B------:R-:W-:-:S04]  /*d0e0*/  SHF.R.S32.HI R5, RZ, 0x3, R5 ;  /* 0x00000003ff057819 */ /* 0x000fc80000011405 */
[----:B------:R-:W-:Y:S01]  /*d0f0*/  IADD3 R6, -R5, 0x30, RZ ;  /* 0x0000003005067810 */ /* 0x000fe20007ffe1ff */
[----:B------:R-:W-:Y:S01]  /*d100*/  IMAD.MOV.U32 R156, RZ, RZ, R2 ;  /* 0x000000ffff9c7224 */ /* 0x000fe200078e0002 */
[C---:B--2---:R-:W-:Y:S01]  /*d110*/  SHF.L.U64.HI R5, R3.reuse, 0x1, R4 ;  /* 0x0000000103057819 */ /* 0x044fe20000010204 */
[----:B------:R-:W-:-:S04]  /*d120*/  IMAD.SHL.U32 R4, R3, 0x2, RZ ;  /* 0x0000000203047824 */ /* 0x000fc800078e00ff */
[----:B------:R1:W-:Y:S04]  /*d130*/  STL [R1+0x48], R5 ;  /* 0x0000480501007387 */ /* 0x0003e80000100800 */
[----:B------:R1:W-:Y:S01]  /*d140*/  STL [R1+0x3c], R4 ;  /* 0x00003c0401007387 */ /* 0x0003e20000100800 */
[----:B------:R-:W-:-:S03]  /*d150*/  IMAD.MOV.U32 R3, RZ, RZ, R0 ;  /* 0x000000ffff037224 */ /* 0x000fc600078e0000 */
.L_x_441:
[----:B------:R-:W2:Y:S01]  /*d160*/  LDL R0, [R1+0xc] ;  /* 0x00000c0001007983 */ /* 0x000ea20000100800 */
[----:B------:R-:W-:Y:S04]  /*d170*/  DEPBAR.LE SB0, 0x0 ;  /* 0x000080000000791a */ /* 0x000fe80000000000 */
[----:B------:R-:W3:Y:S01]  /*d180*/  LDL R9, [R1+0x3c] ;  /* 0x00003c0001097983 */ /* 0x000ee20000100800 */
[----:B------:R-:W-:Y:S03]  /*d190*/  BSSY B0, `(.L_x_429) ;  /* 0x0000055000007945 */ /* 0x000fe60003800000 */
[----:B------:R-:W4:Y:S04]  /*d1a0*/  LDL R6, [R1+0x8] ;  /* 0x0000080001067983 */ /* 0x000f280000100800 */
[----:B------:R-:W5:Y:S04]  /*d1b0*/  LDL R8, [R1+0x48] ;  /* 0x0000480001087983 */ /* 0x000f680000100800 */
[----:B------:R-:W2:Y:S04]  /*d1c0*/  LDL R157, [R1+0x24] ;  /* 0x00002400019d7983 */ /* 0x000ea80000100800 */
[----:B------:R-:W2:Y:S04]  /*d1d0*/  LDL R7, [R1+0x4] ;  /* 0x0000040001077983 */ /* 0x000ea80000100800 */
[----:B------:R-:W3:Y:S04]  /*d1e0*/  LDL R14, [R1+0x1c] ;  /* 0x00001c00010e7983 */ /* 0x000ee80000100800 */
[----:B------:R-:W3:Y:S04]  /*d1f0*/  LDL R23, [R1] ;  /* 0x0000000001177983 */ /* 0x000ee80000100800 */
[----:B------:R-:W5:Y:S04]  /*d200*/  LDL R21, [R1+0x18] ;  /* 0x0000180001157983 */ /* 0x000f680000100800 */
[----:B------:R-:W5:Y:S04]  /*d210*/  LDL R22, [R1+0x30] ;  /* 0x0000300001167983 */ /* 0x000f680000100800 */
[----:B------:R-:W5:Y:S04]  /*d220*/  LDL R20, [R1+0x2c] ;  /* 0x00002c0001147983 */ /* 0x000f680000100800 */
[----:B------:R-:W-:Y:S06]  /*d230*/  BAR.SYNC.DEFER_BLOCKING 0x0 ;  /* 0x0000000000007b1d */ /* 0x000fec0000010000 */
[----:B------:R-:W-:Y:S04]  /*d240*/  LDSM.16.M88.4 R172, [R247] ;  /* 0x00000000f7ac783b */ /* 0x000fe80000000200 */
[----:B------:R-:W-:Y:S04]  /*d250*/  LDSM.16.M88.4 R176, [R246] ;  /* 0x00000000f6b0783b */ /* 0x000fe80000000200 */
[----:B--2---:R-:W-:Y:S01]  /*d260*/  LDSM.16.M88.4 R16, [R7+0x10900] ;  /* 0x010900000710783b */ /* 0x004fe20000000200 */
[----:B------:R-:W-:Y:S01]  /*d270*/  SHF.R.S32.HI R2, RZ, 0x1f, R0 ;  /* 0x0000001fff027819 */ /* 0x000fe20000011400 */
[----:B-1----:R-:W-:Y:S01]  /*d280*/  IMAD.WIDE.U32 R4, R0, c[0x0][0x208], RZ ;  /* 0x0000820000047a25 */ /* 0x002fe200078e00ff */
[----:B------:R-:W-:Y:S01]  /*d290*/  ISETP.GE.AND P1, PT, R157, c[0x0][0x1d4], PT ;  /* 0x000075009d007a0c */ /* 0x000fe20003f26270 */
[----:B------:R-:W-:Y:S02]  /*d2a0*/  LDSM.16.M88.4 R24, [R7+0x11100] ;  /* 0x011100000718783b */ /* 0x000fe40000000200 */
[----:B------:R-:W-:Y:S02]  /*d2b0*/  IMAD R2, R2, c[0x0][0x208], RZ ;  /* 0x0000820002027a24 */ /* 0x000fe400078e02ff */
[----:B---3--:R-:W-:Y:S02]  /*d2c0*/  LDSM.16.M88.4 R168, [R23] ;  /* 0x0000000017a8783b */ /* 0x008fe40000000200 */
[----:B------:R-:W-:Y:S01]  /*d2d0*/  IMAD R2, R0, c[0x0][0x20c], R2 ;  /* 0x0000830000027a24 */ /* 0x000fe200078e0202 */
[----:B----4-:R-:W-:Y:S01]  /*d2e0*/  SHF.R.S32.HI R0, RZ, 0x1f, R6 ;  /* 0x0000001fff007819 */ /* 0x010fe20000011406 */
[----:B-----5:R-:W-:Y:S02]  /*d2f0*/  IMAD.SHL.U32 R159, R21, 0x2, RZ ;  /* 0x00000002159f7824 */ /* 0x020fe400078e00ff */
[----:B------:R-:W-:Y:S02]  /*d300*/  IMAD.IADD R5, R5, 0x1, R2 ;  /* 0x0000000105057824 */ /* 0x000fe400078e0202 */
[----:B------:R-:W2:Y:S01]  /*d310*/  LDL R2, [R1+0x10] ;  /* 0x0000100001027983 */ /* 0x000ea20000100800 */
[----:B------:R-:W-:Y:S01]  /*d320*/  IMAD R0, R0, c[0x0][0x218], RZ ;  /* 0x0000860000007a24 */ /* 0x000fe200078e02ff */
[----:B------:R-:W-:Y:S01]  /*d330*/  SHF.L.U64.HI R21, R21, 0x1, R22 ;  /* 0x0000000115157819 */ /* 0x000fe20000010216 */
[C---:B------:R-:W-:Y:S04]  /*d340*/  IMAD.WIDE.U32 R4, R6.reuse, c[0x0][0x218], R4 ;  /* 0x0000860006047a25 */ /* 0x040fe800078e0004 */
[----:B------:R-:W-:Y:S01]  /*d350*/  IMAD R0, R6, c[0x0][0x21c], R0 ;  /* 0x0000870006007a24 */ /* 0x000fe200078e0200 */
[----:B------:R-:W-:Y:S04]  /*d360*/  IADD3 R15, P0, R4, UR14, RZ ;  /* 0x0000000e040f7c10 */ /* 0x000fe8000ff1e0ff */
[----:B------:R-:W-:Y:S02]  /*d370*/  IADD3.X R0, R5, UR16, R0, P0, !PT ;  /* 0x0000001005007c10 */ /* 0x000fe400087fe400 */
[C---:B------:R-:W-:Y:S04]  /*d380*/  LEA R4, P0, R15.reuse, c[0x0][0x1f8], 0x1 ;  /* 0x00007e000f047a11 */ /* 0x040fe800078008ff */
[----:B------:R-:W-:Y:S01]  /*d390*/  LEA.HI.X R15, R15, c[0x0][0x1fc], R0, 0x1, P0 ;  /* 0x00007f000f0f7a11 */ /* 0x000fe200000f0c00 */
[----:B------:R-:W1:Y:S04]  /*d3a0*/  SHFL.IDX PT, R6, R4, RZ, 0x181f ;  /* 0x00181fff04067589 */ /* 0x000e6800000e0000 */
[----:B------:R-:W3:Y:S04]  /*d3b0*/  LDL R0, [R1+0x14] ;  /* 0x0000140001007983 */ /* 0x000ee80000100800 */
[----:B------:R-:W4:Y:S01]  /*d3c0*/  SHFL.IDX PT, R5, R15, RZ, 0x181f ;  /* 0x00181fff0f057589 */ /* 0x000f2200000e0000 */
[C---:B-1----:R-:W-:Y:S05]  /*d3d0*/  IADD3 R12, P0, R6.reuse, R9, RZ ;  /* 0x00000009060c7210 */ /* 0x042fea0007f1e0ff */
[C---:B----4-:R-:W-:Y:S02]  /*d3e0*/  IMAD.X R13, R5.reuse, 0x1, R8, P0 ;  /* 0x00000001050d7824 */ /* 0x050fe400000e0608 */
[----:B------:R1:W4:Y:S04]  /*d3f0*/  LDSM.16.M88.4 R8, [R7+0x10100] ;  /* 0x010100000708783b */ /* 0x0003280000000200 */
[----:B------:R-:W-:Y:S01]  /*d400*/  @!PT LDS RZ, [RZ] ;  /* 0x00000000fffff984 */ /* 0x000fe20000000800 */
[----:B------:R-:W-:Y:S01]  /*d410*/  @!PT LDS RZ, [RZ] ;  /* 0x00000000fffff984 */ /* 0x000fe20000000800 */
[----:B------:R-:W-:Y:S01]  /*d420*/  @!PT LDS RZ, [RZ] ;  /* 0x00000000fffff984 */ /* 0x000fe20000000800 */
[----:B------:R5:W-:Y:S04]  /*d430*/  LDGSTS.E.BYPASS.LTC128B.128 [R14+0x100], [R12.64], !P1 ;  /* 0x001000000c0e7fae */ /* 0x000be8000c901d56 */
[----:B-1----:R-:W4:Y:S04]  /*d440*/  LDL R7, [R1+0x28] ;  /* 0x0000280001077983 */ /* 0x002f280000100800 */
[----:B------:R1:W-:Y:S01]  /*d450*/  STL [R1+0x4c], R21 ;  /* 0x00004c1501007387 */ /* 0x0003e20000100800 */
[----:B-----5:R-:W-:Y:S05]  /*d460*/  IADD3 R12, P0, R6, R159, RZ ;  /* 0x0000009f060c7210 */ /* 0x020fea0007f1e0ff */
[C---:B------:R-:W-:Y:S05]  /*d470*/  IMAD.X R13, R5.reuse, 0x1, R21, P0 ;  /* 0x00000001050d7824 */ /* 0x040fea00000e0615 */
[----:B------:R5:W-:Y:S01]  /*d480*/  LDGSTS.E.BYPASS.LTC128B.128 [R14+0x1900], [R12.64], !P6 ;  /* 0x019000000c0e7fae */ /* 0x000be2000f101d56 */
[C---:B---3--:R-:W-:Y:S01]  /*d490*/  SHF.L.U64.HI R158, R0.reuse, 0x1, R20 ;  /* 0x00000001009e7819 */ /* 0x048fe20000010214 */
[----:B------:R-:W-:Y:S02]  /*d4a0*/  IMAD.SHL.U32 R157, R0, 0x2, RZ ;  /* 0x00000002009d7824 */ /* 0x000fe400078e00ff */
[----:B------:R-:W3:Y:S01]  /*d4b0*/  S2R R20, SR_TID.X ;  /* 0x0000000000147919 */ /* 0x000ee20000002100 */
[----:B--2---:R-:W-:Y:S02]  /*d4c0*/  IMAD.SHL.U32 R0, R2, 0x2, RZ ;  /* 0x0000000202007824 */ /* 0x004fe400078e00ff */
[C---:B-----5:R-:W-:Y:S05]  /*d4d0*/  IADD3 R12, P0, R6.reuse, R157, RZ ;  /* 0x0000009d060c7210 */ /* 0x060fea0007f1e0ff */
[C---:B------:R-:W-:Y:S01]  /*d4e0*/  IMAD.X R13, R5.reuse, 0x1, R158, P0 ;  /* 0x00000001050d7824 */ /* 0x040fe200000e069e */
[----:B------:R-:W-:Y:S04]  /*d4f0*/  IADD3 R6, P0, R6, R0, RZ ;  /* 0x0000000006067210 */ /* 0x000fe80007f1e0ff */
[----:B------:R1:W-:Y:S01]  /*d500*/  LDGSTS.E.BYPASS.LTC128B.128 [R14+0x3100], [R12.64], !P5 ;  /* 0x031000000c0e7fae */ /* 0x0003e2000e901d56 */
[----:B---3--:R-:W-:Y:S02]  /*d510*/  ISETP.GT.AND P1, PT, R20, 0x7f, PT ;  /* 0x0000007f1400780c */ /* 0x008fe40003f24270 */
[----:B----4-:R-:W-:Y:S05]  /*d520*/  SHF.L.U64.HI R2, R2, 0x1, R7 ;  /* 0x0000000102027819 */ /* 0x010fea0000010207 */
[----:B------:R-:W-:Y:S05]  /*d530*/  IMAD.X R7, R5, 0x1, R2, P0 ;  /* 0x0000000105077824 */ /* 0x000fea00000e0602 */
[----:B------:R1:W-:Y:S01]  /*d540*/  LDGSTS.E.BYPASS.LTC128B.128 [R14+0x4900], [R6.64], !P4 ;  /* 0x04900000060e7fae */ /* 0x0003e2000e101d56 */
[----:B------:R-:W-:-:S05]  /*d550*/  @P1 BRA `(.L_x_430) ;  /* 0x0000018000001947 */ /* 0x000fca0003800000 */
[----:B------:R-:W-:-:S05]  /*d560*/  BRA.DIV ~URZ, `(.L_x_431) ;  /* 0x000068827f007947 */ /* 0x000fca000b800000 */
[----:B------:R2:W3:Y:S04]  /*d570*/  SHFL.IDX PT, R5, R15, 0x1, 0x181f ;  /* 0x00381f000f057f89 */ /* 0x0004e800000e0000 */
[----:B-1----:R2:W1:Y:S02]  /*d580*/  SHFL.IDX PT, R13, R4, 0x1, 0x181f ;  /* 0x00381f00040d7f89 */ /* 0x00246400000e0000 */
.L_x_448:
[----:B------:R-:W4:Y:S04]  /*d590*/  LDL R7, [R1+0x24] ;  /* 0x0000240001077983 */ /* 0x000f280000100800 */
[----:B------:R-:W5:Y:S04]  /*d5a0*/  LDL R6, [R1+0x3c] ;  /* 0x00003c0001067983 */ /* 0x000f680000100800 */
[----:B--2---:R-:W2:Y:S04]  /*d5b0*/  LDL R14, [R1+0x48] ;  /* 0x00004800010e7983 */ /* 0x004ea80000100800 */
[----:B---3--:R-:W3:Y:S04]  /*d5c0*/  LDL R12, [R1+0x1c] ;  /* 0x00001c00010c7983 */ /* 0x008ee80000100800 */
[----:B------:R-:W3:Y:S01]  /*d5d0*/  LDL R4, [R1+0x4c] ;  /* 0x00004c0001047983 */ /* 0x000ee20000100800 */
[----:B----4-:R-:W-:Y:S02]  /*d5e0*/  ISETP.GE.AND P1, PT, R7, c[0x0][0x1d4], PT ;  /* 0x0000750007007a0c */ /* 0x010fe40003f26270 */
[----:B-1---5:R-:W-:Y:S05]  /*d5f0*/  IADD3 R6, P0, R13, R6, RZ ;  /* 0x000000060d067210 */ /* 0x022fea0007f1e0ff */
[----:B--2---:R-:W-:Y:S06]  /*d600*/  IMAD.X R7, R5, 0x1, R14, P0 ;  /* 0x0000000105077824 */ /* 0x004fec00000e060e */
[----:B------:R-:W-:Y:S01]  /*d610*/  @!PT LDS RZ, [RZ] ;  /* 0x00000000fffff984 */ /* 0x000fe20000000800 */
[----:B------:R-:W-:Y:S01]  /*d620*/  @!PT LDS RZ, [RZ] ;  /* 0x00000000fffff984 */ /* 0x000fe20000000800 */
[----:B------:R-:W-:Y:S01]  /*d630*/  @!PT LDS RZ, [RZ] ;  /* 0x00000000fffff984 */ /* 0x000fe20000000800 */
[----:B---3--:R1:W-:Y:S02]  /*d640*/  LDGSTS.E.BYPASS.LTC128B.128 [R12+0x1100], [R6.64], !P1 ;  /* 0x01100000060c7fae */ /* 0x0083e4000c901d56 */
[----:B-1----:R-:W-:Y:S05]  /*d650*/  IADD3 R6, P0, R13, R159, RZ ;  /* 0x0000009f0d067210 */ /* 0x002fea0007f1e0ff */
[----:B------:R-:W-:Y:S05]  /*d660*/  IMAD.X R7, R5, 0x1, R4, P0 ;  /* 0x0000000105077824 */ /* 0x000fea00000e0604 */
[----:B------:R1:W-:Y:S02]  /*d670*/  LDGSTS.E.BYPASS.LTC128B.128 [R12+0x2900], [R6.64], !P6 ;  /* 0x02900000060c7fae */ /* 0x0003e4000f101d56 */
[----:B-1----:R-:W-:Y:S05]  /*d680*/  IADD3 R6, P0, R13, R157, RZ ;  /* 0x0000009d0d067210 */ /* 0x002fea0007f1e0ff */
[----:B------:R-:W-:Y:S01]  /*d690*/  IMAD.X R7, R5, 0x1, R158, P0 ;  /* 0x0000000105077824 */ /* 0x000fe200000e069e */
[----:B------:R-:W-:Y:S04]  /*d6a0*/  IADD3 R4, P0, R13, R0, RZ ;  /* 0x000000000d047210 */ /* 0x000fe80007f1e0ff */
[----:B------:R1:W-:Y:S01]  /*d6b0*/  LDGSTS.E.BYPASS.LTC128B.128 [R12+0x4100], [R6.64], !P5 ;  /* 0x04100000060c7fae */ /* 0x0003e2000e901d56 */
[----:B------:R-:W-:Y:S05]  /*d6c0*/  IMAD.X R5, R5, 0x1, R2, P0 ;  /* 0x0000000105057824 */ /* 0x000fea00000e0602 */
[----:B------:R1:W-:Y:S03]  /*d6d0*/  LDGSTS.E.BYPASS.LTC128B.128 [R12+0x5900], [R4.64], !P4 ;  /* 0x05900000040c7fae */ /* 0x0003e6000e101d56 */
.L_x_430:
[----:B------:R-:W-:Y:S05]  /*d6e0*/  BSYNC B0 ;  /* 0x0000000000007941 */ /* 0x000fea0003800000 */
.L_x_429:
        /* <DEDUP_REMOVED lines=147> */
[----:B------:R-:W1:Y:S01]  /*e020*/  MUFU.TANH R173, R5 ;  /* 0x0000000500ad7308 */ /* 0x000e620000002400 */
[----:B------:R-:W-:Y:S02]  /*e030*/  FMUL.FTZ R8, R8, c[0x0][0x320] ;  /* 0x0000c80008087a20 */ /* 0x000fe40000410000 */
[----:B------:R-:W-:Y:S01]  /*e040*/  FMUL.FTZ R10, R10, c[0x0][0x320] ;  /* 0x0000c8000a0a7a20 */ /* 0x000fe20000410000 */
[C---:B------:R-:W-:Y:S06]  /*e050*/  HMMA.16816.F32.BF16 R16, R232.reuse, R170, R16 ;  /* 0x000000aae810723c */ /* 0x040fec0000041810 */
[----:B------:R-:W3:Y:S10]  /*e060*/  MUFU.TANH R177, R6 ;  /* 0x0000000600b17308 */ /* 0x000ef40000002400 */
[----:B------:R4:W1:Y:S01]  /*e070*/  MUFU.TANH R176, R7 ;  /* 0x0000000700b07308 */ /* 0x0008620000002400 */
[----:B------:R-:W-:Y:S07]  /*e080*/  FMUL.FTZ R15, R15, c[0x0][0x320] ;  /* 0x0000c8000f0f7a20 */ /* 0x000fee0000410000 */
[----:B------:R-:W-:Y:S02]  /*e090*/  FMUL.FTZ R18, R18, c[0x0][0x320] ;  /* 0x0000c80012127a20 */ /* 0x000fe40000410000 */
[----:B------:R5:W1:Y:S10]  /*e0a0*/  MUFU.TANH R168, R9 ;  /* 0x0000000900a87308 */ /* 0x000a740000002400 */
[----:B------:R1:W1:Y:S01]  /*e0b0*/  MUFU.TANH R169, R11 ;  /* 0x0000000b00a97308 */ /* 0x0002620000002400 */
[----:B----4-:R-:W4:Y:S01]  /*e0c0*/  LDSM.16.M88.4 R4, [R245+0x5800] ;  /* 0x00580000f504783b */ /* 0x010f220000000200 */
[----:B------:R-:W-:Y:S08]  /*e0d0*/  DEPBAR.LE SB0, 0x0 ;  /* 0x000080000000791a */ /* 0x000ff00000000000 */
[----:B------:R-:W2:Y:S01]  /*e0e0*/  MUFU.TANH R179, R15 ;  /* 0x0000000f00b37308 */ /* 0x000ea20000002400 */
[----:B------:R-:W-:Y:S01]  /*e0f0*/  BAR.SYNC.DEFER_BLOCKING 0x0 ;  /* 0x0000000000007b1d */ /* 0x000fe20000010000 */
[----:B-----5:R-:W-:Y:S02]  /*e100*/  FMUL.FTZ R9, R14, c[0x0][0x320] ;  /* 0x0000c8000e097a20 */ /* 0x020fe40000410000 */
[----:B------:R-:W-:Y:S06]  /*e110*/  FMUL.FTZ R14, R17, c[0x0][0x320] ;  /* 0x0000c800110e7a20 */ /* 0x000fec0000410000 */
[----:B------:R5:W2:Y:S01]  /*e120*/  MUFU.TANH R178, R18 ;  /* 0x0000001200b27308 */ /* 0x000aa20000002400 */
[----:B-1----:R-:W-:Y:S02]  /*e130*/  FMUL.FTZ R11, R12, c[0x0][0x320] ;  /* 0x0000c8000c0b7a20 */ /* 0x002fe40000410000 */
[----:B------:R-:W-:Y:S02]  /*e140*/  FMUL.FTZ R12, R13, c[0x0][0x320] ;  /* 0x0000c8000d0c7a20 */ /* 0x000fe40000410000 */
[----:B------:R-:W-:Y:S05]  /*e150*/  FMUL.FTZ R13, R16, c[0x0][0x320] ;  /* 0x0000c800100d7a20 */ /* 0x000fea0000410000 */
[----:B------:R-:W1:Y:S10]  /*e160*/  MUFU.TANH R8, R8 ;  /* 0x0000000800087308 */ /* 0x000e740000002400 */
[----:B------:R-:W1:Y:S01]  /*e170*/  MUFU.TANH R10, R10 ;  /* 0x0000000a000a7308 */ /* 0x000e620000002400 */
[C---:B----4-:R-:W-:Y:S09]  /*e180*/  HMMA.16816.F32.BF16 R20, R232.reuse, R4, R20 ;  /* 0x00000004e814723c */ /* 0x050ff20000041814 */
[----:B------:R-:W4:Y:S03]  /*e190*/  MUFU.TANH R11, R11 ;  /* 0x0000000b000b7308 */ /* 0x000f260000002400 */
[----:B------:R-:W-:Y:S01]  /*e1a0*/  FMUL.FTZ R4, R19, c[0x0][0x320] ;  /* 0x0000c80013047a20 */ /* 0x000fe20000410000 */
[----:B------:R-:W-:Y:S06]  /*e1b0*/  HMMA.16816.F32.BF16 R24, R232, R6, R24 ;  /* 0x00000006e818723c */ /* 0x000fec0000041818 */
[----:B------:R-:W1:Y:S06]  /*e1c0*/  MUFU.TANH R12, R12 ;  /* 0x0000000c000c7308 */ /* 0x000e6c0000002400 */
[----:B------:R-:W-:Y:S04]  /*e1d0*/  FMUL.FTZ R16, R20, c[0x0][0x320] ;  /* 0x0000c80014107a20 */ /* 0x000fe80000410000 */
[----:B------:R-:W1:Y:S01]  /*e1e0*/  MUFU.TANH R9, R9 ;  /* 0x0000000900097308 */ /* 0x000e620000002400 */
[----:B------:R-:W-:Y:S02]  /*e1f0*/  FMUL.FTZ R17, R21, c[0x0][0x320] ;  /* 0x0000c80015117a20 */ /* 0x000fe40000410000 */
[----:B------:R-:W-:Y:S02]  /*e200*/  FMUL.FTZ R6, R22, c[0x0][0x320] ;  /* 0x0000c80016067a20 */ /* 0x000fe40000410000 */
[----:B------:R-:W-:Y:S03]  /*e210*/  FMUL.FTZ R5, R23, c[0x0][0x320] ;  /* 0x0000c80017057a20 */ /* 0x000fe60000410000 */
[----:B-----5:R-:W-:Y:S02]  /*e220*/  FMUL.FTZ R18, R24, c[0x0][0x320] ;  /* 0x0000c80018127a20 */ /* 0x020fe40000410000 */
[----:B------:R-:W-:Y:S01]  /*e230*/  FMUL.FTZ R19, R25, c[0x0][0x320] ;  /* 0x0000c80019137a20 */ /* 0x000fe20000410000 */
[----:B------:R-:W1:Y:S01]  /*e240*/  MUFU.TANH R13, R13 ;  /* 0x0000000d000d7308 */ /* 0x000e620000002400 */
[----:B------:R-:W-:Y:S02]  /*e250*/  FMUL.FTZ R15, R26, c[0x0][0x320] ;  /* 0x0000c8001a0f7a20 */ /* 0x000fe40000410000 */
[----:B------:R-:W-:Y:S07]  /*e260*/  FMUL.FTZ R7, R27, c[0x0][0x320] ;  /* 0x0000c8001b077a20 */ /* 0x000fee0000410000 */
        /* <DEDUP_REMOVED lines=13> */
[----:B------:R-:W-:Y:S01]  /*e340*/  UIMAD UR4, UR24, 0x30, UR10 ;  /* 0x00000030180478a4 */ /* 0x000fe2000f8e020a */
[----:B------:R-:W-:Y:S01]  /*e350*/  IMAD.MOV.U32 R25, RZ, RZ, RZ ;  /* 0x000000ffff197224 */ /* 0x000fe200078e00ff */
[----:B------:R-:W3:Y:S02]  /*e360*/  LDL R171, [R1+0x24] ;  /* 0x0000240001ab7983 */ /* 0x000ee40000100800 */
[----:B------:R-:W-:Y:S02]  /*e370*/  ISETP.NE.AND P1, PT, R174, 0x1, PT ;  /* 0x00000001ae00780c */ /* 0x000fe40003f25270 */
[----:B------:R-:W4:Y:S01]  /*e380*/  LDL.LU R26, [R1+0x4c] ;  /* 0x00004c00011a7983 */ /* 0x000f220000300800 */
[----:B------:R-:W-:Y:S03]  /*e390*/  IMAD.U32 R20, RZ, RZ, UR4 ;  /* 0x00000004ff147e24 */ /* 0x000fe6000f8e00ff */
[----:B------:R-:W5:Y:S04]  /*e3a0*/  LDL R170, [R1+0x3c] ;  /* 0x00003c0001aa7983 */ /* 0x000f680000100800 */
[----:B------:R-:W4:Y:S01]  /*e3b0*/  LDL R174, [R1+0x48] ;  /* 0x0000480001ae7983 */ /* 0x000f220000100800 */
[----:B--2---:R-:W-:Y:S03]  /*e3c0*/  IADD3 R20, R20, -0x30, R175 ;  /* 0xffffffd014147810 */ /* 0x004fe60007ffe0af */
[----:B------:R-:W2:Y:S01]  /*e3d0*/  LDL R175, [R1+0x1c] ;  /* 0x00001c0001af7983 */ /* 0x000ea20000100800 */
[----:B---3--:R-:W-:Y:S01]  /*e3e0*/  ISETP.GE.AND P2, PT, R171, c[0x0][0x1d4], PT ;  /* 0x00007500ab007a0c */ /* 0x008fe20003f46270 */
        /* <DEDUP_REMOVED lines=14> */
[----:B---3--:R-:W-:Y:S04]  /*e4d0*/  IMAD.WIDE.U32 R22, R27, c[0x0][0x1e0], RZ ;  /* 0x000078001b167a25 */ /* 0x008fe800078e00ff */
[----:B------:R-:W-:Y:S01]  /*e4e0*/  IMAD.IADD R23, R23, 0x1, R20 ;  /* 0x0000000117177824 */ /* 0x000fe200078e0214 */
[----:B--2---:R2:W-:Y:S01]  /*e4f0*/  STL [R1+0x8], R25 ;  /* 0x0000081901007387 */ /* 0x0045e20000100800 */
[----:B------:R-:W-:Y:S02]  /*e500*/  SHF.R.S32.HI R20, RZ, 0x1f, R25 ;  /* 0x0000001fff147819 */ /* 0x000fe40000011419 */
[C---:B------:R-:W-:Y:S04]  /*e510*/  IMAD.WIDE.U32 R22, R25.reuse, c[0x0][0x1f0], R22 ;  /* 0x00007c0019167a25 */ /* 0x040fe800078e0016 */
[----:B------:R-:W-:Y:S01]  /*e520*/  IMAD R20, R20, c[0x0][0x1f0], RZ ;  /* 0x00007c0014147a24 */ /* 0x000fe200078e02ff */
[----:B------:R-:W-:Y:S03]  /*e530*/  IADD3 R22, P0, R22, UR18, RZ ;  /* 0x0000001216167c10 */ /* 0x000fe6000ff1e0ff */
[----:B------:R-:W-:Y:S05]  /*e540*/  IMAD R20, R25, c[0x0][0x1f4], R20 ;  /* 0x00007d0019147a24 */ /* 0x000fea00078e0214 */
[----:B------:R-:W-:Y:S02]  /*e550*/  IADD3.X R20, R23, UR6, R20, P0, !PT ;  /* 0x0000000617147c10 */ /* 0x000fe400087fe414 */
[C---:B------:R-:W-:Y:S04]  /*e560*/  LEA R21, P0, R22.reuse, c[0x0][0x1c8], 0x1 ;  /* 0x0000720016157a11 */ /* 0x040fe800078008ff */
[----:B------:R-:W-:Y:S02]  /*e570*/  LEA.HI.X R20, R22, c[0x0][0x1cc], R20, 0x1, P0 ;  /* 0x0000730016147a11 */ /* 0x000fe400000f0c14 */
[----:B------:R-:W5:Y:S04]  /*e580*/  SHFL.IDX PT, R22, R21, RZ, 0x181f ;  /* 0x00181fff15167589 */ /* 0x000f6800000e0000 */
[----:B--2---:R-:W2:Y:S04]  /*e590*/  S2R R25, SR_TID.X ;  /* 0x0000000000197919 */ /* 0x004ea80000002100 */
[----:B------:R-:W4:Y:S04]  /*e5a0*/  SHFL.IDX PT, R23, R20, RZ, 0x181f ;  /* 0x00181fff14177589 */ /* 0x000f2800000e0000 */
[----:B------:R-:W3:Y:S04]  /*e5b0*/  SHFL.IDX PT, R21, R21, 0x1, 0x181f ;  /* 0x00381f0015157f89 */ /* 0x000ee800000e0000 */
[----:B------:R-:W1:Y:S01]  /*e5c0*/  SHFL.IDX PT, R20, R20, 0x1, 0x181f ;  /* 0x00381f0014147f89 */ /* 0x000e6200000e0000 */
[----:B--2---:R-:W-:Y:S04]  /*e5d0*/  SHF.R.S32.HI R27, RZ, 0x1f, R25 ;  /* 0x0000001fff1b7819 */ /* 0x004fe80000011419 */
[----:B------:R-:W-:Y:S04]  /*e5e0*/  LEA.HI R27, R27, R25, RZ, 0x3 ;  /* 0x000000191b1b7211 */ /* 0x000fe800078f18ff */
[----:B------:R-:W-:Y:S04]  /*e5f0*/  SHF.R.S32.HI R27, RZ, 0x3, R27 ;  /* 0x00000003ff1b7819 */ /* 0x000fe8000001141b */
[----:B------:R-:W-:Y:S04]  /*e600*/  IADD3 R27, -R27, 0x30, RZ ;  /* 0x000000301b1b7810 */ /* 0x000fe80007ffe1ff */
[----:B------:R-:W-:Y:S11]  /*e610*/  ISETP.GE.AND P1, PT, R27, 0x1, PT ;  /* 0x000000011b00780c */ /* 0x000ff60003f26270 */
[----:B------:R-:W-:Y:S02]  /*e620*/  @!UPT UIADD3 URZ, URZ, URZ, URZ ;  /* 0x0000003f3f3ff290 */ /* 0x000fe4000fffe03f */
[C---:B-----5:R-:W-:Y:S05]  /*e630*/  @P1 IADD3 R24, P0, R22.reuse, R170, RZ ;  /* 0x000000aa16181210 */ /* 0x060fea0007f1e0ff */
[C---:B----4-:R-:W-:Y:S05]  /*e640*/  @P1 IMAD.X R25, R23.reuse, 0x1, R174, P0 ;  /* 0x0000000117191824 */ /* 0x050fea00000e06ae */
[----:B------:R2:W-:Y:S02]  /*e650*/  @P1 LDGSTS.E.BYPASS.LTC128B.128 [R175+0x10100], [R24.64], !P2 ;  /* 0x1010000018af1fae */ /* 0x0005e4000d101d56 */
[C---:B--2---:R-:W-:Y:S05]  /*e660*/  @P1 IADD3 R24, P0, R22.reuse, R159, RZ ;  /* 0x0000009f16181210 */ /* 0x044fea0007f1e0ff */
[C---:B------:R-:W-:Y:S05]  /*e670*/  @P1 IMAD.X R25, R23.reuse, 0x1, R26, P0 ;  /* 0x0000000117191824 */ /* 0x040fea00000e061a */
[----:B------:R2:W-:Y:S02]  /*e680*/  @P1 LDGSTS.E.BYPASS.LTC128B.128 [R175+0x11900], [R24.64], !P6 ;  /* 0x1190000018af1fae */ /* 0x0005e4000f101d56 */
[C---:B--2---:R-:W-:Y:S05]  /*e690*/  @P1 IADD3 R24, P0, R22.reuse, R157, RZ ;  /* 0x0000009d16181210 */ /* 0x044fea0007f1e0ff */
[C---:B------:R-:W-:Y:S01]  /*e6a0*/  @P1 IMAD.X R25, R23.reuse, 0x1, R158, P0 ;  /* 0x0000000117191824 */ /* 0x040fe200000e069e */
[----:B------:R-:W-:Y:S04]  /*e6b0*/  @P1 IADD3 R22, P0, R22, R0, RZ ;  /* 0x0000000016161210 */ /* 0x000fe80007f1e0ff */
[----:B------:R3:W-:Y:S01]  /*e6c0*/  @P1 LDGSTS.E.BYPASS.LTC128B.128 [R175+0x13100], [R24.64], !P5 ;  /* 0x1310000018af1fae */ /* 0x0007e2000e901d56 */
[----:B------:R-:W-:Y:S01]  /*e6d0*/  @P1 IMAD.X R23, R23, 0x1, R2, P0 ;  /* 0x0000000117171824 */ /* 0x000fe200000e0602 */
[----:B------:R-:W-:Y:S04]  /*e6e0*/  ISETP.GE.AND P0, PT, R27, 0x21, PT ;  /* 0x000000211b00780c */ /* 0x000fe80003f06270 */
[----:B------:R2:W-:Y:S09]  /*e6f0*/  @P1 LDGSTS.E.BYPASS.LTC128B.128 [R175+0x14900], [R22.64], !P4 ;  /* 0x1490000016af1fae */ /* 0x0005f2000e101d56 */
[C---:B---3--:R-:W-:Y:S05]  /*e700*/  @P0 IADD3 R24, P2, R21.reuse, R159, RZ ;  /* 0x0000009f15180210 */ /* 0x048fea0007f5e0ff */
[C---:B-1----:R-:W-:Y:S01]  /*e710*/  @P0 IMAD.X R25, R20.reuse, 0x1, R26, P2 ;  /* 0x0000000114190824 */ /* 0x042fe200010e061a */
[C---:B------:R-:W-:Y:S02]  /*e720*/  @P0 IADD3 R26, P2, R21.reuse, R157, RZ ;  /* 0x0000009d151a0210 */ /* 0x040fe40007f5e0ff */
[----:B--2---:R-:W-:Y:S03]  /*e730*/  @P0 IADD3 R22, P1, R21, R170, RZ ;  /* 0x000000aa15160210 */ /* 0x004fe60007f3e0ff */
[C---:B------:R-:W-:Y:S01]  /*e740*/  @P0 IMAD.X R27, R20.reuse, 0x1, R158, P2 ;  /* 0x00000001141b0824 */ /* 0x040fe200010e069e */
[----:B------:R-:W-:Y:S01]  /*e750*/  ISETP.GE.AND P2, PT, R171, c[0x0][0x1d4], PT ;  /* 0x00007500ab007a0c */ /* 0x000fe20003f46270 */
[C---:B------:R-:W-:Y:S01]  /*e760*/  @P0 IMAD.X R23, R20.reuse, 0x1, R174, P1 ;  /* 0x0000000114170824 */ /* 0x040fe200008e06ae */
[----:B------:R-:W-:Y:S05]  /*e770*/  @P0 IADD3 R158, P1, R21, R0, RZ ;  /* 0x00000000159e0210 */ /* 0x000fea0007f3e0ff */
[----:B------:R-:W-:Y:S06]  /*e780*/  @P0 IMAD.X R159, R20, 0x1, R2, P1 ;  /* 0x00000001149f0824 */ /* 0x000fec00008e0602 */
[----:B------:R1:W-:Y:S04]  /*e790*/  @P0 LDGSTS.E.BYPASS.LTC128B.128 [R175+0x11100], [R22.64], !P2 ;  /* 0x1110000016af0fae */ /* 0x0003e8000d101d56 */
[----:B------:R1:W-:Y:S04]  /*e7a0*/  @P0 LDGSTS.E.BYPASS.LTC128B.128 [R175+0x12900], [R24.64], !P6 ;  /* 0x1290000018af0fae */ /* 0x0003e8000f101d56 */
[----:B------:R1:W-:Y:S04]  /*e7b0*/  @P0 LDGSTS.E.BYPASS.LTC128B.128 [R175+0x14100], [R26.64], !P5 ;  /* 0x141000001aaf0fae */ /* 0x0003e8000e901d56 */
[----:B------:R1:W-:Y:S02]  /*e7c0*/  @P0 LDGSTS.E.BYPASS.LTC128B.128 [R175+0x15900], [R158.64], !P4 ;  /* 0x159000009eaf0fae */ /* 0x0003e4000e101d56 */
.L_x_432:
        /* <DEDUP_REMOVED lines=8> */
[----:B--2---:R-:W-:Y:S01]  /*e850*/  @P0 IMAD.HI.U32 R0, R2, c[0x0][0x2c8], RZ ;  /* 0x0000b20002000a27 */ /* 0x004fe200078e00ff */
[----:B------:R-:W-:Y:S03]  /*e860*/  PLOP3.LUT P0, PT, PT, PT, UP1, 0x80, 0x0 ;  /* 0x000000000000781c */ /* 0x000fe60003f0f018 */
[----:B-1----:R-:W-:Y:S02]  /*e870*/  IMAD.MOV.U32 R25, RZ, RZ, R2 ;  /* 0x000000ffff197224 */ /* 0x002fe400078e0002 */
[----:B------:R-:W-:Y:S05]  /*e880*/  IMAD.U32 R2, RZ, RZ, UR4 ;  /* 0x00000004ff027e24 */ /* 0x000fea000f8e00ff */
[----:B---3--:R-:W-:Y:S03]  /*e890*/  IADD3 R2, -R20, 0x1, R2 ;  /* 0x0000000114027810 */ /* 0x008fe60007ffe102 */
[----:B------:R-:W-:Y:S01]  /*e8a0*/  @P0 SHF.R.U32.HI R25, RZ, c[0x0][0x2cc], R0 ;  /* 0x0000b300ff190a19 */ /* 0x000fe20000011600 */
[----:B------:R-:W-:Y:S01]  /*e8b0*/  IMAD.U32 R0, RZ, RZ, UR9 ;  /* 0x00000009ff007e24 */ /* 0x000fe2000f8e00ff */
[----:B------:R-:W-:Y:S03]  /*e8c0*/  PLOP3.LUT P0, PT, PT, PT, UP0, 0x40, 0x0 ;  /* 0x000000000000781c */ /* 0x000fe60003f0e808 */
[----:B------:R-:W1:Y:S01]  /*e8d0*/  SHFL.IDX PT, R21, R25, RZ, 0x1c1f ;  /* 0x001c1fff19157589 */ /* 0x000e6200000e0000 */
[----:B------:R-:W-:Y:S04]  /*e8e0*/  IADD3 R0, R2, -c[0x0][0x168], R0 ;  /* 0x80005a0002007a10 */ /* 0x000fe80007ffe000 */
[C---:B------:R-:W-:Y:S02]  /*e8f0*/  IADD3 R24, R0.reuse, c[0x0][0x328], RZ ;  /* 0x0000ca0000187a10 */ /* 0x040fe40007ffe0ff */
[----:B------:R-:W-:Y:S02]  /*e900*/  IADD3 R2, R0, UR17, RZ ;  /* 0x0000001100027c10 */ /* 0x000fe4000fffe0ff */
[----:B------:R-:W-:Y:S01]  /*e910*/  IADD3 R0, -R20, UR4, RZ ;  /* 0x0000000414007c10 */ /* 0x000fe2000fffe1ff */
        /* <DEDUP_REMOVED lines=18> */
.L_x_435:
[----:B------:R-:W-:Y:S04]  /*ea40*/  MOV R20, c[0x0][0x32c] ;  /* 0x0000cb0000147a02 */ /* 0x000fe80000000f00 */
[----:B------:R-:W-:Y:S11]  /*ea50*/  ISETP.NE.AND P0, PT, R20, 0x1, PT ;  /* 0x000000011400780c */ /* 0x000ff60003f05270 */
[----:B------:R-:W-:Y:S02]  /*ea60*/  @!UPT UIADD3 URZ, URZ, URZ, URZ ;  /* 0x0000003f3f3ff290 */ /* 0x000fe4000fffe03f */
[----:B------:R-:W-:Y:S05]  /*ea70*/  @P0 IMAD.HI.U32 R20, R21, c[0x0][0x330], RZ ;  /* 0x0000cc0015140a27 */ /* 0x000fea00078e00ff */
[----:B------:R-:W-:Y:S02]  /*ea80*/  @P0 SHF.R.U32.HI R21, RZ, c[0x0][0x334], R20 ;  /* 0x0000cd00ff150a19 */ /* 0x000fe40000011614 */
.L_x_436:
[----:B------:R-:W-:Y:S05]  /*ea90*/  BSYNC B0 ;  /* 0x0000000000007941 */ /* 0x000fea0003800000 */
.L_x_434:
[----:B------:R-:W-:Y:S05]  /*eaa0*/  IMAD R20, R21, c[0x0][0x32c], R0 ;  /* 0x0000cb0015147a24 */ /* 0x000fea00078e0200 */
[----:B------:R-:W-:Y:S02]  /*eab0*/  IMNMX R26, R26, R20, !PT ;  /* 0x000000141a1a7217 */ /* 0x000fe40007800200 */
[----:B------:R-:W-:Y:S04]  /*eac0*/  IADD3 R20, R20, c[0x0][0x32c], RZ ;  /* 0x0000cb0014147a10 */ /* 0x000fe80007ffe0ff */
[----:B------:R-:W-:Y:S02]  /*ead0*/  IMNMX R27, R27, R20, PT ;  /* 0x000000141b1b7217 */ /* 0x000fe40003800200 */
.L_x_433:
        /* <DEDUP_REMOVED lines=12> */
[----:B------:R-:W-:Y:S01]  /*eba0*/  FSEL R23, R172, -INF , !P0 ;  /* 0xff800000ac177808 */ /* 0x000fe20004000000 */
[----:B------:R-:W-:Y:S01]  /*ebb0*/  UISETP.GE.AND UP1, UPT, UR4, 0x29, UPT ;  /* 0x000000290400788c */ /* 0x000fe2000bf26270 */
[----:B------:R-:W-:Y:S01]  /*ebc0*/  PLOP3.LUT P0, PT, PT, PT, UP0, 0x40, 0x0 ;  /* 0x000000000000781c */ /* 0x000fe20003f0e808 */
[----:B------:R-:W-:Y:S02]  /*ebd0*/  UISETP.GE.AND UP0, UPT, UR4, 0x9, UPT ;  /* 0x000000090400788c */ /* 0x000fe4000bf06270 */
[----:B------:R-:W-:Y:S01]  /*ebe0*/  UP2UR UR29, UPR, URZ, 0x40 ;  /* 0x000000403f1d7883 */ /* 0x000fe20008000000 */
[C---:B------:R-:W-:Y:S01]  /*ebf0*/  ISETP.GT.AND P0, PT, R26.reuse, 0x1, P0 ;  /* 0x000000011a00780c */ /* 0x040fe20000704270 */
[----:B------:R-:W-:Y:S03]  /*ec00*/  UP2UR UR26, UPR, URZ, 0x1 ;  /* 0x000000013f1a7883 */ /* 0x000fe60008000000 */
[----:B------:R-:W-:Y:S04]  /*ec10*/  ISETP.LT.OR P0, PT, R27, 0x2, P0 ;  /* 0x000000021b00780c */ /* 0x000fe80000701670 */
[----:B------:R-:W-:Y:S02]  /*ec20*/  FSEL R22, R173, -INF , !P0 ;  /* 0xff800000ad167808 */ /* 0x000fe40004000000 */
[----:B------:R-:W-:Y:S01]  /*ec30*/  PLOP3.LUT P0, PT, PT, PT, UP0, 0x40, 0x0 ;  /* 0x000000000000781c */ /* 0x000fe20003f0e808 */
[----:B------:R-:W-:Y:S03]  /*ec40*/  UISETP.GE.AND UP0, UPT, UR4, 0xa, UPT ;  /* 0x0000000a0400788c */ /* 0x000fe6000bf06270 */
        /* <DEDUP_REMOVED lines=20> */
[----:B------:R-:W-:Y:S01]  /*ed90*/  PLOP3.LUT P0, PT, PT, PT, UP5, 0x40, 0x0 ;  /* 0x000000000000781c */ /* 0x000fe20003f0e858 */
[----:B------:R-:W1:Y:S03]  /*eda0*/  SHFL.IDX PT, R12, R25, 0x1, 0x1c1f ;  /* 0x003c1f00190c7f89 */ /* 0x000e6600000e0000 */
        /* <DEDUP_REMOVED lines=8> */
[----:B------:R-:W-:Y:S04]  /*ee30*/  ISETP.GT.AND P0, PT, R26, 0x20, P0 ;  /* 0x000000201a00780c */ /* 0x000fe80000704270 */
[C---:B------:R-:W-:Y:S04]  /*ee40*/  ISETP.LT.OR P0, PT, R27.reuse, 0x21, P0 ;  /* 0x000000211b00780c */ /* 0x040fe80000701670 */
[----:B------:R-:W-:Y:S01]  /*ee50*/  FSEL R175, R16, -INF , !P0 ;  /* 0xff80000010af7808 */ /* 0x000fe20004000000 */
[--C-:B-1----:R-:W-:Y:S01]  /*ee60*/  IMAD.IADD R16, R2, 0x1, R12.reuse ;  /* 0x0000000102107824 */ /* 0x102fe200078e020c */
[----:B------:R-:W-:Y:S04]  /*ee70*/  PLOP3.LUT P0, PT, PT, PT, UP2, 0x40, 0x0 ;  /* 0x000000000000781c */ /* 0x000fe80003f0e828 */
[----:B------:R-:W-:Y:S04]  /*ee80*/  ISETP.GT.AND P0, PT, R26, 0x21, P0 ;  /* 0x000000211a00780c */ /* 0x000fe80000704270 */
[----:B------:R-:W-:Y:S04]  /*ee90*/  ISETP.LT.OR P0, PT, R27, 0x22, P0 ;  /* 0x000000221b00780c */ /* 0x000fe80000701670 */
[----:B------:R-:W-:Y:S01]  /*eea0*/  FSEL R174, R17, -INF , !P0 ;  /* 0xff80000011ae7808 */ /* 0x000fe20004000000 */
[----:B------:R-:W-:Y:S01]  /*eeb0*/  IMAD.IADD R17, R24, 0x1, R12 ;  /* 0x0000000118117824 */ /* 0x000fe200078e020c */
[----:B------:R-:W-:Y:S04]  /*eec0*/  PLOP3.LUT P0, PT, PT, PT, UP1, 0x40, 0x0 ;  /* 0x000000000000781c */ /* 0x000fe80003f0e818 */
[----:B------:R-:W-:Y:S04]  /*eed0*/  ISETP.GT.AND P0, PT, R26, 0x28, P0 ;  /* 0x000000281a00780c */ /* 0x000fe80000704270 */
[C---:B------:R-:W-:Y:S04]  /*eee0*/  ISETP.LT.OR P0, PT, R27.reuse, 0x29, P0 ;  /* 0x000000291b00780c */ /* 0x040fe80000701670 */
[----:B------:R-:W-:Y:S02]  /*eef0*/  FSEL R173, R18, -INF , !P0 ;  /* 0xff80000012ad7808 */ /* 0x000fe40004000000 */
[----:B------:R-:W-:Y:S04]  /*ef00*/  PLOP3.LUT P0, PT, PT, PT, UP0, 0x40, 0x0 ;  /* 0x000000000000781c */ /* 0x000fe80003f0e808 */
[----:B------:R-:W-:Y:S04]  /*ef10*/  ISETP.GT.AND P0, PT, R26, 0x29, P0 ;  /* 0x000000291a00780c */ /* 0x000fe80000704270 */
[----:B------:R-:W-:Y:S04]  /*ef20*/  ISETP.LT.OR P0, PT, R27, 0x2a, P0 ;  /* 0x0000002a1b00780c */ /* 0x000fe80000701670 */
[----:B------:R-:W-:Y:S02]  /*ef30*/  FSEL R19, R19, -INF , !P0 ;  /* 0xff80000013137808 */ /* 0x000fe40004000000 */
        /* <DEDUP_REMOVED lines=19> */
.L_x_439:
[----:B------:R-:W-:Y:S04]  /*f070*/  MOV R2, 0x1 ;  /* 0x0000000100027802 */ /* 0x000fe80000000f00 */
[----:B------:R-:W-:Y:S11]  /*f080*/  ISETP.NE.AND P0, PT, R2, c[0x0][0x32c], PT ;  /* 0x0000cb0002007a0c */ /* 0x000ff60003f05270 */
[----:B------:R-:W-:Y:S02]  /*f090*/  @!UPT UIADD3 URZ, URZ, URZ, URZ ;  /* 0x0000003f3f3ff290 */ /* 0x000fe4000fffe03f */
[----:B------:R-:W-:Y:S05]  /*f0a0*/  @P0 IMAD.HI.U32 R2, R12, c[0x0][0x330], RZ ;  /* 0x0000cc000c020a27 */ /* 0x000fea00078e00ff */
[----:B------:R-:W-:Y:S02]  /*f0b0*/  @P0 SHF.R.U32.HI R12, RZ, c[0x0][0x334], R2 ;  /* 0x0000cd00ff0c0a19 */ /* 0x000fe40000011602 */
.L_x_440:
[----:B------:R-:W-:Y:S05]  /*f0c0*/  BSYNC B0 ;  /* 0x0000000000007941 */ /* 0x000fea0003800000 */
.L_x_438:
[----:B------:R-:W-:Y:S05]  /*f0d0*/  IMAD R0, R12, c[0x0][0x32c], R0 ;  /* 0x0000cb000c007a24 */ /* 0x000fea00078e0200 */
[----:B------:R-:W-:Y:S02]  /*f0e0*/  IMNMX R16, R16, R0, !PT ;  /* 0x0000000010107217 */ /* 0x000fe40007800200 */
[----:B------:R-:W-:Y:S04]  /*f0f0*/  IADD3 R0, R0, c[0x0][0x32c], RZ ;  /* 0x0000cb0000007a10 */ /* 0x000fe80007ffe0ff */
[----:B------:R-:W-:Y:S02]  /*f100*/  IMNMX R17, R17, R0, PT ;  /* 0x0000000011117217 */ /* 0x000fe40003800200 */
.L_x_437:
        /* <DEDUP_REMOVED lines=39> */
[----:B------:R-:W-:Y:S02]  /*f380*/  FMUL.FTZ R2, R2, c[0x0][0x2d0] ;  /* 0x0000b40002027a20 */ /* 0x000fe40000410000 */
[--C-:B------:R-:W-:Y:S01]  /*f390*/  FFMA.FTZ R27, R20, c[0x0][0x2d0], -R172.reuse ;  /* 0x0000b400141b7a23 */ /* 0x100fe200000108ac */
[----:B------:R-:W-:Y:S01]  /*f3a0*/  FSEL R14, R177, -INF , !P0 ;  /* 0xff800000b10e7808 */ /* 0x000fe20004000000 */
[--C-:B------:R-:W-:Y:S01]  /*f3b0*/  FFMA.FTZ R18, R23, c[0x0][0x2d0], -R172.reuse ;  /* 0x0000b40017127a23 */ /* 0x100fe200000108ac */
[----:B------:R-:W-:Y:S01]  /*f3c0*/  PLOP3.LUT P0, PT, PT, PT, UP3, 0x40, 0x0 ;  /* 0x000000000000781c */ /* 0x000fe20003f0e838 */
[----:B------:R-:W-:Y:S01]  /*f3d0*/  UISETP.NE.AND UP3, UPT, UR28, URZ, UPT ;  /* 0x0000003f1c00728c */ /* 0x000fe2000bf65270 */
[--C-:B------:R-:W-:Y:S02]  /*f3e0*/  FFMA.FTZ R13, R22, c[0x0][0x2d0], -R172.reuse ;  /* 0x0000b400160d7a23 */ /* 0x100fe400000108ac */
[----:B------:R-:W-:Y:S01]  /*f3f0*/  ISETP.GT.AND P0, PT, R16, 0x1, P0 ;  /* 0x000000011000780c */ /* 0x000fe20000704270 */
[----:B------:R-:W-:Y:S01]  /*f400*/  MUFU.EX2 R18, R18 ;  /* 0x0000001200127308 */ /* 0x000fe20000000800 */
[--C-:B------:R-:W-:Y:S02]  /*f410*/  FFMA.FTZ R12, R8, c[0x0][0x2d0], -R172.reuse ;  /* 0x0000b400080c7a23 */ /* 0x100fe400000108ac */
[----:B------:R-:W-:Y:S01]  /*f420*/  ISETP.LT.OR P0, PT, R17, 0x2, P0 ;  /* 0x000000021100780c */ /* 0x000fe20000701670 */
[--C-:B------:R-:W-:Y:S02]  /*f430*/  FFMA.FTZ R8, R168, c[0x0][0x2d0], -R172.reuse ;  /* 0x0000b400a8087a23 */ /* 0x100fe400000108ac */
[--C-:B------:R-:W-:Y:S01]  /*f440*/  FFMA.FTZ R171, R21, c[0x0][0x2d0], -R172.reuse ;  /* 0x0000b40015ab7a23 */ /* 0x100fe200000108ac */
[----:B------:R-:W-:Y:S01]  /*f450*/  FSEL R11, R176, -INF , !P0 ;  /* 0xff800000b00b7808 */ /* 0x000fe20004000000 */
[--C-:B------:R-:W-:Y:S01]  /*f460*/  FFMA.FTZ R175, R175, c[0x0][0x2d0], -R172.reuse ;  /* 0x0000b400afaf7a23 */ /* 0x100fe200000108ac */
[----:B------:R-:W-:Y:S01]  /*f470*/  PLOP3.LUT P0, PT, PT, PT, UP2, 0x40, 0x0 ;  /* 0x000000000000781c */ /* 0x000fe20003f0e828 */
[----:B------:R-:W-:Y:S01]  /*f480*/  UISETP.NE.AND UP2, UPT, UR27, URZ, UPT ;  /* 0x0000003f1b00728c */ /* 0x000fe2000bf45270 */
[----:B------:R-:W1:Y:S01]  /*f490*/  MUFU.EX2 R13, R13 ;  /* 0x0000000d000d7308 */ /* 0x000e620000000800 */
[--C-:B------:R-:W-:Y:S01]  /*f4a0*/  FFMA.FTZ R174, R174, c[0x0][0x2d0], -R172.reuse ;  /* 0x0000b400aeae7a23 */ /* 0x100fe200000108ac */
[----:B------:R-:W-:Y:S01]  /*f4b0*/  ISETP.GT.AND P0, PT, R16, 0x8, P0 ;  /* 0x000000081000780c */ /* 0x000fe20000704270 */
[--C-:B------:R-:W-:Y:S02]  /*f4c0*/  FFMA.FTZ R173, R173, c[0x0][0x2d0], -R172.reuse ;  /* 0x0000b400adad7a23 */ /* 0x100fe400000108ac */
[----:B------:R-:W-:Y:S01]  /*f4d0*/  FFMA.FTZ R172, R19, c[0x0][0x2d0], -R172 ;  /* 0x0000b40013ac7a23 */ /* 0x000fe200000108ac */
[C---:B------:R-:W-:Y:S04]  /*f4e0*/  ISETP.LT.OR P0, PT, R17.reuse, 0x9, P0 ;  /* 0x000000091100780c */ /* 0x040fe80000701670 */
[----:B------:R-:W-:Y:S01]  /*f4f0*/  FSEL R10, R10, -INF , !P0 ;  /* 0xff8000000a0a7808 */ /* 0x000fe20004000000 */
[----:B------:R-:W-:Y:S01]  /*f500*/  MUFU.EX2 R12, R12 ;  /* 0x0000000c000c7308 */ /* 0x000fe20000000800 */
[----:B------:R-:W-:Y:S01]  /*f510*/  PLOP3.LUT P0, PT, PT, PT, UP1, 0x40, 0x0 ;  /* 0x000000000000781c */ /* 0x000fe20003f0e818 */
[----:B------:R-:W-:Y:S03]  /*f520*/  UISETP.NE.AND UP1, UPT, UR26, URZ, UPT ;  /* 0x0000003f1a00728c */ /* 0x000fe6000bf25270 */
[C---:B------:R-:W-:Y:S04]  /*f530*/  ISETP.GT.AND P0, PT, R16.reuse, 0x9, P0 ;  /* 0x000000091000780c */ /* 0x040fe80000704270 */
[----:B------:R-:W-:Y:S01]  /*f540*/  ISETP.LT.OR P0, PT, R17, 0xa, P0 ;  /* 0x0000000a1100780c */ /* 0x000fe20000701670 */
[----:B------:R-:W-:Y:S03]  /*f550*/  MUFU.EX2 R8, R8 ;  /* 0x0000000800087308 */ /* 0x000fe60000000800 */
[----:B------:R-:W-:Y:S02]  /*f560*/  FSEL R169, R169, -INF , !P0 ;  /* 0xff800000a9a97808 */ /* 0x000fe40004000000 */
[----:B------:R-:W-:Y:S01]  /*f570*/  PLOP3.LUT P0, PT, PT, PT, UP0, 0x40, 0x0 ;  /* 0x000000000000781c */ /* 0x000fe20003f0e808 */
[----:B------:R-:W-:Y:S01]  /*f580*/  UISETP.NE.AND UP0, UPT, UR25, URZ, UPT ;  /* 0x0000003f1900728c */ /* 0x000fe2000bf05270 */
[----:B-1----:R-:W-:Y:S02]  /*f590*/  F2FP.BF16.PACK_AB R168, R13, R18 ;  /* 0x000000120da8723e */ /* 0x002fe400000010ff */
[C---:B------:R-:W-:Y:S01]  /*f5a0*/  ISETP.GT.AND P0, PT, R16.reuse, 0x10, P0 ;  /* 0x000000101000780c */ /* 0x040fe20000704270 */
[----:B------:R-:W-:Y:S03]  /*f5b0*/  MUFU.EX2 R172, R172 ;  /* 0x000000ac00ac7308 */ /* 0x000fe60000000800 */
[----:B------:R-:W-:Y:S04]  /*f5c0*/  ISETP.LT.OR P0, PT, R17, 0x11, P0 ;  /* 0x000000111100780c */ /* 0x000fe80000701670 */
[----:B------:R-:W-:Y:S02]  /*f5d0*/  FSEL R24, R9, -INF , !P0 ;  /* 0xff80000009187808 */ /* 0x000fe40004000000 */
[----:B------:R-:W-:Y:S01]  /*f5e0*/  PLOP3.LUT P0, PT, PT, PT, UP6, 0x40, 0x0 ;  /* 0x000000000000781c */ /* 0x000fe20003f0e868 */
[----:B------:R-:W-:Y:S03]  /*f5f0*/  MUFU.EX2 R175, R175 ;  /* 0x000000af00af7308 */ /* 0x000fe60000000800 */
[C---:B------:R-:W-:Y:S04]  /*f600*/  ISETP.GT.AND P0, PT, R16.reuse, 0x11, P0 ;  /* 0x000000111000780c */ /* 0x040fe80000704270 */
[----:B------:R-:W-:Y:S03]  /*f610*/  ISETP.LT.OR P0, PT, R17, 0x12, P0 ;  /* 0x000000121100780c */ /* 0x000fe60000701670 */
[----:B------:R-:W-:Y:S01]  /*f620*/  MUFU.EX2 R174, R174 ;  /* 0x000000ae00ae7308 */ /* 0x000fe20000000800 */
[----:B------:R-:W-:Y:S02]  /*f630*/  FSEL R179, R179, -INF , !P0 ;  /* 0xff800000b3b37808 */ /* 0x000fe40004000000 */
[----:B------:R-:W-:Y:S04]  /*f640*/  PLOP3.LUT P0, PT, PT, PT, UP5, 0x40, 0x0 ;  /* 0x000000000000781c */ /* 0x000fe80003f0e858 */
[----:B------:R-:W-:Y:S03]  /*f650*/  ISETP.GT.AND P0, PT, R16, 0x18, P0 ;  /* 0x000000181000780c */ /* 0x000fe60000704270 */
[----:B------:R-:W-:Y:S01]  /*f660*/  MUFU.EX2 R173, R173 ;  /* 0x000000ad00ad7308 */ /* 0x000fe20000000800 */
[C---:B------:R-:W-:Y:S04]  /*f670*/  ISETP.LT.OR P0, PT, R17.reuse, 0x19, P0 ;  /* 0x000000191100780c */ /* 0x040fe80000701670 */
        /* <DEDUP_REMOVED lines=8> */
[----:B------:R-:W-:Y:S02]  /*f700*/  FSEL R159, R6, -INF , !P0 ;  /* 0xff800000069f7808 */ /* 0x000fe40004000000 */
[----:B------:R-:W1:Y:S01]  /*f710*/  MUFU.EX2 R6, R2 ;  /* 0x0000000200067308 */ /* 0x000e620000000800 */
[----:B------:R-:W-:Y:S04]  /*f720*/  PLOP3.LUT P0, PT, PT, PT, UP2, 0x40, 0x0 ;  /* 0x000000000000781c */ /* 0x000fe80003f0e828 */
[C---:B------:R-:W-:Y:S04]  /*f730*/  ISETP.GT.AND P0, PT, R16.reuse, 0x21, P0 ;  /* 0x000000211000780c */ /* 0x040fe80000704270 */
[----:B------:R-:W-:Y:S04]  /*f740*/  ISETP.LT.OR P0, PT, R17, 0x22, P0 ;  /* 0x000000221100780c */ /* 0x000fe80000701670 */
[----:B------:R-:W-:Y:S02]  /*f750*/  FSEL R158, R5, -INF , !P0 ;  /* 0xff800000059e7808 */ /* 0x000fe40004000000 */
[----:B------:R-:W-:Y:S04]  /*f760*/  PLOP3.LUT P0, PT, PT, PT, UP1, 0x40, 0x0 ;  /* 0x000000000000781c */ /* 0x000fe80003f0e818 */
[----:B------:R-:W-:Y:S04]  /*f770*/  ISETP.GT.AND P0, PT, R16, 0x28, P0 ;  /* 0x000000281000780c */ /* 0x000fe80000704270 */
[----:B------:R-:W-:Y:S01]  /*f780*/  ISETP.LT.OR P0, PT, R17, 0x29, P0 ;  /* 0x000000291100780c */ /* 0x000fe20000701670 */
[----:B-1----:R-:W-:Y:S01]  /*f790*/  FMUL.FTZ R20, R6, R148 ;  /* 0x0000009406147220 */ /* 0x002fe20000410000 */
[----:B------:R-:W-:Y:S01]  /*f7a0*/  FMNMX.FTZ R2, R14, R156, !PT ;  /* 0x0000009c0e027209 */ /* 0x000fe20007810000 */
[----:B------:R-:W3:Y:S01]  /*f7b0*/  LDL.LU R148, [R1+0x40] ;  /* 0x0000400001947983 */ /* 0x000ee20000300800 */
[----:B------:R-:W-:Y:S01]  /*f7c0*/  FSEL R157, R15, -INF , !P0 ;  /* 0xff8000000f9d7808 */ /* 0x000fe20004000000 */
[C---:B------:R-:W-:Y:S01]  /*f7d0*/  FMUL.FTZ R9, R6.reuse, R137 ;  /* 0x0000008906097220 */ /* 0x040fe20000410000 */
[----:B------:R-:W-:Y:S01]  /*f7e0*/  FMNMX.FTZ R2, R11, R2, !PT ;  /* 0x000000020b027209 */ /* 0x000fe20007810000 */
[C---:B------:R-:W-:Y:S01]  /*f7f0*/  FMUL.FTZ R21, R6.reuse, R149 ;  /* 0x0000009506157220 */ /* 0x040fe20000410000 */
[----:B------:R-:W-:Y:S01]  /*f800*/  PLOP3.LUT P0, PT, PT, PT, UP0, 0x40, 0x0 ;  /* 0x000000000000781c */ /* 0x000fe20003f0e808 */
[----:B------:R-:W-:Y:S01]  /*f810*/  FMUL.FTZ R28, R6, R28 ;  /* 0x0000001c061c7220 */ /* 0x000fe20000410000 */
[----:B------:R-:W-:Y:S01]  /*f820*/  FMNMX.FTZ R2, R10, R2, !PT ;  /* 0x000000020a027209 */ /* 0x000fe20007810000 */
[----:B------:R-:W-:Y:S01]  /*f830*/  FMUL.FTZ R29, R6, R29 ;  /* 0x0000001d061d7220 */ /* 0x000fe20000410000 */
[----:B------:R-:W-:Y:S01]  /*f840*/  ISETP.GT.AND P0, PT, R16, 0x29, P0 ;  /* 0x000000291000780c */ /* 0x000fe20000704270 */
[C---:B------:R-:W-:Y:S01]  /*f850*/  FMUL.FTZ R16, R6.reuse, R144 ;  /* 0x0000009006107220 */ /* 0x040fe20000410000 */
[----:B------:R-:W-:Y:S01]  /*f860*/  FMNMX.FTZ R2, R169, R2, !PT ;  /* 0x00000002a9027209 */ /* 0x000fe20007810000 */
[C---:B------:R-:W-:Y:S01]  /*f870*/  FMUL.FTZ R32, R6.reuse, R32 ;  /* 0x0000002006207220 */ /* 0x040fe20000410000 */
[----:B------:R-:W-:Y:S01]  /*f880*/  ISETP.LT.OR P0, PT, R17, 0x2a, P0 ;  /* 0x0000002a1100780c */ /* 0x000fe20000701670 */
[----:B------:R-:W-:Y:S01]  /*f890*/  FMUL.FTZ R17, R6, R145 ;  /* 0x0000009106117220 */ /* 0x000fe20000410000 */
[----:B------:R-:W-:Y:S01]  /*f8a0*/  FMNMX.FTZ R2, R24, R2, !PT ;  /* 0x0000000218027209 */ /* 0x000fe20007810000 */
[C---:B------:R-:W-:Y:S01]  /*f8b0*/  FMUL.FTZ R33, R6.reuse, R33 ;  /* 0x0000002106217220 */ /* 0x040fe20000410000 */
[----:B------:R-:W-:Y:S01]  /*f8c0*/  FSEL R3, R7, -INF , !P0 ;  /* 0xff80000007037808 */ /* 0x000fe20004000000 */
        /* <DEDUP_REMOVED lines=15> */
[----:B------:R-:W-:Y:S01]  /*f9c0*/  UISETP.GT.AND UP0, UPT, UR24, UR8, UPT ;  /* 0x000000081800728c */ /* 0x000fe2000bf04270 */
[----:B------:R-:W-:Y:S01]  /*f9d0*/  FMUL.FTZ R48, R6, R48 ;  /* 0x0000003006307220 */ /* 0x000fe20000410000 */
[----:B------:R-:W-:Y:S01]  /*f9e0*/  FMNMX.FTZ R2, R158, R2, !PT ;  /* 0x000000029e027209 */ /* 0x000fe20007810000 */
[----:B--2---:R-:W-:Y:S01]  /*f9f0*/  FFMA.FTZ R5, R6, R170, R18 ;  /* 0x000000aa06057223 */ /* 0x004fe20000010012 */
[----:B------:R-:W-:Y:S01]  /*fa00*/  F2FP.BF16.PACK_AB R170, R8, R12 ;  /* 0x0000000c08aa723e */ /* 0x000fe200000010ff */
[C---:B------:R-:W-:Y:S01]  /*fa10*/  FMUL.FTZ R49, R6.reuse, R49 ;  /* 0x0000003106317220 */ /* 0x040fe20000410000 */
[----:B------:R-:W-:Y:S01]  /*fa20*/  FMNMX.FTZ R2, R157, R2, !PT ;  /* 0x000000029d027209 */ /* 0x000fe20007810000 */
[----:B------:R-:W-:Y:S01]  /*fa30*/  FADD.FTZ R5, R13, R5 ;  /* 0x000000050d057221 */ /* 0x000fe20000010000 */
[----:B------:R-:W-:Y:S01]  /*fa40*/  UMOV UR24, UR4 ;  /* 0x0000000400187c82 */ /* 0x000fe20008000000 */
[----:B------:R-:W-:Y:S01]  /*fa50*/  FMUL.FTZ R13, R6, R141 ;  /* 0x0000008d060d7220 */ /* 0x000fe20000410000 */
[----:B------:R-:W-:Y:S01]  /*fa60*/  FMNMX.FTZ R2, R3, R2, !PT ;  /* 0x0000000203027209 */ /* 0x000fe20007810000 */
[----:B------:R-:W-:Y:S02]  /*fa70*/  FADD.FTZ R5, R12, R5 ;  /* 0x000000050c057221 */ /* 0x000fe40000010000 */
[----:B------:R-:W-:Y:S01]  /*fa80*/  FMUL.FTZ R12, R6, R140 ;  /* 0x0000008c060c7220 */ /* 0x000fe20000410000 */
[----:B------:R-:W-:Y:S01]  /*fa90*/  MOV R140, R26 ;  /* 0x0000001a008c7202 */ /* 0x000fe20000000f00 */
[----:B------:R-:W1:Y:S01]  /*faa0*/  SHFL.BFLY PT, R4, R2, 0x2, 0x1f ;  /* 0x0c401f0002047f89 */ /* 0x000e6200000e0000 */
[----:B------:R-:W-:Y:S02]  /*fab0*/  FADD.FTZ R177, R8, R5 ;  /* 0x0000000508b17221 */ /* 0x000fe40000010000 */
[C---:B------:R-:W-:Y:S02]  /*fac0*/  FMUL.FTZ R8, R6.reuse, R136 ;  /* 0x0000008806087220 */ /* 0x040fe40000410000 */
[C---:B------:R-:W-:Y:S01]  /*fad0*/  FMUL.FTZ R5, R6.reuse, R133 ;  /* 0x0000008506057220 */ /* 0x040fe20000410000 */
[----:B------:R-:W-:Y:S01]  /*fae0*/  MOV R133, R27 ;  /* 0x0000001b00857202 */ /* 0x000fe20000000f00 */
[C---:B------:R-:W-:Y:S02]  /*faf0*/  FMUL.FTZ R52, R6.reuse, R52 ;  /* 0x0000003406347220 */ /* 0x040fe40000410000 */
[C---:B------:R-:W-:Y:S01]  /*fb00*/  FMUL.FTZ R53, R6.reuse, R53 ;  /* 0x0000003506357220 */ /* 0x040fe20000410000 */
[----:B------:R-:W-:Y:S01]  /*fb10*/  MOV R149, R133 ;  /* 0x0000008500957202 */ /* 0x000fe20000000f00 */
        /* <DEDUP_REMOVED lines=323> */
.L_x_428:
[----:B------:R-:W2:Y:S04]  /*10f50*/  LDL.LU R6, [R1+0x44] ;  /* 0x0000440001067983 */ /* 0x000ea80000300800 */
[----:B-1----:R-:W3:Y:S01]  /*10f60*/  LDL.LU R4, [R1+0x40] ;  /* 0x0000400001047983 */ /* 0x002ee20000300800 */
[----:B------:R-:W-:-:S03]  /*10f70*/  PLOP3.LUT P2, PT, PT, PT, PT, 0x8, 0x0 ;  /* 0x000000000000781c */ /* 0x000fc60003f4e170 */
        /* <DEDUP_REMOVED lines=13> */
[----:B------:R-:W-:-:S03]  /*11050*/  @P1 MOV R8, 0x3f317218 ;  /* 0x3f31721800081802 */ /* 0x000fc60000000f00 */
[----:B------:R-:W-:Y:S02]  /*11060*/  @P0 MOV R10, 0x3f317218 ;  /* 0x3f317218000a0802 */ /* 0x000fe40000000f00 */
[----:B------:R-:W-:Y:S02]  /*11070*/  @P1 FMUL.FTZ R8, R8, c[0x0][0x2d0] ;  /* 0x0000b40008081a20 */ /* 0x000fe40000410000 */
[----:B------:R-:W2:Y:S08]  /*11080*/  @P0 MUFU.LG2 R7, R4 ;  /* 0x0000000400070308 */ /* 0x000eb00000000c00 */
[----:B------:R-:W3:Y:S01]  /*11090*/  @P1 MUFU.LG2 R5, R5 ;  /* 0x0000000500051308 */ /* 0x000ee20000000c00 */
[----:B-1----:R-:W-:-:S02]  /*110a0*/  FMUL.FTZ R132, R6, R132 ;  /* 0x0000008406847220 */ /* 0x002fc40000410000 */
[C---:B------:R-:W-:Y:S02]  /*110b0*/  FMUL.FTZ R133, R6.reuse, R133 ;  /* 0x0000008506857220 */ /* 0x040fe40000410000 */
[C---:B------:R-:W-:Y:S02]  /*110c0*/  FMUL.FTZ R136, R6.reuse, R136 ;  /* 0x0000008806887220 */ /* 0x040fe40000410000 */
[----:B------:R-:W-:Y:S01]  /*110d0*/  FMUL.FTZ R137, R6, R137 ;  /* 0x0000008906897220 */ /* 0x000fe20000410000 */
[----:B------:R1:W4:Y:S01]  /*110e0*/  @P0 MUFU.RCP R3, R4 ;  /* 0x0000000400030308 */ /* 0x0003220000001000 */
[----:B--2---:R-:W-:Y:S02]  /*110f0*/  @P0 FMUL.FTZ R9, R7, 0.69314718246459960938 ;  /* 0x3f31721807090820 */ /* 0x004fe40000410000 */
[----:B------:R-:W-:Y:S02]  /*11100*/  @P0 FMUL.FTZ R7, R10, c[0x0][0x2d0] ;  /* 0x0000b4000a070a20 */ /* 0x000fe40000410000 */
[----:B------:R-:W-:-:S02]  /*11110*/  FMUL.FTZ R140, R6, R140 ;  /* 0x0000008c068c7220 */ /* 0x000fc40000410000 */
[C---:B------:R-:W-:Y:S02]  /*11120*/  FMUL.FTZ R141, R6.reuse, R141 ;  /* 0x0000008d068d7220 */ /* 0x040fe40000410000 */
[----:B---3--:R-:W-:Y:S02]  /*11130*/  @P1 FMUL.FTZ R5, R5, 0.69314718246459960938 ;  /* 0x3f31721805051820 */ /* 0x008fe40000410000 */
[C---:B------:R-:W-:Y:S02]  /*11140*/  FMUL.FTZ R144, R6.reuse, R144 ;  /* 0x0000009006907220 */ /* 0x040fe40000410000 */
[C---:B------:R-:W-:Y:S02]  /*11150*/  FMUL.FTZ R145, R6.reuse, R145 ;  /* 0x0000009106917220 */ /* 0x040fe40000410000 */
[C---:B------:R-:W-:Y:S01]  /*11160*/  FMUL.FTZ R148, R6.reuse, R148 ;  /* 0x0000009406947220 */ /* 0x040fe20000410000 */
[----:B-1----:R-:W-:Y:S01]  /*11170*/  MOV R4, 0xff800000 ;  /* 0xff80000000047802 */ /* 0x002fe20000000f00 */
        /* <DEDUP_REMOVED lines=54> */
[----:B------:R-:W-:Y:S01]  /*114e0*/  FMUL.FTZ R129, R6, R129 ;  /* 0x0000008106817220 */ /* 0x000fe20000410000 */
[----:B------:R-:W-:Y:S01]  /*114f0*/  MOV R6, 0xff800000 ;  /* 0xff80000000067802 */ /* 0x000fe20000000f00 */
[----:B----4-:R-:W-:-:S02]  /*11500*/  FMUL.FTZ R134, R3, R134 ;  /* 0x0000008603867220 */ /* 0x010fc40000410000 */
        /* <DEDUP_REMOVED lines=62> */
[----:B------:R-:W-:Y:S02]  /*118f0*/  FMUL.FTZ R131, R3, R131 ;  /* 0x0000008303837220 */ /* 0x000fe40000410000 */
[----:B------:R-:W-:Y:S02]  /*11900*/  @P1 FFMA.FTZ R4, R8, R0, R5 ;  /* 0x0000000008041223 */ /* 0x000fe40000010005 */
[----:B------:R-:W-:Y:S02]  /*11910*/  @P0 FFMA.FTZ R6, R7, R2, R9 ;  /* 0x0000000207060223 */ /* 0x000fe40000010009 */
.L_x_386:
[----:B------:R-:W-:Y:S05]  /*11920*/  @P2 BRA `(.L_x_442) ;  /* 0x00001f7000002947 */ /* 0x000fea0003800000 */
[----:B------:R-:W3:Y:S01]  /*11930*/  S2R R3, SR_TID.X ;  /* 0x0000000000037919 */ /* 0x000ee20000002100 */
[----:B------:R-:W-:Y:S01]  /*11940*/  IMAD R7, RZ, RZ, -UR11 ;  /* 0x8000000bff077e24 */ /* 0x000fe2000f8e02ff */
[----:B------:R-:W-:Y:S01]  /*11950*/  USHF.R.S32.HI UR6, URZ, 0x1f, UR11 ;  /* 0x0000001f3f067899 */ /* 0x000fe2000801140b */
[----:B------:R-:W-:Y:S01]  /*11960*/  IMAD.MOV.U32 R11, RZ, RZ, c[0x0][0x4e8] ;  /* 0x00013a00ff0b7624 */ /* 0x000fe200078e00ff */
[----:B------:R-:W4:Y:S01]  /*11970*/  S2R R0, SR_CTAID.Y ;  /* 0x0000000000007919 */ /* 0x000f220000002600 */
[----:B------:R-:W-:Y:S01]  /*11980*/  ULDC.64 UR4, c[0x0][0x4d0] ;  /* 0x0001340000047ab9 */ /* 0x000fe20000000a00 */
[----:B------:R-:W-:Y:S01]  /*11990*/  BSSY B0, `(.L_x_443) ;  /* 0x000012d000007945 */ /* 0x000fe20003800000 */
[----:B------:R-:W-:Y:S01]  /*119a0*/  UIMAD UR7, UR6, UR4, URZ ;  /* 0x00000004060772a4 */ /* 0x000fe2000f8e023f */
[----:B------:R-:W5:Y:S01]  /*119b0*/  S2R R9, SR_CTAID.Z ;  /* 0x0000000000097919 */ /* 0x000f620000002700 */
[----:B------:R-:W-:Y:S01]  /*119c0*/  UIMAD.WIDE.U32 UR8, UR11, UR4, URZ ;  /* 0x000000040b0872a5 */ /* 0x000fe2000f8e003f */
[C---:B------:R-:W-:Y:S01]  /*119d0*/  ISETP.NE.AND P1, PT, R11.reuse, 0x1, PT ;  /* 0x000000010b00780c */ /* 0x040fe20003f25270 */
[----:B------:R-:W-:Y:S01]  /*119e0*/  UIMAD UR7, UR11, UR5, UR7 ;  /* 0x000000050b0772a4 */ /* 0x000fe2000f8e0207 */
[----:B------:R-:W1:Y:S01]  /*119f0*/  S2R R10, SR_CTAID.X ;  /* 0x00000000000a7919 */ /* 0x000e620000002500 */
[----:B------:R-:W-:Y:S01]  /*11a00*/  IMAD R11, R11, c[0x0][0x388], RZ ;  /* 0x0000e2000b0b7a24 */ /* 0x000fe200078e02ff */
[----:B------:R-:W-:Y:S01]  /*11a10*/  ULDC.64 UR4, c[0x0][0x438] ;  /* 0x00010e0000047ab9 */ /* 0x000fe20000000a00 */
[----:B------:R-:W-:Y:S01]  /*11a20*/  MOV R17, UR9 ;  /* 0x0000000900117c02 */ /* 0x000fe20008000f00 */
[----:B------:R-:W-:Y:S01]  /*11a30*/  UIMAD.WIDE.U32 UR12, UR11, UR4, URZ ;  /* 0x000000040b0c72a5 */ /* 0x000fe2000f8e003f */
[----:B------:R-:W-:Y:S01]  /*11a40*/  IMAD.U32 R16, RZ, RZ, UR8 ;  /* 0x00000008ff107e24 */ /* 0x000fe2000f8e00ff */
[----:B------:R-:W-:-:S02]  /*11a50*/  UIMAD UR4, UR6, UR4, URZ ;  /* 0x00000004060472a4 */ /* 0x000fc4000f8e023f */
[----:B------:R-:W-:Y:S02]  /*11a60*/  UIADD3 UR7, UR9, UR7, URZ ;  /* 0x0000000709077290 */ /* 0x000fe4000fffe03f */
[----:B------:R-:W-:Y:S01]  /*11a70*/  UIMAD UR4, UR11, UR5, UR4 ;  /* 0x000000050b0472a4 */ /* 0x000fe2000f8e0204 */
[----:B------:R-:W-:Y:S01]  /*11a80*/  MOV R14, UR12 ;  /* 0x0000000c000e7c02 */ /* 0x000fe20008000f00 */
[----:B------:R-:W-:Y:S01]  /*11a90*/  IMAD.U32 R15, RZ, RZ, UR13 ;  /* 0x0000000dff0f7e24 */ /* 0x000fe2000f8e00ff */
[----:B-1-3--:R-:W-:Y:S01]  /*11aa0*/  SHF.R.S32.HI R2, RZ, 0x1f, R3 ;  /* 0x0000001fff027819 */ /* 0x00afe20000011403 */
[----:B------:R-:W-:Y:S01]  /*11ab0*/  UIADD3 UR4, UR13, UR4, URZ ;  /* 0x000000040d047290 */ /* 0x000fe2000fffe03f */
[----:B------:R-:W-:Y:S02]  /*11ac0*/  IMAD.U32 R17, RZ, RZ, UR7 ;  /* 0x00000007ff117e24 */ /* 0x000fe4000f8e00ff */
[----:B----4-:R-:W-:Y:S01]  /*11ad0*/  IMAD R7, R7, c[0x0][0x550], R0 ;  /* 0x0001540007077a24 */ /* 0x010fe200078e0200 */
[----:B------:R-:W-:-:S02]  /*11ae0*/  LEA.HI R0, R2, R3, RZ, 0x5 ;  /* 0x0000000302007211 */ /* 0x000fc400078f28ff */
[----:B------:R-:W-:Y:S01]  /*11af0*/  LEA.HI R2, R2, R3, RZ, 0x2 ;  /* 0x0000000302027211 */ /* 0x000fe200078f10ff */
[----:B------:R-:W-:Y:S01]  /*11b00*/  IMAD.U32 R15, RZ, RZ, UR4 ;  /* 0x00000004ff0f7e24 */ /* 0x000fe2000f8e00ff */
[----:B------:R-:W-:Y:S01]  /*11b10*/  LOP3.LUT R5, R0, 0xffffffe0, RZ, 0xc0, !PT ;  /* 0xffffffe000057812 */ /* 0x000fe200078ec0ff */
[----:B-----5:R-:W-:Y:S01]  /*11b20*/  IMAD.WIDE.U32 R16, R9, c[0x0][0x4d8], R16 ;  /* 0x0001360009107a25 */ /* 0x020fe200078e0010 */
[--C-:B------:R-:W-:Y:S02]  /*11b30*/  SHF.R.S32.HI R13, RZ, 0x5, R0.reuse ;  /* 0x00000005ff0d7819 */ /* 0x100fe40000011400 */
[----:B------:R-:W-:Y:S01]  /*11b40*/  SHF.R.S32.HI R0, RZ, 0x1f, R0 ;  /* 0x0000001fff007819 */ /* 0x000fe20000011400 */
[----:B------:R-:W-:Y:S01]  /*11b50*/  IMAD.IADD R5, R3, 0x1, -R5 ;  /* 0x0000000103057824 */ /* 0x000fe200078e0a05 */
[----:B------:R-:W-:Y:S01]  /*11b60*/  LOP3.LUT R2, R2, 0xfffffffc, RZ, 0xc0, !PT ;  /* 0xfffffffc02027812 */ /* 0x000fe200078ec0ff */
[----:B------:R-:W-:Y:S01]  /*11b70*/  IMAD.WIDE.U32 R14, R9, c[0x0][0x440], R14 ;  /* 0x00011000090e7a25 */ /* 0x000fe200078e000e */
[----:B------:R-:W-:-:S02]  /*11b80*/  LEA.HI R0, R0, R13, RZ, 0x3 ;  /* 0x0000000d00007211 */ /* 0x000fc400078f18ff */
[----:B------:R-:W-:Y:S02]  /*11b90*/  IADD3 R2, -R2, R3, RZ ;  /* 0x0000000302027210 */ /* 0x000fe40007ffe1ff */
[----:B------:R-:W-:Y:S02]  /*11ba0*/  LOP3.LUT R0, R0, 0xffffff8, RZ, 0xc0, !PT ;  /* 0x0ffffff800007812 */ /* 0x000fe400078ec0ff */
[----:B------:R-:W-:Y:S02]  /*11bb0*/  SHF.R.S32.HI R3, RZ, 0x1f, R5 ;  /* 0x0000001fff037819 */ /* 0x000fe40000011405 */
[----:B------:R-:W-:Y:S01]  /*11bc0*/  SHF.R.S32.HI R8, RZ, 0x1f, R9 ;  /* 0x0000001fff087819 */ /* 0x000fe20000011409 */
[----:B------:R-:W-:Y:S01]  /*11bd0*/  IMAD.IADD R13, R13, 0x1, -R0 ;  /* 0x000000010d0d7824 */ /* 0x000fe200078e0a00 */
[----:B------:R-:W-:Y:S02]  /*11be0*/  LEA.HI R0, R2, R2, RZ, 0x1 ;  /* 0x0000000202007211 */ /* 0x000fe400078f08ff */
[----:B------:R-:W-:-:S02]  /*11bf0*/  LEA.HI R3, R3, R5, RZ, 0x2 ;  /* 0x0000000503037211 */ /* 0x000fc400078f10ff */
[----:B------:R-:W-:Y:S02]  /*11c00*/  LOP3.LUT R0, R0, 0x1ffffffe, RZ, 0xc0, !PT ;  /* 0x1ffffffe00007812 */ /* 0x000fe400078ec0ff */
[----:B------:R-:W-:Y:S02]  /*11c10*/  SHF.R.S32.HI R12, RZ, 0x2, R3 ;  /* 0x00000002ff0c7819 */ /* 0x000fe40000011403 */
[----:B------:R-:W-:Y:S01]  /*11c20*/  IADD3 R0, R2, -R0, RZ ;  /* 0x8000000002007210 */ /* 0x000fe20007ffe0ff */
[C---:B------:R-:W-:Y:S01]  /*11c30*/  IMAD R2, R8.reuse, c[0x0][0x4d8], RZ ;  /* 0x0001360008027a24 */ /* 0x040fe200078e02ff */
[----:B------:R-:W-:Y:S01]  /*11c40*/  LOP3.LUT R3, R3, 0x7ffffffc, RZ, 0xc0, !PT ;  /* 0x7ffffffc03037812 */ /* 0x000fe200078ec0ff */
[----:B------:R-:W-:Y:S02]  /*11c50*/  IMAD R12, R13, 0x10, R12 ;  /* 0x000000100d0c7824 */ /* 0x000fe400078e020c */
[----:B------:R-:W-:Y:S02]  /*11c60*/  IMAD R8, R8, c[0x0][0x440], RZ ;  /* 0x0001100008087a24 */ /* 0x000fe400078e02ff */
[----:B------:R-:W-:-:S02]  /*11c70*/  IMAD R0, R0, 0x8, R12 ;  /* 0x0000000800007824 */ /* 0x000fc400078e020c */
[C---:B------:R-:W-:Y:S02]  /*11c80*/  IMAD R2, R9.reuse, c[0x0][0x4dc], R2 ;  /* 0x0001370009027a24 */ /* 0x040fe400078e0202 */
[----:B------:R-:W-:Y:S01]  /*11c90*/  IMAD R8, R9, c[0x0][0x444], R8 ;  /* 0x0001110009087a24 */ /* 0x000fe200078e0208 */
[----:B------:R-:W-:Y:S01]  /*11ca0*/  LEA R0, R10, R0, 0x7 ;  /* 0x000000000a007211 */ /* 0x000fe200078e38ff */
[----:B------:R-:W-:Y:S01]  /*11cb0*/  IMAD.IADD R17, R17, 0x1, R2 ;  /* 0x0000000111117824 */ /* 0x000fe200078e0202 */
[----:B------:R-:W-:Y:S01]  /*11cc0*/  SHF.R.S32.HI R2, RZ, 0x1f, R7 ;  /* 0x0000001fff027819 */ /* 0x000fe20000011407 */
[----:B------:R-:W-:Y:S01]  /*11cd0*/  IMAD.IADD R15, R15, 0x1, R8 ;  /* 0x000000010f0f7824 */ /* 0x000fe200078e0208 */
[----:B------:R-:W-:Y:S01]  /*11ce0*/  MOV R9, R0 ;  /* 0x0000000000097202 */ /* 0x000fe20000000f00 */
[----:B------:R-:W-:Y:S01]  /*11cf0*/  @P1 IMAD.HI.U32 R8, R0, c[0x0][0x4ec], RZ ;  /* 0x00013b0000081a27 */ /* 0x000fe200078e00ff */
[----:B------:R-:W-:-:S03]  /*11d00*/  LEA R10, R10, R12, 0x7 ;  /* 0x0000000c0a0a7211 */ /* 0x000fc600078e38ff */
[C---:B------:R-:W-:Y:S01]  /*11d10*/  IMAD R13, R2.reuse, c[0x0][0x4e0], RZ ;  /* 0x00013800020d7a24 */ /* 0x040fe200078e02ff */
[----:B------:R-:W-:Y:S01]  /*11d20*/  @P1 SHF.R.U32.HI R9, RZ, c[0x0][0x4f0], R8 ;  /* 0x00013c00ff091a19 */ /* 0x000fe20000011608 */
[----:B------:R-:W-:Y:S02]  /*11d30*/  IMAD R2, R2, c[0x0][0x448], RZ ;  /* 0x0001120002027a24 */ /* 0x000fe400078e02ff */
[C---:B------:R-:W-:Y:S02]  /*11d40*/  IMAD R13, R7.reuse, c[0x0][0x4e4], R13 ;  /* 0x00013900070d7a24 */ /* 0x040fe400078e020d */
[C---:B------:R-:W-:Y:S02]  /*11d50*/  IMAD R8, R7.reuse, c[0x0][0x44c], R2 ;  /* 0x0001130007087a24 */ /* 0x040fe400078e0202 */
[----:B------:R-:W-:Y:S02]  /*11d60*/  IMAD.MOV R2, RZ, RZ, -R9 ;  /* 0x000000ffff027224 */ /* 0x000fe400078e0a09 */
[----:B------:R-:W-:-:S04]  /*11d70*/  IMAD.WIDE.U32 R14, R7, c[0x0][0x448], R14 ;  /* 0x00011200070e7a25 */ /* 0x000fc800078e000e */
[----:B------:R-:W-:Y:S01]  /*11d80*/  IMAD.WIDE.U32 R18, R7, c[0x0][0x4e0], R16 ;  /* 0x0001380007127a25 */ /* 0x000fe200078e0010 */
[----:B------:R-:W-:Y:S02]  /*11d90*/  IADD3 R15, R15, R8, RZ ;  /* 0x000000080f0f7210 */ /* 0x000fe40007ffe0ff */
[----:B------:R-:W-:Y:S01]  /*11da0*/  SHF.R.S32.HI R8, RZ, 0x1f, R9 ;  /* 0x0000001fff087819 */ /* 0x000fe20000011409 */
[----:B------:R-:W-:Y:S01]  /*11db0*/  @P1 IMAD.HI.U32 R7, R0, c[0x0][0x4ec], RZ ;  /* 0x00013b0000071a27 */ /* 0x000fe200078e00ff */
[----:B------:R-:W-:Y:S01]  /*11dc0*/  BAR.SYNC.DEFER_BLOCKING 0x1, 0x100 ;  /* 0x0044000000007b1d */ /* 0x000fe20000010000 */
[----:B------:R-:W-:Y:S02]  /*11dd0*/  IADD3 R18, P0, R9, R18, RZ ;  /* 0x0000001209127210 */ /* 0x000fe40007f1e0ff */
[--C-:B------:R-:W-:Y:S02]  /*11de0*/  IMAD R2, R2, c[0x0][0x4e8], R0.reuse ;  /* 0x00013a0002027a24 */ /* 0x100fe400078e0200 */
[----:B------:R-:W-:Y:S01]  /*11df0*/  IMAD.MOV.U32 R16, RZ, RZ, R0 ;  /* 0x000000ffff107224 */ /* 0x000fe200078e0000 */
[----:B------:R-:W-:-:S02]  /*11e00*/  @P1 SHF.R.U32.HI R16, RZ, c[0x0][0x4f0], R7 ;  /* 0x00013c00ff101a19 */ /* 0x000fc40000011607 */
[----:B------:R-:W-:Y:S02]  /*11e10*/  SHF.R.S32.HI R7, RZ, 0x1f, R2 ;  /* 0x0000001fff077819 */ /* 0x000fe40000011402 */
[----:B------:R-:W-:Y:S01]  /*11e20*/  IADD3.X R19, R8, R19, R13, P0, !PT ;  /* 0x0000001308137210 */ /* 0x000fe200007fe40d */
[--C-:B------:R-:W-:Y:S01]  /*11e30*/  IMAD.MOV R8, RZ, RZ, -R16.reuse ;  /* 0x000000ffff087224 */ /* 0x100fe200078e0a10 */
[----:B------:R-:W-:Y:S01]  /*11e40*/  SHF.R.S32.HI R9, RZ, 0x1f, R16 ;  /* 0x0000001fff097819 */ /* 0x000fe20000011410 */
[----:B------:R-:W-:Y:S02]  /*11e50*/  IMAD R7, R7, c[0x0][0x4c8], RZ ;  /* 0x0001320007077a24 */ /* 0x000fe400078e02ff */
[----:B------:R-:W-:-:S04]  /*11e60*/  IMAD.WIDE.U32 R18, R2, c[0x0][0x4c8], R18 ;  /* 0x0001320002127a25 */ /* 0x000fc800078e0012 */
[----:B------:R-:W-:Y:S02]  /*11e70*/  IMAD R7, R2, c[0x0][0x4cc], R7 ;  /* 0x0001330002077a24 */ /* 0x000fe400078e0207 */
[----:B------:R-:W-:Y:S01]  /*11e80*/  IMAD R8, R8, c[0x0][0x4e8], R0 ;  /* 0x00013a0008087a24 */ /* 0x000fe200078e0200 */
[----:B------:R-:W-:Y:S01]  /*11e90*/  LEA R0, P0, R18, c[0x0][0x4a8], 0x2 ;  /* 0x00012a0012007a11 */ /* 0x000fe200078010ff */
[----:B------:R-:W-:Y:S02]  /*11ea0*/  IMAD.IADD R7, R19, 0x1, R7 ;  /* 0x0000000113077824 */ /* 0x000fe400078e0207 */
[----:B------:R-:W-:Y:S01]  /*11eb0*/  IMAD R9, R9, c[0x0][0x430], RZ ;  /* 0x00010c0009097a24 */ /* 0x000fe200078e02ff */
[----:B------:R-:W-:Y:S01]  /*11ec0*/  SHF.R.S32.HI R2, RZ, 0x1f, R8 ;  /* 0x0000001fff027819 */ /* 0x000fe20000011408 */
[----:B------:R-:W-:Y:S01]  /*11ed0*/  IMAD.WIDE.U32 R14, R16, c[0x0][0x430], R14 ;  /* 0x00010c00100e7a25 */ /* 0x000fe200078e000e */
[----:B------:R-:W-:Y:S01]  /*11ee0*/  LEA.HI.X R7, R18, c[0x0][0x4ac], R7, 0x2, P0 ;  /* 0x00012b0012077a11 */ /* 0x000fe200000f1407 */
[----:B------:R-:W-:Y:S01]  /*11ef0*/  SHFL.IDX PT, R12, R0, RZ, 0x1c1f ;  /* 0x001c1fff000c7589 */ /* 0x000fe200000e0000 */
[----:B------:R-:W-:Y:S01]  /*11f00*/  LOP3.LUT P0, RZ, R5, 0x3, RZ, 0xc0, !PT ;  /* 0x0000000305ff7812 */ /* 0x000fe2000780c0ff */
[----:B------:R-:W-:-:S02]  /*11f10*/  IMAD R9, R16, c[0x0][0x434], R9 ;  /* 0x00010d0010097a24 */ /* 0x000fc400078e0209 */
[----:B------:R-:W1:Y:S01]  /*11f20*/  SHFL.IDX PT, R13, R7, RZ, 0x1c1f ;  /* 0x001c1fff070d7589 */ /* 0x000e6200000e0000 */
[----:B------:R-:W-:Y:S01]  /*11f30*/  ISETP.GE.OR P2, PT, R10, R11, P0 ;  /* 0x0000000b0a00720c */ /* 0x000fe20000746670 */
[----:B------:R-:W-:Y:S02]  /*11f40*/  IMAD R2, R2, c[0x0][0x428], RZ ;  /* 0x00010a0002027a24 */ /* 0x000fe400078e02ff */
[----:B------:R3:W-:Y:S01]  /*11f50*/  SHFL.IDX PT, R16, R0, 0x1, 0x1c1f ;  /* 0x003c1f0000107f89 */ /* 0x0007e200000e0000 */
[----:B------:R-:W-:Y:S02]  /*11f60*/  IMAD.IADD R15, R15, 0x1, R9 ;  /* 0x000000010f0f7824 */ /* 0x000fe400078e0209 */
[C---:B------:R-:W-:Y:S01]  /*11f70*/  IMAD R2, R8.reuse, c[0x0][0x42c], R2 ;  /* 0x00010b0008027a24 */ /* 0x040fe200078e0202 */
[----:B------:R4:W5:Y:S01]  /*11f80*/  SHFL.IDX PT, R17, R7, 0x1, 0x1c1f ;  /* 0x003c1f0007117f89 */ /* 0x00096200000e0000 */
[----:B------:R-:W-:-:S05]  /*11f90*/  IMAD.WIDE.U32 R8, R8, c[0x0][0x428], R14 ;  /* 0x00010a0008087a25 */ /* 0x000fca00078e000e */
[----:B-1----:R1:W-:Y:S01]  /*11fa0*/  @!P2 ST.E [R12.64], R4 ;  /* 0x000000040c00a985 */ /* 0x0023e2000c101916 */
[----:B---3--:R-:W-:-:S04]  /*11fb0*/  IADD3 R0, R10, 0x8, RZ ;  /* 0x000000080a007810 */ /* 0x008fc80007ffe0ff */
[----:B------:R-:W-:Y:S02]  /*11fc0*/  ISETP.GE.OR P0, PT, R0, R11, P0 ;  /* 0x0000000b0000720c */ /* 0x000fe40000706670 */
[----:B----4-:R-:W-:Y:S02]  /*11fd0*/  IADD3 R7, R9, R2, RZ ;  /* 0x0000000209077210 */ /* 0x010fe40007ffe0ff */
[----:B------:R-:W-:-:S04]  /*11fe0*/  LEA R2, P1, R8, c[0x0][0x400], 0x2 ;  /* 0x0001000008027a11 */ /* 0x000fc800078210ff */
[----:B------:R-:W-:Y:S02]  /*11ff0*/  LEA.HI.X R7, R8, c[0x0][0x404], R7, 0x2, P1 ;  /* 0x0001010008077a11 */ /* 0x000fe400008f1407 */
[-C--:B------:R-:W-:Y:S01]  /*12000*/  ISETP.GE.AND P1, PT, R0, R11.reuse, PT ;  /* 0x0000000b0000720c */ /* 0x080fe20003f26270 */
[----:B------:R-:W-:Y:S01]  /*12010*/  IMAD.IADD R0, R5, 0x1, -R3 ;  /* 0x0000000105007824 */ /* 0x000fe200078e0a03 */
[----:B------:R1:W3:Y:S02]  /*12020*/  SHFL.IDX PT, R8, R2, RZ, 0x1c1f ;  /* 0x001c1fff02087589 */ /* 0x0002e400000e0000 */
[----:B------:R-:W-:Y:S02]  /*12030*/  P2R R5, PR, RZ, 0x2 ;  /* 0x00000002ff057803 */ /* 0x000fe40000000000 */
[----:B-----5:R1:W-:Y:S01]  /*12040*/  @!P0 ST.E [R16.64], R6 ;  /* 0x0000000610008985 */ /* 0x0203e2000c101916 */
[----:B------:R-:W-:Y:S02]  /*12050*/  ISETP.GE.AND P0, PT, R10, R11, PT ;  /* 0x0000000b0a00720c */ /* 0x000fe40003f06270 */
[----:B------:R-:W-:Y:S01]  /*12060*/  SHF.L.U32 R0, R0, 0x1, RZ ;  /* 0x0000000100007819 */ /* 0x000fe200000006ff */
[----:B------:R1:W4:Y:S10]  /*12070*/  SHFL.IDX PT, R9, R7, RZ, 0x1c1f ;  /* 0x001c1fff07097589 */ /* 0x00033400000e0000 */
[----:B------:R-:W-:Y:S05]  /*12080*/  @P0 BRA `(.L_x_444) ;  /* 0x00000bd000000947 */ /* 0x000fea0003800000 */
[C---:B------:R-:W-:Y:S02]  /*12090*/  ISETP.GE.AND P0, PT, R0.reuse, c[0x0][0x3c8], PT ;  /* 0x0000f20000007a0c */ /* 0x040fe40003f06270 */
[----:B------:R-:W-:-:S02]  /*120a0*/  IADD3 R3, R0, 0x10, RZ ;  /* 0x0000001000037810 */ /* 0x000fc40007ffe0ff */
[----:B-1----:R-:W-:Y:S02]  /*120b0*/  IADD3 R4, R0, 0x8, RZ ;  /* 0x0000000800047810 */ /* 0x002fe40007ffe0ff */
[----:B------:R-:W-:Y:S02]  /*120c0*/  ISETP.GE.AND P4, PT, R3, c[0x0][0x3c8], PT ;  /* 0x0000f20003007a0c */ /* 0x000fe40003f86270 */
[----:B------:R-:W-:Y:S02]  /*120d0*/  ISETP.GE.AND P5, PT, R4, c[0x0][0x3c8], PT ;  /* 0x0000f20004007a0c */ /* 0x000fe40003fa6270 */
[----:B------:R-:W-:-:S03]  /*120e0*/  IADD3 R6, R0, 0x28, RZ ;  /* 0x0000002800067810 */ /* 0x000fc60007ffe0ff */
[----:B---34-:R-:W-:Y:S01]  /*120f0*/  @!P0 IMAD.WIDE R10, R0, 0x4, R8 ;  /* 0x00000004000a8825 */ /* 0x018fe200078e0208 */
[----:B------:R-:W-:-:S04]  /*12100*/  ISETP.GE.AND P1, PT, R6, c[0x0][0x3c8], PT ;  /* 0x0000f20006007a0c */ /* 0x000fc80003f26270 */
[----:B------:R1:W-:Y:S01]  /*12110*/  @!P0 ST.E.64 [R10.64], R132 ;  /* 0x000000840a008985 */ /* 0x0003e2000c101b16 */
[----:B------:R-:W-:Y:S02]  /*12120*/  @!P4 LEA.HI R12, R3, R3, RZ, 0x1 ;  /* 0x00000003030cc211 */ /* 0x000fe400078f08ff */
[----:B------:R-:W-:Y:S02]  /*12130*/  IADD3 R3, R0, 0x30, RZ ;  /* 0x0000003000037810 */ /* 0x000fe40007ffe0ff */
[----:B------:R-:W-:Y:S02]  /*12140*/  @!P5 LEA.HI R4, R4, R4, RZ, 0x1 ;  /* 0x000000040404d211 */ /* 0x000fe400078f08ff */
[----:B------:R-:W-:Y:S02]  /*12150*/  ISETP.GE.AND P0, PT, R3, c[0x0][0x3c8], PT ;  /* 0x0000f20003007a0c */ /* 0x000fe40003f06270 */
[----:B------:R-:W-:Y:S02]  /*12160*/  @!P5 LOP3.LUT R4, R4, 0xfffffffe, RZ, 0xc0, !PT ;  /* 0xfffffffe0404d812 */ /* 0x000fe400078ec0ff */
[----:B------:R-:W-:-:S02]  /*12170*/  @!P4 LOP3.LUT R12, R12, 0xfffffffe, RZ, 0xc0, !PT ;  /* 0xfffffffe0c0cc812 */ /* 0x000fc400078ec0ff */
[----:B------:R-:W-:Y:S01]  /*12180*/  @!P1 LEA.HI R6, R6, R6, RZ, 0x1 ;  /* 0x0000000606069211 */ /* 0x000fe200078f08ff */
[--C-:B------:R-:W-:Y:S01]  /*12190*/  @!P5 IMAD.WIDE R14, R4, 0x4, R8.reuse ;  /* 0x00000004040ed825 */ /* 0x100fe200078e0208 */
[----:B------:R-:W-:Y:S02]  /*121a0*/  IADD3 R4, R0, 0x38, RZ ;  /* 0x0000003800047810 */ /* 0x000fe40007ffe0ff */
[----:B------:R-:W-:Y:S01]  /*121b0*/  @!P1 LOP3.LUT R6, R6, 0xfffffffe, RZ, 0xc0, !PT ;  /* 0xfffffffe06069812 */ /* 0x000fe200078ec0ff */
[--C-:B------:R-:W-:Y:S01]  /*121c0*/  @!P4 IMAD.WIDE R12, R12, 0x4, R8.reuse ;  /* 0x000000040c0cc825 */ /* 0x100fe200078e0208 */
[----:B------:R-:W-:Y:S01]  /*121d0*/  @!P5 ST.E.64 [R14.64], R136 ;  /* 0x000000880e00d985 */ /* 0x000fe2000c101b16 */
[----:B------:R-:W-:Y:S02]  /*121e0*/  @!P0 LEA.HI R3, R3, R3, RZ, 0x1 ;  /* 0x0000000303038211 */ /* 0x000fe400078f08ff */
[----:B------:R-:W-:Y:S01]  /*121f0*/  ISETP.GE.AND P5, PT, R4, c[0x0][0x3c8], PT ;  /* 0x0000f20004007a0c */ /* 0x000fe20003fa6270 */
[----:B------:R3:W-:Y:S01]  /*12200*/  @!P4 ST.E.64 [R12.64], R140 ;  /* 0x0000008c0c00c985 */ /* 0x0007e2000c101b16 */
[----:B------:R-:W-:Y:S01]  /*12210*/  @!P0 LOP3.LUT R3, R3, 0xfffffffe, RZ, 0xc0, !PT ;  /* 0xfffffffe03038812 */ /* 0x000fe200078ec0ff */
[----:B------:R-:W-:Y:S01]  /*12220*/  @!P1 IMAD.WIDE R16, R6, 0x4, R8 ;  /* 0x0000000406109825 */ /* 0x000fe200078e0208 */
[----:B------:R-:W-:-:S02]  /*12230*/  IADD3 R6, R0, 0x50, RZ ;  /* 0x0000005000067810 */ /* 0x000fc40007ffe0ff */
[C---:B-1----:R-:W-:Y:S01]  /*12240*/  IADD3 R11, R0.reuse, 0x18, RZ ;  /* 0x00000018000b7810 */ /* 0x042fe20007ffe0ff */
[----:B------:R-:W-:Y:S01]  /*12250*/  @!P0 IMAD.WIDE R18, R3, 0x4, R8 ;  /* 0x0000000403128825 */ /* 0x000fe200078e0208 */
[----:B------:R-:W-:Y:S02]  /*12260*/  IADD3 R10, R0, 0x20, RZ ;  /* 0x00000020000a7810 */ /* 0x000fe40007ffe0ff */
[----:B------:R-:W-:Y:S02]  /*12270*/  ISETP.GE.AND P3, PT, R11, c[0x0][0x3c8], PT ;  /* 0x0000f2000b007a0c */ /* 0x000fe40003f66270 */
[----:B------:R-:W-:Y:S02]  /*12280*/  ISETP.GE.AND P2, PT, R10, c[0x0][0x3c8], PT ;  /* 0x0000f2000a007a0c */ /* 0x000fe40003f46270 */
[----:B------:R-:W-:Y:S02]  /*12290*/  IADD3 R3, R0, 0x58, RZ ;  /* 0x0000005800037810 */ /* 0x000fe40007ffe0ff */
[----:B------:R-:W-:-:S04]  /*122a0*/  @!P5 LEA.HI R4, R4, R4, RZ, 0x1 ;  /* 0x000000040404d211 */ /* 0x000fc800078f08ff */
[----:B------:R-:W-:-:S03]  /*122b0*/  @!P5 LOP3.LUT R4, R4, 0xfffffffe, RZ, 0xc0, !PT ;  /* 0xfffffffe0404d812 */ /* 0x000fc600078ec0ff */
[----:B------:R-:W-:Y:S02]  /*122c0*/  @!P3 LEA.HI R11, R11, R11, RZ, 0x1 ;  /* 0x0000000b0b0bb211 */ /* 0x000fe400078f08ff */
[----:B------:R-:W-:Y:S02]  /*122d0*/  @!P2 LEA.HI R10, R10, R10, RZ, 0x1 ;  /* 0x0000000a0a0aa211 */ /* 0x000fe400078f08ff */
[----:B------:R-:W-:Y:S02]  /*122e0*/  @!P3 LOP3.LUT R11, R11, 0xfffffffe, RZ, 0xc0, !PT ;  /* 0xfffffffe0b0bb812 */ /* 0x000fe400078ec0ff */
[----:B------:R-:W-:Y:S02]  /*122f0*/  @!P2 LOP3.LUT R10, R10, 0xfffffffe, RZ, 0xc0, !PT ;  /* 0xfffffffe0a0aa812 */ /* 0x000fe400078ec0ff */
[----:B---3--:R-:W-:Y:S01]  /*12300*/  IADD3 R12, R0, 0x40, RZ ;  /* 0x00000040000c7810 */ /* 0x008fe20007ffe0ff */
[----:B------:R-:W-:-:S03]  /*12310*/  @!P3 IMAD.WIDE R14, R11, 0x4, R8 ;  /* 0x000000040b0eb825 */ /* 0x000fc600078e0208 */
[----:B------:R-:W-:Y:S01]  /*12320*/  ISETP.GE.AND P4, PT, R12, c[0x0][0x3c8], PT ;  /* 0x0000f2000c007a0c */ /* 0x000fe20003f86270 */
[----:B------:R-:W-:Y:S01]  /*12330*/  @!P2 IMAD.WIDE R10, R10, 0x4, R8 ;  /* 0x000000040a0aa825 */ /* 0x000fe200078e0208 */
[----:B------:R1:W-:Y:S04]  /*12340*/  @!P3 ST.E.64 [R14.64], R144 ;  /* 0x000000900e00b985 */ /* 0x0003e8000c101b16 */
[----:B------:R3:W-:Y:S01]  /*12350*/  @!P2 ST.E.64 [R10.64], R148 ;  /* 0x000000940a00a985 */ /* 0x0007e2000c101b16 */
[----:B------:R-:W-:-:S03]  /*12360*/  ISETP.GE.AND P2, PT, R6, c[0x0][0x3c8], PT ;  /* 0x0000f20006007a0c */ /* 0x000fc60003f46270 */
[----:B------:R4:W-:Y:S01]  /*12370*/  @!P1 ST.E.64 [R16.64], R152 ;  /* 0x0000009810009985 */ /* 0x0009e2000c101b16 */
[----:B------:R-:W-:Y:S02]  /*12380*/  ISETP.GE.AND P1, PT, R3, c[0x0][0x3c8], PT ;  /* 0x0000f20003007a0c */ /* 0x000fe40003f26270 */
[----:B------:R-:W-:Y:S01]  /*12390*/  @!P4 LEA.HI R12, R12, R12, RZ, 0x1 ;  /* 0x0000000c0c0cc211 */ /* 0x000fe200078f08ff */
[----:B------:R5:W-:Y:S03]  /*123a0*/  @!P0 ST.E.64 [R18.64], R28 ;  /* 0x0000001c12008985 */ /* 0x000be6000c101b16 */
[----:B------:R-:W-:-:S03]  /*123b0*/  @!P4 LOP3.LUT R12, R12, 0xfffffffe, RZ, 0xc0, !PT ;  /* 0xfffffffe0c0cc812 */ /* 0x000fc600078ec0ff */
[----:B------:R-:W-:Y:S02]  /*123c0*/  @!P2 LEA.HI R6, R6, R6, RZ, 0x1 ;  /* 0x000000060606a211 */ /* 0x000fe400078f08ff */
[--C-:B------:R-:W-:Y:S02]  /*123d0*/  @!P4 IMAD.WIDE R12, R12, 0x4, R8.reuse ;  /* 0x000000040c0cc825 */ /* 0x100fe400078e0208 */
[----:B------:R-:W-:Y:S02]  /*123e0*/  @!P1 LEA.HI R3, R3, R3, RZ, 0x1 ;  /* 0x0000000303039211 */ /* 0x000fe400078f08ff */
[----:B------:R-:W-:Y:S02]  /*123f0*/  @!P2 LOP3.LUT R6, R6, 0xfffffffe, RZ, 0xc0, !PT ;  /* 0xfffffffe0606a812 */ /* 0x000fe400078ec0ff */
[----:B------:R-:W-:Y:S01]  /*12400*/  @!P1 LOP3.LUT R3, R3, 0xfffffffe, RZ, 0xc0, !PT ;  /* 0xfffffffe03039812 */ /* 0x000fe200078ec0ff */
[----:B-1----:R-:W-:Y:S01]  /*12410*/  @!P5 IMAD.WIDE R14, R4, 0x4, R8 ;  /* 0x00000004040ed825 */ /* 0x002fe200078e0208 */
[----:B------:R-:W-:-:S02]  /*12420*/  IADD3 R4, R0, 0x68, RZ ;  /* 0x0000006800047810 */ /* 0x000fc40007ffe0ff */
[C---:B---3--:R-:W-:Y:S02]  /*12430*/  IADD3 R10, R0.reuse, 0x48, RZ ;  /* 0x00000048000a7810 */ /* 0x048fe40007ffe0ff */
[----:B------:R1:W-:Y:S01]  /*12440*/  @!P5 ST.E.64 [R14.64], R32 ;  /* 0x000000200e00d985 */ /* 0x0003e2000c101b16 */
[----:B------:R-:W-:Y:S02]  /*12450*/  IADD3 R11, R0, 0x60, RZ ;  /* 0x00000060000b7810 */ /* 0x000fe40007ffe0ff */
[----:B------:R-:W-:Y:S01]  /*12460*/  ISETP.GE.AND P3, PT, R10, c[0x0][0x3c8], PT ;  /* 0x0000f2000a007a0c */ /* 0x000fe20003f66270 */
[--C-:B----4-:R-:W-:Y:S01]  /*12470*/  @!P2 IMAD.WIDE R16, R6, 0x4, R8.reuse ;  /* 0x000000040610a825 */ /* 0x110fe200078e0208 */
[----:B------:R-:W-:Y:S01]  /*12480*/  ISETP.GE.AND P0, PT, R11, c[0x0][0x3c8], PT ;  /* 0x0000f2000b007a0c */ /* 0x000fe20003f06270 */
[----:B------:R3:W-:Y:S01]  /*12490*/  @!P4 ST.E.64 [R12.64], R36 ;  /* 0x000000240c00c985 */ /* 0x0007e2000c101b16 */
[----:B------:R-:W-:Y:S01]  /*124a0*/  ISETP.GE.AND P5, PT, R4, c[0x0][0x3c8], PT ;  /* 0x0000f20004007a0c */ /* 0x000fe20003fa6270 */
[----:B-----5:R-:W-:Y:S01]  /*124b0*/  @!P1 IMAD.WIDE R18, R3, 0x4, R8 ;  /* 0x0000000403129825 */ /* 0x020fe200078e0208 */
[----:B------:R-:W-:-:S02]  /*124c0*/  IADD3 R6, R0, 0x88, RZ ;  /* 0x0000008800067810 */ /* 0x000fc40007ffe0ff */
[----:B------:R-:W-:-:S05]  /*124d0*/  IADD3 R3, R0, 0x90, RZ ;  /* 0x0000009000037810 */ /* 0x000fca0007ffe0ff */
[----:B------:R-:W-:Y:S02]  /*124e0*/  @!P3 LEA.HI R10, R10, R10, RZ, 0x1 ;  /* 0x0000000a0a0ab211 */ /* 0x000fe400078f08ff */
[----:B------:R-:W-:Y:S02]  /*124f0*/  @!P0 LEA.HI R11, R11, R11, RZ, 0x1 ;  /* 0x0000000b0b0b8211 */ /* 0x000fe400078f08ff */
[----:B------:R-:W-:Y:S02]  /*12500*/  @!P3 LOP3.LUT R10, R10, 0xfffffffe, RZ, 0xc0, !PT ;  /* 0xfffffffe0a0ab812 */ /* 0x000fe400078ec0ff */
[----:B------:R-:W-:Y:S02]  /*12510*/  @!P0 LOP3.LUT R11, R11, 0xfffffffe, RZ, 0xc0, !PT ;  /* 0xfffffffe0b0b8812 */ /* 0x000fe400078ec0ff */
[----:B------:R-:W-:-:S04]  /*12520*/  @!P5 LEA.HI R4, R4, R4, RZ, 0x1 ;  /* 0x000000040404d211 */ /* 0x000fc800078f08ff */
[----:B------:R-:W-:Y:S01]  /*12530*/  @!P5 LOP3.LUT R4, R4, 0xfffffffe, RZ, 0xc0, !PT ;  /* 0xfffffffe0404d812 */ /* 0x000fe200078ec0ff */
[----:B-1----:R-:W-:-:S04]  /*12540*/  @!P3 IMAD.WIDE R14, R10, 0x4, R8 ;  /* 0x000000040a0eb825 */ /* 0x002fc800078e0208 */
[----:B------:R-:W-:Y:S01]  /*12550*/  @!P0 IMAD.WIDE R10, R11, 0x4, R8 ;  /* 0x000000040b0a8825 */ /* 0x000fe200078e0208 */
[----:B------:R1:W-:Y:S01]  /*12560*/  @!P3 ST.E.64 [R14.64], R40 ;  /* 0x000000280e00b985 */ /* 0x0003e2000c101b16 */
[----:B---3--:R-:W-:-:S03]  /*12570*/  IADD3 R12, R0, 0x70, RZ ;  /* 0x00000070000c7810 */ /* 0x008fc60007ffe0ff */
[----:B------:R3:W-:Y:S01]  /*12580*/  @!P2 ST.E.64 [R16.64], R44 ;  /* 0x0000002c1000a985 */ /* 0x0007e2000c101b16 */
[----:B------:R-:W-:-:S03]  /*12590*/  ISETP.GE.AND P4, PT, R12, c[0x0][0x3c8], PT ;  /* 0x0000f2000c007a0c */ /* 0x000fc60003f86270 */
[----:B------:R-:W-:Y:S01]  /*125a0*/  @!P1 ST.E.64 [R18.64], R48 ;  /* 0x0000003012009985 */ /* 0x000fe2000c101b16 */
[----:B------:R-:W-:-:S03]  /*125b0*/  ISETP.GE.AND P1, PT, R6, c[0x0][0x3c8], PT ;  /* 0x0000f20006007a0c */ /* 0x000fc60003f26270 */
[----:B------:R4:W-:Y:S01]  /*125c0*/  @!P0 ST.E.64 [R10.64], R52 ;  /* 0x000000340a008985 */ /* 0x0009e2000c101b16 */
[----:B------:R-:W-:-:S05]  /*125d0*/  ISETP.GE.AND P0, PT, R3, c[0x0][0x3c8], PT ;  /* 0x0000f20003007a0c */ /* 0x000fca0003f06270 */
[----:B------:R-:W-:-:S04]  /*125e0*/  @!P4 LEA.HI R12, R12, R12, RZ, 0x1 ;  /* 0x0000000c0c0cc211 */ /* 0x000fc800078f08ff */
[----:B------:R-:W-:Y:S02]  /*125f0*/  @!P4 LOP3.LUT R12, R12, 0xfffffffe, RZ, 0xc0, !PT ;  /* 0xfffffffe0c0cc812 */ /* 0x000fe400078ec0ff */
[----:B------:R-:W-:Y:S02]  /*12600*/  @!P1 LEA.HI R6, R6, R6, RZ, 0x1 ;  /* 0x0000000606069211 */ /* 0x000fe400078f08ff */
[----:B------:R-:W-:Y:S01]  /*12610*/  @!P0 LEA.HI R3, R3, R3, RZ, 0x1 ;  /* 0x0000000303038211 */ /* 0x000fe200078f08ff */
[----:B------:R-:W-:-:S03]  /*12620*/  @!P4 IMAD.WIDE R12, R12, 0x4, R8 ;  /* 0x000000040c0cc825 */ /* 0x000fc600078e0208 */
[----:B------:R-:W-:Y:S01]  /*12630*/  @!P0 LOP3.LUT R3, R3, 0xfffffffe, RZ, 0xc0, !PT ;  /* 0xfffffffe03038812 */ /* 0x000fe200078ec0ff */
[----:B-1----:R-:W-:Y:S01]  /*12640*/  @!P5 IMAD.WIDE R14, R4, 0x4, R8 ;  /* 0x00000004040ed825 */ /* 0x002fe200078e0208 */
[----:B------:R-:W-:-:S03]  /*12650*/  IADD3 R4, R0, 0x98, RZ ;  /* 0x0000009800047810 */ /* 0x000fc60007ffe0ff */
[----:B---3--:R-:W-:Y:S01]  /*12660*/  @!P0 IMAD.WIDE R16, R3, 0x4, R8 ;  /* 0x0000000403108825 */ /* 0x008fe200078e0208 */
[----:B------:R1:W-:Y:S01]  /*12670*/  @!P5 ST.E.64 [R14.64], R56 ;  /* 0x000000380e00d985 */ /* 0x0003e2000c101b16 */
[----:B------:R-:W-:Y:S02]  /*12680*/  ISETP.GE.AND P5, PT, R4, c[0x0][0x3c8], PT ;  /* 0x0000f20004007a0c */ /* 0x000fe40003fa6270 */
[C---:B------:R-:W-:Y:S01]  /*12690*/  IADD3 R3, R0.reuse, 0xb8, RZ ;  /* 0x000000b800037810 */ /* 0x040fe20007ffe0ff */
[----:B------:R3:W-:Y:S01]  /*126a0*/  @!P4 ST.E.64 [R12.64], R60 ;  /* 0x0000003c0c00c985 */ /* 0x0007e2000c101b16 */
[C---:B----4-:R-:W-:Y:S02]  /*126b0*/  IADD3 R11, R0.reuse, 0x78, RZ ;  /* 0x00000078000b7810 */ /* 0x050fe40007ffe0ff */
[----:B------:R-:W-:Y:S02]  /*126c0*/  IADD3 R10, R0, 0x80, RZ ;  /* 0x00000080000a7810 */ /* 0x000fe40007ffe0ff */
[----:B------:R-:W-:-:S02]  /*126d0*/  ISETP.GE.AND P3, PT, R11, c[0x0][0x3c8], PT ;  /* 0x0000f2000b007a0c */ /* 0x000fc40003f66270 */
[----:B------:R-:W-:-:S03]  /*126e0*/  ISETP.GE.AND P2, PT, R10, c[0x0][0x3c8], PT ;  /* 0x0000f2000a007a0c */ /* 0x000fc60003f46270 */
[----:B------:R-:W-:-:S08]  /*126f0*/  @!P5 LEA.HI R4, R4, R4, RZ, 0x1 ;  /* 0x000000040404d211 */ /* 0x000fd000078f08ff */
[----:B------:R-:W-:Y:S02]  /*12700*/  @!P3 LEA.HI R11, R11, R11, RZ, 0x1 ;  /* 0x0000000b0b0bb211 */ /* 0x000fe400078f08ff */
[----:B------:R-:W-:Y:S02]  /*12710*/  @!P2 LEA.HI R10, R10, R10, RZ, 0x1 ;  /* 0x0000000a0a0aa211 */ /* 0x000fe400078f08ff */
[----:B------:R-:W-:Y:S02]  /*12720*/  @!P3 LOP3.LUT R11, R11, 0xfffffffe, RZ, 0xc0, !PT ;  /* 0xfffffffe0b0bb812 */ /* 0x000fe400078ec0ff */
[----:B------:R-:W-:-:S03]  /*12730*/  @!P2 LOP3.LUT R10, R10, 0xfffffffe, RZ, 0xc0, !PT ;  /* 0xfffffffe0a0aa812 */ /* 0x000fc600078ec0ff */
[--C-:B-1----:R-:W-:Y:S01]  /*12740*/  @!P3 IMAD.WIDE R14, R11, 0x4, R8.reuse ;  /* 0x000000040b0eb825 */ /* 0x102fe200078e0208 */
[----:B---3--:R-:W-:Y:S02]  /*12750*/  @!P1 LOP3.LUT R12, R6, 0xfffffffe, RZ, 0xc0, !PT ;  /* 0xfffffffe060c9812 */ /* 0x008fe400078ec0ff */
[----:B------:R-:W-:Y:S01]  /*12760*/  IADD3 R6, R0, 0xa0, RZ ;  /* 0x000000a000067810 */ /* 0x000fe20007ffe0ff */
[--C-:B------:R-:W-:Y:S01]  /*12770*/  @!P2 IMAD.WIDE R10, R10, 0x4, R8.reuse ;  /* 0x000000040a0aa825 */ /* 0x100fe200078e0208 */
[----:B------:R-:W-:Y:S02]  /*12780*/  @!P3 ST.E.64 [R14.64], R64 ;  /* 0x000000400e00b985 */ /* 0x000fe4000c101b16 */
[----:B------:R-:W-:Y:S01]  /*12790*/  ISETP.GE.AND P6, PT, R6, c[0x0][0x3c8], PT ;  /* 0x0000f20006007a0c */ /* 0x000fe20003fc6270 */
[----:B------:R-:W-:Y:S01]  /*127a0*/  @!P1 IMAD.WIDE R12, R12, 0x4, R8 ;  /* 0x000000040c0c9825 */ /* 0x000fe200078e0208 */
[----:B------:R1:W-:Y:S01]  /*127b0*/  @!P2 ST.E.64 [R10.64], R68 ;  /* 0x000000440a00a985 */ /* 0x0003e2000c101b16 */
[----:B------:R-:W-:-:S03]  /*127c0*/  ISETP.GE.AND P2, PT, R3, c[0x0][0x3c8], PT ;  /* 0x0000f20003007a0c */ /* 0x000fc60003f46270 */
[----:B------:R3:W-:Y:S04]  /*127d0*/  @!P1 ST.E.64 [R12.64], R72 ;  /* 0x000000480c009985 */ /* 0x0007e8000c101b16 */
[----:B------:R4:W-:Y:S03]  /*127e0*/  @!P0 ST.E.64 [R16.64], R76 ;  /* 0x0000004c10008985 */ /* 0x0009e6000c101b16 */
[----:B------:R-:W-:-:S03]  /*127f0*/  @!P6 LEA.HI R6, R6, R6, RZ, 0x1 ;  /* 0x000000060606e211 */ /* 0x000fc600078f08ff */
[----:B------:R-:W-:Y:S02]  /*12800*/  @!P2 LEA.HI R3, R3, R3, RZ, 0x1 ;  /* 0x000000030303a211 */ /* 0x000fe400078f08ff */
[----:B------:R-:W-:Y:S02]  /*12810*/  @!P6 LOP3.LUT R6, R6, 0xfffffffe, RZ, 0xc0, !PT ;  /* 0xfffffffe0606e812 */ /* 0x000fe400078ec0ff */
[----:B------:R-:W-:Y:S02]  /*12820*/  @!P2 LOP3.LUT R3, R3, 0xfffffffe, RZ, 0xc0, !PT ;  /* 0xfffffffe0303a812 */ /* 0x000fe400078ec0ff */
[C---:B-1----:R-:W-:Y:S02]  /*12830*/  IADD3 R11, R0.reuse, 0xa8, RZ ;  /* 0x000000a8000b7810 */ /* 0x042fe40007ffe0ff */
[----:B------:R-:W-:Y:S02]  /*12840*/  IADD3 R10, R0, 0xb0, RZ ;  /* 0x000000b0000a7810 */ /* 0x000fe40007ffe0ff */
[----:B------:R-:W-:-:S02]  /*12850*/  ISETP.GE.AND P4, PT, R11, c[0x0][0x3c8], PT ;  /* 0x0000f2000b007a0c */ /* 0x000fc40003f86270 */
[----:B------:R-:W-:Y:S02]  /*12860*/  ISETP.GE.AND P3, PT, R10, c[0x0][0x3c8], PT ;  /* 0x0000f2000a007a0c */ /* 0x000fe40003f66270 */
[----:B---3--:R-:W-:Y:S01]  /*12870*/  @!P5 LOP3.LUT R13, R4, 0xfffffffe, RZ, 0xc0, !PT ;  /* 0xfffffffe040dd812 */ /* 0x008fe200078ec0ff */
[--C-:B----4-:R-:W-:Y:S01]  /*12880*/  @!P2 IMAD.WIDE R16, R3, 0x4, R8.reuse ;  /* 0x000000040310a825 */ /* 0x110fe200078e0208 */
[C---:B------:R-:W-:Y:S02]  /*12890*/  IADD3 R12, R0.reuse, 0xc0, RZ ;  /* 0x000000c0000c7810 */ /* 0x040fe40007ffe0ff */
[----:B------:R-:W-:Y:S01]  /*128a0*/  IADD3 R4, R0, 0xc8, RZ ;  /* 0x000000c800047810 */ /* 0x000fe20007ffe0ff */
[----:B------:R-:W-:Y:S01]  /*128b0*/  @!P5 IMAD.WIDE R14, R13, 0x4, R8 ;  /* 0x000000040d0ed825 */ /* 0x000fe200078e0208 */
[----:B------:R-:W-:Y:S02]  /*128c0*/  ISETP.GE.AND P1, PT, R12, c[0x0][0x3c8], PT ;  /* 0x0000f2000c007a0c */ /* 0x000fe40003f26270 */
[----:B------:R-:W-:-:S02]  /*128d0*/  ISETP.GE.AND P0, PT, R4, c[0x0][0x3c8], PT ;  /* 0x0000f20004007a0c */ /* 0x000fc40003f06270 */
[----:B------:R-:W-:Y:S01]  /*128e0*/  @!P4 LEA.HI R11, R11, R11, RZ, 0x1 ;  /* 0x0000000b0b0bc211 */ /* 0x000fe200078f08ff */
[----:B------:R1:W-:Y:S01]  /*128f0*/  @!P5 ST.E.64 [R14.64], R80 ;  /* 0x000000500e00d985 */ /* 0x0003e2000c101b16 */
[----:B------:R-:W-:Y:S02]  /*12900*/  @!P3 LEA.HI R10, R10, R10, RZ, 0x1 ;  /* 0x0000000a0a0ab211 */ /* 0x000fe400078f08ff */
[----:B------:R-:W-:Y:S02]  /*12910*/  @!P4 LOP3.LUT R11, R11, 0xfffffffe, RZ, 0xc0, !PT ;  /* 0xfffffffe0b0bc812 */ /* 0x000fe400078ec0ff */
[----:B------:R-:W-:Y:S02]  /*12920*/  @!P3 LOP3.LUT R10, R10, 0xfffffffe, RZ, 0xc0, !PT ;  /* 0xfffffffe0a0ab812 */ /* 0x000fe400078ec0ff */
[----:B------:R-:W-:Y:S02]  /*12930*/  IADD3 R3, R0, 0xd0, RZ ;  /* 0x000000d000037810 */ /* 0x000fe40007ffe0ff */
[----:B------:R-:W-:-:S02]  /*12940*/  @!P1 LEA.HI R12, R12, R12, RZ, 0x1 ;  /* 0x0000000c0c0c9211 */ /* 0x000fc400078f08ff */
[----:B------:R-:W-:Y:S02]  /*12950*/  @!P0 LEA.HI R4, R4, R4, RZ, 0x1 ;  /* 0x0000000404048211 */ /* 0x000fe400078f08ff */
[----:B------:R-:W-:Y:S02]  /*12960*/  @!P1 LOP3.LUT R12, R12, 0xfffffffe, RZ, 0xc0, !PT ;  /* 0xfffffffe0c0c9812 */ /* 0x000fe400078ec0ff */
[----:B------:R-:W-:Y:S02]  /*12970*/  @!P0 LOP3.LUT R4, R4, 0xfffffffe, RZ, 0xc0, !PT ;  /* 0xfffffffe04048812 */ /* 0x000fe400078ec0ff */
[----:B------:R-:W-:Y:S01]  /*12980*/  ISETP.GE.AND P5, PT, R3, c[0x0][0x3c8], PT ;  /* 0x0000f20003007a0c */ /* 0x000fe20003fa6270 */
[----:B------:R-:W-:-:S04]  /*12990*/  @!P1 IMAD.WIDE R12, R12, 0x4, R8 ;  /* 0x000000040c0c9825 */ /* 0x000fc800078e0208 */
[----:B-1----:R-:W-:Y:S01]  /*129a0*/  @!P6 IMAD.WIDE R14, R6, 0x4, R8 ;  /* 0x00000004060ee825 */ /* 0x002fe200078e0208 */
[----:B------:R-:W-:-:S07]  /*129b0*/  IADD3 R6, R0, 0xf8, RZ ;  /* 0x000000f800067810 */ /* 0x000fce0007ffe0ff */
[----:B------:R-:W-:Y:S01]  /*129c0*/  @!P5 LEA.HI R3, R3, R3, RZ, 0x1 ;  /* 0x000000030303d211 */ /* 0x000fe200078f08ff */
[----:B------:R1:W-:Y:S03]  /*129d0*/  @!P6 ST.E.64 [R14.64], R84 ;  /* 0x000000540e00e985 */ /* 0x0003e6000c101b16 */
[----:B------:R-:W-:Y:S01]  /*129e0*/  @!P5 LOP3.LUT R3, R3, 0xfffffffe, RZ, 0xc0, !PT ;  /* 0xfffffffe0303d812 */ /* 0x000fe200078ec0ff */
[----:B-1----:R-:W-:-:S04]  /*129f0*/  @!P4 IMAD.WIDE R14, R11, 0x4, R8 ;  /* 0x000000040b0ec825 */ /* 0x002fc800078e0208 */
[--C-:B------:R-:W-:Y:S01]  /*12a00*/  @!P3 IMAD.WIDE R10, R10, 0x4, R8.reuse ;  /* 0x000000040a0ab825 */ /* 0x100fe200078e0208 */
[----:B------:R1:W-:Y:S04]  /*12a10*/  @!P4 ST.E.64 [R14.64], R88 ;  /* 0x000000580e00c985 */ /* 0x0003e8000c101b16 */
[----:B------:R3:W-:Y:S04]  /*12a20*/  @!P3 ST.E.64 [R10.64], R92 ;  /* 0x0000005c0a00b985 */ /* 0x0007e8000c101b16 */
[----:B------:R-:W-:Y:S04]  /*12a30*/  @!P2 ST.E.64 [R16.64], R96 ;  /* 0x000000601000a985 */ /* 0x000fe8000c101b16 */
[----:B------:R4:W-:Y:S01]  /*12a40*/  @!P1 ST.E.64 [R12.64], R100 ;  /* 0x000000640c009985 */ /* 0x0009e2000c101b16 */
[----:B-1----:R-:W-:-:S04]  /*12a50*/  @!P5 IMAD.WIDE R14, R3, 0x4, R8 ;  /* 0x00000004030ed825 */ /* 0x002fc800078e0208 */
[----:B---3--:R-:W-:Y:S01]  /*12a60*/  @!P0 IMAD.WIDE R10, R4, 0x4, R8 ;  /* 0x00000004040a8825 */ /* 0x008fe200078e0208 */
[----:B------:R-:W-:-:S04]  /*12a70*/  IADD3 R4, R0, 0xd8, RZ ;  /* 0x000000d800047810 */ /* 0x000fc80007ffe0ff */
[----:B------:R1:W-:Y:S01]  /*12a80*/  @!P0 ST.E.64 [R10.64], R104 ;  /* 0x000000680a008985 */ /* 0x0003e2000c101b16 */
[----:B------:R-:W-:Y:S02]  /*12a90*/  ISETP.GE.AND P4, PT, R4, c[0x0][0x3c8], PT ;  /* 0x0000f20004007a0c */ /* 0x000fe40003f86270 */
[----:B----4-:R-:W-:Y:S01]  /*12aa0*/  IADD3 R12, R0, 0xe0, RZ ;  /* 0x000000e0000c7810 */ /* 0x010fe20007ffe0ff */
[----:B------:R3:W-:Y:S01]  /*12ab0*/  @!P5 ST.E.64 [R14.64], R108 ;  /* 0x0000006c0e00d985 */ /* 0x0007e2000c101b16 */
[----:B------:R-:W-:Y:S02]  /*12ac0*/  ISETP.GE.AND P0, PT, R6, c[0x0][0x3c8], PT ;  /* 0x0000f20006007a0c */ /* 0x000fe40003f06270 */
[----:B------:R-:W-:-:S07]  /*12ad0*/  ISETP.GE.AND P3, PT, R12, c[0x0][0x3c8], PT ;  /* 0x0000f2000c007a0c */ /* 0x000fce0003f66270 */
[----:B------:R-:W-:-:S04]  /*12ae0*/  @!P4 LEA.HI R4, R4, R4, RZ, 0x1 ;  /* 0x000000040404c211 */ /* 0x000fc800078f08ff */
[----:B------:R-:W-:Y:S02]  /*12af0*/  @!P0 LEA.HI R6, R6, R6, RZ, 0x1 ;  /* 0x0000000606068211 */ /* 0x000fe400078f08ff */
[----:B------:R-:W-:Y:S02]  /*12b00*/  @!P3 LEA.HI R12, R12, R12, RZ, 0x1 ;  /* 0x0000000c0c0cb211 */ /* 0x000fe400078f08ff */
[----:B------:R-:W-:Y:S02]  /*12b10*/  @!P4 LOP3.LUT R4, R4, 0xfffffffe, RZ, 0xc0, !PT ;  /* 0xfffffffe0404c812 */ /* 0x000fe400078ec0ff */
[----:B------:R-:W-:Y:S02]  /*12b20*/  @!P3 LOP3.LUT R12, R12, 0xfffffffe, RZ, 0xc0, !PT ;  /* 0xfffffffe0c0cb812 */ /* 0x000fe400078ec0ff */
[----:B------:R-:W-:Y:S01]  /*12b30*/  @!P0 LOP3.LUT R6, R6, 0xfffffffe, RZ, 0xc0, !PT ;  /* 0xfffffffe06068812 */ /* 0x000fe200078ec0ff */
[----:B------:R-:W-:Y:S01]  /*12b40*/  @!P4 IMAD.WIDE R16, R4, 0x4, R8 ;  /* 0x000000040410c825 */ /* 0x000fe200078e0208 */
[----:B-1----:R-:W-:-:S02]  /*12b50*/  IADD3 R11, R0, 0xe8, RZ ;  /* 0x000000e8000b7810 */ /* 0x002fc40007ffe0ff */
[----:B------:R-:W-:Y:S01]  /*12b60*/  IADD3 R10, R0, 0xf0, RZ ;  /* 0x000000f0000a7810 */ /* 0x000fe20007ffe0ff */
[----:B------:R-:W-:Y:S01]  /*12b70*/  @!P3 IMAD.WIDE R12, R12, 0x4, R8 ;  /* 0x000000040c0cb825 */ /* 0x000fe200078e0208 */
[----:B------:R-:W-:Y:S01]  /*12b80*/  ISETP.GE.AND P2, PT, R11, c[0x0][0x3c8], PT ;  /* 0x0000f2000b007a0c */ /* 0x000fe20003f46270 */
[----:B------:R3:W-:Y:S01]  /*12b90*/  @!P4 ST.E.64 [R16.64], R112 ;  /* 0x000000701000c985 */ /* 0x0007e2000c101b16 */
[----:B------:R-:W-:-:S03]  /*12ba0*/  ISETP.GE.AND P1, PT, R10, c[0x0][0x3c8], PT ;  /* 0x0000f2000a007a0c */ /* 0x000fc60003f26270 */
[----:B------:R3:W-:Y:S08]  /*12bb0*/  @!P3 ST.E.64 [R12.64], R116 ;  /* 0x000000740c00b985 */ /* 0x0007f0000c101b16 */
[----:B------:R-:W-:Y:S02]  /*12bc0*/  @!P2 LEA.HI R11, R11, R11, RZ, 0x1 ;  /* 0x0000000b0b0ba211 */ /* 0x000fe400078f08ff */
[----:B------:R-:W-:-:S02]  /*12bd0*/  @!P1 LEA.HI R10, R10, R10, RZ, 0x1 ;  /* 0x0000000a0a0a9211 */ /* 0x000fc400078f08ff */
[----:B------:R-:W-:Y:S02]  /*12be0*/  @!P2 LOP3.LUT R11, R11, 0xfffffffe, RZ, 0xc0, !PT ;  /* 0xfffffffe0b0ba812 */ /* 0x000fe400078ec0ff */
[----:B------:R-:W-:-:S03]  /*12bf0*/  @!P1 LOP3.LUT R10, R10, 0xfffffffe, RZ, 0xc0, !PT ;  /* 0xfffffffe0a0a9812 */ /* 0x000fc600078ec0ff */
[----:B------:R-:W-:-:S04]  /*12c00*/  @!P2 IMAD.WIDE R18, R11, 0x4, R8 ;  /* 0x000000040b12a825 */ /* 0x000fc800078e0208 */
[--C-:B------:R-:W-:Y:S01]  /*12c10*/  @!P1 IMAD.WIDE R10, R10, 0x4, R8.reuse ;  /* 0x000000040a0a9825 */ /* 0x100fe200078e0208 */
[----:B------:R3:W-:Y:S03]  /*12c20*/  @!P2 ST.E.64 [R18.64], R120 ;  /* 0x000000781200a985 */ /* 0x0007e6000c101b16 */
[----:B------:R-:W-:Y:S01]  /*12c30*/  @!P0 IMAD.WIDE R8, R6, 0x4, R8 ;  /* 0x0000000406088825 */ /* 0x000fe200078e0208 */
[----:B------:R3:W-:Y:S04]  /*12c40*/  @!P1 ST.E.64 [R10.64], R124 ;  /* 0x0000007c0a009985 */ /* 0x0007e8000c101b16 */
[----:B------:R3:W-:Y:S02]  /*12c50*/  @!P0 ST.E.64 [R8.64], R128 ;  /* 0x0000008008008985 */ /* 0x0007e4000c101b16 */
.L_x_444:
[----:B------:R-:W-:Y:S05]  /*12c60*/  BSYNC B0 ;  /* 0x0000000000007941 */ /* 0x000fea0003800000 */
.L_x_443:
[----:B------:R-:W-:Y:S01]  /*12c70*/  ISETP.NE.AND P0, PT, R5, RZ, PT ;  /* 0x000000ff0500720c */ /* 0x000fe20003f05270 */
[----:B-1----:R-:W1:Y:S04]  /*12c80*/  SHFL.IDX PT, R7, R7, 0x1, 0x1c1f ;  /* 0x003c1f0007077f89 */ /* 0x002e6800000e0000 */
[----:B------:R4:W3:Y:S08]  /*12c90*/  SHFL.IDX PT, R6, R2, 0x1, 0x1c1f ;  /* 0x003c1f0002067f89 */ /* 0x0008f000000e0000 */
[----:B------:R-:W-:Y:S05]  /*12ca0*/  @P0 EXIT ;  /* 0x000000000000094d */ /* 0x000fea0003800000 */
[C---:B------:R-:W-:Y:S02]  /*12cb0*/  IADD3 R5, R0.reuse, 0x8, RZ ;  /* 0x0000000800057810 */ /* 0x040fe40007ffe0ff */
[----:B------:R-:W-:-:S02]  /*12cc0*/  IADD3 R4, R0, 0x10, RZ ;  /* 0x0000001000047810 */ /* 0x000fc40007ffe0ff */
[----:B------:R-:W-:Y:S02]  /*12cd0*/  ISETP.GE.AND P1, PT, R5, c[0x0][0x3c8], PT ;  /* 0x0000f20005007a0c */ /* 0x000fe40003f26270 */
[----:B------:R-:W-:Y:S02]  /*12ce0*/  ISETP.GE.AND P0, PT, R4, c[0x0][0x3c8], PT ;  /* 0x0000f20004007a0c */ /* 0x000fe40003f06270 */
[C---:B------:R-:W-:Y:S02]  /*12cf0*/  ISETP.GE.AND P2, PT, R0.reuse, c[0x0][0x3c8], PT ;  /* 0x0000f20000007a0c */ /* 0x040fe40003f46270 */
[C---:B------:R-:W-:Y:S02]  /*12d00*/  IADD3 R3, R0.reuse, 0x18, RZ ;  /* 0x0000001800037810 */ /* 0x040fe40007ffe0ff */
[----:B----4-:R-:W-:Y:S02]  /*12d10*/  IADD3 R2, R0, 0x20, RZ ;  /* 0x0000002000027810 */ /* 0x010fe40007ffe0ff */
[----:B------:R-:W-:-:S02]  /*12d20*/  ISETP.GE.AND P6, PT, R3, c[0x0][0x3c8], PT ;  /* 0x0000f20003007a0c */ /* 0x000fc40003fc6270 */
[----:B------:R-:W-:Y:S02]  /*12d30*/  ISETP.GE.AND P5, PT, R2, c[0x0][0x3c8], PT ;  /* 0x0000f20002007a0c */ /* 0x000fe40003fa6270 */
[----:B------:R-:W-:Y:S02]  /*12d40*/  @!P1 LEA.HI R5, R5, R5, RZ, 0x1 ;  /* 0x0000000505059211 */ /* 0x000fe400078f08ff */
[----:B------:R-:W-:Y:S01]  /*12d50*/  @!P0 LEA.HI R4, R4, R4, RZ, 0x1 ;  /* 0x0000000404048211 */ /* 0x000fe200078f08ff */
[--C-:B-1-3--:R-:W-:Y:S01]  /*12d60*/  @!P2 IMAD.WIDE R8, R0, 0x4, R6.reuse ;  /* 0x000000040008a825 */ /* 0x10afe200078e0206 */
[----:B------:R-:W-:Y:S02]  /*12d70*/  @!P1 LOP3.LUT R5, R5, 0xfffffffe, RZ, 0xc0, !PT ;  /* 0xfffffffe05059812 */ /* 0x000fe400078ec0ff */
[----:B------:R-:W-:Y:S02]  /*12d80*/  @!P0 LOP3.LUT R4, R4, 0xfffffffe, RZ, 0xc0, !PT ;  /* 0xfffffffe04048812 */ /* 0x000fe400078ec0ff */
[----:B------:R1:W-:Y:S01]  /*12d90*/  @!P2 ST.E.64 [R8.64], R134 ;  /* 0x000000860800a985 */ /* 0x0003e2000c101b16 */
[----:B------:R-:W-:Y:S01]  /*12da0*/  @!P1 IMAD.WIDE R10, R5, 0x4, R6 ;  /* 0x00000004050a9825 */ /* 0x000fe200078e0206 */
[----:B------:R-:W-:-:S02]  /*12db0*/  @!P6 LEA.HI R3, R3, R3, RZ, 0x1 ;  /* 0x000000030303e211 */ /* 0x000fc400078f08ff */
[----:B------:R-:W-:Y:S01]  /*12dc0*/  @!P5 LEA.HI R2, R2, R2, RZ, 0x1 ;  /* 0x000000020202d211 */ /* 0x000fe200078f08ff */
[--C-:B------:R-:W-:Y:S01]  /*12dd0*/  @!P0 IMAD.WIDE R4, R4, 0x4, R6.reuse ;  /* 0x0000000404048825 */ /* 0x100fe200078e0206 */
[----:B------:R3:W-:Y:S01]  /*12de0*/  @!P1 ST.E.64 [R10.64], R138 ;  /* 0x0000008a0a009985 */ /* 0x0007e2000c101b16 */
[----:B------:R-:W-:Y:S02]  /*12df0*/  @!P6 LOP3.LUT R3, R3, 0xfffffffe, RZ, 0xc0, !PT ;  /* 0xfffffffe0303e812 */ /* 0x000fe400078ec0ff */
[----:B------:R-:W-:Y:S01]  /*12e00*/  @!P5 LOP3.LUT R2, R2, 0xfffffffe, RZ, 0xc0, !PT ;  /* 0xfffffffe0202d812 */ /* 0x000fe200078ec0ff */
[----:B------:R4:W-:Y:S02]  /*12e10*/  @!P0 ST.E.64 [R4.64], R142 ;  /* 0x0000008e04008985 */ /* 0x0009e4000c101b16 */
[----:B------:R-:W-:Y:S01]  /*12e20*/  @!P6 IMAD.WIDE R12, R3, 0x4, R6 ;  /* 0x00000004030ce825 */ /* 0x000fe200078e0206 */
[----:B------:R-:W-:-:S03]  /*12e30*/  IADD3 R3, R0, 0x50, RZ ;  /* 0x0000005000037810 */ /* 0x000fc60007ffe0ff */
[----:B------:R-:W-:Y:S01]  /*12e40*/  @!P5 IMAD.WIDE R14, R2, 0x4, R6 ;  /* 0x00000004020ed825 */ /* 0x000fe200078e0206 */
[----:B------:R5:W-:Y:S01]  /*12e50*/  @!P6 ST.E.64 [R12.64], R146 ;  /* 0x000000920c00e985 */ /* 0x000be2000c101b16 */
[----:B------:R-:W-:Y:S02]  /*12e60*/  IADD3 R2, R0, 0x58, RZ ;  /* 0x0000005800027810 */ /* 0x000fe40007ffe0ff */
[----:B------:R-:W-:Y:S01]  /*12e70*/  ISETP.GE.AND P6, PT, R3, c[0x0][0x3c8], PT ;  /* 0x0000f20003007a0c */ /* 0x000fe20003fc6270 */
[----:B------:R2:W-:Y:S01]  /*12e80*/  @!P5 ST.E.64 [R14.64], R150 ;  /* 0x000000960e00d985 */ /* 0x0005e2000c101b16 */
[----:B------:R-:W-:Y:S02]  /*12e90*/  ISETP.GE.AND P5, PT, R2, c[0x0][0x3c8], PT ;  /* 0x0000f20002007a0c */ /* 0x000fe40003fa6270 */
[C---:B-1----:R-:W-:Y:S02]  /*12ea0*/  IADD3 R9, R0.reuse, 0x30, RZ ;  /* 0x0000003000097810 */ /* 0x042fe40007ffe0ff */
[----:B------:R-:W-:-:S02]  /*12eb0*/  IADD3 R8, R0, 0x38, RZ ;  /* 0x0000003800087810 */ /* 0x000fc40007ffe0ff */
[----:B------:R-:W-:Y:S02]  /*12ec0*/  ISETP.GE.AND P3, PT, R9, c[0x0][0x3c8], PT ;  /* 0x0000f20009007a0c */ /* 0x000fe40003f66270 */
[----:B---3--:R-:W-:Y:S02]  /*12ed0*/  IADD3 R10, R0, 0x28, RZ ;  /* 0x00000028000a7810 */ /* 0x008fe40007ffe0ff */
[----:B------:R-:W-:Y:S02]  /*12ee0*/  ISETP.GE.AND P2, PT, R8, c[0x0][0x3c8], PT ;  /* 0x0000f20008007a0c */ /* 0x000fe40003f46270 */
[C---:B----4-:R-:W-:Y:S02]  /*12ef0*/  IADD3 R5, R0.reuse, 0x40, RZ ;  /* 0x0000004000057810 */ /* 0x050fe40007ffe0ff */
[----:B------:R-:W-:Y:S02]  /*12f00*/  IADD3 R4, R0, 0x48, RZ ;  /* 0x0000004800047810 */ /* 0x000fe40007ffe0ff */
[----:B------:R-:W-:-:S02]  /*12f10*/  ISETP.GE.AND P4, PT, R10, c[0x0][0x3c8], PT ;  /* 0x0000f2000a007a0c */ /* 0x000fc40003f86270 */
[----:B------:R-:W-:Y:S02]  /*12f20*/  ISETP.GE.AND P1, PT, R5, c[0x0][0x3c8], PT ;  /* 0x0000f20005007a0c */ /* 0x000fe40003f26270 */
[----:B------:R-:W-:Y:S02]  /*12f30*/  ISETP.GE.AND P0, PT, R4, c[0x0][0x3c8], PT ;  /* 0x0000f20004007a0c */ /* 0x000fe40003f06270 */
[----:B------:R-:W-:Y:S02]  /*12f40*/  @!P3 LEA.HI R9, R9, R9, RZ, 0x1 ;  /* 0x000000090909b211 */ /* 0x000fe400078f08ff */
[----:B------:R-:W-:Y:S02]  /*12f50*/  @!P2 LEA.HI R8, R8, R8, RZ, 0x1 ;  /* 0x000000080808a211 */ /* 0x000fe400078f08ff */
[----:B------:R-:W-:Y:S02]  /*12f60*/  @!P3 LOP3.LUT R9, R9, 0xfffffffe, RZ, 0xc0, !PT ;  /* 0xfffffffe0909b812 */ /* 0x000fe400078ec0ff */
[----:B------:R-:W-:-:S02]  /*12f70*/  @!P2 LOP3.LUT R8, R8, 0xfffffffe, RZ, 0xc0, !PT ;  /* 0xfffffffe0808a812 */ /* 0x000fc400078ec0ff */
[----:B------:R-:W-:Y:S01]  /*12f80*/  @!P4 LEA.HI R10, R10, R10, RZ, 0x1 ;  /* 0x0000000a0a0ac211 */ /* 0x000fe200078f08ff */
[--C-:B-----5:R-:W-:Y:S01]  /*12f90*/  @!P3 IMAD.WIDE R12, R9, 0x4, R6.reuse ;  /* 0x00000004090cb825 */ /* 0x120fe200078e0206 */
[----:B------:R-:W-:Y:S02]  /*12fa0*/  @!P1 LEA.HI R5, R5, R5, RZ, 0x1 ;  /* 0x0000000505059211 */ /* 0x000fe400078f08ff */
[----:B------:R-:W-:Y:S01]  /*12fb0*/  @!P0 LEA.HI R4, R4, R4, RZ, 0x1 ;  /* 0x0000000404048211 */ /* 0x000fe200078f08ff */
[--C-:B------:R-:W-:Y:S01]  /*12fc0*/  @!P2 IMAD.WIDE R8, R8, 0x4, R6.reuse ;  /* 0x000000040808a825 */ /* 0x100fe200078e0206 */
[----:B------:R-:W-:Y:S02]  /*12fd0*/  @!P4 LOP3.LUT R10, R10, 0xfffffffe, RZ, 0xc0, !PT ;  /* 0xfffffffe0a0ac812 */ /* 0x000fe400078ec0ff */
[----:B------:R-:W-:Y:S02]  /*12fe0*/  @!P1 LOP3.LUT R5, R5, 0xfffffffe, RZ, 0xc0, !PT ;  /* 0xfffffffe05059812 */ /* 0x000fe400078ec0ff */
[----:B------:R-:W-:Y:S01]  /*12ff0*/  @!P0 LOP3.LUT R4, R4, 0xfffffffe, RZ, 0xc0, !PT ;  /* 0xfffffffe04048812 */ /* 0x000fe200078ec0ff */
[----:B------:R-:W-:Y:S01]  /*13000*/  @!P4 IMAD.WIDE R10, R10, 0x4, R6 ;  /* 0x000000040a0ac825 */ /* 0x000fe200078e0206 */
[----:B------:R-:W-:-:S02]  /*13010*/  @!P6 LEA.HI R3, R3, R3, RZ, 0x1 ;  /* 0x000000030303e211 */ /* 0x000fc400078f08ff */
[----:B------:R-:W-:Y:S01]  /*13020*/  @!P5 LEA.HI R2, R2, R2, RZ, 0x1 ;  /* 0x000000020202d211 */ /* 0x000fe200078f08ff */
[--C-:B--2---:R-:W-:Y:S01]  /*13030*/  @!P1 IMAD.WIDE R14, R5, 0x4, R6.reuse ;  /* 0x00000004050e9825 */ /* 0x104fe200078e0206 */
[----:B------:R1:W-:Y:S01]  /*13040*/  @!P4 ST.E.64 [R10.64], R154 ;  /* 0x0000009a0a00c985 */ /* 0x0003e2000c101b16 */
[----:B------:R-:W-:Y:S02]  /*13050*/  @!P6 LOP3.LUT R3, R3, 0xfffffffe, RZ, 0xc0, !PT ;  /* 0xfffffffe0303e812 */ /* 0x000fe400078ec0ff */
[----:B------:R-:W-:Y:S01]  /*13060*/  @!P0 IMAD.WIDE R4, R4, 0x4, R6 ;  /* 0x0000000404048825 */ /* 0x000fe200078e0206 */
[----:B------:R2:W-:Y:S01]  /*13070*/  @!P3 ST.E.64 [R12.64], R30 ;  /* 0x0000001e0c00b985 */ /* 0x0005e2000c101b16 */
[----:B------:R-:W-:-:S03]  /*13080*/  @!P5 LOP3.LUT R2, R2, 0xfffffffe, RZ, 0xc0, !PT ;  /* 0xfffffffe0202d812 */ /* 0x000fc600078ec0ff */
[----:B------:R3:W-:Y:S04]  /*13090*/  @!P2 ST.E.64 [R8.64], R34 ;  /* 0x000000220800a985 */ /* 0x0007e8000c101b16 */
[----:B------:R4:W-:Y:S04]  /*130a0*/  @!P1 ST.E.64 [R14.64], R38 ;  /* 0x000000260e009985 */ /* 0x0009e8000c101b16 */
[----:B------:R5:W-:Y:S01]  /*130b0*/  @!P0 ST.E.64 [R4.64], R42 ;  /* 0x0000002a04008985 */ /* 0x000be2000c101b16 */
[----:B-1----:R-:W-:-:S04]  /*130c0*/  IADD3 R10, R0, 0x60, RZ ;  /* 0x00000060000a7810 */ /* 0x002fc80007ffe0ff */
[----:B------:R-:W-:Y:S01]  /*130d0*/  ISETP.GE.AND P4, PT, R10, c[0x0][0x3c8], PT ;  /* 0x0000f2000a007a0c */ /* 0x000fe20003f86270 */
[--C-:B--2---:R-:W-:Y:S01]  /*130e0*/  @!P6 IMAD.WIDE R12, R3, 0x4, R6.reuse ;  /* 0x00000004030ce825 */ /* 0x104fe200078e0206 */
[C---:B------:R-:W-:Y:S02]  /*130f0*/  IADD3 R3, R0.reuse, 0x88, RZ ;  /* 0x0000008800037810 */ /* 0x040fe40007ffe0ff */
[C---:B---3--:R-:W-:Y:S02]  /*13100*/  IADD3 R9, R0.reuse, 0x68, RZ ;  /* 0x0000006800097810 */ /* 0x048fe40007ffe0ff */
[----:B------:R-:W-:Y:S01]  /*13110*/  IADD3 R8, R0, 0x70, RZ ;  /* 0x0000007000087810 */ /* 0x000fe20007ffe0ff */
[----:B------:R1:W-:Y:S01]  /*13120*/  @!P6 ST.E.64 [R12.64], R46 ;  /* 0x0000002e0c00e985 */ /* 0x0003e2000c101b16 */
[----:B------:R-:W-:Y:S01]  /*13130*/  ISETP.GE.AND P3, PT, R9, c[0x0][0x3c8], PT ;  /* 0x0000f20009007a0c */ /* 0x000fe20003f66270 */
[----:B----4-:R-:W-:Y:S01]  /*13140*/  @!P5 IMAD.WIDE R14, R2, 0x4, R6 ;  /* 0x00000004020ed825 */ /* 0x010fe200078e0206 */
[----:B------:R-:W-:-:S02]  /*13150*/  ISETP.GE.AND P2, PT, R8, c[0x0][0x3c8], PT ;  /* 0x0000f20008007a0c */ /* 0x000fc40003f46270 */
[C---:B-----5:R-:W-:Y:S02]  /*13160*/  IADD3 R5, R0.reuse, 0x78, RZ ;  /* 0x0000007800057810 */ /* 0x060fe40007ffe0ff */
[----:B------:R-:W-:Y:S01]  /*13170*/  IADD3 R4, R0, 0x80, RZ ;  /* 0x0000008000047810 */ /* 0x000fe20007ffe0ff */
[----:B------:R2:W-:Y:S01]  /*13180*/  @!P5 ST.E.64 [R14.64], R50 ;  /* 0x000000320e00d985 */ /* 0x0005e2000c101b16 */
[----:B------:R-:W-:Y:S02]  /*13190*/  ISETP.GE.AND P1, PT, R5, c[0x0][0x3c8], PT ;  /* 0x0000f20005007a0c */ /* 0x000fe40003f26270 */
[----:B------:R-:W-:Y:S02]  /*131a0*/  ISETP.GE.AND P0, PT, R4, c[0x0][0x3c8], PT ;  /* 0x0000f20004007a0c */ /* 0x000fe40003f06270 */
[----:B------:R-:W-:Y:S02]  /*131b0*/  @!P4 LEA.HI R10, R10, R10, RZ, 0x1 ;  /* 0x0000000a0a0ac211 */ /* 0x000fe400078f08ff */
[----:B------:R-:W-:-:S02]  /*131c0*/  @!P3 LEA.HI R9, R9, R9, RZ, 0x1 ;  /* 0x000000090909b211 */ /* 0x000fc400078f08ff */
[----:B------:R-:W-:Y:S02]  /*131d0*/  @!P2 LEA.HI R8, R8, R8, RZ, 0x1 ;  /* 0x000000080808a211 */ /* 0x000fe400078f08ff */
[----:B------:R-:W-:Y:S02]  /*131e0*/  @!P4 LOP3.LUT R10, R10, 0xfffffffe, RZ, 0xc0, !PT ;  /* 0xfffffffe0a0ac812 */ /* 0x000fe400078ec0ff */
[----:B------:R-:W-:Y:S02]  /*131f0*/  @!P3 LOP3.LUT R9, R9, 0xfffffffe, RZ, 0xc0, !PT ;  /* 0xfffffffe0909b812 */ /* 0x000fe400078ec0ff */
[----:B------:R-:W-:Y:S01]  /*13200*/  @!P1 LEA.HI R5, R5, R5, RZ, 0x1 ;  /* 0x0000000505059211 */ /* 0x000fe200078f08ff */
[----:B------:R-:W-:Y:S01]  /*13210*/  @!P4 IMAD.WIDE R10, R10, 0x4, R6 ;  /* 0x000000040a0ac825 */ /* 0x000fe200078e0206 */
[----:B------:R-:W-:Y:S02]  /*13220*/  @!P0 LEA.HI R4, R4, R4, RZ, 0x1 ;  /* 0x0000000404048211 */ /* 0x000fe400078f08ff */
[----:B------:R-:W-:-:S02]  /*13230*/  @!P2 LOP3.LUT R8, R8, 0xfffffffe, RZ, 0xc0, !PT ;  /* 0xfffffffe0808a812 */ /* 0x000fc400078ec0ff */
[----:B------:R-:W-:Y:S01]  /*13240*/  @!P1 LOP3.LUT R5, R5, 0xfffffffe, RZ, 0xc0, !PT ;  /* 0xfffffffe05059812 */ /* 0x000fe200078ec0ff */
[--C-:B-1----:R-:W-:Y:S01]  /*13250*/  @!P3 IMAD.WIDE R12, R9, 0x4, R6.reuse ;  /* 0x00000004090cb825 */ /* 0x102fe200078e0206 */
[----:B------:R-:W-:Y:S01]  /*13260*/  @!P0 LOP3.LUT R4, R4, 0xfffffffe, RZ, 0xc0, !PT ;  /* 0xfffffffe04048812 */ /* 0x000fe200078ec0ff */
[----:B------:R1:W-:Y:S01]  /*13270*/  @!P4 ST.E.64 [R10.64], R54 ;  /* 0x000000360a00c985 */ /* 0x0003e2000c101b16 */
[----:B------:R-:W-:Y:S01]  /*13280*/  IADD3 R2, R0, 0x90, RZ ;  /* 0x0000009000027810 */ /* 0x000fe20007ffe0ff */
[--C-:B------:R-:W-:Y:S01]  /*13290*/  @!P2 IMAD.WIDE R8, R8, 0x4, R6.reuse ;  /* 0x000000040808a825 */ /* 0x100fe200078e0206 */
[----:B------:R-:W-:Y:S01]  /*132a0*/  ISETP.GE.AND P6, PT, R3, c[0x0][0x3c8], PT ;  /* 0x0000f20003007a0c */ /* 0x000fe20003fc6270 */
[----:B------:R3:W-:Y:S01]  /*132b0*/  @!P3 ST.E.64 [R12.64], R58 ;  /* 0x0000003a0c00b985 */ /* 0x0007e2000c101b16 */
[----:B------:R-:W-:Y:S01]  /*132c0*/  ISETP.GE.AND P5, PT, R2, c[0x0][0x3c8], PT ;  /* 0x0000f20002007a0c */ /* 0x000fe20003fa6270 */
[--C-:B--2---:R-:W-:Y:S02]  /*132d0*/  @!P1 IMAD.WIDE R14, R5, 0x4, R6.reuse ;  /* 0x00000004050e9825 */ /* 0x104fe400078e0206 */
[----:B------:R2:W-:Y:S02]  /*132e0*/  @!P2 ST.E.64 [R8.64], R62 ;  /* 0x0000003e0800a985 */ /* 0x0005e4000c101b16 */
[----:B------:R-:W-:-:S02]  /*132f0*/  @!P0 IMAD.WIDE R4, R4, 0x4, R6 ;  /* 0x0000000404048825 */ /* 0x000fc400078e0206 */
[----:B------:R4:W-:Y:S04]  /*13300*/  @!P1 ST.E.64 [R14.64], R66 ;  /* 0x000000420e009985 */ /* 0x0009e8000c101b16 */
[----:B------:R5:W-:Y:S01]  /*13310*/  @!P0 ST.E.64 [R4.64], R70 ;  /* 0x0000004604008985 */ /* 0x000be2000c101b16 */
[----:B------:R-:W-:Y:S02]  /*13320*/  @!P6 LEA.HI R3, R3, R3, RZ, 0x1 ;  /* 0x000000030303e211 */ /* 0x000fe400078f08ff */
[----:B------:R-:W-:Y:S02]  /*13330*/  @!P5 LEA.HI R2, R2, R2, RZ, 0x1 ;  /* 0x000000020202d211 */ /* 0x000fe400078f08ff */
[----:B------:R-:W-:Y:S02]  /*13340*/  @!P6 LOP3.LUT R3, R3, 0xfffffffe, RZ, 0xc0, !PT ;  /* 0xfffffffe0303e812 */ /* 0x000fe400078ec0ff */
[----:B------:R-:W-:-:S02]  /*13350*/  @!P5 LOP3.LUT R2, R2, 0xfffffffe, RZ, 0xc0, !PT ;  /* 0xfffffffe0202d812 */ /* 0x000fc400078ec0ff */
[----:B-1----:R-:W-:-:S04]  /*13360*/  IADD3 R10, R0, 0x98, RZ ;  /* 0x00000098000a7810 */ /* 0x002fc80007ffe0ff */
[----:B------:R-:W-:Y:S01]  /*13370*/  ISETP.GE.AND P4, PT, R10, c[0x0][0x3c8], PT ;  /* 0x0000f2000a007a0c */ /* 0x000fe20003f86270 */
[--C-:B---3--:R-:W-:Y:S01]  /*13380*/  @!P6 IMAD.WIDE R12, R3, 0x4, R6.reuse ;  /* 0x00000004030ce825 */ /* 0x108fe200078e0206 */
[C---:B------:R-:W-:Y:S02]  /*13390*/  IADD3 R3, R0.reuse, 0xc0, RZ ;  /* 0x000000c000037810 */ /* 0x040fe40007ffe0ff */
[C---:B--2---:R-:W-:Y:S02]  /*133a0*/  IADD3 R9, R0.reuse, 0xa0, RZ ;  /* 0x000000a000097810 */ /* 0x044fe40007ffe0ff */
        /* <DEDUP_REMOVED lines=31> */
[----:B------:R-:W-:Y:S04]  /*135a0*/  @!P1 ST.E.64 [R14.64], R94 ;  /* 0x0000005e0e009985 */ /* 0x000fe8000c101b16 */
[----:B------:R4:W-:Y:S01]  /*135b0*/  @!P0 ST.E.64 [R4.64], R98 ;  /* 0x0000006204008985 */ /* 0x0009e2000c101b16 */
[----:B------:R-:W-:Y:S02]  /*135c0*/  @!P6 LEA.HI R3, R3, R3, RZ, 0x1 ;  /* 0x000000030303e211 */ /* 0x000fe400078f08ff */
[----:B------:R-:W-:Y:S02]  /*135d0*/  @!P5 LEA.HI R2, R2, R2, RZ, 0x1 ;  /* 0x000000020202d211 */ /* 0x000fe400078f08ff */
[----:B------:R-:W-:Y:S02]  /*135e0*/  @!P6 LOP3.LUT R3, R3, 0xfffffffe, RZ, 0xc0, !PT ;  /* 0xfffffffe0303e812 */ /* 0x000fe400078ec0ff */
[----:B------:R-:W-:-:S02]  /*135f0*/  @!P5 LOP3.LUT R2, R2, 0xfffffffe, RZ, 0xc0, !PT ;  /* 0xfffffffe0202d812 */ /* 0x000fc400078ec0ff */
[----:B-1----:R-:W-:-:S04]  /*13600*/  IADD3 R10, R0, 0xd0, RZ ;  /* 0x000000d0000a7810 */ /* 0x002fc80007ffe0ff */
[----:B------:R-:W-:Y:S01]  /*13610*/  ISETP.GE.AND P4, PT, R10, c[0x0][0x3c8], PT ;  /* 0x0000f2000a007a0c */ /* 0x000fe20003f86270 */
[----:B---3--:R-:W-:Y:S01]  /*13620*/  @!P6 IMAD.WIDE R12, R3, 0x4, R6 ;  /* 0x00000004030ce825 */ /* 0x008fe200078e0206 */
[----:B--2---:R-:W-:-:S03]  /*13630*/  IADD3 R9, R0, 0xd8, RZ ;  /* 0x000000d800097810 */ /* 0x004fc60007ffe0ff */
[----:B------:R-:W-:Y:S01]  /*13640*/  @!P5 IMAD.WIDE R2, R2, 0x4, R6 ;  /* 0x000000040202d825 */ /* 0x000fe200078e0206 */
[----:B------:R-:W-:Y:S01]  /*13650*/  IADD3 R8, R0, 0xe0, RZ ;  /* 0x000000e000087810 */ /* 0x000fe20007ffe0ff */
[----:B------:R-:W-:Y:S01]  /*13660*/  @!P6 ST.E.64 [R12.64], R102 ;  /* 0x000000660c00e985 */ /* 0x000fe2000c101b16 */
[----:B------:R-:W-:Y:S02]  /*13670*/  ISETP.GE.AND P3, PT, R9, c[0x0][0x3c8], PT ;  /* 0x0000f20009007a0c */ /* 0x000fe40003f66270 */
[----:B------:R-:W-:Y:S01]  /*13680*/  ISETP.GE.AND P2, PT, R8, c[0x0][0x3c8], PT ;  /* 0x0000f20008007a0c */ /* 0x000fe20003f46270 */
[----:B------:R1:W-:Y:S01]  /*13690*/  @!P5 ST.E.64 [R2.64], R106 ;  /* 0x0000006a0200d985 */ /* 0x0003e2000c101b16 */
[C---:B----4-:R-:W-:Y:S02]  /*136a0*/  IADD3 R5, R0.reuse, 0xe8, RZ ;  /* 0x000000e800057810 */ /* 0x050fe40007ffe0ff */
[----:B------:R-:W-:Y:S02]  /*136b0*/  IADD3 R4, R0, 0xf0, RZ ;  /* 0x000000f000047810 */ /* 0x000fe40007ffe0ff */
[----:B------:R-:W-:-:S02]  /*136c0*/  ISETP.GE.AND P1, PT, R5, c[0x0][0x3c8], PT ;  /* 0x0000f20005007a0c */ /* 0x000fc40003f26270 */
[----:B------:R-:W-:Y:S02]  /*136d0*/  ISETP.GE.AND P0, PT, R4, c[0x0][0x3c8], PT ;  /* 0x0000f20004007a0c */ /* 0x000fe40003f06270 */
[----:B------:R-:W-:Y:S02]  /*136e0*/  @!P4 LEA.HI R10, R10, R10, RZ, 0x1 ;  /* 0x0000000a0a0ac211 */ /* 0x000fe400078f08ff */
[----:B------:R-:W-:Y:S02]  /*136f0*/  @!P3 LEA.HI R9, R9, R9, RZ, 0x1 ;  /* 0x000000090909b211 */ /* 0x000fe400078f08ff */
[----:B------:R-:W-:Y:S02]  /*13700*/  @!P2 LEA.HI R8, R8, R8, RZ, 0x1 ;  /* 0x000000080808a211 */ /* 0x000fe400078f08ff */
[----:B------:R-:W-:Y:S02]  /*13710*/  @!P4 LOP3.LUT R10, R10, 0xfffffffe, RZ, 0xc0, !PT ;  /* 0xfffffffe0a0ac812 */ /* 0x000fe400078ec0ff */
[----:B------:R-:W-:-:S02]  /*13720*/  @!P3 LOP3.LUT R9, R9, 0xfffffffe, RZ, 0xc0, !PT ;  /* 0xfffffffe0909b812 */ /* 0x000fc400078ec0ff */
[----:B------:R-:W-:Y:S01]  /*13730*/  @!P1 LEA.HI R5, R5, R5, RZ, 0x1 ;  /* 0x0000000505059211 */ /* 0x000fe200078f08ff */
[--C-:B------:R-:W-:Y:S01]  /*13740*/  @!P4 IMAD.WIDE R10, R10, 0x4, R6.reuse ;  /* 0x000000040a0ac825 */ /* 0x100fe200078e0206 */
[----:B------:R-:W-:Y:S02]  /*13750*/  @!P0 LEA.HI R4, R4, R4, RZ, 0x1 ;  /* 0x0000000404048211 */ /* 0x000fe400078f08ff */
[----:B------:R-:W-:Y:S02]  /*13760*/  @!P2 LOP3.LUT R8, R8, 0xfffffffe, RZ, 0xc0, !PT ;  /* 0xfffffffe0808a812 */ /* 0x000fe400078ec0ff */
[----:B------:R-:W-:Y:S01]  /*13770*/  @!P1 LOP3.LUT R5, R5, 0xfffffffe, RZ, 0xc0, !PT ;  /* 0xfffffffe05059812 */ /* 0x000fe200078ec0ff */
[----:B------:R2:W-:Y:S01]  /*13780*/  @!P4 ST.E.64 [R10.64], R110 ;  /* 0x0000006e0a00c985 */ /* 0x0005e2000c101b16 */
[----:B------:R-:W-:Y:S01]  /*13790*/  @!P0 LOP3.LUT R4, R4, 0xfffffffe, RZ, 0xc0, !PT ;  /* 0xfffffffe04048812 */ /* 0x000fe200078ec0ff */
[----:B-1----:R-:W-:Y:S01]  /*137a0*/  @!P3 IMAD.WIDE R2, R9, 0x4, R6 ;  /* 0x000000040902b825 */ /* 0x002fe200078e0206 */
[----:B------:R-:W-:-:S03]  /*137b0*/  IADD3 R0, R0, 0xf8, RZ ;  /* 0x000000f800007810 */ /* 0x000fc60007ffe0ff */
        /* <DEDUP_REMOVED lines=14> */
.L_x_442:
[----:B------:R-:W3:Y:S02]  /*138a0*/  S2R R3, SR_TID.X ;  /* 0x0000000000037919 */ /* 0x000ee40000002100 */
[----:B---3--:R-:W-:-:S13]  /*138b0*/  ISETP.GT.AND P0, PT, R3, 0x7f, PT ;  /* 0x0000007f0300780c */ /* 0x008fda0003f04270 */
[----:B------:R-:W-:Y:S05]  /*138c0*/  @P0 EXIT ;  /* 0x000000000000094d */ /* 0x000fea0003800000 */
[----:B------:R-:W3:Y:S01]  /*138d0*/  S2R R7, SR_CTAID.X ;  /* 0x0000000000077919 */ /* 0x000ee20000002500 */
[----:B------:R-:W-:-:S05]  /*138e0*/  MOV R0, c[0x0][0x4e8] ;  /* 0x00013a0000007a02 */ /* 0x000fca0000000f00 */
[----:B-1----:R-:W-:Y:S01]  /*138f0*/  IMAD R2, R0, c[0x0][0x388], RZ ;  /* 0x0000e20000027a24 */ /* 0x002fe200078e02ff */
[----:B---3--:R-:W-:-:S04]  /*13900*/  LEA R7, R7, R3, 0x7 ;  /* 0x0000000307077211 */ /* 0x008fc800078e38ff */
[----:B------:R-:W-:-:S13]  /*13910*/  ISETP.GE.AND P0, PT, R7, R2, PT ;  /* 0x000000020700720c */ /* 0x000fda0003f06270 */
[----:B------:R-:W-:Y:S05]  /*13920*/  @P0 EXIT ;  /* 0x000000000000094d */ /* 0x000fea0003800000 */
[----:B------:R-:W1:Y:S01]  /*13930*/  S2R R4, SR_CTAID.Z ;  /* 0x0000000000047919 */ /* 0x000e620000002700 */
[----:B------:R-:W-:Y:S01]  /*13940*/  USHF.R.S32.HI UR6, URZ, 0x1f, UR11 ;  /* 0x0000001f3f067899 */ /* 0x000fe2000801140b */
[----:B------:R-:W-:Y:S01]  /*13950*/  ISETP.NE.AND P0, PT, R0, 0x1, PT ;  /* 0x000000010000780c */ /* 0x000fe20003f05270 */
[----:B------:R-:W-:Y:S01]  /*13960*/  ULDC.64 UR4, c[0x0][0x4d0] ;  /* 0x0001340000047ab9 */ /* 0x000fe20000000a00 */
[----:B------:R-:W3:Y:S01]  /*13970*/  S2R R3, SR_CTAID.Y ;  /* 0x0000000000037919 */ /* 0x000ee20000002600 */
        /* <DEDUP_REMOVED lines=14> */
[----:B---3--:R-:W-:Y:S02]  /*13a60*/  IMAD R2, R2, c[0x0][0x550], R3 ;  /* 0x0001540002027a24 */ /* 0x008fe400078e0203 */
[----:B------:R-:W-:Y:S01]  /*13a70*/  IMAD R0, R4, c[0x0][0x4dc], R0 ;  /* 0x0001370004007a24 */ /* 0x000fe200078e0200 */
[----:B------:R-:W-:Y:S02]  /*13a80*/  IADD3 R4, -R6, RZ, RZ ;  /* 0x000000ff06047210 */ /* 0x000fe40007ffe1ff */
[----:B------:R-:W-:Y:S01]  /*13a90*/  SHF.R.S32.HI R3, RZ, 0x1f, R2 ;  /* 0x0000001fff037819 */ /* 0x000fe20000011402 */
[----:B------:R-:W-:Y:S01]  /*13aa0*/  IMAD.IADD R9, R0, 0x1, R9 ;  /* 0x0000000100097824 */ /* 0x000fe200078e0209 */
[----:B------:R-:W-:Y:S01]  /*13ab0*/  SHF.R.S32.HI R0, RZ, 0x1f, R6 ;  /* 0x0000001fff007819 */ /* 0x000fe20000011406 */
[----:B------:R-:W-:-:S02]  /*13ac0*/  IMAD R4, R4, c[0x0][0x4e8], R7 ;  /* 0x00013a0004047a24 */ /* 0x000fc400078e0207 */
[----:B------:R-:W-:Y:S02]  /*13ad0*/  IMAD R3, R3, c[0x0][0x4e0], RZ ;  /* 0x0001380003037a24 */ /* 0x000fe400078e02ff */
[----:B------:R-:W-:-:S04]  /*13ae0*/  IMAD.WIDE.U32 R8, R2, c[0x0][0x4e0], R8 ;  /* 0x0001380002087a25 */ /* 0x000fc800078e0008 */
[----:B------:R-:W-:Y:S01]  /*13af0*/  IMAD R3, R2, c[0x0][0x4e4], R3 ;  /* 0x0001390002037a24 */ /* 0x000fe200078e0203 */
[----:B------:R-:W-:Y:S02]  /*13b00*/  SHF.R.S32.HI R2, RZ, 0x1f, R4 ;  /* 0x0000001fff027819 */ /* 0x000fe40000011404 */
[----:B------:R-:W-:-:S03]  /*13b10*/  IADD3 R6, P0, R6, R8, RZ ;  /* 0x0000000806067210 */ /* 0x000fc60007f1e0ff */
[----:B------:R-:W-:Y:S01]  /*13b20*/  IMAD R2, R2, c[0x0][0x4c8], RZ ;  /* 0x0001320002027a24 */ /* 0x000fe200078e02ff */
[----:B------:R-:W-:Y:S02]  /*13b30*/  IADD3.X R7, R0, R9, R3, P0, !PT ;  /* 0x0000000900077210 */ /* 0x000fe400007fe403 */
[----:B------:R-:W-:Y:S01]  /*13b40*/  MOV R0, 0xff800000 ;  /* 0xff80000000007802 */ /* 0x000fe20000000f00 */
[C---:B------:R-:W-:Y:S02]  /*13b50*/  IMAD R2, R4.reuse, c[0x0][0x4cc], R2 ;  /* 0x0001330004027a24 */ /* 0x040fe400078e0202 */
[----:B------:R-:W-:-:S05]  /*13b60*/  IMAD.WIDE.U32 R6, R4, c[0x0][0x4c8], R6 ;  /* 0x0001320004067a25 */ /* 0x000fca00078e0006 */
[----:B------:R-:W-:Y:S02]  /*13b70*/  IADD3 R2, R7, R2, RZ ;  /* 0x0000000207027210 */ /* 0x000fe40007ffe0ff */
[----:B------:R-:W-:-:S04]  /*13b80*/  LEA R4, P0, R6, c[0x0][0x4a8], 0x2 ;  /* 0x00012a0006047a11 */ /* 0x000fc800078010ff */
[----:B------:R-:W-:-:S05]  /*13b90*/  LEA.HI.X R5, R6, c[0x0][0x4ac], R2, 0x2, P0 ;  /* 0x00012b0006057a11 */ /* 0x000fca00000f1402 */
[----:B------:R-:W-:Y:S01]  /*13ba0*/  STG.E [R4.64], R0 ;  /* 0x0000000004007986 */ /* 0x000fe2000c101916 */
[----:B------:R-:W-:Y:S05]  /*13bb0*/  EXIT ;  /* 0x000000000000794d */ /* 0x000fea0003800000 */
.L_x_389:
[----:B------:R-:W-:Y:S01]  /*13bc0*/  IMAD.MOV.U32 R15, RZ, RZ, R11 ;  /* 0x000000ffff0f7224 */ /* 0x000fe200078e000b */
[----:B------:R-:W-:Y:S01]  /*13bd0*/  MOV R14, 0x1 ;  /* 0x00000001000e7802 */ /* 0x000fe20000000f00 */
[----:B---3--:R-:W-:Y:S01]  /*13be0*/  IMAD.MOV.U32 R13, RZ, RZ, 0x181f ;  /* 0x0000181fff0d7424 */ /* 0x008fe200078e00ff */
[----:B------:R-:W-:Y:S02]  /*13bf0*/  MOV R12, 0x13c10 ;  /* 0x00013c10000c7802 */ /* 0x000fe40000000f00 */
[----:B------:R-:W-:Y:S05]  /*13c00*/  CALL.REL.NOINC `($__internal_8_$__cuda_sm70_shflsync_idx_p) ;  /* 0x0000029000007944 */ /* 0x000fea0003c00000 */
[----:B------:R-:W-:Y:S01]  /*13c10*/  IMAD.MOV.U32 R11, RZ, RZ, R13 ;  /* 0x000000ffff0b7224 */ /* 0x000fe200078e000d */
[----:B------:R-:W-:Y:S01]  /*13c20*/  MOV R14, 0x1 ;  /* 0x00000001000e7802 */ /* 0x000fe20000000f00 */
[----:B------:R-:W-:Y:S01]  /*13c30*/  IMAD.MOV.U32 R15, RZ, RZ, R8 ;  /* 0x000000ffff0f7224 */ /* 0x000fe200078e0008 */
[----:B------:R-:W-:Y:S02]  /*13c40*/  MOV R13, 0x181f ;  /* 0x0000181f000d7802 */ /* 0x000fe40000000f00 */
[----:B------:R-:W-:Y:S02]  /*13c50*/  MOV R12, 0x13c70 ;  /* 0x00013c70000c7802 */ /* 0x000fe40000000f00 */
[----:B-1---5:R-:W-:Y:S05]  /*13c60*/  CALL.REL.NOINC `($__internal_8_$__cuda_sm70_shflsync_idx_p) ;  /* 0x0000023000007944 */ /* 0x022fea0003c00000 */
[----:B------:R-:W-:Y:S01]  /*13c70*/  MOV R8, R13 ;  /* 0x0000000d00087202 */ /* 0x000fe20000000f00 */
[----:B-1---5:R-:W-:Y:S05]  /*13c80*/  BRA `(.L_x_445) ;  /* 0xfffee93000007947 */ /* 0x022fea000383ffff */
.L_x_408:
[----:B--2---:R-:W-:Y:S01]  /*13c90*/  MOV R13, 0x181f ;  /* 0x0000181f000d7802 */ /* 0x004fe20000000f00 */
[----:B------:R-:W-:Y:S01]  /*13ca0*/  IMAD.MOV.U32 R14, RZ, RZ, 0x1 ;  /* 0x00000001ff0e7424 */ /* 0x000fe200078e00ff */
[----:B------:R-:W-:Y:S02]  /*13cb0*/  MOV R12, 0x13cd0 ;  /* 0x00013cd0000c7802 */ /* 0x000fe40000000f00 */
[----:B-1----:R-:W-:Y:S05]  /*13cc0*/  CALL.REL.NOINC `($__internal_8_$__cuda_sm70_shflsync_idx_p) ;  /* 0x000001d000007944 */ /* 0x002fea0003c00000 */
[----:B------:R-:W-:Y:S01]  /*13cd0*/  MOV R14, 0x1 ;  /* 0x00000001000e7802 */ /* 0x000fe20000000f00 */
[----:B------:R-:W-:Y:S01]  /*13ce0*/  IMAD.MOV.U32 R7, RZ, RZ, R13 ;  /* 0x000000ffff077224 */ /* 0x000fe200078e000d */
[----:B------:R-:W-:Y:S01]  /*13cf0*/  MOV R13, 0x181f ;  /* 0x0000181f000d7802 */ /* 0x000fe20000000f00 */
[----:B-----5:R-:W-:Y:S01]  /*13d00*/  IMAD.MOV.U32 R15, RZ, RZ, R0 ;  /* 0x000000ffff0f7224 */ /* 0x020fe200078e0000 */
[----:B------:R-:W-:Y:S02]  /*13d10*/  MOV R12, 0x13d30 ;  /* 0x00013d30000c7802 */ /* 0x000fe40000000f00 */
[----:B-1----:R-:W-:Y:S05]  /*13d20*/  CALL.REL.NOINC `($__internal_8_$__cuda_sm70_shflsync_idx_p) ;  /* 0x0000017000007944 */ /* 0x002fea0003c00000 */
[----:B-1---5:R-:W-:-:S05]  /*13d30*/  BRA `(.L_x_446) ;  /* 0xffff24b000007947 */ /* 0x022fca000383ffff */
.L_x_425:
[----:B--2---:R-:W-:Y:S01]  /*13d40*/  MOV R13, 0x181f ;  /* 0x0000181f000d7802 */ /* 0x004fe20000000f00 */
[----:B------:R-:W-:Y:S01]  /*13d50*/  IMAD.MOV.U32 R14, RZ, RZ, 0x1 ;  /* 0x00000001ff0e7424 */ /* 0x000fe200078e00ff */
[----:B------:R-:W-:Y:S02]  /*13d60*/  MOV R12, 0x13d80 ;  /* 0x00013d80000c7802 */ /* 0x000fe40000000f00 */
[----:B-1----:R-:W-:Y:S05]  /*13d70*/  CALL.REL.NOINC `($__internal_8_$__cuda_sm70_shflsync_idx_p) ;  /* 0x0000012000007944 */ /* 0x002fea0003c00000 */
[----:B------:R-:W-:Y:S01]  /*13d80*/  MOV R14, 0x1 ;  /* 0x00000001000e7802 */ /* 0x000fe20000000f00 */
[----:B------:R-:W-:Y:S01]  /*13d90*/  IMAD.MOV.U32 R21, RZ, RZ, R13 ;  /* 0x000000ffff157224 */ /* 0x000fe200078e000d */
[----:B------:R-:W-:Y:S01]  /*13da0*/  MOV R13, 0x181f ;  /* 0x0000181f000d7802 */ /* 0x000fe20000000f00 */
[----:B------:R-:W-:Y:S01]  /*13db0*/  IMAD.MOV.U32 R15, RZ, RZ, R20 ;  /* 0x000000ffff0f7224 */ /* 0x000fe200078e0014 */
[----:B------:R-:W-:Y:S02]  /*13dc0*/  MOV R12, 0x13de0 ;  /* 0x00013de0000c7802 */ /* 0x000fe40000000f00 */
[----:B-1---5:R-:W-:Y:S05]  /*13dd0*/  CALL.REL.NOINC `($__internal_8_$__cuda_sm70_shflsync_idx_p) ;  /* 0x000000c000007944 */ /* 0x022fea0003c00000 */
[----:B-1---5:R-:W-:-:S05]  /*13de0*/  BRA `(.L_x_447) ;  /* 0xffff65c000007947 */ /* 0x022fca000383ffff */
.L_x_431:
[----:B-1----:R-:W-:Y:S01]  /*13df0*/  MOV R13, 0x181f ;  /* 0x0000181f000d7802 */ /* 0x002fe20000000f00 */
[----:B------:R-:W-:Y:S01]  /*13e00*/  IMAD.MOV.U32 R14, RZ, RZ, 0x1 ;  /* 0x00000001ff0e7424 */ /* 0x000fe200078e00ff */
[----:B------:R-:W-:Y:S02]  /*13e10*/  MOV R12, 0x13e30 ;  /* 0x00013e30000c7802 */ /* 0x000fe40000000f00 */
[----:B------:R-:W-:Y:S05]  /*13e20*/  CALL.REL.NOINC `($__internal_8_$__cuda_sm70_shflsync_idx_p) ;  /* 0x0000007000007944 */ /* 0x000fea0003c00000 */
[----:B------:R-:W-:Y:S01]  /*13e30*/  MOV R14, 0x1 ;  /* 0x00000001000e7802 */ /* 0x000fe20000000f00 */
[----:B------:R-:W-:Y:S01]  /*13e40*/  IMAD.MOV.U32 R5, RZ, RZ, R13 ;  /* 0x000000ffff057224 */ /* 0x000fe200078e000d */
[----:B------:R-:W-:Y:S01]  /*13e50*/  MOV R13, 0x181f ;  /* 0x0000181f000d7802 */ /* 0x000fe20000000f00 */
[----:B------:R-:W-:Y:S01]  /*13e60*/  IMAD.MOV.U32 R15, RZ, RZ, R4 ;  /* 0x000000ffff0f7224 */ /* 0x000fe200078e0004 */
[----:B------:R-:W-:Y:S02]  /*13e70*/  MOV R12, 0x13e90 ;  /* 0x00013e90000c7802 */ /* 0x000fe40000000f00 */
[----:B-1---5:R-:W-:Y:S05]  /*13e80*/  CALL.REL.NOINC `($__internal_8_$__cuda_sm70_shflsync_idx_p) ;  /* 0x0000001000007944 */ /* 0x022fea0003c00000 */
[----:B-1---5:R-:W-:-:S05]  /*13e90*/  BRA `(.L_x_448) ;  /* 0xffff96f000007947 */ /* 0x022fca000383ffff */
        .weak           $__internal_8_$__cuda_sm70_shflsync_idx_p
        .type           $__internal_8_$__cuda_sm70_shflsync_idx_p,@function
        .size           $__internal_8_$__cuda_sm70_shflsync_idx_p,(.L_x_3239 - $__internal_8_$__cuda_sm70_shflsync_idx_p)
$__internal_8_$__cuda_sm70_shflsync_idx_p:
[----:B------:R1:W-:Y:S02]  /*13ea0*/  STL [R1+0x58], R0 ;  /* 0x0000580001007387 */ /* 0x0003e40000100800 */
[----:B-1----:R-:W-:-:S04]  /*13eb0*/  MOV R0, 0xffffffff ;  /* 0xffffffff00007802 */ /* 0x002fc80000000f00 */
[----:B------:R-:W-:Y:S04]  /*13ec0*/  WARPSYNC R0 ;  /* 0x0000000000007348 */ /* 0x000fe80003800000 */
[----:B------:R1:W2:Y:S04]  /*13ed0*/  SHFL.IDX PT, R13, R15, R14, R13 ;  /* 0x0000000e0f0d7389 */ /* 0x0002a800000e000d */
[----:B-1----:R1:W5:Y:S01]  /*13ee0*/  LDL.LU R0, [R1+0x58] ;  /* 0x0000580001007983 */ /* 0x0023620000300800 */
[----:B------:R-:W-:Y:S02]  /*13ef0*/  MOV R14, R12 ;  /* 0x0000000c000e7202 */ /* 0x000fe40000000f00 */
[----:B------:R-:W-:-:S04]  /*13f00*/  MOV R15, 0x0 ;  /* 0x00000000000f7802 */ /* 0x000fc80000000f00 */
[----:B--2---:R-:W-:Y:S05]  /*13f10*/  RET.REL.NODEC R14 `(_ZN7cutlass13device_kernelIN5flash19enable_sm80_to_sm89INS1_16FlashAttnFwdSm80INS1_25CollectiveMainloopFwdSm80ILi8ELi1ELb1EN4cute5tupleIJNS5_1CILi128EEENS7_ILi48EEENS7_ILi256EEEEEELi256ENS_10bfloat16_tEfNS_4arch4Sm80ELb0ELb1ELb1ELb0ELb1ELb0ELb1ELb1EEENS1_21CollectiveEpilogueFwdINS6_IJS8_SA_S9_EEENS6_IJNS7_ILi1EEESI_SI_EEESC_SE_Li256ELb0ELb1ELb1ELb0EEENS1_19SingleTileSchedulerILb0ELb1ELb1ELi128EEEEEEEEEvNT_6ParamsE) ;  /* 0xfffec0e00e007950 */ /* 0x004fea0003c3ffff */
.L_x_449:
        /* <DEDUP_REMOVED lines=14> */
.L_x_3239:


//--------------------- .text._ZN7cutlass13device_kernelIN5flash19enable_sm80_to_sm89INS1_16FlashAttnFwdSm80INS1_25CollectiveMainloopFwdSm80ILi8ELi1ELb1EN4cute5tupleIJNS5_1CILi128EEENS7_ILi48EEENS7_ILi256EEEEEELi256ENS_10bfloat16_tEfNS_4arch4Sm80ELb0ELb1ELb1ELb1ELb1ELb0ELb1ELb1EEENS1_21CollectiveEpilogueFwdINS6_IJS8_SA_S9_EEENS6_IJNS7_ILi1EEESI_SI_EEESC_SE_Li256ELb1ELb1ELb1ELb0EEENS1_36VarlenDynamicPersistentTileSchedulerILi128ELi48ELi256ELi256ELb1ELb1ELb0ELb1ELb0ELb1EEEEEEEEEvNT_6ParamsE --------------------------
	.section	.text._ZN7cutlass13device_kernelIN5flash19enable_sm80_to_sm89INS1_16FlashAttnFwdSm80INS1_25CollectiveMainloopFwdSm80ILi8ELi1ELb1EN4cute5tupleIJNS5_1CILi128EEENS7_ILi48EEENS7_ILi256EEEEEELi256ENS_10bfloat16_tEfNS_4arch4Sm80ELb0ELb1ELb1ELb1ELb1ELb0ELb1ELb1EEENS1_21CollectiveEpilogueFwdINS6_IJS8_SA_S9_EEENS6_IJNS7_ILi1EEESI_SI_EEESC_SE_Li256ELb1ELb1ELb1ELb0EEENS1_36VarlenDynamicPersistentTileSchedulerILi128ELi48ELi256ELi256ELb1ELb1ELb0ELb1ELb0ELb1EEEEEEEEEvNT_6ParamsE,"ax",@progbits
	.sectioninfo	@"SHI_REGISTERS=255"
	.align	128
.text._ZN7cutlass13device_kernelIN5flash19enable_sm80_to_sm89INS1_16FlashAttnFwdSm80INS1_25CollectiveMainloopFwdSm80ILi8ELi1ELb1EN4cute5tupleIJNS5_1CILi128EEENS7_ILi48EEENS7_ILi256EEEEEELi256ENS_10bfloat16_tEfNS_4arch4Sm80ELb0ELb1ELb1ELb1ELb1ELb0ELb1ELb1EEENS1_21CollectiveEpilogueFwdINS6_IJS8_SA_S9_EEENS6_IJNS7_ILi1EEESI_SI_EEESC_SE_Li256ELb1ELb1ELb1ELb0EEENS1_36VarlenDynamicPersistentTileSchedulerILi128ELi48ELi256ELi256ELb1ELb1ELb0ELb1ELb0ELb1EEEEEEEEEvNT_6ParamsE:
        .type           _ZN7cutlass13device_kernelIN5flash19enable_sm80_to_sm89INS1_16FlashAttnFwdSm80INS1_25CollectiveMainloopFwdSm80ILi8ELi1ELb1EN4cute5tupleIJNS5_1CILi128EEENS7_ILi48EEENS7_ILi256EEEEEELi256ENS_10bfloat16_tEfNS_4arch4Sm80ELb0ELb1ELb1ELb1ELb1ELb0ELb1ELb1EEENS1_21CollectiveEpilogueFwdINS6_IJS8_SA_S9_EEENS6_IJNS7_ILi1EEESI_SI_EEESC_SE_Li256ELb1ELb1ELb1ELb0EEENS1_36VarlenDynamicPersistentTileSchedulerILi128ELi48ELi256ELi256ELb1ELb1ELb0ELb1ELb0ELb1EEEEEEEEEvNT_6ParamsE,@function
        .size           _ZN7cutlass13device_kernelIN5flash19enable_sm80_to_sm89INS1_16FlashAttnFwdSm80INS1_25CollectiveMainloopFwdSm80ILi8ELi1ELb1EN4cute5tupleIJNS5_1CILi128EEENS7_ILi48EEENS7_ILi256EEEEEELi256ENS_10bfloat16_tEfNS_4arch4Sm80ELb0ELb1ELb1ELb1ELb1ELb0ELb1ELb1EEENS1_21CollectiveEpilogueFwdINS6_IJS8_SA_S9_EEENS6_IJNS7_ILi1EEESI_SI_EEESC_SE_Li256ELb1ELb1ELb1ELb0EEENS1_36VarlenDynamicPersistentTileSchedulerILi128ELi48ELi256ELi256ELb1ELb1ELb0ELb1ELb0ELb1EEEEEEEEEvNT_6ParamsE,(.L_x_3241 - _ZN7cutlass13device_kernelIN5flash19enable_sm80_to_sm89INS1_16FlashAttnFwdSm80INS1_25CollectiveMainloopFwdSm80ILi8ELi1ELb1EN4cute5tupleIJNS5_1CILi128EEENS7_ILi48EEENS7_ILi256EEEEEELi256ENS_10bfloat16_tEfNS_4arch4Sm80ELb0ELb1ELb1ELb1ELb1ELb0ELb1ELb1EEENS1_21CollectiveEpilogueFwdINS6_IJS8_SA_S9_EEENS6_IJNS7_ILi1EEESI_SI_EEESC_SE_Li256ELb1ELb1ELb1ELb0EEENS1_36VarlenDynamicPersistentTileSchedulerILi128ELi48ELi256ELi256ELb1ELb1ELb0ELb1ELb0ELb1EEEEEEEEEvNT_6ParamsE)
        .other          _ZN7cutlass13device_kernelIN5flash19enable_sm80_to_sm89INS1_16FlashAttnFwdSm80INS1_25CollectiveMainloopFwdSm80ILi8ELi1ELb1EN4cute5tupleIJNS5_1CILi128EEENS7_ILi48EEENS7_ILi256EEEEEELi256ENS_10bfloat16_tEfNS_4arch4Sm80ELb0ELb1ELb1ELb1ELb1ELb0ELb1ELb1EEENS1_21CollectiveEpilogueFwdINS6_IJS8_SA_S9_EEENS6_IJNS7_ILi1EEESI_SI_EEESC_SE_Li256ELb1ELb1ELb1ELb0EEENS1_36VarlenDynamicPersistentTileSchedulerILi128ELi48ELi256ELi256ELb1ELb1ELb0ELb1ELb0ELb1EEEEEEEEEvNT_6ParamsE,@"STO_CUDA_ENTRY STV_DEFAULT"
_ZN7cutlass13device_kernelIN5flash19enable_sm80_to_sm89INS1_16FlashAttnFwdSm80INS1_25CollectiveMainloopFwdSm80ILi8ELi1ELb1EN4cute5tupleIJNS5_1CILi128EEENS7_ILi48EEENS7_ILi256EEEEEELi256ENS_10bfloat16_tEfNS_4arch4Sm80ELb0ELb1ELb1ELb1ELb1ELb0ELb1ELb1EEENS1_21CollectiveEpilogueFwdINS6_IJS8_SA_S9_EEENS6_IJNS7_ILi1EEESI_SI_EEESC_SE_Li256ELb1ELb1ELb1ELb0EEENS1_36VarlenDynamicPersistentTileSchedulerILi128ELi48ELi256ELi256ELb1ELb1ELb0ELb1ELb0ELb1EEEEEEEEEvNT_6ParamsE:
        /* <DEDUP_REMOVED lines=15> */
[----:B------:R-:W-:-:S03]  /*00f0*/  CS2R R8, SRZ ;  /* 0x0000000000087805 */ /* 0x000fc6000001ff00 */
[----:B------:R-:W-:-:S04]  /*0100*/  ISETP.NE.AND P6, PT, R13, 0x1f, PT ;  /* 0x0000001f0d00780c */ /* 0x000fc80003fc5270 */
[----:B------:R-:W-:-:S13]  /*0110*/  ISETP.GE.OR P0, PT, R13, c[0x0][0x53c], !P6 ;  /* 0x00014f000d007a0c */ /* 0x000fda0007706670 */
[----:B-1----:R-:W-:Y:S02]  /*0120*/  @!P0 IMAD.MOV.U32 R4, RZ, RZ, 0x4 ;  /* 0x00000004ff048424 */ /* 0x002fe400078e00ff */
[----:B------:R-:W-:Y:S02]  /*0130*/  @!P0 IMAD.MOV.U32 R2, RZ, RZ, 0x4 ;  /* 0x00000004ff028424 */ /* 0x000fe400078e00ff */
[----:B------:R-:W-:-:S04]  /*0140*/  @!P0 IMAD.WIDE.U32 R4, R13, R4, c[0x0][0x580] ;  /* 0x000160000d048625 */ /* 0x000fc800078e0004 */
[C---:B------:R-:W-:Y:S01]  /*0150*/  @!P0 IMAD.WIDE.U32 R2, R13.reuse, R2, c[0x0][0x578] ;  /* 0x00015e000d028625 */ /* 0x040fe200078e0002 */
[----:B------:R-:W2:Y:S04]  /*0160*/  @!P0 LDG.E R9, [R4.64] ;  /* 0x0000000604098981 */ /* 0x000ea8000c1e1900 */
[----:B------:R-:W2:Y:S01]  /*0170*/  @!P0 LDG.E R8, [R2.64] ;  /* 0x0000000602088981 */ /* 0x000ea2000c1e1900 */
[C---:B------:R-:W-:Y:S01]  /*0180*/  ISETP.NE.AND P5, PT, R13.reuse, RZ, PT ;  /* 0x000000ff0d00720c */ /* 0x040fe20003fa5270 */
[----:B------:R-:W1:Y:S01]  /*0190*/  S2UR UR4, SR_CTAID.X ;  /* 0x00000000000479c3 */ /* 0x000e620000002500 */
[C---:B------:R-:W-:Y:S01]  /*01a0*/  ISETP.GE.U32.AND P4, PT, R13.reuse, 0x2, PT ;  /* 0x000000020d00780c */ /* 0x040fe20003f86070 */
[----:B------:R-:W-:Y:S01]  /*01b0*/  IMAD.MOV.U32 R7, RZ, RZ, RZ ;  /* 0x000000ffff077224 */ /* 0x000fe200078e00ff */
        /* <DEDUP_REMOVED lines=26> */
.L_x_455:
[----:B------:R-:W-:-:S04]  /*0360*/  IADD3 R0, R7, 0x1f, RZ ;  /* 0x0000001f07007810 */ /* 0x000fc80007ffe0ff */
[----:B------:R-:W-:-:S13]  /*0370*/  ISETP.GE.AND P0, PT, R0, c[0x0][0x53c], PT ;  /* 0x00014f0000007a0c */ /* 0x000fda0003f06270 */
[----:B------:R-:W-:Y:S05]  /*0380*/  @P0 BRA `(.L_x_452) ;  /* 0x00000c4000000947 */ /* 0x000fea0003800000 */
[----:B------:R-:W-:Y:S01]  /*0390*/  MOV R7, R0 ;  /* 0x0000000000077202 */ /* 0x000fe20000000f00 */
[----:B------:R-:W-:-:S03]  /*03a0*/  CS2R R8, SRZ ;  /* 0x0000000000087805 */ /* 0x000fc6000001ff00 */
[----:B------:R-:W-:-:S04]  /*03b0*/  IADD3 R0, R13, R7, RZ ;  /* 0x000000070d007210 */ /* 0x000fc80007ffe0ff */
[----:B------:R-:W-:-:S13]  /*03c0*/  ISETP.GE.OR P0, PT, R0, c[0x0][0x53c], !P6 ;  /* 0x00014f0000007a0c */ /* 0x000fda0007706670 */
[----:B------:R-:W-:Y:S02]  /*03d0*/  @!P0 MOV R2, 0x4 ;  /* 0x0000000400028802 */ /* 0x000fe40000000f00 */
[----:B------:R-:W-:-:S03]  /*03e0*/  @!P0 MOV R3, 0x4 ;  /* 0x0000000400038802 */ /* 0x000fc60000000f00 */
[----:B------:R-:W-:-:S04]  /*03f0*/  @!P0 IMAD.WIDE R4, R0, R2, c[0x0][0x580] ;  /* 0x0001600000048625 */ /* 0x000fc800078e0202 */
[----:B------:R-:W-:Y:S01]  /*0400*/  @!P0 IMAD.WIDE R2, R0, R3, c[0x0][0x578] ;  /* 0x00015e0000028625 */ /* 0x000fe200078e0203 */
[----:B------:R-:W2:Y:S04]  /*0410*/  @!P0 LDG.E R9, [R4.64] ;  /* 0x0000000604098981 */ /* 0x000ea8000c1e1900 */
[----:B------:R-:W2:Y:S02]  /*0420*/  @!P0 LDG.E R8, [R2.64] ;  /* 0x0000000602088981 */ /* 0x000ea4000c1e1900 */
[----:B--2---:R-:W-:Y:S01]  /*0430*/  IMAD R5, R9, R8, RZ ;  /* 0x0000000809057224 */ /* 0x004fe200078e02ff */
[----:B------:R-:W-:Y:S05]  /*0440*/  BRA.DIV ~URZ, `(.L_x_453) ;  /* 0x000198727f007947 */ /* 0x000fea000b800000 */
[----:B------:R1:W2:Y:S02]  /*0450*/  SHFL.UP PT, R0, R5, 0x1, RZ ;  /* 0x0420000005007989 */ /* 0x0002a400000e00ff */
.L_x_633:
        /* <DEDUP_REMOVED lines=16> */
.L_x_634:
[----:B--2---:R-:W-:-:S05]  /*0560*/  IMAD R0, R0, c[0x0][0x538], RZ ;  /* 0x00014e0000007a24 */ /* 0x004fca00078e02ff */
[----:B------:R-:W-:-:S04]  /*0570*/  IADD3 R6, R0, R6, RZ ;  /* 0x0000000600067210 */ /* 0x000fc80007ffe0ff */
[----:B------:R-:W-:-:S13]  /*0580*/  ISETP.GT.AND P0, PT, R6, UR4, PT ;  /* 0x0000000406007c0c */ /* 0x000fda000bf04270 */
[----:B-1----:R-:W-:Y:S05]  /*0590*/  @!P0 BRA `(.L_x_455) ;  /* 0xfffffdc000008947 */ /* 0x002fea000383ffff */
.L_x_451:
[----:B------:R-:W-:-:S05]  /*05a0*/  IADD3 R10, -R0, R6, RZ ;  /* 0x00000006000a7210 */ /* 0x000fca0007ffe1ff */
[----:B------:R-:W-:-:S05]  /*05b0*/  IMAD R0, R4, c[0x0][0x538], R10 ;  /* 0x00014e0004007a24 */ /* 0x000fca00078e020a */
[----:B------:R-:W-:Y:S01]  /*05c0*/  ISETP.GT.AND P0, PT, R0, UR4, PT ;  /* 0x0000000400007c0c */ /* 0x000fe2000bf04270 */
[----:B------:R-:W-:-:S12]  /*05d0*/  BRA.DIV ~URZ, `(.L_x_456) ;  /* 0x000199227f007947 */ /* 0x000fd8000b800000 */
[----:B------:R-:W-:-:S04]  /*05e0*/  VOTE.ANY R6, PT, !P0 ;  /* 0x0000000000067806 */ /* 0x000fc800040e0100 */
.L_x_635:
[----:B------:R-:W1:Y:S02]  /*05f0*/  POPC R0, R6 ;  /* 0x0000000600007309 */ /* 0x000e640000000000 */
[----:B-1----:R-:W-:-:S05]  /*0600*/  IADD3 R2, R0, R7, RZ ;  /* 0x0000000700027210 */ /* 0x002fca0007ffe0ff */
[----:B------:R1:W-:Y:S01]  /*0610*/  STL [R1+0xcc], R2 ;  /* 0x0000cc0201007387 */ /* 0x0003e20000100800 */
[----:B------:R-:W-:Y:S05]  /*0620*/  BRA.DIV ~URZ, `(.L_x_457) ;  /* 0x000199227f007947 */ /* 0x000fea000b800000 */
[----:B------:R2:W3:Y:S01]  /*0630*/  SHFL.IDX PT, R12, R9, R0, 0x1f ;  /* 0x00001f00090c7589 */ /* 0x0004e200000e0000 */
[----:B------:R-:W-:-:S03]  /*0640*/  MOV R5, RZ ;  /* 0x000000ff00057202 */ /* 0x000fc60000000f00 */
[----:B------:R2:W4:Y:S04]  /*0650*/  SHFL.IDX PT, R9, R8, R0, 0x1f ;  /* 0x00001f0008097589 */ /* 0x00052800000e0000 */
.L_x_636:
[----:B------:R-:W-:Y:S01]  /*0660*/  ISETP.NE.AND P0, PT, R6, RZ, PT ;  /* 0x000000ff0600720c */ /* 0x000fe20003f05270 */
[----:B------:R-:W-:-:S12]  /*0670*/  BSSY B0, `(.L_x_458) ;  /* 0x0000005000007945 */ /* 0x000fd80003800000 */
[----:B------:R-:W-:Y:S05]  /*0680*/  @!P0 BRA `(.L_x_459) ;  /* 0x0000003000008947 */ /* 0x000fea0003800000 */
[----:B--2---:R-:W-:Y:S01]  /*0690*/  IADD3 R0, R0, -0x1, RZ ;  /* 0xffffffff00007810 */ /* 0x004fe20007ffe0ff */
[----:B------:R-:W-:Y:S05]  /*06a0*/  BRA.DIV ~URZ, `(.L_x_460) ;  /* 0x000199c27f007947 */ /* 0x000fea000b800000 */
[----:B------:R2:W1:Y:S02]  /*06b0*/  SHFL.IDX PT, R5, R4, R0, 0x1f ;  /* 0x00001f0004057589 */ /* 0x00046400000e0000 */
.L_x_459:
[----:B------:R-:W-:Y:S05]  /*06c0*/  BSYNC B0 ;  /* 0x0000000000007941 */ /* 0x000fea0003800000 */
.L_x_458:
[----:B-12---:R-:W-:Y:S01]  /*06d0*/  IMAD R0, R5, c[0x0][0x538], R10 ;  /* 0x00014e0005007a24 */ /* 0x006fe200078e020a */
[----:B----4-:R-:W-:Y:S01]  /*06e0*/  ISETP.NE.AND P0, PT, R9, 0x1, PT ;  /* 0x000000010900780c */ /* 0x010fe20003f05270 */
[----:B------:R-:W-:Y:S03]  /*06f0*/  BSSY B0, `(.L_x_461) ;  /* 0x0000089000007945 */ /* 0x000fe60003800000 */
[----:B------:R1:W-:Y:S01]  /*0700*/  STL [R1+0xc0], R0 ;  /* 0x0000c00001007387 */ /* 0x0003e20000100800 */
[----:B------:R-:W-:-:S08]  /*0710*/  IADD3 R11, -R0, UR4, RZ ;  /* 0x00000004000b7c10 */ /* 0x000fd0000fffe1ff */
[----:B------:R-:W-:Y:S05]  /*0720*/  @!P0 BRA `(.L_x_462) ;  /* 0x000003f000008947 */ /* 0x000fea0003800000 */
[-C--:B-1-3--:R-:W-:Y:S02]  /*0730*/  IABS R0, R12.reuse ;  /* 0x0000000c00007213 */ /* 0x08afe40000000000 */
[----:B------:R-:W-:-:S03]  /*0740*/  IABS R6, R12 ;  /* 0x0000000c00067213 */ /* 0x000fc60000000000 */
[----:B------:R-:W-:Y:S01]  /*0750*/  IMAD.MOV.U32 R5, RZ, RZ, R0 ;  /* 0x000000ffff057224 */ /* 0x000fe200078e0000 */
[----:B------:R-:W-:-:S03]  /*0760*/  IABS R0, R9 ;  /* 0x0000000900007213 */ /* 0x000fc60000000000 */
[----:B------:R-:W1:Y:S02]  /*0770*/  I2F.RP R2, R5 ;  /* 0x0000000500027306 */ /* 0x000e640000209400 */
[----:B------:R-:W-:Y:S01]  /*0780*/  IMAD.MOV.U32 R8, RZ, RZ, R0 ;  /* 0x000000ffff087224 */ /* 0x000fe200078e0000 */
[----:B------:R-:W-:-:S05]  /*0790*/  IABS R0, R11 ;  /* 0x0000000b00007213 */ /* 0x000fca0000000000 */
[----:B------:R-:W-:Y:S08]  /*07a0*/  I2F.RP R7, R8 ;  /* 0x0000000800077306 */ /* 0x000ff00000209400 */
[----:B-1----:R-:W1:Y:S02]  /*07b0*/  MUFU.RCP R2, R2 ;  /* 0x0000000200027308 */ /* 0x002e640000001000 */
[----:B-1----:R-:W-:-:S06]  /*07c0*/  IADD3 R2, R2, 0xffffffe, RZ ;  /* 0x0ffffffe02027810 */ /* 0x002fcc0007ffe0ff */
[----:B------:R-:W1:Y:S02]  /*07d0*/  F2I.FTZ.U32.TRUNC.NTZ R3, R2 ;  /* 0x0000000200037305 */ /* 0x000e64000021f000 */
[----:B-1----:R-:W-:-:S04]  /*07e0*/  IMAD.MOV R2, RZ, RZ, -R3 ;  /* 0x000000ffff027224 */ /* 0x002fc800078e0a03 */
[----:B------:R-:W-:Y:S02]  /*07f0*/  IMAD R4, R2, R5, RZ ;  /* 0x0000000502047224 */ /* 0x000fe400078e02ff */
[----:B------:R-:W-:-:S04]  /*0800*/  IMAD.MOV.U32 R2, RZ, RZ, RZ ;  /* 0x000000ffff027224 */ /* 0x000fc800078e00ff */
[----:B------:R-:W-:Y:S01]  /*0810*/  IMAD.HI.U32 R2, R3, R4, R2 ;  /* 0x0000000403027227 */ /* 0x000fe200078e0002 */
[----:B------:R-:W-:-:S03]  /*0820*/  MOV R3, R0 ;  /* 0x0000000000037202 */ /* 0x000fc60000000f00 */
[----:B------:R-:W-:Y:S02]  /*0830*/  IMAD.MOV R0, RZ, RZ, -R6 ;  /* 0x000000ffff007224 */ /* 0x000fe400078e0a06 */
        /* <DEDUP_REMOVED lines=28> */
[----:B------:R-:W-:-:S03]  /*0a00*/  IMAD.MOV R5, RZ, RZ, -R4 ;  /* 0x000000ffff057224 */ /* 0x000fc600078e0a04 */
        /* <DEDUP_REMOVED lines=10> */
[----:B------:R-:W-:-:S04]  /*0ab0*/  IMAD.MOV R2, RZ, RZ, -R0 ;  /* 0x000000ffff027224 */ /* 0x000fc800078e0a00 */
[C---:B------:R-:W-:Y:S01]  /*0ac0*/  IMAD R3, R9.reuse, R2, R4 ;  /* 0x0000000209037224 */ /* 0x040fe200078e0204 */
[----:B------:R-:W-:Y:S01]  /*0ad0*/  LEA R2, R9, R0, 0x18 ;  /* 0x0000000009027211 */ /* 0x000fe200078ec0ff */
[----:B------:R-:W-:-:S04]  /*0ae0*/  IMAD R0, R12, R5, R11 ;  /* 0x000000050c007224 */ /* 0x000fc800078e020b */
[----:B------:R-:W-:-:S05]  /*0af0*/  IMAD R2, R3, 0x10000, R2 ;  /* 0x0001000003027824 */ /* 0x000fca00078e0202 */
[----:B------:R1:W-:Y:S01]  /*0b00*/  STL [R1+0xc8], R2 ;  /* 0x0000c80201007387 */ /* 0x0003e20000100800 */
[----:B------:R-:W-:Y:S05]  /*0b10*/  BRA `(.L_x_463) ;  /* 0x0000046000007947 */ /* 0x000fea0003800000 */
.L_x_462:
[----:B------:R-:W2:Y:S01]  /*0b20*/  LDL R3, [R1+0xcc] ;  /* 0x0000cc0001037983 */ /* 0x000ea20000100800 */
[----:B------:R-:W-:-:S04]  /*0b30*/  IMAD.MOV.U32 R2, RZ, RZ, 0x4 ;  /* 0x00000004ff027424 */ /* 0x000fc800078e00ff */
[----:B--2---:R-:W-:-:S05]  /*0b40*/  IMAD.WIDE R2, R3, R2, c[0x0][0x590] ;  /* 0x0001640003027625 */ /* 0x004fca00078e0202 */
[----:B------:R-:W2:Y:S02]  /*0b50*/  LDG.E R7, [R2.64] ;  /* 0x0000000602077981 */ /* 0x000ea4000c1e1900 */
[----:B--23--:R-:W-:-:S05]  /*0b60*/  IMAD R9, R7, R12, RZ ;  /* 0x0000000c07097224 */ /* 0x00cfca00078e02ff */
[-C--:B-1----:R-:W-:Y:S02]  /*0b70*/  IABS R0, R9.reuse ;  /* 0x0000000900007213 */ /* 0x082fe40000000000 */
[----:B------:R-:W-:-:S03]  /*0b80*/  IABS R8, R9 ;  /* 0x0000000900087213 */ /* 0x000fc60000000000 */
[----:B------:R-:W-:-:S04]  /*0b90*/  IMAD.MOV.U32 R6, RZ, RZ, R0 ;  /* 0x000000ffff067224 */ /* 0x000fc800078e0000 */
[----:B------:R-:W1:Y:S08]  /*0ba0*/  I2F.RP R2, R6 ;  /* 0x0000000600027306 */ /* 0x000e700000209400 */
[----:B-1----:R-:W1:Y:S02]  /*0bb0*/  MUFU.RCP R2, R2 ;  /* 0x0000000200027308 */ /* 0x002e640000001000 */
[----:B-1----:R-:W-:-:S06]  /*0bc0*/  IADD3 R2, R2, 0xffffffe, RZ ;  /* 0x0ffffffe02027810 */ /* 0x002fcc0007ffe0ff */
[----:B------:R-:W1:Y:S02]  /*0bd0*/  F2I.FTZ.U32.TRUNC.NTZ R3, R2 ;  /* 0x0000000200037305 */ /* 0x000e64000021f000 */
[----:B-1----:R-:W-:-:S04]  /*0be0*/  IMAD.MOV R0, RZ, RZ, -R3 ;  /* 0x000000ffff007224 */ /* 0x002fc800078e0a03 */
[----:B------:R-:W-:Y:S01]  /*0bf0*/  IMAD.MOV.U32 R2, RZ, RZ, R0 ;  /* 0x000000ffff027224 */ /* 0x000fe200078e0000 */
[----:B------:R-:W-:-:S03]  /*0c00*/  IABS R0, R11 ;  /* 0x0000000b00007213 */ /* 0x000fc60000000000 */
[----:B------:R-:W-:Y:S01]  /*0c10*/  IMAD R4, R2, R6, RZ ;  /* 0x0000000602047224 */ /* 0x000fe200078e02ff */
[----:B------:R-:W-:Y:S01]  /*0c20*/  MOV R5, R0 ;  /* 0x0000000000057202 */ /* 0x000fe20000000f00 */
[----:B------:R-:W-:-:S04]  /*0c30*/  IMAD.MOV.U32 R2, RZ, RZ, RZ ;  /* 0x000000ffff027224 */ /* 0x000fc800078e00ff */
[----:B------:R-:W-:-:S04]  /*0c40*/  IMAD.HI.U32 R0, R3, R4, R2 ;  /* 0x0000000403007227 */ /* 0x000fc800078e0002 */
[----:B------:R-:W-:Y:S02]  /*0c50*/  IMAD.MOV R2, RZ, RZ, -R8 ;  /* 0x000000ffff027224 */ /* 0x000fe400078e0a08 */
        /* <DEDUP_REMOVED lines=9> */
[----:B------:R-:W-:-:S04]  /*0cf0*/  @P2 IADD3 R0, R0, 0x1, RZ ;  /* 0x0000000100002810 */ /* 0x000fc80007ffe0ff */
[----:B------:R-:W-:-:S05]  /*0d00*/  MOV R4, R0 ;  /* 0x0000000000047202 */ /* 0x000fca0000000f00 */
[----:B------:R-:W-:Y:S01]  /*0d10*/  @!P1 IMAD.MOV R4, RZ, RZ, -R4 ;  /* 0x000000ffff049224 */ /* 0x000fe200078e0a04 */
[----:B------:R-:W-:-:S05]  /*0d20*/  @!P0 LOP3.LUT R4, RZ, R9, RZ, 0x33, !PT ;  /* 0x00000009ff048212 */ /* 0x000fca00078e33ff */
[----:B------:R-:W-:-:S05]  /*0d30*/  IMAD R10, R7, R4, RZ ;  /* 0x00000004070a7224 */ /* 0x000fca00078e02ff */
[----:B------:R-:W-:-:S04]  /*0d40*/  IADD3 R0, -R10, c[0x0][0x538], RZ ;  /* 0x00014e000a007a10 */ /* 0x000fc80007ffe1ff */
[----:B------:R-:W-:-:S04]  /*0d50*/  IMNMX R6, R7, R0, PT ;  /* 0x0000000007067217 */ /* 0x000fc80003800200 */
[----:B------:R-:W-:-:S05]  /*0d60*/  IABS R0, R6 ;  /* 0x0000000600007213 */ /* 0x000fca0000000000 */
[----:B------:R-:W-:-:S04]  /*0d70*/  IMAD.MOV.U32 R5, RZ, RZ, R0 ;  /* 0x000000ffff057224 */ /* 0x000fc800078e0000 */
[----:B------:R-:W1:Y:S08]  /*0d80*/  I2F.RP R2, R5 ;  /* 0x0000000500027306 */ /* 0x000e700000209400 */
[----:B-1----:R-:W1:Y:S02]  /*0d90*/  MUFU.RCP R2, R2 ;  /* 0x0000000200027308 */ /* 0x002e640000001000 */
[----:B-1----:R-:W-:-:S06]  /*0da0*/  IADD3 R2, R2, 0xffffffe, RZ ;  /* 0x0ffffffe02027810 */ /* 0x002fcc0007ffe0ff */
[----:B------:R1:W2:Y:S02]  /*0db0*/  F2I.FTZ.U32.TRUNC.NTZ R3, R2 ;  /* 0x0000000200037305 */ /* 0x0002a4000021f000 */
[----:B-1----:R-:W-:Y:S01]  /*0dc0*/  IMAD.MOV R2, RZ, RZ, -R4 ;  /* 0x000000ffff027224 */ /* 0x002fe200078e0a04 */
[----:B--2---:R-:W-:-:S03]  /*0dd0*/  IADD3 R0, RZ, -R3, RZ ;  /* 0x80000003ff007210 */ /* 0x004fc60007ffe0ff */
[----:B------:R-:W-:Y:S01]  /*0de0*/  IMAD R8, R9, R2, R11 ;  /* 0x0000000209087224 */ /* 0x000fe200078e020b */
[----:B------:R-:W-:Y:S01]  /*0df0*/  IABS R9, R6 ;  /* 0x0000000600097213 */ /* 0x000fe20000000000 */
[----:B------:R-:W-:-:S03]  /*0e00*/  IMAD.MOV.U32 R2, RZ, RZ, R0 ;  /* 0x000000ffff027224 */ /* 0x000fc600078e0000 */
[----:B------:R-:W-:Y:S01]  /*0e10*/  IABS R0, R8 ;  /* 0x0000000800007213 */ /* 0x000fe20000000000 */
[----:B------:R-:W-:Y:S02]  /*0e20*/  IMAD R7, R2, R5, RZ ;  /* 0x0000000502077224 */ /* 0x000fe400078e02ff */
[----:B------:R-:W-:Y:S02]  /*0e30*/  IMAD.MOV.U32 R2, RZ, RZ, RZ ;  /* 0x000000ffff027224 */ /* 0x000fe400078e00ff */
[----:B------:R-:W-:Y:S01]  /*0e40*/  IMAD.MOV.U32 R4, RZ, RZ, R0 ;  /* 0x000000ffff047224 */ /* 0x000fe200078e0000 */
[----:B------:R-:W-:Y:S01]  /*0e50*/  IADD3 R0, RZ, -R9, RZ ;  /* 0x80000009ff007210 */ /* 0x000fe20007ffe0ff */
[----:B------:R-:W-:-:S04]  /*0e60*/  IMAD.HI.U32 R3, R3, R7, R2 ;  /* 0x0000000703037227 */ /* 0x000fc800078e0002 */
[----:B------:R-:W-:Y:S02]  /*0e70*/  IMAD.MOV.U32 R2, RZ, RZ, R0 ;  /* 0x000000ffff027224 */ /* 0x000fe400078e0000 */
[----:B------:R-:W-:Y:S01]  /*0e80*/  IMAD.HI.U32 R0, R3, R4, RZ ;  /* 0x0000000403007227 */ /* 0x000fe200078e00ff */
[----:B------:R-:W-:-:S03]  /*0e90*/  IADD3 R3, R10, 0x1000000, R8 ;  /* 0x010000000a037810 */ /* 0x000fc60007ffe008 */
[----:B------:R-:W-:-:S05]  /*0ea0*/  IMAD R2, R0, R2, R4 ;  /* 0x0000000200027224 */ /* 0x000fca00078e0204 */
[----:B------:R-:W-:-:S13]  /*0eb0*/  ISETP.GT.U32.AND P0, PT, R5, R2, PT ;  /* 0x000000020500720c */ /* 0x000fda0003f04070 */
[----:B------:R-:W-:Y:S01]  /*0ec0*/  @!P0 IMAD.IADD R2, R2, 0x1, -R5 ;  /* 0x0000000102028824 */ /* 0x000fe200078e0a05 */
[----:B------:R-:W-:Y:S02]  /*0ed0*/  @!P0 IADD3 R0, R0, 0x1, RZ ;  /* 0x0000000100008810 */ /* 0x000fe40007ffe0ff */
[----:B------:R-:W-:Y:S02]  /*0ee0*/  ISETP.NE.AND P0, PT, R6, RZ, PT ;  /* 0x000000ff0600720c */ /* 0x000fe40003f05270 */
[----:B------:R-:W-:Y:S02]  /*0ef0*/  ISETP.GE.U32.AND P2, PT, R2, R5, PT ;  /* 0x000000050200720c */ /* 0x000fe40003f46070 */
[----:B------:R-:W-:-:S04]  /*0f00*/  LOP3.LUT R2, R8, R6, RZ, 0x3c, !PT ;  /* 0x0000000608027212 */ /* 0x000fc800078e3cff */
[----:B------:R-:W-:Y:S01]  /*0f10*/  ISETP.GE.AND P1, PT, R2, RZ, PT ;  /* 0x000000ff0200720c */ /* 0x000fe20003f26270 */
[----:B------:R-:W-:-:S06]  /*0f20*/  IMAD.MOV R2, RZ, RZ, -R6 ;  /* 0x000000ffff027224 */ /* 0x000fcc00078e0a06 */
[----:B------:R-:W-:-:S06]  /*0f30*/  @P2 IADD3 R0, R0, 0x1, RZ ;  /* 0x0000000100002810 */ /* 0x000fcc0007ffe0ff */
[----:B------:R-:W-:Y:S02]  /*0f40*/  @!P1 IADD3 R0, -R0, RZ, RZ ;  /* 0x000000ff00009210 */ /* 0x000fe40007ffe1ff */
[----:B------:R-:W-:-:S05]  /*0f50*/  @!P0 LOP3.LUT R0, RZ, R6, RZ, 0x33, !PT ;  /* 0x00000006ff008212 */ /* 0x000fca00078e33ff */
[----:B------:R-:W-:-:S05]  /*0f60*/  IMAD R2, R0, R2, R3 ;  /* 0x0000000200027224 */ /* 0x000fca00078e0203 */
[----:B------:R1:W-:Y:S02]  /*0f70*/  STL [R1+0xc8], R2 ;  /* 0x0000c80201007387 */ /* 0x0003e40000100800 */
.L_x_463:
[----:B------:R-:W-:Y:S05]  /*0f80*/  BSYNC B0 ;  /* 0x0000000000007941 */ /* 0x000fea0003800000 */
.L_x_461:
[----:B------:R-:W-:-:S04]  /*0f90*/  LOP3.LUT R0, RZ, R0, RZ, 0x33, !PT ;  /* 0x00000000ff007212 */ /* 0x000fc800078e33ff */
[----:B------:R-:W-:-:S05]  /*0fa0*/  IADD3 R0, R0, R12, RZ ;  /* 0x0000000c00007210 */ /* 0x000fca0007ffe0ff */
[----:B------:R2:W-:Y:S01]  /*0fb0*/  STL [R1+0xc4], R0 ;  /* 0x0000c40001007387 */ /* 0x0005e20000100800 */
[----:B------:R-:W-:Y:S05]  /*0fc0*/  BRA `(.L_x_464) ;  /* 0x0000006000007947 */ /* 0x000fea0003800000 */
.L_x_452:
[----:B------:R-:W-:Y:S01]  /*0fd0*/  MOV R0, UR4 ;  /* 0x0000000400007c02 */ /* 0x000fe20008000f00 */
[----:B------:R-:W-:Y:S04]  /*0fe0*/  STL [R1+0xc4], RZ ;  /* 0x0000c4ff01007387 */ /* 0x000fe80000100800 */
[----:B------:R-:W-:Y:S04]  /*0ff0*/  STL [R1+0xc8], RZ ;  /* 0x0000c8ff01007387 */ /* 0x000fe80000100800 */
[----:B------:R1:W-:Y:S02]  /*1000*/  STL [R1+0xc0], R0 ;  /* 0x0000c00001007387 */ /* 0x0003e40000100800 */
[----:B-1----:R-:W-:-:S05]  /*1010*/  MOV R0, c[0x0][0x53c] ;  /* 0x00014f0000007a02 */ /* 0x002fca0000000f00 */
[----:B------:R1:W-:Y:S02]  /*1020*/  STL [R1+0xcc], R0 ;  /* 0x0000cc0001007387 */ /* 0x0003e40000100800 */
.L_x_464:
[----:B------:R-:W3:Y:S04]  /*1030*/  LDL R4, [R1+0xc0] ;  /* 0x0000c00001047983 */ /* 0x000ee80000100800 */
[----:B------:R-:W3:Y:S04]  /*1040*/  LDL R5, [R1+0xc4] ;  /* 0x0000c40001057983 */ /* 0x000ee80000100800 */
[----:B------:R-:W3:Y:S04]  /*1050*/  LDL R6, [R1+0xc8] ;  /* 0x0000c80001067983 */ /* 0x000ee80000100800 */
[----:B------:R-:W3:Y:S01]  /*1060*/  LDL R7, [R1+0xcc] ;  /* 0x0000cc0001077983 */ /* 0x000ee20000100800 */
[----:B------:R-:W-:Y:S01]  /*1070*/  ISETP.NE.AND P0, PT, R13, RZ, PT ;  /* 0x000000ff0d00720c */ /* 0x000fe20003f05270 */
[----:B------:R-:W-:-:S12]  /*1080*/  WARPSYNC 0xffffffff ;  /* 0xffffffff00007948 */ /* 0x000fd80003800000 */
[----:B---3--:R3:W-:Y:S04]  /*1090*/  @!P0 STS.128 [0x1a080], R4 ;  /* 0x01a08004ff008388 */ /* 0x0087e80000000c00 */
[----:B------:R-:W-:Y:S06]  /*10a0*/  BAR.ARV 0x5, 0x100 ;  /* 0x0144000000007b1d */ /* 0x000fec0000002000 */
.L_x_450:
[----:B-12---:R-:W2:Y:S02]  /*10b0*/  LDL R0, [R1+0xcc] ;  /* 0x0000cc0001007983 */ /* 0x006ea40000100800 */
[----:B--2---:R-:W-:-:S13]  /*10c0*/  ISETP.GE.AND P0, PT, R0, c[0x0][0x53c], PT ;  /* 0x00014f0000007a0c */ /* 0x004fda0003f06270 */
[----:B------:R-:W-:Y:S05]  /*10d0*/  @P0 EXIT ;  /* 0x000000000000094d */ /* 0x000fea0003800000 */
[----:B------:R-:W1:Y:S01]  /*10e0*/  S2R R16, SR_TID.X ;  /* 0x0000000000107919 */ /* 0x000e620000002100 */
[----:B------:R-:W-:Y:S02]  /*10f0*/  ULDC UR5, c[0x0][0x2ac] ;  /* 0x0000ab0000057ab9 */ /* 0x000fe40000000800 */
[----:B------:R-:W-:Y:S02]  /*1100*/  ULDC UR4, c[0x0][0x1d0] ;  /* 0x0000740000047ab9 */ /* 0x000fe40000000800 */
[----:B------:R-:W-:Y:S01]  /*1110*/  UIMAD UR5, UR5, UR4, URZ ;  /* 0x00000004050572a4 */ /* 0x000fe2000f8e023f */
[----:B-1-3--:R-:W-:-:S04]  /*1120*/  SHF.R.S32.HI R7, RZ, 0x1f, R16 ;  /* 0x0000001fff077819 */ /* 0x00afc80000011410 */
        /* <DEDUP_REMOVED lines=17> */
[----:B------:R-:W-:Y:S01]  /*1240*/  LEA.HI R7, R7, R16, RZ, 0x6 ;  /* 0x0000001007077211 */ /* 0x000fe200078f30ff */
[----:B------:R-:W-:Y:S01]  /*1250*/  IMAD.IADD R20, R16, 0x1, -R4 ;  /* 0x0000000110147824 */ /* 0x000fe200078e0a04 */
[----:B------:R-:W-:Y:S01]  /*1260*/  SHF.R.S32.HI R4, RZ, 0x1f, R2 ;  /* 0x0000001fff047819 */ /* 0x000fe20000011402 */
[----:B------:R-:W-:Y:S01]  /*1270*/  IMAD.IADD R8, R8, 0x1, -R0 ;  /* 0x0000000108087824 */ /* 0x000fe200078e0a00 */
[----:B------:R-:W-:Y:S01]  /*1280*/  LOP3.LUT R0, R3, 0x1c0, RZ, 0xc0, !PT ;  /* 0x000001c003007812 */ /* 0x000fe200078ec0ff */
[----:B------:R-:W-:Y:S01]  /*1290*/  IMAD.SHL.U32 R19, R20, 0x8, RZ ;  /* 0x0000000814137824 */ /* 0x000fe200078e00ff */
[----:B------:R-:W-:Y:S01]  /*12a0*/  LEA.HI R14, R4, R2, RZ, 0x3 ;  /* 0x00000002040e7211 */ /* 0x000fe200078f18ff */
[----:B------:R-:W-:Y:S01]  /*12b0*/  IMAD.SHL.U32 R6, R20, 0x40, RZ ;  /* 0x0000004014067824 */ /* 0x000fe200078e00ff */
[----:B------:R-:W-:Y:S01]  /*12c0*/  SHF.R.U32.HI R5, RZ, 0x3, R0 ;  /* 0x00000003ff057819 */ /* 0x000fe20000011600 */
[----:B------:R-:W-:Y:S01]  /*12d0*/  IMAD.SHL.U32 R7, R7, 0x8, RZ ;  /* 0x0000000807077824 */ /* 0x000fe200078e00ff */
[----:B------:R-:W-:Y:S01]  /*12e0*/  LOP3.LUT R3, R0, 0x38, R19, 0xf8, !PT ;  /* 0x0000003800037812 */ /* 0x000fe200078ef813 */
[----:B------:R-:W-:Y:S01]  /*12f0*/  STL [R1+0x40], R19 ;  /* 0x0000401301007387 */ /* 0x000fe20000100800 */
[----:B------:R-:W-:-:S02]  /*1300*/  LOP3.LUT R4, R14, 0xfffffff8, RZ, 0xc0, !PT ;  /* 0xfffffff80e047812 */ /* 0x000fc400078ec0ff */
[----:B------:R-:W-:Y:S02]  /*1310*/  LOP3.LUT R12, R3, R5, RZ, 0x3c, !PT ;  /* 0x00000005030c7212 */ /* 0x000fe400078e3cff */
[----:B------:R-:W-:Y:S01]  /*1320*/  LOP3.LUT R3, R10, 0xffffffe0, RZ, 0xc0, !PT ;  /* 0xffffffe00a037812 */ /* 0x000fe200078ec0ff */
[----:B------:R-:W-:Y:S01]  /*1330*/  IMAD.IADD R5, R2, 0x1, -R4 ;  /* 0x0000000102057824 */ /* 0x000fe200078e0a04 */
[----:B------:R-:W-:Y:S02]  /*1340*/  LOP3.LUT R0, R6, 0x1c0, RZ, 0xc0, !PT ;  /* 0x000001c006007812 */ /* 0x000fe400078ec0ff */
[----:B------:R-:W-:Y:S01]  /*1350*/  LOP3.LUT R6, R8, 0x1, RZ, 0xc0, !PT ;  /* 0x0000000108067812 */ /* 0x000fe200078ec0ff */
[----:B------:R-:W-:Y:S01]  /*1360*/  IMAD.IADD R18, R16, 0x1, -R3 ;  /* 0x0000000110127824 */ /* 0x000fe200078e0a03 */
[----:B------:R-:W-:Y:S02]  /*1370*/  LOP3.LUT R4, R0, 0x8, R9, 0xf8, !PT ;  /* 0x0000000800047812 */ /* 0x000fe400078ef809 */
[----:B------:R-:W-:-:S02]  /*1380*/  SHF.R.U32.HI R2, RZ, 0x3, R0 ;  /* 0x00000003ff027819 */ /* 0x000fc40000011600 */
[--C-:B------:R-:W-:Y:S02]  /*1390*/  SHF.R.S32.HI R9, RZ, 0x5, R10.reuse ;  /* 0x00000005ff097819 */ /* 0x100fe4000001140a */
[----:B------:R-:W-:Y:S02]  /*13a0*/  SHF.R.S32.HI R0, RZ, 0x1f, R10 ;  /* 0x0000001fff007819 */ /* 0x000fe4000001140a */
[----:B------:R-:W-:Y:S02]  /*13b0*/  SHF.R.S32.HI R11, RZ, 0x1f, R18 ;  /* 0x0000001fff0b7819 */ /* 0x000fe40000011412 */
[----:B------:R-:W-:Y:S02]  /*13c0*/  LEA.HI R0, R0, R9, RZ, 0x3 ;  /* 0x0000000900007211 */ /* 0x000fe400078f18ff */
[----:B------:R-:W-:Y:S01]  /*13d0*/  LOP3.LUT R3, R15, 0xfffffffc, RZ, 0xc0, !PT ;  /* 0xfffffffc0f037812 */ /* 0x000fe200078ec0ff */
[----:B------:R-:W-:Y:S01]  /*13e0*/  IMAD.MOV.U32 R15, RZ, RZ, 0x20 ;  /* 0x00000020ff0f7424 */ /* 0x000fe200078e00ff */
[----:B------:R-:W-:-:S02]  /*13f0*/  LOP3.LUT R0, R0, 0xffffff8, RZ, 0xc0, !PT ;  /* 0x0ffffff800007812 */ /* 0x000fc400078ec0ff */
[----:B------:R-:W-:Y:S01]  /*1400*/  LEA.HI R11, R11, R18, RZ, 0x2 ;  /* 0x000000120b0b7211 */ /* 0x000fe200078f10ff */
[----:B------:R-:W-:Y:S01]  /*1410*/  IMAD.IADD R3, R16, 0x1, -R3 ;  /* 0x0000000110037824 */ /* 0x000fe200078e0a03 */
[----:B------:R-:W-:Y:S01]  /*1420*/  LOP3.LUT R10, R4, R2, RZ, 0x3c, !PT ;  /* 0x00000002040a7212 */ /* 0x000fe200078e3cff */
[----:B------:R-:W-:Y:S01]  /*1430*/  IMAD.IADD R4, R9, 0x1, -R0 ;  /* 0x0000000109047824 */ /* 0x000fe200078e0a00 */
[----:B------:R-:W-:Y:S01]  /*1440*/  SHF.R.S32.HI R2, RZ, 0x2, R11 ;  /* 0x00000002ff027819 */ /* 0x000fe2000001140b */
[----:B------:R-:W-:Y:S01]  /*1450*/  IMAD.MOV.U32 R16, RZ, RZ, 0x10 ;  /* 0x00000010ff107424 */ /* 0x000fe200078e00ff */
[----:B------:R-:W-:Y:S02]  /*1460*/  ISETP.NE.U32.AND P4, PT, R6, 0x1, PT ;  /* 0x000000010600780c */ /* 0x000fe40003f85070 */
[----:B------:R-:W-:Y:S01]  /*1470*/  LEA.HI R0, R3, R3, RZ, 0x1 ;  /* 0x0000000303007211 */ /* 0x000fe200078f08ff */
[----:B------:R-:W-:Y:S01]  /*1480*/  IMAD R17, R4, 0x10, R2 ;  /* 0x0000001004117824 */ /* 0x000fe200078e0202 */
[----:B------:R-:W-:Y:S01]  /*1490*/  R2P PR, R8, 0x6 ;  /* 0x0000000608007804 */ /* 0x000fe20000000000 */
[C---:B------:R-:W-:Y:S01]  /*14a0*/  IMAD.SHL.U32 R2, R5.reuse, 0x40, RZ ;  /* 0x0000004005027824 */ /* 0x040fe200078e00ff */
[----:B------:R-:W-:Y:S01]  /*14b0*/  LOP3.LUT R6, R0, 0x1ffffffe, RZ, 0xc0, !PT ;  /* 0x1ffffffe00067812 */ /* 0x000fe200078ec0ff */
[----:B------:R-:W-:Y:S01]  /*14c0*/  IMAD.SHL.U32 R4, R8, 0x40, RZ ;  /* 0x0000004008047824 */ /* 0x000fe200078e00ff */
[C---:B------:R-:W-:Y:S01]  /*14d0*/  LOP3.LUT P3, RZ, R5.reuse, 0x2, RZ, 0xc0, !PT ;  /* 0x0000000205ff7812 */ /* 0x040fe2000786c0ff */
[----:B------:R-:W-:Y:S01]  /*14e0*/  STL [R1+0x1fc], R17 ;  /* 0x0001fc1101007387 */ /* 0x000fe20000100800 */
[----:B------:R-:W-:Y:S01]  /*14f0*/  LOP3.LUT P0, RZ, R5, 0x4, RZ, 0xc0, !PT ;  /* 0x0000000405ff7812 */ /* 0x000fe2000780c0ff */
[----:B------:R-:W-:Y:S01]  /*1500*/  IMAD.SHL.U32 R5, R13, 0x8, RZ ;  /* 0x000000080d057824 */ /* 0x000fe200078e00ff */
[----:B------:R-:W-:Y:S01]  /*1510*/  LOP3.LUT R2, R2, 0x1c0, RZ, 0xc0, !PT ;  /* 0x000001c002027812 */ /* 0x000fe200078ec0ff */
[----:B------:R-:W-:Y:S01]  /*1520*/  IMAD.IADD R8, R3, 0x1, -R6 ;  /* 0x0000000103087824 */ /* 0x000fe200078e0a06 */
[----:B------:R-:W-:Y:S01]  /*1530*/  LOP3.LUT R4, R4, 0x1c0, RZ, 0xc0, !PT ;  /* 0x000001c004047812 */ /* 0x000fe200078ec0ff */
[----:B------:R-:W-:Y:S01]  /*1540*/  IMAD R0, R13, 0x200, R10 ;  /* 0x000002000d007824 */ /* 0x000fe200078e020a */
[----:B------:R-:W-:Y:S01]  /*1550*/  LOP3.LUT R12, R12, 0x7ffffe00, R7, 0xf8, !PT ;  /* 0x7ffffe000c0c7812 */ /* 0x000fe200078ef807 */
[----:B------:R-:W-:Y:S01]  /*1560*/  IMAD R7, R9, 0x200, R3 ;  /* 0x0000020009077824 */ /* 0x000fe200078e0203 */
[----:B------:R-:W-:Y:S01]  /*1570*/  LOP3.LUT R6, R2, 0x8, R5, 0xf8, !PT ;  /* 0x0000000802067812 */ /* 0x000fe200078ef805 */
[----:B------:R-:W-:Y:S01]  /*1580*/  IMAD R8, R8, 0x8, R17 ;  /* 0x0000000808087824 */ /* 0x000fe200078e0211 */
[----:B------:R-:W-:Y:S01]  /*1590*/  SHF.R.U32.HI R3, RZ, 0x3, R2 ;  /* 0x00000003ff037819 */ /* 0x000fe20000011602 */
[----:B------:R-:W-:Y:S01]  /*15a0*/  IMAD.SHL.U32 R12, R12, 0x2, RZ ;  /* 0x000000020c0c7824 */ /* 0x000fe200078e00ff */
[----:B------:R-:W-:Y:S01]  /*15b0*/  LEA.HI R2, R4, R4, RZ, 0x1d ;  /* 0x0000000404027211 */ /* 0x000fe200078fe8ff */
[----:B------:R-:W-:Y:S01]  /*15c0*/  IMAD.MOV.U32 R10, RZ, RZ, 0x40 ;  /* 0x00000040ff0a7424 */ /* 0x000fe200078e00ff */
[----:B------:R-:W-:Y:S01]  /*15d0*/  LOP3.LUT R3, R6, R3, RZ, 0x3c, !PT ;  /* 0x0000000306037212 */ /* 0x000fe200078e3cff */
[----:B------:R-:W-:Y:S01]  /*15e0*/  IMAD.SHL.U32 R6, R14, 0x40, RZ ;  /* 0x000000400e067824 */ /* 0x000fe200078e00ff */
[----:B------:R-:W-:Y:S01]  /*15f0*/  SEL R5, R16, 0xfffffff0, !P3 ;  /* 0xfffffff010057807 */ /* 0x000fe20005800000 */
[----:B------:R-:W-:Y:S01]  /*1600*/  IMAD.U32 R7, R7, 0x2, R2 ;  /* 0x0000000207077824 */ /* 0x000fe200078e0002 */
[----:B------:R-:W-:Y:S01]  /*1610*/  SEL R4, R15, 0xffffffe0, !P0 ;  /* 0xffffffe00f047807 */ /* 0x000fe20004000000 */
[----:B------:R-:W-:Y:S01]  /*1620*/  IMAD R2, R20, 0x20, R21 ;  /* 0x0000002014027824 */ /* 0x000fe200078e0215 */
[----:B------:R-:W-:-:S02]  /*1630*/  IADD3 R13, R19, 0x40, RZ ;  /* 0x00000040130d7810 */ /* 0x000fc40007ffe0ff */
[----:B------:R-:W-:Y:S01]  /*1640*/  LOP3.LUT R3, R3, 0x7ffffe00, R6, 0xf8, !PT ;  /* 0x7ffffe0003037812 */ /* 0x000fe200078ef806 */
[----:B------:R-:W-:Y:S01]  /*1650*/  IMAD.IADD R4, R5, 0x1, R4 ;  /* 0x0000000105047824 */ /* 0x000fe200078e0204 */
[----:B------:R1:W-:Y:S01]  /*1660*/  STL [R1+0x178], R2 ;  /* 0x0001780201007387 */ /* 0x0003e20000100800 */
[----:B------:R-:W-:Y:S02]  /*1670*/  SHF.R.S32.HI R14, RZ, 0x1f, R19 ;  /* 0x0000001fff0e7819 */ /* 0x000fe40000011413 */
[C---:B------:R-:W-:Y:S01]  /*1680*/  IADD3 R6, R19.reuse, 0x80, RZ ;  /* 0x0000008013067810 */ /* 0x040fe20007ffe0ff */
[----:B------:R-:W-:Y:S01]  /*1690*/  STL [R1+0x68], R13 ;  /* 0x0000680d01007387 */ /* 0x000fe20000100800 */
[----:B------:R-:W-:Y:S02]  /*16a0*/  IADD3 R5, R19, 0xc0, RZ ;  /* 0x000000c013057810 */ /* 0x000fe40007ffe0ff */
[----:B------:R-:W-:Y:S01]  /*16b0*/  LEA R236, R0, 0x14080, 0x1 ;  /* 0x0001408000ec7811 */ /* 0x000fe200078e08ff */
[----:B------:R-:W-:Y:S01]  /*16c0*/  STL [R1+0x20c], R14 ;  /* 0x00020c0e01007387 */ /* 0x000fe20000100800 */
[----:B------:R-:W-:-:S02]  /*16d0*/  SEL R0, R10, 0xffffffc0, !P0 ;  /* 0xffffffc00a007807 */ /* 0x000fc40004000000 */
[----:B------:R-:W-:Y:S01]  /*16e0*/  LEA R239, R3, 0x4080, 0x1 ;  /* 0x0000408003ef7811 */ /* 0x000fe200078e08ff */
[----:B------:R2:W-:Y:S04]  /*16f0*/  STL [R1+0x64], R6 ;  /* 0x0000640601007387 */ /* 0x0005e80000100800 */
[----:B------:R3:W-:Y:S01]  /*1700*/  STL [R1+0x6c], R5 ;  /* 0x00006c0501007387 */ /* 0x0007e20000100800 */
[----:B------:R-:W-:Y:S01]  /*1710*/  IMAD.IADD R240, R239, 0x1, R0 ;  /* 0x00000001eff07824 */ /* 0x000fe200078e0200 */
[----:B-1----:R-:W-:Y:S02]  /*1720*/  LOP3.LUT R2, R11, 0x7ffffffc, RZ, 0xc0, !PT ;  /* 0x7ffffffc0b027812 */ /* 0x002fe400078ec0ff */
[----:B------:R-:W-:-:S03]  /*1730*/  SHF.R.S32.HI R11, RZ, 0x1f, R13 ;  /* 0x0000001fff0b7819 */ /* 0x000fc6000001140d */
[----:B------:R-:W-:Y:S02]  /*1740*/  IMAD.IADD R2, R18, 0x1, -R2 ;  /* 0x0000000112027824 */ /* 0x000fe400078e0a02 */
[----:B------:R1:W-:Y:S01]  /*1750*/  STL [R1+0x208], R11 ;  /* 0x0002080b01007387 */ /* 0x0003e20000100800 */
[----:B--2---:R-:W-:Y:S02]  /*1760*/  SHF.R.S32.HI R6, RZ, 0x1f, R6 ;  /* 0x0000001fff067819 */ /* 0x004fe40000011406 */
[----:B---3--:R-:W-:-:S03]  /*1770*/  SHF.R.S32.HI R5, RZ, 0x1f, R5 ;  /* 0x0000001fff057819 */ /* 0x008fc60000011405 */
[----:B------:R-:W-:Y:S04]  /*1780*/  STL [R1+0x204], R6 ;  /* 0x0002040601007387 */ /* 0x000fe80000100800 */
[----:B------:R2:W-:Y:S04]  /*1790*/  STL [R1+0x200], R5 ;  /* 0x0002000501007387 */ /* 0x0005e80000100800 */
[----:B------:R3:W-:Y:S04]  /*17a0*/  STL [R1+0x1c], R12 ;  /* 0x00001c0c01007387 */ /* 0x0007e80000100800 */
[----:B------:R-:W-:Y:S01]  /*17b0*/  STL [R1+0xb4], R8 ;  /* 0x0000b40801007387 */ /* 0x000fe20000100800 */
[----:B-1----:R-:W-:Y:S01]  /*17c0*/  IMAD.SHL.U32 R11, R2, 0x2, RZ ;  /* 0x00000002020b7824 */ /* 0x002fe200078e00ff */
[----:B------:R-:W-:-:S04]  /*17d0*/  SEL R2, R15, 0xffffffe0, !P3 ;  /* 0xffffffe00f027807 */ /* 0x000fc80005800000 */
[C---:B------:R-:W-:Y:S01]  /*17e0*/  IADD3 R42, R11.reuse, 0x8, RZ ;  /* 0x000000080b2a7810 */ /* 0x040fe20007ffe0ff */
[----:B------:R1:W-:Y:S01]  /*17f0*/  STL [R1+0x7c], R11 ;  /* 0x00007c0b01007387 */ /* 0x0003e20000100800 */
[----:B------:R-:W-:Y:S01]  /*1800*/  IADD3 R41, R11, 0x10, RZ ;  /* 0x000000100b297810 */ /* 0x000fe20007ffe0ff */
[----:B------:R-:W-:Y:S01]  /*1810*/  IMAD.IADD R241, R239, 0x1, R2 ;  /* 0x00000001eff17824 */ /* 0x000fe200078e0202 */
[C---:B------:R-:W-:Y:S01]  /*1820*/  IADD3 R40, R11.reuse, 0x18, RZ ;  /* 0x000000180b287810 */ /* 0x040fe20007ffe0ff */
[----:B------:R-:W-:Y:S01]  /*1830*/  STL [R1+0x174], R42 ;  /* 0x0001742a01007387 */ /* 0x000fe20000100800 */
[C---:B------:R-:W-:Y:S02]  /*1840*/  IADD3 R39, R11.reuse, 0x20, RZ ;  /* 0x000000200b277810 */ /* 0x040fe40007ffe0ff */
        /* <DEDUP_REMOVED lines=36> */
[----:B--2---:R-:W-:Y:S01]  /*1a90*/  SEL R5, R10, 0xffffffc0, !P2 ;  /* 0xffffffc00a057807 */ /* 0x004fe20005000000 */
[----:B------:R-:W-:Y:S01]  /*1aa0*/  STL [R1+0x148], R29 ;  /* 0x0001481d01007387 */ /* 0x000fe20000100800 */
[----:B------:R-:W-:-:S02]  /*1ab0*/  IADD3 R13, R11, 0xe8, RZ ;  /* 0x000000e80b0d7810 */ /* 0x000fc40007ffe0ff */
[----:B---3--:R-:W-:Y:S01]  /*1ac0*/  IADD3 R12, R11, 0xf0, RZ ;  /* 0x000000f00b0c7810 */ /* 0x008fe20007ffe0ff */
[----:B------:R-:W-:Y:S01]  /*1ad0*/  STL [R1+0x144], R28 ;  /* 0x0001441c01007387 */ /* 0x000fe20000100800 */
[----:B------:R-:W-:Y:S02]  /*1ae0*/  LEA R10, R7, 0x80, 0x1 ;  /* 0x00000080070a7811 */ /* 0x000fe400078e08ff */
[----:B------:R-:W-:Y:S01]  /*1af0*/  SHF.R.S32.HI R7, RZ, 0x1f, R42 ;  /* 0x0000001fff077819 */ /* 0x000fe2000001142a */
[----:B------:R-:W-:Y:S01]  /*1b00*/  STL [R1+0x140], R27 ;  /* 0x0001401b01007387 */ /* 0x000fe20000100800 */
[----:B-1----:R-:W-:Y:S02]  /*1b10*/  IADD3 R11, R11, 0xf8, RZ ;  /* 0x000000f80b0b7810 */ /* 0x002fe40007ffe0ff */
[----:B------:R-:W-:Y:S01]  /*1b20*/  SHF.R.S32.HI R8, RZ, 0x1f, R41 ;  /* 0x0000001fff087819 */ /* 0x000fe20000011429 */
[----:B------:R-:W-:Y:S01]  /*1b30*/  STL [R1+0x13c], R26 ;  /* 0x00013c1a01007387 */ /* 0x000fe20000100800 */
[----:B------:R-:W-:-:S02]  /*1b40*/  SEL R6, R15, 0xffffffe0, !P1 ;  /* 0xffffffe00f067807 */ /* 0x000fc40004800000 */
[----:B------:R-:W-:Y:S01]  /*1b50*/  SHF.R.S32.HI R15, RZ, 0x1f, R39 ;  /* 0x0000001fff0f7819 */ /* 0x000fe20000011427 */
[----:B------:R-:W-:Y:S01]  /*1b60*/  STL [R1+0x138], R25 ;  /* 0x0001381901007387 */ /* 0x000fe20000100800 */
[----:B------:R-:W-:-:S03]  /*1b70*/  IADD3 R242, R0, R239, R2 ;  /* 0x000000ef00f27210 */ /* 0x000fc60007ffe002 */
[----:B------:R-:W-:Y:S04]  /*1b80*/  STL [R1+0x134], R24 ;  /* 0x0001341801007387 */ /* 0x000fe80000100800 */
        /* <DEDUP_REMOVED lines=8> */
[----:B------:R1:W-:Y:S04]  /*1c10*/  STL [R1+0x110], R14 ;  /* 0x0001100e01007387 */ /* 0x0003e80000100800 */
[----:B------:R-:W-:Y:S04]  /*1c20*/  STL [R1+0x10c], R13 ;  /* 0x00010c0d01007387 */ /* 0x000fe80000100800 */
[----:B------:R2:W-:Y:S04]  /*1c30*/  STL [R1+0x108], R12 ;  /* 0x0001080c01007387 */ /* 0x0005e80000100800 */
[----:B------:R3:W-:Y:S04]  /*1c40*/  STL [R1+0x1f4], R7 ;  /* 0x0001f40701007387 */ /* 0x0007e80000100800 */
[----:B------:R4:W-:Y:S04]  /*1c50*/  STL [R1+0x104], R11 ;  /* 0x0001040b01007387 */ /* 0x0009e80000100800 */
[----:B------:R5:W-:Y:S04]  /*1c60*/  STL [R1+0x1f0], R8 ;  /* 0x0001f00801007387 */ /* 0x000be80000100800 */
[----:B------:R-:W-:Y:S01]  /*1c70*/  STL [R1+0xd4], R10 ;  /* 0x0000d40a01007387 */ /* 0x000fe20000100800 */
[----:B-1----:R-:W-:-:S02]  /*1c80*/  SHF.R.S32.HI R14, RZ, 0x1f, R14 ;  /* 0x0000001fff0e7819 */ /* 0x002fc4000001140e */
[----:B--2---:R-:W-:Y:S02]  /*1c90*/  SHF.R.S32.HI R12, RZ, 0x1f, R12 ;  /* 0x0000001fff0c7819 */ /* 0x004fe4000001140c */
[----:B---3--:R-:W-:Y:S02]  /*1ca0*/  SHF.R.S32.HI R7, RZ, 0x1f, R40 ;  /* 0x0000001fff077819 */ /* 0x008fe40000011428 */
[----:B----4-:R-:W-:-:S03]  /*1cb0*/  SHF.R.S32.HI R11, RZ, 0x1f, R11 ;  /* 0x0000001fff0b7819 */ /* 0x010fc6000001140b */
[----:B------:R1:W-:Y:S01]  /*1cc0*/  STL [R1+0x1ec], R7 ;  /* 0x0001ec0701007387 */ /* 0x0003e20000100800 */
[----:B-----5:R-:W-:-:S03]  /*1cd0*/  SHF.R.S32.HI R8, RZ, 0x1f, R37 ;  /* 0x0000001fff087819 */ /* 0x020fc60000011425 */
[----:B------:R2:W-:Y:S01]  /*1ce0*/  STL [R1+0x1e8], R15 ;  /* 0x0001e80f01007387 */ /* 0x0005e20000100800 */
[----:B-1----:R-:W-:Y:S02]  /*1cf0*/  SHF.R.S32.HI R7, RZ, 0x1f, R38 ;  /* 0x0000001fff077819 */ /* 0x002fe40000011426 */
[----:B--2---:R-:W-:-:S03]  /*1d00*/  SHF.R.S32.HI R15, RZ, 0x1f, R36 ;  /* 0x0000001fff0f7819 */ /* 0x004fc60000011424 */
[----:B------:R1:W-:Y:S04]  /*1d10*/  STL [R1+0x1e4], R7 ;  /* 0x0001e40701007387 */ /* 0x0003e80000100800 */
[----:B------:R2:W-:Y:S04]  /*1d20*/  STL [R1+0x1e0], R8 ;  /* 0x0001e00801007387 */ /* 0x0005e80000100800 */
[----:B------:R3:W-:Y:S01]  /*1d30*/  STL [R1+0x1dc], R15 ;  /* 0x0001dc0f01007387 */ /* 0x0007e20000100800 */
[----:B-1----:R-:W-:Y:S02]  /*1d40*/  SHF.R.S32.HI R7, RZ, 0x1f, R35 ;  /* 0x0000001fff077819 */ /* 0x002fe40000011423 */
[----:B--2---:R-:W-:-:S03]  /*1d50*/  SHF.R.S32.HI R8, RZ, 0x1f, R34 ;  /* 0x0000001fff087819 */ /* 0x004fc60000011422 */
[----:B------:R1:W-:Y:S01]  /*1d60*/  STL [R1+0x1d8], R7 ;  /* 0x0001d80701007387 */ /* 0x0003e20000100800 */
[----:B---3--:R-:W-:-:S03]  /*1d70*/  SHF.R.S32.HI R15, RZ, 0x1f, R33 ;  /* 0x0000001fff0f7819 */ /* 0x008fc60000011421 */
        /* <DEDUP_REMOVED lines=31> */
[----:B------:R-:W-:Y:S01]  /*1f70*/  STL [R1+0x194], R15 ;  /* 0x0001940f01007387 */ /* 0x000fe20000100800 */
[----:B-1----:R-:W-:Y:S02]  /*1f80*/  SHF.R.S32.HI R7, RZ, 0x1f, R17 ;  /* 0x0000001fff077819 */ /* 0x002fe40000011411 */
[----:B--2---:R-:W-:-:S03]  /*1f90*/  SHF.R.S32.HI R8, RZ, 0x1f, R16 ;  /* 0x0000001fff087819 */ /* 0x004fc60000011410 */
[----:B------:R1:W-:Y:S04]  /*1fa0*/  STL [R1+0x190], R7 ;  /* 0x0001900701007387 */ /* 0x0003e80000100800 */
[----:B------:R2:W-:Y:S04]  /*1fb0*/  STL [R1+0x18c], R8 ;  /* 0x00018c0801007387 */ /* 0x0005e80000100800 */
[----:B------:R-:W-:Y:S01]  /*1fc0*/  STL [R1+0x188], R14 ;  /* 0x0001880e01007387 */ /* 0x000fe20000100800 */
[----:B-1----:R-:W-:Y:S02]  /*1fd0*/  SHF.R.S32.HI R7, RZ, 0x1f, R13 ;  /* 0x0000001fff077819 */ /* 0x002fe4000001140d */
[----:B--2---:R-:W-:-:S03]  /*1fe0*/  IADD3 R8, R10, -0x10, RZ ;  /* 0xfffffff00a087810 */ /* 0x004fc60007ffe0ff */
[----:B------:R1:W-:Y:S01]  /*1ff0*/  STL [R1+0x184], R7 ;  /* 0x0001840701007387 */ /* 0x0003e20000100800 */
[----:B------:R-:W-:-:S03]  /*2000*/  @P4 IADD3 R8, R10, 0x10, RZ ;  /* 0x000000100a084810 */ /* 0x000fc60007ffe0ff */
[----:B------:R-:W-:Y:S04]  /*2010*/  STL [R1+0x180], R12 ;  /* 0x0001800c01007387 */ /* 0x000fe80000100800 */
[----:B------:R-:W-:Y:S01]  /*2020*/  STL [R1+0x17c], R11 ;  /* 0x00017c0b01007387 */ /* 0x000fe20000100800 */
[C---:B-1----:R-:W-:Y:S02]  /*2030*/  IMAD.IADD R7, R10.reuse, 0x1, R6 ;  /* 0x000000010a077824 */ /* 0x042fe400078e0206 */
[--C-:B------:R-:W-:Y:S02]  /*2040*/  IMAD.IADD R10, R10, 0x1, R5.reuse ;  /* 0x000000010a0a7824 */ /* 0x100fe400078e0205 */
[----:B------:R-:W-:Y:S01]  /*2050*/  IMAD.IADD R3, R7, 0x1, R5 ;  /* 0x0000000107037824 */ /* 0x000fe200078e0205 */
[----:B------:R1:W-:Y:S04]  /*2060*/  STL [R1+0xe0], R7 ;  /* 0x0000e00701007387 */ /* 0x0003e80000100800 */
[----:B------:R-:W-:Y:S04]  /*2070*/  STL [R1+0xf0], R10 ;  /* 0x0000f00a01007387 */ /* 0x000fe80000100800 */
[----:B------:R2:W-:Y:S04]  /*2080*/  STL [R1+0xd8], R8 ;  /* 0x0000d80801007387 */ /* 0x0005e80000100800 */
[----:B------:R3:W-:Y:S01]  /*2090*/  STL [R1+0xec], R3 ;  /* 0x0000ec0301007387 */ /* 0x0007e20000100800 */
[----:B-1----:R-:W-:-:S02]  /*20a0*/  IMAD.IADD R7, R6, 0x1, R8 ;  /* 0x0000000106077824 */ /* 0x002fc400078e0208 */
[--C-:B------:R-:W-:Y:S02]  /*20b0*/  IMAD R6, R9, 0x800, R239.reuse ;  /* 0x0000080009067824 */ /* 0x100fe400078e02ef */
[----:B--2---:R-:W-:Y:S02]  /*20c0*/  IMAD.IADD R8, R5, 0x1, R8 ;  /* 0x0000000105087824 */ /* 0x004fe400078e0208 */
[----:B---3--:R-:W-:-:S03]  /*20d0*/  IMAD R3, R4, 0x2, R239 ;  /* 0x0000000204037824 */ /* 0x008fc600078e02ef */
[----:B------:R-:W-:Y:S01]  /*20e0*/  STL [R1+0xe8], R8 ;  /* 0x0000e80801007387 */ /* 0x000fe20000100800 */
[----:B------:R-:W-:-:S03]  /*20f0*/  IMAD.IADD R4, R7, 0x1, R5 ;  /* 0x0000000107047824 */ /* 0x000fc600078e0205 */
[----:B------:R-:W-:Y:S04]  /*2100*/  STL [R1+0xdc], R7 ;  /* 0x0000dc0701007387 */ /* 0x000fe80000100800 */
[----:B------:R1:W-:Y:S04]  /*2110*/  STL [R1], R3 ;  /* 0x0000000301007387 */ /* 0x0003e80000100800 */
[----:B------:R2:W-:Y:S01]  /*2120*/  STL [R1+0xe4], R4 ;  /* 0x0000e40401007387 */ /* 0x0005e20000100800 */
[--C-:B-1----:R-:W-:Y:S02]  /*2130*/  IMAD.IADD R3, R2, 0x1, R6.reuse ;  /* 0x0000000102037824 */ /* 0x102fe400078e0206 */
[----:B------:R-:W-:-:S02]  /*2140*/  IMAD.IADD R2, R0, 0x1, R6 ;  /* 0x0000000100027824 */ /* 0x000fc400078e0206 */
[----:B------:R-:W-:Y:S01]  /*2150*/  IMAD.IADD R0, R0, 0x1, R3 ;  /* 0x0000000100007824 */ /* 0x000fe200078e0203 */
[----:B------:R2:W-:Y:S04]  /*2160*/  STL [R1+0xc], R3 ;  /* 0x00000c0301007387 */ /* 0x0005e80000100800 */
[----:B------:R2:W-:Y:S04]  /*2170*/  STL [R1+0x14], R2 ;  /* 0x0000140201007387 */ /* 0x0005e80000100800 */
[----:B------:R2:W-:Y:S02]  /*2180*/  STL [R1+0x10], R0 ;  /* 0x0000100001007387 */ /* 0x0005e40000100800 */
.L_x_632:
[----:B------:R-:W3:Y:S01]  /*2190*/  LDL R107, [R1+0xcc] ;  /* 0x0000cc00016b7983 */ /* 0x000ee20000100800 */
[----:B------:R-:W-:Y:S01]  /*21a0*/  ISETP.NE.U32.AND P0, PT, RZ, c[0x0][0x370], PT ;  /* 0x0000dc00ff007a0c */ /* 0x000fe20003f05070 */
[----:B------:R-:W-:Y:S01]  /*21b0*/  IMAD.MOV.U32 R13, RZ, RZ, 0x4 ;  /* 0x00000004ff0d7424 */ /* 0x000fe200078e00ff */
[----:B------:R-:W-:Y:S01]  /*21c0*/  ISETP.NE.U32.AND P2, PT, RZ, c[0x0][0x360], PT ;  /* 0x0000d800ff007a0c */ /* 0x000fe20003f45070 */
[----:B------:R-:W-:Y:S01]  /*21d0*/  IMAD.MOV.U32 R17, RZ, RZ, RZ ;  /* 0x000000ffff117224 */ /* 0x000fe200078e00ff */
[----:B------:R-:W-:Y:S01]  /*21e0*/  ISETP.NE.AND.EX P1, PT, RZ, c[0x0][0x374], PT, P0 ;  /* 0x0000dd00ff007a0c */ /* 0x000fe20003f25300 */
[----:B------:R-:W-:Y:S01]  /*21f0*/  IMAD.MOV.U32 R12, RZ, RZ, RZ ;  /* 0x000000ffff0c7224 */ /* 0x000fe200078e00ff */
[----:B------:R-:W-:-:S02]  /*2200*/  ISETP.NE.AND.EX P0, PT, RZ, c[0x0][0x364], PT, P2 ;  /* 0x0000d900ff007a0c */ /* 0x000fc40003f05320 */
[----:B------:R-:W-:-:S04]  /*2210*/  ISETP.NE.U32.AND P3, PT, RZ, c[0x0][0x348], PT ;  /* 0x0000d200ff007a0c */ /* 0x000fc80003f65070 */
[----:B------:R-:W-:-:S05]  /*2220*/  ISETP.NE.AND.EX P3, PT, RZ, c[0x0][0x34c], PT, P3 ;  /* 0x0000d300ff007a0c */ /* 0x000fca0003f65330 */
[----:B---3--:R-:W-:-:S04]  /*2230*/  @P1 IMAD.WIDE R6, R107, R13, c[0x0][0x370] ;  /* 0x0000dc006b061625 */ /* 0x008fc800078e020d */
[CC--:B--2---:R-:W-:Y:S01]  /*2240*/  @P0 IMAD.WIDE R4, R107.reuse, R13.reuse, c[0x0][0x360] ;  /* 0x0000d8006b040625 */ /* 0x0c4fe200078e020d */
[----:B------:R-:W2:Y:S03]  /*2250*/  @P1 LDG.E R17, [R6.64] ;  /* 0x0000000606111981 */ /* 0x000ea6000c1e1900 */
[----:B------:R-:W-:Y:S01]  /*2260*/  IMAD.WIDE R2, R107, R13, c[0x0][0x348] ;  /* 0x0000d2006b027625 */ /* 0x000fe200078e020d */
[----:B------:R-:W3:Y:S04]  /*2270*/  @P0 LDG.E R0, [R4.64] ;  /* 0x0000000604000981 */ /* 0x000ee8000c1e1900 */
[----:B------:R1:W5:Y:S01]  /*2280*/  @P3 LDG.E R12, [R2.64] ;  /* 0x00000006020c3981 */ /* 0x000362000c1e1900 */
[----:B------:R-:W-:Y:S03]  /*2290*/  YIELD ;  /* 0x0000000000007946 */ /* 0x000fe60003800000 */
[----:B--2---:R1:W-:Y:S04]  /*22a0*/  STL [R1+0x84], R17 ;  /* 0x0000841101007387 */ /* 0x0043e80000100800 */
[----:B---3--:R1:W-:Y:S01]  /*22b0*/  @P0 STL [R1+0x74], R0 ;  /* 0x0000740001000387 */ /* 0x0083e20000100800 */
[----:B------:R-:W-:Y:S05]  /*22c0*/  @P0 BRA `(.L_x_465) ;  /* 0x0000007000000947 */ /* 0x000fea0003800000 */
[----:B-1----:R-:W-:-:S05]  /*22d0*/  MOV R0, c[0x0][0x168] ;  /* 0x00005a0000007a02 */ /* 0x002fca0000000f00 */
[----:B------:R1:W-:Y:S01]  /*22e0*/  STL [R1+0x74], R0 ;  /* 0x0000740001007387 */ /* 0x0003e20000100800 */
[----:B------:R-:W-:Y:S05]  /*22f0*/  @!P3 BRA `(.L_x_465) ;  /* 0x000000400000b947 */ /* 0x000fea0003800000 */
[----:B-1----:R1:W2:Y:S04]  /*2300*/  LDG.E R0, [R2.64] ;  /* 0x0000000602007981 */ /* 0x0022a8000c1e1900 */
[----:B-1----:R-:W2:Y:S02]  /*2310*/  LDG.E R2, [R2.64+0x4] ;  /* 0x0000040602027981 */ /* 0x002ea4000c1e1900 */
[----:B--2---:R-:W-:-:S05]  /*2320*/  IADD3 R0, -R0, R2, RZ ;  /* 0x0000000200007210 */ /* 0x004fca0007ffe1ff */
[----:B------:R1:W-:Y:S02]  /*2330*/  STL [R1+0x74], R0 ;  /* 0x0000740001007387 */ /* 0x0003e40000100800 */
.L_x_465:
[----:B------:R-:W-:-:S04]  /*2340*/  ISETP.NE.U32.AND P0, PT, RZ, c[0x0][0x368], PT ;  /* 0x0000da00ff007a0c */ /* 0x000fc80003f05070 */
[----:B------:R-:W-:-:S13]  /*2350*/  ISETP.NE.AND.EX P0, PT, RZ, c[0x0][0x36c], PT, P0 ;  /* 0x0000db00ff007a0c */ /* 0x000fda0003f05300 */
[----:B------:R-:W-:Y:S05]  /*2360*/  @!P0 BRA `(.L_x_466) ;  /* 0x0000003000008947 */ /* 0x000fea0003800000 */
[----:B-1----:R-:W-:-:S05]  /*2370*/  IMAD.WIDE R2, R107, R13, c[0x0][0x368] ;  /* 0x0000da006b027625 */ /* 0x002fca00078e020d */
[----:B------:R1:W5:Y:S01]  /*2380*/  LDG.E R0, [R2.64] ;  /* 0x0000000602007981 */ /* 0x000362000c1e1900 */
[----:B------:R-:W-:Y:S05]  /*2390*/  BRA `(.L_x_467) ;  /* 0x0000008000007947 */ /* 0x000fea0003800000 */
.L_x_466:
[----:B------:R-:W-:Y:S01]  /*23a0*/  ISETP.NE.U32.AND P0, PT, RZ, c[0x0][0x350], PT ;  /* 0x0000d400ff007a0c */ /* 0x000fe20003f05070 */
[----:B-1----:R-:W-:-:S03]  /*23b0*/  IMAD.U32 R0, RZ, RZ, UR5 ;  /* 0x00000005ff007e24 */ /* 0x002fc6000f8e00ff */
[----:B------:R-:W-:-:S13]  /*23c0*/  ISETP.NE.AND.EX P0, PT, RZ, c[0x0][0x354], PT, P0 ;  /* 0x0000d500ff007a0c */ /* 0x000fda0003f05300 */
[----:B------:R-:W-:Y:S05]  /*23d0*/  @!P0 BRA `(.L_x_467) ;  /* 0x0000004000008947 */ /* 0x000fea0003800000 */
[----:B------:R-:W-:-:S05]  /*23e0*/  IMAD.WIDE R2, R107, R13, c[0x0][0x350] ;  /* 0x0000d4006b027625 */ /* 0x000fca00078e020d */
[----:B------:R-:W2:Y:S04]  /*23f0*/  LDG.E R4, [R2.64] ;  /* 0x0000000602047981 */ /* 0x000ea8000c1e1900 */
[----:B------:R-:W2:Y:S02]  /*2400*/  LDG.E R0, [R2.64+0x4] ;  /* 0x0000040602007981 */ /* 0x000ea4000c1e1900 */
[----:B--2---:R-:W-:Y:S02]  /*2410*/  IADD3 R0, -R4, R0, RZ ;  /* 0x0000000004007210 */ /* 0x004fe40007ffe1ff */
.L_x_467:
[----:B-1----:R-:W2:Y:S04]  /*2420*/  LDL R3, [R1+0x74] ;  /* 0x0000740001037983 */ /* 0x002ea80000100800 */
[----:B------:R-:W3:Y:S04]  /*2430*/  LDL.LU R2, [R1+0xc4] ;  /* 0x0000c40001027983 */ /* 0x000ee80000300800 */
[----:B------:R-:W4:Y:S01]  /*2440*/  LDL.LU R106, [R1+0x18] ;  /* 0x00001800016a7983 */ /* 0x000f220000300800 */
[----:B------:R-:W-:-:S02]  /*2450*/  IMAD.MOV.U32 R6, RZ, RZ, c[0x0][0x32c] ;  /* 0x0000cb00ff067624 */ /* 0x000fc400078e00ff */
[----:B-----5:R-:W-:-:S03]  /*2460*/  IMAD.IADD R111, R0, 0x1, -R17 ;  /* 0x00000001006f7824 */ /* 0x020fc600078e0a11 */
[----:B------:R-:W-:Y:S01]  /*2470*/  ISETP.GE.AND P1, PT, R6, 0x1, PT ;  /* 0x000000010600780c */ /* 0x000fe20003f26270 */
[----:B--2---:R-:W-:Y:S02]  /*2480*/  IMAD.MOV.U32 R19, RZ, RZ, R3 ;  /* 0x000000ffff137224 */ /* 0x004fe400078e0003 */
[----:B------:R-:W-:Y:S02]  /*2490*/  IMAD.MOV.U32 R3, RZ, RZ, c[0x0][0x2c4] ;  /* 0x0000b100ff037624 */ /* 0x000fe400078e00ff */
[----:B---3--:R-:W-:-:S03]  /*24a0*/  IMAD.SHL.U32 R14, R2, 0x80, RZ ;  /* 0x00000080020e7824 */ /* 0x008fc600078e00ff */
[----:B------:R-:W-:Y:S02]  /*24b0*/  ISETP.NE.AND P4, PT, R3, 0x1, PT ;  /* 0x000000010300780c */ /* 0x000fe40003f85270 */
[----:B----4-:R-:W-:Y:S01]  /*24c0*/  LOP3.LUT R106, R106, 0xfffffeff, RZ, 0xc0, !PT ;  /* 0xfffffeff6a6a7812 */ /* 0x010fe200078ec0ff */
[----:B------:R1:W-:Y:S01]  /*24d0*/  STL [R1+0xb0], R14 ;  /* 0x0000b00e01007387 */ /* 0x0003e20000100800 */
[----:B------:R-:W-:-:S03]  /*24e0*/  IADD3 R2, R14, 0x7f, RZ ;  /* 0x0000007f0e027810 */ /* 0x000fc60007ffe0ff */
[----:B------:R1:W-:Y:S02]  /*24f0*/  STL [R1+0x78], R111 ;  /* 0x0000786f01007387 */ /* 0x0003e40000100800 */
[----:B------:R-:W-:-:S04]  /*2500*/  IMAD.MOV.U32 R0, RZ, RZ, R2 ;  /* 0x000000ffff007224 */ /* 0x000fc800078e0002 */
[----:B------:R-:W-:Y:S01]  /*2510*/  @P4 LOP3.LUT R106, R106, 0x100, RZ, 0xfc, !PT ;  /* 0x000001006a6a4812 */ /* 0x000fe200078efcff */
[----:B------:R-:W-:Y:S01]  /*2520*/  @P4 IMAD.HI.U32 R3, R2, c[0x0][0x2c8], RZ ;  /* 0x0000b20002034a27 */ /* 0x000fe200078e00ff */
[----:B------:R-:W-:Y:S02]  /*2530*/  IADD3 R2, R111, 0x1, -R19 ;  /* 0x000000016f027810 */ /* 0x000fe40007ffe813 */
[----:B------:R-:W-:Y:S02]  /*2540*/  LOP3.LUT R106, R106, 0xfffffdff, RZ, 0xc0, !PT ;  /* 0xfffffdff6a6a7812 */ /* 0x000fe400078ec0ff */
[----:B------:R-:W-:Y:S02]  /*2550*/  @P4 SHF.R.U32.HI R0, RZ, c[0x0][0x2cc], R3 ;  /* 0x0000b300ff004a19 */ /* 0x000fe40000011603 */
[----:B------:R-:W-:-:S03]  /*2560*/  @P1 LOP3.LUT R106, R106, 0x200, RZ, 0xfc, !PT ;  /* 0x000002006a6a1812 */ /* 0x000fc600078efcff */
[----:B------:R-:W-:Y:S02]  /*2570*/  IMAD.IADD R0, R2, 0x1, R0 ;  /* 0x0000000102007824 */ /* 0x000fe400078e0200 */
[----:B------:R1:W-:Y:S03]  /*2580*/  STL [R1+0x18], R106 ;  /* 0x0000186a01007387 */ /* 0x0003e60000100800 */
[----:B------:R-:W-:Y:S01]  /*2590*/  IADD3 R3, R0, c[0x0][0x328], RZ ;  /* 0x0000ca0000037a10 */ /* 0x000fe20007ffe0ff */
[----:B------:R-:W-:Y:S05]  /*25a0*/  @!P1 BRA `(.L_x_468) ;  /* 0x0000010000009947 */ /* 0x000fea0003800000 */
[C---:B------:R-:W-:Y:S01]  /*25b0*/  ISETP.GT.AND P0, PT, R0.reuse, RZ, PT ;  /* 0x000000ff0000720c */ /* 0x040fe20003f04270 */
[----:B------:R-:W-:Y:S01]  /*25c0*/  BSSY B0, `(.L_x_469) ;  /* 0x000000c000007945 */ /* 0x000fe20003800000 */
[----:B------:R-:W-:-:S11]  /*25d0*/  IADD3 R2, R0, -0x1, RZ ;  /* 0xffffffff00027810 */ /* 0x000fd60007ffe0ff */
[----:B------:R-:W-:Y:S05]  /*25e0*/  @P0 BRA `(.L_x_470) ;  /* 0x0000006000000947 */ /* 0x000fea0003800000 */
[----:B------:R-:W-:Y:S01]  /*25f0*/  ISETP.NE.AND P0, PT, R6, 0x1, PT ;  /* 0x000000010600780c */ /* 0x000fe20003f05270 */
[----:B------:R-:W-:-:S12]  /*2600*/  IMAD.MOV R0, RZ, RZ, -R0 ;  /* 0x000000ffff007224 */ /* 0x000fd800078e0a00 */
[----:B------:R-:W-:-:S05]  /*2610*/  @P0 IMAD.HI.U32 R2, R0, c[0x0][0x330], RZ ;  /* 0x0000cc0000020a27 */ /* 0x000fca00078e00ff */
[----:B------:R-:W-:-:S04]  /*2620*/  @P0 SHF.R.U32.HI R0, RZ, c[0x0][0x334], R2 ;  /* 0x0000cd00ff000a19 */ /* 0x000fc80000011602 */
[----:B------:R-:W-:Y:S01]  /*2630*/  LOP3.LUT R2, RZ, R0, RZ, 0x33, !PT ;  /* 0x00000000ff027212 */ /* 0x000fe200078e33ff */
[----:B------:R-:W-:Y:S05]  /*2640*/  BRA `(.L_x_471) ;  /* 0x0000003000007947 */ /* 0x000fea0003800000 */
.L_x_470:
[----:B------:R-:W-:-:S13]  /*2650*/  ISETP.NE.AND P0, PT, R6, 0x1, PT ;  /* 0x000000010600780c */ /* 0x000fda0003f05270 */
[----:B------:R-:W-:-:S05]  /*2660*/  @P0 IMAD.HI.U32 R0, R2, c[0x0][0x330], RZ ;  /* 0x0000cc0002000a27 */ /* 0x000fca00078e00ff */
[----:B------:R-:W-:Y:S02]  /*2670*/  @P0 SHF.R.U32.HI R2, RZ, c[0x0][0x334], R0 ;  /* 0x0000cd00ff020a19 */ /* 0x000fe40000011600 */
.L_x_471:
[----:B------:R-:W-:Y:S05]  /*2680*/  BSYNC B0 ;  /* 0x0000000000007941 */ /* 0x000fea0003800000 */
.L_x_469:
[----:B------:R-:W-:-:S05]  /*2690*/  IMAD R2, R2, R6, c[0x0][0x32c] ;  /* 0x0000cb0002027624 */ /* 0x000fca00078e0206 */
[----:B------:R-:W-:-:S03]  /*26a0*/  IMNMX R3, R3, R2, PT ;  /* 0x0000000203037217 */ /* 0x000fc60003800200 */
.L_x_468:
[----:B------:R-:W-:Y:S01]  /*26b0*/  IMAD.IADD R7, R111, 0x1, -R19 ;  /* 0x000000016f077824 */ /* 0x000fe200078e0a13 */
[----:B------:R-:W-:Y:S01]  /*26c0*/  IADD3 R3, R3, 0x2f, RZ ;  /* 0x0000002f03037810 */ /* 0x000fe20007ffe0ff */
[----:B------:R-:W-:Y:S01]  /*26d0*/  @P4 IMAD.HI.U32 R4, R14, c[0x0][0x2c8], RZ ;  /* 0x0000b2000e044a27 */ /* 0x000fe200078e00ff */
[----:B------:R-:W-:Y:S02]  /*26e0*/  IADD3 R2, R111, 0x2f, RZ ;  /* 0x0000002f6f027810 */ /* 0x000fe40007ffe0ff */
[----:B------:R2:W-:Y:S01]  /*26f0*/  STL [R1+0x24], R7 ;  /* 0x0000240701007387 */ /* 0x0005e20000100800 */
[----:B------:R-:W-:-:S04]  /*2700*/  IMAD.HI R5, R3, 0x2aaaaaab, RZ ;  /* 0x2aaaaaab03057827 */ /* 0x000fc800078e02ff */
[----:B------:R-:W-:-:S04]  /*2710*/  IMAD.HI R2, R2, 0x2aaaaaab, RZ ;  /* 0x2aaaaaab02027827 */ /* 0x000fc800078e02ff */
[----:B------:R-:W-:Y:S01]  /*2720*/  IMAD.MOV.U32 R0, RZ, RZ, R14 ;  /* 0x000000ffff007224 */ /* 0x000fe200078e000e */
[----:B------:R-:W-:Y:S02]  /*2730*/  @P4 SHF.R.U32.HI R0, RZ, c[0x0][0x2cc], R4 ;  /* 0x0000b300ff004a19 */ /* 0x000fe40000011604 */
[----:B------:R-:W-:Y:S02]  /*2740*/  SHF.R.U32.HI R4, RZ, 0x1f, R5 ;  /* 0x0000001fff047819 */ /* 0x000fe40000011605 */
[----:B------:R-:W-:Y:S01]  /*2750*/  SHF.R.U32.HI R3, RZ, 0x1f, R2 ;  /* 0x0000001fff037819 */ /* 0x000fe20000011602 */
[----:B------:R-:W-:Y:S01]  /*2760*/  IMAD.IADD R0, R7, 0x1, R0 ;  /* 0x0000000107007824 */ /* 0x000fe200078e0200 */
[----:B------:R-:W-:Y:S02]  /*2770*/  LEA.HI.SX32 R4, R5, R4, 0x1d ;  /* 0x0000000405047211 */ /* 0x000fe400078feaff */
[----:B------:R-:W-:Y:S02]  /*2780*/  LEA.HI.SX32 R3, R2, R3, 0x1d ;  /* 0x0000000302037211 */ /* 0x000fe400078feaff */
[----:B------:R-:W-:-:S02]  /*2790*/  IADD3 R2, R0, -c[0x0][0x324], RZ ;  /* 0x8000c90000027a10 */ /* 0x000fc40007ffe0ff */
[----:B------:R-:W-:Y:S01]  /*27a0*/  IMNMX R11, R3, R4, PT ;  /* 0x00000004030b7217 */ /* 0x000fe20003800200 */
[----:B------:R-:W-:Y:S05]  /*27b0*/  @!P1 BRA `(.L_x_472) ;  /* 0x000000f000009947 */ /* 0x000fea0003800000 */
[----:B------:R-:W-:Y:S01]  /*27c0*/  ISETP.GT.AND P0, PT, R0, -0x1, PT ;  /* 0xffffffff0000780c */ /* 0x000fe20003f04270 */
[----:B------:R-:W-:-:S12]  /*27d0*/  BSSY B0, `(.L_x_473) ;  /* 0x000000b000007945 */ /* 0x000fd80003800000 */
[----:B------:R-:W-:Y:S05]  /*27e0*/  @P0 BRA `(.L_x_474) ;  /* 0x0000006000000947 */ /* 0x000fea0003800000 */
[----:B------:R-:W-:Y:S02]  /*27f0*/  ISETP.NE.AND P0, PT, R6, 0x1, PT ;  /* 0x000000010600780c */ /* 0x000fe40003f05270 */
[----:B------:R-:W-:-:S11]  /*2800*/  LOP3.LUT R0, RZ, R0, RZ, 0x33, !PT ;  /* 0x00000000ff007212 */ /* 0x000fd600078e33ff */
[----:B------:R-:W-:-:S05]  /*2810*/  @P0 IMAD.HI.U32 R3, R0, c[0x0][0x330], RZ ;  /* 0x0000cc0000030a27 */ /* 0x000fca00078e00ff */
[----:B------:R-:W-:-:S04]  /*2820*/  @P0 SHF.R.U32.HI R0, RZ, c[0x0][0x334], R3 ;  /* 0x0000cd00ff000a19 */ /* 0x000fc80000011603 */
[----:B------:R-:W-:Y:S01]  /*2830*/  LOP3.LUT R0, RZ, R0, RZ, 0x33, !PT ;  /* 0x00000000ff007212 */ /* 0x000fe200078e33ff */
[----:B------:R-:W-:Y:S05]  /*2840*/  BRA `(.L_x_475) ;  /* 0x0000003000007947 */ /* 0x000fea0003800000 */
.L_x_474:
[----:B------:R-:W-:-:S13]  /*2850*/  ISETP.NE.AND P0, PT, R6, 0x1, PT ;  /* 0x000000010600780c */ /* 0x000fda0003f05270 */
[----:B------:R-:W-:-:S05]  /*2860*/  @P0 IMAD.HI.U32 R3, R0, c[0x0][0x330], RZ ;  /* 0x0000cc0000030a27 */ /* 0x000fca00078e00ff */
[----:B------:R-:W-:Y:S02]  /*2870*/  @P0 SHF.R.U32.HI R0, RZ, c[0x0][0x334], R3 ;  /* 0x0000cd00ff000a19 */ /* 0x000fe40000011603 */
.L_x_475:
[----:B------:R-:W-:Y:S05]  /*2880*/  BSYNC B0 ;  /* 0x0000000000007941 */ /* 0x000fea0003800000 */
.L_x_473:
[----:B------:R-:W-:-:S05]  /*2890*/  IMAD R0, R0, c[0x0][0x32c], RZ ;  /* 0x0000cb0000007a24 */ /* 0x000fca00078e02ff */
[----:B------:R-:W-:-:S04]  /*28a0*/  IMNMX R2, R2, R0, !PT ;  /* 0x0000000002027217 */ /* 0x000fc80007800200 */
.L_x_472:
[----:B------:R-:W3:Y:S01]  /*28b0*/  LDL R16, [R1+0xc8] ;  /* 0x0000c80001107983 */ /* 0x000ee20000100800 */
[----:B------:R-:W-:Y:S01]  /*28c0*/  IMAD.HI R2, R2, 0x2aaaaaab, RZ ;  /* 0x2aaaaaab02027827 */ /* 0x000fe200078e02ff */
[----:B------:R-:W-:Y:S04]  /*28d0*/  BSSY B0, `(.L_x_476) ;  /* 0x000002e000007945 */ /* 0x000fe80003800000 */
[----:B------:R-:W-:-:S04]  /*28e0*/  SHF.R.U32.HI R0, RZ, 0x1f, R2 ;  /* 0x0000001fff007819 */ /* 0x000fc80000011602 */
[----:B------:R-:W-:-:S04]  /*28f0*/  LEA.HI.SX32 R2, R2, R0, 0x1d ;  /* 0x0000000002027211 */ /* 0x000fc800078feaff */
[----:B------:R-:W-:Y:S01]  /*2900*/  IMNMX R6, RZ, R2, !PT ;  /* 0x00000002ff067217 */ /* 0x000fe20007800200 */
[----:B------:R-:W-:-:S03]  /*2910*/  IMAD.MOV.U32 R2, RZ, RZ, RZ ;  /* 0x000000ffff027224 */ /* 0x000fc600078e00ff */
[----:B------:R-:W-:Y:S02]  /*2920*/  ISETP.GT.AND P0, PT, R11, R6, PT ;  /* 0x000000060b00720c */ /* 0x000fe40003f04270 */
[C---:B---3--:R-:W-:Y:S02]  /*2930*/  LOP3.LUT R0, R16.reuse, 0xff000000, RZ, 0xc0, !PT ;  /* 0xff00000010007812 */ /* 0x048fe400078ec0ff */
        /* <DEDUP_REMOVED lines=8> */
[----:B------:R-:W-:-:S04]  /*29c0*/  ISETP.NE.AND P0, PT, R5, RZ, PT ;  /* 0x000000ff0500720c */ /* 0x000fc80003f05270 */
[----:B------:R-:W-:-:S04]  /*29d0*/  SEL R0, R5, c[0x0][0x338], P0 ;  /* 0x0000ce0005007a07 */ /* 0x000fc80000000000 */
[----:B------:R-:W-:Y:S02]  /*29e0*/  IABS R3, R0 ;  /* 0x0000000000037213 */ /* 0x000fe40000000000 */
[----:B--2---:R-:W-:Y:S02]  /*29f0*/  IADD3 R7, R0, -0x1, R11 ;  /* 0xffffffff00077810 */ /* 0x004fe40007ffe00b */
[----:B------:R-:W2:Y:S03]  /*2a00*/  I2F.RP R2, R3 ;  /* 0x0000000300027306 */ /* 0x000ea60000209400 */
[----:B------:R-:W-:-:S05]  /*2a10*/  IMAD.IADD R7, R7, 0x1, -R6 ;  /* 0x0000000107077824 */ /* 0x000fca00078e0a06 */
[----:B------:R-:W-:Y:S01]  /*2a20*/  IABS R10, R7 ;  /* 0x00000007000a7213 */ /* 0x000fe20000000000 */
[----:B--2---:R-:W2:Y:S02]  /*2a30*/  MUFU.RCP R2, R2 ;  /* 0x0000000200027308 */ /* 0x004ea40000001000 */
[----:B--2---:R-:W-:-:S06]  /*2a40*/  IADD3 R2, R2, 0xffffffe, RZ ;  /* 0x0ffffffe02027810 */ /* 0x004fcc0007ffe0ff */
[----:B---3--:R-:W2:Y:S02]  /*2a50*/  F2I.FTZ.U32.TRUNC.NTZ R5, R2 ;  /* 0x0000000200057305 */ /* 0x008ea4000021f000 */
[----:B--2---:R-:W-:-:S04]  /*2a60*/  IMAD.MOV R2, RZ, RZ, -R5 ;  /* 0x000000ffff027224 */ /* 0x004fc800078e0a05 */
        /* <DEDUP_REMOVED lines=20> */
.L_x_477:
[----:B------:R-:W-:Y:S05]  /*2bb0*/  BSYNC B0 ;  /* 0x0000000000007941 */ /* 0x000fea0003800000 */
.L_x_476:
[----:B------:R-:W-:Y:S01]  /*2bc0*/  IMAD R3, R15, R2, R6 ;  /* 0x000000020f037224 */ /* 0x000fe200078e0206 */
[----:B------:R-:W-:Y:S01]  /*2bd0*/  PRMT R0, RZ, 0x7610, R0 ;  /* 0x00007610ff007816 */ /* 0x000fe20000000000 */
[----:B---3--:R-:W-:Y:S01]  /*2be0*/  IMAD.MOV.U32 R15, RZ, RZ, RZ ;  /* 0x000000ffff0f7224 */ /* 0x008fe200078e00ff */
[----:B------:R-:W-:Y:S01]  /*2bf0*/  MOV R18, RZ ;  /* 0x000000ff00127202 */ /* 0x000fe20000000f00 */
        /* <DEDUP_REMOVED lines=10> */
[----:B------:R3:W-:Y:S01]  /*2ca0*/  STL [R1+0x20], R110 ;  /* 0x0000206e01007387 */ /* 0x0007e20000100800 */
        /* <DEDUP_REMOVED lines=59> */
[----:B---3--:R-:W-:-:S04]  /*3060*/  ISETP.NE.U32.AND P0, PT, RZ, c[0x0][0x340], PT ;  /* 0x0000d000ff007a0c */ /* 0x008fc80003f05070 */
[----:B------:R-:W-:-:S13]  /*3070*/  ISETP.NE.AND.EX P0, PT, RZ, c[0x0][0x344], PT, P0 ;  /* 0x0000d100ff007a0c */ /* 0x000fda0003f05300 */
[----:B------:R-:W-:-:S05]  /*3080*/  @P0 IMAD.WIDE R2, R107, R13, c[0x0][0x340] ;  /* 0x0000d0006b020625 */ /* 0x000fca00078e020d */
[----:B------:R3:W5:Y:S01]  /*3090*/  @P0 LDG.E R0, [R2.64] ;  /* 0x0000000602000981 */ /* 0x000762000c1e1900 */
[----:B------:R-:W-:Y:S01]  /*30a0*/  WARPSYNC 0xffffffff ;  /* 0xffffffff00007948 */ /* 0x000fe20003800000 */
[----:B--2---:R-:W-:Y:S02]  /*30b0*/  SEL R7, R107, RZ, !P3 ;  /* 0x000000ff6b077207 */ /* 0x004fe40005800000 */
[----:B---3--:R-:W-:-:S04]  /*30c0*/  SHF.R.S32.HI R2, RZ, 0x1f, R107 ;  /* 0x0000001fff027819 */ /* 0x008fc8000001146b */
[----:B------:R-:W-:Y:S01]  /*30d0*/  SEL R5, R2, RZ, !P3 ;  /* 0x000000ff02057207 */ /* 0x000fe20005800000 */
[----:B------:R-:W-:-:S03]  /*30e0*/  @!P0 IMAD.MOV.U32 R0, RZ, RZ, R107 ;  /* 0x000000ffff008224 */ /* 0x000fc600078e006b */
[----:B------:R-:W2:Y:S01]  /*30f0*/  LDL R107, [R1+0x178] ;  /* 0x00017800016b7983 */ /* 0x000ea20000100800 */
[----:B------:R-:W-:Y:S01]  /*3100*/  IMAD.MOV.U32 R23, RZ, RZ, 0x30 ;  /* 0x00000030ff177424 */ /* 0x000fe200078e00ff */
[----:B-----5:R-:W-:Y:S01]  /*3110*/  SHF.R.S32.HI R3, RZ, 0x1f, R0 ;  /* 0x0000001fff037819 */ /* 0x020fe20000011400 */
[----:B------:R-:W-:Y:S01]  /*3120*/  IMAD.MOV.U32 R2, RZ, RZ, c[0x0][0x2b8] ;  /* 0x0000ae00ff027624 */ /* 0x000fe200078e00ff */
[----:B-1----:R-:W-:Y:S01]  /*3130*/  LOP3.LUT R106, R106, 0xffffff7f, RZ, 0xc0, !PT ;  /* 0xffffff7f6a6a7812 */ /* 0x002fe200078ec0ff */
[----:B------:R-:W-:Y:S02]  /*3140*/  IMAD R57, R110, R23, -0x30 ;  /* 0xffffffd06e397424 */ /* 0x000fe400078e0217 */
[----:B------:R-:W-:Y:S01]  /*3150*/  IMAD.WIDE.U32 R8, R0, c[0x0][0x2b0], RZ ;  /* 0x0000ac0000087a25 */ /* 0x000fe200078e00ff */
[----:B------:R-:W-:-:S03]  /*3160*/  ISETP.NE.AND P1, PT, R2, 0x1, PT ;  /* 0x000000010200780c */ /* 0x000fc60003f25270 */
[----:B------:R-:W-:Y:S01]  /*3170*/  IMAD.MOV.U32 R27, RZ, RZ, RZ ;  /* 0x000000ffff1b7224 */ /* 0x000fe200078e00ff */
[----:B------:R-:W-:Y:S09]  /*3180*/  STL.64 [R1+0x98], R8 ;  /* 0x0000980801007387 */ /* 0x000ff20000100a00 */
[----:B------:R-:W-:-:S02]  /*3190*/  @P1 LOP3.LUT R106, R106, 0x80, RZ, 0xfc, !PT ;  /* 0x000000806a6a1812 */ /* 0x000fc400078efcff */
[----:B------:R-:W-:Y:S01]  /*31a0*/  LOP3.LUT R22, R16, 0xffff, RZ, 0xc0, !PT ;  /* 0x0000ffff10167812 */ /* 0x000fe200078ec0ff */
[----:B------:R-:W-:Y:S01]  /*31b0*/  IMAD R5, R5, c[0x0][0x1c0], RZ ;  /* 0x0000700005057a24 */ /* 0x000fe200078e02ff */
[----:B------:R-:W-:Y:S01]  /*31c0*/  BAR.SYNC.DEFER_BLOCKING 0x0 ;  /* 0x0000000000007b1d */ /* 0x000fe20000010000 */
[----:B--2---:R-:W-:-:S04]  /*31d0*/  IMAD.IADD R2, R107, 0x1, R57 ;  /* 0x000000016b027824 */ /* 0x004fc800078e0239 */
[C---:B------:R-:W-:Y:S01]  /*31e0*/  IMAD.IADD R21, R2.reuse, 0x1, R17 ;  /* 0x0000000102157824 */ /* 0x040fe200078e0211 */
[----:B------:R-:W-:Y:S01]  /*31f0*/  ISETP.GE.AND P0, PT, R2, R111, PT ;  /* 0x0000006f0200720c */ /* 0x000fe20003f06270 */
[----:B------:R-:W-:Y:S02]  /*3200*/  IMAD R2, R3, c[0x0][0x2b0], RZ ;  /* 0x0000ac0003027a24 */ /* 0x000fe400078e02ff */
[----:B------:R-:W-:Y:S01]  /*3210*/  @P1 IMAD.HI.U32 R3, R21, c[0x0][0x2bc], RZ ;  /* 0x0000af0015031a27 */ /* 0x000fe200078e00ff */
[----:B------:R-:W-:-:S03]  /*3220*/  ISETP.GT.OR P0, PT, R107, 0x2f, P0 ;  /* 0x0000002f6b00780c */ /* 0x000fc60000704670 */
[----:B------:R-:W-:Y:S02]  /*3230*/  IMAD R2, R0, c[0x0][0x2b4], R2 ;  /* 0x0000ad0000027a24 */ /* 0x000fe400078e0202 */
[----:B------:R-:W-:Y:S01]  /*3240*/  IMAD.MOV.U32 R20, RZ, RZ, R21 ;  /* 0x000000ffff147224 */ /* 0x000fe200078e0015 */
[----:B------:R-:W-:Y:S01]  /*3250*/  @P1 SHF.R.U32.HI R20, RZ, c[0x0][0x2c0], R3 ;  /* 0x0000b000ff141a19 */ /* 0x000fe20000011603 */
[----:B------:R-:W-:-:S05]  /*3260*/  IMAD.IADD R4, R9, 0x1, R2 ;  /* 0x0000000109047824 */ /* 0x000fca00078e0202 */
[----:B------:R1:W-:Y:S01]  /*3270*/  STL [R1+0xac], R4 ;  /* 0x0000ac0401007387 */ /* 0x0003e20000100800 */
[----:B------:R-:W-:-:S03]  /*3280*/  @!P0 IADD3 R0, P1, R20, R8, RZ ;  /* 0x0000000814008210 */ /* 0x000fc60007f3e0ff */
[----:B------:R-:W2:Y:S01]  /*3290*/  LDL R49, [R1+0x68] ;  /* 0x0000680001317983 */ /* 0x000ea20000100800 */
[----:B------:R-:W-:Y:S02]  /*32a0*/  @!P0 LEA.HI.X.SX32 R3, R20, R4, 0x1, P1 ;  /* 0x0000000414038211 */ /* 0x000fe400008f0eff */
[C---:B------:R-:W-:Y:S01]  /*32b0*/  @!P0 LEA R2, P1, R0.reuse, c[0x0][0x2a0], 0x2 ;  /* 0x0000a80000028a11 */ /* 0x040fe200078210ff */
[----:B------:R-:W3:Y:S03]  /*32c0*/  LDL R25, [R1+0x40] ;  /* 0x0000400001197983 */ /* 0x000ee60000100800 */
[----:B------:R-:W-:Y:S01]  /*32d0*/  @!P0 LEA.HI.X R3, R0, c[0x0][0x2a4], R3, 0x2, P1 ;  /* 0x0000a90000038a11 */ /* 0x000fe200008f1403 */
[----:B------:R-:W4:Y:S04]  /*32e0*/  LDL R50, [R1+0x208] ;  /* 0x0002080001327983 */ /* 0x000f280000100800 */
[----:B------:R-:W4:Y:S04]  /*32f0*/  LDL R35, [R1+0x64] ;  /* 0x0000640001237983 */ /* 0x000f280000100800 */
[----:B------:R-:W4:Y:S04]  /*3300*/  LDL R26, [R1+0x20c] ;  /* 0x00020c00011a7983 */ /* 0x000f280000100800 */
[----:B------:R-:W4:Y:S04]  /*3310*/  LDL R33, [R1+0x6c] ;  /* 0x00006c0001217983 */ /* 0x000f280000100800 */
[----:B------:R-:W4:Y:S04]  /*3320*/  LDL R48, [R1+0x204] ;  /* 0x0002040001307983 */ /* 0x000f280000100800 */
[----:B------:R-:W4:Y:S04]  /*3330*/  LDL R34, [R1+0x200] ;  /* 0x0002000001227983 */ /* 0x000f280000100800 */
[----:B------:R-:W4:Y:S04]  /*3340*/  LDL R32, [R1+0x1c] ;  /* 0x00001c0001207983 */ /* 0x000f280000100800 */
[----:B------:R1:W4:Y:S01]  /*3350*/  @!P0 LDG.E R27, [R2.64] ;  /* 0x00000006021b8981 */ /* 0x000322000c1e1900 */
[----:B------:R-:W-:-:S05]  /*3360*/  SHF.R.S32.HI R0, RZ, 0x1f, R12 ;  /* 0x0000001fff007819 */ /* 0x000fca000001140c */
[----:B------:R-:W-:-:S04]  /*3370*/  IMAD R0, R0, c[0x0][0x178], RZ ;  /* 0x00005e0000007a24 */ /* 0x000fc800078e02ff */
[----:B------:R-:W-:Y:S02]  /*3380*/  IMAD R0, R12, c[0x0][0x17c], R0 ;  /* 0x00005f000c007a24 */ /* 0x000fe400078e0200 */
[----:B-1----:R-:W-:-:S04]  /*3390*/  IMAD.IADD R4, R107, 0x1, R14 ;  /* 0x000000016b047824 */ /* 0x002fc800078e020e */
[----:B------:R-:W-:-:S04]  /*33a0*/  @P4 IMAD.HI.U32 R6, R4, c[0x0][0x2c8], RZ ;  /* 0x0000b20004064a27 */ /* 0x000fc800078e00ff */
[----:B------:R-:W-:-:S04]  /*33b0*/  IMAD.WIDE.U32 R2, R12, c[0x0][0x178], RZ ;  /* 0x00005e000c027a25 */ /* 0x000fc800078e00ff */
[----:B------:R-:W-:-:S04]  /*33c0*/  IMAD.IADD R3, R3, 0x1, R0 ;  /* 0x0000000103037824 */ /* 0x000fc800078e0200 */
[----:B------:R-:W-:-:S04]  /*33d0*/  IMAD.WIDE.U32 R2, R22, c[0x0][0x1b8], R2 ;  /* 0x00006e0016027a25 */ /* 0x000fc800078e0002 */
[----:B------:R-:W-:Y:S01]  /*33e0*/  IMAD.MOV.U32 R0, RZ, RZ, R4 ;  /* 0x000000ffff007224 */ /* 0x000fe200078e0004 */
[----:B------:R-:W-:Y:S01]  /*33f0*/  @P4 SHF.R.U32.HI R0, RZ, c[0x0][0x2cc], R6 ;  /* 0x0000b300ff004a19 */ /* 0x000fe20000011606 */
[----:B------:R-:W-:Y:S01]  /*3400*/  IMAD R3, R22, c[0x0][0x1bc], R3 ;  /* 0x00006f0016037a24 */ /* 0x000fe200078e0203 */
[----:B------:R-:W1:Y:S01]  /*3410*/  S2R R8, SR_TID.X ;  /* 0x0000000000087919 */ /* 0x000e620000002100 */
[C---:B------:R-:W-:Y:S02]  /*3420*/  IMAD R6, R7.reuse, c[0x0][0x1c4], R5 ;  /* 0x0000710007067a24 */ /* 0x040fe400078e0205 */
[----:B------:R-:W-:Y:S01]  /*3430*/  IMAD.WIDE.U32 R2, R7, c[0x0][0x1c0], R2 ;  /* 0x0000700007027a25 */ /* 0x000fe200078e0002 */
[----:B------:R-:W-:-:S03]  /*3440*/  SHF.R.S32.HI R7, RZ, 0x1f, R0 ;  /* 0x0000001fff077819 */ /* 0x000fc60000011400 */
        /* <DEDUP_REMOVED lines=10> */
[----:B------:R-:W-:Y:S01]  /*34f0*/  IMAD.WIDE.U32 R2, R4, c[0x0][0x1a8], R2 ;  /* 0x00006a0004027a25 */ /* 0x000fe200078e0002 */
[----:B-1----:R-:W-:-:S03]  /*3500*/  SHF.R.S32.HI R24, RZ, 0x1f, R8 ;  /* 0x0000001fff187819 */ /* 0x002fc60000011408 */
[----:B------:R-:W-:Y:S01]  /*3510*/  IMAD.IADD R0, R3, 0x1, R0 ;  /* 0x0000000103007824 */ /* 0x000fe200078e0200 */
[----:B------:R-:W-:Y:S02]  /*3520*/  LEA R17, P0, R2, c[0x0][0x160], 0x1 ;  /* 0x0000580002117a11 */ /* 0x000fe400078008ff */
[----:B------:R-:W-:Y:S02]  /*3530*/  LEA.HI R24, R24, R8, RZ, 0x3 ;  /* 0x0000000818187211 */ /* 0x000fe400078f18ff */
[----:B------:R-:W-:Y:S01]  /*3540*/  LEA.HI.X R16, R2, c[0x0][0x164], R0, 0x1, P0 ;  /* 0x0000590002107a11 */ /* 0x000fe200000f0c00 */
[----:B------:R-:W2:Y:S01]  /*3550*/  SHFL.IDX PT, R3, R17, RZ, 0x181f ;  /* 0x00181fff11037589 */ /* 0x000ea200000e0000 */
[----:B------:R-:W-:Y:S01]  /*3560*/  SHF.R.S32.HI R24, RZ, 0x3, R24 ;  /* 0x00000003ff187819 */ /* 0x000fe20000011418 */
[----:B------:R-:W-:Y:S02]  /*3570*/  IMAD R19, R19, c[0x0][0x2c4], RZ ;  /* 0x0000b10013137a24 */ /* 0x000fe400078e02ff */
[----:B------:R-:W4:Y:S02]  /*3580*/  SHFL.IDX PT, R4, R16, RZ, 0x181f ;  /* 0x00181fff10047589 */ /* 0x000f2400000e0000 */
[----:B------:R-:W-:-:S05]  /*3590*/  IMAD.IADD R18, R24, 0x1, R14 ;  /* 0x0000000118127824 */ /* 0x000fca00078e020e */
[C---:B------:R-:W-:Y:S01]  /*35a0*/  ISETP.GE.AND P0, PT, R18.reuse, R19, PT ;  /* 0x000000131200720c */ /* 0x040fe20003f06270 */
[----:B------:R-:W1:Y:S01]  /*35b0*/  SHFL.IDX PT, R0, R17, 0x1, 0x181f ;  /* 0x00381f0011007f89 */ /* 0x000e6200000e0000 */
[----:B------:R-:W-:-:S03]  /*35c0*/  IADD3 R5, R18, 0x20, RZ ;  /* 0x0000002012057810 */ /* 0x000fc60007ffe0ff */
[----:B------:R-:W1:Y:S01]  /*35d0*/  SHFL.IDX PT, R2, R16, 0x1, 0x181f ;  /* 0x00381f0010027f89 */ /* 0x000e6200000e0000 */
[----:B------:R-:W-:-:S04]  /*35e0*/  IMAD.WIDE.U32 R30, R22, c[0x0][0x1e8], RZ ;  /* 0x00007a00161e7a25 */ /* 0x000fc800078e00ff */
[----:B------:R-:W-:-:S03]  /*35f0*/  IMAD R28, R22, c[0x0][0x1ec], R31 ;  /* 0x00007b00161c7a24 */ /* 0x000fc600078e021f */
[CC--:B--2---:R-:W-:Y:S02]  /*3600*/  @!P0 LEA R10, P2, R49.reuse, R3.reuse, 0x1 ;  /* 0x00000003310a8211 */ /* 0x0c4fe400078408ff */
[----:B------:R-:W-:Y:S02]  /*3610*/  ISETP.GE.AND P3, PT, R49, c[0x0][0x198], PT ;  /* 0x0000660031007a0c */ /* 0x000fe40003f66270 */
[CC--:B---3--:R-:W-:Y:S02]  /*3620*/  @!P0 LEA R12, P1, R25.reuse, R3.reuse, 0x1 ;  /* 0x00000003190c8211 */ /* 0x0c8fe400078208ff */
[----:B------:R-:W-:Y:S02]  /*3630*/  ISETP.GE.AND P4, PT, R25, c[0x0][0x198], PT ;  /* 0x0000660019007a0c */ /* 0x000fe40003f86270 */
[----:B----4-:R-:W-:Y:S02]  /*3640*/  @!P0 LEA.HI.X R11, R49, R4, R50, 0x1, P2 ;  /* 0x00000004310b8211 */ /* 0x010fe400010f0c32 */
[----:B------:R-:W-:-:S02]  /*3650*/  @!P0 LEA R8, P2, R35, R3, 0x1 ;  /* 0x0000000323088211 */ /* 0x000fc400078408ff */
[----:B------:R-:W-:Y:S02]  /*3660*/  ISETP.GE.AND P5, PT, R35, c[0x0][0x198], PT ;  /* 0x0000660023007a0c */ /* 0x000fe40003fa6270 */
[-C--:B------:R-:W-:Y:S02]  /*3670*/  @!P0 LEA.HI.X R13, R25, R4.reuse, R26, 0x1, P1 ;  /* 0x00000004190d8211 */ /* 0x080fe400008f0c1a */
[----:B------:R-:W-:Y:S02]  /*3680*/  ISETP.GE.AND P1, PT, R5, R19, PT ;  /* 0x000000130500720c */ /* 0x000fe40003f26270 */
[----:B------:R-:W-:Y:S02]  /*3690*/  ISETP.GE.AND P6, PT, R33, c[0x0][0x198], PT ;  /* 0x0000660021007a0c */ /* 0x000fe40003fc6270 */
[----:B------:R-:W-:Y:S02]  /*36a0*/  @!P0 LEA.HI.X R9, R35, R4, R48, 0x1, P2 ;  /* 0x0000000423098211 */ /* 0x000fe400010f0c30 */
[----:B------:R-:W-:-:S04]  /*36b0*/  @!P0 LEA R6, P2, R33, R3, 0x1 ;  /* 0x0000000321068211 */ /* 0x000fc800078408ff */
[----:B------:R-:W-:Y:S01]  /*36c0*/  @!P0 LEA.HI.X R7, R33, R4, R34, 0x1, P2 ;  /* 0x0000000421078211 */ /* 0x000fe200010f0c22 */
[----:B------:R2:W-:Y:S04]  /*36d0*/  @!P0 LDGSTS.E.BYPASS.LTC128B.128 [R32+0x4080], [R12.64], !P4 ;  /* 0x040800000c208fae */ /* 0x0005e8000e101d46 */
[----:B------:R3:W-:Y:S04]  /*36e0*/  @!P0 LDGSTS.E.BYPASS.LTC128B.128 [R32+0x8080], [R10.64], !P3 ;  /* 0x080800000a208fae */ /* 0x0007e8000d901d46 */
[----:B------:R4:W-:Y:S04]  /*36f0*/  @!P0 LDGSTS.E.BYPASS.LTC128B.128 [R32+0xc080], [R8.64], !P5 ;  /* 0x0c08000008208fae */ /* 0x0009e8000e901d46 */
[----:B------:R2:W-:Y:S01]  /*3700*/  @!P0 LDGSTS.E.BYPASS.LTC128B.128 [R32+0x10080], [R6.64], !P6 ;  /* 0x1008000006208fae */ /* 0x0005e2000f101d46 */
[----:B-1----:R-:W-:-:S04]  /*3710*/  @!P1 LEA R14, P2, R25, R0, 0x1 ;  /* 0x00000000190e9211 */ /* 0x002fc800078408ff */
[----:B------:R-:W-:Y:S02]  /*3720*/  @!P1 LEA.HI.X R15, R25, R2, R26, 0x1, P2 ;  /* 0x00000002190f9211 */ /* 0x000fe400010f0c1a */
[----:B------:R-:W-:-:S03]  /*3730*/  IADD3 R3, R18, 0x40, RZ ;  /* 0x0000004012037810 */ /* 0x000fc60007ffe0ff */
[----:B------:R1:W-:Y:S01]  /*3740*/  @!P1 LDGSTS.E.BYPASS.LTC128B.128 [R32+0x5080], [R14.64], !P4 ;  /* 0x050800000e209fae */ /* 0x0003e2000e101d46 */
[----:B----4-:R-:W-:-:S04]  /*3750*/  @!P1 LEA R8, P0, R49, R0, 0x1 ;  /* 0x0000000031089211 */ /* 0x010fc800078008ff */
[----:B------:R-:W-:Y:S02]  /*3760*/  @!P1 LEA.HI.X R9, R49, R2, R50, 0x1, P0 ;  /* 0x0000000231099211 */ /* 0x000fe400000f0c32 */
[----:B--2---:R-:W-:-:S03]  /*3770*/  @!P1 LEA R6, P0, R35, R0, 0x1 ;  /* 0x0000000023069211 */ /* 0x004fc600078008ff */
[----:B------:R2:W-:Y:S01]  /*3780*/  @!P1 LDGSTS.E.BYPASS.LTC128B.128 [R32+0x9080], [R8.64], !P3 ;  /* 0x0908000008209fae */ /* 0x0005e2000d901d46 */
[----:B------:R-:W-:Y:S02]  /*3790*/  @!P1 LEA.HI.X R7, R35, R2, R48, 0x1, P0 ;  /* 0x0000000223079211 */ /* 0x000fe400000f0c30 */
[C---:B------:R-:W-:Y:S02]  /*37a0*/  @!P1 LEA R4, P0, R33.reuse, R0, 0x1 ;  /* 0x0000000021049211 */ /* 0x040fe400078008ff */
[----:B------:R-:W2:Y:S02]  /*37b0*/  SHFL.IDX PT, R0, R17, 0x2, 0x181f ;  /* 0x00581f0011007f89 */ /* 0x000ea400000e0000 */
[----:B------:R-:W-:Y:S02]  /*37c0*/  @!P1 LEA.HI.X R5, R33, R2, R34, 0x1, P0 ;  /* 0x0000000221059211 */ /* 0x000fe400000f0c22 */
[----:B------:R-:W4:Y:S01]  /*37d0*/  SHFL.IDX PT, R2, R16, 0x2, 0x181f ;  /* 0x00581f0010027f89 */ /* 0x000f2200000e0000 */
[----:B------:R-:W-:-:S03]  /*37e0*/  ISETP.GE.AND P0, PT, R3, R19, PT ;  /* 0x000000130300720c */ /* 0x000fc60003f06270 */
[----:B------:R1:W-:Y:S04]  /*37f0*/  @!P1 LDGSTS.E.BYPASS.LTC128B.128 [R32+0xd080], [R6.64], !P5 ;  /* 0x0d08000006209fae */ /* 0x0003e8000e901d46 */
[----:B------:R1:W-:Y:S04]  /*3800*/  @!P1 LDGSTS.E.BYPASS.LTC128B.128 [R32+0x11080], [R4.64], !P6 ;  /* 0x1108000004209fae */ /* 0x0003e8000f101d46 */
[----:B---3--:R-:W3:Y:S02]  /*3810*/  SHFL.IDX PT, R10, R17, 0x3, 0x181f ;  /* 0x00781f00110a7f89 */ /* 0x008ee400000e0000 */
[----:B--2---:R-:W-:-:S04]  /*3820*/  @!P0 LEA R8, P1, R49, R0, 0x1 ;  /* 0x0000000031088211 */ /* 0x004fc800078208ff */
[----:B----4-:R-:W-:Y:S01]  /*3830*/  @!P0 LEA.HI.X R9, R49, R2, R50, 0x1, P1 ;  /* 0x0000000231098211 */ /* 0x010fe200008f0c32 */
[----:B------:R-:W2:Y:S01]  /*3840*/  SHFL.IDX PT, R11, R16, 0x3, 0x181f ;  /* 0x00781f00100b7f89 */ /* 0x000ea200000e0000 */
[-C--:B------:R-:W-:Y:S02]  /*3850*/  @!P0 LEA R12, P2, R25, R0.reuse, 0x1 ;  /* 0x00000000190c8211 */ /* 0x080fe400078408ff */
[----:B-1----:R-:W-:-:S04]  /*3860*/  @!P0 LEA R6, P1, R35, R0, 0x1 ;  /* 0x0000000023068211 */ /* 0x002fc800078208ff */
[----:B------:R-:W-:Y:S02]  /*3870*/  @!P0 LEA.HI.X R7, R35, R2, R48, 0x1, P1 ;  /* 0x0000000223078211 */ /* 0x000fe400008f0c30 */
[----:B------:R-:W-:Y:S02]  /*3880*/  @!P0 LEA R4, P1, R33, R0, 0x1 ;  /* 0x0000000021048211 */ /* 0x000fe400078208ff */
[----:B------:R-:W-:Y:S02]  /*3890*/  IADD3 R0, R18, 0x60, RZ ;  /* 0x0000006012007810 */ /* 0x000fe40007ffe0ff */
[-C--:B------:R-:W-:Y:S02]  /*38a0*/  @!P0 LEA.HI.X R13, R25, R2.reuse, R26, 0x1, P2 ;  /* 0x00000002190d8211 */ /* 0x080fe400010f0c1a */
[----:B------:R-:W-:Y:S01]  /*38b0*/  ISETP.GE.AND P2, PT, R0, R19, PT ;  /* 0x000000130000720c */ /* 0x000fe20003f46270 */
[----:B------:R-:W-:Y:S01]  /*38c0*/  IMAD.MOV R0, RZ, RZ, -R20 ;  /* 0x000000ffff007224 */ /* 0x000fe200078e0a14 */
[----:B------:R-:W-:Y:S01]  /*38d0*/  @!P0 LEA.HI.X R5, R33, R2, R34, 0x1, P1 ;  /* 0x0000000221058211 */ /* 0x000fe200008f0c22 */
[----:B------:R1:W-:Y:S02]  /*38e0*/  @!P0 LDGSTS.E.BYPASS.LTC128B.128 [R32+0x6080], [R12.64], !P4 ;  /* 0x060800000c208fae */ /* 0x0003e4000e101d46 */
[----:B------:R-:W-:-:S02]  /*38f0*/  IMAD R21, R0, c[0x0][0x2b8], R21 ;  /* 0x0000ae0000157a24 */ /* 0x000fc400078e0215 */
[----:B------:R4:W-:Y:S04]  /*3900*/  @!P0 LDGSTS.E.BYPASS.LTC128B.128 [R32+0xa080], [R8.64], !P3 ;  /* 0x0a08000008208fae */ /* 0x0009e8000d901d46 */
[----:B------:R1:W-:Y:S02]  /*3910*/  @!P0 LDGSTS.E.BYPASS.LTC128B.128 [R32+0xe080], [R6.64], !P5 ;  /* 0x0e08000006208fae */ /* 0x0003e4000e901d46 */
[C---:B---3--:R-:W-:Y:S02]  /*3920*/  @!P2 LEA R2, P1, R25.reuse, R10, 0x1 ;  /* 0x0000000a1902a211 */ /* 0x048fe400078208ff */
[----:B------:R3:W-:Y:S02]  /*3930*/  @!P0 LDGSTS.E.BYPASS.LTC128B.128 [R32+0x12080], [R4.64], !P6 ;  /* 0x1208000004208fae */ /* 0x0007e4000f101d46 */
[----:B--2---:R-:W-:-:S05]  /*3940*/  @!P2 LEA.HI.X R3, R25, R11, R26, 0x1, P1 ;  /* 0x0000000b1903a211 */ /* 0x004fca00008f0c1a */
[----:B------:R2:W-:Y:S01]  /*3950*/  @!P2 LDGSTS.E.BYPASS.LTC128B.128 [R32+0x7080], [R2.64], !P4 ;  /* 0x070800000220afae */ /* 0x0005e2000e101d46 */
[----:B------:R-:W-:Y:S02]  /*3960*/  SHF.R.S32.HI R14, RZ, 0x1f, R27 ;  /* 0x0000001fff0e7819 */ /* 0x000fe4000001141b */
[----:B-1----:R-:W-:-:S05]  /*3970*/  SHF.R.S32.HI R7, RZ, 0x1f, R21 ;  /* 0x0000001fff077819 */ /* 0x002fca0000011415 */
[----:B------:R-:W-:Y:S01]  /*3980*/  IMAD R0, R7, c[0x0][0x1e0], RZ ;  /* 0x0000780007007a24 */ /* 0x000fe200078e02ff */
[----:B---3--:R-:W-:-:S03]  /*3990*/  @!P2 LEA R4, P0, R49, R10, 0x1 ;  /* 0x0000000a3104a211 */ /* 0x008fc600078008ff */
[C---:B------:R-:W-:Y:S02]  /*39a0*/  IMAD R0, R21.reuse, c[0x0][0x1e4], R0 ;  /* 0x0000790015007a24 */ /* 0x040fe400078e0200 */
[----:B--2---:R-:W-:Y:S01]  /*39b0*/  IMAD.WIDE.U32 R2, R21, c[0x0][0x1e0], RZ ;  /* 0x0000780015027a25 */ /* 0x004fe200078e00ff */
[----:B------:R-:W-:-:S03]  /*39c0*/  @!P2 LEA.HI.X R5, R49, R11, R50, 0x1, P0 ;  /* 0x0000000b3105a211 */ /* 0x000fc600000f0c32 */
[----:B------:R-:W-:Y:S02]  /*39d0*/  IMAD.IADD R3, R3, 0x1, R0 ;  /* 0x0000000103037824 */ /* 0x000fe400078e0200 */
[----:B------:R-:W-:Y:S01]  /*39e0*/  IMAD R0, R14, c[0x0][0x1f0], RZ ;  /* 0x00007c000e007a24 */ /* 0x000fe200078e02ff */
[----:B------:R1:W-:Y:S01]  /*39f0*/  @!P2 LDGSTS.E.BYPASS.LTC128B.128 [R32+0xb080], [R4.64], !P3 ;  /* 0x0b0800000420afae */ /* 0x0003e2000d901d46 */
[----:B------:R-:W-:-:S04]  /*3a00*/  IMAD.WIDE.U32 R2, R27, c[0x0][0x1f0], R2 ;  /* 0x00007c001b027a25 */ /* 0x000fc800078e0002 */
[----:B------:R-:W-:-:S04]  /*3a10*/  IMAD R12, R110, -0x30, R23 ;  /* 0xffffffd06e0c7824 */ /* 0x000fc800078e0217 */
[----:B------:R-:W-:Y:S02]  /*3a20*/  IMAD.IADD R56, R111, 0x1, R12 ;  /* 0x000000016f387824 */ /* 0x000fe400078e020c */
[----:B-1----:R-:W-:Y:S01]  /*3a30*/  IMAD R4, R27, c[0x0][0x1f4], R0 ;  /* 0x00007d001b047a24 */ /* 0x002fe200078e0200 */
[----:B------:R-:W-:-:S04]  /*3a40*/  IADD3 R0, P0, R2, R30, RZ ;  /* 0x0000001e02007210 */ /* 0x000fc80007f1e0ff */
[----:B------:R-:W-:Y:S02]  /*3a50*/  IADD3.X R2, R28, R3, R4, P0, !PT ;  /* 0x000000031c027210 */ /* 0x000fe400007fe404 */
[----:B------:R-:W-:Y:S02]  /*3a60*/  LEA R6, P0, R0, c[0x0][0x1c8], 0x1 ;  /* 0x0000720000067a11 */ /* 0x000fe400078008ff */
[----:B------:R-:W-:Y:S02]  /*3a70*/  IMNMX R3, R56, 0x30, PT ;  /* 0x0000003038037817 */ /* 0x000fe40003800200 */
[----:B------:R-:W-:Y:S02]  /*3a80*/  LEA.HI.X R15, R0, c[0x0][0x1cc], R2, 0x1, P0 ;  /* 0x00007300000f7a11 */ /* 0x000fe400000f0c02 */
[----:B------:R-:W1:Y:S01]  /*3a90*/  SHFL.IDX PT, R0, R6, RZ, 0x181f ;  /* 0x00181fff06007589 */ /* 0x000e6200000e0000 */
[----:B------:R-:W-:Y:S01]  /*3aa0*/  @!P2 LEA R2, P0, R35, R10, 0x1 ;  /* 0x0000000a2302a211 */ /* 0x000fe200078008ff */
[----:B------:R-:W-:-:S02]  /*3ab0*/  IMAD.IADD R13, R3, 0x1, -R24 ;  /* 0x00000001030d7824 */ /* 0x000fc400078e0a18 */
[----:B----4-:R-:W2:Y:S01]  /*3ac0*/  SHFL.IDX PT, R8, R15, RZ, 0x181f ;  /* 0x00181fff0f087589 */ /* 0x010ea200000e0000 */
[----:B------:R-:W-:Y:S02]  /*3ad0*/  @!P2 LEA.HI.X R3, R35, R11, R48, 0x1, P0 ;  /* 0x0000000b2303a211 */ /* 0x000fe400000f0c30 */
[----:B------:R-:W-:-:S03]  /*3ae0*/  ISETP.GE.AND P1, PT, R13, 0x1, PT ;  /* 0x000000010d00780c */ /* 0x000fc60003f26270 */
[----:B------:R3:W-:Y:S02]  /*3af0*/  @!P2 LDGSTS.E.BYPASS.LTC128B.128 [R32+0xf080], [R2.64], !P5 ;  /* 0x0f0800000220afae */ /* 0x0007e4000e901d46 */
[----:B---3--:R-:W-:-:S04]  /*3b00*/  @!P2 LEA R2, P0, R33, R10, 0x1 ;  /* 0x0000000a2102a211 */ /* 0x008fc800078008ff */
[----:B------:R-:W-:-:S05]  /*3b10*/  @!P2 LEA.HI.X R3, R33, R11, R34, 0x1, P0 ;  /* 0x0000000b2103a211 */ /* 0x000fca00000f0c22 */
[----:B------:R1:W-:Y:S01]  /*3b20*/  @!P2 LDGSTS.E.BYPASS.LTC128B.128 [R32+0x13080], [R2.64], !P6 ;  /* 0x130800000220afae */ /* 0x0003e2000f101d46 */
[----:B------:R-:W-:Y:S02]  /*3b30*/  @P1 ISETP.GE.AND P2, PT, R25, c[0x0][0x1d4], PT ;  /* 0x0000750019001a0c */ /* 0x000fe40003f46270 */
[----:B------:R-:W-:Y:S01]  /*3b40*/  @P1 ISETP.GE.AND P3, PT, R49, c[0x0][0x1d4], PT ;  /* 0x0000750031001a0c */ /* 0x000fe20003f66270 */
[----:B------:R-:W0:Y:S01]  /*3b50*/  LDGDEPBAR ;  /* 0x00000000000079af */ /* 0x000e220000000000 */
[----:B------:R-:W-:Y:S01]  /*3b60*/  IMAD.WIDE.U32 R16, R22, c[0x0][0x210], RZ ;  /* 0x0000840016107a25 */ /* 0x000fe200078e00ff */
[----:B-1----:R-:W-:-:S04]  /*3b70*/  @P1 LEA R2, P0, R25, R0, 0x1 ;  /* 0x0000000019021211 */ /* 0x002fc800078008ff */
[----:B--2---:R-:W-:Y:S02]  /*3b80*/  @P1 LEA.HI.X R3, R25, R8, R26, 0x1, P0 ;  /* 0x0000000819031211 */ /* 0x004fe400000f0c1a */
[----:B------:R-:W-:-:S03]  /*3b90*/  @P1 LEA R4, P0, R49, R0, 0x1 ;  /* 0x0000000031041211 */ /* 0x000fc600078008ff */
[----:B------:R1:W-:Y:S01]  /*3ba0*/  @P1 LDGSTS.E.BYPASS.LTC128B.128 [R32+0x14080], [R2.64], !P2 ;  /* 0x1408000002201fae */ /* 0x0003e2000d101d46 */
[----:B------:R-:W-:Y:S02]  /*3bb0*/  @P1 ISETP.GE.AND P2, PT, R35, c[0x0][0x1d4], PT ;  /* 0x0000750023001a0c */ /* 0x000fe40003f46270 */
[----:B------:R-:W-:Y:S01]  /*3bc0*/  @P1 LEA.HI.X R5, R49, R8, R50, 0x1, P0 ;  /* 0x0000000831051211 */ /* 0x000fe200000f0c32 */
[----:B------:R-:W-:Y:S01]  /*3bd0*/  STL [R1+0x28], R27 ;  /* 0x0000281b01007387 */ /* 0x000fe20000100800 */
[----:B------:R-:W-:-:S03]  /*3be0*/  IMAD R11, R22, c[0x0][0x214], R17 ;  /* 0x00008500160b7a24 */ /* 0x000fc600078e0211 */
[----:B------:R2:W-:Y:S04]  /*3bf0*/  @P1 LDGSTS.E.BYPASS.LTC128B.128 [R32+0x15880], [R4.64], !P3 ;  /* 0x1588000004201fae */ /* 0x0005e8000d901d46 */
[----:B------:R-:W-:Y:S04]  /*3c00*/  STL [R1+0x38], R21 ;  /* 0x0000381501007387 */ /* 0x000fe80000100800 */
[----:B------:R-:W-:Y:S01]  /*3c10*/  STL.64 [R1+0x90], R30 ;  /* 0x0000901e01007387 */ /* 0x000fe20000100a00 */
[----:B-1----:R-:W-:-:S04]  /*3c20*/  @P1 LEA R2, P0, R35, R0, 0x1 ;  /* 0x0000000023021211 */ /* 0x002fc800078008ff */
[----:B------:R-:W-:Y:S01]  /*3c30*/  @P1 LEA.HI.X R3, R35, R8, R48, 0x1, P0 ;  /* 0x0000000823031211 */ /* 0x000fe200000f0c30 */
[----:B--2---:R-:W-:Y:S01]  /*3c40*/  IMAD R4, R7, c[0x0][0x208], RZ ;  /* 0x0000820007047a24 */ /* 0x004fe200078e02ff */
[----:B------:R-:W-:Y:S01]  /*3c50*/  STL [R1+0x88], R28 ;  /* 0x0000881c01007387 */ /* 0x000fe20000100800 */
[----:B------:R-:W-:Y:S02]  /*3c60*/  ISETP.GE.AND P0, PT, R13, 0x21, PT ;  /* 0x000000210d00780c */ /* 0x000fe40003f06270 */
[----:B------:R-:W-:Y:S01]  /*3c70*/  IMAD R5, R21, c[0x0][0x20c], R4 ;  /* 0x0000830015057a24 */ /* 0x000fe200078e0204 */
[----:B------:R1:W-:Y:S01]  /*3c80*/  @P1 LDGSTS.E.BYPASS.LTC128B.128 [R32+0x17080], [R2.64], !P2 ;  /* 0x1708000002201fae */ /* 0x0003e2000d101d46 */
[C---:B------:R-:W-:Y:S01]  /*3c90*/  @P1 LEA R4, P2, R33.reuse, R0, 0x1 ;  /* 0x0000000021041211 */ /* 0x040fe200078408ff */
[----:B------:R-:W-:Y:S02]  /*3ca0*/  IMAD R0, R14, c[0x0][0x218], RZ ;  /* 0x000086000e007a24 */ /* 0x000fe400078e02ff */
[----:B------:R-:W-:Y:S04]  /*3cb0*/  STL.64 [R1+0xa0], R16 ;  /* 0x0000a01001007387 */ /* 0x000fe80000100a00 */
[----:B------:R2:W-:Y:S04]  /*3cc0*/  SHFL.IDX PT, R10, R15, 0x1, 0x181f ;  /* 0x00381f000f0a7f89 */ /* 0x0005e800000e0000 */
[----:B------:R-:W-:Y:S04]  /*3cd0*/  STL [R1+0xa8], R11 ;  /* 0x0000a80b01007387 */ /* 0x000fe80000100800 */
[----:B------:R-:W3:Y:S04]  /*3ce0*/  LDL R14, [R1+0x14] ;  /* 0x00001400010e7983 */ /* 0x000ee80000100800 */
[----:B------:R-:W4:Y:S04]  /*3cf0*/  LDL R13, [R1+0x10] ;  /* 0x00001000010d7983 */ /* 0x000f280000100800 */
[----:B--2---:R-:W2:Y:S04]  /*3d00*/  LDL R15, [R1+0xc] ;  /* 0x00000c00010f7983 */ /* 0x004ea80000100800 */
[----:B------:R1:W1:Y:S01]  /*3d10*/  SHFL.IDX PT, R9, R6, 0x1, 0x181f ;  /* 0x00381f0006097f89 */ /* 0x00026200000e0000 */
[----:B------:R-:W-:Y:S01]  /*3d20*/  @P1 ISETP.GE.AND P3, PT, R33, c[0x0][0x1d4], PT ;  /* 0x0000750021001a0c */ /* 0x000fe20003f66270 */
[----:B-1----:R-:W-:-:S04]  /*3d30*/  IMAD.WIDE.U32 R6, R21, c[0x0][0x208], RZ ;  /* 0x0000820015067a25 */ /* 0x002fc800078e00ff */
[----:B------:R-:W-:Y:S01]  /*3d40*/  IMAD.IADD R3, R7, 0x1, R5 ;  /* 0x0000000107037824 */ /* 0x000fe200078e0205 */
[----:B------:R-:W-:Y:S01]  /*3d50*/  @P1 LEA.HI.X R5, R33, R8, R34, 0x1, P2 ;  /* 0x0000000821051211 */ /* 0x000fe200010f0c22 */
[----:B------:R-:W-:-:S06]  /*3d60*/  IMAD.MOV.U32 R2, RZ, RZ, R6 ;  /* 0x000000ffff027224 */ /* 0x000fcc00078e0006 */
[----:B------:R1:W-:Y:S01]  /*3d70*/  @P1 LDGSTS.E.BYPASS.LTC128B.128 [R32+0x18880], [R4.64], !P3 ;  /* 0x1888000004201fae */ /* 0x0003e2000d901d46 */
[----:B------:R-:W-:Y:S01]  /*3d80*/  IMAD.WIDE.U32 R2, R27, c[0x0][0x218], R2 ;  /* 0x000086001b027a25 */ /* 0x000fe200078e0002 */
[----:B------:R-:W-:Y:S02]  /*3d90*/  @P0 ISETP.GE.AND P3, PT, R25, c[0x0][0x1d4], PT ;  /* 0x0000750019000a0c */ /* 0x000fe40003f66270 */
[----:B------:R-:W-:Y:S01]  /*3da0*/  @P0 LEA R6, P2, R49, R9, 0x1 ;  /* 0x0000000931060211 */ /* 0x000fe200078408ff */
[----:B------:R-:W-:-:S03]  /*3db0*/  IMAD R8, R27, c[0x0][0x21c], R0 ;  /* 0x000087001b087a24 */ /* 0x000fc600078e0200 */
[C---:B------:R-:W-:Y:S02]  /*3dc0*/  @P0 LEA.HI.X R7, R49.reuse, R10, R50, 0x1, P2 ;  /* 0x0000000a31070211 */ /* 0x040fe400010f0c32 */
[----:B------:R-:W-:Y:S02]  /*3dd0*/  @P0 ISETP.GE.AND P2, PT, R49, c[0x0][0x1d4], PT ;  /* 0x0000750031000a0c */ /* 0x000fe40003f46270 */
[----:B-1----:R-:W-:-:S04]  /*3de0*/  @P0 LEA R4, P1, R25, R9, 0x1 ;  /* 0x0000000919040211 */ /* 0x002fc800078208ff */
[----:B------:R-:W-:Y:S02]  /*3df0*/  @P0 LEA.HI.X R5, R25, R10, R26, 0x1, P1 ;  /* 0x0000000a19050211 */ /* 0x000fe400008f0c1a */
[----:B------:R-:W-:-:S03]  /*3e00*/  IADD3 R0, P1, R2, R16, RZ ;  /* 0x0000001002007210 */ /* 0x000fc60007f3e0ff */
[----:B------:R1:W-:Y:S01]  /*3e10*/  @P0 LDGSTS.E.BYPASS.LTC128B.128 [R32+0x15080], [R4.64], !P3 ;  /* 0x1508000004200fae */ /* 0x0003e2000d901d46 */
[----:B------:R-:W-:Y:S02]  /*3e20*/  IADD3.X R2, R11, R3, R8, P1, !PT ;  /* 0x000000030b027210 */ /* 0x000fe40000ffe408 */
[C---:B------:R-:W-:Y:S01]  /*3e30*/  LEA R11, P1, R0.reuse, c[0x0][0x1f8], 0x1 ;  /* 0x00007e00000b7a11 */ /* 0x040fe200078208ff */
[----:B------:R-:W1:Y:S03]  /*3e40*/  S2R R17, SR_TID.X ;  /* 0x0000000000117919 */ /* 0x000e660000002100 */
[----:B------:R-:W-:Y:S01]  /*3e50*/  LEA.HI.X R8, R0, c[0x0][0x1fc], R2, 0x1, P1 ;  /* 0x00007f0000087a11 */ /* 0x000fe200008f0c02 */
[----:B------:R1:W-:Y:S01]  /*3e60*/  @P0 LDGSTS.E.BYPASS.LTC128B.128 [R32+0x16880], [R6.64], !P2 ;  /* 0x1688000006200fae */ /* 0x0003e2000d101d46 */
[----:B------:R-:W-:Y:S02]  /*3e70*/  @P0 ISETP.GE.AND P3, PT, R35, c[0x0][0x1d4], PT ;  /* 0x0000750023000a0c */ /* 0x000fe40003f66270 */
[----:B------:R-:W-:-:S02]  /*3e80*/  @P0 LEA R2, P2, R33, R9, 0x1 ;  /* 0x0000000921020211 */ /* 0x000fc400078408ff */
[----:B-1----:R-:W-:-:S04]  /*3e90*/  @P0 LEA R4, P1, R35, R9, 0x1 ;  /* 0x0000000923040211 */ /* 0x002fc800078208ff */
[-C--:B------:R-:W-:Y:S02]  /*3ea0*/  @P0 LEA.HI.X R5, R35, R10.reuse, R48, 0x1, P1 ;  /* 0x0000000a23050211 */ /* 0x080fe400008f0c30 */
[C---:B------:R-:W-:Y:S02]  /*3eb0*/  @P0 ISETP.GE.AND P1, PT, R33.reuse, c[0x0][0x1d4], PT ;  /* 0x0000750021000a0c */ /* 0x040fe40003f26270 */
[----:B------:R-:W-:Y:S01]  /*3ec0*/  @P0 LEA.HI.X R3, R33, R10, R34, 0x1, P2 ;  /* 0x0000000a21030211 */ /* 0x000fe200010f0c22 */
[----:B------:R1:W-:Y:S10]  /*3ed0*/  @P0 LDGSTS.E.BYPASS.LTC128B.128 [R32+0x18080], [R4.64], !P3 ;  /* 0x1808000004200fae */ /* 0x0003f4000d901d46 */
[----:B------:R1:W-:Y:S04]  /*3ee0*/  @P0 LDGSTS.E.BYPASS.LTC128B.128 [R32+0x19880], [R2.64], !P1 ;  /* 0x1988000002200fae */ /* 0x0003e8000c901d46 */
[----:B------:R-:W0:Y:S01]  /*3ef0*/  LDGDEPBAR ;  /* 0x00000000000079af */ /* 0x000e220000000000 */
[----:B------:R-:W-:-:S04]  /*3f00*/  SHF.R.S32.HI R16, RZ, 0x1f, R17 ;  /* 0x0000001fff107819 */ /* 0x000fc80000011411 */
[----:B------:R-:W-:-:S04]  /*3f10*/  LEA.HI R16, R16, R17, RZ, 0x3 ;  /* 0x0000001110107211 */ /* 0x000fc800078f18ff */
[----:B------:R-:W-:-:S05]  /*3f20*/  LOP3.LUT R16, R16, 0xfffffff8, RZ, 0xc0, !PT ;  /* 0xfffffff810107812 */ /* 0x000fca00078ec0ff */
[----:B------:R-:W-:Y:S01]  /*3f30*/  IMAD.IADD R16, R17, 0x1, -R16 ;  /* 0x0000000111107824 */ /* 0x000fe200078e0a10 */
[----:B------:R-:W-:-:S04]  /*3f40*/  DEPBAR.LE SB0, 0x1 ;  /* 0x000080400000791a */ /* 0x000fc80000000000 */
[----:B------:R-:W-:Y:S01]  /*3f50*/  BAR.SYNC.DEFER_BLOCKING 0x0 ;  /* 0x0000000000007b1d */ /* 0x000fe20000010000 */
[----:B------:R-:W-:Y:S02]  /*3f60*/  LOP3.LUT P1, RZ, R16, 0x2, RZ, 0xc0, !PT ;  /* 0x0000000210ff7812 */ /* 0x000fe4000782c0ff */
[----:B------:R-:W-:-:S04]  /*3f70*/  SHF.R.S32.HI R16, RZ, 0x1f, R17 ;  /* 0x0000001fff107819 */ /* 0x000fc80000011411 */
[----:B------:R-:W-:-:S04]  /*3f80*/  LEA.HI R16, R16, R17, RZ, 0x5 ;  /* 0x0000001110107211 */ /* 0x000fc800078f28ff */
[----:B------:R-:W-:-:S05]  /*3f90*/  SHF.R.S32.HI R16, RZ, 0x5, R16 ;  /* 0x00000005ff107819 */ /* 0x000fca0000011410 */
[----:B------:R-:W-:-:S05]  /*3fa0*/  IMAD R16, R16, 0x800, R239 ;  /* 0x0000080010107824 */ /* 0x000fca00078e02ef */
[----:B------:R-:W-:Y:S04]  /*3fb0*/  LDSM.16.M88.4 R160, [R16] ;  /* 0x0000000010a0783b */ /* 0x000fe80000000200 */
[----:B------:R-:W-:Y:S04]  /*3fc0*/  LDSM.16.M88.4 R188, [R16+0x4000] ;  /* 0x0040000010bc783b */ /* 0x000fe80000000200 */
[----:B------:R-:W-:Y:S04]  /*3fd0*/  LDSM.16.M88.4 R204, [R16+0x8000] ;  /* 0x0080000010cc783b */ /* 0x000fe80000000200 */
[----:B------:R-:W-:Y:S04]  /*3fe0*/  LDSM.16.M88.4 R220, [R16+0xc000] ;  /* 0x00c0000010dc783b */ /* 0x000fe80000000200 */
[----:B------:R-:W1:Y:S04]  /*3ff0*/  SHFL.IDX PT, R7, R11, RZ, 0x181f ;  /* 0x00181fff0b077589 */ /* 0x000e6800000e0000 */
[----:B------:R-:W1:Y:S01]  /*4000*/  SHFL.IDX PT, R6, R8, RZ, 0x181f ;  /* 0x00181fff08067589 */ /* 0x000e6200000e0000 */
[C---:B------:R-:W-:Y:S01]  /*4010*/  IMAD.SHL.U32 R0, R25.reuse, 0x2, RZ ;  /* 0x0000000219007824 */ /* 0x040fe200078e00ff */
[----:B-1----:R-:W-:-:S02]  /*4020*/  SHF.L.U64.HI R4, R25, 0x1, R26 ;  /* 0x0000000119047819 */ /* 0x002fc4000001021a */
[----:B------:R-:W-:Y:S02]  /*4030*/  ISETP.GE.AND P3, PT, R25, c[0x0][0x1d4], PT ;  /* 0x0000750019007a0c */ /* 0x000fe40003f66270 */
[----:B------:R1:W-:Y:S01]  /*4040*/  STL [R1+0xc4], R0 ;  /* 0x0000c40001007387 */ /* 0x0003e20000100800 */
[----:B------:R-:W-:Y:S02]  /*4050*/  IADD3 R243, R236, 0x20, RZ ;  /* 0x00000020ecf37810 */ /* 0x000fe40007ffe0ff */
[----:B------:R-:W-:-:S05]  /*4060*/  IADD3 R2, P0, R7, R0, RZ ;  /* 0x0000000007027210 */ /* 0x000fca0007f1e0ff */
[----:B------:R-:W-:Y:S02]  /*4070*/  IMAD.X R3, R6, 0x1, R4, P0 ;  /* 0x0000000106037824 */ /* 0x000fe400000e0604 */
[----:B-1----:R-:W-:-:S05]  /*4080*/  IMAD.IADD R0, R56, 0x1, -R24 ;  /* 0x0000000138007824 */ /* 0x002fca00078e0a18 */
[----:B------:R-:W-:Y:S01]  /*4090*/  ISETP.LT.OR P0, PT, R0, 0x1, P3 ;  /* 0x000000010000780c */ /* 0x000fe20001f01670 */
[----:B------:R1:W-:Y:S01]  /*40a0*/  STL [R1+0x44], R4 ;  /* 0x0000440401007387 */ /* 0x0003e20000100800 */
[C---:B------:R-:W-:Y:S02]  /*40b0*/  ISETP.GE.AND P4, PT, R49.reuse, c[0x0][0x1d4], PT ;  /* 0x0000750031007a0c */ /* 0x040fe40003f86270 */
[----:B------:R-:W-:Y:S01]  /*40c0*/  @P1 IADD3 R243, R236, -0x20, RZ ;  /* 0xffffffe0ecf31810 */ /* 0x000fe20007ffe0ff */
[----:B---3--:R-:W3:Y:S04]  /*40d0*/  LDSM.16.M88.4 R180, [R14] ;  /* 0x000000000eb4783b */ /* 0x008ee80000000200 */
[----:B----4-:R-:W4:Y:S04]  /*40e0*/  LDSM.16.M88.4 R184, [R13] ;  /* 0x000000000db8783b */ /* 0x010f280000000200 */
[----:B------:R-:W1:Y:S04]  /*40f0*/  LDSM.16.M88.4 R196, [R14+0x4000] ;  /* 0x004000000ec4783b */ /* 0x000e680000000200 */
[----:B------:R-:W3:Y:S04]  /*4100*/  LDSM.16.M88.4 R200, [R13+0x4000] ;  /* 0x004000000dc8783b */ /* 0x000ee80000000200 */
[----:B--2---:R-:W2:Y:S04]  /*4110*/  LDSM.16.M88.4 R164, [R15] ;  /* 0x000000000fa4783b */ /* 0x004ea80000000200 */
[----:B------:R-:W2:Y:S04]  /*4120*/  LDSM.16.M88.4 R192, [R15+0x4000] ;  /* 0x004000000fc0783b */ /* 0x000ea80000000200 */
[----:B------:R-:W2:Y:S04]  /*4130*/  LDSM.16.M88.4 R208, [R15+0x8000] ;  /* 0x008000000fd0783b */ /* 0x000ea80000000200 */
[----:B------:R-:W2:Y:S04]  /*4140*/  LDSM.16.M88.4 R212, [R14+0x8000] ;  /* 0x008000000ed4783b */ /* 0x000ea80000000200 */
[----:B------:R-:W2:Y:S04]  /*4150*/  LDSM.16.M88.4 R216, [R13+0x8000] ;  /* 0x008000000dd8783b */ /* 0x000ea80000000200 */
[----:B------:R-:W2:Y:S04]  /*4160*/  LDSM.16.M88.4 R224, [R15+0xc000] ;  /* 0x00c000000fe0783b */ /* 0x000ea80000000200 */
[----:B------:R-:W2:Y:S04]  /*4170*/  LDSM.16.M88.4 R228, [R14+0xc000] ;  /* 0x00c000000ee4783b */ /* 0x000ea80000000200 */
[----:B------:R-:W2:Y:S04]  /*4180*/  LDSM.16.M88.4 R232, [R13+0xc000] ;  /* 0x00c000000de8783b */ /* 0x000ea80000000200 */
[----:B------:R-:W-:Y:S01]  /*4190*/  BAR.SYNC.DEFER_BLOCKING 0x0 ;  /* 0x0000000000007b1d */ /* 0x000fe20000010000 */
[----:B-1----:R-:W-:-:S05]  /*41a0*/  IMAD.SHL.U32 R4, R49, 0x2, RZ ;  /* 0x0000000231047824 */ /* 0x002fca00078e00ff */
[----:B------:R-:W-:-:S04]  /*41b0*/  DEPBAR.LE SB0, 0x0 ;  /* 0x000080000000791a */ /* 0x000fc80000000000 */
[----:B------:R-:W-:Y:S01]  /*41c0*/  BAR.SYNC.DEFER_BLOCKING 0x0 ;  /* 0x0000000000007b1d */ /* 0x000fe20000010000 */
[----:B------:R-:W-:Y:S02]  /*41d0*/  ISETP.LT.OR P1, PT, R0, 0x1, P4 ;  /* 0x000000010000780c */ /* 0x000fe40002721670 */
[----:B------:R-:W-:-:S03]  /*41e0*/  SHF.L.U64.HI R5, R49, 0x1, R50 ;  /* 0x0000000131057819 */ /* 0x000fc60000010232 */
[----:B------:R1:W-:Y:S01]  /*41f0*/  STL [R1+0xd0], R4 ;  /* 0x0000d00401007387 */ /* 0x0003e20000100800 */
[----:B------:R-:W-:-:S03]  /*4200*/  SHF.L.U64.HI R9, R35, 0x1, R48 ;  /* 0x0000000123097819 */ /* 0x000fc60000010230 */
[----:B------:R-:W-:Y:S04]  /*4210*/  STL [R1+0x48], R5 ;  /* 0x0000480501007387 */ /* 0x000fe80000100800 */
[----:B------:R-:W1:Y:S04]  /*4220*/  LDSM.16.M88.4 R16, [R236] ;  /* 0x00000000ec10783b */ /* 0x000e680000000200 */
[----:B------:R-:W1:Y:S04]  /*4230*/  LDSM.16.M88.4 R28, [R236+0x800] ;  /* 0x00080000ec1c783b */ /* 0x000e680000000200 */
[----:B------:R-:W1:Y:S04]  /*4240*/  LDSM.16.M88.4 R40, [R236+0x1000] ;  /* 0x00100000ec28783b */ /* 0x000e680000000200 */
[----:B------:R-:W1:Y:S04]  /*4250*/  LDSM.16.M88.4 R24, [R243] ;  /* 0x00000000f318783b */ /* 0x000e680000000200 */
[----:B------:R-:W2:Y:S04]  /*4260*/  LDSM.16.M88.4 R36, [R243+0x800] ;  /* 0x00080000f324783b */ /* 0x000ea80000000200 */
[----:B------:R-:W2:Y:S04]  /*4270*/  LDSM.16.M88.4 R44, [R243+0x1000] ;  /* 0x00100000f32c783b */ /* 0x000ea80000000200 */
[----:B------:R-:W-:Y:S01]  /*4280*/  @!PT LDS RZ, [RZ] ;  /* 0x00000000fffff984 */ /* 0x000fe20000000800 */
[----:B------:R-:W-:Y:S01]  /*4290*/  @!PT LDS RZ, [RZ] ;  /* 0x00000000fffff984 */ /* 0x000fe20000000800 */
[----:B------:R-:W-:Y:S01]  /*42a0*/  @!PT LDS RZ, [RZ] ;  /* 0x00000000fffff984 */ /* 0x000fe20000000800 */
[----:B------:R3:W-:Y:S02]  /*42b0*/  LDGSTS.E.BYPASS.LTC128B.128 [R32+0x4080], [R2.64], !P0 ;  /* 0x0408000002207fae */ /* 0x0007e4000c101d46 */
[----:B---3--:R-:W-:Y:S01]  /*42c0*/  IADD3 R2, P0, R7, R4, RZ ;  /* 0x0000000407027210 */ /* 0x008fe20007f1e0ff */
[----:B-1----:R-:W-:-:S04]  /*42d0*/  IMAD.SHL.U32 R4, R35, 0x2, RZ ;  /* 0x0000000223047824 */ /* 0x002fc800078e00ff */
[----:B------:R-:W-:Y:S01]  /*42e0*/  IMAD.X R3, R6, 0x1, R5, P0 ;  /* 0x0000000106037824 */ /* 0x000fe200000e0605 */
[----:B------:R1:W-:Y:S04]  /*42f0*/  STL [R1+0xbc], R4 ;  /* 0x0000bc0401007387 */ /* 0x0003e80000100800 */
[----:B------:R3:W-:Y:S01]  /*4300*/  LDGSTS.E.BYPASS.LTC128B.128 [R32+0x5880], [R2.64], !P1 ;  /* 0x0588000002207fae */ /* 0x0007e2000c901d46 */
[----:B------:R-:W-:Y:S02]  /*4310*/  ISETP.GE.AND P1, PT, R35, c[0x0][0x1d4], PT ;  /* 0x0000750023007a0c */ /* 0x000fe40003f26270 */
[----:B-1----:R-:W-:-:S05]  /*4320*/  IADD3 R4, P0, R7, R4, RZ ;  /* 0x0000000407047210 */ /* 0x002fca0007f1e0ff */
[----:B------:R-:W-:Y:S01]  /*4330*/  IMAD.X R5, R6, 0x1, R9, P0 ;  /* 0x0000000106057824 */ /* 0x000fe200000e0609 */
[----:B------:R-:W-:Y:S01]  /*4340*/  ISETP.LT.OR P0, PT, R0, 0x1, P1 ;  /* 0x000000010000780c */ /* 0x000fe20000f01670 */
[C---:B---3--:R-:W-:Y:S01]  /*4350*/  IMAD.SHL.U32 R2, R33.reuse, 0x2, RZ ;  /* 0x0000000221027824 */ /* 0x048fe200078e00ff */
[----:B------:R1:W-:Y:S04]  /*4360*/  STL [R1+0x4c], R9 ;  /* 0x00004c0901007387 */ /* 0x0003e80000100800 */
[----:B------:R3:W-:Y:S07]  /*4370*/  STL [R1+0xb8], R2 ;  /* 0x0000b80201007387 */ /* 0x0007ee0000100800 */
[----:B------:R2:W-:Y:S01]  /*4380*/  LDGSTS.E.BYPASS.LTC128B.128 [R32+0x7080], [R4.64], !P0 ;  /* 0x0708000004207fae */ /* 0x0005e2000c101d46 */
[----:B------:R-:W-:-:S02]  /*4390*/  ISETP.GE.AND P2, PT, R33, c[0x0][0x1d4], PT ;  /* 0x0000750021007a0c */ /* 0x000fc40003f46270 */
[----:B-1----:R-:W-:Y:S02]  /*43a0*/  SHF.L.U64.HI R9, R33, 0x1, R34 ;  /* 0x0000000121097819 */ /* 0x002fe40000010222 */
[----:B---3--:R-:W-:-:S03]  /*43b0*/  IADD3 R2, P0, R7, R2, RZ ;  /* 0x0000000207027210 */ /* 0x008fc60007f1e0ff */
[----:B------:R1:W-:Y:S02]  /*43c0*/  STL [R1+0x50], R9 ;  /* 0x0000500901007387 */ /* 0x0003e40000100800 */
[----:B------:R-:W-:Y:S01]  /*43d0*/  IMAD.X R3, R6, 0x1, R9, P0 ;  /* 0x0000000106037824 */ /* 0x000fe200000e0609 */
[----:B------:R-:W-:Y:S02]  /*43e0*/  ISETP.LT.OR P0, PT, R0, 0x1, P2 ;  /* 0x000000010000780c */ /* 0x000fe40001701670 */
[----:B------:R-:W-:Y:S02]  /*43f0*/  ISETP.GT.AND P5, PT, R107, 0x2f, PT ;  /* 0x0000002f6b00780c */ /* 0x000fe40003fa4270 */
[----:B------:R-:W-:-:S09]  /*4400*/  LOP3.LUT R106, R106, 0xfffffbff, RZ, 0xc0, !PT ;  /* 0xfffffbff6a6a7812 */ /* 0x000fd200078ec0ff */
[----:B------:R3:W-:Y:S04]  /*4410*/  LDGSTS.E.BYPASS.LTC128B.128 [R32+0x8880], [R2.64], !P0 ;  /* 0x0888000002207fae */ /* 0x0007e8000c101d46 */
[----:B-1----:R-:W1:Y:S01]  /*4420*/  S2R R9, SR_TID.X ;  /* 0x0000000000097919 */ /* 0x002e620000002100 */
[----:B------:R-:W-:-:S04]  /*4430*/  LOP3.LUT R106, R106, 0xffffffbf, RZ, 0xc0, !PT ;  /* 0xffffffbf6a6a7812 */ /* 0x000fc800078ec0ff */
[----:B------:R-:W-:Y:S02]  /*4440*/  @P5 LOP3.LUT R106, R106, 0x40, RZ, 0xfc, !PT ;  /* 0x000000406a6a5812 */ /* 0x000fe400078efcff */
[----:B-1----:R-:W-:Y:S02]  /*4450*/  ISETP.GT.AND P0, PT, R9, 0x7f, PT ;  /* 0x0000007f0900780c */ /* 0x002fe40003f04270 */
[C---:B---3--:R-:W-:Y:S02]  /*4460*/  IADD3 R3, R243.reuse, 0x1000, RZ ;  /* 0x00001000f3037810 */ /* 0x048fe40007ffe0ff */
[----:B------:R-:W-:-:S03]  /*4470*/  IADD3 R2, R243, 0x800, RZ ;  /* 0x00000800f3027810 */ /* 0x000fc60007ffe0ff */
[----:B------:R1:W-:Y:S06]  /*4480*/  STL [R1+0x8], R3 ;  /* 0x0000080301007387 */ /* 0x0003ec0000100800 */
[----:B------:R-:W-:Y:S01]  /*4490*/  @P0 LOP3.LUT R106, R106, 0x400, RZ, 0xfc, !PT ;  /* 0x000004006a6a0812 */ /* 0x000fe200078efcff */
[----:B------:R1:W-:Y:S04]  /*44a0*/  STL [R1+0x4], R2 ;  /* 0x0000040201007387 */ /* 0x0003e80000100800 */
[----:B------:R1:W-:Y:S01]  /*44b0*/  STL [R1+0x18], R106 ;  /* 0x0000186a01007387 */ /* 0x0003e20000100800 */
[----:B------:R-:W-:Y:S01]  /*44c0*/  BSSY B0, `(.L_x_479) ;  /* 0x0000022000007945 */ /* 0x000fe20003800000 */
[----:B------:R-:W-:Y:S01]  /*44d0*/  IADD3 R58, R110, -0x1, RZ ;  /* 0xffffffff6e3a7810 */ /* 0x000fe20007ffe0ff */
[----:B------:R-:W-:Y:S05]  /*44e0*/  @P0 BRA `(.L_x_480) ;  /* 0x000001f000000947 */ /* 0x000fea0003800000 */
[----:B--2-4-:R-:W-:Y:S05]  /*44f0*/  BRA.DIV ~URZ, `(.L_x_481) ;  /* 0x00015c027f007947 */ /* 0x014fea000b800000 */
[----:B------:R2:W3:Y:S04]  /*4500*/  SHFL.IDX PT, R4, R8, 0x1, 0x181f ;  /* 0x00381f0008047f89 */ /* 0x0004e800000e0000 */
[----:B-1----:R2:W1:Y:S02]  /*4510*/  SHFL.IDX PT, R2, R11, 0x1, 0x181f ;  /* 0x00381f000b027f89 */ /* 0x00246400000e0000 */
.L_x_637:
[----:B------:R-:W4:Y:S04]  /*4520*/  LDL R6, [R1+0xc4] ;  /* 0x0000c40001067983 */ /* 0x000f280000100800 */
[----:B------:R-:W5:Y:S04]  /*4530*/  LDL R14, [R1+0x44] ;  /* 0x00004400010e7983 */ /* 0x000f680000100800 */
[----:B--2---:R-:W2:Y:S04]  /*4540*/  LDL R5, [R1+0x1c] ;  /* 0x00001c0001057983 */ /* 0x004ea80000100800 */
[----:B---3--:R-:W3:Y:S04]  /*4550*/  LDL R13, [R1+0xd0] ;  /* 0x0000d000010d7983 */ /* 0x008ee80000100800 */
[----:B------:R-:W2:Y:S04]  /*4560*/  LDL R11, [R1+0x48] ;  /* 0x00004800010b7983 */ /* 0x000ea80000100800 */
[----:B------:R-:W3:Y:S04]  /*4570*/  LDL R10, [R1+0xbc] ;  /* 0x0000bc00010a7983 */ /* 0x000ee80000100800 */
[----:B------:R-:W3:Y:S04]  /*4580*/  LDL R9, [R1+0x4c] ;  /* 0x00004c0001097983 */ /* 0x000ee80000100800 */
[----:B------:R-:W3:Y:S04]  /*4590*/  LDL R3, [R1+0xb8] ;  /* 0x0000b80001037983 */ /* 0x000ee80000100800 */
[----:B------:R-:W3:Y:S01]  /*45a0*/  LDL R8, [R1+0x50] ;  /* 0x0000500001087983 */ /* 0x000ee20000100800 */
[----:B------:R-:W-:-:S02]  /*45b0*/  ISETP.LT.OR P1, PT, R0, 0x21, P1 ;  /* 0x000000210000780c */ /* 0x000fc40000f21670 */
[----:B-1--4-:R-:W-:-:S05]  /*45c0*/  IADD3 R6, P0, R2, R6, RZ ;  /* 0x0000000602067210 */ /* 0x012fca0007f1e0ff */
[----:B-----5:R-:W-:Y:S01]  /*45d0*/  IMAD.X R7, R4, 0x1, R14, P0 ;  /* 0x0000000104077824 */ /* 0x020fe200000e060e */
[----:B------:R-:W-:-:S13]  /*45e0*/  ISETP.LT.OR P0, PT, R0, 0x21, P3 ;  /* 0x000000210000780c */ /* 0x000fda0001f01670 */
[----:B------:R-:W-:Y:S01]  /*45f0*/  @!PT LDS RZ, [RZ] ;  /* 0x00000000fffff984 */ /* 0x000fe20000000800 */
[----:B------:R-:W-:Y:S01]  /*4600*/  @!PT LDS RZ, [RZ] ;  /* 0x00000000fffff984 */ /* 0x000fe20000000800 */
[----:B------:R-:W-:Y:S01]  /*4610*/  @!PT LDS RZ, [RZ] ;  /* 0x00000000fffff984 */ /* 0x000fe20000000800 */
[----:B--2---:R3:W-:Y:S02]  /*4620*/  LDGSTS.E.BYPASS.LTC128B.128 [R5+0x5080], [R6.64], !P0 ;  /* 0x0508000006057fae */ /* 0x0047e4000c101d46 */
[----:B---3--:R-:W-:-:S05]  /*4630*/  IADD3 R6, P0, R2, R13, RZ ;  /* 0x0000000d02067210 */ /* 0x008fca0007f1e0ff */
[----:B------:R-:W-:Y:S01]  /*4640*/  IMAD.X R7, R4, 0x1, R11, P0 ;  /* 0x0000000104077824 */ /* 0x000fe200000e060b */
[----:B------:R-:W-:-:S13]  /*4650*/  ISETP.LT.OR P0, PT, R0, 0x21, P4 ;  /* 0x000000210000780c */ /* 0x000fda0002701670 */
[----:B------:R1:W-:Y:S02]  /*4660*/  LDGSTS.E.BYPASS.LTC128B.128 [R5+0x6880], [R6.64], !P0 ;  /* 0x0688000006057fae */ /* 0x0003e4000c101d46 */
[----:B-1----:R-:W-:-:S05]  /*4670*/  IADD3 R6, P0, R2, R10, RZ ;  /* 0x0000000a02067210 */ /* 0x002fca0007f1e0ff */
[----:B------:R-:W-:Y:S01]  /*4680*/  IMAD.X R7, R4, 0x1, R9, P0 ;  /* 0x0000000104077824 */ /* 0x000fe200000e0609 */
[----:B------:R-:W-:-:S04]  /*4690*/  IADD3 R2, P0, R2, R3, RZ ;  /* 0x0000000302027210 */ /* 0x000fc80007f1e0ff */
[----:B------:R1:W-:Y:S01]  /*46a0*/  LDGSTS.E.BYPASS.LTC128B.128 [R5+0x8080], [R6.64], !P1 ;  /* 0x0808000006057fae */ /* 0x0003e2000c901d46 */
[----:B------:R-:W-:Y:S01]  /*46b0*/  IMAD.X R3, R4, 0x1, R8, P0 ;  /* 0x0000000104037824 */ /* 0x000fe200000e0608 */
[----:B------:R-:W-:-:S13]  /*46c0*/  ISETP.LT.OR P0, PT, R0, 0x21, P2 ;  /* 0x000000210000780c */ /* 0x000fda0001701670 */
[----:B------:R1:W-:Y:S02]  /*46d0*/  LDGSTS.E.BYPASS.LTC128B.128 [R5+0x9880], [R2.64], !P0 ;  /* 0x0988000002057fae */ /* 0x0003e4000c101d46 */
.L_x_480:
[----:B--2-4-:R-:W-:Y:S05]  /*46e0*/  BSYNC B0 ;  /* 0x0000000000007941 */ /* 0x014fea0003800000 */
.L_x_479:
[----:B-1----:R-:W1:Y:S04]  /*46f0*/  S2R R2, SR_TID.X ;  /* 0x0000000000027919 */ /* 0x002e680000002100 */
[----:B------:R-:W0:Y:S01]  /*4700*/  LDGDEPBAR ;  /* 0x00000000000079af */ /* 0x000e220000000000 */
[----:B-1----:R-:W-:-:S04]  /*4710*/  SHF.R.S32.HI R0, RZ, 0x1f, R2 ;  /* 0x0000001fff007819 */ /* 0x002fc80000011402 */
[----:B------:R-:W-:-:S04]  /*4720*/  LEA.HI R0, R0, R2, RZ, 0x3 ;  /* 0x0000000200007211 */ /* 0x000fc800078f18ff */
[----:B------:R-:W-:-:S04]  /*4730*/  LOP3.LUT R0, R0, 0xfffffff8, RZ, 0xc0, !PT ;  /* 0xfffffff800007812 */ /* 0x000fc800078ec0ff */
[----:B------:R-:W-:Y:S01]  /*4740*/  IADD3 R0, -R0, R2, RZ ;  /* 0x0000000200007210 */ /* 0x000fe20007ffe1ff */
[----:B------:R-:W-:Y:S01]  /*4750*/  WARPSYNC 0xffffffff ;  /* 0xffffffff00007948 */ /* 0x000fe20003800000 */
[----:B------:R-:W2:Y:S02]  /*4760*/  LDL R2, [R1+0x70] ;  /* 0x0000700001027983 */ /* 0x000ea40000100800 */
[----:B------:R-:W-:Y:S02]  /*4770*/  LOP3.LUT P0, RZ, R0, 0x4, RZ, 0xc0, !PT ;  /* 0x0000000400ff7812 */ /* 0x000fe4000780c0ff */
[----:B------:R-:W-:Y:S01]  /*4780*/  MOV R0, 0x40 ;  /* 0x0000004000007802 */ /* 0x000fe20000000f00 */
[----:B------:R-:W-:Y:S03]  /*4790*/  HMMA.16816.F32.BF16 R4, R160, R16, RZ ;  /* 0x00000010a004723c */ /* 0x000fe600000418ff */
[----:B------:R-:W-:-:S04]  /*47a0*/  SEL R0, R0, 0xffffffc0, !P0 ;  /* 0xffffffc000007807 */ /* 0x000fc80004000000 */
[-C--:B------:R-:W-:Y:S01]  /*47b0*/  IADD3 R238, R236, R0.reuse, RZ ;  /* 0x00000000ecee7210 */ /* 0x080fe20007ffe0ff */
[----:B------:R-:W-:Y:S04]  /*47c0*/  HMMA.16816.F32.BF16 R8, R160, R18, RZ ;  /* 0x00000012a008723c */ /* 0x000fe800000418ff */
[----:B------:R-:W1:Y:S11]  /*47d0*/  LDSM.16.M88.4 R20, [R238] ;  /* 0x00000000ee14783b */ /* 0x000e760000000200 */
[----:B------:R-:W-:Y:S01]  /*47e0*/  @!UPT UIADD3 URZ, URZ, URZ, URZ ;  /* 0x0000003f3f3ff290 */ /* 0x000fe2000fffe03f */
[C---:B------:R-:W-:Y:S08]  /*47f0*/  HMMA.16816.F32.BF16 R4, R164.reuse, R24, R4 ;  /* 0x00000018a404723c */ /* 0x040ff00000041804 */
[----:B------:R-:W-:Y:S08]  /*4800*/  HMMA.16816.F32.BF16 R8, R164, R26, R8 ;  /* 0x0000001aa408723c */ /* 0x000ff00000041808 */
[----:B------:R-:W-:Y:S08]  /*4810*/  HMMA.16816.F32.BF16 R16, R160, R30, RZ ;  /* 0x0000001ea010723c */ /* 0x000ff000000418ff */
[----:B-1----:R-:W-:Y:S08]  /*4820*/  HMMA.16816.F32.BF16 R24, R180, R20, R4 ;  /* 0x00000014b418723c */ /* 0x002ff00000041804 */
[----:B------:R-:W-:Y:S08]  /*4830*/  HMMA.16816.F32.BF16 R4, R160, R28, RZ ;  /* 0x0000001ca004723c */ /* 0x000ff000000418ff */
[----:B------:R-:W-:Y:S01]  /*4840*/  HMMA.16816.F32.BF16 R32, R180, R22, R8 ;  /* 0x00000016b420723c */ /* 0x000fe20000041808 */
[----:B------:R-:W1:Y:S11]  /*4850*/  LDSM.16.M88.4 R20, [R238+0x800] ;  /* 0x00080000ee14783b */ /* 0x000e760000000200 */
[----:B------:R-:W-:Y:S04]  /*4860*/  @!UPT UIADD3 URZ, URZ, URZ, URZ ;  /* 0x0000003f3f3ff290 */ /* 0x000fe8000fffe03f */
[C---:B------:R-:W-:Y:S08]  /*4870*/  HMMA.16816.F32.BF16 R8, R164.reuse, R36, R4 ;  /* 0x00000024a408723c */ /* 0x040ff00000041804 */
[----:B------:R-:W-:Y:S08]  /*4880*/  HMMA.16816.F32.BF16 R4, R164, R38, R16 ;  /* 0x00000026a404723c */ /* 0x000ff00000041810 */
[----:B------:R-:W-:Y:S08]  /*4890*/  HMMA.16816.F32.BF16 R16, R160, R40, RZ ;  /* 0x00000028a010723c */ /* 0x000ff000000418ff */
[C---:B-1----:R-:W-:Y:S08]  /*48a0*/  HMMA.16816.F32.BF16 R48, R180.reuse, R20, R8 ;  /* 0x00000014b430723c */ /* 0x042ff00000041808 */
[----:B------:R-:W-:Y:S08]  /*48b0*/  HMMA.16816.F32.BF16 R36, R180, R22, R4 ;  /* 0x00000016b424723c */ /* 0x000ff00000041804 */
[----:B------:R-:W-:Y:S08]  /*48c0*/  HMMA.16816.F32.BF16 R4, R160, R42, RZ ;  /* 0x0000002aa004723c */ /* 0x000ff000000418ff */
[C---:B------:R-:W-:Y:S01]  /*48d0*/  HMMA.16816.F32.BF16 R8, R164.reuse, R44, R16 ;  /* 0x0000002ca408723c */ /* 0x040fe20000041810 */
[----:B------:R-:W1:Y:S11]  /*48e0*/  LDSM.16.M88.4 R16, [R238+0x1000] ;  /* 0x00100000ee10783b */ /* 0x000e760000000200 */
[----:B------:R-:W-:Y:S04]  /*48f0*/  @!UPT UIADD3 URZ, URZ, URZ, URZ ;  /* 0x0000003f3f3ff290 */ /* 0x000fe8000fffe03f */
[----:B------:R-:W-:Y:S01]  /*4900*/  HMMA.16816.F32.BF16 R4, R164, R46, R4 ;  /* 0x0000002ea404723c */ /* 0x000fe20000041804 */
[----:B------:R-:W-:-:S05]  /*4910*/  IADD3 R237, R243, R0, RZ ;  /* 0x00000000f3ed7210 */ /* 0x000fca0007ffe0ff */
[----:B------:R-:W3:Y:S02]  /*4920*/  LDSM.16.M88.4 R20, [R237] ;  /* 0x00000000ed14783b */ /* 0x000ee40000000200 */
[C---:B-1----:R-:W-:Y:S11]  /*4930*/  HMMA.16816.F32.BF16 R28, R180.reuse, R16, R8 ;  /* 0x00000010b41c723c */ /* 0x042ff60000041808 */
[----:B------:R-:W-:Y:S05]  /*4940*/  @!UPT UIADD3 URZ, URZ, URZ, URZ ;  /* 0x0000003f3f3ff290 */ /* 0x000fea000fffe03f */
[----:B------:R-:W-:Y:S01]  /*4950*/  HMMA.16816.F32.BF16 R8, R180, R18, R4 ;  /* 0x00000012b408723c */ /* 0x000fe20000041804 */
[----:B------:R-:W1:Y:S04]  /*4960*/  LDSM.16.M88.4 R4, [R237+0x800] ;  /* 0x00080000ed04783b */ /* 0x000e680000000200 */
[----:B------:R-:W4:Y:S03]  /*4970*/  LDSM.16.M88.4 R16, [R237+0x1000] ;  /* 0x00100000ed10783b */ /* 0x000f260000000200 */
[C---:B---3--:R-:W-:Y:S08]  /*4980*/  HMMA.16816.F32.BF16 R24, R184.reuse, R20, R24 ;  /* 0x00000014b818723c */ /* 0x048ff00000041818 */
[C---:B-1----:R-:W-:Y:S08]  /*4990*/  HMMA.16816.F32.BF16 R48, R184.reuse, R4, R48 ;  /* 0x00000004b830723c */ /* 0x042ff00000041830 */
[C---:B------:R-:W-:Y:S01]  /*49a0*/  HMMA.16816.F32.BF16 R36, R184.reuse, R6, R36 ;  /* 0x00000006b824723c */ /* 0x040fe20000041824 */
[----:B------:R-:W1:Y:S07]  /*49b0*/  LDSM.16.M88.4 R4, [R236+0x1800] ;  /* 0x00180000ec04783b */ /* 0x000e6e0000000200 */
[C---:B----4-:R-:W-:Y:S08]  /*49c0*/  HMMA.16816.F32.BF16 R40, R184.reuse, R16, R28 ;  /* 0x00000010b828723c */ /* 0x050ff0000004181c */
[C---:B------:R-:W-:Y:S01]  /*49d0*/  HMMA.16816.F32.BF16 R28, R184.reuse, R18, R8 ;  /* 0x00000012b81c723c */ /* 0x040fe20000041808 */
[----:B------:R-:W3:Y:S04]  /*49e0*/  LDSM.16.M88.4 R8, [R236+0x2000] ;  /* 0x00200000ec08783b */ /* 0x000ee80000000200 */
[----:B------:R-:W4:Y:S03]  /*49f0*/  LDSM.16.M88.4 R16, [R236+0x2800] ;  /* 0x00280000ec10783b */ /* 0x000f260000000200 */
[----:B------:R-:W-:Y:S08]  /*4a00*/  HMMA.16816.F32.BF16 R20, R184, R22, R32 ;  /* 0x00000016b814723c */ /* 0x000ff00000041820 */
[C---:B-1----:R-:W-:Y:S08]  /*4a10*/  HMMA.16816.F32.BF16 R32, R188.reuse, R4, R24 ;  /* 0x00000004bc20723c */ /* 0x042ff00000041818 */
[C---:B---3--:R-:W-:Y:S08]  /*4a20*/  HMMA.16816.F32.BF16 R48, R188.reuse, R8, R48 ;  /* 0x00000008bc30723c */ /* 0x048ff00000041830 */
[C---:B------:R-:W-:Y:S01]  /*4a30*/  HMMA.16816.F32.BF16 R24, R188.reuse, R10, R36 ;  /* 0x0000000abc18723c */ /* 0x040fe20000041824 */
[----:B------:R-:W1:Y:S07]  /*4a40*/  LDSM.16.M88.4 R8, [R243+0x1800] ;  /* 0x00180000f308783b */ /* 0x000e6e0000000200 */
[C---:B------:R-:W-:Y:S01]  /*4a50*/  HMMA.16816.F32.BF16 R4, R188.reuse, R6, R20 ;  /* 0x00000006bc04723c */ /* 0x040fe20000041814 */
[----:B------:R-:W-:Y:S07]  /*4a60*/  LDSM.16.M88.4 R20, [R243+0x2000] ;  /* 0x00200000f314783b */ /* 0x000fee0000000200 */
[C---:B----4-:R-:W-:Y:S08]  /*4a70*/  HMMA.16816.F32.BF16 R36, R188.reuse, R16, R40 ;  /* 0x00000010bc24723c */ /* 0x050ff00000041828 */
[----:B------:R-:W-:Y:S01]  /*4a80*/  HMMA.16816.F32.BF16 R28, R188, R18, R28 ;  /* 0x00000012bc1c723c */ /* 0x000fe2000004181c */
[----:B------:R-:W3:Y:S07]  /*4a90*/  LDSM.16.M88.4 R16, [R243+0x2800] ;  /* 0x00280000f310783b */ /* 0x000eee0000000200 */
[C---:B-1----:R-:W-:Y:S08]  /*4aa0*/  HMMA.16816.F32.BF16 R32, R192.reuse, R8, R32 ;  /* 0x00000008c020723c */ /* 0x042ff00000041820 */
[C---:B------:R-:W-:Y:S01]  /*4ab0*/  HMMA.16816.F32.BF16 R4, R192.reuse, R10, R4 ;  /* 0x0000000ac004723c */ /* 0x040fe20000041804 */
[----:B------:R-:W1:Y:S07]  /*4ac0*/  LDSM.16.M88.4 R8, [R238+0x1800] ;  /* 0x00180000ee08783b */ /* 0x000e6e0000000200 */
[C---:B---3--:R-:W-:Y:S08]  /*4ad0*/  HMMA.16816.F32.BF16 R36, R192.reuse, R16, R36 ;  /* 0x00000010c024723c */ /* 0x048ff00000041824 */
[----:B------:R-:W-:Y:S01]  /*4ae0*/  HMMA.16816.F32.BF16 R28, R192, R18, R28 ;  /* 0x00000012c01c723c */ /* 0x000fe2000004181c */
[----:B------:R-:W3:Y:S07]  /*4af0*/  LDSM.16.M88.4 R16, [R238+0x2800] ;  /* 0x00280000ee10783b */ /* 0x000eee0000000200 */
[C---:B-1----:R-:W-:Y:S08]  /*4b00*/  HMMA.16816.F32.BF16 R32, R196.reuse, R8, R32 ;  /* 0x00000008c420723c */ /* 0x042ff00000041820 */
[----:B------:R-:W-:Y:S01]  /*4b10*/  HMMA.16816.F32.BF16 R4, R196, R10, R4 ;  /* 0x0000000ac404723c */ /* 0x000fe20000041804 */
[----:B------:R-:W1:Y:S07]  /*4b20*/  LDSM.16.M88.4 R8, [R237+0x1800] ;  /* 0x00180000ed08783b */ /* 0x000e6e0000000200 */
[C---:B------:R-:W-:Y:S08]  /*4b30*/  HMMA.16816.F32.BF16 R48, R192.reuse, R20, R48 ;  /* 0x00000014c030723c */ /* 0x040ff00000041830 */
[----:B------:R-:W-:Y:S01]  /*4b40*/  HMMA.16816.F32.BF16 R24, R192, R22, R24 ;  /* 0x00000016c018723c */ /* 0x000fe20000041818 */
[----:B------:R-:W4:Y:S07]  /*4b50*/  LDSM.16.M88.4 R20, [R238+0x2000] ;  /* 0x00200000ee14783b */ /* 0x000f2e0000000200 */
[C---:B---3--:R-:W-:Y:S08]  /*4b60*/  HMMA.16816.F32.BF16 R36, R196.reuse, R16, R36 ;  /* 0x00000010c424723c */ /* 0x048ff00000041824 */
[----:B------:R-:W-:Y:S01]  /*4b70*/  HMMA.16816.F32.BF16 R28, R196, R18, R28 ;  /* 0x00000012c41c723c */ /* 0x000fe2000004181c */
[----:B------:R-:W3:Y:S07]  /*4b80*/  LDSM.16.M88.4 R16, [R237+0x2800] ;  /* 0x00280000ed10783b */ /* 0x000eee0000000200 */
[C---:B-1----:R-:W-:Y:S08]  /*4b90*/  HMMA.16816.F32.BF16 R32, R200.reuse, R8, R32 ;  /* 0x00000008c820723c */ /* 0x042ff00000041820 */
[----:B------:R-:W-:Y:S01]  /*4ba0*/  HMMA.16816.F32.BF16 R4, R200, R10, R4 ;  /* 0x0000000ac804723c */ /* 0x000fe20000041804 */
[----:B------:R-:W1:Y:S07]  /*4bb0*/  LDSM.16.M88.4 R8, [R236+0x3000] ;  /* 0x00300000ec08783b */ /* 0x000e6e0000000200 */
[C---:B----4-:R-:W-:Y:S08]  /*4bc0*/  HMMA.16816.F32.BF16 R48, R196.reuse, R20, R48 ;  /* 0x00000014c430723c */ /* 0x050ff00000041830 */
        /* <DEDUP_REMOVED lines=18> */
[----:B------:R-:W-:Y:S11]  /*4cf0*/  HMMA.16816.F32.BF16 R20, R204, R22, R24 ;  /* 0x00000016cc14723c */ /* 0x000ff60000041818 */
[----:B------:R-:W-:Y:S05]  /*4d00*/  @!UPT UIADD3 URZ, URZ, URZ, URZ ;  /* 0x0000003f3f3ff290 */ /* 0x000fea000fffe03f */
[C---:B---3--:R-:W-:Y:S08]  /*4d10*/  HMMA.16816.F32.BF16 R48, R208.reuse, R16, R48 ;  /* 0x00000010d030723c */ /* 0x048ff00000041830 */
[C---:B------:R-:W-:Y:S01]  /*4d20*/  HMMA.16816.F32.BF16 R20, R208.reuse, R18, R20 ;  /* 0x00000012d014723c */ /* 0x040fe20000041814 */
[----:B------:R-:W3:Y:S07]  /*4d30*/  LDSM.16.M88.4 R16, [R238+0x3000] ;  /* 0x00300000ee10783b */ /* 0x000eee0000000200 */
[C---:B-1----:R-:W-:Y:S08]  /*4d40*/  HMMA.16816.F32.BF16 R36, R208.reuse, R8, R36 ;  /* 0x00000008d024723c */ /* 0x042ff00000041824 */
[----:B------:R-:W-:Y:S01]  /*4d50*/  HMMA.16816.F32.BF16 R28, R208, R10, R28 ;  /* 0x0000000ad01c723c */ /* 0x000fe2000004181c */
[----:B------:R-:W1:Y:S07]  /*4d60*/  LDSM.16.M88.4 R8, [R238+0x3800] ;  /* 0x00380000ee08783b */ /* 0x000e6e0000000200 */
[C---:B---3--:R-:W-:Y:S01]  /*4d70*/  HMMA.16816.F32.BF16 R24, R212.reuse, R18, R4 ;  /* 0x00000012d418723c */ /* 0x048fe20000041804 */
[----:B------:R-:W3:Y:S07]  /*4d80*/  LDSM.16.M88.4 R4, [R238+0x4000] ;  /* 0x00400000ee04783b */ /* 0x000eee0000000200 */
[C---:B------:R-:W-:Y:S01]  /*4d90*/  HMMA.16816.F32.BF16 R32, R212.reuse, R16, R32 ;  /* 0x00000010d420723c */ /* 0x040fe20000041820 */
[----:B------:R-:W4:Y:S07]  /*4da0*/  LDSM.16.M88.4 R16, [R237+0x3000] ;  /* 0x00300000ed10783b */ /* 0x000f2e0000000200 */
[C---:B-1----:R-:W-:Y:S08]  /*4db0*/  HMMA.16816.F32.BF16 R48, R212.reuse, R8, R48 ;  /* 0x00000008d430723c */ /* 0x042ff00000041830 */
[C---:B------:R-:W-:Y:S01]  /*4dc0*/  HMMA.16816.F32.BF16 R20, R212.reuse, R10, R20 ;  /* 0x0000000ad414723c */ /* 0x040fe20000041814 */
[----:B------:R-:W1:Y:S07]  /*4dd0*/  LDSM.16.M88.4 R8, [R237+0x3800] ;  /* 0x00380000ed08783b */ /* 0x000e6e0000000200 */
[C---:B---3--:R-:W-:Y:S08]  /*4de0*/  HMMA.16816.F32.BF16 R44, R212.reuse, R4, R36 ;  /* 0x00000004d42c723c */ /* 0x048ff00000041824 */
[----:B------:R-:W-:Y:S01]  /*4df0*/  HMMA.16816.F32.BF16 R36, R212, R6, R28 ;  /* 0x00000006d424723c */ /* 0x000fe2000004181c */
[----:B------:R-:W3:Y:S07]  /*4e00*/  LDSM.16.M88.4 R4, [R237+0x4000] ;  /* 0x00400000ed04783b */ /* 0x000eee0000000200 */
[C---:B----4-:R-:W-:Y:S08]  /*4e10*/  HMMA.16816.F32.BF16 R40, R216.reuse, R16, R32 ;  /* 0x00000010d828723c */ /* 0x050ff00000041820 */
[C---:B------:R-:W-:Y:S01]  /*4e20*/  HMMA.16816.F32.BF16 R28, R216.reuse, R18, R24 ;  /* 0x00000012d81c723c */ /* 0x040fe20000041818 */
[----:B------:R-:W-:Y:S07]  /*4e30*/  LDSM.16.M88.4 R16, [R236+0x5000] ;  /* 0x00500000ec10783b */ /* 0x000fee0000000200 */
[C---:B-1----:R-:W-:Y:S08]  /*4e40*/  HMMA.16816.F32.BF16 R32, R216.reuse, R8, R48 ;  /* 0x00000008d820723c */ /* 0x042ff00000041830 */
[C---:B------:R-:W-:Y:S01]  /*4e50*/  HMMA.16816.F32.BF16 R24, R216.reuse, R10, R20 ;  /* 0x0000000ad818723c */ /* 0x040fe20000041814 */
[----:B------:R-:W1:Y:S07]  /*4e60*/  LDSM.16.M88.4 R8, [R236+0x4800] ;  /* 0x00480000ec08783b */ /* 0x000e6e0000000200 */
[----:B---3--:R-:W-:Y:S08]  /*4e70*/  HMMA.16816.F32.BF16 R20, R216, R4, R44 ;  /* 0x00000004d814723c */ /* 0x008ff0000004182c */
[C---:B-1----:R-:W-:Y:S08]  /*4e80*/  HMMA.16816.F32.BF16 R48, R220.reuse, R8, R40 ;  /* 0x00000008dc30723c */ /* 0x042ff00000041828 */
[C---:B------:R-:W-:Y:S01]  /*4e90*/  HMMA.16816.F32.BF16 R44, R220.reuse, R10, R28 ;  /* 0x0000000adc2c723c */ /* 0x040fe2000004181c */
[----:B------:R-:W1:Y:S07]  /*4ea0*/  LDSM.16.M88.4 R8, [R236+0x5800] ;  /* 0x00580000ec08783b */ /* 0x000e6e0000000200 */
[----:B------:R-:W-:Y:S01]  /*4eb0*/  HMMA.16816.F32.BF16 R40, R220, R16, R32 ;  /* 0x00000010dc28723c */ /* 0x000fe20000041820 */
[----:B------:R-:W3:Y:S07]  /*4ec0*/  LDSM.16.M88.4 R32, [R243+0x4800] ;  /* 0x00480000f320783b */ /* 0x000eee0000000200 */
[----:B------:R-:W-:Y:S08]  /*4ed0*/  HMMA.16816.F32.BF16 R4, R216, R6, R36 ;  /* 0x00000006d804723c */ /* 0x000ff00000041824 */
[C---:B------:R-:W-:Y:S01]  /*4ee0*/  HMMA.16816.F32.BF16 R36, R220.reuse, R18, R24 ;  /* 0x00000012dc24723c */ /* 0x040fe20000041818 */
[----:B------:R-:W-:Y:S04]  /*4ef0*/  LDSM.16.M88.4 R16, [R243+0x5800] ;  /* 0x00580000f310783b */ /* 0x000fe80000000200 */
[----:B------:R-:W-:Y:S03]  /*4f00*/  LDSM.16.M88.4 R24, [R238+0x4800] ;  /* 0x00480000ee18783b */ /* 0x000fe60000000200 */
[C---:B-1----:R-:W-:Y:S01]  /*4f10*/  HMMA.16816.F32.BF16 R28, R220.reuse, R8, R20 ;  /* 0x00000008dc1c723c */ /* 0x042fe20000041814 */
[----:B------:R-:W1:Y:S07]  /*4f20*/  LDSM.16.M88.4 R20, [R243+0x5000] ;  /* 0x00500000f314783b */ /* 0x000e6e0000000200 */
[----:B------:R-:W-:Y:S08]  /*4f30*/  HMMA.16816.F32.BF16 R8, R220, R10, R4 ;  /* 0x0000000adc08723c */ /* 0x000ff00000041804 */
[C---:B---3--:R-:W-:Y:S08]  /*4f40*/  HMMA.16816.F32.BF16 R4, R224.reuse, R32, R48 ;  /* 0x00000020e004723c */ /* 0x048ff00000041830 */
[C---:B------:R-:W-:Y:S08]  /*4f50*/  HMMA.16816.F32.BF16 R32, R224.reuse, R34, R44 ;  /* 0x00000022e020723c */ /* 0x040ff0000004182c */
[C---:B-1----:R-:W-:Y:S08]  /*4f60*/  HMMA.16816.F32.BF16 R52, R224.reuse, R20, R40 ;  /* 0x00000014e034723c */ /* 0x042ff00000041828 */
[C---:B------:R-:W-:Y:S01]  /*4f70*/  HMMA.16816.F32.BF16 R48, R224.reuse, R22, R36 ;  /* 0x00000016e030723c */ /* 0x040fe20000041824 */
[----:B------:R-:W1:Y:S04]  /*4f80*/  LDSM.16.M88.4 R20, [R237+0x4800] ;  /* 0x00480000ed14783b */ /* 0x000e680000000200 */
[----:B------:R-:W-:Y:S03]  /*4f90*/  LDSM.16.M88.4 R36, [R238+0x5800] ;  /* 0x00580000ee24783b */ /* 0x000fe60000000200 */
[C---:B------:R-:W-:Y:S08]  /*4fa0*/  HMMA.16816.F32.BF16 R40, R224.reuse, R16, R28 ;  /* 0x00000010e028723c */ /* 0x040ff0000004181c */
[----:B------:R-:W-:Y:S01]  /*4fb0*/  HMMA.16816.F32.BF16 R44, R224, R18, R8 ;  /* 0x00000012e02c723c */ /* 0x000fe20000041808 */
[----:B------:R-:W3:Y:S07]  /*4fc0*/  LDSM.16.M88.4 R16, [R238+0x5000] ;  /* 0x00500000ee10783b */ /* 0x000eee0000000200 */
[C---:B------:R-:W-:Y:S08]  /*4fd0*/  HMMA.16816.F32.BF16 R4, R228.reuse, R24, R4 ;  /* 0x00000018e404723c */ /* 0x040ff00000041804 */
[----:B------:R-:W-:Y:S01]  /*4fe0*/  HMMA.16816.F32.BF16 R28, R228, R26, R32 ;  /* 0x0000001ae41c723c */ /* 0x000fe20000041820 */
[----:B------:R-:W4:Y:S11]  /*4ff0*/  LDSM.16.M88.4 R32, [R237+0x5000] ;  /* 0x00500000ed20783b */ /* 0x000f360000000200 */
[----:B------:R-:W-:Y:S04]  /*5000*/  @!UPT UIADD3 URZ, URZ, URZ, URZ ;  /* 0x0000003f3f3ff290 */ /* 0x000fe8000fffe03f */
[----:B-1----:R-:W-:Y:S08]  /*5010*/  HMMA.16816.F32.BF16 R24, R232, R20, R4 ;  /* 0x00000014e818723c */ /* 0x002ff00000041804 */
[----:B---3--:R-:W-:Y:S08]  /*5020*/  HMMA.16816.F32.BF16 R8, R228, R16, R52 ;  /* 0x00000010e408723c */ /* 0x008ff00000041834 */
[----:B------:R-:W-:Y:S08]  /*5030*/  HMMA.16816.F32.BF16 R20, R232, R22, R28 ;  /* 0x00000016e814723c */ /* 0x000ff0000004181c */
[----:B------:R-:W-:Y:S01]  /*5040*/  FMUL.FTZ R0, R24, c[0x0][0x320] ;  /* 0x0000c80018007a20 */ /* 0x000fe20000410000 */
[C---:B------:R-:W-:Y:S08]  /*5050*/  HMMA.16816.F32.BF16 R40, R228.reuse, R36, R40 ;  /* 0x00000024e428723c */ /* 0x040ff00000041828 */
[C---:B------:R-:W-:Y:S01]  /*5060*/  HMMA.16816.F32.BF16 R36, R228.reuse, R38, R44 ;  /* 0x00000026e424723c */ /* 0x040fe2000004182c */
[----:B------:R1:W3:Y:S07]  /*5070*/  MUFU.TANH R45, R0 ;  /* 0x00000000002d7308 */ /* 0x0002ee0000002400 */
[----:B------:R-:W-:Y:S01]  /*5080*/  HMMA.16816.F32.BF16 R4, R228, R18, R48 ;  /* 0x00000012e404723c */ /* 0x000fe20000041830 */
[----:B-1----:R-:W-:-:S04]  /*5090*/  FMUL.FTZ R0, R25, c[0x0][0x320] ;  /* 0x0000c80019007a20 */ /* 0x002fc80000410000 */
[----:B------:R1:W1:Y:S03]  /*50a0*/  MUFU.TANH R15, R0 ;  /* 0x00000000000f7308 */ /* 0x0002660000002400 */
[----:B----4-:R-:W-:Y:S01]  /*50b0*/  HMMA.16816.F32.BF16 R16, R232, R32, R8 ;  /* 0x00000020e810723c */ /* 0x010fe20000041808 */
[----:B------:R-:W4:Y:S01]  /*50c0*/  LDSM.16.M88.4 R8, [R237+0x5800] ;  /* 0x00580000ed08783b */ /* 0x000f220000000200 */
[----:B--2---:R-:W-:Y:S01]  /*50d0*/  ISETP.GT.AND P0, PT, R58, R2, PT ;  /* 0x000000023a00720c */ /* 0x004fe20003f04270 */
[----:B------:R-:W-:-:S04]  /*50e0*/  DEPBAR.LE SB0, 0x0 ;  /* 0x000080000000791a */ /* 0x000fc80000000000 */
[----:B-1----:R-:W-:-:S04]  /*50f0*/  FMUL.FTZ R0, R26, c[0x0][0x320] ;  /* 0x0000c8001a007a20 */ /* 0x002fc80000410000 */
[----:B------:R1:W2:Y:S02]  /*5100*/  MUFU.TANH R46, R0 ;  /* 0x00000000002e7308 */ /* 0x0002a40000002400 */
[----:B-1----:R-:W-:-:S06]  /*5110*/  FMUL.FTZ R0, R27, c[0x0][0x320] ;  /* 0x0000c8001b007a20 */ /* 0x002fcc0000410000 */
[----:B------:R1:W1:Y:S01]  /*5120*/  MUFU.TANH R44, R0 ;  /* 0x00000000002c7308 */ /* 0x0002620000002400 */
[----:B------:R-:W-:Y:S01]  /*5130*/  HMMA.16816.F32.BF16 R4, R232, R34, R4 ;  /* 0x00000022e804723c */ /* 0x000fe20000041804 */
        /* <DEDUP_REMOVED lines=14> */
[----:B-1----:R-:W-:Y:S02]  /*5220*/  FMUL.FTZ R0, R19, c[0x0][0x320] ;  /* 0x0000c80013007a20 */ /* 0x002fe40000410000 */
[----:B----4-:R-:W-:Y:S04]  /*5230*/  HMMA.16816.F32.BF16 R16, R232, R8, R40 ;  /* 0x00000008e810723c */ /* 0x010fe80000041828 */
[----:B------:R1:W4:Y:S02]  /*5240*/  MUFU.TANH R32, R0 ;  /* 0x0000000000207308 */ /* 0x0003240000002400 */
[----:B-1----:R-:W-:-:S06]  /*5250*/  FMUL.FTZ R0, R4, c[0x0][0x320] ;  /* 0x0000c80004007a20 */ /* 0x002fcc0000410000 */
        /* <DEDUP_REMOVED lines=22> */
[----:B------:R-:W-:Y:S01]  /*53c0*/  BSSY B1, `(.L_x_482) ;  /* 0x0000085000017945 */ /* 0x000fe20003800000 */
[----:B-1----:R-:W-:-:S06]  /*53d0*/  FMUL.FTZ R0, R7, c[0x0][0x320] ;  /* 0x0000c80007007a20 */ /* 0x002fcc0000410000 */
[----:B------:R1:W1:Y:S01]  /*53e0*/  MUFU.TANH R25, R0 ;  /* 0x0000000000197308 */ /* 0x0002620000002400 */
[C---:B------:R-:W-:Y:S02]  /*53f0*/  IADD3 R252, R243.reuse, 0x4800, RZ ;  /* 0x00004800f3fc7810 */ /* 0x040fe40007ffe0ff */
[C---:B------:R-:W-:Y:S02]  /*5400*/  IADD3 R251, R243.reuse, 0x5800, RZ ;  /* 0x00005800f3fb7810 */ /* 0x040fe40007ffe0ff */
[C---:B------:R-:W-:Y:S02]  /*5410*/  IADD3 R250, R243.reuse, 0x5000, RZ ;  /* 0x00005000f3fa7810 */ /* 0x040fe40007ffe0ff */
[C---:B------:R-:W-:Y:S02]  /*5420*/  IADD3 R249, R243.reuse, 0x3000, RZ ;  /* 0x00003000f3f97810 */ /* 0x040fe40007ffe0ff */
[C---:B------:R-:W-:Y:S02]  /*5430*/  IADD3 R248, R243.reuse, 0x4000, RZ ;  /* 0x00004000f3f87810 */ /* 0x040fe40007ffe0ff */
[----:B------:R-:W-:-:S02]  /*5440*/  IADD3 R247, R243, 0x3800, RZ ;  /* 0x00003800f3f77810 */ /* 0x000fc40007ffe0ff */
[C---:B------:R-:W-:Y:S02]  /*5450*/  IADD3 R246, R243.reuse, 0x1800, RZ ;  /* 0x00001800f3f67810 */ /* 0x040fe40007ffe0ff */
[C---:B------:R-:W-:Y:S02]  /*5460*/  IADD3 R245, R243.reuse, 0x2800, RZ ;  /* 0x00002800f3f57810 */ /* 0x040fe40007ffe0ff */
[----:B------:R-:W-:Y:S01]  /*5470*/  IADD3 R244, R243, 0x2000, RZ ;  /* 0x00002000f3f47810 */ /* 0x000fe20007ffe0ff */
[----:B------:R-:W-:Y:S06]  /*5480*/  BAR.SYNC.DEFER_BLOCKING 0x0 ;  /* 0x0000000000007b1d */ /* 0x000fec0000010000 */
[----:B------:R-:W-:Y:S05]  /*5490*/  @!P0 BRA `(.L_x_483) ;  /* 0x0000077000008947 */ /* 0x000fea0003800000 */
[----:B-1234-:R-:W2:Y:S04]  /*54a0*/  LDL R2, [R1+0x84] ;  /* 0x0000840001027983 */ /* 0x01eea80000100800 */
[----:B------:R-:W2:Y:S04]  /*54b0*/  LDL R3, [R1+0x178] ;  /* 0x0001780001037983 */ /* 0x000ea80000100800 */
[----:B------:R-:W3:Y:S01]  /*54c0*/  LDL.64 R60, [R1+0x98] ;  /* 0x00009800013c7983 */ /* 0x000ee20000100a00 */
[----:B------:R-:W-:-:S03]  /*54d0*/  IMAD.MOV.U32 R62, RZ, RZ, c[0x0][0x2b8] ;  /* 0x0000ae00ff3e7624 */ /* 0x000fc600078e00ff */
[----:B------:R-:W4:Y:S02]  /*54e0*/  LDL R59, [R1+0xac] ;  /* 0x0000ac00013b7983 */ /* 0x000f240000100800 */
[----:B------:R-:W-:Y:S01]  /*54f0*/  ISETP.NE.AND P2, PT, R62, 0x1, PT ;  /* 0x000000013e00780c */ /* 0x000fe20003f45270 */
[----:B------:R-:W-:Y:S01]  /*5500*/  IMAD.MOV.U32 R16, RZ, RZ, RZ ;  /* 0x000000ffff107224 */ /* 0x000fe200078e00ff */
[----:B------:R-:W5:Y:S04]  /*5510*/  LDL.64 R8, [R1+0x90] ;  /* 0x0000900001087983 */ /* 0x000f680000100a00 */
[----:B------:R-:W3:Y:S01]  /*5520*/  LDL R7, [R1+0x88] ;  /* 0x0000880001077983 */ /* 0x000ee20000100800 */
[C---:B--2---:R-:W-:Y:S02]  /*5530*/  IADD3 R2, R3.reuse, R57, R2 ;  /* 0x0000003903027210 */ /* 0x044fe40007ffe002 */
[----:B------:R-:W-:-:S02]  /*5540*/  ISETP.GT.AND P1, PT, R3, 0x2f, PT ;  /* 0x0000002f0300780c */ /* 0x000fc40003f24270 */
        /* <DEDUP_REMOVED lines=9> */
[----:B------:R-:W-:-:S03]  /*55e0*/  IMAD.MOV R0, RZ, RZ, -R0 ;  /* 0x000000ffff007224 */ /* 0x000fc600078e0a00 */
[----:B------:R-:W1:Y:S01]  /*55f0*/  S2R R17, SR_TID.X ;  /* 0x0000000000117919 */ /* 0x000e620000002100 */
[----:B------:R-:W-:-:S05]  /*5600*/  IMAD R2, R0, c[0x0][0x2b8], R2 ;  /* 0x0000ae0000027a24 */ /* 0x000fca00078e0202 */
[----:B------:R-:W-:Y:S01]  /*5610*/  SHF.R.S32.HI R0, RZ, 0x1f, R2 ;  /* 0x0000001fff007819 */ /* 0x000fe20000011402 */
[----:B------:R3:W-:Y:S04]  /*5620*/  STL [R1+0x38], R2 ;  /* 0x0000380201007387 */ /* 0x0007e80000100800 */
[----:B------:R-:W-:-:S04]  /*5630*/  IMAD R0, R0, c[0x0][0x1e0], RZ ;  /* 0x0000780000007a24 */ /* 0x000fc800078e02ff */
[----:B------:R-:W-:Y:S01]  /*5640*/  IMAD R0, R2, c[0x0][0x1e4], R0 ;  /* 0x0000790002007a24 */ /* 0x000fe200078e0200 */
[----:B-1----:R-:W-:-:S04]  /*5650*/  SHF.R.S32.HI R6, RZ, 0x1f, R17 ;  /* 0x0000001fff067819 */ /* 0x002fc80000011411 */
[----:B------:R-:W-:Y:S01]  /*5660*/  LEA.HI R6, R6, R17, RZ, 0x3 ;  /* 0x0000001106067211 */ /* 0x000fe200078f18ff */
[----:B---3--:R-:W-:-:S03]  /*5670*/  IMAD.WIDE.U32 R2, R2, c[0x0][0x1e0], RZ ;  /* 0x0000780002027a25 */ /* 0x008fc600078e00ff */
[----:B------:R-:W-:Y:S01]  /*5680*/  SHF.R.S32.HI R6, RZ, 0x3, R6 ;  /* 0x00000003ff067819 */ /* 0x000fe20000011406 */
[----:B------:R-:W-:Y:S01]  /*5690*/  IMAD.IADD R3, R3, 0x1, R0 ;  /* 0x0000000103037824 */ /* 0x000fe200078e0200 */
[----:B--2---:R1:W-:Y:S01]  /*56a0*/  STL [R1+0x28], R16 ;  /* 0x0000281001007387 */ /* 0x0043e20000100800 */
[----:B------:R-:W-:Y:S02]  /*56b0*/  SHF.R.S32.HI R0, RZ, 0x1f, R16 ;  /* 0x0000001fff007819 */ /* 0x000fe40000011410 */
[----:B------:R-:W-:-:S04]  /*56c0*/  IMAD.WIDE.U32 R2, R16, c[0x0][0x1f0], R2 ;  /* 0x00007c0010027a25 */ /* 0x000fc800078e0002 */
[----:B------:R-:W-:-:S04]  /*56d0*/  IMAD R0, R0, c[0x0][0x1f0], RZ ;  /* 0x00007c0000007a24 */ /* 0x000fc800078e02ff */
[----:B------:R-:W-:Y:S01]  /*56e0*/  IMAD R4, R16, c[0x0][0x1f4], R0 ;  /* 0x00007d0010047a24 */ /* 0x000fe200078e0200 */
[----:B-----5:R-:W-:-:S04]  /*56f0*/  IADD3 R0, P0, R8, R2, RZ ;  /* 0x0000000208007210 */ /* 0x020fc80007f1e0ff */
[----:B------:R-:W-:Y:S02]  /*5700*/  IADD3.X R2, R7, R3, R4, P0, !PT ;  /* 0x0000000307027210 */ /* 0x000fe400007fe404 */
[----:B------:R-:W-:Y:S02]  /*5710*/  IADD3 R7, -R6, 0x30, RZ ;  /* 0x0000003006077810 */ /* 0x000fe40007ffe1ff */
[C---:B------:R-:W-:Y:S02]  /*5720*/  LEA R6, P0, R0.reuse, c[0x0][0x1c8], 0x1 ;  /* 0x0000720000067a11 */ /* 0x040fe400078008ff */
[----:B------:R-:W-:Y:S02]  /*5730*/  ISETP.GE.AND P1, PT, R7, 0x1, PT ;  /* 0x000000010700780c */ /* 0x000fe40003f26270 */
[----:B------:R-:W-:Y:S01]  /*5740*/  LEA.HI.X R5, R0, c[0x0][0x1cc], R2, 0x1, P0 ;  /* 0x0000730000057a11 */ /* 0x000fe200000f0c02 */
[----:B------:R-:W-:Y:S08]  /*5750*/  BRA.DIV ~URZ, `(.L_x_484) ;  /* 0x00014ab27f007947 */ /* 0x000ff0000b800000 */
[----:B------:R2:W3:Y:S02]  /*5760*/  SHFL.IDX PT, R4, R5, RZ, 0x181f ;  /* 0x00181fff05047589 */ /* 0x0004e400000e0000 */
.L_x_638:
[----:B------:R-:W-:Y:S05]  /*5770*/  BRA.DIV ~URZ, `(.L_x_485) ;  /* 0x00014b227f007947 */ /* 0x000fea000b800000 */
[----:B------:R4:W1:Y:S02]  /*5780*/  SHFL.IDX PT, R0, R6, RZ, 0x181f ;  /* 0x00181fff06007589 */ /* 0x00086400000e0000 */
.L_x_639:
[----:B------:R-:W-:Y:S01]  /*5790*/  BSSY B0, `(.L_x_486) ;  /* 0x0000022000007945 */ /* 0x000fe20003800000 */
[----:B------:R-:W-:Y:S05]  /*57a0*/  @!P1 BRA `(.L_x_487) ;  /* 0x0000020000009947 */ /* 0x000fea0003800000 */
[----:B------:R-:W5:Y:S04]  /*57b0*/  LDL R3, [R1+0x40] ;  /* 0x0000400001037983 */ /* 0x000f680000100800 */
[----:B--2---:R-:W2:Y:S04]  /*57c0*/  LDL R2, [R1+0xc4] ;  /* 0x0000c40001027983 */ /* 0x004ea80000100800 */
[----:B----4-:R-:W4:Y:S04]  /*57d0*/  LDL R40, [R1+0x44] ;  /* 0x0000440001287983 */ /* 0x010f280000100800 */
        /* <DEDUP_REMOVED lines=8> */
[----:B-1----:R-:W3:Y:S04]  /*5860*/  LDL R16, [R1+0xb8] ;  /* 0x0000b80001107983 */ /* 0x002ee80000100800 */
[----:B------:R-:W3:Y:S01]  /*5870*/  LDL R9, [R1+0x50] ;  /* 0x0000500001097983 */ /* 0x000ee20000100800 */
[----:B-----5:R-:W-:-:S02]  /*5880*/  ISETP.GE.AND P0, PT, R3, c[0x0][0x1d4], PT ;  /* 0x0000750003007a0c */ /* 0x020fc40003f06270 */
[----:B--2---:R-:W-:-:S05]  /*5890*/  IADD3 R2, P1, R0, R2, RZ ;  /* 0x0000000200027210 */ /* 0x004fca0007f3e0ff */
[----:B----4-:R-:W-:-:S06]  /*58a0*/  IMAD.X R3, R4, 0x1, R40, P1 ;  /* 0x0000000104037824 */ /* 0x010fcc00008e0628 */
[----:B------:R-:W-:Y:S01]  /*58b0*/  @!PT LDS RZ, [RZ] ;  /* 0x00000000fffff984 */ /* 0x000fe20000000800 */
[----:B------:R-:W-:Y:S01]  /*58c0*/  @!PT LDS RZ, [RZ] ;  /* 0x00000000fffff984 */ /* 0x000fe20000000800 */
[----:B------:R-:W-:Y:S01]  /*58d0*/  @!PT LDS RZ, [RZ] ;  /* 0x00000000fffff984 */ /* 0x000fe20000000800 */
[----:B---3--:R1:W-:Y:S01]  /*58e0*/  LDGSTS.E.BYPASS.LTC128B.128 [R8+0x14080], [R2.64], !P0 ;  /* 0x1408000002087fae */ /* 0x0083e2000c101d46 */
[----:B------:R-:W-:Y:S02]  /*58f0*/  ISETP.GE.AND P0, PT, R39, c[0x0][0x1d4], PT ;  /* 0x0000750027007a0c */ /* 0x000fe40003f06270 */
[----:B-1----:R-:W-:-:S05]  /*5900*/  IADD3 R2, P1, R0, R38, RZ ;  /* 0x0000002600027210 */ /* 0x002fca0007f3e0ff */
[----:B------:R-:W-:-:S06]  /*5910*/  IMAD.X R3, R4, 0x1, R37, P1 ;  /* 0x0000000104037824 */ /* 0x000fcc00008e0625 */
[----:B------:R1:W-:Y:S01]  /*5920*/  LDGSTS.E.BYPASS.LTC128B.128 [R8+0x15880], [R2.64], !P0 ;  /* 0x1588000002087fae */ /* 0x0003e2000c101d46 */
[----:B------:R-:W-:Y:S02]  /*5930*/  ISETP.GE.AND P0, PT, R36, c[0x0][0x1d4], PT ;  /* 0x0000750024007a0c */ /* 0x000fe40003f06270 */
[----:B-1----:R-:W-:-:S05]  /*5940*/  IADD3 R2, P1, R0, R19, RZ ;  /* 0x0000001300027210 */ /* 0x002fca0007f3e0ff */
[----:B------:R-:W-:-:S06]  /*5950*/  IMAD.X R3, R4, 0x1, R18, P1 ;  /* 0x0000000104037824 */ /* 0x000fcc00008e0612 */
[----:B------:R1:W-:Y:S01]  /*5960*/  LDGSTS.E.BYPASS.LTC128B.128 [R8+0x17080], [R2.64], !P0 ;  /* 0x1708000002087fae */ /* 0x0003e2000c101d46 */
[----:B------:R-:W-:Y:S02]  /*5970*/  ISETP.GE.AND P0, PT, R17, c[0x0][0x1d4], PT ;  /* 0x0000750011007a0c */ /* 0x000fe40003f06270 */
[----:B-1----:R-:W-:-:S05]  /*5980*/  IADD3 R2, P1, R0, R16, RZ ;  /* 0x0000001000027210 */ /* 0x002fca0007f3e0ff */
[----:B------:R-:W-:-:S06]  /*5990*/  IMAD.X R3, R4, 0x1, R9, P1 ;  /* 0x0000000104037824 */ /* 0x000fcc00008e0609 */
[----:B------:R1:W-:Y:S02]  /*59a0*/  LDGSTS.E.BYPASS.LTC128B.128 [R8+0x18880], [R2.64], !P0 ;  /* 0x1888000002087fae */ /* 0x0003e4000c101d46 */
.L_x_487:
[----:B------:R-:W-:Y:S05]  /*59b0*/  BSYNC B0 ;  /* 0x0000000000007941 */ /* 0x000fea0003800000 */
.L_x_486:
[----:B------:R-:W-:Y:S01]  /*59c0*/  ISETP.GE.AND P0, PT, R7, 0x21, PT ;  /* 0x000000210700780c */ /* 0x000fe20003f06270 */
[----:B------:R-:W-:Y:S06]  /*59d0*/  BRA.DIV ~URZ, `(.L_x_488) ;  /* 0x000149527f007947 */ /* 0x000fec000b800000 */
[----:B---3--:R3:W2:Y:S04]  /*59e0*/  SHFL.IDX PT, R4, R5, 0x1, 0x181f ;  /* 0x00381f0005047f89 */ /* 0x0086a800000e0000 */
[----:B-1----:R3:W1:Y:S02]  /*59f0*/  SHFL.IDX PT, R0, R6, 0x1, 0x181f ;  /* 0x00381f0006007f89 */ /* 0x00266400000e0000 */
.L_x_640:
[----:B------:R-:W-:Y:S05]  /*5a00*/  @!P0 BRA `(.L_x_483) ;  /* 0x0000020000008947 */ /* 0x000fea0003800000 */
        /* <DEDUP_REMOVED lines=14> */
[----:B-1-3--:R-:W-:-:S05]  /*5af0*/  IADD3 R2, P1, R0, R2, RZ ;  /* 0x0000000200027210 */ /* 0x00afca0007f3e0ff */
[----:B----4-:R-:W-:-:S06]  /*5b00*/  IMAD.X R3, R4, 0x1, R37, P1 ;  /* 0x0000000104037824 */ /* 0x010fcc00008e0625 */
[----:B------:R-:W-:Y:S01]  /*5b10*/  @!PT LDS RZ, [RZ] ;  /* 0x00000000fffff984 */ /* 0x000fe20000000800 */
[----:B------:R-:W-:Y:S01]  /*5b20*/  @!PT LDS RZ, [RZ] ;  /* 0x00000000fffff984 */ /* 0x000fe20000000800 */
[----:B------:R-:W-:Y:S01]  /*5b30*/  @!PT LDS RZ, [RZ] ;  /* 0x00000000fffff984 */ /* 0x000fe20000000800 */
[----:B--2---:R1:W-:Y:S01]  /*5b40*/  LDGSTS.E.BYPASS.LTC128B.128 [R5+0x15080], [R2.64], !P0 ;  /* 0x1508000002057fae */ /* 0x0043e2000c101d46 */
        /* <DEDUP_REMOVED lines=12> */
.L_x_483:
[----:B-1234-:R-:W-:Y:S05]  /*5c10*/  BSYNC B1 ;  /* 0x0000000000017941 */ /* 0x01efea0003800000 */
.L_x_482:
[----:B------:R-:W2:Y:S01]  /*5c20*/  LDL R2, [R1+0xb0] ;  /* 0x0000b00001027983 */ /* 0x000ea20000100800 */
[----:B------:R-:W-:-:S03]  /*5c30*/  IMAD.MOV.U32 R4, RZ, RZ, c[0x0][0x2c4] ;  /* 0x0000b100ff047624 */ /* 0x000fc600078e00ff */
[----:B------:R-:W2:Y:S04]  /*5c40*/  LDL R0, [R1+0xb4] ;  /* 0x0000b40001007983 */ /* 0x000ea80000100800 */
[----:B------:R-:W3:Y:S04]  /*5c50*/  LDL R3, [R1+0x7c] ;  /* 0x00007c0001037983 */ /* 0x000ee80000100800 */
[----:B------:R-:W4:Y:S01]  /*5c60*/  LDL R5, [R1+0x74] ;  /* 0x0000740001057983 */ /* 0x000f220000100800 */
[----:B------:R-:W-:Y:S01]  /*5c70*/  ISETP.NE.AND P0, PT, R4, 0x1, PT ;  /* 0x000000010400780c */ /* 0x000fe20003f05270 */
[----:B------:R-:W-:-:S02]  /*5c80*/  ULDC UR4, c[0x0][0x324] ;  /* 0x0000c90000047ab9 */ /* 0x000fc40000000800 */
[----:B------:R-:W-:Y:S01]  /*5c90*/  ULOP3.LUT UR4, URZ, UR4, URZ, 0x33, !UPT ;  /* 0x000000043f047292 */ /* 0x000fe2000f8e333f */
[----:B------:R-:W0:Y:S01]  /*5ca0*/  LDGDEPBAR ;  /* 0x00000000000079af */ /* 0x000e220000000000 */
[----:B--2---:R-:W-:-:S08]  /*5cb0*/  IMAD.IADD R0, R0, 0x1, R2 ;  /* 0x0000000100007824 */ /* 0x004fd000078e0202 */
[----:B------:R-:W-:-:S04]  /*5cc0*/  @P0 IMAD.HI.U32 R2, R0, c[0x0][0x2c8], RZ ;  /* 0x0000b20000020a27 */ /* 0x000fc800078e00ff */
[----:B------:R-:W-:Y:S01]  /*5cd0*/  IMAD.MOV.U32 R4, RZ, RZ, R0 ;  /* 0x000000ffff047224 */ /* 0x000fe200078e0000 */
[----:B---3--:R-:W-:-:S04]  /*5ce0*/  IADD3 R0, -R3, 0x1, R56 ;  /* 0x0000000103007810 */ /* 0x008fc80007ffe138 */
[----:B----4-:R-:W-:Y:S01]  /*5cf0*/  IADD3 R0, R0, -R5, RZ ;  /* 0x8000000500007210 */ /* 0x010fe20007ffe0ff */
[----:B------:R-:W-:-:S03]  /*5d00*/  IMAD.IADD R7, R56, 0x1, -R3 ;  /* 0x0000000138077824 */ /* 0x000fc600078e0a03 */
[C---:B------:R-:W-:Y:S02]  /*5d10*/  IADD3 R6, R0.reuse, UR4, RZ ;  /* 0x0000000400067c10 */ /* 0x040fe4000fffe0ff */
[----:B------:R-:W-:Y:S02]  /*5d20*/  @P0 SHF.R.U32.HI R4, RZ, c[0x0][0x2cc], R2 ;  /* 0x0000b300ff040a19 */ /* 0x000fe40000011602 */
[----:B------:R-:W-:Y:S02]  /*5d30*/  IADD3 R5, R0, c[0x0][0x328], RZ ;  /* 0x0000ca0000057a10 */ /* 0x000fe40007ffe0ff */
[----:B------:R-:W-:Y:S01]  /*5d40*/  IADD3 R8, -R3, R12, RZ ;  /* 0x0000000c03087210 */ /* 0x000fe20007ffe1ff */
[----:B------:R-:W-:Y:S05]  /*5d50*/  BRA.DIV ~URZ, `(.L_x_489) ;  /* 0x000146e27f007947 */ /* 0x000fea000b800000 */
[----:B------:R1:W2:Y:S02]  /*5d60*/  SHFL.IDX PT, R3, R4, RZ, 0x1c1f ;  /* 0x001c1fff04037589 */ /* 0x0002a400000e0000 */
.L_x_641:
[----:B------:R-:W-:Y:S01]  /*5d70*/  IMAD.MOV.U32 R0, RZ, RZ, c[0x0][0x32c] ;  /* 0x0000cb00ff007624 */ /* 0x000fe200078e00ff */
[----:B--2---:R-:W-:-:S04]  /*5d80*/  IADD3 R2, R5, R3, RZ ;  /* 0x0000000305027210 */ /* 0x004fc80007ffe0ff */
[----:B------:R-:W-:Y:S01]  /*5d90*/  ISETP.GE.AND P0, PT, R0, 0x1, PT ;  /* 0x000000010000780c */ /* 0x000fe20003f06270 */
[----:B------:R-:W-:Y:S01]  /*5da0*/  IMAD.IADD R0, R6, 0x1, R3 ;  /* 0x0000000106007824 */ /* 0x000fe200078e0203 */
[----:B------:R-:W-:-:S11]  /*5db0*/  IMNMX R2, R7, R2, PT ;  /* 0x0000000207027217 */ /* 0x000fd60003800200 */
[----:B------:R-:W-:Y:S05]  /*5dc0*/  @!P0 BRA `(.L_x_490) ;  /* 0x0000016000008947 */ /* 0x000fea0003800000 */
[----:B------:R-:W2:Y:S04]  /*5dd0*/  LDL R16, [R1+0x78] ;  /* 0x0000780001107983 */ /* 0x000ea80000100800 */
[----:B------:R-:W2:Y:S01]  /*5de0*/  LDL R9, [R1+0x74] ;  /* 0x0000740001097983 */ /* 0x000ea20000100800 */
[----:B------:R-:W-:Y:S01]  /*5df0*/  BSSY B0, `(.L_x_491) ;  /* 0x000000f000007945 */ /* 0x000fe20003800000 */
[----:B--2---:R-:W-:-:S04]  /*5e00*/  IADD3 R3, -R9, R16, R3 ;  /* 0x0000001009037210 */ /* 0x004fc80007ffe103 */
[----:B------:R-:W-:-:S13]  /*5e10*/  ISETP.GT.AND P0, PT, R3, -0x1, PT ;  /* 0xffffffff0300780c */ /* 0x000fda0003f04270 */
[----:B------:R-:W-:Y:S05]  /*5e20*/  @P0 BRA `(.L_x_492) ;  /* 0x0000007000000947 */ /* 0x000fea0003800000 */
[----:B------:R-:W-:Y:S01]  /*5e30*/  IMAD.MOV.U32 R9, RZ, RZ, 0x1 ;  /* 0x00000001ff097424 */ /* 0x000fe200078e00ff */
[----:B------:R-:W-:-:S04]  /*5e40*/  LOP3.LUT R3, RZ, R3, RZ, 0x33, !PT ;  /* 0x00000003ff037212 */ /* 0x000fc800078e33ff */
[----:B------:R-:W-:-:S13]  /*5e50*/  ISETP.NE.AND P0, PT, R9, c[0x0][0x32c], PT ;  /* 0x0000cb0009007a0c */ /* 0x000fda0003f05270 */
[----:B------:R-:W-:-:S05]  /*5e60*/  @P0 IMAD.HI.U32 R9, R3, c[0x0][0x330], RZ ;  /* 0x0000cc0003090a27 */ /* 0x000fca00078e00ff */
[----:B------:R-:W-:-:S04]  /*5e70*/  @P0 SHF.R.U32.HI R3, RZ, c[0x0][0x334], R9 ;  /* 0x0000cd00ff030a19 */ /* 0x000fc80000011609 */
[----:B------:R-:W-:Y:S01]  /*5e80*/  LOP3.LUT R3, RZ, R3, RZ, 0x33, !PT ;  /* 0x00000003ff037212 */ /* 0x000fe200078e33ff */
[----:B------:R-:W-:Y:S05]  /*5e90*/  BRA `(.L_x_493) ;  /* 0x0000004000007947 */ /* 0x000fea0003800000 */
.L_x_492:
[----:B------:R-:W-:-:S04]  /*5ea0*/  MOV R9, 0x1 ;  /* 0x0000000100097802 */ /* 0x000fc80000000f00 */
[----:B------:R-:W-:-:S13]  /*5eb0*/  ISETP.NE.AND P0, PT, R9, c[0x0][0x32c], PT ;  /* 0x0000cb0009007a0c */ /* 0x000fda0003f05270 */
[----:B------:R-:W-:-:S05]  /*5ec0*/  @P0 IMAD.HI.U32 R9, R3, c[0x0][0x330], RZ ;  /* 0x0000cc0003090a27 */ /* 0x000fca00078e00ff */
[----:B------:R-:W-:Y:S02]  /*5ed0*/  @P0 SHF.R.U32.HI R3, RZ, c[0x0][0x334], R9 ;  /* 0x0000cd00ff030a19 */ /* 0x000fe40000011609 */
.L_x_493:
[----:B------:R-:W-:Y:S05]  /*5ee0*/  BSYNC B0 ;  /* 0x0000000000007941 */ /* 0x000fea0003800000 */
.L_x_491:
[----:B------:R-:W-:-:S05]  /*5ef0*/  IMAD R3, R3, c[0x0][0x32c], R8 ;  /* 0x0000cb0003037a24 */ /* 0x000fca00078e0208 */
[----:B------:R-:W-:Y:S02]  /*5f00*/  IADD3 R9, R3, c[0x0][0x32c], RZ ;  /* 0x0000cb0003097a10 */ /* 0x000fe40007ffe0ff */
[----:B------:R-:W-:Y:S02]  /*5f10*/  IMNMX R0, R0, R3, !PT ;  /* 0x0000000300007217 */ /* 0x000fe40007800200 */
[----:B------:R-:W-:Y:S02]  /*5f20*/  IMNMX R2, R2, R9, PT ;  /* 0x0000000902027217 */ /* 0x000fe40003800200 */
.L_x_490:
[----:B------:R-:W2:Y:S01]  /*5f30*/  LDL.LU R3, [R1+0x18] ;  /* 0x0000180001037983 */ /* 0x000ea20000300800 */
[C---:B------:R-:W-:Y:S02]  /*5f40*/  ISETP.GE.AND P0, PT, R12.reuse, 0x2, PT ;  /* 0x000000020c00780c */ /* 0x040fe40003f06270 */
[C---:B------:R-:W-:Y:S02]  /*5f50*/  ISETP.GE.AND P1, PT, R12.reuse, 0x9, PT ;  /* 0x000000090c00780c */ /* 0x040fe40003f26270 */
[C---:B------:R-:W-:Y:S02]  /*5f60*/  ISETP.GE.AND P6, PT, R12.reuse, 0x12, PT ;  /* 0x000000120c00780c */ /* 0x040fe40003fc6270 */
[----:B------:R-:W-:-:S02]  /*5f70*/  ISETP.GE.AND P5, PT, R12, 0x19, PT ;  /* 0x000000190c00780c */ /* 0x000fc40003fa6270 */
[C---:B------:R-:W-:Y:S02]  /*5f80*/  ISETP.GE.AND P4, PT, R12.reuse, 0x1a, PT ;  /* 0x0000001a0c00780c */ /* 0x040fe40003f86270 */
[C---:B------:R-:W-:Y:S02]  /*5f90*/  ISETP.GE.AND P3, PT, R12.reuse, 0x21, PT ;  /* 0x000000210c00780c */ /* 0x040fe40003f66270 */
[----:B------:R-:W-:Y:S02]  /*5fa0*/  ISETP.GE.AND P2, PT, R12, 0x22, PT ;  /* 0x000000220c00780c */ /* 0x000fe40003f46270 */
[----:B--2---:R-:W-:-:S04]  /*5fb0*/  LOP3.LUT R3, R3, 0xfffffff7, RZ, 0xc0, !PT ;  /* 0xfffffff703037812 */ /* 0x004fc800078ec0ff */
[----:B------:R-:W-:Y:S02]  /*5fc0*/  @P0 LOP3.LUT R3, R3, 0x8, RZ, 0xfc, !PT ;  /* 0x0000000803030812 */ /* 0x000fe400078efcff */
[----:B------:R-:W-:Y:S02]  /*5fd0*/  ISETP.GT.AND P0, PT, R0, 0x1, !P0 ;  /* 0x000000010000780c */ /* 0x000fe40004704270 */
[----:B------:R-:W-:Y:S02]  /*5fe0*/  LOP3.LUT R3, R3, 0xfffffffb, RZ, 0xc0, !PT ;  /* 0xfffffffb03037812 */ /* 0x000fe400078ec0ff */
[----:B------:R-:W-:Y:S02]  /*5ff0*/  ISETP.LT.OR P0, PT, R2, 0x2, P0 ;  /* 0x000000020200780c */ /* 0x000fe40000701670 */
[----:B------:R-:W-:Y:S02]  /*6000*/  @P1 LOP3.LUT R3, R3, 0x4, RZ, 0xfc, !PT ;  /* 0x0000000403031812 */ /* 0x000fe400078efcff */
[----:B------:R-:W-:-:S02]  /*6010*/  FSEL R15, R15, -INF , !P0 ;  /* 0xff8000000f0f7808 */ /* 0x000fc40004000000 */
[----:B------:R-:W-:Y:S02]  /*6020*/  ISETP.GT.AND P0, PT, R0, 0x8, !P1 ;  /* 0x000000080000780c */ /* 0x000fe40004f04270 */
[----:B------:R-:W-:Y:S02]  /*6030*/  ISETP.GE.AND P1, PT, R12, 0xa, PT ;  /* 0x0000000a0c00780c */ /* 0x000fe40003f26270 */
[----:B------:R-:W-:Y:S02]  /*6040*/  ISETP.LT.OR P0, PT, R2, 0x9, P0 ;  /* 0x000000090200780c */ /* 0x000fe40000701670 */
[----:B------:R-:W-:Y:S02]  /*6050*/  LOP3.LUT R3, R3, 0xfffffffd, RZ, 0xc0, !PT ;  /* 0xfffffffd03037812 */ /* 0x000fe400078ec0ff */
[----:B------:R-:W-:Y:S02]  /*6060*/  FSEL R16, R31, -INF , !P0 ;  /* 0xff8000001f107808 */ /* 0x000fe40004000000 */
[----:B------:R-:W-:-:S04]  /*6070*/  ISETP.GT.AND P0, PT, R0, 0x9, !P1 ;  /* 0x000000090000780c */ /* 0x000fc80004f04270 */
[----:B------:R-:W-:Y:S02]  /*6080*/  ISETP.LT.OR P0, PT, R2, 0xa, P0 ;  /* 0x0000000a0200780c */ /* 0x000fe40000701670 */
[----:B------:R-:W-:Y:S02]  /*6090*/  @P1 LOP3.LUT R3, R3, 0x2, RZ, 0xfc, !PT ;  /* 0x0000000203031812 */ /* 0x000fe400078efcff */
[----:B------:R-:W-:Y:S02]  /*60a0*/  ISETP.GE.AND P1, PT, R12, 0x11, PT ;  /* 0x000000110c00780c */ /* 0x000fe40003f26270 */
[----:B------:R-:W-:Y:S02]  /*60b0*/  FSEL R17, R30, -INF , !P0 ;  /* 0xff8000001e117808 */ /* 0x000fe40004000000 */
[----:B------:R-:W-:Y:S02]  /*60c0*/  ISETP.GT.AND P0, PT, R0, 0x10, !P1 ;  /* 0x000000100000780c */ /* 0x000fe40004f04270 */
[----:B------:R-:W-:-:S02]  /*60d0*/  LOP3.LUT R3, R3, 0xfffffffe, RZ, 0xc0, !PT ;  /* 0xfffffffe03037812 */ /* 0x000fc400078ec0ff */
[----:B------:R-:W-:-:S04]  /*60e0*/  ISETP.LT.OR P0, PT, R2, 0x11, P0 ;  /* 0x000000110200780c */ /* 0x000fc80000701670 */
[----:B------:R-:W-:Y:S02]  /*60f0*/  FSEL R18, R28, -INF , !P0 ;  /* 0xff8000001c127808 */ /* 0x000fe40004000000 */
[----:B------:R-:W-:Y:S02]  /*6100*/  ISETP.GT.AND P0, PT, R0, 0x11, !P6 ;  /* 0x000000110000780c */ /* 0x000fe40007704270 */
[----:B------:R-:W-:Y:S02]  /*6110*/  @P1 LOP3.LUT R3, R3, 0x1, RZ, 0xfc, !PT ;  /* 0x0000000103031812 */ /* 0x000fe400078efcff */
[----:B------:R-:W-:Y:S02]  /*6120*/  ISETP.LT.OR P0, PT, R2, 0x12, P0 ;  /* 0x000000120200780c */ /* 0x000fe40000701670 */
[----:B------:R-:W-:Y:S02]  /*6130*/  ISETP.GE.AND P1, PT, R12, 0x29, PT ;  /* 0x000000290c00780c */ /* 0x000fe40003f26270 */
[----:B------:R-:W-:-:S02]  /*6140*/  FSEL R19, R27, -INF , !P0 ;  /* 0xff8000001b137808 */ /* 0x000fc40004000000 */
[----:B------:R-:W-:Y:S02]  /*6150*/  ISETP.GT.AND P0, PT, R0, 0x18, !P5 ;  /* 0x000000180000780c */ /* 0x000fe40006f04270 */
[----:B------:R-:W-:Y:S02]  /*6160*/  LOP3.LUT R3, R3, 0xffffffef, RZ, 0xc0, !PT ;  /* 0xffffffef03037812 */ /* 0x000fe400078ec0ff */
[----:B------:R-:W-:-:S04]  /*6170*/  ISETP.LT.OR P0, PT, R2, 0x19, P0 ;  /* 0x000000190200780c */ /* 0x000fc80000701670 */
[----:B------:R-:W-:Y:S02]  /*6180*/  FSEL R20, R20, -INF , !P0 ;  /* 0xff80000014147808 */ /* 0x000fe40004000000 */
[----:B------:R-:W-:Y:S02]  /*6190*/  ISETP.GT.AND P0, PT, R0, 0x19, !P4 ;  /* 0x000000190000780c */ /* 0x000fe40006704270 */
[----:B------:R-:W-:Y:S02]  /*61a0*/  @P1 LOP3.LUT R3, R3, 0x10, RZ, 0xfc, !PT ;  /* 0x0000001003031812 */ /* 0x000fe400078efcff */
[----:B------:R-:W-:Y:S02]  /*61b0*/  ISETP.LT.OR P0, PT, R2, 0x1a, P0 ;  /* 0x0000001a0200780c */ /* 0x000fe40000701670 */
[----:B------:R-:W-:Y:S02]  /*61c0*/  LOP3.LUT R3, R3, 0xffffffdf, RZ, 0xc0, !PT ;  /* 0xffffffdf03037812 */ /* 0x000fe400078ec0ff */
[----:B------:R-:W-:-:S02]  /*61d0*/  FSEL R21, R21, -INF , !P0 ;  /* 0xff80000015157808 */ /* 0x000fc40004000000 */
[----:B------:R-:W-:-:S04]  /*61e0*/  ISETP.GT.AND P0, PT, R0, 0x20, !P3 ;  /* 0x000000200000780c */ /* 0x000fc80005f04270 */
[----:B------:R-:W-:-:S04]  /*61f0*/  ISETP.LT.OR P0, PT, R2, 0x21, P0 ;  /* 0x000000210200780c */ /* 0x000fc80000701670 */
[----:B------:R-:W-:Y:S02]  /*6200*/  FSEL R75, R14, -INF , !P0 ;  /* 0xff8000000e4b7808 */ /* 0x000fe40004000000 */
[----:B------:R-:W-:-:S04]  /*6210*/  ISETP.GT.AND P0, PT, R0, 0x21, !P2 ;  /* 0x000000210000780c */ /* 0x000fc80005704270 */
[----:B------:R-:W-:-:S04]  /*6220*/  ISETP.LT.OR P0, PT, R2, 0x22, P0 ;  /* 0x000000220200780c */ /* 0x000fc80000701670 */
[----:B------:R-:W-:Y:S02]  /*6230*/  FSEL R74, R13, -INF , !P0 ;  /* 0xff8000000d4a7808 */ /* 0x000fe40004000000 */
[----:B------:R-:W-:Y:S02]  /*6240*/  ISETP.GT.AND P0, PT, R0, 0x28, !P1 ;  /* 0x000000280000780c */ /* 0x000fe40004f04270 */
[----:B------:R-:W-:Y:S02]  /*6250*/  ISETP.GE.AND P1, PT, R12, 0x1, PT ;  /* 0x000000010c00780c */ /* 0x000fe40003f26270 */
[----:B------:R-:W-:-:S04]  /*6260*/  ISETP.LT.OR P0, PT, R2, 0x29, P0 ;  /* 0x000000290200780c */ /* 0x000fc80000701670 */
[----:B------:R-:W-:Y:S02]  /*6270*/  FSEL R73, R11, -INF , !P0 ;  /* 0xff8000000b497808 */ /* 0x000fe40004000000 */
[----:B------:R-:W-:-:S04]  /*6280*/  ISETP.GT.AND P0, PT, R0, RZ, !P1 ;  /* 0x000000ff0000720c */ /* 0x000fc80004f04270 */
[----:B------:R-:W-:-:S04]  /*6290*/  ISETP.LT.OR P0, PT, R2, 0x1, P0 ;  /* 0x000000010200780c */ /* 0x000fc80000701670 */
[----:B------:R-:W-:Y:S02]  /*62a0*/  FSEL R11, R45, -INF , !P0 ;  /* 0xff8000002d0b7808 */ /* 0x000fe40004000000 */
[----:B------:R-:W-:-:S13]  /*62b0*/  ISETP.GE.AND P0, PT, R12, 0x2a, PT ;  /* 0x0000002a0c00780c */ /* 0x000fda0003f06270 */
[----:B------:R-:W-:Y:S02]  /*62c0*/  @P0 LOP3.LUT R3, R3, 0x20, RZ, 0xfc, !PT ;  /* 0x0000002003030812 */ /* 0x000fe400078efcff */
[----:B------:R-:W-:-:S03]  /*62d0*/  ISETP.GT.AND P0, PT, R0, 0x29, !P0 ;  /* 0x000000290000780c */ /* 0x000fc60004704270 */
[----:B------:R2:W-:Y:S01]  /*62e0*/  STL [R1+0x18], R3 ;  /* 0x0000180301007387 */ /* 0x0005e20000100800 */
[----:B------:R-:W-:-:S04]  /*62f0*/  ISETP.LT.OR P0, PT, R2, 0x2a, P0 ;  /* 0x0000002a0200780c */ /* 0x000fc80000701670 */
[----:B------:R-:W-:Y:S01]  /*6300*/  FSEL R72, R10, -INF , !P0 ;  /* 0xff8000000a487808 */ /* 0x000fe20004000000 */
[----:B------:R-:W-:Y:S06]  /*6310*/  BRA.DIV ~URZ, `(.L_x_494) ;  /* 0x000141b27f007947 */ /* 0x000fec000b800000 */
[----:B--2---:R2:W3:Y:S02]  /*6320*/  SHFL.IDX PT, R3, R4, 0x1, 0x1c1f ;  /* 0x003c1f0004037f89 */ /* 0x0044e400000e0000 */
.L_x_642:
[----:B------:R-:W-:Y:S01]  /*6330*/  IMAD.MOV.U32 R0, RZ, RZ, c[0x0][0x32c] ;  /* 0x0000cb00ff007624 */ /* 0x000fe200078e00ff */
[----:B---3--:R-:W-:-:S04]  /*6340*/  IADD3 R2, R5, R3, RZ ;  /* 0x0000000305027210 */ /* 0x008fc80007ffe0ff */
[----:B------:R-:W-:Y:S01]  /*6350*/  ISETP.GE.AND P0, PT, R0, 0x1, PT ;  /* 0x000000010000780c */ /* 0x000fe20003f06270 */
[----:B------:R-:W-:Y:S01]  /*6360*/  IMAD.IADD R0, R6, 0x1, R3 ;  /* 0x0000000106007824 */ /* 0x000fe200078e0203 */
[----:B------:R-:W-:-:S11]  /*6370*/  IMNMX R2, R7, R2, PT ;  /* 0x0000000207027217 */ /* 0x000fd60003800200 */
[----:B------:R-:W-:Y:S05]  /*6380*/  @!P0 BRA `(.L_x_495) ;  /* 0x0000016000008947 */ /* 0x000fea0003800000 */
[----:B------:R-:W3:Y:S04]  /*6390*/  LDL R9, [R1+0x78] ;  /* 0x0000780001097983 */ /* 0x000ee80000100800 */
[----:B-12---:R-:W3:Y:S01]  /*63a0*/  LDL R4, [R1+0x74] ;  /* 0x0000740001047983 */ /* 0x006ee20000100800 */
[----:B------:R-:W-:Y:S01]  /*63b0*/  BSSY B0, `(.L_x_496) ;  /* 0x000000f000007945 */ /* 0x000fe20003800000 */
[----:B---3--:R-:W-:-:S04]  /*63c0*/  IADD3 R3, -R4, R9, R3 ;  /* 0x0000000904037210 */ /* 0x008fc80007ffe103 */
        /* <DEDUP_REMOVED lines=9> */
.L_x_497:
[----:B------:R-:W-:-:S04]  /*6460*/  MOV R4, 0x1 ;  /* 0x0000000100047802 */ /* 0x000fc80000000f00 */
[----:B------:R-:W-:-:S13]  /*6470*/  ISETP.NE.AND P0, PT, R4, c[0x0][0x32c], PT ;  /* 0x0000cb0004007a0c */ /* 0x000fda0003f05270 */
[----:B------:R-:W-:-:S05]  /*6480*/  @P0 IMAD.HI.U32 R4, R3, c[0x0][0x330], RZ ;  /* 0x0000cc0003040a27 */ /* 0x000fca00078e00ff */
[----:B------:R-:W-:Y:S02]  /*6490*/  @P0 SHF.R.U32.HI R3, RZ, c[0x0][0x334], R4 ;  /* 0x0000cd00ff030a19 */ /* 0x000fe40000011604 */
.L_x_498:
[----:B------:R-:W-:Y:S05]  /*64a0*/  BSYNC B0 ;  /* 0x0000000000007941 */ /* 0x000fea0003800000 */
.L_x_496:
[----:B------:R-:W-:-:S05]  /*64b0*/  IMAD R3, R3, c[0x0][0x32c], R8 ;  /* 0x0000cb0003037a24 */ /* 0x000fca00078e0208 */
[----:B------:R-:W-:Y:S02]  /*64c0*/  IADD3 R4, R3, c[0x0][0x32c], RZ ;  /* 0x0000cb0003047a10 */ /* 0x000fe40007ffe0ff */
[----:B------:R-:W-:Y:S02]  /*64d0*/  IMNMX R0, R0, R3, !PT ;  /* 0x0000000300007217 */ /* 0x000fe40007800200 */
[----:B------:R-:W-:Y:S02]  /*64e0*/  IMNMX R2, R2, R4, PT ;  /* 0x0000000402027217 */ /* 0x000fe40003800200 */
.L_x_495:
[----:B------:R-:W3:Y:S02]  /*64f0*/  LDL R3, [R1+0x18] ;  /* 0x0000180001037983 */ /* 0x000ee40000100800 */
[----:B---3--:R-:W-:-:S04]  /*6500*/  LOP3.LUT P0, RZ, R3, 0x8, RZ, 0xc0, !PT ;  /* 0x0000000803ff7812 */ /* 0x008fc8000780c0ff */
[----:B------:R-:W-:-:S04]  /*6510*/  ISETP.GT.AND P0, PT, R0, 0x1, !P0 ;  /* 0x000000010000780c */ /* 0x000fc80004704270 */
[----:B------:R-:W-:-:S04]  /*6520*/  ISETP.LT.OR P0, PT, R2, 0x2, P0 ;  /* 0x000000020200780c */ /* 0x000fc80000701670 */
[----:B------:R-:W-:Y:S02]  /*6530*/  FSEL R6, R44, -INF , !P0 ;  /* 0xff8000002c067808 */ /* 0x000fe40004000000 */
[----:B------:R-:W-:-:S04]  /*6540*/  LOP3.LUT P0, RZ, R3, 0x4, RZ, 0xc0, !PT ;  /* 0x0000000403ff7812 */ /* 0x000fc8000780c0ff */
        /* <DEDUP_REMOVED lines=11> */
[----:B------:R-:W-:Y:S02]  /*6600*/  ISETP.GT.AND P0, PT, R0, 0x11, !P6 ;  /* 0x000000110000780c */ /* 0x000fe40007704270 */
[----:B------:R-:W-:Y:S02]  /*6610*/  LOP3.LUT P6, RZ, R3, 0x20, RZ, 0xc0, !PT ;  /* 0x0000002003ff7812 */ /* 0x000fe400078cc0ff */
[----:B------:R-:W-:-:S04]  /*6620*/  ISETP.LT.OR P0, PT, R2, 0x12, P0 ;  /* 0x000000120200780c */ /* 0x000fc80000701670 */
[----:B------:R-:W-:Y:S02]  /*6630*/  FSEL R14, R32, -INF , !P0 ;  /* 0xff800000200e7808 */ /* 0x000fe40004000000 */
[----:B------:R-:W-:Y:S02]  /*6640*/  ISETP.GT.AND P0, PT, R0, 0x18, !P5 ;  /* 0x000000180000780c */ /* 0x000fe40006f04270 */
[----:B------:R-:W-:Y:S02]  /*6650*/  LOP3.LUT P5, RZ, R3, 0x10, RZ, 0xc0, !PT ;  /* 0x0000001003ff7812 */ /* 0x000fe400078ac0ff */
[----:B------:R-:W-:-:S04]  /*6660*/  ISETP.LT.OR P0, PT, R2, 0x19, P0 ;  /* 0x000000190200780c */ /* 0x000fc80000701670 */
[----:B------:R-:W-:Y:S02]  /*6670*/  FSEL R13, R29, -INF , !P0 ;  /* 0xff8000001d0d7808 */ /* 0x000fe40004000000 */
[----:B------:R-:W-:-:S04]  /*6680*/  ISETP.GT.AND P0, PT, R0, 0x19, !P4 ;  /* 0x000000190000780c */ /* 0x000fc80006704270 */
        /* <DEDUP_REMOVED lines=8> */
[C---:B------:R-:W-:Y:S02]  /*6710*/  ISETP.GT.AND P0, PT, R0.reuse, RZ, !P1 ;  /* 0x000000ff0000720c */ /* 0x040fe40004f04270 */
[----:B------:R-:W-:Y:S02]  /*6720*/  ISETP.GT.AND P1, PT, R0, 0x28, !P5 ;  /* 0x000000280000780c */ /* 0x000fe40006f24270 */
[C---:B------:R-:W-:Y:S02]  /*6730*/  ISETP.LT.OR P0, PT, R2.reuse, 0x1, P0 ;  /* 0x000000010200780c */ /* 0x040fe40000701670 */
[----:B------:R-:W-:Y:S02]  /*6740*/  ISETP.LT.OR P1, PT, R2, 0x29, P1 ;  /* 0x000000290200780c */ /* 0x000fe40000f21670 */
[----:B------:R-:W-:-:S02]  /*6750*/  FSEL R7, R46, -INF , !P0 ;  /* 0xff8000002e077808 */ /* 0x000fc40004000000 */
[----:B------:R-:W-:Y:S02]  /*6760*/  ISETP.GT.AND P0, PT, R0, 0x29, !P6 ;  /* 0x000000290000780c */ /* 0x000fe40007704270 */
[----:B------:R-:W-:Y:S02]  /*6770*/  FMNMX.FTZ R0, R11, R15, !PT ;  /* 0x0000000f0b007209 */ /* 0x000fe40007810000 */
[----:B------:R-:W-:Y:S02]  /*6780*/  ISETP.LT.OR P0, PT, R2, 0x2a, P0 ;  /* 0x0000002a0200780c */ /* 0x000fe40000701670 */
[----:B------:R-:W-:Y:S02]  /*6790*/  FMNMX.FTZ R2, R7, R6, !PT ;  /* 0x0000000607027209 */ /* 0x000fe40007810000 */
[----:B------:R-:W-:Y:S02]  /*67a0*/  FMNMX.FTZ R0, R16, R0, !PT ;  /* 0x0000000010007209 */ /* 0x000fe40007810000 */
[----:B------:R-:W-:-:S02]  /*67b0*/  FMNMX.FTZ R2, R10, R2, !PT ;  /* 0x000000020a027209 */ /* 0x000fc40007810000 */
[----:B------:R-:W-:Y:S02]  /*67c0*/  FMNMX.FTZ R0, R17, R0, !PT ;  /* 0x0000000011007209 */ /* 0x000fe40007810000 */
[----:B------:R-:W-:Y:S02]  /*67d0*/  FMNMX.FTZ R2, R9, R2, !PT ;  /* 0x0000000209027209 */ /* 0x000fe40007810000 */
[----:B------:R-:W-:Y:S02]  /*67e0*/  FMNMX.FTZ R0, R18, R0, !PT ;  /* 0x0000000012007209 */ /* 0x000fe40007810000 */
        /* <DEDUP_REMOVED lines=9> */
[----:B------:R-:W-:Y:S02]  /*6880*/  FSEL R69, R26, -INF , !P1 ;  /* 0xff8000001a457808 */ /* 0x000fe40004800000 */
[----:B------:R-:W-:Y:S02]  /*6890*/  FMNMX.FTZ R0, R74, R0, !PT ;  /* 0x000000004a007209 */ /* 0x000fe40007810000 */
[----:B------:R-:W-:Y:S02]  /*68a0*/  FMNMX.FTZ R2, R70, R2, !PT ;  /* 0x0000000246027209 */ /* 0x000fe40007810000 */
[----:B------:R-:W-:Y:S02]  /*68b0*/  FSEL R68, R25, -INF , !P0 ;  /* 0xff80000019447808 */ /* 0x000fe40004000000 */
[----:B------:R-:W-:Y:S02]  /*68c0*/  FMNMX.FTZ R0, R73, R0, !PT ;  /* 0x0000000049007209 */ /* 0x000fe40007810000 */
[----:B------:R-:W-:-:S02]  /*68d0*/  FMNMX.FTZ R2, R69, R2, !PT ;  /* 0x0000000245027209 */ /* 0x000fc40007810000 */
[----:B-12---:R-:W-:Y:S02]  /*68e0*/  FMNMX.FTZ R4, R72, R0, !PT ;  /* 0x0000000048047209 */ /* 0x006fe40007810000 */
[----:B------:R-:W-:Y:S01]  /*68f0*/  FMNMX.FTZ R5, R68, R2, !PT ;  /* 0x0000000244057209 */ /* 0x000fe20007810000 */
[----:B------:R-:W-:Y:S05]  /*6900*/  BRA.DIV ~URZ, `(.L_x_499) ;  /* 0x00013c527f007947 */ /* 0x000fea000b800000 */
[----:B------:R1:W2:Y:S02]  /*6910*/  SHFL.BFLY PT, R0, R4, 0x2, 0x1f ;  /* 0x0c401f0004007f89 */ /* 0x0002a400000e0000 */
.L_x_643:
[----:B-12---:R-:W-:Y:S01]  /*6920*/  FMNMX.FTZ R4, R4, R0, !PT ;  /* 0x0000000004047209 */ /* 0x006fe20007810000 */
[----:B------:R-:W-:Y:S05]  /*6930*/  BRA.DIV ~URZ, `(.L_x_500) ;  /* 0x00013c627f007947 */ /* 0x000fea000b800000 */
[----:B------:R-:W1:Y:S02]  /*6940*/  SHFL.BFLY PT, R0, R5, 0x2, 0x1f ;  /* 0x0c401f0005007f89 */ /* 0x000e6400000e0000 */
[----:B-1----:R-:W-:Y:S02]  /*6950*/  FMNMX.FTZ R5, R5, R0, !PT ;  /* 0x0000000005057209 */ /* 0x002fe40007810000 */
[----:B------:R-:W1:Y:S04]  /*6960*/  SHFL.BFLY PT, R0, R4, 0x1, 0x1f ;  /* 0x0c201f0004007f89 */ /* 0x000e6800000e0000 */
[----:B------:R2:W3:Y:S01]  /*6970*/  SHFL.BFLY PT, R3, R5, 0x1, 0x1f ;  /* 0x0c201f0005037f89 */ /* 0x0004e200000e0000 */
[----:B-1----:R-:W-:-:S04]  /*6980*/  FMNMX.FTZ R133, R4, R0, !PT ;  /* 0x0000000004857209 */ /* 0x002fc80007810000 */
.L_x_644:
[----:B------:R-:W4:Y:S01]  /*6990*/  LDL R40, [R1] ;  /* 0x0000000001287983 */ /* 0x000f220000100800 */
[C---:B------:R-:W-:Y:S01]  /*69a0*/  FMUL.FTZ R2, R133.reuse, c[0x0][0x2d0] ;  /* 0x0000b40085027a20 */ /* 0x040fe20000410000 */
[----:B------:R-:W-:Y:S01]  /*69b0*/  FSETP.NEU.FTZ.AND P0, PT, R133, -INF , PT ;  /* 0xff8000008500780b */ /* 0x000fe20003f1d000 */
[----:B------:R-:W-:Y:S01]  /*69c0*/  WARPSYNC 0xffffffff ;  /* 0xffffffff00007948 */ /* 0x000fe20003800000 */
[----:B---3--:R-:W-:Y:S01]  /*69d0*/  FMNMX.FTZ R132, R3, R5, !PT ;  /* 0x0000000503847209 */ /* 0x008fe20007810000 */
[----:B------:R-:W-:Y:S01]  /*69e0*/  LDSM.16.MT88.4 R32, [R241+0x800] ;  /* 0x00080000f120783b */ /* 0x000fe20000004200 */
[----:B------:R-:W-:-:S02]  /*69f0*/  FSEL R2, R2, RZ, P0 ;  /* 0x000000ff02027208 */ /* 0x000fc40000000000 */
[----:B------:R-:W-:Y:S01]  /*6a00*/  FSETP.NEU.FTZ.AND P0, PT, R132, -INF , PT ;  /* 0xff8000008400780b */ /* 0x000fe20003f1d000 */
[----:B------:R-:W-:Y:S02]  /*6a10*/  LDSM.16.MT88.4 R36, [R239+0x800] ;  /* 0x00080000ef24783b */ /* 0x000fe40000004200 */
[--C-:B------:R-:W-:Y:S02]  /*6a20*/  FFMA.FTZ R0, R11, c[0x0][0x2d0], -R2.reuse ;  /* 0x0000b4000b007a23 */ /* 0x100fe40000010802 */
[--C-:B------:R-:W-:Y:S01]  /*6a30*/  FFMA.FTZ R3, R19, c[0x0][0x2d0], -R2.reuse ;  /* 0x0000b40013037a23 */ /* 0x100fe20000010802 */
[----:B------:R-:W-:Y:S01]  /*6a40*/  LDSM.16.MT88.4 R24, [R240] ;  /* 0x00000000f018783b */ /* 0x000fe20000004200 */
[----:B------:R1:W-:Y:S03]  /*6a50*/  MUFU.EX2 R101, R0 ;  /* 0x0000000000657308 */ /* 0x0003e60000000800 */
[----:B------:R-:W-:Y:S04]  /*6a60*/  LDSM.16.MT88.4 R60, [R239+0x1800] ;  /* 0x00180000ef3c783b */ /* 0x000fe80000004200 */
[----:B------:R-:W-:Y:S01]  /*6a70*/  LDSM.16.MT88.4 R48, [R240+0x800] ;  /* 0x00080000f030783b */ /* 0x000fe20000004200 */
[----:B------:R3:W-:Y:S03]  /*6a80*/  MUFU.EX2 R126, R3 ;  /* 0x00000003007e7308 */ /* 0x0007e60000000800 */
[----:B------:R-:W-:Y:S04]  /*6a90*/  LDSM.16.MT88.4 R56, [R241+0x1800] ;  /* 0x00180000f138783b */ /* 0x000fe80000004200 */
[----:B------:R-:W-:Y:S01]  /*6aa0*/  LDSM.16.MT88.4 R64, [R241+0x2000] ;  /* 0x00200000f140783b */ /* 0x000fe20000004200 */
[----:B-1----:R-:W-:-:S03]  /*6ab0*/  FFMA.FTZ R0, R15, c[0x0][0x2d0], -R2 ;  /* 0x0000b4000f007a23 */ /* 0x002fc60000010802 */
[----:B------:R-:W-:Y:S01]  /*6ac0*/  LDSM.16.MT88.4 R52, [R242+0x1800] ;  /* 0x00180000f234783b */ /* 0x000fe20000004200 */
[----:B------:R1:W-:Y:S01]  /*6ad0*/  MUFU.EX2 R100, R0 ;  /* 0x0000000000647308 */ /* 0x0003e20000000800 */
[----:B---3--:R-:W-:-:S07]  /*6ae0*/  FFMA.FTZ R3, R20, c[0x0][0x2d0], -R2 ;  /* 0x0000b40014037a23 */ /* 0x008fce0000010802 */
[----:B------:R-:W-:Y:S01]  /*6af0*/  MUFU.EX2 R127, R3 ;  /* 0x00000003007f7308 */ /* 0x000fe20000000800 */
[----:B-1----:R-:W-:-:S07]  /*6b00*/  FFMA.FTZ R0, R16, c[0x0][0x2d0], -R2 ;  /* 0x0000b40010007a23 */ /* 0x002fce0000010802 */
[----:B------:R1:W-:Y:S02]  /*6b10*/  MUFU.EX2 R116, R0 ;  /* 0x0000000000747308 */ /* 0x0003e40000000800 */
[----:B-1----:R-:W-:-:S06]  /*6b20*/  FFMA.FTZ R0, R17, c[0x0][0x2d0], -R2 ;  /* 0x0000b40011007a23 */ /* 0x002fcc0000010802 */
[----:B------:R1:W3:Y:S02]  /*6b30*/  MUFU.EX2 R111, R0 ;  /* 0x00000000006f7308 */ /* 0x0002e40000000800 */
[----:B-1----:R-:W-:Y:S02]  /*6b40*/  FFMA.FTZ R0, R18, c[0x0][0x2d0], -R2 ;  /* 0x0000b40012007a23 */ /* 0x002fe40000010802 */
[----:B------:R-:W1:Y:S04]  /*6b50*/  LDSM.16.MT88.4 R16, [R239] ;  /* 0x00000000ef10783b */ /* 0x000e680000004200 */
[----:B------:R5:W-:Y:S02]  /*6b60*/  MUFU.EX2 R117, R0 ;  /* 0x0000000000757308 */ /* 0x000be40000000800 */
[----:B-----5:R-:W-:-:S05]  /*6b70*/  FMUL.FTZ R0, R132, c[0x0][0x2d0] ;  /* 0x0000b40084007a20 */ /* 0x020fca0000410000 */
[----:B------:R-:W-:-:S05]  /*6b80*/  FSEL R0, R0, RZ, P0 ;  /* 0x000000ff00007208 */ /* 0x000fca0000000000 */
[----:B------:R-:W-:-:S04]  /*6b90*/  FFMA.FTZ R3, R7, c[0x0][0x2d0], -R0 ;  /* 0x0000b40007037a23 */ /* 0x000fc80000010800 */
[----:B------:R5:W-:Y:S02]  /*6ba0*/  MUFU.EX2 R109, R3 ;  /* 0x00000003006d7308 */ /* 0x000be40000000800 */
[--C-:B-----5:R-:W-:Y:S02]  /*6bb0*/  FFMA.FTZ R3, R6, c[0x0][0x2d0], -R0.reuse ;  /* 0x0000b40006037a23 */ /* 0x120fe40000010800 */
[----:B--2---:R-:W2:Y:S04]  /*6bc0*/  LDSM.16.MT88.4 R4, [R241] ;  /* 0x00000000f104783b */ /* 0x004ea80000004200 */
[----:B------:R5:W1:Y:S02]  /*6bd0*/  MUFU.EX2 R108, R3 ;  /* 0x00000003006c7308 */ /* 0x000a640000000800 */
[----:B-----5:R-:W-:Y:S01]  /*6be0*/  FFMA.FTZ R3, R10, c[0x0][0x2d0], -R0 ;  /* 0x0000b4000a037a23 */ /* 0x020fe20000010800 */
[----:B---3--:R-:W-:-:S05]  /*6bf0*/  F2FP.BF16.PACK_AB R10, R111, R116 ;  /* 0x000000746f0a723e */ /* 0x008fca00000010ff */
[----:B------:R3:W-:Y:S02]  /*6c00*/  MUFU.EX2 R110, R3 ;  /* 0x00000003006e7308 */ /* 0x0007e40000000800 */
[----:B---3--:R-:W-:Y:S01]  /*6c10*/  FFMA.FTZ R3, R9, c[0x0][0x2d0], -R0 ;  /* 0x0000b40009037a23 */ /* 0x008fe20000010800 */
[----:B-1----:R-:W-:-:S05]  /*6c20*/  F2FP.BF16.PACK_AB R9, R108, R109 ;  /* 0x0000006d6c09723e */ /* 0x002fca00000010ff */
[----:B------:R1:W3:Y:S02]  /*6c30*/  MUFU.EX2 R118, R3 ;  /* 0x0000000300767308 */ /* 0x0002e40000000800 */
[----:B-1----:R-:W-:Y:S01]  /*6c40*/  FFMA.FTZ R3, R21, c[0x0][0x2d0], -R2 ;  /* 0x0000b40015037a23 */ /* 0x002fe20000010802 */
[----:B---3--:R-:W-:-:S05]  /*6c50*/  F2FP.BF16.PACK_AB R11, R118, R110 ;  /* 0x0000006e760b723e */ /* 0x008fca00000010ff */
[----:B------:R1:W-:Y:S02]  /*6c60*/  MUFU.EX2 R125, R3 ;  /* 0x00000003007d7308 */ /* 0x0003e40000000800 */
[----:B-1----:R-:W-:Y:S01]  /*6c70*/  FFMA.FTZ R3, R8, c[0x0][0x2d0], -R0 ;  /* 0x0000b40008037a23 */ /* 0x002fe20000010800 */
[----:B------:R-:W-:-:S05]  /*6c80*/  F2FP.BF16.PACK_AB R8, R100, R101 ;  /* 0x000000656408723e */ /* 0x000fca00000010ff */
[----:B------:R1:W-:Y:S02]  /*6c90*/  MUFU.EX2 R119, R3 ;  /* 0x0000000300777308 */ /* 0x0003e40000000800 */
[C---:B------:R-:W-:Y:S08]  /*6ca0*/  HMMA.16816.F32.BF16 R28, R8.reuse, R16, RZ ;  /* 0x00000010081c723c */ /* 0x040ff000000418ff */
[----:B------:R-:W-:Y:S01]  /*6cb0*/  HMMA.16816.F32.BF16 R20, R8, R18, RZ ;  /* 0x000000120814723c */ /* 0x000fe200000418ff */
[----:B-1----:R-:W-:-:S04]  /*6cc0*/  FFMA.FTZ R3, R14, c[0x0][0x2d0], -R0 ;  /* 0x0000b4000e037a23 */ /* 0x002fc80000010800 */
[----:B------:R1:W3:Y:S03]  /*6cd0*/  MUFU.EX2 R124, R3 ;  /* 0x00000003007c7308 */ /* 0x0002e60000000800 */
[----:B--2---:R-:W-:Y:S07]  /*6ce0*/  HMMA.16816.F32.BF16 R16, R8, R4, RZ ;  /* 0x000000040810723c */ /* 0x004fee00000418ff */
[----:B------:R-:W-:Y:S01]  /*6cf0*/  F2FP.BF16.PACK_AB R4, R126, R117 ;  /* 0x000000757e04723e */ /* 0x000fe200000010ff */
[----:B-1----:R-:W-:Y:S01]  /*6d00*/  FFMA.FTZ R3, R13, c[0x0][0x2d0], -R0 ;  /* 0x0000b4000d037a23 */ /* 0x002fe20000010800 */
[----:B---3--:R-:W-:-:S03]  /*6d10*/  F2FP.BF16.PACK_AB R5, R124, R119 ;  /* 0x000000777c05723e */ /* 0x008fc600000010ff */
[----:B------:R1:W-:Y:S02]  /*6d20*/  MUFU.EX2 R129, R3 ;  /* 0x0000000300817308 */ /* 0x0003e40000000800 */
[----:B-1----:R-:W-:Y:S02]  /*6d30*/  FFMA.FTZ R3, R12, c[0x0][0x2d0], -R0 ;  /* 0x0000b4000c037a23 */ /* 0x002fe40000010800 */
[----:B------:R-:W-:Y:S04]  /*6d40*/  HMMA.16816.F32.BF16 R12, R8, R6, RZ ;  /* 0x00000006080c723c */ /* 0x000fe800000418ff */
[----:B------:R-:W1:Y:S03]  /*6d50*/  MUFU.EX2 R128, R3 ;  /* 0x0000000300807308 */ /* 0x000e660000000800 */
[----:B------:R-:W-:Y:S01]  /*6d60*/  F2FP.BF16.PACK_AB R6, R125, R127 ;  /* 0x0000007f7d06723e */ /* 0x000fe200000010ff */
[----:B----4-:R2:W3:Y:S01]  /*6d70*/  LDSM.16.MT88.4 R44, [R40] ;  /* 0x00000000282c783b */ /* 0x0104e20000004200 */
[----:B-1----:R-:W-:-:S07]  /*6d80*/  F2FP.BF16.PACK_AB R7, R128, R129 ;  /* 0x000000818007723e */ /* 0x002fce00000010ff */
[C---:B------:R-:W-:Y:S08]  /*6d90*/  HMMA.16816.F32.BF16 R156, R4.reuse, R36, R28 ;  /* 0x00000024049c723c */ /* 0x040ff0000004181c */
[C---:B------:R-:W-:Y:S01]  /*6da0*/  HMMA.16816.F32.BF16 R136, R4.reuse, R38, R20 ;  /* 0x000000260488723c */ /* 0x040fe20000041814 */
[----:B------:R-:W1:Y:S07]  /*6db0*/  LDSM.16.MT88.4 R36, [R242+0x800] ;  /* 0x00080000f224783b */ /* 0x000e6e0000004200 */
[----:B--2---:R-:W-:Y:S08]  /*6dc0*/  HMMA.16816.F32.BF16 R40, R4, R34, R12 ;  /* 0x000000220428723c */ /* 0x004ff0000004180c */
[C---:B------:R-:W-:Y:S08]  /*6dd0*/  HMMA.16816.F32.BF16 R28, R8.reuse, R26, RZ ;  /* 0x0000001a081c723c */ /* 0x040ff000000418ff */
[----:B---3--:R-:W-:Y:S08]  /*6de0*/  HMMA.16816.F32.BF16 R20, R8, R46, RZ ;  /* 0x0000002e0814723c */ /* 0x008ff000000418ff */
[----:B------:R-:W-:Y:S01]  /*6df0*/  MOV R155, R40 ;  /* 0x00000028009b7202 */ /* 0x000fe20000000f00 */
[----:B------:R-:W-:Y:S01]  /*6e00*/  IMAD.MOV.U32 R153, RZ, RZ, R42 ;  /* 0x000000ffff997224 */ /* 0x000fe200078e002a */
[----:B------:R-:W-:Y:S01]  /*6e10*/  MOV R154, R41 ;  /* 0x00000029009a7202 */ /* 0x000fe20000000f00 */
[----:B------:R-:W-:Y:S01]  /*6e20*/  HMMA.16816.F32.BF16 R148, R4, R32, R16 ;  /* 0x000000200494723c */ /* 0x000fe20000041810 */
[----:B------:R-:W-:Y:S01]  /*6e30*/  MOV R152, R43 ;  /* 0x0000002b00987202 */ /* 0x000fe20000000f00 */
[----:B------:R-:W2:Y:S06]  /*6e40*/  LDSM.16.MT88.4 R32, [R239+0x2000] ;  /* 0x00200000ef20783b */ /* 0x000eac0000004200 */
[C---:B------:R-:W-:Y:S08]  /*6e50*/  HMMA.16816.F32.BF16 R40, R8.reuse, R24, RZ ;  /* 0x000000180828723c */ /* 0x040ff000000418ff */
[C---:B------:R-:W-:Y:S01]  /*6e60*/  HMMA.16816.F32.BF16 R24, R8.reuse, R44, RZ ;  /* 0x0000002c0818723c */ /* 0x040fe200000418ff */
[----:B------:R-:W3:Y:S07]  /*6e70*/  LDSM.16.MT88.4 R44, [R240+0x1800] ;  /* 0x00180000f02c783b */ /* 0x000eee0000004200 */
[C---:B------:R-:W-:Y:S08]  /*6e80*/  HMMA.16816.F32.BF16 R16, R8.reuse, R60, RZ ;  /* 0x0000003c0810723c */ /* 0x040ff000000418ff */
[----:B------:R-:W-:Y:S01]  /*6e90*/  HMMA.16816.F32.BF16 R12, R8, R62, RZ ;  /* 0x0000003e080c723c */ /* 0x000fe200000418ff */
[----:B------:R-:W4:Y:S07]  /*6ea0*/  LDSM.16.MT88.4 R60, [R240+0x2000] ;  /* 0x00200000f03c783b */ /* 0x000f2e0000004200 */
[C---:B------:R-:W-:Y:S08]  /*6eb0*/  HMMA.16816.F32.BF16 R76, R4.reuse, R50, R28 ;  /* 0x00000032044c723c */ /* 0x040ff0000004181c */
[C---:B-1----:R-:W-:Y:S08]  /*6ec0*/  HMMA.16816.F32.BF16 R24, R4.reuse, R36, R24 ;  /* 0x000000240418723c */ /* 0x042ff00000041818 */
[----:B------:R-:W-:Y:S01]  /*6ed0*/  HMMA.16816.F32.BF16 R20, R4, R38, R20 ;  /* 0x000000260414723c */ /* 0x000fe20000041814 */
[----:B------:R-:W1:Y:S07]  /*6ee0*/  LDSM.16.MT88.4 R36, [R239+0x3000] ;  /* 0x00300000ef24783b */ /* 0x000e6e0000004200 */
[----:B------:R-:W-:Y:S01]  /*6ef0*/  HMMA.16816.F32.BF16 R28, R8, R58, RZ ;  /* 0x0000003a081c723c */ /* 0x000fe200000418ff */
[----:B------:R-:W-:Y:S01]  /*6f00*/  MOV R147, R76 ;  /* 0x0000004c00937202 */ /* 0x000fe20000000f00 */
[----:B------:R-:W-:Y:S01]  /*6f10*/  IMAD.MOV.U32 R146, RZ, RZ, R77 ;  /* 0x000000ffff927224 */ /* 0x000fe200078e004d */
[----:B------:R-:W-:-:S02]  /*6f20*/  MOV R145, R78 ;  /* 0x0000004e00917202 */ /* 0x000fc40000000f00 */
[----:B------:R-:W-:-:S03]  /*6f30*/  MOV R144, R79 ;  /* 0x0000004f00907202 */ /* 0x000fc60000000f00 */
[----:B------:R-:W-:Y:S01]  /*6f40*/  HMMA.16816.F32.BF16 R140, R4, R48, R40 ;  /* 0x00000030048c723c */ /* 0x000fe20000041828 */
[----:B------:R-:W-:Y:S01]  /*6f50*/  IMAD.MOV.U32 R79, RZ, RZ, R25 ;  /* 0x000000ffff4f7224 */ /* 0x000fe200078e0019 */
[----:B------:R-:W-:Y:S01]  /*6f60*/  MOV R78, R26 ;  /* 0x0000001a004e7202 */ /* 0x000fe20000000f00 */
[----:B------:R-:W-:Y:S01]  /*6f70*/  IMAD.MOV.U32 R76, RZ, RZ, R24 ;  /* 0x000000ffff4c7224 */ /* 0x000fe200078e0018 */
[----:B------:R-:W-:Y:S01]  /*6f80*/  MOV R77, R27 ;  /* 0x0000001b004d7202 */ /* 0x000fe20000000f00 */
[----:B------:R-:W-:Y:S03]  /*6f90*/  LDSM.16.MT88.4 R48, [R242+0x2000] ;  /* 0x00200000f230783b */ /* 0x000fe60000004200 */
[----:B------:R-:W-:Y:S01]  /*6fa0*/  HMMA.16816.F32.BF16 R40, R8, R56, RZ ;  /* 0x000000380828723c */ /* 0x000fe200000418ff */
[----:B------:R-:W-:Y:S01]  /*6fb0*/  MOV R97, R22 ;  /* 0x0000001600617202 */ /* 0x000fe20000000f00 */
[----:B------:R-:W-:Y:S01]  /*6fc0*/  IMAD.MOV.U32 R102, RZ, RZ, R21 ;  /* 0x000000ffff667224 */ /* 0x000fe200078e0015 */
[----:B------:R-:W-:-:S02]  /*6fd0*/  MOV R96, R23 ;  /* 0x0000001700607202 */ /* 0x000fc40000000f00 */
[----:B------:R-:W-:-:S03]  /*6fe0*/  MOV R95, R20 ;  /* 0x00000014005f7202 */ /* 0x000fc60000000f00 */
[C---:B--2---:R-:W-:Y:S08]  /*6ff0*/  HMMA.16816.F32.BF16 R16, R4.reuse, R32, R16 ;  /* 0x000000200410723c */ /* 0x044ff00000041810 */
[----:B------:R-:W-:Y:S08]  /*7000*/  HMMA.16816.F32.BF16 R12, R4, R34, R12 ;  /* 0x00000022040c723c */ /* 0x000ff0000004180c */
[C---:B---3--:R-:W-:Y:S08]  /*7010*/  HMMA.16816.F32.BF16 R24, R8.reuse, R44, RZ ;  /* 0x0000002c0818723c */ /* 0x048ff000000418ff */
[----:B------:R-:W-:Y:S01]  /*7020*/  HMMA.16816.F32.BF16 R20, R8, R46, RZ ;  /* 0x0000002e0814723c */ /* 0x000fe200000418ff */
[----:B------:R-:W2:Y:S01]  /*7030*/  LDSM.16.MT88.4 R44, [R241+0x3000] ;  /* 0x00300000f12c783b */ /* 0x000ea20000004200 */
[----:B------:R-:W-:Y:S01]  /*7040*/  MOV R135, R16 ;  /* 0x0000001000877202 */ /* 0x000fe20000000f00 */
[----:B------:R-:W-:Y:S01]  /*7050*/  IMAD.MOV.U32 R134, RZ, RZ, R17 ;  /* 0x000000ffff867224 */ /* 0x000fe200078e0011 */
[----:B------:R-:W-:-:S02]  /*7060*/  MOV R131, R18 ;  /* 0x0000001200837202 */ /* 0x000fc40000000f00 */
[----:B------:R-:W-:Y:S02]  /*7070*/  MOV R130, R19 ;  /* 0x0000001300827202 */ /* 0x000fe40000000f00 */
[----:B------:R-:W-:Y:S01]  /*7080*/  HMMA.16816.F32.BF16 R32, R4, R66, R28 ;  /* 0x000000420420723c */ /* 0x000fe2000004181c */
[----:B------:R-:W-:Y:S01]  /*7090*/  IMAD.MOV.U32 R94, RZ, RZ, R13 ;  /* 0x000000ffff5e7224 */ /* 0x000fe200078e000d */
[----:B------:R-:W-:Y:S01]  /*70a0*/  MOV R87, R14 ;  /* 0x0000000e00577202 */ /* 0x000fe20000000f00 */
[----:B------:R-:W-:Y:S01]  /*70b0*/  IMAD.MOV.U32 R85, RZ, RZ, R12 ;  /* 0x000000ffff557224 */ /* 0x000fe200078e000c */
[----:B------:R-:W-:-:S04]  /*70c0*/  MOV R86, R15 ;  /* 0x0000000f00567202 */ /* 0x000fc80000000f00 */
[----:B------:R-:W-:Y:S01]  /*70d0*/  HMMA.16816.F32.BF16 R56, R4, R64, R40 ;  /* 0x000000400438723c */ /* 0x000fe20000041828 */
[----:B------:R-:W3:Y:S07]  /*70e0*/  LDSM.16.MT88.4 R40, [R239+0x3800] ;  /* 0x00380000ef28783b */ /* 0x000eee0000004200 */
[C---:B------:R-:W-:Y:S08]  /*70f0*/  HMMA.16816.F32.BF16 R16, R8.reuse, R52, RZ ;  /* 0x000000340810723c */ /* 0x040ff000000418ff */
[----:B------:R-:W-:Y:S01]  /*7100*/  HMMA.16816.F32.BF16 R12, R8, R54, RZ ;  /* 0x00000036080c723c */ /* 0x000fe200000418ff */
[----:B------:R-:W5:Y:S01]  /*7110*/  LDSM.16.MT88.4 R52, [R240+0x3000] ;  /* 0x00300000f034783b */ /* 0x000f620000004200 */
[----:B------:R-:W-:Y:S01]  /*7120*/  MOV R84, R33 ;  /* 0x0000002100547202 */ /* 0x000fe20000000f00 */
[----:B------:R-:W-:Y:S01]  /*7130*/  IMAD.MOV.U32 R92, RZ, RZ, R35 ;  /* 0x000000ffff5c7224 */ /* 0x000fe200078e0023 */
[----:B------:R-:W-:-:S02]  /*7140*/  MOV R93, R34 ;  /* 0x00000022005d7202 */ /* 0x000fc40000000f00 */
[----:B------:R-:W-:Y:S02]  /*7150*/  MOV R3, R32 ;  /* 0x0000002000037202 */ /* 0x000fe40000000f00 */
[----:B------:R-:W3:Y:S01]  /*7160*/  LDSM.16.MT88.4 R32, [R241+0x3800] ;  /* 0x00380000f120783b */ /* 0x000ee20000004200 */
[----:B----4-:R-:W-:Y:S08]  /*7170*/  HMMA.16816.F32.BF16 R64, R4, R60, R24 ;  /* 0x0000003c0440723c */ /* 0x010ff00000041818 */
[C---:B-1----:R-:W-:Y:S08]  /*7180*/  HMMA.16816.F32.BF16 R28, R8.reuse, R36, RZ ;  /* 0x00000024081c723c */ /* 0x042ff000000418ff */
[----:B------:R-:W-:Y:S01]  /*7190*/  HMMA.16816.F32.BF16 R24, R8, R38, RZ ;  /* 0x000000260818723c */ /* 0x000fe200000418ff */
[----:B------:R-:W-:Y:S07]  /*71a0*/  LDSM.16.MT88.4 R36, [R242+0x3000] ;  /* 0x00300000f224783b */ /* 0x000fee0000004200 */
[----:B------:R-:W-:Y:S08]  /*71b0*/  HMMA.16816.F32.BF16 R176, R4, R62, R20 ;  /* 0x0000003e04b0723c */ /* 0x000ff00000041814 */
[----:B--2---:R-:W-:Y:S07]  /*71c0*/  HMMA.16816.F32.BF16 R20, R8, R44, RZ ;  /* 0x0000002c0814723c */ /* 0x004fee00000418ff */
[----:B------:R-:W-:Y:S01]  /*71d0*/  MOV R44, R85 ;  /* 0x00000055002c7202 */ /* 0x000fe20000000f00 */
[----:B------:R-:W-:Y:S01]  /*71e0*/  HMMA.16816.F32.BF16 R60, R4, R48, R16 ;  /* 0x00000030043c723c */ /* 0x000fe20000041810 */
[----:B------:R-:W-:-:S07]  /*71f0*/  MOV R45, R94 ;  /* 0x0000005e002d7202 */ /* 0x000fce0000000f00 */
[----:B------:R-:W-:Y:S01]  /*7200*/  HMMA.16816.F32.BF16 R172, R4, R50, R12 ;  /* 0x0000003204ac723c */ /* 0x000fe2000004180c */
[----:B------:R-:W1:Y:S07]  /*7210*/  LDSM.16.MT88.4 R48, [R240+0x3800] ;  /* 0x00380000f030783b */ /* 0x000e6e0000004200 */
[----:B------:R-:W-:Y:S07]  /*7220*/  HMMA.16816.F32.BF16 R16, R8, R46, RZ ;  /* 0x0000002e0810723c */ /* 0x000fee00000418ff */
[----:B------:R-:W-:Y:S01]  /*7230*/  MOV R46, R87 ;  /* 0x00000057002e7202 */ /* 0x000fe20000000f00 */
[----:B---3--:R-:W-:Y:S01]  /*7240*/  HMMA.16816.F32.BF16 R88, R4, R42, R24 ;  /* 0x0000002a0458723c */ /* 0x008fe20000041818 */
[----:B------:R-:W2:Y:S01]  /*7250*/  LDSM.16.MT88.4 R24, [R242+0x3800] ;  /* 0x00380000f218783b */ /* 0x000ea20000004200 */
[----:B------:R-:W-:-:S05]  /*7260*/  IMAD.MOV.U32 R47, RZ, RZ, R86 ;  /* 0x000000ffff2f7224 */ /* 0x000fca00078e0056 */
[----:B------:R-:W-:Y:S01]  /*7270*/  IMAD.MOV.U32 R42, RZ, RZ, R78 ;  /* 0x000000ffff2a7224 */ /* 0x000fe200078e004e */
[----:B-----5:R-:W-:Y:S01]  /*7280*/  HMMA.16816.F32.BF16 R12, R8, R52, RZ ;  /* 0x00000034080c723c */ /* 0x020fe200000418ff */
[----:B------:R-:W-:-:S06]  /*7290*/  MOV R43, R77 ;  /* 0x0000004d002b7202 */ /* 0x000fcc0000000f00 */
[----:B------:R-:W-:Y:S01]  /*72a0*/  MOV R53, R84 ;  /* 0x0000005400357202 */ /* 0x000fe20000000f00 */
[----:B------:R-:W-:Y:S01]  /*72b0*/  HMMA.16816.F32.BF16 R80, R4, R40, R28 ;  /* 0x000000280450723c */ /* 0x000fe2000004181c */
[----:B------:R-:W3:Y:S01]  /*72c0*/  LDSM.16.MT88.4 R28, [R239+0x4800] ;  /* 0x00480000ef1c783b */ /* 0x000ee20000004200 */
[----:B------:R-:W-:Y:S01]  /*72d0*/  MOV R52, R3 ;  /* 0x0000000300347202 */ /* 0x000fe20000000f00 */
[----:B------:R-:W-:-:S04]  /*72e0*/  FADD.FTZ R3, R101, R100 ;  /* 0x0000006465037221 */ /* 0x000fc80000010000 */
[----:B------:R-:W-:Y:S01]  /*72f0*/  MOV R41, R79 ;  /* 0x0000004f00297202 */ /* 0x000fe20000000f00 */
[----:B------:R-:W-:Y:S01]  /*7300*/  FADD.FTZ R3, R116, R3 ;  /* 0x0000000374037221 */ /* 0x000fe20000010000 */
[----:B------:R-:W-:Y:S02]  /*7310*/  MOV R40, R76 ;  /* 0x0000004c00287202 */ /* 0x000fe40000000f00 */
[----:B------:R-:W-:Y:S01]  /*7320*/  HMMA.16816.F32.BF16 R76, R4, R32, R20 ;  /* 0x00000020044c723c */ /* 0x000fe20000041814 */
[----:B------:R-:W-:-:S06]  /*7330*/  FADD.FTZ R3, R111, R3 ;  /* 0x000000036f037221 */ /* 0x000fcc0000010000 */
[----:B------:R-:W-:Y:S01]  /*7340*/  IMAD.MOV.U32 R32, RZ, RZ, R97 ;  /* 0x000000ffff207224 */ /* 0x000fe200078e0061 */
[----:B------:R-:W-:Y:S01]  /*7350*/  MOV R33, R96 ;  /* 0x0000006000217202 */ /* 0x000fe20000000f00 */
[C---:B-1----:R-:W-:Y:S07]  /*7360*/  HMMA.16816.F32.BF16 R84, R4.reuse, R48, R12 ;  /* 0x000000300454723c */ /* 0x042fee000004180c */
[----:B------:R-:W-:Y:S01]  /*7370*/  IMAD.MOV.U32 R48, RZ, RZ, R93 ;  /* 0x000000ffff307224 */ /* 0x000fe200078e005d */
[----:B------:R-:W-:Y:S01]  /*7380*/  HMMA.16816.F32.BF16 R96, R4, R34, R16 ;  /* 0x000000220460723c */ /* 0x000fe20000041810 */
[----:B------:R-:W-:-:S06]  /*7390*/  MOV R49, R92 ;  /* 0x0000005c00317202 */ /* 0x000fcc0000000f00 */
[----:B------:R-:W-:Y:S01]  /*73a0*/  IMAD.MOV.U32 R34, RZ, RZ, R95 ;  /* 0x000000ffff227224 */ /* 0x000fe200078e005f */
[----:B------:R-:W-:Y:S01]  /*73b0*/  HMMA.16816.F32.BF16 R16, R8, R36, RZ ;  /* 0x000000240810723c */ /* 0x000fe200000418ff */
[----:B------:R-:W-:-:S06]  /*73c0*/  MOV R35, R102 ;  /* 0x0000006600237202 */ /* 0x000fcc0000000f00 */
[----:B------:R-:W-:Y:S01]  /*73d0*/  MOV R36, R135 ;  /* 0x0000008700247202 */ /* 0x000fe20000000f00 */
[----:B------:R-:W-:Y:S01]  /*73e0*/  HMMA.16816.F32.BF16 R12, R8, R38, RZ ;  /* 0x00000026080c723c */ /* 0x000fe200000418ff */
[----:B------:R-:W-:-:S06]  /*73f0*/  MOV R37, R134 ;  /* 0x0000008600257202 */ /* 0x000fcc0000000f00 */
[----:B------:R-:W-:Y:S01]  /*7400*/  IMAD.MOV.U32 R39, RZ, RZ, R130 ;  /* 0x000000ffff277224 */ /* 0x000fe200078e0082 */
[----:B------:R-:W-:Y:S01]  /*7410*/  HMMA.16816.F32.BF16 R20, R8, R54, RZ ;  /* 0x000000360814723c */ /* 0x000fe200000418ff */
[----:B------:R-:W-:-:S06]  /*7420*/  MOV R38, R131 ;  /* 0x0000008300267202 */ /* 0x000fcc0000000f00 */
[----:B------:R-:W-:Y:S01]  /*7430*/  MOV R54, R48 ;  /* 0x0000003000367202 */ /* 0x000fe20000000f00 */
[C---:B--2---:R-:W-:Y:S01]  /*7440*/  HMMA.16816.F32.BF16 R92, R4.reuse, R24, R16 ;  /* 0x00000018045c723c */ /* 0x044fe20000041810 */
[----:B------:R-:W1:Y:S01]  /*7450*/  LDSM.16.MT88.4 R16, [R239+0x5000] ;  /* 0x00500000ef10783b */ /* 0x000e620000004200 */
[----:B------:R-:W-:Y:S01]  /*7460*/  IMAD.MOV.U32 R55, RZ, RZ, R49 ;  /* 0x000000ffff377224 */ /* 0x000fe200078e0031 */
[----:B------:R-:W-:Y:S02]  /*7470*/  MOV R48, R34 ;  /* 0x0000002200307202 */ /* 0x000fe40000000f00 */
[----:B------:R-:W-:Y:S01]  /*7480*/  MOV R49, R35 ;  /* 0x0000002300317202 */ /* 0x000fe20000000f00 */
[----:B------:R-:W-:Y:S01]  /*7490*/  IMAD.MOV.U32 R35, RZ, RZ, R152 ;  /* 0x000000ffff237224 */ /* 0x000fe200078e0098 */
[----:B------:R-:W-:Y:S01]  /*74a0*/  MOV R34, R153 ;  /* 0x0000009900227202 */ /* 0x000fe20000000f00 */
[----:B------:R-:W-:Y:S01]  /*74b0*/  HMMA.16816.F32.BF16 R112, R4, R26, R12 ;  /* 0x0000001a0470723c */ /* 0x000fe2000004180c */
[----:B------:R-:W-:-:S06]  /*74c0*/  FADD.FTZ R25, R117, R3 ;  /* 0x0000000375197221 */ /* 0x000fcc0000010000 */
        /* <DEDUP_REMOVED lines=8> */
[----:B------:R-:W-:Y:S02]  /*7550*/  FFMA.FTZ R29, R70, c[0x0][0x2d0], -R0 ;  /* 0x0000b400461d7a23 */ /* 0x000fe40000010800 */
[----:B------:R-:W-:-:S03]  /*7560*/  IMAD.MOV.U32 R75, RZ, RZ, R144 ;  /* 0x000000ffff4b7224 */ /* 0x000fc600078e0090 */
[----:B------:R-:W-:Y:S01]  /*7570*/  MOV R50, R32 ;  /* 0x0000002000327202 */ /* 0x000fe20000000f00 */
[----:B------:R-:W-:Y:S01]  /*7580*/  IMAD.MOV.U32 R51, RZ, RZ, R33 ;  /* 0x000000ffff337224 */ /* 0x000fe200078e0021 */
[----:B------:R-:W-:Y:S02]  /*7590*/  MOV R32, R155 ;  /* 0x0000009b00207202 */ /* 0x000fe40000000f00 */
[----:B------:R-:W-:Y:S02]  /*75a0*/  MOV R33, R154 ;  /* 0x0000009a00217202 */ /* 0x000fe40000000f00 */
[----:B------:R-:W-:Y:S03]  /*75b0*/  LDSM.16.MT88.4 R152, [R239+0x1000] ;  /* 0x00100000ef98783b */ /* 0x000fe60000004200 */
[----:B-1----:R-:W-:Y:S07]  /*75c0*/  HMMA.16816.F32.BF16 R100, R4, R16, R12 ;  /* 0x000000100464723c */ /* 0x002fee000004180c */
[----:B------:R-:W-:Y:S01]  /*75d0*/  FADD.FTZ R16, R109, R108 ;  /* 0x0000006c6d107221 */ /* 0x000fe20000010000 */
[----:B------:R-:W-:Y:S03]  /*75e0*/  HMMA.16816.F32.BF16 R12, R8, R30, RZ ;  /* 0x0000001e080c723c */ /* 0x000fe600000418ff */
[----:B------:R-:W-:-:S04]  /*75f0*/  FADD.FTZ R24, R110, R16 ;  /* 0x000000106e187221 */ /* 0x000fc80000010000 */
[----:B------:R-:W-:Y:S02]  /*7600*/  FADD.FTZ R3, R118, R24 ;  /* 0x0000001876037221 */ /* 0x000fe40000010000 */
[----:B------:R-:W-:Y:S01]  /*7610*/  FFMA.FTZ R24, R72, c[0x0][0x2d0], -R2 ;  /* 0x0000b40048187a23 */ /* 0x000fe20000010802 */
[----:B------:R-:W-:Y:S01]  /*7620*/  MOV R72, R147 ;  /* 0x0000009300487202 */ /* 0x000fe20000000f00 */
[----:B------:R-:W-:Y:S01]  /*7630*/  FADD.FTZ R3, R119, R3 ;  /* 0x0000000377037221 */ /* 0x000fe20000010000 */
[----:B------:R-:W-:Y:S01]  /*7640*/  LDSM.16.MT88.4 R144, [R241+0x1000] ;  /* 0x00100000f190783b */ /* 0x000fe20000004200 */
[----:B------:R-:W-:Y:S02]  /*7650*/  FADD.FTZ R2, R126, R25 ;  /* 0x000000197e027221 */ /* 0x000fe40000010000 */
[----:B------:R-:W-:Y:S02]  /*7660*/  FFMA.FTZ R30, R71, c[0x0][0x2d0], -R0 ;  /* 0x0000b400471e7a23 */ /* 0x000fe40000010800 */
[----:B------:R-:W-:-:S02]  /*7670*/  FADD.FTZ R2, R127, R2 ;  /* 0x000000027f027221 */ /* 0x000fc40000010000 */
[--C-:B------:R-:W-:Y:S02]  /*7680*/  FFMA.FTZ R25, R69, c[0x0][0x2d0], -R0.reuse ;  /* 0x0000b40045197a23 */ /* 0x100fe40000010800 */
[----:B------:R-:W-:Y:S02]  /*7690*/  FFMA.FTZ R31, R68, c[0x0][0x2d0], -R0 ;  /* 0x0000b400441f7a23 */ /* 0x000fe40000010800 */
[----:B------:R-:W-:Y:S01]  /*76a0*/  FADD.FTZ R3, R124, R3 ;  /* 0x000000037c037221 */ /* 0x000fe20000010000 */
[----:B------:R-:W-:Y:S01]  /*76b0*/  HMMA.16816.F32.BF16 R120, R4, R18, R12 ;  /* 0x000000120478723c */ /* 0x000fe2000004180c */
[----:B------:R-:W1:Y:S01]  /*76c0*/  LDSM.16.MT88.4 R16, [R241+0x5000] ;  /* 0x00500000f110783b */ /* 0x000e620000004200 */
[----:B------:R-:W-:Y:S02]  /*76d0*/  FADD.FTZ R0, R125, R2 ;  /* 0x000000027d007221 */ /* 0x000fe40000010000 */
[----:B------:R-:W-:Y:S02]  /*76e0*/  FADD.FTZ R2, R129, R3 ;  /* 0x0000000381027221 */ /* 0x000fe40000010000 */
[----:B------:R-:W-:Y:S02]  /*76f0*/  MUFU.EX2 R3, R31 ;  /* 0x0000001f00037308 */ /* 0x000fe40000000800 */
[----:B--2---:R-:W-:Y:S01]  /*7700*/  HMMA.16816.F32.BF16 R12, R8, R20, RZ ;  /* 0x00000014080c723c */ /* 0x004fe200000418ff */
[----:B------:R-:W-:Y:S11]  /*7710*/  FADD.FTZ R2, R128, R2 ;  /* 0x0000000280027221 */ /* 0x000ff60000010000 */
[----:B------:R-:W-:Y:S11]  /*7720*/  @!UPT UIADD3 URZ, URZ, URZ, URZ ;  /* 0x0000003f3f3ff290 */ /* 0x000ff6000fffe03f */
[----:B------:R-:W-:Y:S01]  /*7730*/  @!UPT UIADD3 URZ, URZ, URZ, URZ ;  /* 0x0000003f3f3ff290 */ /* 0x000fe2000fffe03f */
        /* <DEDUP_REMOVED lines=16> */
[----:B------:R-:W2:Y:S01]  /*7840*/  MUFU.EX2 R17, R26 ;  /* 0x0000001a00117308 */ /* 0x000ea20000000800 */
[C---:B-1----:R-:W-:Y:S01]  /*7850*/  FADD.FTZ R0, R16.reuse, R0 ;  /* 0x0000000010007221 */ /* 0x042fe20000010000 */
[----:B------:R-:W-:-:S06]  /*7860*/  F2FP.BF16.PACK_AB R128, R16, R20 ;  /* 0x000000141080723e */ /* 0x000fcc00000010ff */
[----:B------:R-:W-:Y:S01]  /*7870*/  MUFU.EX2 R22, R30 ;  /* 0x0000001e00167308 */ /* 0x000fe20000000800 */
[----:B--2---:R-:W-:-:S07]  /*7880*/  FADD.FTZ R0, R17, R0 ;  /* 0x0000000011007221 */ /* 0x004fce0000010000 */
[----:B------:R-:W1:Y:S07]  /*7890*/  MUFU.EX2 R20, R29 ;  /* 0x0000001d00147308 */ /* 0x000e6e0000000800 */
[----:B------:R-:W-:Y:S01]  /*78a0*/  HMMA.16816.F32.BF16 R124, R4, R18, R12 ;  /* 0x00000012047c723c */ /* 0x000fe2000004180c */
[----:B------:R-:W2:Y:S01]  /*78b0*/  MUFU.EX2 R12, R24 ;  /* 0x00000018000c7308 */ /* 0x000ea20000000800 */
[----:B-1----:R-:W-:Y:S01]  /*78c0*/  F2FP.BF16.PACK_AB R129, R20, R22 ;  /* 0x000000161481723e */ /* 0x002fe200000010ff */
[C---:B--2---:R-:W-:Y:S01]  /*78d0*/  FADD.FTZ R0, R12.reuse, R0 ;  /* 0x000000000c007221 */ /* 0x044fe20000010000 */
[----:B------:R-:W-:-:S02]  /*78e0*/  F2FP.BF16.PACK_AB R130, R12, R17 ;  /* 0x000000110c82723e */ /* 0x000fc400000010ff */
        /* <DEDUP_REMOVED lines=13> */
[----:B------:R1:W-:Y:S01]  /*79c0*/  STL [R1+0x5c], R0 ;  /* 0x00005c0001007387 */ /* 0x0003e20000100800 */
[----:B------:R-:W-:Y:S03]  /*79d0*/  HMMA.16816.F32.BF16 R12, R8, R14, RZ ;  /* 0x0000000e080c723c */ /* 0x000fe600000418ff */
[----:B------:R-:W4:Y:S05]  /*79e0*/  LDSM.16.MT88.4 R8, [R242+0x5000] ;  /* 0x00500000f208783b */ /* 0x000f2a0000004200 */
[C---:B---3--:R-:W-:Y:S08]  /*79f0*/  HMMA.16816.F32.BF16 R140, R128.reuse, R136, R140 ;  /* 0x00000088808c723c */ /* 0x048ff0000004188c */
[C---:B------:R-:W-:Y:S01]  /*7a00*/  HMMA.16816.F32.BF16 R136, R128.reuse, R138, R72 ;  /* 0x0000008a8088723c */ /* 0x040fe20000041848 */
[----:B------:R-:W3:Y:S04]  /*7a10*/  LDSM.16.MT88.4 R72, [R239+0x4000] ;  /* 0x00400000ef48783b */ /* 0x000ee80000004200 */
[----:B-1----:R-:W5:Y:S03]  /*7a20*/  LDL R0, [R1+0xb0] ;  /* 0x0000b00001007983 */ /* 0x002f660000100800 */
[C---:B--2---:R-:W-:Y:S01]  /*7a30*/  HMMA.16816.F32.BF16 R28, R128.reuse, R32, R40 ;  /* 0x00000020801c723c */ /* 0x044fe20000041828 */
[----:B------:R-:W1:Y:S07]  /*7a40*/  LDSM.16.MT88.4 R40, [R239+0x2800] ;  /* 0x00280000ef28783b */ /* 0x000e6e0000004200 */
[----:B------:R-:W-:Y:S01]  /*7a50*/  HMMA.16816.F32.BF16 R32, R128, R34, R48 ;  /* 0x000000228020723c */ /* 0x000fe20000041830 */
[----:B------:R-:W2:Y:S07]  /*7a60*/  LDSM.16.MT88.4 R48, [R241+0x2800] ;  /* 0x00280000f130783b */ /* 0x000eae0000004200 */
[C---:B----4-:R-:W-:Y:S01]  /*7a70*/  HMMA.16816.F32.BF16 R16, R4.reuse, R8, R16 ;  /* 0x000000080410723c */ /* 0x050fe20000041810 */
[----:B------:R-:W4:Y:S04]  /*7a80*/  LDL.LU R8, [R1+0x24] ;  /* 0x0000240001087983 */ /* 0x000f280000300800 */
[----:B------:R-:W4:Y:S03]  /*7a90*/  LDL.LU R3, [R1+0x20] ;  /* 0x0000200001037983 */ /* 0x000f260000300800 */
[----:B------:R-:W-:Y:S01]  /*7aa0*/  HMMA.16816.F32.BF16 R12, R4, R10, R12 ;  /* 0x0000000a040c723c */ /* 0x000fe2000004180c */
[----:B------:R-:W-:Y:S07]  /*7ab0*/  LDSM.16.MT88.4 R4, [R242+0x5800] ;  /* 0x00580000f204783b */ /* 0x000fee0000004200 */
[C---:B---3--:R-:W-:Y:S01]  /*7ac0*/  HMMA.16816.F32.BF16 R68, R128.reuse, R72, R80 ;  /* 0x000000488044723c */ /* 0x048fe20000041850 */
[----:B------:R-:W-:Y:S07]  /*7ad0*/  LDSM.16.MT88.4 R80, [R241+0x4000] ;  /* 0x00400000f150783b */ /* 0x000fee0000004200 */
[C---:B------:R-:W-:Y:S01]  /*7ae0*/  HMMA.16816.F32.BF16 R72, R128.reuse, R74, R88 ;  /* 0x0000004a8048723c */ /* 0x040fe20000041858 */
[----:B------:R-:W3:Y:S07]  /*7af0*/  LDSM.16.MT88.4 R88, [R240+0x4000] ;  /* 0x00400000f058783b */ /* 0x000eee0000004200 */
[C---:B-1----:R-:W-:Y:S08]  /*7b00*/  HMMA.16816.F32.BF16 R36, R128.reuse, R40, R36 ;  /* 0x000000288024723c */ /* 0x042ff00000041824 */
[C---:B------:R-:W-:Y:S08]  /*7b10*/  HMMA.16816.F32.BF16 R40, R128.reuse, R42, R44 ;  /* 0x0000002a8028723c */ /* 0x040ff0000004182c */
[C---:B--2---:R-:W-:Y:S01]  /*7b20*/  HMMA.16816.F32.BF16 R44, R128.reuse, R48, R56 ;  /* 0x00000030802c723c */ /* 0x044fe20000041838 */
[----:B------:R-:W-:Y:S07]  /*7b30*/  LDSM.16.MT88.4 R56, [R240+0x2800] ;  /* 0x00280000f038783b */ /* 0x000fee0000004200 */
[C---:B------:R-:W-:Y:S08]  /*7b40*/  HMMA.16816.F32.BF16 R48, R128.reuse, R50, R52 ;  /* 0x000000328030723c */ /* 0x040ff00000041834 */
[C---:B---3--:R-:W-:Y:S08]  /*7b50*/  HMMA.16816.F32.BF16 R84, R128.reuse, R88, R84 ;  /* 0x000000588054723c */ /* 0x048ff00000041854 */
[C---:B------:R-:W-:Y:S01]  /*7b60*/  HMMA.16816.F32.BF16 R88, R128.reuse, R90, R104 ;  /* 0x0000005a8058723c */ /* 0x040fe20000041868 */
[----:B------:R-:W1:Y:S07]  /*7b70*/  LDSM.16.MT88.4 R104, [R239+0x5800] ;  /* 0x00580000ef68783b */ /* 0x000e6e0000004200 */
[C---:B------:R-:W-:Y:S08]  /*7b80*/  HMMA.16816.F32.BF16 R76, R128.reuse, R80, R76 ;  /* 0x00000050804c723c */ /* 0x040ff0000004184c */
        /* <DEDUP_REMOVED lines=8> */
[----:B------:R-:W-:Y:S01]  /*7c10*/  HMMA.16816.F32.BF16 R96, R128, R98, R112 ;  /* 0x000000628060723c */ /* 0x000fe20000041870 */
[----:B------:R-:W3:Y:S01]  /*7c20*/  LDSM.16.MT88.4 R112, [R241+0x5800] ;  /* 0x00580000f170783b */ /* 0x000ee20000004200 */
[----:B------:R-:W-:-:S04]  /*7c30*/  MOV R2, c[0x0][0x2c4] ;  /* 0x0000b10000027a02 */ /* 0x000fc80000000f00 */
[----:B------:R-:W-:Y:S02]  /*7c40*/  ISETP.NE.AND P1, PT, R2, 0x1, PT ;  /* 0x000000010200780c */ /* 0x000fe40003f25270 */
[----:B------:R-:W-:Y:S01]  /*7c50*/  MOV R9, c[0x0][0x32c] ;  /* 0x0000cb0000097a02 */ /* 0x000fe20000000f00 */
[C---:B-1----:R-:W-:Y:S08]  /*7c60*/  HMMA.16816.F32.BF16 R116, R128.reuse, R120, R116 ;  /* 0x000000788074723c */ /* 0x042ff00000041874 */
[C---:B------:R-:W-:Y:S08]  /*7c70*/  HMMA.16816.F32.BF16 R120, R128.reuse, R122, R124 ;  /* 0x0000007a8078723c */ /* 0x040ff0000004187c */
[C---:B------:R-:W-:Y:S08]  /*7c80*/  HMMA.16816.F32.BF16 R124, R128.reuse, R4, R16 ;  /* 0x00000004807c723c */ /* 0x040ff00000041810 */
[C---:B--2---:R-:W-:Y:S08]  /*7c90*/  HMMA.16816.F32.BF16 R60, R128.reuse, R64, R60 ;  /* 0x00000040803c723c */ /* 0x044ff0000004183c */
[C---:B---3--:R-:W-:Y:S08]  /*7ca0*/  HMMA.16816.F32.BF16 R108, R128.reuse, R112, R108 ;  /* 0x00000070806c723c */ /* 0x048ff0000004186c */
[C---:B------:R-:W-:Y:S08]  /*7cb0*/  HMMA.16816.F32.BF16 R56, R128.reuse, R58, R176 ;  /* 0x0000003a8038723c */ /* 0x040ff000000418b0 */
[C---:B------:R-:W-:Y:S08]  /*7cc0*/  HMMA.16816.F32.BF16 R64, R128.reuse, R66, R172 ;  /* 0x000000428040723c */ /* 0x040ff000000418ac */
[C---:B------:R-:W-:Y:S08]  /*7cd0*/  HMMA.16816.F32.BF16 R112, R128.reuse, R114, R168 ;  /* 0x000000728070723c */ /* 0x040ff000000418a8 */
[----:B------:R-:W-:Y:S01]  /*7ce0*/  HMMA.16816.F32.BF16 R128, R128, R6, R12 ;  /* 0x000000068080723c */ /* 0x000fe2000004180c */
[----:B-----5:R-:W-:-:S05]  /*7cf0*/  @P1 IMAD.HI.U32 R2, R0, c[0x0][0x2c8], RZ ;  /* 0x0000b20000021a27 */ /* 0x020fca00078e00ff */
[----:B------:R-:W-:Y:S02]  /*7d00*/  @P1 SHF.R.U32.HI R0, RZ, c[0x0][0x2cc], R2 ;  /* 0x0000b300ff001a19 */ /* 0x000fe40000011602 */
[----:B------:R-:W-:Y:S02]  /*7d10*/  ISETP.GE.AND P1, PT, R9, 0x1, PT ;  /* 0x000000010900780c */ /* 0x000fe40003f26270 */
[----:B----4-:R-:W-:-:S05]  /*7d20*/  IADD3 R4, R3, -0x2, RZ ;  /* 0xfffffffe03047810 */ /* 0x010fca0007ffe0ff */
[----:B------:R1:W-:Y:S01]  /*7d30*/  STL [R1+0x3c], R4 ;  /* 0x00003c0401007387 */ /* 0x0003e20000100800 */
[----:B------:R-:W-:-:S04]  /*7d40*/  IADD3 R0, R8, R0, RZ ;  /* 0x0000000008007210 */ /* 0x000fc80007ffe0ff */
[----:B------:R-:W-:Y:S01]  /*7d50*/  IADD3 R3, R0, c[0x0][0x328], RZ ;  /* 0x0000ca0000037a10 */ /* 0x000fe20007ffe0ff */
[----:B------:R-:W-:Y:S05]  /*7d60*/  @!P1 BRA `(.L_x_501) ;  /* 0x0000013000009947 */ /* 0x000fea0003800000 */
[C---:B------:R-:W-:Y:S01]  /*7d70*/  ISETP.GT.AND P0, PT, R0.reuse, RZ, PT ;  /* 0x000000ff0000720c */ /* 0x040fe20003f04270 */
[----:B------:R-:W-:Y:S01]  /*7d80*/  BSSY B0, `(.L_x_502) ;  /* 0x000000e000007945 */ /* 0x000fe20003800000 */
[----:B------:R-:W-:-:S11]  /*7d90*/  IADD3 R2, R0, -0x1, RZ ;  /* 0xffffffff00027810 */ /* 0x000fd60007ffe0ff */
[----:B------:R-:W-:Y:S05]  /*7da0*/  @P0 BRA `(.L_x_503) ;  /* 0x0000007000000947 */ /* 0x000fea0003800000 */
[----:B------:R-:W-:Y:S02]  /*7db0*/  IMAD.MOV.U32 R2, RZ, RZ, 0x1 ;  /* 0x00000001ff027424 */ /* 0x000fe400078e00ff */
[----:B------:R-:W-:-:S03]  /*7dc0*/  IMAD.MOV R0, RZ, RZ, -R0 ;  /* 0x000000ffff007224 */ /* 0x000fc600078e0a00 */
[----:B------:R-:W-:-:S13]  /*7dd0*/  ISETP.NE.AND P0, PT, R2, c[0x0][0x32c], PT ;  /* 0x0000cb0002007a0c */ /* 0x000fda0003f05270 */
[----:B------:R-:W-:-:S05]  /*7de0*/  @P0 IMAD.HI.U32 R2, R0, c[0x0][0x330], RZ ;  /* 0x0000cc0000020a27 */ /* 0x000fca00078e00ff */
[----:B------:R-:W-:-:S04]  /*7df0*/  @P0 SHF.R.U32.HI R0, RZ, c[0x0][0x334], R2 ;  /* 0x0000cd00ff000a19 */ /* 0x000fc80000011602 */
[----:B------:R-:W-:Y:S01]  /*7e00*/  LOP3.LUT R2, RZ, R0, RZ, 0x33, !PT ;  /* 0x00000000ff027212 */ /* 0x000fe200078e33ff */
[----:B------:R-:W-:Y:S05]  /*7e10*/  BRA `(.L_x_504) ;  /* 0x0000004000007947 */ /* 0x000fea0003800000 */
.L_x_503:
[----:B------:R-:W-:-:S04]  /*7e20*/  MOV R0, 0x1 ;  /* 0x0000000100007802 */ /* 0x000fc80000000f00 */
[----:B------:R-:W-:-:S13]  /*7e30*/  ISETP.NE.AND P0, PT, R0, c[0x0][0x32c], PT ;  /* 0x0000cb0000007a0c */ /* 0x000fda0003f05270 */
[----:B------:R-:W-:-:S05]  /*7e40*/  @P0 IMAD.HI.U32 R0, R2, c[0x0][0x330], RZ ;  /* 0x0000cc0002000a27 */ /* 0x000fca00078e00ff */
[----:B------:R-:W-:Y:S02]  /*7e50*/  @P0 SHF.R.U32.HI R2, RZ, c[0x0][0x334], R0 ;  /* 0x0000cd00ff020a19 */ /* 0x000fe40000011600 */
.L_x_504:
[----:B------:R-:W-:Y:S05]  /*7e60*/  BSYNC B0 ;  /* 0x0000000000007941 */ /* 0x000fea0003800000 */
.L_x_502:
[----:B------:R-:W-:-:S05]  /*7e70*/  MOV R0, c[0x0][0x32c] ;  /* 0x0000cb0000007a02 */ /* 0x000fca0000000f00 */
[----:B------:R-:W-:-:S05]  /*7e80*/  IMAD R2, R2, R0, c[0x0][0x32c] ;  /* 0x0000cb0002027624 */ /* 0x000fca00078e0200 */
[----:B------:R-:W-:-:S04]  /*7e90*/  IMNMX R3, R3, R2, PT ;  /* 0x0000000203037217 */ /* 0x000fc80003800200 */
.L_x_501:
[----:B------:R-:W2:Y:S01]  /*7ea0*/  LDL R2, [R1+0x70] ;  /* 0x0000700001027983 */ /* 0x000ea20000100800 */
[----:B------:R-:W-:-:S05]  /*7eb0*/  IMAD.HI R3, R3, 0x2aaaaaab, RZ ;  /* 0x2aaaaaab03037827 */ /* 0x000fca00078e02ff */
[----:B------:R-:W-:-:S04]  /*7ec0*/  SHF.R.U32.HI R0, RZ, 0x1f, R3 ;  /* 0x0000001fff007819 */ /* 0x000fc80000011603 */
[----:B------:R-:W-:-:S04]  /*7ed0*/  LEA.HI.SX32 R3, R3, R0, 0x1d ;  /* 0x0000000003037211 */ /* 0x000fc800078feaff */
[----:B--2---:R-:W-:-:S04]  /*7ee0*/  IMNMX R2, R2, R3, !PT ;  /* 0x0000000302027217 */ /* 0x004fc80007800200 */
[----:B------:R-:W-:Y:S01]  /*7ef0*/  ISETP.GE.AND P0, PT, R4, R2, PT ;  /* 0x000000020400720c */ /* 0x000fe20003f06270 */
[----:B------:R2:W-:-:S12]  /*7f00*/  STL [R1+0x80], R2 ;  /* 0x0000800201007387 */ /* 0x0005d80000100800 */
[----:B------:R-:W-:Y:S05]  /*7f10*/  @!P0 BRA `(.L_x_505) ;  /* 0x0000429000008947 */ /* 0x000fea0003800000 */
[----:B------:R-:W-:Y:S02]  /*7f20*/  MOV R0, R4 ;  /* 0x0000000400007202 */ /* 0x000fe40000000f00 */
[----:B------:R-:W-:Y:S02]  /*7f30*/  MOV R135, R132 ;  /* 0x0000008400877202 */ /* 0x000fe40000000f00 */
[----:B------:R-:W-:Y:S01]  /*7f40*/  MOV R134, R133 ;  /* 0x0000008500867202 */ /* 0x000fe20000000f00 */
[----:B------:R3:W-:Y:S04]  /*7f50*/  STL [R1+0x3c], R0 ;  /* 0x00003c0001007387 */ /* 0x0007e80000100800 */
.L_x_528:
[----:B-1----:R-:W4:Y:S01]  /*7f60*/  LDL R4, [R1+0x4] ;  /* 0x0000040001047983 */ /* 0x002f220000100800 */
[----:B------:R-:W-:Y:S04]  /*7f70*/  DEPBAR.LE SB0, 0x0 ;  /* 0x000080000000791a */ /* 0x000fe80000000000 */
[----:B--2---:R-:W2:Y:S01]  /*7f80*/  LDL R2, [R1+0x3c] ;  /* 0x00003c0001027983 */ /* 0x004ea20000100800 */
[----:B------:R-:W-:Y:S01]  /*7f90*/  WARPSYNC 0xffffffff ;  /* 0xffffffff00007948 */ /* 0x000fe20003800000 */
[----:B------:R-:W-:Y:S02]  /*7fa0*/  BSSY B0, `(.L_x_506) ;  /* 0x0000060000007945 */ /* 0x000fe40003800000 */
[----:B------:R-:W5:Y:S04]  /*7fb0*/  LDL R3, [R1+0x8] ;  /* 0x0000080001037983 */ /* 0x000f680000100800 */
[----:B---3--:R-:W2:Y:S04]  /*7fc0*/  LDL R0, [R1+0x70] ;  /* 0x0000700001007983 */ /* 0x008ea80000100800 */
[----:B------:R-:W-:Y:S06]  /*7fd0*/  BAR.SYNC.DEFER_BLOCKING 0x0 ;  /* 0x0000000000007b1d */ /* 0x000fec0000010000 */
[----:B------:R1:W3:Y:S04]  /*7fe0*/  LDSM.16.M88.4 R8, [R236] ;  /* 0x00000000ec08783b */ /* 0x0002e80000000200 */
[----:B------:R1:W1:Y:S04]  /*7ff0*/  LDSM.16.M88.4 R16, [R236+0x800] ;  /* 0x00080000ec10783b */ /* 0x0002680000000200 */
[----:B------:R1:W1:Y:S04]  /*8000*/  LDSM.16.M88.4 R24, [R236+0x1000] ;  /* 0x00100000ec18783b */ /* 0x0002680000000200 */
[----:B------:R1:W1:Y:S04]  /*8010*/  LDSM.16.M88.4 R168, [R243] ;  /* 0x00000000f3a8783b */ /* 0x0002680000000200 */
[----:B----4-:R4:W1:Y:S04]  /*8020*/  LDSM.16.M88.4 R172, [R4] ;  /* 0x0000000004ac783b */ /* 0x0108680000000200 */
[----:B-----5:R4:W1:Y:S01]  /*8030*/  LDSM.16.M88.4 R176, [R3] ;  /* 0x0000000003b0783b */ /* 0x0208620000000200 */
[----:B--2---:R-:W-:Y:S11]  /*8040*/  ISETP.GT.AND P0, PT, R0, R2, PT ;  /* 0x000000020000720c */ /* 0x004ff60003f04270 */
[----:B------:R-:W-:Y:S02]  /*8050*/  @!UPT UIADD3 URZ, URZ, URZ, URZ ;  /* 0x0000003f3f3ff290 */ /* 0x000fe4000fffe03f */
[----:B------:R-:W-:-:S05]  /*8060*/  @P0 BRA `(.L_x_507) ;  /* 0x0000053000000947 */ /* 0x000fca0003800000 */
[----:B---34-:R-:W2:Y:S04]  /*8070*/  LDL R4, [R1+0x38] ;  /* 0x0000380001047983 */ /* 0x018ea80000100800 */
[----:B------:R-:W3:Y:S04]  /*8080*/  LDL R12, [R1+0x28] ;  /* 0x00002800010c7983 */ /* 0x000ee80000100800 */
[----:B------:R-:W4:Y:S04]  /*8090*/  LDL.64 R6, [R1+0xa0] ;  /* 0x0000a00001067983 */ /* 0x000f280000100a00 */
[----:B------:R-:W5:Y:S01]  /*80a0*/  LDL R5, [R1+0xa8] ;  /* 0x0000a80001057983 */ /* 0x000f620000100800 */
[----:B--2---:R-:W-:Y:S01]  /*80b0*/  IMAD.WIDE.U32 R2, R4, c[0x0][0x208], RZ ;  /* 0x0000820004027a25 */ /* 0x004fe200078e00ff */
[----:B------:R-:W-:Y:S05]  /*80c0*/  SHF.R.S32.HI R0, RZ, 0x1f, R4 ;  /* 0x0000001fff007819 */ /* 0x000fea0000011404 */
[----:B------:R-:W-:Y:S04]  /*80d0*/  IMAD R0, R0, c[0x0][0x208], RZ ;  /* 0x0000820000007a24 */ /* 0x000fe800078e02ff */
[----:B------:R-:W-:Y:S05]  /*80e0*/  IMAD R0, R4, c[0x0][0x20c], R0 ;  /* 0x0000830004007a24 */ /* 0x000fea00078e0200 */
[----:B------:R-:W-:Y:S02]  /*80f0*/  IADD3 R3, R3, R0, RZ ;  /* 0x0000000003037210 */ /* 0x000fe40007ffe0ff */
[----:B---3--:R-:W-:Y:S03]  /*8100*/  SHF.R.S32.HI R0, RZ, 0x1f, R12 ;  /* 0x0000001fff007819 */ /* 0x008fe6000001140c */
[----:B------:R-:W-:Y:S04]  /*8110*/  IMAD.WIDE.U32 R2, R12, c[0x0][0x218], R2 ;  /* 0x000086000c027a25 */ /* 0x000fe800078e0002 */
[----:B------:R-:W-:Y:S01]  /*8120*/  IMAD R4, R0, c[0x0][0x218], RZ ;  /* 0x0000860000047a24 */ /* 0x000fe200078e02ff */
[----:B----4-:R-:W-:Y:S03]  /*8130*/  IADD3 R0, P0, R6, R2, RZ ;  /* 0x0000000206007210 */ /* 0x010fe60007f1e0ff */
[----:B------:R-:W-:Y:S05]  /*8140*/  IMAD R4, R12, c[0x0][0x21c], R4 ;  /* 0x000087000c047a24 */ /* 0x000fea00078e0204 */
[----:B-----5:R-:W-:Y:S02]  /*8150*/  IADD3.X R2, R5, R3, R4, P0, !PT ;  /* 0x0000000305027210 */ /* 0x020fe400007fe404 */
[C---:B------:R-:W-:Y:S04]  /*8160*/  LEA R12, P0, R0.reuse, c[0x0][0x1f8], 0x1 ;  /* 0x00007e00000c7a11 */ /* 0x040fe800078008ff */
[----:B------:R-:W-:Y:S01]  /*8170*/  LEA.HI.X R5, R0, c[0x0][0x1fc], R2, 0x1, P0 ;  /* 0x00007f0000057a11 */ /* 0x000fe200000f0c02 */
[----:B------:R-:W-:-:S06]  /*8180*/  BRA.DIV ~URZ, `(.L_x_508) ;  /* 0x000125027f007947 */ /* 0x000fcc000b800000 */
[----:B------:R2:W3:Y:S02]  /*8190*/  SHFL.IDX PT, R4, R5, RZ, 0x181f ;  /* 0x00181fff05047589 */ /* 0x0004e400000e0000 */
.L_x_645:
[----:B------:R-:W-:-:S05]  /*81a0*/  BRA.DIV ~URZ, `(.L_x_509) ;  /* 0x000125727f007947 */ /* 0x000fca000b800000 */
[----:B------:R4:W2:Y:S02]  /*81b0*/  SHFL.IDX PT, R0, R12, RZ, 0x181f ;  /* 0x00181fff0c007589 */ /* 0x0008a400000e0000 */
.L_x_646:
[----:B------:R-:W5:Y:S04]  /*81c0*/  LDL R7, [R1+0x40] ;  /* 0x0000400001077983 */ /* 0x000f680000100800 */
[----:B----4-:R-:W4:Y:S04]  /*81d0*/  LDL R6, [R1+0xc4] ;  /* 0x0000c40001067983 */ /* 0x010f280000100800 */
[----:B---3--:R-:W3:Y:S04]  /*81e0*/  LDL R132, [R1+0x68] ;  /* 0x0000680001847983 */ /* 0x008ee80000100800 */
        /* <DEDUP_REMOVED lines=10> */
[----:B-----5:R-:W-:Y:S02]  /*8290*/  ISETP.GE.AND P4, PT, R7, c[0x0][0x1d4], PT ;  /* 0x0000750007007a0c */ /* 0x020fe40003f86270 */
[----:B----4-:R-:W-:Y:S02]  /*82a0*/  IADD3 R6, P0, R0, R6, RZ ;  /* 0x0000000600067210 */ /* 0x010fe40007f1e0ff */
[----:B---3--:R-:W-:Y:S03]  /*82b0*/  ISETP.GE.AND P3, PT, R132, c[0x0][0x1d4], PT ;  /* 0x0000750084007a0c */ /* 0x008fe60003f66270 */
[----:B--2---:R-:W-:Y:S01]  /*82c0*/  IMAD.X R7, R4, 0x1, R3, P0 ;  /* 0x0000000104077824 */ /* 0x004fe200000e0603 */
[----:B------:R-:W-:Y:S05]  /*82d0*/  IADD3 R2, P0, R0, R2, RZ ;  /* 0x0000000200027210 */ /* 0x000fea0007f1e0ff */
[----:B------:R-:W-:Y:S01]  /*82e0*/  IMAD.X R3, R4, 0x1, R133, P0 ;  /* 0x0000000104037824 */ /* 0x000fe200000e0685 */
[----:B------:R-:W-:Y:S01]  /*82f0*/  @!PT LDS RZ, [RZ] ;  /* 0x00000000fffff984 */ /* 0x000fe20000000800 */
[----:B------:R-:W-:Y:S01]  /*8300*/  @!PT LDS RZ, [RZ] ;  /* 0x00000000fffff984 */ /* 0x000fe20000000800 */
[----:B------:R-:W-:Y:S01]  /*8310*/  @!PT LDS RZ, [RZ] ;  /* 0x00000000fffff984 */ /* 0x000fe20000000800 */
[----:B------:R2:W-:Y:S04]  /*8320*/  LDGSTS.E.BYPASS.LTC128B.128 [R13+0x4080], [R6.64], !P4 ;  /* 0x04080000060d7fae */ /* 0x0005e8000e101d46 */
[----:B------:R3:W-:Y:S01]  /*8330*/  LDGSTS.E.BYPASS.LTC128B.128 [R13+0x5880], [R2.64], !P3 ;  /* 0x05880000020d7fae */ /* 0x0007e2000d901d46 */
[----:B------:R-:W-:Y:S02]  /*8340*/  ISETP.GE.AND P2, PT, R22, c[0x0][0x1d4], PT ;  /* 0x0000750016007a0c */ /* 0x000fe40003f46270 */
[----:B------:R-:W-:Y:S02]  /*8350*/  ISETP.GE.AND P1, PT, R14, c[0x0][0x1d4], PT ;  /* 0x000075000e007a0c */ /* 0x000fe40003f26270 */
[----:B---3--:R-:W-:Y:S05]  /*8360*/  IADD3 R2, P0, R0, R23, RZ ;  /* 0x0000001700027210 */ /* 0x008fea0007f1e0ff */
[----:B------:R-:W-:Y:S02]  /*8370*/  IMAD.X R3, R4, 0x1, R20, P0 ;  /* 0x0000000104037824 */ /* 0x000fe400000e0614 */
[----:B------:R-:W3:Y:S04]  /*8380*/  S2R R20, SR_TID.X ;  /* 0x0000000000147919 */ /* 0x000ee80000002100 */
[----:B------:R4:W-:Y:S01]  /*8390*/  LDGSTS.E.BYPASS.LTC128B.128 [R13+0x7080], [R2.64], !P2 ;  /* 0x07080000020d7fae */ /* 0x0009e2000d101d46 */
[----:B---3--:R-:W-:Y:S02]  /*83a0*/  ISETP.GT.AND P5, PT, R20, 0x7f, PT ;  /* 0x0000007f1400780c */ /* 0x008fe40003fa4270 */
[----:B----4-:R-:W-:Y:S05]  /*83b0*/  IADD3 R2, P0, R0, R21, RZ ;  /* 0x0000001500027210 */ /* 0x010fea0007f1e0ff */
[----:B------:R-:W-:Y:S05]  /*83c0*/  IMAD.X R3, R4, 0x1, R15, P0 ;  /* 0x0000000104037824 */ /* 0x000fea00000e060f */
[----:B------:R2:W-:Y:S01]  /*83d0*/  LDGSTS.E.BYPASS.LTC128B.128 [R13+0x8880], [R2.64], !P1 ;  /* 0x08880000020d7fae */ /* 0x0005e2000c901d46 */
[----:B------:R-:W-:-:S05]  /*83e0*/  @P5 BRA `(.L_x_507) ;  /* 0x000001b000005947 */ /* 0x000fca0003800000 */
[----:B------:R-:W-:-:S05]  /*83f0*/  BRA.DIV ~URZ, `(.L_x_510) ;  /* 0x000123b27f007947 */ /* 0x000fca000b800000 */
[----:B------:R3:W4:Y:S04]  /*8400*/  SHFL.IDX PT, R4, R5, 0x1, 0x181f ;  /* 0x00381f0005047f89 */ /* 0x00072800000e0000 */
[----:B------:R3:W2:Y:S02]  /*8410*/  SHFL.IDX PT, R0, R12, 0x1, 0x181f ;  /* 0x00381f000c007f89 */ /* 0x0006a400000e0000 */
.L_x_647:
[----:B--2---:R-:W2:Y:S04]  /*8420*/  LDL R6, [R1+0xc4] ;  /* 0x0000c40001067983 */ /* 0x004ea80000100800 */
[----:B------:R-:W5:Y:S04]  /*8430*/  LDL R3, [R1+0x44] ;  /* 0x0000440001037983 */ /* 0x000f680000100800 */
[----:B---3--:R-:W3:Y:S04]  /*8440*/  LDL R2, [R1+0xd0] ;  /* 0x0000d00001027983 */ /* 0x008ee80000100800 */
[----:B----4-:R-:W4:Y:S04]  /*8450*/  LDL R20, [R1+0x48] ;  /* 0x0000480001147983 */ /* 0x010f280000100800 */
[----:B------:R-:W4:Y:S04]  /*8460*/  LDL R5, [R1+0x1c] ;  /* 0x00001c0001057983 */ /* 0x000f280000100800 */
[----:B------:R-:W4:Y:S04]  /*8470*/  LDL R15, [R1+0xbc] ;  /* 0x0000bc00010f7983 */ /* 0x000f280000100800 */
[----:B------:R-:W4:Y:S04]  /*8480*/  LDL R14, [R1+0x4c] ;  /* 0x00004c00010e7983 */ /* 0x000f280000100800 */
[----:B------:R-:W4:Y:S04]  /*8490*/  LDL R13, [R1+0xb8] ;  /* 0x0000b800010d7983 */ /* 0x000f280000100800 */
[----:B------:R-:W4:Y:S01]  /*84a0*/  LDL R12, [R1+0x50] ;  /* 0x00005000010c7983 */ /* 0x000f220000100800 */
[----:B--2---:R-:W-:Y:S05]  /*84b0*/  IADD3 R6, P0, R0, R6, RZ ;  /* 0x0000000600067210 */ /* 0x004fea0007f1e0ff */
[----:B-----5:R-:W-:Y:S01]  /*84c0*/  IMAD.X R7, R4, 0x1, R3, P0 ;  /* 0x0000000104077824 */ /* 0x020fe200000e0603 */
[----:B---3--:R-:W-:Y:S05]  /*84d0*/  IADD3 R2, P0, R0, R2, RZ ;  /* 0x0000000200027210 */ /* 0x008fea0007f1e0ff */
[----:B----4-:R-:W-:Y:S01]  /*84e0*/  IMAD.X R3, R4, 0x1, R20, P0 ;  /* 0x0000000104037824 */ /* 0x010fe200000e0614 */
[----:B------:R-:W-:Y:S01]  /*84f0*/  @!PT LDS RZ, [RZ] ;  /* 0x00000000fffff984 */ /* 0x000fe20000000800 */
[----:B------:R-:W-:Y:S01]  /*8500*/  @!PT LDS RZ, [RZ] ;  /* 0x00000000fffff984 */ /* 0x000fe20000000800 */
[----:B------:R-:W-:Y:S01]  /*8510*/  @!PT LDS RZ, [RZ] ;  /* 0x00000000fffff984 */ /* 0x000fe20000000800 */
[----:B------:R2:W-:Y:S04]  /*8520*/  LDGSTS.E.BYPASS.LTC128B.128 [R5+0x5080], [R6.64], !P4 ;  /* 0x0508000006057fae */ /* 0x0005e8000e101d46 */
[----:B------:R3:W-:Y:S02]  /*8530*/  LDGSTS.E.BYPASS.LTC128B.128 [R5+0x6880], [R2.64], !P3 ;  /* 0x0688000002057fae */ /* 0x0007e4000d901d46 */
[----:B---3--:R-:W-:Y:S05]  /*8540*/  IADD3 R2, P0, R0, R15, RZ ;  /* 0x0000000f00027210 */ /* 0x008fea0007f1e0ff */
[----:B------:R-:W-:Y:S05]  /*8550*/  IMAD.X R3, R4, 0x1, R14, P0 ;  /* 0x0000000104037824 */ /* 0x000fea00000e060e */
[----:B------:R3:W-:Y:S02]  /*8560*/  LDGSTS.E.BYPASS.LTC128B.128 [R5+0x8080], [R2.64], !P2 ;  /* 0x0808000002057fae */ /* 0x0007e4000d101d46 */
[----:B---3--:R-:W-:Y:S05]  /*8570*/  IADD3 R2, P0, R0, R13, RZ ;  /* 0x0000000d00027210 */ /* 0x008fea0007f1e0ff */
[----:B------:R-:W-:Y:S05]  /*8580*/  IMAD.X R3, R4, 0x1, R12, P0 ;  /* 0x0000000104037824 */ /* 0x000fea00000e060c */
[----:B------:R2:W-:Y:S03]  /*8590*/  LDGSTS.E.BYPASS.LTC128B.128 [R5+0x9880], [R2.64], !P1 ;  /* 0x0988000002057fae */ /* 0x0005e6000c901d46 */
.L_x_507:
[----:B---3--:R-:W-:Y:S05]  /*85a0*/  BSYNC B0 ;  /* 0x0000000000007941 */ /* 0x008fea0003800000 */
.L_x_506:
[----:B------:R-:W0:Y:S01]  /*85b0*/  LDGDEPBAR ;  /* 0x00000000000079af */ /* 0x000e220000000000 */
[----:B------:R-:W-:Y:S01]  /*85c0*/  WARPSYNC 0xffffffff ;  /* 0xffffffff00007948 */ /* 0x000fe20003800000 */
[C---:B--2-4-:R-:W-:Y:S01]  /*85d0*/  HMMA.16816.F32.BF16 R4, R160.reuse, R8, RZ ;  /* 0x00000008a004723c */ /* 0x054fe200000418ff */
[----:B------:R-:W-:Y:S07]  /*85e0*/  BSSY B0, `(.L_x_511) ;  /* 0x0000141000007945 */ /* 0x000fee0003800000 */
[C---:B------:R-:W-:Y:S08]  /*85f0*/  HMMA.16816.F32.BF16 R8, R160.reuse, R10, RZ ;  /* 0x0000000aa008723c */ /* 0x040ff000000418ff */
[C---:B-1----:R-:W-:Y:S08]  /*8600*/  HMMA.16816.F32.BF16 R12, R160.reuse, R16, RZ ;  /* 0x00000010a00c723c */ /* 0x042ff000000418ff */
[C---:B------:R-:W-:Y:S08]  /*8610*/  HMMA.16816.F32.BF16 R16, R160.reuse, R18, RZ ;  /* 0x00000012a010723c */ /* 0x040ff000000418ff */
[C---:B------:R-:W-:Y:S08]  /*8620*/  HMMA.16816.F32.BF16 R20, R160.reuse, R24, RZ ;  /* 0x00000018a014723c */ /* 0x040ff000000418ff */
[----:B------:R-:W-:Y:S08]  /*8630*/  HMMA.16816.F32.BF16 R24, R160, R26, RZ ;  /* 0x0000001aa018723c */ /* 0x000ff000000418ff */
[C---:B------:R-:W-:Y:S08]  /*8640*/  HMMA.16816.F32.BF16 R4, R164.reuse, R168, R4 ;  /* 0x000000a8a404723c */ /* 0x040ff00000041804 */
[C---:B------:R-:W-:Y:S01]  /*8650*/  HMMA.16816.F32.BF16 R8, R164.reuse, R170, R8 ;  /* 0x000000aaa408723c */ /* 0x040fe20000041808 */
[----:B------:R-:W1:Y:S07]  /*8660*/  LDSM.16.M88.4 R168, [R238] ;  /* 0x00000000eea8783b */ /* 0x000e6e0000000200 */
[C---:B------:R-:W-:Y:S08]  /*8670*/  HMMA.16816.F32.BF16 R12, R164.reuse, R172, R12 ;  /* 0x000000aca40c723c */ /* 0x040ff0000004180c */
[C---:B------:R-:W-:Y:S01]  /*8680*/  HMMA.16816.F32.BF16 R16, R164.reuse, R174, R16 ;  /* 0x000000aea410723c */ /* 0x040fe20000041810 */
[----:B------:R-:W2:Y:S07]  /*8690*/  LDSM.16.M88.4 R172, [R238+0x800] ;  /* 0x00080000eeac783b */ /* 0x000eae0000000200 */
[C---:B------:R-:W-:Y:S08]  /*86a0*/  HMMA.16816.F32.BF16 R20, R164.reuse, R176, R20 ;  /* 0x000000b0a414723c */ /* 0x040ff00000041814 */
[----:B------:R-:W-:Y:S01]  /*86b0*/  HMMA.16816.F32.BF16 R24, R164, R178, R24 ;  /* 0x000000b2a418723c */ /* 0x000fe20000041818 */
[----:B------:R-:W3:Y:S07]  /*86c0*/  LDSM.16.M88.4 R176, [R238+0x1000] ;  /* 0x00100000eeb0783b */ /* 0x000eee0000000200 */
[C---:B-1----:R-:W-:Y:S08]  /*86d0*/  HMMA.16816.F32.BF16 R4, R180.reuse, R168, R4 ;  /* 0x000000a8b404723c */ /* 0x042ff00000041804 */
[C---:B------:R-:W-:Y:S01]  /*86e0*/  HMMA.16816.F32.BF16 R8, R180.reuse, R170, R8 ;  /* 0x000000aab408723c */ /* 0x040fe20000041808 */
[----:B------:R-:W1:Y:S07]  /*86f0*/  LDSM.16.M88.4 R168, [R237] ;  /* 0x00000000eda8783b */ /* 0x000e6e0000000200 */
[C---:B--2---:R-:W-:Y:S08]  /*8700*/  HMMA.16816.F32.BF16 R12, R180.reuse, R172, R12 ;  /* 0x000000acb40c723c */ /* 0x044ff0000004180c */
[C---:B------:R-:W-:Y:S01]  /*8710*/  HMMA.16816.F32.BF16 R16, R180.reuse, R174, R16 ;  /* 0x000000aeb410723c */ /* 0x040fe20000041810 */
[----:B------:R-:W2:Y:S07]  /*8720*/  LDSM.16.M88.4 R172, [R237+0x800] ;  /* 0x00080000edac783b */ /* 0x000eae0000000200 */
[C---:B---3--:R-:W-:Y:S08]  /*8730*/  HMMA.16816.F32.BF16 R20, R180.reuse, R176, R20 ;  /* 0x000000b0b414723c */ /* 0x048ff00000041814 */
[----:B------:R-:W-:Y:S01]  /*8740*/  HMMA.16816.F32.BF16 R24, R180, R178, R24 ;  /* 0x000000b2b418723c */ /* 0x000fe20000041818 */
[----:B------:R-:W3:Y:S07]  /*8750*/  LDSM.16.M88.4 R176, [R237+0x1000] ;  /* 0x00100000edb0783b */ /* 0x000eee0000000200 */
[C---:B-1----:R-:W-:Y:S08]  /*8760*/  HMMA.16816.F32.BF16 R4, R184.reuse, R168, R4 ;  /* 0x000000a8b804723c */ /* 0x042ff00000041804 */
[C---:B------:R-:W-:Y:S01]  /*8770*/  HMMA.16816.F32.BF16 R8, R184.reuse, R170, R8 ;  /* 0x000000aab808723c */ /* 0x040fe20000041808 */
[----:B------:R-:W1:Y:S07]  /*8780*/  LDSM.16.M88.4 R168, [R236+0x1800] ;  /* 0x00180000eca8783b */ /* 0x000e6e0000000200 */
        /* <DEDUP_REMOVED lines=8> */
[----:B------:R-:W1:Y:S07]  /*8810*/  LDSM.16.M88.4 R168, [R246] ;  /* 0x00000000f6a8783b */ /* 0x000e6e0000000200 */
[C---:B--2---:R-:W-:Y:S08]  /*8820*/  HMMA.16816.F32.BF16 R12, R188.reuse, R172, R12 ;  /* 0x000000acbc0c723c */ /* 0x044ff0000004180c */
[C---:B------:R-:W-:Y:S01]  /*8830*/  HMMA.16816.F32.BF16 R16, R188.reuse, R174, R16 ;  /* 0x000000aebc10723c */ /* 0x040fe20000041810 */
[----:B------:R-:W2:Y:S07]  /*8840*/  LDSM.16.M88.4 R172, [R244] ;  /* 0x00000000f4ac783b */ /* 0x000eae0000000200 */
[C---:B---3--:R-:W-:Y:S08]  /*8850*/  HMMA.16816.F32.BF16 R20, R188.reuse, R176, R20 ;  /* 0x000000b0bc14723c */ /* 0x048ff00000041814 */
[----:B------:R-:W-:Y:S01]  /*8860*/  HMMA.16816.F32.BF16 R24, R188, R178, R24 ;  /* 0x000000b2bc18723c */ /* 0x000fe20000041818 */
[----:B------:R-:W3:Y:S07]  /*8870*/  LDSM.16.M88.4 R176, [R245] ;  /* 0x00000000f5b0783b */ /* 0x000eee0000000200 */
        /* <DEDUP_REMOVED lines=44> */
[----:B------:R-:W-:Y:S07]  /*8b40*/  LDSM.16.M88.4 R176, [R237+0x3000] ;  /* 0x00300000edb0783b */ /* 0x000fee0000000200 */
[C---:B-1----:R-:W-:Y:S08]  /*8b50*/  HMMA.16816.F32.BF16 R4, R212.reuse, R168, R4 ;  /* 0x000000a8d404723c */ /* 0x042ff00000041804 */
[C---:B------:R-:W-:Y:S01]  /*8b60*/  HMMA.16816.F32.BF16 R8, R212.reuse, R170, R8 ;  /* 0x000000aad408723c */ /* 0x040fe20000041808 */
[----:B------:R-:W1:Y:S07]  /*8b70*/  LDSM.16.M88.4 R168, [R238+0x4000] ;  /* 0x00400000eea8783b */ /* 0x000e6e0000000200 */
[C---:B--2---:R-:W-:Y:S08]  /*8b80*/  HMMA.16816.F32.BF16 R12, R212.reuse, R172, R12 ;  /* 0x000000acd40c723c */ /* 0x044ff0000004180c */
[C---:B------:R-:W-:Y:S01]  /*8b90*/  HMMA.16816.F32.BF16 R16, R212.reuse, R174, R16 ;  /* 0x000000aed410723c */ /* 0x040fe20000041810 */
[----:B------:R-:W-:Y:S07]  /*8ba0*/  LDSM.16.M88.4 R172, [R237+0x4000] ;  /* 0x00400000edac783b */ /* 0x000fee0000000200 */
[C---:B-1----:R-:W-:Y:S08]  /*8bb0*/  HMMA.16816.F32.BF16 R20, R212.reuse, R168, R20 ;  /* 0x000000a8d414723c */ /* 0x042ff00000041814 */
[----:B------:R-:W-:Y:S01]  /*8bc0*/  HMMA.16816.F32.BF16 R24, R212, R170, R24 ;  /* 0x000000aad418723c */ /* 0x000fe20000041818 */
[----:B------:R-:W1:Y:S07]  /*8bd0*/  LDSM.16.M88.4 R168, [R237+0x3800] ;  /* 0x00380000eda8783b */ /* 0x000e6e0000000200 */
[C---:B------:R-:W-:Y:S08]  /*8be0*/  HMMA.16816.F32.BF16 R4, R216.reuse, R176, R4 ;  /* 0x000000b0d804723c */ /* 0x040ff00000041804 */
[C---:B------:R-:W-:Y:S01]  /*8bf0*/  HMMA.16816.F32.BF16 R8, R216.reuse, R178, R8 ;  /* 0x000000b2d808723c */ /* 0x040fe20000041808 */
[----:B------:R-:W-:Y:S07]  /*8c00*/  LDSM.16.M88.4 R176, [R236+0x5000] ;  /* 0x00500000ecb0783b */ /* 0x000fee0000000200 */
[C---:B-1----:R-:W-:Y:S08]  /*8c10*/  HMMA.16816.F32.BF16 R12, R216.reuse, R168, R12 ;  /* 0x000000a8d80c723c */ /* 0x042ff0000004180c */
[C---:B------:R-:W-:Y:S01]  /*8c20*/  HMMA.16816.F32.BF16 R16, R216.reuse, R170, R16 ;  /* 0x000000aad810723c */ /* 0x040fe20000041810 */
[----:B------:R-:W1:Y:S07]  /*8c30*/  LDSM.16.M88.4 R168, [R236+0x4800] ;  /* 0x00480000eca8783b */ /* 0x000e6e0000000200 */
[C---:B------:R-:W-:Y:S08]  /*8c40*/  HMMA.16816.F32.BF16 R20, R216.reuse, R172, R20 ;  /* 0x000000acd814723c */ /* 0x040ff00000041814 */
[----:B------:R-:W-:Y:S01]  /*8c50*/  HMMA.16816.F32.BF16 R24, R216, R174, R24 ;  /* 0x000000aed818723c */ /* 0x000fe20000041818 */
[----:B------:R-:W-:Y:S07]  /*8c60*/  LDSM.16.M88.4 R172, [R252] ;  /* 0x00000000fcac783b */ /* 0x000fee0000000200 */
[C---:B-1----:R-:W-:Y:S08]  /*8c70*/  HMMA.16816.F32.BF16 R4, R220.reuse, R168, R4 ;  /* 0x000000a8dc04723c */ /* 0x042ff00000041804 */
[C---:B------:R-:W-:Y:S01]  /*8c80*/  HMMA.16816.F32.BF16 R8, R220.reuse, R170, R8 ;  /* 0x000000aadc08723c */ /* 0x040fe20000041808 */
[----:B------:R-:W1:Y:S07]  /*8c90*/  LDSM.16.M88.4 R168, [R236+0x5800] ;  /* 0x00580000eca8783b */ /* 0x000e6e0000000200 */
[C---:B------:R-:W-:Y:S08]  /*8ca0*/  HMMA.16816.F32.BF16 R12, R220.reuse, R176, R12 ;  /* 0x000000b0dc0c723c */ /* 0x040ff0000004180c */
[C---:B------:R-:W-:Y:S01]  /*8cb0*/  HMMA.16816.F32.BF16 R16, R220.reuse, R178, R16 ;  /* 0x000000b2dc10723c */ /* 0x040fe20000041810 */
[----:B------:R-:W-:Y:S07]  /*8cc0*/  LDSM.16.M88.4 R176, [R251] ;  /* 0x00000000fbb0783b */ /* 0x000fee0000000200 */
[C---:B-1----:R-:W-:Y:S08]  /*8cd0*/  HMMA.16816.F32.BF16 R20, R220.reuse, R168, R20 ;  /* 0x000000a8dc14723c */ /* 0x042ff00000041814 */
[----:B------:R-:W-:Y:S01]  /*8ce0*/  HMMA.16816.F32.BF16 R24, R220, R170, R24 ;  /* 0x000000aadc18723c */ /* 0x000fe20000041818 */
[----:B------:R-:W1:Y:S07]  /*8cf0*/  LDSM.16.M88.4 R168, [R250] ;  /* 0x00000000faa8783b */ /* 0x000e6e0000000200 */
        /* <DEDUP_REMOVED lines=14> */
[C---:B-1----:R-:W-:Y:S08]  /*8de0*/  HMMA.16816.F32.BF16 R20, R228.reuse, R168, R20 ;  /* 0x000000a8e414723c */ /* 0x042ff00000041814 */
[----:B------:R-:W-:Y:S01]  /*8df0*/  HMMA.16816.F32.BF16 R24, R228, R170, R24 ;  /* 0x000000aae418723c */ /* 0x000fe20000041818 */
[----:B------:R-:W1:Y:S07]  /*8e00*/  LDSM.16.M88.4 R168, [R237+0x5000] ;  /* 0x00500000eda8783b */ /* 0x000e6e0000000200 */
[C---:B------:R-:W-:Y:S08]  /*8e10*/  HMMA.16816.F32.BF16 R4, R232.reuse, R176, R4 ;  /* 0x000000b0e804723c */ /* 0x040ff00000041804 */
[C---:B------:R-:W-:Y:S11]  /*8e20*/  HMMA.16816.F32.BF16 R8, R232.reuse, R178, R8 ;  /* 0x000000b2e808723c */ /* 0x040ff60000041808 */
[----:B------:R-:W-:Y:S05]  /*8e30*/  @!UPT UIADD3 URZ, URZ, URZ, URZ ;  /* 0x0000003f3f3ff290 */ /* 0x000fea000fffe03f */
[----:B------:R-:W-:Y:S04]  /*8e40*/  FMUL.FTZ R0, R4, c[0x0][0x320] ;  /* 0x0000c80004007a20 */ /* 0x000fe80000410000 */
[----:B------:R2:W-:Y:S04]  /*8e50*/  MUFU.TANH R176, R0 ;  /* 0x0000000000b07308 */ /* 0x0005e80000002400 */
[----:B------:R-:W-:Y:S01]  /*8e60*/  FMUL.FTZ R10, R10, c[0x0][0x320] ;  /* 0x0000c8000a0a7a20 */ /* 0x000fe20000410000 */
[C---:B-1----:R-:W-:Y:S08]  /*8e70*/  HMMA.16816.F32.BF16 R12, R232.reuse, R168, R12 ;  /* 0x000000a8e80c723c */ /* 0x042ff0000004180c */
[C---:B------:R-:W-:Y:S04]  /*8e80*/  HMMA.16816.F32.BF16 R16, R232.reuse, R170, R16 ;  /* 0x000000aae810723c */ /* 0x040fe80000041810 */
[----:B--2---:R-:W-:Y:S04]  /*8e90*/  FMUL.FTZ R0, R5, c[0x0][0x320] ;  /* 0x0000c80005007a20 */ /* 0x004fe80000410000 */
[----:B------:R1:W-:Y:S04]  /*8ea0*/  MUFU.TANH R175, R0 ;  /* 0x0000000000af7308 */ /* 0x0003e80000002400 */
[----:B-1----:R-:W-:Y:S06]  /*8eb0*/  FMUL.FTZ R0, R6, c[0x0][0x320] ;  /* 0x0000c80006007a20 */ /* 0x002fec0000410000 */
[----:B------:R1:W2:Y:S02]  /*8ec0*/  MUFU.TANH R3, R0 ;  /* 0x0000000000037308 */ /* 0x0002a40000002400 */
[----:B-1----:R-:W-:Y:S01]  /*8ed0*/  FMUL.FTZ R0, R7, c[0x0][0x320] ;  /* 0x0000c80007007a20 */ /* 0x002fe20000410000 */
[----:B--2---:R1:W-:Y:S07]  /*8ee0*/  STL [R1+0x34], R3 ;  /* 0x0000340301007387 */ /* 0x0043ee0000100800 */
[----:B------:R2:W3:Y:S01]  /*8ef0*/  MUFU.TANH R2, R0 ;  /* 0x0000000000027308 */ /* 0x0004e20000002400 */
[----:B------:R-:W4:Y:S01]  /*8f00*/  LDSM.16.M88.4 R4, [R237+0x5800] ;  /* 0x00580000ed04783b */ /* 0x000f220000000200 */
[----:B------:R-:W-:Y:S07]  /*8f10*/  DEPBAR.LE SB0, 0x0 ;  /* 0x000080000000791a */ /* 0x000fee0000000000 */
[----:B------:R-:W-:Y:S01]  /*8f20*/  BAR.SYNC.DEFER_BLOCKING 0x0 ;  /* 0x0000000000007b1d */ /* 0x000fe20000010000 */
[----:B-1----:R-:W-:Y:S02]  /*8f30*/  FMUL.FTZ R3, R11, c[0x0][0x320] ;  /* 0x0000c8000b037a20 */ /* 0x002fe40000410000 */
[----:B--2---:R-:W-:Y:S05]  /*8f40*/  FMUL.FTZ R0, R8, c[0x0][0x320] ;  /* 0x0000c80008007a20 */ /* 0x004fea0000410000 */
[----:B---3--:R1:W-:Y:S01]  /*8f50*/  STL [R1+0x30], R2 ;  /* 0x0000300201007387 */ /* 0x0083e20000100800 */
[----:B------:R2:W-:Y:S01]  /*8f60*/  MUFU.TANH R132, R0 ;  /* 0x0000000000847308 */ /* 0x0005e20000002400 */
[C---:B----4-:R-:W-:Y:S08]  /*8f70*/  HMMA.16816.F32.BF16 R20, R232.reuse, R4, R20 ;  /* 0x00000004e814723c */ /* 0x050ff00000041814 */
[----:B------:R-:W-:Y:S01]  /*8f80*/  HMMA.16816.F32.BF16 R24, R232, R6, R24 ;  /* 0x00000006e818723c */ /* 0x000fe20000041818 */
[----:B-1----:R-:W1:Y:S03]  /*8f90*/  MUFU.TANH R2, R10 ;  /* 0x0000000a00027308 */ /* 0x002e660000002400 */
[----:B--2---:R-:W-:Y:S07]  /*8fa0*/  FMUL.FTZ R0, R9, c[0x0][0x320] ;  /* 0x0000c80009007a20 */ /* 0x004fee0000410000 */
[----:B------:R-:W-:Y:S10]  /*8fb0*/  MUFU.TANH R172, R0 ;  /* 0x0000000000ac7308 */ /* 0x000ff40000002400 */
[----:B------:R2:W3:Y:S01]  /*8fc0*/  MUFU.TANH R0, R3 ;  /* 0x0000000300007308 */ /* 0x0004e20000002400 */
[----:B-1----:R1:W-:Y:S04]  /*8fd0*/  STL [R1+0x2c], R2 ;  /* 0x00002c0201007387 */ /* 0x0023e80000100800 */
[----:B------:R-:W4:Y:S04]  /*8fe0*/  LDL R8, [R1+0x70] ;  /* 0x0000700001087983 */ /* 0x000f280000100800 */
[----:B--2---:R-:W4:Y:S04]  /*8ff0*/  LDL R3, [R1+0x3c] ;  /* 0x00003c0001037983 */ /* 0x004f280000100800 */
[----:B---3--:R2:W-:Y:S01]  /*9000*/  STL [R1+0x24], R0 ;  /* 0x0000240001007387 */ /* 0x0085e20000100800 */
[----:B-1----:R-:W-:Y:S04]  /*9010*/  FMUL.FTZ R2, R13, c[0x0][0x320] ;  /* 0x0000c8000d027a20 */ /* 0x002fe80000410000 */
[----:B------:R-:W-:Y:S01]  /*9020*/  MUFU.TANH R133, R2 ;  /* 0x0000000200857308 */ /* 0x000fe20000002400 */
[----:B--2---:R-:W-:Y:S09]  /*9030*/  FMUL.FTZ R0, R12, c[0x0][0x320] ;  /* 0x0000c8000c007a20 */ /* 0x004ff20000410000 */
[----:B------:R1:W-:Y:S02]  /*9040*/  MUFU.TANH R169, R0 ;  /* 0x0000000000a97308 */ /* 0x0003e40000002400 */
[----:B-1----:R-:W-:Y:S08]  /*9050*/  FMUL.FTZ R0, R14, c[0x0][0x320] ;  /* 0x0000c8000e007a20 */ /* 0x002ff00000410000 */
        /* <DEDUP_REMOVED lines=16> */
[----:B------:R1:W-:Y:S01]  /*9160*/  MUFU.TANH R171, R0 ;  /* 0x0000000000ab7308 */ /* 0x0003e20000002400 */
[----:B----4-:R-:W-:Y:S01]  /*9170*/  ISETP.GT.AND P0, PT, R3, R8, PT ;  /* 0x000000080300720c */ /* 0x010fe20003f04270 */
        /* <DEDUP_REMOVED lines=9> */
[----:B------:R-:W1:Y:S02]  /*9210*/  MUFU.TANH R0, R0 ;  /* 0x0000000000007308 */ /* 0x000e640000002400 */
[----:B-1----:R1:W-:Y:S01]  /*9220*/  STL [R1+0x20], R0 ;  /* 0x0000200001007387 */ /* 0x0023e20000100800 */
[----:B------:R-:W-:-:S05]  /*9230*/  @!P0 BRA `(.L_x_512) ;  /* 0x000007b000008947 */ /* 0x000fca0003800000 */
[----:B------:R-:W2:Y:S01]  /*9240*/  LDL R2, [R1+0x84] ;  /* 0x0000840001027983 */ /* 0x000ea20000100800 */
[----:B------:R-:W-:Y:S03]  /*9250*/  IMAD.MOV.U32 R4, RZ, RZ, c[0x0][0x2b8] ;  /* 0x0000ae00ff047624 */ /* 0x000fe600078e00ff */
[----:B------:R-:W3:Y:S02]  /*9260*/  LDL R5, [R1+0x178] ;  /* 0x0001780001057983 */ /* 0x000ee40000100800 */
[----:B------:R-:W-:Y:S02]  /*9270*/  ISETP.NE.AND P2, PT, R4, 0x1, PT ;  /* 0x000000010400780c */ /* 0x000fe40003f45270 */
[----:B------:R-:W4:Y:S04]  /*9280*/  LDL.64 R16, [R1+0x98] ;  /* 0x0000980001107983 */ /* 0x000f280000100a00 */
[----:B------:R-:W5:Y:S04]  /*9290*/  LDL R168, [R1+0xac] ;  /* 0x0000ac0001a87983 */ /* 0x000f680000100800 */
[----:B------:R-:W4:Y:S04]  /*92a0*/  LDL.64 R8, [R1+0x90] ;  /* 0x0000900001087983 */ /* 0x000f280000100a00 */
[----:B------:R-:W4:Y:S04]  /*92b0*/  LDL R6, [R1+0x88] ;  /* 0x0000880001067983 */ /* 0x000f280000100800 */
[----:B------:R-:W1:Y:S01]  /*92c0*/  S2R R7, SR_TID.X ;  /* 0x0000000000077919 */ /* 0x000e620000002100 */
[----:B---3--:R-:W-:Y:S01]  /*92d0*/  ISETP.GT.AND P1, PT, R5, 0x2f, PT ;  /* 0x0000002f0500780c */ /* 0x008fe20003f24270 */
[----:B--2---:R-:W-:Y:S05]  /*92e0*/  IMAD R2, R3, 0x30, R2 ;  /* 0x0000003003027824 */ /* 0x004fea00078e0202 */
[----:B------:R-:W-:Y:S01]  /*92f0*/  IADD3 R2, R2, -0x30, R5 ;  /* 0xffffffd002027810 */ /* 0x000fe20007ffe005 */
[----:B------:R-:W-:Y:S04]  /*9300*/  IMAD.MOV.U32 R5, RZ, RZ, RZ ;  /* 0x000000ffff057224 */ /* 0x000fe800078e00ff */
[----:B------:R-:W-:Y:S04]  /*9310*/  @P2 IMAD.HI.U32 R3, R2, c[0x0][0x2bc], RZ ;  /* 0x0000af0002032a27 */ /* 0x000fe800078e00ff */
[----:B-1----:R-:W-:Y:S01]  /*9320*/  IMAD.MOV.U32 R0, RZ, RZ, R2 ;  /* 0x000000ffff007224 */ /* 0x002fe200078e0002 */
[----:B------:R-:W-:Y:S04]  /*9330*/  @P2 SHF.R.U32.HI R0, RZ, c[0x0][0x2c0], R3 ;  /* 0x0000b000ff002a19 */ /* 0x000fe80000011603 */
[C---:B----4-:R-:W-:Y:S01]  /*9340*/  @!P1 IADD3 R3, P0, R0.reuse, R16, RZ ;  /* 0x0000001000039210 */ /* 0x050fe20007f1e0ff */
[----:B------:R-:W-:Y:S03]  /*9350*/  IMAD.MOV R4, RZ, RZ, -R0 ;  /* 0x000000ffff047224 */ /* 0x000fe600078e0a00 */
[----:B-----5:R-:W-:Y:S01]  /*9360*/  @!P1 LEA.HI.X.SX32 R0, R0, R168, 0x1, P0 ;  /* 0x000000a800009211 */ /* 0x020fe200000f0eff */
[----:B------:R-:W-:Y:S01]  /*9370*/  IMAD R4, R4, c[0x0][0x2b8], R2 ;  /* 0x0000ae0004047a24 */ /* 0x000fe200078e0202 */
[C---:B------:R-:W-:Y:S04]  /*9380*/  @!P1 LEA R2, P0, R3.reuse, c[0x0][0x2a0], 0x2 ;  /* 0x0000a80003029a11 */ /* 0x040fe800078010ff */
[----:B------:R-:W-:Y:S01]  /*9390*/  @!P1 LEA.HI.X R3, R3, c[0x0][0x2a4], R0, 0x2, P0 ;  /* 0x0000a90003039a11 */ /* 0x000fe200000f1400 */
[----:B------:R1:W-:Y:S01]  /*93a0*/  STL [R1+0x38], R4 ;  /* 0x0000380401007387 */ /* 0x0003e20000100800 */
[----:B------:R-:W-:Y:S03]  /*93b0*/  SHF.R.S32.HI R0, RZ, 0x1f, R4 ;  /* 0x0000001fff007819 */ /* 0x000fe60000011404 */
[----:B------:R2:W3:Y:S02]  /*93c0*/  @!P1 LDG.E R5, [R2.64] ;  /* 0x0000000602059981 */ /* 0x0004e4000c1e1900 */
[----:B------:R-:W-:Y:S04]  /*93d0*/  IMAD R0, R0, c[0x0][0x1e0], RZ ;  /* 0x0000780000007a24 */ /* 0x000fe800078e02ff */
[C---:B------:R-:W-:Y:S02]  /*93e0*/  IMAD R0, R4.reuse, c[0x0][0x1e4], R0 ;  /* 0x0000790004007a24 */ /* 0x040fe400078e0200 */
[----:B--2---:R-:W-:Y:S04]  /*93f0*/  IMAD.WIDE.U32 R2, R4, c[0x0][0x1e0], RZ ;  /* 0x0000780004027a25 */ /* 0x004fe800078e00ff */
[----:B------:R-:W-:Y:S01]  /*9400*/  IMAD.IADD R3, R3, 0x1, R0 ;  /* 0x0000000103037824 */ /* 0x000fe200078e0200 */
[----:B---3--:R-:W-:Y:S01]  /*9410*/  SHF.R.S32.HI R0, RZ, 0x1f, R5 ;  /* 0x0000001fff007819 */ /* 0x008fe20000011405 */
[----:B------:R2:W-:Y:S02]  /*9420*/  STL [R1+0x28], R5 ;  /* 0x0000280501007387 */ /* 0x0005e40000100800 */
[C---:B------:R-:W-:Y:S04]  /*9430*/  IMAD.WIDE.U32 R2, R5.reuse, c[0x0][0x1f0], R2 ;  /* 0x00007c0005027a25 */ /* 0x040fe800078e0002 */
[----:B-1----:R-:W-:Y:S01]  /*9440*/  IMAD R4, R0, c[0x0][0x1f0], RZ ;  /* 0x00007c0000047a24 */ /* 0x002fe200078e02ff */
[----:B------:R-:W-:Y:S03]  /*9450*/  IADD3 R0, P0, R8, R2, RZ ;  /* 0x0000000208007210 */ /* 0x000fe60007f1e0ff */
[----:B------:R-:W-:Y:S05]  /*9460*/  IMAD R4, R5, c[0x0][0x1f4], R4 ;  /* 0x00007d0005047a24 */ /* 0x000fea00078e0204 */
[----:B------:R-:W-:Y:S02]  /*9470*/  IADD3.X R2, R6, R3, R4, P0, !PT ;  /* 0x0000000306027210 */ /* 0x000fe400007fe404 */
[C---:B------:R-:W-:Y:S04]  /*9480*/  LEA R9, P0, R0.reuse, c[0x0][0x1c8], 0x1 ;  /* 0x0000720000097a11 */ /* 0x040fe800078008ff */
[----:B------:R-:W-:Y:S02]  /*9490*/  LEA.HI.X R8, R0, c[0x0][0x1cc], R2, 0x1, P0 ;  /* 0x0000730000087a11 */ /* 0x000fe400000f0c02 */
[----:B--2---:R-:W-:Y:S04]  /*94a0*/  SHF.R.S32.HI R5, RZ, 0x1f, R7 ;  /* 0x0000001fff057819 */ /* 0x004fe80000011407 */
[----:B------:R-:W-:Y:S04]  /*94b0*/  LEA.HI R5, R5, R7, RZ, 0x3 ;  /* 0x0000000705057211 */ /* 0x000fe800078f18ff */
[----:B------:R-:W-:Y:S04]  /*94c0*/  SHF.R.S32.HI R5, RZ, 0x3, R5 ;  /* 0x00000003ff057819 */ /* 0x000fe80000011405 */
[----:B------:R-:W-:Y:S04]  /*94d0*/  IADD3 R5, -R5, 0x30, RZ ;  /* 0x0000003005057810 */ /* 0x000fe80007ffe1ff */
[----:B------:R-:W-:Y:S01]  /*94e0*/  ISETP.GE.AND P0, PT, R5, 0x1, PT ;  /* 0x000000010500780c */ /* 0x000fe20003f06270 */
[----:B------:R-:W-:-:S10]  /*94f0*/  BRA.DIV ~URZ, `(.L_x_513) ;  /* 0x000113c27f007947 */ /* 0x000fd4000b800000 */
[----:B------:R1:W2:Y:S02]  /*9500*/  SHFL.IDX PT, R4, R8, RZ, 0x181f ;  /* 0x00181fff08047589 */ /* 0x0002a400000e0000 */
.L_x_648:
[----:B------:R-:W-:-:S05]  /*9510*/  BRA.DIV ~URZ, `(.L_x_514) ;  /* 0x000114327f007947 */ /* 0x000fca000b800000 */
[----:B------:R3:W4:Y:S02]  /*9520*/  SHFL.IDX PT, R0, R9, RZ, 0x181f ;  /* 0x00181fff09007589 */ /* 0x00072400000e0000 */
.L_x_649:
        /* <DEDUP_REMOVED lines=13> */
[----:B-----5:R-:W-:Y:S05]  /*9600*/  @P0 IADD3 R6, P1, R0, R6, RZ ;  /* 0x0000000600060210 */ /* 0x020fea0007f3e0ff */
[----:B---3--:R-:W-:Y:S01]  /*9610*/  @P0 IMAD.X R7, R4, 0x1, R25, P1 ;  /* 0x0000000104070824 */ /* 0x008fe200008e0619 */
[----:B----4-:R-:W-:Y:S11]  /*9620*/  @P0 ISETP.GE.AND P1, PT, R3, c[0x0][0x1d4], PT ;  /* 0x0000750003000a0c */ /* 0x010ff60003f26270 */
[----:B------:R-:W-:Y:S02]  /*9630*/  @!UPT UIADD3 URZ, URZ, URZ, URZ ;  /* 0x0000003f3f3ff290 */ /* 0x000fe4000fffe03f */
[----:B------:R-:W-:Y:S01]  /*9640*/  @!PT LDS RZ, [RZ] ;  /* 0x00000000fffff984 */ /* 0x000fe20000000800 */
[----:B------:R-:W-:Y:S01]  /*9650*/  @!PT LDS RZ, [RZ] ;  /* 0x00000000fffff984 */ /* 0x000fe20000000800 */
[----:B------:R-:W-:Y:S01]  /*9660*/  @!PT LDS RZ, [RZ] ;  /* 0x00000000fffff984 */ /* 0x000fe20000000800 */
[----:B--2---:R2:W-:Y:S01]  /*9670*/  @P0 LDGSTS.E.BYPASS.LTC128B.128 [R16+0x14080], [R6.64], !P1 ;  /* 0x1408000006100fae */ /* 0x0045e2000c901d46 */
[----:B------:R-:W-:Y:S05]  /*9680*/  @P0 IADD3 R2, P1, R0, R2, RZ ;  /* 0x0000000200020210 */ /* 0x000fea0007f3e0ff */
[----:B------:R-:W-:Y:S01]  /*9690*/  @P0 IMAD.X R3, R4, 0x1, R24, P1 ;  /* 0x0000000104030824 */ /* 0x000fe200008e0618 */
[----:B------:R-:W-:Y:S11]  /*96a0*/  @P0 ISETP.GE.AND P1, PT, R23, c[0x0][0x1d4], PT ;  /* 0x0000750017000a0c */ /* 0x000ff60003f26270 */
[----:B------:R-:W-:Y:S02]  /*96b0*/  @!UPT UIADD3 URZ, URZ, URZ, URZ ;  /* 0x0000003f3f3ff290 */ /* 0x000fe4000fffe03f */
[----:B------:R3:W-:Y:S02]  /*96c0*/  @P0 LDGSTS.E.BYPASS.LTC128B.128 [R16+0x15880], [R2.64], !P1 ;  /* 0x1588000002100fae */ /* 0x0007e4000c901d46 */
[----:B---3--:R-:W-:Y:S05]  /*96d0*/  @P0 IADD3 R2, P1, R0, R22, RZ ;  /* 0x0000001600020210 */ /* 0x008fea0007f3e0ff */
        /* <DEDUP_REMOVED lines=8> */
[----:B------:R2:W-:Y:S01]  /*9760*/  @P0 LDGSTS.E.BYPASS.LTC128B.128 [R16+0x18880], [R2.64], !P1 ;  /* 0x1888000002100fae */ /* 0x0005e2000c901d46 */
[----:B------:R-:W-:Y:S01]  /*9770*/  ISETP.GE.AND P0, PT, R5, 0x21, PT ;  /* 0x000000210500780c */ /* 0x000fe20003f06270 */
[----:B------:R-:W-:-:S06]  /*9780*/  BRA.DIV ~URZ, `(.L_x_515) ;  /* 0x000112527f007947 */ /* 0x000fcc000b800000 */
[----:B------:R3:W4:Y:S04]  /*9790*/  SHFL.IDX PT, R4, R8, 0x1, 0x181f ;  /* 0x00381f0008047f89 */ /* 0x00072800000e0000 */
[----:B------:R3:W1:Y:S02]  /*97a0*/  SHFL.IDX PT, R0, R9, 0x1, 0x181f ;  /* 0x00381f0009007f89 */ /* 0x00066400000e0000 */
.L_x_650:
        /* <DEDUP_REMOVED lines=8> */
[----:B------:R-:W4:Y:S04]  /*9830*/  LDL R18, [R1+0x4c] ;  /* 0x00004c0001127983 */ /* 0x000f280000100800 */
[----:B------:R-:W4:Y:S04]  /*9840*/  LDL R17, [R1+0x64] ;  /* 0x0000640001117983 */ /* 0x000f280000100800 */
[----:B------:R-:W4:Y:S04]  /*9850*/  LDL R16, [R1+0xb8] ;  /* 0x0000b80001107983 */ /* 0x000f280000100800 */
[----:B------:R-:W4:Y:S04]  /*9860*/  LDL R9, [R1+0x50] ;  /* 0x0000500001097983 */ /* 0x000f280000100800 */
[----:B-1----:R-:W4:Y:S01]  /*9870*/  LDL R8, [R1+0x6c] ;  /* 0x00006c0001087983 */ /* 0x002f220000100800 */
[----:B--2---:R-:W-:Y:S05]  /*9880*/  @P0 IADD3 R6, P1, R0, R6, RZ ;  /* 0x0000000600060210 */ /* 0x004fea0007f3e0ff */
[----:B-----5:R-:W-:Y:S01]  /*9890*/  @P0 IMAD.X R7, R4, 0x1, R22, P1 ;  /* 0x0000000104070824 */ /* 0x020fe200008e0616 */
[----:B---3--:R-:W-:Y:S11]  /*98a0*/  @P0 ISETP.GE.AND P1, PT, R3, c[0x0][0x1d4], PT ;  /* 0x0000750003000a0c */ /* 0x008ff60003f26270 */
[----:B------:R-:W-:Y:S02]  /*98b0*/  @!UPT UIADD3 URZ, URZ, URZ, URZ ;  /* 0x0000003f3f3ff290 */ /* 0x000fe4000fffe03f */
[----:B------:R-:W-:Y:S01]  /*98c0*/  @!PT LDS RZ, [RZ] ;  /* 0x00000000fffff984 */ /* 0x000fe20000000800 */
[----:B------:R-:W-:Y:S01]  /*98d0*/  @!PT LDS RZ, [RZ] ;  /* 0x00000000fffff984 */ /* 0x000fe20000000800 */
[----:B------:R-:W-:Y:S01]  /*98e0*/  @!PT LDS RZ, [RZ] ;  /* 0x00000000fffff984 */ /* 0x000fe20000000800 */
[----:B----4-:R1:W-:Y:S01]  /*98f0*/  @P0 LDGSTS.E.BYPASS.LTC128B.128 [R5+0x15080], [R6.64], !P1 ;  /* 0x1508000006050fae */ /* 0x0103e2000c901d46 */
[----:B------:R-:W-:Y:S05]  /*9900*/  @P0 IADD3 R2, P1, R0, R2, RZ ;  /* 0x0000000200020210 */ /* 0x000fea0007f3e0ff */
[----:B------:R-:W-:Y:S01]  /*9910*/  @P0 IMAD.X R3, R4, 0x1, R21, P1 ;  /* 0x0000000104030824 */ /* 0x000fe200008e0615 */
[----:B------:R-:W-:Y:S11]  /*9920*/  @P0 ISETP.GE.AND P1, PT, R20, c[0x0][0x1d4], PT ;  /* 0x0000750014000a0c */ /* 0x000ff60003f26270 */
[----:B------:R-:W-:Y:S02]  /*9930*/  @!UPT UIADD3 URZ, URZ, URZ, URZ ;  /* 0x0000003f3f3ff290 */ /* 0x000fe4000fffe03f */
[----:B------:R2:W-:Y:S02]  /*9940*/  @P0 LDGSTS.E.BYPASS.LTC128B.128 [R5+0x16880], [R2.64], !P1 ;  /* 0x1688000002050fae */ /* 0x0005e4000c901d46 */
[----:B--2---:R-:W-:Y:S05]  /*9950*/  @P0 IADD3 R2, P1, R0, R19, RZ ;  /* 0x0000001300020210 */ /* 0x004fea0007f3e0ff */
        /* <DEDUP_REMOVED lines=9> */
.L_x_512:
[----:B------:R-:W-:Y:S05]  /*99f0*/  BSYNC B0 ;  /* 0x0000000000007941 */ /* 0x000fea0003800000 */
.L_x_511:
[----:B-1----:R-:W2:Y:S01]  /*9a00*/  LDL R5, [R1+0xb0] ;  /* 0x0000b00001057983 */ /* 0x002ea20000100800 */
[----:B------:R-:W-:Y:S01]  /*9a10*/  IMAD.MOV.U32 R7, RZ, RZ, c[0x0][0x2c4] ;  /* 0x0000b100ff077624 */ /* 0x000fe200078e00ff */
[----:B------:R-:W-:Y:S02]  /*9a20*/  LOP3.LUT R8, RZ, c[0x0][0x324], RZ, 0x33, !PT ;  /* 0x0000c900ff087a12 */ /* 0x000fe400078e33ff */
[----:B------:R-:W2:Y:S02]  /*9a30*/  LDL R2, [R1+0xb4] ;  /* 0x0000b40001027983 */ /* 0x000ea40000100800 */
[----:B------:R-:W-:Y:S02]  /*9a40*/  ISETP.NE.AND P0, PT, R7, 0x1, PT ;  /* 0x000000010700780c */ /* 0x000fe40003f05270 */
[----:B------:R-:W3:Y:S04]  /*9a50*/  LDL R0, [R1+0x3c] ;  /* 0x00003c0001007983 */ /* 0x000ee80000100800 */
[----:B------:R-:W4:Y:S04]  /*9a60*/  LDL R6, [R1+0x7c] ;  /* 0x00007c0001067983 */ /* 0x000f280000100800 */
[----:B------:R-:W5:Y:S04]  /*9a70*/  LDL R4, [R1+0x78] ;  /* 0x0000780001047983 */ /* 0x000f680000100800 */
[----:B------:R-:W5:Y:S04]  /*9a80*/  LDL R3, [R1+0x74] ;  /* 0x0000740001037983 */ /* 0x000f680000100800 */
[----:B------:R-:W0:Y:S01]  /*9a90*/  LDGDEPBAR ;  /* 0x00000000000079af */ /* 0x000e220000000000 */
[----:B--2---:R-:W-:Y:S02]  /*9aa0*/  IMAD.IADD R5, R2, 0x1, R5 ;  /* 0x0000000102057824 */ /* 0x004fe400078e0205 */
[----:B---3--:R-:W-:Y:S02]  /*9ab0*/  IMAD R0, R0, -0x30, RZ ;  /* 0xffffffd000007824 */ /* 0x008fe400078e02ff */
[----:B------:R-:W-:Y:S05]  /*9ac0*/  @P0 IMAD.HI.U32 R2, R5, c[0x0][0x2c8], RZ ;  /* 0x0000b20005020a27 */ /* 0x000fea00078e00ff */
[----:B------:R-:W-:Y:S02]  /*9ad0*/  @P0 SHF.R.U32.HI R5, RZ, c[0x0][0x2cc], R2 ;  /* 0x0000b300ff050a19 */ /* 0x000fe40000011602 */
[----:B----4-:R-:W-:Y:S04]  /*9ae0*/  IADD3 R2, -R6, 0x1, R0 ;  /* 0x0000000106027810 */ /* 0x010fe80007ffe100 */
[----:B-----5:R-:W-:Y:S04]  /*9af0*/  IADD3 R6, -R3, R2, R4 ;  /* 0x0000000203067210 */ /* 0x020fe80007ffe104 */
[----:B------:R-:W-:Y:S01]  /*9b00*/  IADD3 R7, R6, c[0x0][0x328], RZ ;  /* 0x0000ca0006077a10 */ /* 0x000fe20007ffe0ff */
[----:B------:R-:W-:-:S05]  /*9b10*/  BRA.DIV ~URZ, `(.L_x_516) ;  /* 0x00010fd27f007947 */ /* 0x000fca000b800000 */
[----:B------:R1:W2:Y:S02]  /*9b20*/  SHFL.IDX PT, R4, R5, RZ, 0x1c1f ;  /* 0x001c1fff05047589 */ /* 0x0002a400000e0000 */
.L_x_651:
[-C--:B--2---:R-:W-:Y:S01]  /*9b30*/  IADD3 R3, R7, R4.reuse, RZ ;  /* 0x0000000407037210 */ /* 0x084fe20007ffe0ff */
[----:B------:R-:W-:Y:S02]  /*9b40*/  IMAD.MOV.U32 R2, RZ, RZ, c[0x0][0x32c] ;  /* 0x0000cb00ff027624 */ /* 0x000fe400078e00ff */
[----:B------:R-:W-:Y:S03]  /*9b50*/  IMAD.IADD R6, R8, 0x1, R6 ;  /* 0x0000000108067824 */ /* 0x000fe600078e0206 */
[----:B------:R-:W-:Y:S02]  /*9b60*/  ISETP.GE.AND P0, PT, R2, 0x1, PT ;  /* 0x000000010200780c */ /* 0x000fe40003f06270 */
[----:B------:R-:W-:Y:S11]  /*9b70*/  IADD3 R2, R6, R4, RZ ;  /* 0x0000000406027210 */ /* 0x000ff60007ffe0ff */
[----:B------:R-:W-:-:S05]  /*9b80*/  @!P0 BRA `(.L_x_517) ;  /* 0x000001b000008947 */ /* 0x000fca0003800000 */
[----:B------:R-:W2:Y:S01]  /*9b90*/  LDL R16, [R1+0x78] ;  /* 0x0000780001107983 */ /* 0x000ea20000100800 */
[----:B------:R-:W-:Y:S03]  /*9ba0*/  BSSY B0, `(.L_x_518) ;  /* 0x0000013000007945 */ /* 0x000fe60003800000 */
[----:B------:R-:W2:Y:S02]  /*9bb0*/  LDL R9, [R1+0x74] ;  /* 0x0000740001097983 */ /* 0x000ea40000100800 */
[----:B--2---:R-:W-:Y:S04]  /*9bc0*/  IADD3 R4, -R9, R16, R4 ;  /* 0x0000001009047210 */ /* 0x004fe80007ffe104 */
        /* <DEDUP_REMOVED lines=11> */
.L_x_519:
[----:B------:R-:W-:Y:S04]  /*9c80*/  MOV R8, 0x1 ;  /* 0x0000000100087802 */ /* 0x000fe80000000f00 */
[----:B------:R-:W-:Y:S11]  /*9c90*/  ISETP.NE.AND P0, PT, R8, c[0x0][0x32c], PT ;  /* 0x0000cb0008007a0c */ /* 0x000ff60003f05270 */
[----:B------:R-:W-:Y:S02]  /*9ca0*/  @!UPT UIADD3 URZ, URZ, URZ, URZ ;  /* 0x0000003f3f3ff290 */ /* 0x000fe4000fffe03f */
[----:B------:R-:W-:Y:S05]  /*9cb0*/  @P0 IMAD.HI.U32 R8, R4, c[0x0][0x330], RZ ;  /* 0x0000cc0004080a27 */ /* 0x000fea00078e00ff */
[----:B------:R-:W-:Y:S02]  /*9cc0*/  @P0 SHF.R.U32.HI R4, RZ, c[0x0][0x334], R8 ;  /* 0x0000cd00ff040a19 */ /* 0x000fe40000011608 */
.L_x_520:
[----:B------:R-:W-:Y:S05]  /*9cd0*/  BSYNC B0 ;  /* 0x0000000000007941 */ /* 0x000fea0003800000 */
.L_x_518:
[----:B------:R-:W2:Y:S02]  /*9ce0*/  LDL R8, [R1+0x7c] ;  /* 0x00007c0001087983 */ /* 0x000ea40000100800 */
[----:B--2---:R-:W-:Y:S04]  /*9cf0*/  IMAD.IADD R8, R0, 0x1, -R8 ;  /* 0x0000000100087824 */ /* 0x004fe800078e0a08 */
[----:B------:R-:W-:Y:S05]  /*9d00*/  IMAD R4, R4, c[0x0][0x32c], R8 ;  /* 0x0000cb0004047a24 */ /* 0x000fea00078e0208 */
[----:B------:R-:W-:Y:S02]  /*9d10*/  IMNMX R2, R2, R4, !PT ;  /* 0x0000000402027217 */ /* 0x000fe40007800200 */
[----:B------:R-:W-:Y:S04]  /*9d20*/  IADD3 R4, R4, c[0x0][0x32c], RZ ;  /* 0x0000cb0004047a10 */ /* 0x000fe80007ffe0ff */
[----:B------:R-:W-:Y:S02]  /*9d30*/  IMNMX R3, R3, R4, PT ;  /* 0x0000000403037217 */ /* 0x000fe40003800200 */
.L_x_517:
[C---:B------:R-:W-:Y:S01]  /*9d40*/  ISETP.GE.AND P0, PT, R0.reuse, 0x1, PT ;  /* 0x000000010000780c */ /* 0x040fe20003f06270 */
[----:B------:R-:W2:Y:S01]  /*9d50*/  LDL.LU R4, [R1+0x18] ;  /* 0x0000180001047983 */ /* 0x000ea20000300800 */
[C---:B------:R-:W-:Y:S02]  /*9d60*/  ISETP.GE.AND P1, PT, R0.reuse, 0x2, PT ;  /* 0x000000020000780c */ /* 0x040fe40003f26270 */
[C---:B------:R-:W-:Y:S02]  /*9d70*/  ISETP.GE.AND P6, PT, R0.reuse, 0x12, PT ;  /* 0x000000120000780c */ /* 0x040fe40003fc6270 */
[C---:B------:R-:W-:Y:S02]  /*9d80*/  ISETP.GE.AND P5, PT, R0.reuse, 0x19, PT ;  /* 0x000000190000780c */ /* 0x040fe40003fa6270 */
[C---:B------:R-:W-:Y:S02]  /*9d90*/  ISETP.GE.AND P4, PT, R0.reuse, 0x1a, PT ;  /* 0x0000001a0000780c */ /* 0x040fe40003f86270 */
[C---:B------:R-:W-:Y:S02]  /*9da0*/  ISETP.GE.AND P3, PT, R0.reuse, 0x21, PT ;  /* 0x000000210000780c */ /* 0x040fe40003f66270 */
[----:B------:R-:W-:Y:S02]  /*9db0*/  ISETP.GE.AND P2, PT, R0, 0x22, PT ;  /* 0x000000220000780c */ /* 0x000fe40003f46270 */
[----:B--2---:R-:W-:Y:S04]  /*9dc0*/  LOP3.LUT R4, R4, 0xffffffef, RZ, 0xc0, !PT ;  /* 0xffffffef04047812 */ /* 0x004fe800078ec0ff */
[----:B------:R-:W-:Y:S02]  /*9dd0*/  @P0 LOP3.LUT R4, R4, 0x10, RZ, 0xfc, !PT ;  /* 0x0000001004040812 */ /* 0x000fe400078efcff */
[----:B------:R-:W-:Y:S02]  /*9de0*/  ISETP.GT.AND P0, PT, R2, RZ, !P0 ;  /* 0x000000ff0200720c */ /* 0x000fe40004704270 */
[----:B------:R-:W-:Y:S02]  /*9df0*/  LOP3.LUT R4, R4, 0xfffffff7, RZ, 0xc0, !PT ;  /* 0xfffffff704047812 */ /* 0x000fe400078ec0ff */
[C---:B------:R-:W-:Y:S02]  /*9e00*/  ISETP.LT.OR P0, PT, R3.reuse, 0x1, P0 ;  /* 0x000000010300780c */ /* 0x040fe40000701670 */
[----:B------:R-:W-:Y:S02]  /*9e10*/  @P1 LOP3.LUT R4, R4, 0x8, RZ, 0xfc, !PT ;  /* 0x0000000804041812 */ /* 0x000fe400078efcff */
[----:B------:R-:W-:Y:S02]  /*9e20*/  FSEL R18, R176, -INF , !P0 ;  /* 0xff800000b0127808 */ /* 0x000fe40004000000 */
[----:B------:R-:W-:Y:S02]  /*9e30*/  ISETP.GT.AND P0, PT, R2, 0x1, !P1 ;  /* 0x000000010200780c */ /* 0x000fe40004f04270 */
[----:B------:R-:W-:Y:S02]  /*9e40*/  ISETP.GE.AND P1, PT, R0, 0x9, PT ;  /* 0x000000090000780c */ /* 0x000fe40003f26270 */
[----:B------:R-:W-:Y:S02]  /*9e50*/  ISETP.LT.OR P0, PT, R3, 0x2, P0 ;  /* 0x000000020300780c */ /* 0x000fe40000701670 */
[----:B------:R-:W-:Y:S02]  /*9e60*/  LOP3.LUT R4, R4, 0xfffffffb, RZ, 0xc0, !PT ;  /* 0xfffffffb04047812 */ /* 0x000fe400078ec0ff */
[----:B------:R-:W-:Y:S02]  /*9e70*/  FSEL R168, R175, -INF , !P0 ;  /* 0xff800000afa87808 */ /* 0x000fe40004000000 */
[----:B------:R-:W-:Y:S04]  /*9e80*/  ISETP.GT.AND P0, PT, R2, 0x8, !P1 ;  /* 0x000000080200780c */ /* 0x000fe80004f04270 */
[C---:B------:R-:W-:Y:S02]  /*9e90*/  ISETP.LT.OR P0, PT, R3.reuse, 0x9, P0 ;  /* 0x000000090300780c */ /* 0x040fe40000701670 */
[----:B------:R-:W-:Y:S02]  /*9ea0*/  @P1 LOP3.LUT R4, R4, 0x4, RZ, 0xfc, !PT ;  /* 0x0000000404041812 */ /* 0x000fe400078efcff */
[----:B------:R-:W-:Y:S02]  /*9eb0*/  ISETP.GE.AND P1, PT, R0, 0xa, PT ;  /* 0x0000000a0000780c */ /* 0x000fe40003f26270 */
[----:B------:R-:W-:Y:S02]  /*9ec0*/  FSEL R132, R132, -INF , !P0 ;  /* 0xff80000084847808 */ /* 0x000fe40004000000 */
[----:B------:R-:W-:Y:S02]  /*9ed0*/  LOP3.LUT R4, R4, 0xfffffffd, RZ, 0xc0, !PT ;  /* 0xfffffffd04047812 */ /* 0x000fe400078ec0ff */
[----:B------:R-:W-:Y:S04]  /*9ee0*/  ISETP.GT.AND P0, PT, R2, 0x9, !P1 ;  /* 0x000000090200780c */ /* 0x000fe80004f04270 */
[C---:B------:R-:W-:Y:S03]  /*9ef0*/  ISETP.LT.OR P0, PT, R3.reuse, 0xa, P0 ;  /* 0x0000000a0300780c */ /* 0x040fe60000701670 */
[----:B------:R-:W-:Y:S02]  /*9f00*/  @P1 LOP3.LUT R4, R4, 0x2, RZ, 0xfc, !PT ;  /* 0x0000000204041812 */ /* 0x000fe400078efcff */
[----:B------:R-:W-:Y:S02]  /*9f10*/  ISETP.GE.AND P1, PT, R0, 0x11, PT ;  /* 0x000000110000780c */ /* 0x000fe40003f26270 */
[----:B------:R-:W-:Y:S02]  /*9f20*/  FSEL R27, R172, -INF , !P0 ;  /* 0xff800000ac1b7808 */ /* 0x000fe40004000000 */
[----:B------:R-:W-:Y:S02]  /*9f30*/  ISETP.GT.AND P0, PT, R2, 0x10, !P1 ;  /* 0x000000100200780c */ /* 0x000fe40004f04270 */
[----:B------:R-:W-:Y:S02]  /*9f40*/  LOP3.LUT R4, R4, 0xfffffffe, RZ, 0xc0, !PT ;  /* 0xfffffffe04047812 */ /* 0x000fe400078ec0ff */
[----:B------:R-:W-:Y:S04]  /*9f50*/  ISETP.LT.OR P0, PT, R3, 0x11, P0 ;  /* 0x000000110300780c */ /* 0x000fe80000701670 */
[----:B------:R-:W-:Y:S02]  /*9f60*/  FSEL R26, R169, -INF , !P0 ;  /* 0xff800000a91a7808 */ /* 0x000fe40004000000 */
[----:B------:R-:W-:Y:S02]  /*9f70*/  ISETP.GT.AND P0, PT, R2, 0x11, !P6 ;  /* 0x000000110200780c */ /* 0x000fe40007704270 */
[----:B------:R-:W-:Y:S02]  /*9f80*/  @P1 LOP3.LUT R4, R4, 0x1, RZ, 0xfc, !PT ;  /* 0x0000000104041812 */ /* 0x000fe400078efcff */
[----:B------:R-:W-:Y:S02]  /*9f90*/  ISETP.LT.OR P0, PT, R3, 0x12, P0 ;  /* 0x000000120300780c */ /* 0x000fe40000701670 */
[----:B------:R-:W-:Y:S02]  /*9fa0*/  ISETP.GE.AND P1, PT, R0, 0x29, PT ;  /* 0x000000290000780c */ /* 0x000fe40003f26270 */
[----:B------:R-:W-:Y:S02]  /*9fb0*/  FSEL R25, R133, -INF , !P0 ;  /* 0xff80000085197808 */ /* 0x000fe40004000000 */
[----:B------:R-:W-:Y:S02]  /*9fc0*/  ISETP.GT.AND P0, PT, R2, 0x18, !P5 ;  /* 0x000000180200780c */ /* 0x000fe40006f04270 */
[----:B------:R-:W-:Y:S02]  /*9fd0*/  LOP3.LUT R4, R4, 0xffffffdf, RZ, 0xc0, !PT ;  /* 0xffffffdf04047812 */ /* 0x000fe400078ec0ff */
[----:B------:R-:W-:Y:S04]  /*9fe0*/  ISETP.LT.OR P0, PT, R3, 0x19, P0 ;  /* 0x000000190300780c */ /* 0x000fe80000701670 */
[----:B------:R-:W-:Y:S02]  /*9ff0*/  FSEL R24, R15, -INF , !P0 ;  /* 0xff8000000f187808 */ /* 0x000fe40004000000 */
[----:B------:R-:W-:Y:S04]  /*a000*/  ISETP.GT.AND P0, PT, R2, 0x19, !P4 ;  /* 0x000000190200780c */ /* 0x000fe80006704270 */
[C---:B------:R-:W-:Y:S04]  /*a010*/  ISETP.LT.OR P0, PT, R3.reuse, 0x1a, P0 ;  /* 0x0000001a0300780c */ /* 0x040fe80000701670 */
[----:B------:R-:W-:Y:S02]  /*a020*/  FSEL R23, R14, -INF , !P0 ;  /* 0xff8000000e177808 */ /* 0x000fe40004000000 */
[C---:B------:R-:W-:Y:S04]  /*a030*/  ISETP.GT.AND P0, PT, R2.reuse, 0x20, !P3 ;  /* 0x000000200200780c */ /* 0x040fe80005f04270 */
[----:B------:R-:W-:Y:S04]  /*a040*/  ISETP.LT.OR P0, PT, R3, 0x21, P0 ;  /* 0x000000210300780c */ /* 0x000fe80000701670 */
[----:B------:R-:W-:Y:S02]  /*a050*/  FSEL R22, R13, -INF , !P0 ;  /* 0xff8000000d167808 */ /* 0x000fe40004000000 */
[----:B------:R-:W-:Y:S04]  /*a060*/  ISETP.GT.AND P0, PT, R2, 0x21, !P2 ;  /* 0x000000210200780c */ /* 0x000fe80005704270 */
[C---:B------:R-:W-:Y:S04]  /*a070*/  ISETP.LT.OR P0, PT, R3.reuse, 0x22, P0 ;  /* 0x000000220300780c */ /* 0x040fe80000701670 */
[----:B------:R-:W-:Y:S02]  /*a080*/  FSEL R21, R12, -INF , !P0 ;  /* 0xff8000000c157808 */ /* 0x000fe40004000000 */
[----:B------:R-:W-:Y:S04]  /*a090*/  ISETP.GT.AND P0, PT, R2, 0x28, !P1 ;  /* 0x000000280200780c */ /* 0x000fe80004f04270 */
[----:B------:R-:W-:Y:S04]  /*a0a0*/  ISETP.LT.OR P0, PT, R3, 0x29, P0 ;  /* 0x000000290300780c */ /* 0x000fe80000701670 */
[----:B------:R-:W-:Y:S02]  /*a0b0*/  FSEL R20, R11, -INF , !P0 ;  /* 0xff8000000b147808 */ /* 0x000fe40004000000 */
[----:B------:R-:W-:Y:S11]  /*a0c0*/  ISETP.GE.AND P0, PT, R0, 0x2a, PT ;  /* 0x0000002a0000780c */ /* 0x000ff60003f06270 */
[----:B------:R-:W-:Y:S02]  /*a0d0*/  @!UPT UIADD3 URZ, URZ, URZ, URZ ;  /* 0x0000003f3f3ff290 */ /* 0x000fe4000fffe03f */
[----:B------:R-:W-:Y:S02]  /*a0e0*/  @P0 LOP3.LUT R4, R4, 0x20, RZ, 0xfc, !PT ;  /* 0x0000002004040812 */ /* 0x000fe400078efcff */
[----:B------:R-:W-:Y:S03]  /*a0f0*/  ISETP.GT.AND P0, PT, R2, 0x29, !P0 ;  /* 0x000000290200780c */ /* 0x000fe60004704270 */
[----:B------:R2:W-:Y:S01]  /*a100*/  STL [R1+0x18], R4 ;  /* 0x0000180401007387 */ /* 0x0005e20000100800 */
[----:B------:R-:W-:Y:S04]  /*a110*/  ISETP.LT.OR P0, PT, R3, 0x2a, P0 ;  /* 0x0000002a0300780c */ /* 0x000fe80000701670 */
[----:B------:R-:W-:Y:S01]  /*a120*/  FSEL R19, R10, -INF , !P0 ;  /* 0xff8000000a137808 */ /* 0x000fe20004000000 */
[----:B------:R-:W-:-:S06]  /*a130*/  BRA.DIV ~URZ, `(.L_x_521) ;  /* 0x00010a427f007947 */ /* 0x000fcc000b800000 */
[----:B--2---:R2:W3:Y:S02]  /*a140*/  SHFL.IDX PT, R4, R5, 0x1, 0x1c1f ;  /* 0x003c1f0005047f89 */ /* 0x0044e400000e0000 */
.L_x_652:
[----:B---3--:R-:W-:Y:S01]  /*a150*/  IADD3 R3, R7, R4, RZ ;  /* 0x0000000407037210 */ /* 0x008fe20007ffe0ff */
[----:B------:R-:W-:Y:S05]  /*a160*/  IMAD.MOV.U32 R2, RZ, RZ, c[0x0][0x32c] ;  /* 0x0000cb00ff027624 */ /* 0x000fea00078e00ff */
[----:B------:R-:W-:Y:S01]  /*a170*/  ISETP.GE.AND P0, PT, R2, 0x1, PT ;  /* 0x000000010200780c */ /* 0x000fe20003f06270 */
[----:B------:R-:W-:Y:S11]  /*a180*/  IMAD.IADD R2, R6, 0x1, R4 ;  /* 0x0000000106027824 */ /* 0x000ff600078e0204 */
[----:B------:R-:W-:Y:S01]  /*a190*/  @!UPT UIADD3 URZ, URZ, URZ, URZ ;  /* 0x0000003f3f3ff290 */ /* 0x000fe2000fffe03f */
[----:B------:R-:W-:-:S05]  /*a1a0*/  @!P0 BRA `(.L_x_522) ;  /* 0x000001b000008947 */ /* 0x000fca0003800000 */
[----:B------:R-:W3:Y:S01]  /*a1b0*/  LDL R8, [R1+0x78] ;  /* 0x0000780001087983 */ /* 0x000ee20000100800 */
[----:B------:R-:W-:Y:S03]  /*a1c0*/  BSSY B0, `(.L_x_523) ;  /* 0x0000013000007945 */ /* 0x000fe60003800000 */
[----:B-12---:R-:W3:Y:S02]  /*a1d0*/  LDL R5, [R1+0x74] ;  /* 0x0000740001057983 */ /* 0x006ee40000100800 */
[----:B---3--:R-:W-:Y:S04]  /*a1e0*/  IADD3 R4, -R5, R8, R4 ;  /* 0x0000000805047210 */ /* 0x008fe80007ffe104 */
        /* <DEDUP_REMOVED lines=11> */
.L_x_524:
[----:B------:R-:W-:Y:S04]  /*a2a0*/  MOV R5, 0x1 ;  /* 0x0000000100057802 */ /* 0x000fe80000000f00 */
[----:B------:R-:W-:Y:S11]  /*a2b0*/  ISETP.NE.AND P0, PT, R5, c[0x0][0x32c], PT ;  /* 0x0000cb0005007a0c */ /* 0x000ff60003f05270 */
[----:B------:R-:W-:Y:S02]  /*a2c0*/  @!UPT UIADD3 URZ, URZ, URZ, URZ ;  /* 0x0000003f3f3ff290 */ /* 0x000fe4000fffe03f */
[----:B------:R-:W-:Y:S05]  /*a2d0*/  @P0 IMAD.HI.U32 R5, R4, c[0x0][0x330], RZ ;  /* 0x0000cc0004050a27 */ /* 0x000fea00078e00ff */
[----:B------:R-:W-:Y:S02]  /*a2e0*/  @P0 SHF.R.U32.HI R4, RZ, c[0x0][0x334], R5 ;  /* 0x0000cd00ff040a19 */ /* 0x000fe40000011605 */
.L_x_525:
[----:B------:R-:W-:Y:S05]  /*a2f0*/  BSYNC B0 ;  /* 0x0000000000007941 */ /* 0x000fea0003800000 */
.L_x_523:
[----:B------:R-:W2:Y:S02]  /*a300*/  LDL R5, [R1+0x7c] ;  /* 0x00007c0001057983 */ /* 0x000ea40000100800 */
[----:B--2---:R-:W-:Y:S04]  /*a310*/  IMAD.IADD R0, R0, 0x1, -R5 ;  /* 0x0000000100007824 */ /* 0x004fe800078e0a05 */
[----:B------:R-:W-:Y:S05]  /*a320*/  IMAD R0, R4, c[0x0][0x32c], R0 ;  /* 0x0000cb0004007a24 */ /* 0x000fea00078e0200 */
[----:B------:R-:W-:Y:S02]  /*a330*/  IMNMX R2, R2, R0, !PT ;  /* 0x0000000002027217 */ /* 0x000fe40007800200 */
[----:B------:R-:W-:Y:S04]  /*a340*/  IADD3 R0, R0, c[0x0][0x32c], RZ ;  /* 0x0000cb0000007a10 */ /* 0x000fe80007ffe0ff */
[----:B------:R-:W-:Y:S02]  /*a350*/  IMNMX R3, R3, R0, PT ;  /* 0x0000000003037217 */ /* 0x000fe40003800200 */
.L_x_522:
[----:B------:R-:W-:Y:S01]  /*a360*/  ISETP.GT.AND P1, PT, R2, 0x28, !P1 ;  /* 0x000000280200780c */ /* 0x000fe20004f24270 */
[----:B------:R-:W3:Y:S03]  /*a370*/  LDL.LU R6, [R1+0x34] ;  /* 0x0000340001067983 */ /* 0x000ee60000300800 */
[----:B------:R-:W-:Y:S01]  /*a380*/  ISETP.LT.OR P1, PT, R3, 0x29, P1 ;  /* 0x000000290300780c */ /* 0x000fe20000f21670 */
[----:B------:R-:W4:Y:S03]  /*a390*/  LDL.LU R7, [R1+0x30] ;  /* 0x0000300001077983 */ /* 0x000f260000300800 */
[----:B------:R-:W-:Y:S01]  /*a3a0*/  FSEL R8, R177, -INF , !P1 ;  /* 0xff800000b1087808 */ /* 0x000fe20004800000 */
[----:B-12---:R-:W2:Y:S04]  /*a3b0*/  LDL.LU R5, [R1+0x2c] ;  /* 0x00002c0001057983 */ /* 0x006ea80000300800 */
[----:B------:R-:W5:Y:S04]  /*a3c0*/  LDL.LU R4, [R1+0x24] ;  /* 0x0000240001047983 */ /* 0x000f680000300800 */
[----:B------:R-:W2:Y:S02]  /*a3d0*/  LDL R0, [R1+0x18] ;  /* 0x0000180001007983 */ /* 0x000ea40000100800 */
[----:B--2---:R-:W-:Y:S04]  /*a3e0*/  LOP3.LUT P0, RZ, R0, 0x10, RZ, 0xc0, !PT ;  /* 0x0000001000ff7812 */ /* 0x004fe8000780c0ff */
[----:B------:R-:W-:Y:S04]  /*a3f0*/  ISETP.GT.AND P0, PT, R2, RZ, !P0 ;  /* 0x000000ff0200720c */ /* 0x000fe80004704270 */
[C---:B------:R-:W-:Y:S04]  /*a400*/  ISETP.LT.OR P0, PT, R3.reuse, 0x1, P0 ;  /* 0x000000010300780c */ /* 0x040fe80000701670 */
[----:B---3--:R-:W-:Y:S02]  /*a410*/  FSEL R6, R6, -INF , !P0 ;  /* 0xff80000006067808 */ /* 0x008fe40004000000 */
[----:B------:R-:W-:Y:S04]  /*a420*/  LOP3.LUT P0, RZ, R0, 0x8, RZ, 0xc0, !PT ;  /* 0x0000000800ff7812 */ /* 0x000fe8000780c0ff */
[----:B------:R-:W-:Y:S04]  /*a430*/  ISETP.GT.AND P0, PT, R2, 0x1, !P0 ;  /* 0x000000010200780c */ /* 0x000fe80004704270 */
[----:B------:R-:W-:Y:S04]  /*a440*/  ISETP.LT.OR P0, PT, R3, 0x2, P0 ;  /* 0x000000020300780c */ /* 0x000fe80000701670 */
[----:B----4-:R-:W-:Y:S02]  /*a450*/  FSEL R17, R7, -INF , !P0 ;  /* 0xff80000007117808 */ /* 0x010fe40004000000 */
[----:B------:R-:W-:Y:S04]  /*a460*/  LOP3.LUT P0, RZ, R0, 0x4, RZ, 0xc0, !PT ;  /* 0x0000000400ff7812 */ /* 0x000fe8000780c0ff */
[----:B------:R-:W-:Y:S04]  /*a470*/  ISETP.GT.AND P0, PT, R2, 0x8, !P0 ;  /* 0x000000080200780c */ /* 0x000fe80004704270 */
[----:B------:R-:W-:Y:S04]  /*a480*/  ISETP.LT.OR P0, PT, R3, 0x9, P0 ;  /* 0x000000090300780c */ /* 0x000fe80000701670 */
[----:B------:R-:W-:Y:S02]  /*a490*/  FSEL R16, R5, -INF , !P0 ;  /* 0xff80000005107808 */ /* 0x000fe40004000000 */
[----:B------:R-:W-:Y:S04]  /*a4a0*/  LOP3.LUT P0, RZ, R0, 0x2, RZ, 0xc0, !PT ;  /* 0x0000000200ff7812 */ /* 0x000fe8000780c0ff */
[----:B------:R-:W-:Y:S04]  /*a4b0*/  ISETP.GT.AND P0, PT, R2, 0x9, !P0 ;  /* 0x000000090200780c */ /* 0x000fe80004704270 */
[C---:B------:R-:W-:Y:S04]  /*a4c0*/  ISETP.LT.OR P0, PT, R3.reuse, 0xa, P0 ;  /* 0x0000000a0300780c */ /* 0x040fe80000701670 */
[----:B-----5:R-:W-:Y:S02]  /*a4d0*/  FSEL R15, R4, -INF , !P0 ;  /* 0xff800000040f7808 */ /* 0x020fe40004000000 */
[----:B------:R-:W-:Y:S01]  /*a4e0*/  LOP3.LUT P0, RZ, R0, 0x1, RZ, 0xc0, !PT ;  /* 0x0000000100ff7812 */ /* 0x000fe2000780c0ff */
[----:B------:R-:W2:Y:S03]  /*a4f0*/  LDL.LU R4, [R1+0x20] ;  /* 0x0000200001047983 */ /* 0x000ea60000300800 */
[C---:B------:R-:W-:Y:S04]  /*a500*/  ISETP.GT.AND P0, PT, R2.reuse, 0x10, !P0 ;  /* 0x000000100200780c */ /* 0x040fe80004704270 */
[----:B------:R-:W-:Y:S04]  /*a510*/  ISETP.LT.OR P0, PT, R3, 0x11, P0 ;  /* 0x000000110300780c */ /* 0x000fe80000701670 */
[----:B------:R-:W-:Y:S02]  /*a520*/  FSEL R14, R179, -INF , !P0 ;  /* 0xff800000b30e7808 */ /* 0x000fe40004000000 */
[----:B------:R-:W-:Y:S02]  /*a530*/  ISETP.GT.AND P0, PT, R2, 0x11, !P6 ;  /* 0x000000110200780c */ /* 0x000fe40007704270 */
[----:B------:R-:W-:Y:S02]  /*a540*/  LOP3.LUT P6, RZ, R0, 0x20, RZ, 0xc0, !PT ;  /* 0x0000002000ff7812 */ /* 0x000fe400078cc0ff */
[C---:B------:R-:W-:Y:S02]  /*a550*/  ISETP.LT.OR P0, PT, R3.reuse, 0x12, P0 ;  /* 0x000000120300780c */ /* 0x040fe40000701670 */
[----:B------:R-:W-:Y:S02]  /*a560*/  FMNMX.FTZ R0, R18, R134, !PT ;  /* 0x0000008612007209 */ /* 0x000fe40007810000 */
[----:B------:R-:W-:Y:S02]  /*a570*/  FSEL R13, R178, -INF , !P0 ;  /* 0xff800000b20d7808 */ /* 0x000fe40004000000 */
[----:B------:R-:W-:Y:S02]  /*a580*/  ISETP.GT.AND P0, PT, R2, 0x18, !P5 ;  /* 0x000000180200780c */ /* 0x000fe40006f04270 */
[----:B------:R-:W-:Y:S02]  /*a590*/  FMNMX.FTZ R0, R168, R0, !PT ;  /* 0x00000000a8007209 */ /* 0x000fe40007810000 */
[----:B------:R-:W-:Y:S02]  /*a5a0*/  ISETP.LT.OR P0, PT, R3, 0x19, P0 ;  /* 0x000000190300780c */ /* 0x000fe40000701670 */
        /* <DEDUP_REMOVED lines=12> */
[----:B------:R-:W-:Y:S04]  /*a670*/  ISETP.GT.AND P0, PT, R2, 0x21, !P2 ;  /* 0x000000210200780c */ /* 0x000fe80005704270 */
[----:B------:R-:W-:Y:S04]  /*a680*/  ISETP.LT.OR P0, PT, R3, 0x22, P0 ;  /* 0x000000220300780c */ /* 0x000fe80000701670 */
[----:B------:R-:W-:Y:S02]  /*a690*/  FSEL R9, R170, -INF , !P0 ;  /* 0xff800000aa097808 */ /* 0x000fe40004000000 */
[----:B------:R-:W-:Y:S02]  /*a6a0*/  ISETP.GT.AND P0, PT, R2, 0x29, !P6 ;  /* 0x000000290200780c */ /* 0x000fe40007704270 */
[----:B------:R-:W-:Y:S02]  /*a6b0*/  FMNMX.FTZ R2, R23, R0, !PT ;  /* 0x0000000017027209 */ /* 0x000fe40007810000 */
[----:B------:R-:W-:Y:S02]  /*a6c0*/  ISETP.LT.OR P0, PT, R3, 0x2a, P0 ;  /* 0x0000002a0300780c */ /* 0x000fe40000701670 */
[----:B------:R-:W-:Y:S02]  /*a6d0*/  FMNMX.FTZ R3, R6, R135, !PT ;  /* 0x0000008706037209 */ /* 0x000fe40007810000 */
[----:B------:R-:W-:Y:S02]  /*a6e0*/  FMNMX.FTZ R2, R22, R2, !PT ;  /* 0x0000000216027209 */ /* 0x000fe40007810000 */
[----:B------:R-:W-:Y:S02]  /*a6f0*/  FMNMX.FTZ R3, R17, R3, !PT ;  /* 0x0000000311037209 */ /* 0x000fe40007810000 */
[----:B------:R-:W-:Y:S02]  /*a700*/  FMNMX.FTZ R2, R21, R2, !PT ;  /* 0x0000000215027209 */ /* 0x000fe40007810000 */
[----:B------:R-:W-:Y:S02]  /*a710*/  FMNMX.FTZ R3, R16, R3, !PT ;  /* 0x0000000310037209 */ /* 0x000fe40007810000 */
[----:B------:R-:W-:Y:S02]  /*a720*/  FMNMX.FTZ R2, R20, R2, !PT ;  /* 0x0000000214027209 */ /* 0x000fe40007810000 */
[----:B------:R-:W-:Y:S04]  /*a730*/  FMNMX.FTZ R3, R15, R3, !PT ;  /* 0x000000030f037209 */ /* 0x000fe80007810000 */
[----:B------:R-:W-:Y:S04]  /*a740*/  FMNMX.FTZ R3, R14, R3, !PT ;  /* 0x000000030e037209 */ /* 0x000fe80007810000 */
[----:B------:R-:W-:Y:S04]  /*a750*/  FMNMX.FTZ R3, R13, R3, !PT ;  /* 0x000000030d037209 */ /* 0x000fe80007810000 */
[----:B------:R-:W-:Y:S04]  /*a760*/  FMNMX.FTZ R3, R12, R3, !PT ;  /* 0x000000030c037209 */ /* 0x000fe80007810000 */
[----:B------:R-:W-:Y:S04]  /*a770*/  FMNMX.FTZ R0, R11, R3, !PT ;  /* 0x000000030b007209 */ /* 0x000fe80007810000 */
[----:B------:R-:W-:Y:S04]  /*a780*/  FMNMX.FTZ R0, R10, R0, !PT ;  /* 0x000000000a007209 */ /* 0x000fe80007810000 */
[----:B------:R-:W-:Y:S04]  /*a790*/  FMNMX.FTZ R0, R9, R0, !PT ;  /* 0x0000000009007209 */ /* 0x000fe80007810000 */
[----:B------:R-:W-:Y:S02]  /*a7a0*/  FMNMX.FTZ R0, R8, R0, !PT ;  /* 0x0000000008007209 */ /* 0x000fe40007810000 */
[----:B--2---:R-:W-:Y:S02]  /*a7b0*/  FSEL R7, R4, -INF , !P0 ;  /* 0xff80000004077808 */ /* 0x004fe40004000000 */
[----:B------:R-:W-:Y:S02]  /*a7c0*/  FMNMX.FTZ R4, R19, R2, !PT ;  /* 0x0000000213047209 */ /* 0x000fe40007810000 */
[----:B------:R-:W-:Y:S01]  /*a7d0*/  FMNMX.FTZ R5, R7, R0, !PT ;  /* 0x0000000007057209 */ /* 0x000fe20007810000 */
[----:B------:R-:W-:-:S05]  /*a7e0*/  BRA.DIV ~URZ, `(.L_x_526) ;  /* 0x000104227f007947 */ /* 0x000fca000b800000 */
[----:B------:R1:W2:Y:S02]  /*a7f0*/  SHFL.BFLY PT, R0, R4, 0x2, 0x1f ;  /* 0x0c401f0004007f89 */ /* 0x0002a400000e0000 */
.L_x_653:
[----:B-12---:R-:W-:Y:S01]  /*a800*/  FMNMX.FTZ R4, R4, R0, !PT ;  /* 0x0000000004047209 */ /* 0x006fe20007810000 */
[----:B------:R-:W-:-:S05]  /*a810*/  BRA.DIV ~URZ, `(.L_x_527) ;  /* 0x000104327f007947 */ /* 0x000fca000b800000 */
[----:B------:R-:W1:Y:S02]  /*a820*/  SHFL.BFLY PT, R0, R4, 0x1, 0x1f ;  /* 0x0c201f0004007f89 */ /* 0x000e6400000e0000 */
[----:B-1----:R-:W-:Y:S02]  /*a830*/  FMNMX.FTZ R133, R4, R0, !PT ;  /* 0x0000000004857209 */ /* 0x002fe40007810000 */
[----:B------:R-:W1:Y:S02]  /*a840*/  SHFL.BFLY PT, R0, R5, 0x2, 0x1f ;  /* 0x0c401f0005007f89 */ /* 0x000e6400000e0000 */
[----:B-1----:R-:W-:Y:S05]  /*a850*/  FMNMX.FTZ R4, R5, R0, !PT ;  /* 0x0000000005047209 */ /* 0x002fea0007810000 */
[----:B------:R1:W2:Y:S02]  /*a860*/  SHFL.BFLY PT, R0, R4, 0x1, 0x1f ;  /* 0x0c201f0004007f89 */ /* 0x0002a400000e0000 */
.L_x_654:
[----:B------:R-:W3:Y:S01]  /*a870*/  LDL.LU R172, [R1+0x60] ;  /* 0x0000600001ac7983 */ /* 0x000ee20000300800 */
[C---:B------:R-:W-:Y:S01]  /*a880*/  FSETP.NEU.FTZ.AND P0, PT, R133.reuse, -INF , PT ;  /* 0xff8000008500780b */ /* 0x040fe20003f1d000 */
[C---:B------:R-:W-:Y:S01]  /*a890*/  FMUL.FTZ R2, R133.reuse, c[0x0][0x2d0] ;  /* 0x0000b40085027a20 */ /* 0x040fe20000410000 */
[----:B--2---:R-:W-:Y:S01]  /*a8a0*/  FMNMX.FTZ R3, R0, R4, !PT ;  /* 0x0000000400037209 */ /* 0x004fe20007810000 */
[----:B------:R-:W-:Y:S01]  /*a8b0*/  WARPSYNC 0xffffffff ;  /* 0xffffffff00007948 */ /* 0x000fe20003800000 */
[----:B------:R-:W-:Y:S02]  /*a8c0*/  FSEL R0, R133, RZ, P0 ;  /* 0x000000ff85007208 */ /* 0x000fe40000000000 */
[----:B------:R-:W-:Y:S02]  /*a8d0*/  FSEL R2, R2, RZ, P0 ;  /* 0x000000ff02027208 */ /* 0x000fe40000000000 */
[----:B------:R-:W-:Y:S01]  /*a8e0*/  FSETP.NEU.FTZ.AND P0, PT, R3, -INF , PT ;  /* 0xff8000000300780b */ /* 0x000fe20003f1d000 */
[----:B------:R-:W-:Y:S02]  /*a8f0*/  FADD.FTZ R0, -R0, R134 ;  /* 0x0000008600007221 */ /* 0x000fe40000010100 */
[--C-:B------:R-:W-:Y:S02]  /*a900*/  FFMA.FTZ R178, R24, c[0x0][0x2d0], -R2.reuse ;  /* 0x0000b40018b27a23 */ /* 0x100fe40000010802 */
[----:B------:R-:W-:Y:S02]  /*a910*/  FMUL.FTZ R0, R0, c[0x0][0x2d0] ;  /* 0x0000b40000007a20 */ /* 0x000fe40000410000 */
[--C-:B-1----:R-:W-:Y:S02]  /*a920*/  FFMA.FTZ R4, R18, c[0x0][0x2d0], -R2.reuse ;  /* 0x0000b40012047a23 */ /* 0x102fe40000010802 */
        /* <DEDUP_REMOVED lines=8> */
[--C-:B------:R-:W-:Y:S02]  /*a9b0*/  FFMA.FTZ R171, R20, c[0x0][0x2d0], -R2.reuse ;  /* 0x0000b40014ab7a23 */ /* 0x100fe40000010802 */
[--C-:B------:R-:W-:Y:S02]  /*a9c0*/  FFMA.FTZ R18, R132, c[0x0][0x2d0], -R2.reuse ;  /* 0x0000b40084127a23 */ /* 0x100fe40000010802 */
[--C-:B------:R-:W-:Y:S02]  /*a9d0*/  FFMA.FTZ R27, R27, c[0x0][0x2d0], -R2.reuse ;  /* 0x0000b4001b1b7a23 */ /* 0x100fe40000010802 */
[----:B------:R-:W-:Y:S03]  /*a9e0*/  FFMA.FTZ R177, R23, c[0x0][0x2d0], -R2 ;  /* 0x0000b40017b17a23 */ /* 0x000fe60000010802 */
[----:B------:R-:W1:Y:S10]  /*a9f0*/  MUFU.EX2 R4, R5 ;  /* 0x0000000500047308 */ /* 0x000e740000000800 */
[----:B------:R2:W-:Y:S01]  /*aa00*/  MUFU.EX2 R20, R18 ;  /* 0x0000001200147308 */ /* 0x0005e20000000800 */
[----:B---3--:R-:W-:Y:S01]  /*aa10*/  FFMA.FTZ R2, R0, R172, R19 ;  /* 0x000000ac00027223 */ /* 0x008fe20000010013 */
[----:B-1----:R-:W-:Y:S01]  /*aa20*/  F2FP.BF16.PACK_AB R168, R4, R19 ;  /* 0x0000001304a8723e */ /* 0x002fe200000010ff */
[----:B------:R-:W-:Y:S07]  /*aa30*/  FMUL.FTZ R24, R0, R136 ;  /* 0x0000008800187220 */ /* 0x000fee0000410000 */
[----:B------:R1:W3:Y:S01]  /*aa40*/  MUFU.EX2 R19, R27 ;  /* 0x0000001b00137308 */ /* 0x0002e20000000800 */
[----:B------:R-:W4:Y:S01]  /*aa50*/  LDL.LU R136, [R1+0x5c] ;  /* 0x00005c0001887983 */ /* 0x000f220000300800 */
[----:B------:R-:W-:Y:S01]  /*aa60*/  FADD.FTZ R5, R4, R2 ;  /* 0x0000000204057221 */ /* 0x000fe20000010000 */
[C---:B------:R-:W-:Y:S01]  /*aa70*/  FSEL R2, R3.reuse, RZ, P0 ;  /* 0x000000ff03027208 */ /* 0x040fe20000000000 */
[----:B------:R-:W-:Y:S02]  /*aa80*/  FMUL.FTZ R4, R3, c[0x0][0x2d0] ;  /* 0x0000b40003047a20 */ /* 0x000fe40000410000 */
[----:B------:R-:W-:Y:S02]  /*aa90*/  FMUL.FTZ R25, R0, R137 ;  /* 0x0000008900197220 */ /* 0x000fe40000410000 */
[----:B------:R-:W-:Y:S01]  /*aaa0*/  FADD.FTZ R2, -R2, R135 ;  /* 0x0000008702027221 */ /* 0x000fe20000010100 */
[----:B------:R-:W-:Y:S01]  /*aab0*/  FSEL R4, R4, RZ, P0 ;  /* 0x000000ff04047208 */ /* 0x000fe20000000000 */
[----:B------:R-:W-:Y:S01]  /*aac0*/  FMUL.FTZ R21, R0, R141 ;  /* 0x0000008d00157220 */ /* 0x000fe20000410000 */
[----:B------:R-:W-:Y:S01]  /*aad0*/  MOV R141, R26 ;  /* 0x0000001a008d7202 */ /* 0x000fe20000000f00 */
[----:B------:R-:W-:Y:S02]  /*aae0*/  FMUL.FTZ R2, R2, c[0x0][0x2d0] ;  /* 0x0000b40002027a20 */ /* 0x000fe40000410000 */
[--C-:B------:R-:W-:Y:S02]  /*aaf0*/  FFMA.FTZ R7, R7, c[0x0][0x2d0], -R4.reuse ;  /* 0x0000b40007077a23 */ /* 0x100fe40000010804 */
[--C-:B--2---:R-:W-:Y:S02]  /*ab00*/  FFMA.FTZ R18, R17, c[0x0][0x2d0], -R4.reuse ;  /* 0x0000b40011127a23 */ /* 0x104fe40000010804 */
[----:B------:R-:W2:Y:S01]  /*ab10*/  MUFU.EX2 R2, R2 ;  /* 0x0000000200027308 */ /* 0x000ea20000000800 */
[--C-:B------:R-:W-:Y:S02]  /*ab20*/  FFMA.FTZ R172, R13, c[0x0][0x2d0], -R4.reuse ;  /* 0x0000b4000dac7a23 */ /* 0x100fe40000010804 */
[--C-:B------:R-:W-:Y:S02]  /*ab30*/  FFMA.FTZ R175, R12, c[0x0][0x2d0], -R4.reuse ;  /* 0x0000b4000caf7a23 */ /* 0x100fe40000010804 */
[--C-:B------:R-:W-:Y:S02]  /*ab40*/  FFMA.FTZ R23, R9, c[0x0][0x2d0], -R4.reuse ;  /* 0x0000b40009177a23 */ /* 0x100fe40000010804 */
[--C-:B-1----:R-:W-:Y:S02]  /*ab50*/  FFMA.FTZ R27, R8, c[0x0][0x2d0], -R4.reuse ;  /* 0x0000b400081b7a23 */ /* 0x102fe40000010804 */
[--C-:B------:R-:W-:Y:S02]  /*ab60*/  FFMA.FTZ R6, R6, c[0x0][0x2d0], -R4.reuse ;  /* 0x0000b40006067a23 */ /* 0x100fe40000010804 */
[--C-:B------:R-:W-:Y:S02]  /*ab70*/  FFMA.FTZ R132, R16, c[0x0][0x2d0], -R4.reuse ;  /* 0x0000b40010847a23 */ /* 0x100fe40000010804 */
[--C-:B------:R-:W-:Y:S01]  /*ab80*/  FFMA.FTZ R134, R15, c[0x0][0x2d0], -R4.reuse ;  /* 0x0000b4000f867a23 */ /* 0x100fe20000010804 */
[----:B------:R1:W-:Y:S01]  /*ab90*/  MUFU.EX2 R135, R6 ;  /* 0x0000000600877308 */ /* 0x0003e20000000800 */
[--C-:B------:R-:W-:Y:S01]  /*aba0*/  FFMA.FTZ R174, R14, c[0x0][0x2d0], -R4.reuse ;  /* 0x0000b4000eae7a23 */ /* 0x100fe20000010804 */
[----:B------:R-:W-:Y:S01]  /*abb0*/  MOV R15, R170 ;  /* 0x000000aa000f7202 */ /* 0x000fe20000000f00 */
[--C-:B------:R-:W-:Y:S01]  /*abc0*/  FFMA.FTZ R176, R11, c[0x0][0x2d0], -R4.reuse ;  /* 0x0000b4000bb07a23 */ /* 0x100fe20000010804 */
[C---:B---3--:R-:W-:Y:S01]  /*abd0*/  F2FP.BF16.PACK_AB R170, R19.reuse, R20 ;  /* 0x0000001413aa723e */ /* 0x048fe200000010ff */
[----:B------:R-:W-:Y:S02]  /*abe0*/  FFMA.FTZ R10, R10, c[0x0][0x2d0], -R4 ;  /* 0x0000b4000a0a7a23 */ /* 0x000fe40000010804 */
[----:B------:R-:W-:Y:S02]  /*abf0*/  FADD.FTZ R4, R20, R5 ;  /* 0x0000000514047221 */ /* 0x000fe40000010000 */
[----:B------:R-:W-:Y:S01]  /*ac00*/  FMUL.FTZ R5, R0, R157 ;  /* 0x0000009d00057220 */ /* 0x000fe20000410000 */
[----:B------:R-:W-:Y:S01]  /*ac10*/  MOV R157, R7 ;  /* 0x00000007009d7202 */ /* 0x000fe20000000f00 */
[C---:B--2---:R-:W-:Y:S01]  /*ac20*/  FMUL.FTZ R7, R2.reuse, R159 ;  /* 0x0000009f02077220 */ /* 0x044fe20000410000 */
[----:B------:R-:W-:Y:S01]  /*ac30*/  MUFU.EX2 R176, R176 ;  /* 0x000000b000b07308 */ /* 0x000fe20000000800 */
[----:B------:R-:W2:Y:S01]  /*ac40*/  LDL R159, [R1] ;  /* 0x00000000019f7983 */ /* 0x000ea20000100800 */
[----:B------:R-:W-:Y:S02]  /*ac50*/  FMUL.FTZ R26, R2, R138 ;  /* 0x0000008a021a7220 */ /* 0x000fe40000410000 */
[----:B------:R-:W-:Y:S01]  /*ac60*/  FMUL.FTZ R8, R0, R152 ;  /* 0x0000009800087220 */ /* 0x000fe20000410000 */
[----:B------:R-:W-:Y:S01]  /*ac70*/  MOV R152, R27 ;  /* 0x0000001b00987202 */ /* 0x000fe20000000f00 */
[----:B------:R-:W-:Y:S02]  /*ac80*/  FMUL.FTZ R27, R2, R139 ;  /* 0x0000008b021b7220 */ /* 0x000fe40000410000 */
[C---:B------:R-:W-:Y:S02]  /*ac90*/  FMUL.FTZ R12, R0.reuse, R148 ;  /* 0x00000094000c7220 */ /* 0x040fe40000410000 */
[----:B------:R-:W-:Y:S02]  /*aca0*/  FADD.FTZ R173, R19, R4 ;  /* 0x0000000413ad7221 */ /* 0x000fe40000010000 */
[C---:B------:R-:W-:Y:S02]  /*acb0*/  FMUL.FTZ R4, R0.reuse, R156 ;  /* 0x0000009c00047220 */ /* 0x040fe40000410000 */
[----:B------:R-:W-:Y:S01]  /*acc0*/  FMUL.FTZ R13, R0, R149 ;  /* 0x00000095000d7220 */ /* 0x000fe20000410000 */
[----:B------:R-:W3:Y:S01]  /*acd0*/  MUFU.EX2 R156, R18 ;  /* 0x00000012009c7308 */ /* 0x000ee20000000800 */
[----:B------:R-:W-:Y:S02]  /*ace0*/  FMUL.FTZ R14, R2, R150 ;  /* 0x00000096020e7220 */ /* 0x000fe40000410000 */
[C---:B------:R-:W-:Y:S01]  /*acf0*/  FMUL.FTZ R17, R0.reuse, R145 ;  /* 0x0000009100117220 */ /* 0x040fe20000410000 */
[----:B------:R-:W-:Y:S01]  /*ad00*/  MOV R145, R169 ;  /* 0x000000a900917202 */ /* 0x000fe20000000f00 */
[----:B------:R-:W-:Y:S01]  /*ad10*/  FMUL.FTZ R20, R0, R140 ;  /* 0x0000008c00147220 */ /* 0x000fe20000410000 */
[----:B------:R-:W-:Y:S01]  /*ad20*/  MOV R140, R171 ;  /* 0x000000ab008c7202 */ /* 0x000fe20000000f00 */
[----:B-1----:R-:W-:Y:S01]  /*ad30*/  FMUL.FTZ R6, R2, R158 ;  /* 0x0000009e02067220 */ /* 0x002fe20000410000 */
[----:B------:R-:W-:Y:S01]  /*ad40*/  MOV R158, R15 ;  /* 0x0000000f009e7202 */ /* 0x000fe20000000f00 */
[C---:B------:R-:W-:Y:S01]  /*ad50*/  FMUL.FTZ R9, R0.reuse, R153 ;  /* 0x0000009900097220 */ /* 0x040fe20000410000 */
[----:B------:R-:W-:Y:S01]  /*ad60*/  MUFU.EX2 R149, R132 ;  /* 0x0000008400957308 */ /* 0x000fe20000000800 */
[C---:B------:R-:W-:Y:S01]  /*ad70*/  FMUL.FTZ R16, R0.reuse, R144 ;  /* 0x0000009000107220 */ /* 0x040fe20000410000 */
[----:B------:R-:W-:Y:S01]  /*ad80*/  MOV R153, R23 ;  /* 0x0000001700997202 */ /* 0x000fe20000000f00 */
[C---:B------:R-:W-:Y:S01]  /*ad90*/  FMUL.FTZ R28, R0.reuse, R28 ;  /* 0x0000001c001c7220 */ /* 0x040fe20000410000 */
[----:B------:R-:W-:Y:S01]  /*ada0*/  MOV R144, R22 ;  /* 0x0000001600907202 */ /* 0x000fe20000000f00 */
[C---:B------:R-:W-:Y:S02]  /*adb0*/  FMUL.FTZ R29, R0.reuse, R29 ;  /* 0x0000001d001d7220 */ /* 0x040fe40000410000 */
[C---:B------:R-:W-:Y:S02]  /*adc0*/  FMUL.FTZ R32, R0.reuse, R32 ;  /* 0x0000002000207220 */ /* 0x040fe40000410000 */
[C---:B------:R-:W-:Y:S01]  /*add0*/  FMUL.FTZ R33, R0.reuse, R33 ;  /* 0x0000002100217220 */ /* 0x040fe20000410000 */
[----:B------:R-:W1:Y:S01]  /*ade0*/  MUFU.EX2 R150, R134 ;  /* 0x0000008600967308 */ /* 0x000e620000000800 */
[C---:B------:R-:W-:Y:S02]  /*adf0*/  FMUL.FTZ R36, R0.reuse, R36 ;  /* 0x0000002400247220 */ /* 0x040fe40000410000 */
[----:B------:R-:W-:Y:S01]  /*ae00*/  FMUL.FTZ R37, R0, R37 ;  /* 0x0000002500257220 */ /* 0x000fe20000410000 */
[----:B---3--:R-:W-:Y:S01]  /*ae10*/  F2FP.BF16.PACK_AB R169, R156, R135 ;  /* 0x000000879ca9723e */ /* 0x008fe200000010ff */
[C---:B------:R-:W-:Y:S02]  /*ae20*/  FMUL.FTZ R40, R0.reuse, R40 ;  /* 0x0000002800287220 */ /* 0x040fe40000410000 */
[C---:B------:R-:W-:Y:S02]  /*ae30*/  FMUL.FTZ R41, R0.reuse, R41 ;  /* 0x0000002900297220 */ /* 0x040fe40000410000 */
[C---:B------:R-:W-:Y:S01]  /*ae40*/  FMUL.FTZ R44, R0.reuse, R44 ;  /* 0x0000002c002c7220 */ /* 0x040fe20000410000 */
[----:B------:R3:W5:Y:S01]  /*ae50*/  MUFU.EX2 R132, R158 ;  /* 0x0000009e00847308 */ /* 0x0007620000000800 */
[C---:B------:R-:W-:Y:S02]  /*ae60*/  FMUL.FTZ R45, R0.reuse, R45 ;  /* 0x0000002d002d7220 */ /* 0x040fe40000410000 */
[C---:B------:R-:W-:Y:S02]  /*ae70*/  FMUL.FTZ R48, R0.reuse, R48 ;  /* 0x0000003000307220 */ /* 0x040fe40000410000 */
[C---:B------:R-:W-:Y:S02]  /*ae80*/  FMUL.FTZ R49, R0.reuse, R49 ;  /* 0x0000003100317220 */ /* 0x040fe40000410000 */
[C---:B------:R-:W-:Y:S02]  /*ae90*/  FMUL.FTZ R52, R0.reuse, R52 ;  /* 0x0000003400347220 */ /* 0x040fe40000410000 */
[C---:B------:R-:W-:Y:S01]  /*aea0*/  FMUL.FTZ R53, R0.reuse, R53 ;  /* 0x0000003500357220 */ /* 0x040fe20000410000 */
[----:B------:R-:W-:Y:S01]  /*aeb0*/  MUFU.EX2 R134, R177 ;  /* 0x000000b100867308 */ /* 0x000fe20000000800 */
[C---:B------:R-:W-:Y:S02]  /*aec0*/  FMUL.FTZ R56, R0.reuse, R56 ;  /* 0x0000003800387220 */ /* 0x040fe40000410000 */
[----:B------:R-:W-:Y:S01]  /*aed0*/  FMUL.FTZ R57, R0, R57 ;  /* 0x0000003900397220 */ /* 0x000fe20000410000 */
[----:B-1----:R-:W-:Y:S01]  /*aee0*/  F2FP.BF16.PACK_AB R171, R150, R149 ;  /* 0x0000009596ab723e */ /* 0x002fe200000010ff */
        /* <DEDUP_REMOVED lines=34> */
[----:B------:R-:W-:Y:S01]  /*b110*/  FMUL.FTZ R11, R2, R155 ;  /* 0x0000009b020b7220 */ /* 0x000fe20000410000 */
[----:B------:R-:W-:Y:S01]  /*b120*/  MOV R155, R145 ;  /* 0x00000091009b7202 */ /* 0x000fe20000000f00 */
[C---:B------:R-:W-:Y:S02]  /*b130*/  FMUL.FTZ R124, R0.reuse, R124 ;  /* 0x0000007c007c7220 */ /* 0x040fe40000410000 */
[C---:B------:R-:W-:Y:S02]  /*b140*/  FMUL.FTZ R125, R0.reuse, R125 ;  /* 0x0000007d007d7220 */ /* 0x040fe40000410000 */
[C---:B------:R-:W-:Y:S02]  /*b150*/  FMUL.FTZ R128, R0.reuse, R128 ;  /* 0x0000008000807220 */ /* 0x040fe40000410000 */
[----:B------:R-:W-:Y:S01]  /*b160*/  FMUL.FTZ R129, R0, R129 ;  /* 0x0000008100817220 */ /* 0x000fe20000410000 */
[----:B------:R-:W-:Y:S01]  /*b170*/  MOV R0, R10 ;  /* 0x0000000a00007202 */ /* 0x000fe20000000f00 */
[C---:B------:R-:W-:Y:S01]  /*b180*/  FMUL.FTZ R10, R2.reuse, R154 ;  /* 0x0000009a020a7220 */ /* 0x040fe20000410000 */
[----:B------:R-:W-:Y:S01]  /*b190*/  MOV R154, R140 ;  /* 0x0000008c009a7202 */ /* 0x000fe20000000f00 */
[C---:B------:R-:W-:Y:S01]  /*b1a0*/  FMUL.FTZ R15, R2.reuse, R151 ;  /* 0x00000097020f7220 */ /* 0x040fe20000410000 */
[----:B------:R-:W-:Y:S01]  /*b1b0*/  MOV R151, R144 ;  /* 0x0000009000977202 */ /* 0x000fe20000000f00 */
[C---:B------:R-:W-:Y:S01]  /*b1c0*/  FMUL.FTZ R18, R2.reuse, R146 ;  /* 0x0000009202127220 */ /* 0x040fe20000410000 */
[----:B---3--:R-:W-:Y:S01]  /*b1d0*/  MOV R158, R0 ;  /* 0x00000000009e7202 */ /* 0x008fe20000000f00 */
[C---:B------:R-:W-:Y:S02]  /*b1e0*/  FMUL.FTZ R19, R2.reuse, R147 ;  /* 0x0000009302137220 */ /* 0x040fe40000410000 */
[C---:B------:R-:W-:Y:S01]  /*b1f0*/  FMUL.FTZ R22, R2.reuse, R142 ;  /* 0x0000008e02167220 */ /* 0x040fe20000410000 */
[----:B------:R-:W-:Y:S01]  /*b200*/  LDSM.16.MT88.4 R144, [R241+0x800] ;  /* 0x00080000f190783b */ /* 0x000fe20000004200 */
        /* <DEDUP_REMOVED lines=49> */
[----:B-----5:R-:W-:Y:S02]  /*b520*/  FADD.FTZ R0, R132, R173 ;  /* 0x000000ad84007221 */ /* 0x020fe40000010000 */
[----:B------:R-:W-:Y:S01]  /*b530*/  MUFU.EX2 R173, R157 ;  /* 0x0000009d00ad7308 */ /* 0x000fe20000000800 */
[C---:B------:R-:W-:Y:S02]  /*b540*/  FMUL.FTZ R126, R2.reuse, R126 ;  /* 0x0000007e027e7220 */ /* 0x040fe40000410000 */
[C---:B------:R-:W-:Y:S02]  /*b550*/  FMUL.FTZ R127, R2.reuse, R127 ;  /* 0x0000007f027f7220 */ /* 0x040fe40000410000 */
[C---:B------:R-:W-:Y:S02]  /*b560*/  FMUL.FTZ R130, R2.reuse, R130 ;  /* 0x0000008202827220 */ /* 0x040fe40000410000 */
[C---:B------:R-:W-:Y:S02]  /*b570*/  FMUL.FTZ R131, R2.reuse, R131 ;  /* 0x0000008302837220 */ /* 0x040fe40000410000 */
[----:B----4-:R-:W-:Y:S02]  /*b580*/  FFMA.FTZ R148, R2, R136, R135 ;  /* 0x0000008802947223 */ /* 0x010fe40000010087 */
[----:B------:R-:W1:Y:S01]  /*b590*/  LDSM.16.MT88.4 R136, [R239] ;  /* 0x00000000ef88783b */ /* 0x000e620000004200 */
[----:B------:R-:W3:Y:S10]  /*b5a0*/  MUFU.EX2 R2, R179 ;  /* 0x000000b300027308 */ /* 0x000ef40000000800 */
[----:B------:R-:W4:Y:S10]  /*b5b0*/  MUFU.EX2 R135, R178 ;  /* 0x000000b200877308 */ /* 0x000f340000000800 */
[----:B------:R-:W-:Y:S01]  /*b5c0*/  MUFU.EX2 R179, R174 ;  /* 0x000000ae00b37308 */ /* 0x000fe20000000800 */
[----:B---3--:R-:W-:Y:S09]  /*b5d0*/  FADD.FTZ R0, R2, R0 ;  /* 0x0000000002007221 */ /* 0x008ff20000010000 */
[----:B------:R-:W3:Y:S01]  /*b5e0*/  MUFU.EX2 R178, R172 ;  /* 0x000000ac00b27308 */ /* 0x000ee20000000800 */
[----:B----4-:R-:W-:Y:S04]  /*b5f0*/  FADD.FTZ R0, R135, R0 ;  /* 0x0000000087007221 */ /* 0x010fe80000010000 */
[----:B------:R-:W-:Y:S01]  /*b600*/  FADD.FTZ R0, R134, R0 ;  /* 0x0000000086007221 */ /* 0x000fe20000010000 */
[C---:B-1----:R-:W-:Y:S04]  /*b610*/  HMMA.16816.F32.BF16 R4, R168.reuse, R136, R4 ;  /* 0x00000088a804723c */ /* 0x042fe80000041804 */
[----:B------:R-:W-:Y:S04]  /*b620*/  MUFU.EX2 R172, R152 ;  /* 0x0000009800ac7308 */ /* 0x000fe80000000800 */
[C---:B------:R-:W-:Y:S01]  /*b630*/  HMMA.16816.F32.BF16 R8, R168.reuse, R138, R8 ;  /* 0x0000008aa808723c */ /* 0x040fe20000041808 */
[----:B------:R-:W1:Y:S05]  /*b640*/  LDSM.16.MT88.4 R136, [R241] ;  /* 0x00000000f188783b */ /* 0x000e6a0000004200 */
[----:B------:R-:W4:Y:S02]  /*b650*/  MUFU.EX2 R174, R158 ;  /* 0x0000009e00ae7308 */ /* 0x000f240000000800 */
[C---:B-1----:R-:W-:Y:S08]  /*b660*/  HMMA.16816.F32.BF16 R12, R168.reuse, R136, R12 ;  /* 0x00000088a80c723c */ /* 0x042ff0000004180c */
[C---:B------:R-:W-:Y:S01]  /*b670*/  HMMA.16816.F32.BF16 R16, R168.reuse, R138, R16 ;  /* 0x0000008aa810723c */ /* 0x040fe20000041810 */
[----:B------:R-:W1:Y:S07]  /*b680*/  LDSM.16.MT88.4 R136, [R240] ;  /* 0x00000000f088783b */ /* 0x000e6e0000004200 */
[C---:B-1----:R-:W-:Y:S08]  /*b690*/  HMMA.16816.F32.BF16 R20, R168.reuse, R136, R20 ;  /* 0x00000088a814723c */ /* 0x042ff00000041814 */
[C---:B------:R-:W-:Y:S01]  /*b6a0*/  HMMA.16816.F32.BF16 R24, R168.reuse, R138, R24 ;  /* 0x0000008aa818723c */ /* 0x040fe20000041818 */
[----:B--2---:R1:W2:Y:S03]  /*b6b0*/  LDSM.16.MT88.4 R136, [R159] ;  /* 0x000000009f88783b */ /* 0x0042a60000004200 */
[----:B-1----:R-:W-:Y:S05]  /*b6c0*/  MOV R159, R141 ;  /* 0x0000008d009f7202 */ /* 0x002fea0000000f00 */
[----:B------:R-:W-:Y:S01]  /*b6d0*/  LDSM.16.MT88.4 R140, [R239+0x800] ;  /* 0x00080000ef8c783b */ /* 0x000fe20000004200 */
[C---:B--2---:R-:W-:Y:S08]  /*b6e0*/  HMMA.16816.F32.BF16 R28, R168.reuse, R136, R28 ;  /* 0x00000088a81c723c */ /* 0x044ff0000004181c */
        /* <DEDUP_REMOVED lines=39> */
[----:B---3--:R-:W-:Y:S03]  /*b960*/  F2FP.BF16.PACK_AB R137, R178, R179 ;  /* 0x000000b3b289723e */ /* 0x008fe600000010ff */
[----:B------:R-:W-:Y:S02]  /*b970*/  F2FP.BF16.PACK_AB R138, R134, R135 ;  /* 0x00000087868a723e */ /* 0x000fe400000010ff */
[----:B------:R-:W-:Y:S02]  /*b980*/  F2FP.BF16.PACK_AB R139, R176, R177 ;  /* 0x000000b1b08b723e */ /* 0x000fe400000010ff */
[----:B------:R-:W2:Y:S01]  /*b990*/  MUFU.EX2 R2, R155 ;  /* 0x0000009b00027308 */ /* 0x000ea20000000800 */
[----:B----4-:R-:W-:Y:S02]  /*b9a0*/  F2FP.BF16.PACK_AB R169, R175, R174 ;  /* 0x000000aeafa9723e */ /* 0x010fe400000010ff */
[----:B------:R-:W-:Y:S02]  /*b9b0*/  F2FP.BF16.PACK_AB R171, R173, R172 ;  /* 0x000000acadab723e */ /* 0x000fe400000010ff */
[C---:B------:R-:W-:Y:S05]  /*b9c0*/  HMMA.16816.F32.BF16 R4, R136.reuse, R140, R4 ;  /* 0x0000008c8804723c */ /* 0x040fea0000041804 */
[----:B------:R-:W3:Y:S03]  /*b9d0*/  MUFU.EX2 R135, R154 ;  /* 0x0000009a00877308 */ /* 0x000ee60000000800 */
[C---:B------:R-:W-:Y:S01]  /*b9e0*/  HMMA.16816.F32.BF16 R8, R136.reuse, R142, R8 ;  /* 0x0000008e8808723c */ /* 0x040fe20000041808 */
[----:B------:R-:W4:Y:S03]  /*b9f0*/  LDSM.16.MT88.4 R140, [R240+0x800] ;  /* 0x00080000f08c783b */ /* 0x000f260000004200 */
[----:B-1----:R-:W-:Y:S03]  /*ba00*/  FADD.FTZ R0, R132, R0 ;  /* 0x0000000084007221 */ /* 0x002fe60000010000 */
[----:B------:R-:W1:Y:S01]  /*ba10*/  MUFU.EX2 R134, R159 ;  /* 0x0000009f00867308 */ /* 0x000e620000000800 */
[C---:B------:R-:W-:Y:S04]  /*ba20*/  HMMA.16816.F32.BF16 R12, R136.reuse, R144, R12 ;  /* 0x00000090880c723c */ /* 0x040fe8000004180c */
[C---:B--2---:R-:W-:Y:S01]  /*ba30*/  F2FP.BF16.PACK_AB R168, R2.reuse, R132 ;  /* 0x0000008402a8723e */ /* 0x044fe200000010ff */
[----:B------:R-:W-:Y:S01]  /*ba40*/  FADD.FTZ R0, R2, R0 ;  /* 0x0000000002007221 */ /* 0x000fe20000010000 */
[----:B------:R-:W2:Y:S01]  /*ba50*/  LDL.LU R132, [R1+0x3c] ;  /* 0x00003c0001847983 */ /* 0x000ea20000300800 */
[----:B------:R-:W-:Y:S01]  /*ba60*/  FADD.FTZ R2, R156, R148 ;  /* 0x000000949c027221 */ /* 0x000fe20000010000 */
[C---:B------:R-:W-:Y:S02]  /*ba70*/  HMMA.16816.F32.BF16 R16, R136.reuse, R146, R16 ;  /* 0x000000928810723c */ /* 0x040fe40000041810 */
[----:B------:R-:W5:Y:S02]  /*ba80*/  LDSM.16.MT88.4 R144, [R242+0x800] ;  /* 0x00080000f290783b */ /* 0x000f640000004200 */
[----:B---3--:R-:W-:Y:S06]  /*ba90*/  FADD.FTZ R0, R135, R0 ;  /* 0x0000000087007221 */ /* 0x008fec0000010000 */
[----:B------:R-:W-:Y:S02]  /*baa0*/  LDSM.16.MT88.4 R152, [R239+0x1000] ;  /* 0x00100000ef98783b */ /* 0x000fe40000004200 */
[C---:B-1----:R-:W-:Y:S01]  /*bab0*/  FADD.FTZ R0, R134.reuse, R0 ;  /* 0x0000000086007221 */ /* 0x042fe20000010000 */
[----:B------:R-:W-:Y:S02]  /*bac0*/  F2FP.BF16.PACK_AB R170, R134, R135 ;  /* 0x0000008786aa723e */ /* 0x000fe400000010ff */
[----:B------:R-:W-:Y:S03]  /*bad0*/  MOV R135, R150 ;  /* 0x0000009600877202 */ /* 0x000fe60000000f00 */
[----:B------:R1:W-:Y:S04]  /*bae0*/  STL [R1+0x60], R0 ;  /* 0x0000600001007387 */ /* 0x0003e80000100800 */
[----:B------:R-:W3:Y:S01]  /*baf0*/  LDL R134, [R1+0x80] ;  /* 0x0000800001867983 */ /* 0x000ee20000100800 */
[C---:B----4-:R-:W-:Y:S08]  /*bb00*/  HMMA.16816.F32.BF16 R20, R136.reuse, R140, R20 ;  /* 0x0000008c8814723c */ /* 0x050ff00000041814 */
[C---:B------:R-:W-:Y:S01]  /*bb10*/  HMMA.16816.F32.BF16 R24, R136.reuse, R142, R24 ;  /* 0x0000008e8818723c */ /* 0x040fe20000041818 */
[----:B------:R-:W4:Y:S07]  /*bb20*/  LDSM.16.MT88.4 R140, [R239+0x2000] ;  /* 0x00200000ef8c783b */ /* 0x000f2e0000004200 */
[C---:B-----5:R-:W-:Y:S04]  /*bb30*/  HMMA.16816.F32.BF16 R28, R136.reuse, R144, R28 ;  /* 0x00000090881c723c */ /* 0x060fe8000004181c */
[----:B-1----:R-:W-:Y:S04]  /*bb40*/  FADD.FTZ R0, R149, R2 ;  /* 0x0000000295007221 */ /* 0x002fe80000010000 */
[----:B------:R-:W-:Y:S01]  /*bb50*/  FADD.FTZ R0, R135, R0 ;  /* 0x0000000087007221 */ /* 0x000fe20000010000 */
[C---:B------:R-:W-:Y:S01]  /*bb60*/  HMMA.16816.F32.BF16 R32, R136.reuse, R146, R32 ;  /* 0x000000928820723c */ /* 0x040fe20000041820 */
[----:B------:R-:W1:Y:S02]  /*bb70*/  LDSM.16.MT88.4 R144, [R241+0x2000] ;  /* 0x00200000f190783b */ /* 0x000e640000004200 */
[----:B------:R-:W-:Y:S01]  /*bb80*/  FADD.FTZ R0, R179, R0 ;  /* 0x00000000b3007221 */ /* 0x000fe20000010000 */
[-C--:B------:R-:W-:Y:S03]  /*bb90*/  MOV R135, R3.reuse ;  /* 0x0000000300877202 */ /* 0x080fe60000000f00 */
[----:B------:R-:W-:Y:S05]  /*bba0*/  FADD.FTZ R0, R178, R0 ;  /* 0x00000000b2007221 */ /* 0x000fea0000010000 */
[----:B------:R-:W-:Y:S04]  /*bbb0*/  FADD.FTZ R0, R177, R0 ;  /* 0x00000000b1007221 */ /* 0x000fe80000010000 */
[----:B------:R-:W-:Y:S04]  /*bbc0*/  FADD.FTZ R0, R176, R0 ;  /* 0x00000000b0007221 */ /* 0x000fe80000010000 */
[----:B------:R-:W-:Y:S01]  /*bbd0*/  FADD.FTZ R0, R174, R0 ;  /* 0x00000000ae007221 */ /* 0x000fe20000010000 */
[C---:B----4-:R-:W-:Y:S03]  /*bbe0*/  HMMA.16816.F32.BF16 R36, R136.reuse, R140, R36 ;  /* 0x0000008c8824723c */ /* 0x050fe60000041824 */
[----:B------:R-:W-:Y:S04]  /*bbf0*/  FADD.FTZ R0, R175, R0 ;  /* 0x00000000af007221 */ /* 0x000fe80000010000 */
[----:B------:R-:W-:Y:S01]  /*bc00*/  FADD.FTZ R0, R172, R0 ;  /* 0x00000000ac007221 */ /* 0x000fe20000010000 */
[C---:B------:R-:W-:Y:S01]  /*bc10*/  HMMA.16816.F32.BF16 R40, R136.reuse, R142, R40 ;  /* 0x0000008e8828723c */ /* 0x040fe20000041828 */
[----:B------:R-:W4:Y:S03]  /*bc20*/  LDSM.16.MT88.4 R140, [R240+0x2000] ;  /* 0x00200000f08c783b */ /* 0x000f260000004200 */
[----:B------:R-:W-:Y:S04]  /*bc30*/  FADD.FTZ R0, R173, R0 ;  /* 0x00000000ad007221 */ /* 0x000fe80000010000 */
[C---:B-1----:R-:W-:Y:S08]  /*bc40*/  HMMA.16816.F32.BF16 R44, R136.reuse, R144, R44 ;  /* 0x00000090882c723c */ /* 0x042ff0000004182c */
[C---:B------:R-:W-:Y:S01]  /*bc50*/  HMMA.16816.F32.BF16 R48, R136.reuse, R146, R48 ;  /* 0x000000928830723c */ /* 0x040fe20000041830 */
[----:B------:R-:W1:Y:S07]  /*bc60*/  LDSM.16.MT88.4 R144, [R242+0x2000] ;  /* 0x00200000f290783b */ /* 0x000e6e0000004200 */
[C---:B----4-:R-:W-:Y:S08]  /*bc70*/  HMMA.16816.F32.BF16 R52, R136.reuse, R140, R52 ;  /* 0x0000008c8834723c */ /* 0x050ff00000041834 */
[C---:B------:R-:W-:Y:S01]  /*bc80*/  HMMA.16816.F32.BF16 R56, R136.reuse, R142, R56 ;  /* 0x0000008e8838723c */ /* 0x040fe20000041838 */
[----:B------:R-:W4:Y:S07]  /*bc90*/  LDSM.16.MT88.4 R140, [R239+0x3800] ;  /* 0x00380000ef8c783b */ /* 0x000f2e0000004200 */
        /* <DEDUP_REMOVED lines=20> */
[----:B------:R-:W1:Y:S03]  /*bde0*/  LDSM.16.MT88.4 R144, [R242+0x5000] ;  /* 0x00500000f290783b */ /* 0x000e660000004200 */
[C---:B--2---:R-:W-:Y:S05]  /*bdf0*/  IADD3 R2, R132.reuse, -0x1, RZ ;  /* 0xffffffff84027810 */ /* 0x044fea0007ffe0ff */
[----:B------:R-:W-:Y:S04]  /*be00*/  STL [R1+0x3c], R2 ;  /* 0x00003c0201007387 */ /* 0x000fe80000100800 */
[----:B------:R2:W-:Y:S01]  /*be10*/  STL [R1+0x5c], R0 ;  /* 0x00005c0001007387 */ /* 0x0005e20000100800 */
[C---:B----4-:R-:W-:Y:S03]  /*be20*/  HMMA.16816.F32.BF16 R116, R136.reuse, R140, R116 ;  /* 0x0000008c8874723c */ /* 0x050fe60000041874 */
[----:B---3--:R-:W-:Y:S02]  /*be30*/  ISETP.GT.AND P0, PT, R132, R134, PT ;  /* 0x000000868400720c */ /* 0x008fe40003f04270 */
[----:B------:R-:W-:Y:S03]  /*be40*/  MOV R132, R3 ;  /* 0x0000000300847202 */ /* 0x000fe60000000f00 */
[C---:B------:R-:W-:Y:S04]  /*be50*/  HMMA.16816.F32.BF16 R120, R136.reuse, R142, R120 ;  /* 0x0000008e8878723c */ /* 0x040fe80000041878 */
[----:B------:R-:W-:Y:S02]  /*be60*/  MOV R134, R133 ;  /* 0x0000008500867202 */ /* 0x000fe40000000f00 */
[----:B--2---:R-:W-:Y:S02]  /*be70*/  MOV R0, R2 ;  /* 0x0000000200007202 */ /* 0x004fe40000000f00 */
[C---:B-1----:R-:W-:Y:S03]  /*be80*/  HMMA.16816.F32.BF16 R124, R136.reuse, R144, R124 ;  /* 0x00000090887c723c */ /* 0x042fe6000004187c */
[----:B------:R-:W-:Y:S05]  /*be90*/  STL [R1+0x3c], R0 ;  /* 0x00003c0001007387 */ /* 0x000fea0000100800 */
[----:B------:R-:W-:Y:S01]  /*bea0*/  HMMA.16816.F32.BF16 R128, R136, R146, R128 ;  /* 0x000000928880723c */ /* 0x000fe20000041880 */
[----:B------:R-:W1:Y:S07]  /*beb0*/  LDSM.16.MT88.4 R144, [R241+0x1000] ;  /* 0x00100000f190783b */ /* 0x000e6e0000004200 */
[C---:B------:R-:W-:Y:S01]  /*bec0*/  HMMA.16816.F32.BF16 R156, R168.reuse, R152, R4 ;  /* 0x00000098a89c723c */ /* 0x040fe20000041804 */
[----:B------:R-:W2:Y:S07]  /*bed0*/  LDSM.16.MT88.4 R136, [R240+0x1000] ;  /* 0x00100000f088783b */ /* 0x000eae0000004200 */
[C---:B------:R-:W-:Y:S01]  /*bee0*/  HMMA.16816.F32.BF16 R152, R168.reuse, R154, R8 ;  /* 0x0000009aa898723c */ /* 0x040fe20000041808 */
[----:B------:R-:W3:Y:S08]  /*bef0*/  LDSM.16.MT88.4 R4, [R242+0x1000] ;  /* 0x00100000f204783b */ /* 0x000ef00000004200 */
[----:B------:R-:W4:Y:S01]  /*bf00*/  LDSM.16.MT88.4 R8, [R239+0x2800] ;  /* 0x00280000ef08783b */ /* 0x000f220000004200 */
[C---:B-1----:R-:W-:Y:S07]  /*bf10*/  HMMA.16816.F32.BF16 R148, R168.reuse, R144, R12 ;  /* 0x00000090a894723c */ /* 0x042fee000004180c */
[----:B------:R-:W1:Y:S01]  /*bf20*/  LDSM.16.MT88.4 R12, [R241+0x2800] ;  /* 0x00280000f10c783b */ /* 0x000e620000004200 */
[C---:B------:R-:W-:Y:S08]  /*bf30*/  HMMA.16816.F32.BF16 R144, R168.reuse, R146, R16 ;  /* 0x00000092a890723c */ /* 0x040ff00000041810 */
[C---:B--2---:R-:W-:Y:S08]  /*bf40*/  HMMA.16816.F32.BF16 R140, R168.reuse, R136, R20 ;  /* 0x00000088a88c723c */ /* 0x044ff00000041814 */
[C---:B------:R-:W-:Y:S08]  /*bf50*/  HMMA.16816.F32.BF16 R136, R168.reuse, R138, R24 ;  /* 0x0000008aa888723c */ /* 0x040ff00000041818 */
[C---:B---3--:R-:W-:Y:S08]  /*bf60*/  HMMA.16816.F32.BF16 R28, R168.reuse, R4, R28 ;  /* 0x00000004a81c723c */ /* 0x048ff0000004181c */
[C---:B------:R-:W-:Y:S01]  /*bf70*/  HMMA.16816.F32.BF16 R32, R168.reuse, R6, R32 ;  /* 0x00000006a820723c */ /* 0x040fe20000041820 */
[----:B------:R-:W2:Y:S07]  /*bf80*/  LDSM.16.MT88.4 R4, [R240+0x2800] ;  /* 0x00280000f004783b */ /* 0x000eae0000004200 */
[C---:B----4-:R-:W-:Y:S08]  /*bf90*/  HMMA.16816.F32.BF16 R36, R168.reuse, R8, R36 ;  /* 0x00000008a824723c */ /* 0x050ff00000041824 */
        /* <DEDUP_REMOVED lines=27> */
[C---:B------:R-:W-:Y:S08]  /*c150*/  HMMA.16816.F32.BF16 R112, R168.reuse, R10, R112 ;  /* 0x0000000aa870723c */ /* 0x040ff00000041870 */
[C---:B-1----:R-:W-:Y:S08]  /*c160*/  HMMA.16816.F32.BF16 R116, R168.reuse, R12, R116 ;  /* 0x0000000ca874723c */ /* 0x042ff00000041874 */
[C---:B------:R-:W-:Y:S08]  /*c170*/  HMMA.16816.F32.BF16 R120, R168.reuse, R14, R120 ;  /* 0x0000000ea878723c */ /* 0x040ff00000041878 */
[C---:B--2---:R-:W-:Y:S08]  /*c180*/  HMMA.16816.F32.BF16 R124, R168.reuse, R4, R124 ;  /* 0x00000004a87c723c */ /* 0x044ff0000004187c */
[----:B------:R-:W-:Y:S01]  /*c190*/  HMMA.16816.F32.BF16 R128, R168, R6, R128 ;  /* 0x00000006a880723c */ /* 0x000fe20000041880 */
[----:B------:R-:W-:-:S07]  /*c1a0*/  @P0 BRA `(.L_x_528) ;  /* 0xffffbdb000000947 */ /* 0x000fce000383ffff */
.L_x_505:
[----:B------:R-:W3:Y:S01]  /*c1b0*/  LDL R0, [R1+0xb0] ;  /* 0x0000b00001007983 */ /* 0x000ee20000100800 */
[----:B--2---:R-:W-:-:S03]  /*c1c0*/  IMAD.MOV.U32 R2, RZ, RZ, c[0x0][0x2c4] ;  /* 0x0000b100ff027624 */ /* 0x004fc600078e00ff */
[----:B-1----:R-:W2:Y:S04]  /*c1d0*/  LDL R4, [R1+0x74] ;  /* 0x0000740001047983 */ /* 0x002ea80000100800 */
[----:B------:R-:W2:Y:S01]  /*c1e0*/  LDL R3, [R1+0x78] ;  /* 0x0000780001037983 */ /* 0x000ea20000100800 */
[----:B------:R-:W-:Y:S01]  /*c1f0*/  ISETP.NE.AND P0, PT, R2, 0x1, PT ;  /* 0x000000010200780c */ /* 0x000fe20003f05270 */
[----:B------:R-:W-:Y:S01]  /*c200*/  IMAD.MOV.U32 R5, RZ, RZ, c[0x0][0x32c] ;  /* 0x0000cb00ff057624 */ /* 0x000fe200078e00ff */
[----:B---3--:R-:W-:-:S11]  /*c210*/  IADD3 R0, R0, 0x7f, RZ ;  /* 0x0000007f00007810 */ /* 0x008fd60007ffe0ff */
[----:B------:R-:W-:-:S05]  /*c220*/  @P0 IMAD.HI.U32 R2, R0, c[0x0][0x2c8], RZ ;  /* 0x0000b20000020a27 */ /* 0x000fca00078e00ff */
[----:B------:R-:W-:Y:S02]  /*c230*/  @P0 SHF.R.U32.HI R0, RZ, c[0x0][0x2cc], R2 ;  /* 0x0000b300ff000a19 */ /* 0x000fe40000011602 */
[----:B------:R-:W-:Y:S02]  /*c240*/  ISETP.GE.AND P0, PT, R5, 0x1, PT ;  /* 0x000000010500780c */ /* 0x000fe40003f06270 */
[----:B--2---:R-:W-:-:S05]  /*c250*/  IADD3 R2, R3, 0x1, -R4 ;  /* 0x0000000103027810 */ /* 0x004fca0007ffe804 */
[----:B------:R-:W-:-:S05]  /*c260*/  IMAD.IADD R0, R2, 0x1, R0 ;  /* 0x0000000102007824 */ /* 0x000fca00078e0200 */
[----:B------:R-:W-:Y:S01]  /*c270*/  IADD3 R2, R0, -c[0x0][0x324], RZ ;  /* 0x8000c90000027a10 */ /* 0x000fe20007ffe0ff */
[----:B------:R-:W-:Y:S05]  /*c280*/  @!P0 BRA `(.L_x_529) ;  /* 0x0000011000008947 */ /* 0x000fea0003800000 */
[----:B------:R-:W-:Y:S01]  /*c290*/  ISETP.GT.AND P0, PT, R0, -0x1, PT ;  /* 0xffffffff0000780c */ /* 0x000fe20003f04270 */
[----:B------:R-:W-:-:S12]  /*c2a0*/  BSSY B0, `(.L_x_530) ;  /* 0x000000d000007945 */ /* 0x000fd80003800000 */
        /* <DEDUP_REMOVED lines=8> */
.L_x_531:
[----:B------:R-:W-:-:S04]  /*c330*/  MOV R3, 0x1 ;  /* 0x0000000100037802 */ /* 0x000fc80000000f00 */
[----:B------:R-:W-:-:S13]  /*c340*/  ISETP.NE.AND P0, PT, R3, c[0x0][0x32c], PT ;  /* 0x0000cb0003007a0c */ /* 0x000fda0003f05270 */
[----:B------:R-:W-:-:S05]  /*c350*/  @P0 IMAD.HI.U32 R3, R0, c[0x0][0x330], RZ ;  /* 0x0000cc0000030a27 */ /* 0x000fca00078e00ff */
[----:B------:R-:W-:Y:S02]  /*c360*/  @P0 SHF.R.U32.HI R0, RZ, c[0x0][0x334], R3 ;  /* 0x0000cd00ff000a19 */ /* 0x000fe40000011603 */
.L_x_532:
[----:B------:R-:W-:Y:S05]  /*c370*/  BSYNC B0 ;  /* 0x0000000000007941 */ /* 0x000fea0003800000 */
.L_x_530:
[----:B------:R-:W-:-:S05]  /*c380*/  IMAD R0, R0, c[0x0][0x32c], RZ ;  /* 0x0000cb0000007a24 */ /* 0x000fca00078e02ff */
[----:B------:R-:W-:Y:S02]  /*c390*/  IMNMX R2, R2, R0, !PT ;  /* 0x0000000002027217 */ /* 0x000fe40007800200 */
.L_x_529:
[----:B------:R-:W2:Y:S04]  /*c3a0*/  LDL R0, [R1+0x3c] ;  /* 0x00003c0001007983 */ /* 0x000ea80000100800 */
[----:B------:R-:W3:Y:S01]  /*c3b0*/  LDL R4, [R1+0x70] ;  /* 0x0000700001047983 */ /* 0x000ee20000100800 */
[----:B------:R-:W-:-:S05]  /*c3c0*/  IADD3 R2, R2, 0x2f, RZ ;  /* 0x0000002f02027810 */ /* 0x000fca0007ffe0ff */
[----:B------:R-:W-:-:S04]  /*c3d0*/  IMAD.HI R2, R2, 0x2aaaaaab, RZ ;  /* 0x2aaaaaab02027827 */ /* 0x000fc800078e02ff */
[----:B--2---:R-:W-:Y:S01]  /*c3e0*/  IMAD.MOV.U32 R3, RZ, RZ, R0 ;  /* 0x000000ffff037224 */ /* 0x004fe200078e0000 */
[----:B------:R-:W-:-:S04]  /*c3f0*/  SHF.R.U32.HI R0, RZ, 0x1f, R2 ;  /* 0x0000001fff007819 */ /* 0x000fc80000011602 */
[----:B------:R-:W-:-:S04]  /*c400*/  LEA.HI.SX32 R0, R2, R0, 0x1d ;  /* 0x0000000002007211 */ /* 0x000fc800078feaff */
[----:B---3--:R-:W-:-:S04]  /*c410*/  IMNMX R4, R4, R0, !PT ;  /* 0x0000000004047217 */ /* 0x008fc80007800200 */
[----:B------:R-:W-:Y:S01]  /*c420*/  ISETP.GE.AND P0, PT, R3, R4, PT ;  /* 0x000000040300720c */ /* 0x000fe20003f06270 */
[----:B------:R1:W-:-:S12]  /*c430*/  STL [R1+0x80], R4 ;  /* 0x0000800401007387 */ /* 0x0003d80000100800 */
[----:B------:R-:W-:Y:S05]  /*c440*/  @!P0 BRA `(.L_x_533) ;  /* 0x0000359000008947 */ /* 0x000fea0003800000 */
.L_x_546:
[----:B-1----:R-:W2:Y:S01]  /*c450*/  LDL R4, [R1+0x4] ;  /* 0x0000040001047983 */ /* 0x002ea20000100800 */
[----:B------:R-:W-:Y:S04]  /*c460*/  DEPBAR.LE SB0, 0x0 ;  /* 0x000080000000791a */ /* 0x000fe80000000000 */
[----:B------:R-:W3:Y:S01]  /*c470*/  LDL R2, [R1+0x3c] ;  /* 0x00003c0001027983 */ /* 0x000ee20000100800 */
[----:B------:R-:W-:Y:S01]  /*c480*/  WARPSYNC 0xffffffff ;  /* 0xffffffff00007948 */ /* 0x000fe20003800000 */
[----:B------:R-:W-:Y:S01]  /*c490*/  BSSY B0, `(.L_x_534) ;  /* 0x0000061000007945 */ /* 0x000fe20003800000 */
[----:B------:R-:W-:Y:S01]  /*c4a0*/  MOV R134, R133 ;  /* 0x0000008500867202 */ /* 0x000fe20000000f00 */
[----:B------:R-:W4:Y:S04]  /*c4b0*/  LDL R3, [R1+0x8] ;  /* 0x0000080001037983 */ /* 0x000f280000100800 */
[----:B------:R-:W3:Y:S04]  /*c4c0*/  LDL R0, [R1+0x70] ;  /* 0x0000700001007983 */ /* 0x000ee80000100800 */
[----:B------:R-:W-:Y:S06]  /*c4d0*/  BAR.SYNC.DEFER_BLOCKING 0x0 ;  /* 0x0000000000007b1d */ /* 0x000fec0000010000 */
[----:B------:R1:W1:Y:S04]  /*c4e0*/  LDSM.16.M88.4 R8, [R236] ;  /* 0x00000000ec08783b */ /* 0x0002680000000200 */
[----:B------:R1:W1:Y:S04]  /*c4f0*/  LDSM.16.M88.4 R16, [R236+0x800] ;  /* 0x00080000ec10783b */ /* 0x0002680000000200 */
[----:B------:R1:W1:Y:S04]  /*c500*/  LDSM.16.M88.4 R24, [R236+0x1000] ;  /* 0x00100000ec18783b */ /* 0x0002680000000200 */
[----:B------:R1:W1:Y:S04]  /*c510*/  LDSM.16.M88.4 R168, [R243] ;  /* 0x00000000f3a8783b */ /* 0x0002680000000200 */
[----:B--2---:R2:W1:Y:S04]  /*c520*/  LDSM.16.M88.4 R172, [R4] ;  /* 0x0000000004ac783b */ /* 0x0044680000000200 */
[----:B----4-:R2:W4:Y:S01]  /*c530*/  LDSM.16.M88.4 R176, [R3] ;  /* 0x0000000003b0783b */ /* 0x0105220000000200 */
[----:B---3--:R-:W-:Y:S11]  /*c540*/  ISETP.GT.AND P0, PT, R0, R2, PT ;  /* 0x000000020000720c */ /* 0x008ff60003f04270 */
[----:B------:R-:W-:Y:S02]  /*c550*/  @!UPT UIADD3 URZ, URZ, URZ, URZ ;  /* 0x0000003f3f3ff290 */ /* 0x000fe4000fffe03f */
[----:B------:R-:W-:-:S05]  /*c560*/  @P0 BRA `(.L_x_535) ;  /* 0x0000053000000947 */ /* 0x000fca0003800000 */
[----:B--2---:R-:W2:Y:S04]  /*c570*/  LDL R4, [R1+0x38] ;  /* 0x0000380001047983 */ /* 0x004ea80000100800 */
[----:B------:R-:W3:Y:S04]  /*c580*/  LDL R12, [R1+0x28] ;  /* 0x00002800010c7983 */ /* 0x000ee80000100800 */
[----:B------:R-:W5:Y:S04]  /*c590*/  LDL.64 R6, [R1+0xa0] ;  /* 0x0000a00001067983 */ /* 0x000f680000100a00 */
[----:B----4-:R-:W4:Y:S01]  /*c5a0*/  LDL R5, [R1+0xa8] ;  /* 0x0000a80001057983 */ /* 0x010f220000100800 */
        /* <DEDUP_REMOVED lines=8> */
[----:B-----5:R-:W-:Y:S03]  /*c630*/  IADD3 R0, P0, R6, R2, RZ ;  /* 0x0000000206007210 */ /* 0x020fe60007f1e0ff */
[----:B------:R-:W-:Y:S05]  /*c640*/  IMAD R4, R12, c[0x0][0x21c], R4 ;  /* 0x000087000c047a24 */ /* 0x000fea00078e0204 */
[----:B----4-:R-:W-:Y:S02]  /*c650*/  IADD3.X R2, R5, R3, R4, P0, !PT ;  /* 0x0000000305027210 */ /* 0x010fe400007fe404 */
[C---:B------:R-:W-:Y:S04]  /*c660*/  LEA R12, P0, R0.reuse, c[0x0][0x1f8], 0x1 ;  /* 0x00007e00000c7a11 */ /* 0x040fe800078008ff */
[----:B------:R-:W-:Y:S01]  /*c670*/  LEA.HI.X R5, R0, c[0x0][0x1fc], R2, 0x1, P0 ;  /* 0x00007f0000057a11 */ /* 0x000fe200000f0c02 */
[----:B------:R-:W-:-:S06]  /*c680*/  BRA.DIV ~URZ, `(.L_x_536) ;  /* 0x0000e6927f007947 */ /* 0x000fcc000b800000 */
[----:B------:R2:W3:Y:S02]  /*c690*/  SHFL.IDX PT, R4, R5, RZ, 0x181f ;  /* 0x00181fff05047589 */ /* 0x0004e400000e0000 */
.L_x_655:
[----:B------:R-:W-:-:S05]  /*c6a0*/  BRA.DIV ~URZ, `(.L_x_537) ;  /* 0x0000e7027f007947 */ /* 0x000fca000b800000 */
[----:B------:R4:W2:Y:S02]  /*c6b0*/  SHFL.IDX PT, R0, R12, RZ, 0x181f ;  /* 0x00181fff0c007589 */ /* 0x0008a400000e0000 */
.L_x_656:
        /* <DEDUP_REMOVED lines=13> */
[----:B----4-:R-:W-:Y:S05]  /*c790*/  IADD3 R6, P0, R0, R6, RZ ;  /* 0x0000000600067210 */ /* 0x010fea0007f1e0ff */
[----:B---3--:R-:W-:Y:S06]  /*c7a0*/  IMAD.X R7, R4, 0x1, R3, P0 ;  /* 0x0000000104077824 */ /* 0x008fec00000e0603 */
[----:B------:R-:W-:Y:S01]  /*c7b0*/  @!PT LDS RZ, [RZ] ;  /* 0x00000000fffff984 */ /* 0x000fe20000000800 */
[----:B------:R-:W-:Y:S01]  /*c7c0*/  @!PT LDS RZ, [RZ] ;  /* 0x00000000fffff984 */ /* 0x000fe20000000800 */
[----:B------:R-:W-:Y:S01]  /*c7d0*/  @!PT LDS RZ, [RZ] ;  /* 0x00000000fffff984 */ /* 0x000fe20000000800 */
[----:B--2---:R2:W-:Y:S01]  /*c7e0*/  LDGSTS.E.BYPASS.LTC128B.128 [R13+0x4080], [R6.64], !P4 ;  /* 0x04080000060d7fae */ /* 0x0045e2000e101d46 */
[----:B------:R-:W-:Y:S02]  /*c7f0*/  ISETP.GE.AND P3, PT, R135, c[0x0][0x1d4], PT ;  /* 0x0000750087007a0c */ /* 0x000fe40003f66270 */
[----:B------:R-:W-:Y:S02]  /*c800*/  IADD3 R2, P0, R0, R2, RZ ;  /* 0x0000000200027210 */ /* 0x000fe40007f1e0ff */
[----:B------:R-:W-:Y:S02]  /*c810*/  ISETP.GE.AND P2, PT, R22, c[0x0][0x1d4], PT ;  /* 0x0000750016007a0c */ /* 0x000fe40003f46270 */
[----:B------:R-:W-:Y:S01]  /*c820*/  ISETP.GE.AND P1, PT, R14, c[0x0][0x1d4], PT ;  /* 0x000075000e007a0c */ /* 0x000fe20003f26270 */
[----:B--2---:R-:W2:Y:S02]  /*c830*/  LDL R7, [R1+0x48] ;  /* 0x0000480001077983 */ /* 0x004ea40000100800 */
[----:B--2---:R-:W-:Y:S05]  /*c840*/  IMAD.X R3, R4, 0x1, R7, P0 ;  /* 0x0000000104037824 */ /* 0x004fea00000e0607 */
[----:B------:R2:W-:Y:S02]  /*c850*/  LDGSTS.E.BYPASS.LTC128B.128 [R13+0x5880], [R2.64], !P3 ;  /* 0x05880000020d7fae */ /* 0x0005e4000d901d46 */
[----:B--2---:R-:W-:Y:S05]  /*c860*/  IADD3 R2, P0, R0, R23, RZ ;  /* 0x0000001700027210 */ /* 0x004fea0007f1e0ff */
[----:B------:R-:W-:Y:S02]  /*c870*/  IMAD.X R3, R4, 0x1, R20, P0 ;  /* 0x0000000104037824 */ /* 0x000fe400000e0614 */
[----:B------:R-:W2:Y:S04]  /*c880*/  S2R R20, SR_TID.X ;  /* 0x0000000000147919 */ /* 0x000ea80000002100 */
[----:B------:R3:W-:Y:S01]  /*c890*/  LDGSTS.E.BYPASS.LTC128B.128 [R13+0x7080], [R2.64], !P2 ;  /* 0x07080000020d7fae */ /* 0x0007e2000d101d46 */
[----:B--2---:R-:W-:Y:S02]  /*c8a0*/  ISETP.GT.AND P5, PT, R20, 0x7f, PT ;  /* 0x0000007f1400780c */ /* 0x004fe40003fa4270 */
[----:B---3--:R-:W-:Y:S05]  /*c8b0*/  IADD3 R2, P0, R0, R21, RZ ;  /* 0x0000001500027210 */ /* 0x008fea0007f1e0ff */
[----:B------:R-:W-:Y:S05]  /*c8c0*/  IMAD.X R3, R4, 0x1, R15, P0 ;  /* 0x0000000104037824 */ /* 0x000fea00000e060f */
[----:B------:R2:W-:Y:S01]  /*c8d0*/  LDGSTS.E.BYPASS.LTC128B.128 [R13+0x8880], [R2.64], !P1 ;  /* 0x08880000020d7fae */ /* 0x0005e2000c901d46 */
[----:B------:R-:W-:-:S05]  /*c8e0*/  @P5 BRA `(.L_x_535) ;  /* 0x000001b000005947 */ /* 0x000fca0003800000 */
[----:B------:R-:W-:-:S05]  /*c8f0*/  BRA.DIV ~URZ, `(.L_x_538) ;  /* 0x0000e5427f007947 */ /* 0x000fca000b800000 */
[----:B------:R3:W4:Y:S04]  /*c900*/  SHFL.IDX PT, R4, R5, 0x1, 0x181f ;  /* 0x00381f0005047f89 */ /* 0x00072800000e0000 */
[----:B------:R3:W2:Y:S02]  /*c910*/  SHFL.IDX PT, R0, R12, 0x1, 0x181f ;  /* 0x00381f000c007f89 */ /* 0x0006a400000e0000 */
.L_x_657:
[----:B------:R-:W5:Y:S04]  /*c920*/  LDL R6, [R1+0xc4] ;  /* 0x0000c40001067983 */ /* 0x000f680000100800 */
[----:B--2---:R-:W2:Y:S04]  /*c930*/  LDL R3, [R1+0x44] ;  /* 0x0000440001037983 */ /* 0x004ea80000100800 */
[----:B---3--:R-:W3:Y:S04]  /*c940*/  LDL R2, [R1+0xd0] ;  /* 0x0000d00001027983 */ /* 0x008ee80000100800 */
[----:B----4-:R-:W4:Y:S04]  /*c950*/  LDL R20, [R1+0x48] ;  /* 0x0000480001147983 */ /* 0x010f280000100800 */
[----:B------:R-:W4:Y:S04]  /*c960*/  LDL R5, [R1+0x1c] ;  /* 0x00001c0001057983 */ /* 0x000f280000100800 */
[----:B------:R-:W4:Y:S04]  /*c970*/  LDL R15, [R1+0xbc] ;  /* 0x0000bc00010f7983 */ /* 0x000f280000100800 */
[----:B------:R-:W4:Y:S04]  /*c980*/  LDL R14, [R1+0x4c] ;  /* 0x00004c00010e7983 */ /* 0x000f280000100800 */
[----:B------:R-:W4:Y:S04]  /*c990*/  LDL R13, [R1+0xb8] ;  /* 0x0000b800010d7983 */ /* 0x000f280000100800 */
[----:B------:R-:W4:Y:S01]  /*c9a0*/  LDL R12, [R1+0x50] ;  /* 0x00005000010c7983 */ /* 0x000f220000100800 */
[----:B-----5:R-:W-:Y:S05]  /*c9b0*/  IADD3 R6, P0, R0, R6, RZ ;  /* 0x0000000600067210 */ /* 0x020fea0007f1e0ff */
[----:B--2---:R-:W-:Y:S01]  /*c9c0*/  IMAD.X R7, R4, 0x1, R3, P0 ;  /* 0x0000000104077824 */ /* 0x004fe200000e0603 */
        /* <DEDUP_REMOVED lines=13> */
.L_x_535:
[----:B------:R-:W-:Y:S05]  /*caa0*/  BSYNC B0 ;  /* 0x0000000000007941 */ /* 0x000fea0003800000 */
.L_x_534:
[----:B------:R-:W0:Y:S01]  /*cab0*/  LDGDEPBAR ;  /* 0x00000000000079af */ /* 0x000e220000000000 */
[----:B------:R-:W-:Y:S01]  /*cac0*/  WARPSYNC 0xffffffff ;  /* 0xffffffff00007948 */ /* 0x000fe20003800000 */
[C---:B-12---:R-:W-:Y:S01]  /*cad0*/  HMMA.16816.F32.BF16 R4, R160.reuse, R8, RZ ;  /* 0x00000008a004723c */ /* 0x046fe200000418ff */
[----:B------:R-:W-:Y:S07]  /*cae0*/  BSSY B0, `(.L_x_539) ;  /* 0x000013e000007945 */ /* 0x000fee0003800000 */
[C---:B------:R-:W-:Y:S08]  /*caf0*/  HMMA.16816.F32.BF16 R8, R160.reuse, R10, RZ ;  /* 0x0000000aa008723c */ /* 0x040ff000000418ff */
[C---:B------:R-:W-:Y:S08]  /*cb00*/  HMMA.16816.F32.BF16 R12, R160.reuse, R16, RZ ;  /* 0x00000010a00c723c */ /* 0x040ff000000418ff */
        /* <DEDUP_REMOVED lines=9> */
[C---:B----4-:R-:W-:Y:S08]  /*cba0*/  HMMA.16816.F32.BF16 R20, R164.reuse, R176, R20 ;  /* 0x000000b0a414723c */ /* 0x050ff00000041814 */
        /* <DEDUP_REMOVED lines=122> */
[----:B------:R-:W2:Y:S04]  /*d350*/  MUFU.TANH R2, R0 ;  /* 0x0000000000027308 */ /* 0x000ea80000002400 */
[----:B------:R-:W-:Y:S01]  /*d360*/  FMUL.FTZ R3, R11, c[0x0][0x320] ;  /* 0x0000c8000b037a20 */ /* 0x000fe20000410000 */
[C---:B-1----:R-:W-:Y:S03]  /*d370*/  HMMA.16816.F32.BF16 R12, R232.reuse, R168, R12 ;  /* 0x000000a8e80c723c */ /* 0x042fe6000004180c */
[----:B------:R-:W-:Y:S02]  /*d380*/  FMUL.FTZ R10, R10, c[0x0][0x320] ;  /* 0x0000c8000a0a7a20 */ /* 0x000fe40000410000 */
[----:B------:R-:W-:Y:S03]  /*d390*/  MUFU.TANH R175, R3 ;  /* 0x0000000300af7308 */ /* 0x000fe60000002400 */
[C---:B------:R-:W-:Y:S07]  /*d3a0*/  HMMA.16816.F32.BF16 R16, R232.reuse, R170, R16 ;  /* 0x000000aae810723c */ /* 0x040fee0000041810 */
[----:B------:R-:W-:Y:S01]  /*d3b0*/  MUFU.TANH R177, R10 ;  /* 0x0000000a00b17308 */ /* 0x000fe20000002400 */
[----:B--2---:R1:W-:Y:S01]  /*d3c0*/  STL [R1+0x20], R2 ;  /* 0x0000200201007387 */ /* 0x0043e20000100800 */
[----:B------:R-:W-:Y:S08]  /*d3d0*/  FMUL.FTZ R0, R5, c[0x0][0x320] ;  /* 0x0000c80005007a20 */ /* 0x000ff00000410000 */
[----:B------:R2:W-:Y:S02]  /*d3e0*/  MUFU.TANH R179, R0 ;  /* 0x0000000000b37308 */ /* 0x0005e40000002400 */
[----:B--2---:R-:W-:Y:S08]  /*d3f0*/  FMUL.FTZ R0, R6, c[0x0][0x320] ;  /* 0x0000c80006007a20 */ /* 0x004ff00000410000 */
[----:B------:R2:W-:Y:S02]  /*d400*/  MUFU.TANH R178, R0 ;  /* 0x0000000000b27308 */ /* 0x0005e40000002400 */
[----:B--2---:R-:W-:Y:S02]  /*d410*/  FMUL.FTZ R0, R7, c[0x0][0x320] ;  /* 0x0000c80007007a20 */ /* 0x004fe40000410000 */
[----:B------:R-:W2:Y:S01]  /*d420*/  LDSM.16.M88.4 R4, [R237+0x5800] ;  /* 0x00580000ed04783b */ /* 0x000ea20000000200 */
[----:B------:R-:W-:Y:S05]  /*d430*/  DEPBAR.LE SB0, 0x0 ;  /* 0x000080000000791a */ /* 0x000fea0000000000 */
[----:B-1----:R1:W3:Y:S02]  /*d440*/  MUFU.TANH R2, R0 ;  /* 0x0000000000027308 */ /* 0x0022e40000002400 */
[----:B------:R-:W-:Y:S01]  /*d450*/  BAR.SYNC.DEFER_BLOCKING 0x0 ;  /* 0x0000000000007b1d */ /* 0x000fe20000010000 */
[----:B-1----:R-:W-:Y:S07]  /*d460*/  FMUL.FTZ R0, R8, c[0x0][0x320] ;  /* 0x0000c80008007a20 */ /* 0x002fee0000410000 */
[----:B------:R1:W4:Y:S01]  /*d470*/  MUFU.TANH R176, R0 ;  /* 0x0000000000b07308 */ /* 0x0003220000002400 */
[----:B------:R-:W5:Y:S04]  /*d480*/  LDL R8, [R1+0x3c] ;  /* 0x00003c0001087983 */ /* 0x000f680000100800 */
[----:B---3--:R3:W-:Y:S01]  /*d490*/  STL [R1+0x24], R2 ;  /* 0x0000240201007387 */ /* 0x0087e20000100800 */
[C---:B--2---:R-:W-:Y:S08]  /*d4a0*/  HMMA.16816.F32.BF16 R20, R232.reuse, R4, R20 ;  /* 0x00000004e814723c */ /* 0x044ff00000041814 */
[----:B------:R-:W-:Y:S04]  /*d4b0*/  HMMA.16816.F32.BF16 R24, R232, R6, R24 ;  /* 0x00000006e818723c */ /* 0x000fe80000041818 */
[----:B-1----:R-:W-:Y:S02]  /*d4c0*/  FMUL.FTZ R0, R9, c[0x0][0x320] ;  /* 0x0000c80009007a20 */ /* 0x002fe40000410000 */
[----:B------:R-:W5:Y:S02]  /*d4d0*/  LDL R9, [R1+0x70] ;  /* 0x0000700001097983 */ /* 0x000f640000100800 */
[----:B------:R1:W2:Y:S01]  /*d4e0*/  MUFU.TANH R174, R0 ;  /* 0x0000000000ae7308 */ /* 0x0002a20000002400 */
[----:B---3--:R-:W-:Y:S09]  /*d4f0*/  FMUL.FTZ R2, R13, c[0x0][0x320] ;  /* 0x0000c8000d027a20 */ /* 0x008ff20000410000 */
[----:B------:R-:W3:Y:S01]  /*d500*/  MUFU.TANH R170, R2 ;  /* 0x0000000200aa7308 */ /* 0x000ee20000002400 */
[----:B-1----:R-:W-:Y:S09]  /*d510*/  FMUL.FTZ R0, R12, c[0x0][0x320] ;  /* 0x0000c8000c007a20 */ /* 0x002ff20000410000 */
        /* <DEDUP_REMOVED lines=19> */
[----:B-----5:R-:W-:Y:S01]  /*d650*/  ISETP.GT.AND P0, PT, R8, R9, PT ;  /* 0x000000090800720c */ /* 0x020fe20003f04270 */
        /* <DEDUP_REMOVED lines=11> */
[----:B--234-:R-:W2:Y:S01]  /*d710*/  LDL R9, [R1+0x84] ;  /* 0x0000840001097983 */ /* 0x01cea20000100800 */
[----:B------:R-:W-:Y:S03]  /*d720*/  IMAD.MOV.U32 R3, RZ, RZ, c[0x0][0x2b8] ;  /* 0x0000ae00ff037624 */ /* 0x000fe600078e00ff */
[----:B------:R-:W3:Y:S02]  /*d730*/  LDL R4, [R1+0x178] ;  /* 0x0001780001047983 */ /* 0x000ee40000100800 */
[----:B------:R-:W-:Y:S02]  /*d740*/  ISETP.NE.AND P2, PT, R3, 0x1, PT ;  /* 0x000000010300780c */ /* 0x000fe40003f45270 */
[----:B------:R-:W4:Y:S04]  /*d750*/  LDL.64 R20, [R1+0x98] ;  /* 0x0000980001147983 */ /* 0x000f280000100a00 */
[----:B------:R-:W5:Y:S04]  /*d760*/  LDL R5, [R1+0xac] ;  /* 0x0000ac0001057983 */ /* 0x000f680000100800 */
[----:B------:R-:W4:Y:S04]  /*d770*/  LDL R6, [R1+0x88] ;  /* 0x0000880001067983 */ /* 0x000f280000100800 */
[----:B------:R-:W1:Y:S01]  /*d780*/  S2R R7, SR_TID.X ;  /* 0x0000000000077919 */ /* 0x000e620000002100 */
[----:B---3--:R-:W-:Y:S01]  /*d790*/  ISETP.GT.AND P1, PT, R4, 0x2f, PT ;  /* 0x0000002f0400780c */ /* 0x008fe20003f24270 */
[----:B--2---:R-:W-:Y:S02]  /*d7a0*/  IMAD R2, R8, 0x30, R9 ;  /* 0x0000003008027824 */ /* 0x004fe400078e0209 */
[----:B------:R-:W2:Y:S03]  /*d7b0*/  LDL.64 R8, [R1+0x90] ;  /* 0x0000900001087983 */ /* 0x000ea60000100a00 */
[----:B------:R-:W-:Y:S05]  /*d7c0*/  IADD3 R2, R2, -0x30, R4 ;  /* 0xffffffd002027810 */ /* 0x000fea0007ffe004 */
[----:B------:R-:W-:Y:S04]  /*d7d0*/  @P2 IMAD.HI.U32 R3, R2, c[0x0][0x2bc], RZ ;  /* 0x0000af0002032a27 */ /* 0x000fe800078e00ff */
[----:B-1----:R-:W-:Y:S01]  /*d7e0*/  IMAD.MOV.U32 R0, RZ, RZ, R2 ;  /* 0x000000ffff007224 */ /* 0x002fe200078e0002 */
[----:B------:R-:W-:Y:S04]  /*d7f0*/  @P2 SHF.R.U32.HI R0, RZ, c[0x0][0x2c0], R3 ;  /* 0x0000b000ff002a19 */ /* 0x000fe80000011603 */
[C---:B----4-:R-:W-:Y:S01]  /*d800*/  @!P1 IADD3 R3, P0, R0.reuse, R20, RZ ;  /* 0x0000001400039210 */ /* 0x050fe20007f1e0ff */
[----:B------:R-:W-:Y:S03]  /*d810*/  IMAD.MOV R4, RZ, RZ, -R0 ;  /* 0x000000ffff047224 */ /* 0x000fe600078e0a00 */
[----:B-----5:R-:W-:Y:S01]  /*d820*/  @!P1 LEA.HI.X.SX32 R0, R0, R5, 0x1, P0 ;  /* 0x0000000500009211 */ /* 0x020fe200000f0eff */
[----:B------:R-:W-:Y:S01]  /*d830*/  IMAD R4, R4, c[0x0][0x2b8], R2 ;  /* 0x0000ae0004047a24 */ /* 0x000fe200078e0202 */
[C---:B------:R-:W-:Y:S01]  /*d840*/  @!P1 LEA R2, P0, R3.reuse, c[0x0][0x2a0], 0x2 ;  /* 0x0000a80003029a11 */ /* 0x040fe200078010ff */
[----:B------:R-:W-:Y:S03]  /*d850*/  IMAD.MOV.U32 R5, RZ, RZ, RZ ;  /* 0x000000ffff057224 */ /* 0x000fe600078e00ff */
[----:B------:R-:W-:Y:S01]  /*d860*/  @!P1 LEA.HI.X R3, R3, c[0x0][0x2a4], R0, 0x2, P0 ;  /* 0x0000a90003039a11 */ /* 0x000fe200000f1400 */
[----:B------:R1:W-:Y:S01]  /*d870*/  STL [R1+0x38], R4 ;  /* 0x0000380401007387 */ /* 0x0003e20000100800 */
[----:B------:R-:W-:Y:S03]  /*d880*/  SHF.R.S32.HI R0, RZ, 0x1f, R4 ;  /* 0x0000001fff007819 */ /* 0x000fe60000011404 */
[----:B------:R3:W4:Y:S02]  /*d890*/  @!P1 LDG.E R5, [R2.64] ;  /* 0x0000000602059981 */ /* 0x000724000c1e1900 */
[----:B------:R-:W-:Y:S04]  /*d8a0*/  IMAD R0, R0, c[0x0][0x1e0], RZ ;  /* 0x0000780000007a24 */ /* 0x000fe800078e02ff */
[C---:B------:R-:W-:Y:S02]  /*d8b0*/  IMAD R0, R4.reuse, c[0x0][0x1e4], R0 ;  /* 0x0000790004007a24 */ /* 0x040fe400078e0200 */
[----:B---3--:R-:W-:Y:S04]  /*d8c0*/  IMAD.WIDE.U32 R2, R4, c[0x0][0x1e0], RZ ;  /* 0x0000780004027a25 */ /* 0x008fe800078e00ff */
[----:B------:R-:W-:Y:S01]  /*d8d0*/  IMAD.IADD R3, R3, 0x1, R0 ;  /* 0x0000000103037824 */ /* 0x000fe200078e0200 */
[----:B----4-:R-:W-:Y:S01]  /*d8e0*/  SHF.R.S32.HI R0, RZ, 0x1f, R5 ;  /* 0x0000001fff007819 */ /* 0x010fe20000011405 */
[----:B------:R3:W-:Y:S02]  /*d8f0*/  STL [R1+0x28], R5 ;  /* 0x0000280501007387 */ /* 0x0007e40000100800 */
[C---:B------:R-:W-:Y:S04]  /*d900*/  IMAD.WIDE.U32 R2, R5.reuse, c[0x0][0x1f0], R2 ;  /* 0x00007c0005027a25 */ /* 0x040fe800078e0002 */
[----:B-1----:R-:W-:Y:S01]  /*d910*/  IMAD R4, R0, c[0x0][0x1f0], RZ ;  /* 0x00007c0000047a24 */ /* 0x002fe200078e02ff */
[----:B--2---:R-:W-:Y:S03]  /*d920*/  IADD3 R0, P0, R8, R2, RZ ;  /* 0x0000000208007210 */ /* 0x004fe60007f1e0ff */
[----:B------:R-:W-:Y:S05]  /*d930*/  IMAD R4, R5, c[0x0][0x1f4], R4 ;  /* 0x00007d0005047a24 */ /* 0x000fea00078e0204 */
[----:B------:R-:W-:Y:S02]  /*d940*/  IADD3.X R2, R6, R3, R4, P0, !PT ;  /* 0x0000000306027210 */ /* 0x000fe400007fe404 */
[C---:B------:R-:W-:Y:S04]  /*d950*/  LEA R9, P0, R0.reuse, c[0x0][0x1c8], 0x1 ;  /* 0x0000720000097a11 */ /* 0x040fe800078008ff */
[----:B------:R-:W-:Y:S02]  /*d960*/  LEA.HI.X R8, R0, c[0x0][0x1cc], R2, 0x1, P0 ;  /* 0x0000730000087a11 */ /* 0x000fe400000f0c02 */
[----:B---3--:R-:W-:Y:S04]  /*d970*/  SHF.R.S32.HI R5, RZ, 0x1f, R7 ;  /* 0x0000001fff057819 */ /* 0x008fe80000011407 */
[----:B------:R-:W-:Y:S04]  /*d980*/  LEA.HI R5, R5, R7, RZ, 0x3 ;  /* 0x0000000705057211 */ /* 0x000fe800078f18ff */
[----:B------:R-:W-:Y:S04]  /*d990*/  SHF.R.S32.HI R5, RZ, 0x3, R5 ;  /* 0x00000003ff057819 */ /* 0x000fe80000011405 */
[----:B------:R-:W-:Y:S04]  /*d9a0*/  IADD3 R5, -R5, 0x30, RZ ;  /* 0x0000003005057810 */ /* 0x000fe80007ffe1ff */
[----:B------:R-:W-:Y:S01]  /*d9b0*/  ISETP.GE.AND P0, PT, R5, 0x1, PT ;  /* 0x000000010500780c */ /* 0x000fe20003f06270 */
[----:B------:R-:W-:-:S10]  /*d9c0*/  BRA.DIV ~URZ, `(.L_x_541) ;  /* 0x0000d5827f007947 */ /* 0x000fd4000b800000 */
[----:B------:R1:W2:Y:S02]  /*d9d0*/  SHFL.IDX PT, R4, R8, RZ, 0x181f ;  /* 0x00181fff08047589 */ /* 0x0002a400000e0000 */
.L_x_658:
[----:B------:R-:W-:-:S05]  /*d9e0*/  BRA.DIV ~URZ, `(.L_x_542) ;  /* 0x0000d5f27f007947 */ /* 0x000fca000b800000 */
[----:B------:R3:W4:Y:S02]  /*d9f0*/  SHFL.IDX PT, R0, R9, RZ, 0x181f ;  /* 0x00181fff09007589 */ /* 0x00072400000e0000 */
.L_x_659:
        /* <DEDUP_REMOVED lines=14> */
[----:B----4-:R-:W-:Y:S01]  /*dae0*/  @P0 IMAD.X R7, R4, 0x1, R7, P1 ;  /* 0x0000000104070824 */ /* 0x010fe200008e0607 */
[----:B---3--:R-:W-:Y:S11]  /*daf0*/  @P0 ISETP.GE.AND P1, PT, R3, c[0x0][0x1d4], PT ;  /* 0x0000750003000a0c */ /* 0x008ff60003f26270 */
        /* <DEDUP_REMOVED lines=24> */
.L_x_660:
        /* <DEDUP_REMOVED lines=36> */
.L_x_540:
[----:B--234-:R-:W-:Y:S05]  /*dec0*/  BSYNC B0 ;  /* 0x0000000000007941 */ /* 0x01cfea0003800000 */
.L_x_539:
[----:B-1----:R-:W2:Y:S04]  /*ded0*/  LDL R0, [R1+0x20] ;  /* 0x0000200001007983 */ /* 0x002ea80000100800 */
[----:B------:R-:W3:Y:S04]  /*dee0*/  LDL R3, [R1+0x24] ;  /* 0x0000240001037983 */ /* 0x000ee80000100800 */
[----:B------:R-:W0:Y:S01]  /*def0*/  LDGDEPBAR ;  /* 0x00000000000079af */ /* 0x000e220000000000 */
[----:B--2---:R-:W-:Y:S02]  /*df00*/  FMNMX.FTZ R2, R0, R133, !PT ;  /* 0x0000008500027209 */ /* 0x004fe40007810000 */
[----:B------:R-:W-:Y:S02]  /*df10*/  FMNMX.FTZ R0, R178, R132, !PT ;  /* 0x00000084b2007209 */ /* 0x000fe40007810000 */
[----:B------:R-:W-:Y:S02]  /*df20*/  FMNMX.FTZ R2, R179, R2, !PT ;  /* 0x00000002b3027209 */ /* 0x000fe40007810000 */
[----:B---3--:R-:W-:Y:S02]  /*df30*/  FMNMX.FTZ R0, R3, R0, !PT ;  /* 0x0000000003007209 */ /* 0x008fe40007810000 */
        /* <DEDUP_REMOVED lines=22> */
.L_x_661:
[----:B-12---:R-:W-:Y:S01]  /*e0a0*/  FMNMX.FTZ R4, R4, R0, !PT ;  /* 0x0000000004047209 */ /* 0x006fe20007810000 */
[----:B------:R-:W-:-:S05]  /*e0b0*/  BRA.DIV ~URZ, `(.L_x_545) ;  /* 0x0000d1027f007947 */ /* 0x000fca000b800000 */
[----:B------:R-:W1:Y:S02]  /*e0c0*/  SHFL.BFLY PT, R0, R4, 0x1, 0x1f ;  /* 0x0c201f0004007f89 */ /* 0x000e6400000e0000 */
[----:B-1----:R-:W-:Y:S02]  /*e0d0*/  FMNMX.FTZ R133, R4, R0, !PT ;  /* 0x0000000004857209 */ /* 0x002fe40007810000 */
[----:B------:R-:W1:Y:S02]  /*e0e0*/  SHFL.BFLY PT, R0, R5, 0x2, 0x1f ;  /* 0x0c401f0005007f89 */ /* 0x000e6400000e0000 */
[----:B-1----:R-:W-:Y:S05]  /*e0f0*/  FMNMX.FTZ R4, R5, R0, !PT ;  /* 0x0000000005047209 */ /* 0x002fea0007810000 */
[----:B------:R1:W2:Y:S02]  /*e100*/  SHFL.BFLY PT, R0, R4, 0x1, 0x1f ;  /* 0x0c201f0004007f89 */ /* 0x0002a400000e0000 */
.L_x_662:
[----:B------:R-:W3:Y:S01]  /*e110*/  LDL.LU R2, [R1+0x20] ;  /* 0x0000200001027983 */ /* 0x000ee20000300800 */
[----:B--2---:R-:W-:Y:S01]  /*e120*/  FMNMX.FTZ R3, R0, R4, !PT ;  /* 0x0000000400037209 */ /* 0x004fe20007810000 */
[C---:B------:R-:W-:Y:S01]  /*e130*/  FADD.FTZ R0, -R133.reuse, R134 ;  /* 0x0000008685007221 */ /* 0x040fe20000010100 */
[----:B------:R-:W-:Y:S01]  /*e140*/  WARPSYNC 0xffffffff ;  /* 0xffffffff00007948 */ /* 0x000fe20003800000 */
[----:B------:R-:W2:Y:S01]  /*e150*/  LDL.LU R20, [R1+0x60] ;  /* 0x0000600001147983 */ /* 0x000ea20000300800 */
[----:B-1----:R-:W-:Y:S02]  /*e160*/  FMUL.FTZ R4, R133, c[0x0][0x2d0] ;  /* 0x0000b40085047a20 */ /* 0x002fe40000410000 */
[----:B------:R-:W-:Y:S01]  /*e170*/  FMUL.FTZ R0, R0, c[0x0][0x2d0] ;  /* 0x0000b40000007a20 */ /* 0x000fe20000410000 */
[----:B------:R-:W4:Y:S01]  /*e180*/  LDL.LU R19, [R1+0x24] ;  /* 0x0000240001137983 */ /* 0x000f220000300800 */
        /* <DEDUP_REMOVED lines=10> */
[--C-:B------:R-:W-:Y:S01]  /*e230*/  FFMA.FTZ R176, R135, c[0x0][0x2d0], -R4.reuse ;  /* 0x0000b40087b07a23 */ /* 0x100fe20000010804 */
[----:B------:R-:W-:Y:S10]  /*e240*/  MUFU.EX2 R7, R7 ;  /* 0x0000000700077308 */ /* 0x000ff40000000800 */
[----:B------:R-:W-:Y:S01]  /*e250*/  MUFU.EX2 R9, R6 ;  /* 0x0000000600097308 */ /* 0x000fe20000000800 */
[----:B---3--:R-:W-:Y:S09]  /*e260*/  FFMA.FTZ R8, R2, c[0x0][0x2d0], -R4 ;  /* 0x0000b40002087a23 */ /* 0x008ff20000010804 */
[----:B------:R-:W1:Y:S10]  /*e270*/  MUFU.EX2 R2, R0 ;  /* 0x0000000000027308 */ /* 0x000e740000000800 */
[----:B------:R-:W3:Y:S10]  /*e280*/  MUFU.EX2 R4, R8 ;  /* 0x0000000800047308 */ /* 0x000ef40000000800 */
[----:B------:R-:W4:Y:S01]  /*e290*/  MUFU.EX2 R8, R5 ;  /* 0x0000000500087308 */ /* 0x000f220000000800 */
[C---:B-1----:R-:W-:Y:S02]  /*e2a0*/  FMUL.FTZ R24, R2.reuse, R136 ;  /* 0x0000008802187220 */ /* 0x042fe40000410000 */
[----:B------:R-:W5:Y:S01]  /*e2b0*/  LDL.LU R136, [R1+0x5c] ;  /* 0x00005c0001887983 */ /* 0x000f620000300800 */
[C---:B------:R-:W-:Y:S02]  /*e2c0*/  FMUL.FTZ R25, R2.reuse, R137 ;  /* 0x0000008902197220 */ /* 0x040fe40000410000 */
[C---:B------:R-:W-:Y:S02]  /*e2d0*/  FMUL.FTZ R21, R2.reuse, R141 ;  /* 0x0000008d02157220 */ /* 0x040fe40000410000 */
[C---:B------:R-:W-:Y:S02]  /*e2e0*/  FMUL.FTZ R28, R2.reuse, R28 ;  /* 0x0000001c021c7220 */ /* 0x040fe40000410000 */
[C---:B------:R-:W-:Y:S01]  /*e2f0*/  FMUL.FTZ R29, R2.reuse, R29 ;  /* 0x0000001d021d7220 */ /* 0x040fe20000410000 */
[----:B---3--:R-:W-:Y:S01]  /*e300*/  F2FP.BF16.PACK_AB R168, R7, R4 ;  /* 0x0000000407a8723e */ /* 0x008fe200000010ff */
[----:B--2---:R-:W-:Y:S02]  /*e310*/  FFMA.FTZ R0, R2, R20, R4 ;  /* 0x0000001402007223 */ /* 0x004fe40000010004 */
[----:B------:R-:W-:Y:S02]  /*e320*/  FMUL.FTZ R4, R3, c[0x0][0x2d0] ;  /* 0x0000b40003047a20 */ /* 0x000fe40000410000 */
[----:B------:R-:W-:Y:S02]  /*e330*/  FADD.FTZ R6, R7, R0 ;  /* 0x0000000007067221 */ /* 0x000fe40000010000 */
[----:B------:R-:W-:Y:S02]  /*e340*/  FADD.FTZ R0, -R3, R132 ;  /* 0x0000008403007221 */ /* 0x000fe40000010100 */
[--C-:B----4-:R-:W-:Y:S01]  /*e350*/  FFMA.FTZ R7, R19, c[0x0][0x2d0], -R4.reuse ;  /* 0x0000b40013077a23 */ /* 0x110fe20000010804 */
[----:B------:R-:W-:Y:S01]  /*e360*/  F2FP.BF16.PACK_AB R170, R8, R9 ;  /* 0x0000000908aa723e */ /* 0x000fe200000010ff */
[----:B------:R-:W-:Y:S02]  /*e370*/  FMUL.FTZ R0, R0, c[0x0][0x2d0] ;  /* 0x0000b40000007a20 */ /* 0x000fe40000410000 */
[--C-:B------:R-:W-:Y:S02]  /*e380*/  FFMA.FTZ R132, R177, c[0x0][0x2d0], -R4.reuse ;  /* 0x0000b400b1847a23 */ /* 0x100fe40000010804 */
        /* <DEDUP_REMOVED lines=8> */
[----:B------:R-:W-:Y:S01]  /*e410*/  MOV R141, R23 ;  /* 0x00000017008d7202 */ /* 0x000fe20000000f00 */
[--C-:B------:R-:W-:Y:S01]  /*e420*/  FFMA.FTZ R175, R18, c[0x0][0x2d0], -R4.reuse ;  /* 0x0000b40012af7a23 */ /* 0x100fe20000010804 */
[----:B------:R1:W-:Y:S01]  /*e430*/  MUFU.EX2 R135, R5 ;  /* 0x0000000500877308 */ /* 0x0003e20000000800 */
[--C-:B------:R-:W-:Y:S02]  /*e440*/  FFMA.FTZ R173, R173, c[0x0][0x2d0], -R4.reuse ;  /* 0x0000b400adad7a23 */ /* 0x100fe40000010804 */
[----:B------:R-:W-:Y:S02]  /*e450*/  FFMA.FTZ R178, R16, c[0x0][0x2d0], -R4 ;  /* 0x0000b40010b27a23 */ /* 0x000fe40000010804 */
[C---:B------:R-:W-:Y:S02]  /*e460*/  FMUL.FTZ R4, R2.reuse, R156 ;  /* 0x0000009c02047220 */ /* 0x040fe40000410000 */
[----:B------:R-:W-:Y:S02]  /*e470*/  FADD.FTZ R6, R9, R6 ;  /* 0x0000000609067221 */ /* 0x000fe40000010000 */
[----:B------:R-:W-:Y:S01]  /*e480*/  FMUL.FTZ R9, R2, R153 ;  /* 0x0000009902097220 */ /* 0x000fe20000410000 */
[----:B------:R-:W2:Y:S01]  /*e490*/  MUFU.EX2 R156, R7 ;  /* 0x00000007009c7308 */ /* 0x000ea20000000800 */
[----:B------:R-:W-:Y:S01]  /*e4a0*/  FADD.FTZ R177, R8, R6 ;  /* 0x0000000608b17221 */ /* 0x000fe20000010000 */
[----:B------:R-:W-:Y:S01]  /*e4b0*/  MOV R153, R19 ;  /* 0x0000001300997202 */ /* 0x000fe20000000f00 */
[C---:B------:R-:W-:Y:S01]  /*e4c0*/  FMUL.FTZ R8, R2.reuse, R152 ;  /* 0x0000009802087220 */ /* 0x040fe20000410000 */
[----:B------:R-:W-:Y:S01]  /*e4d0*/  MOV R152, R22 ;  /* 0x0000001600987202 */ /* 0x000fe20000000f00 */
[C---:B------:R-:W-:Y:S02]  /*e4e0*/  FMUL.FTZ R12, R2.reuse, R148 ;  /* 0x00000094020c7220 */ /* 0x040fe40000410000 */
[C---:B------:R-:W-:Y:S02]  /*e4f0*/  FMUL.FTZ R13, R2.reuse, R149 ;  /* 0x00000095020d7220 */ /* 0x040fe40000410000 */
[C---:B------:R-:W-:Y:S01]  /*e500*/  FMUL.FTZ R16, R2.reuse, R144 ;  /* 0x0000009002107220 */ /* 0x040fe20000410000 */
[----:B------:R-:W-:Y:S01]  /*e510*/  MOV R144, R14 ;  /* 0x0000000e00907202 */ /* 0x000fe20000000f00 */
[C---:B------:R-:W-:Y:S01]  /*e520*/  FMUL.FTZ R17, R2.reuse, R145 ;  /* 0x0000009102117220 */ /* 0x040fe20000410000 */
[----:B------:R-:W-:Y:S01]  /*e530*/  MUFU.EX2 R149, R132 ;  /* 0x0000008400957308 */ /* 0x000fe20000000800 */
[C---:B------:R-:W-:Y:S01]  /*e540*/  FMUL.FTZ R20, R2.reuse, R140 ;  /* 0x0000008c02147220 */ /* 0x040fe20000410000 */
[----:B------:R-:W-:Y:S01]  /*e550*/  MOV R140, R10 ;  /* 0x0000000a008c7202 */ /* 0x000fe20000000f00 */
[C---:B-1----:R-:W-:Y:S01]  /*e560*/  FMUL.FTZ R5, R2.reuse, R157 ;  /* 0x0000009d02057220 */ /* 0x042fe20000410000 */
[----:B------:R-:W-:Y:S01]  /*e570*/  MOV R145, R11 ;  /* 0x0000000b00917202 */ /* 0x000fe20000000f00 */
[C---:B------:R-:W-:Y:S01]  /*e580*/  FMUL.FTZ R32, R2.reuse, R32 ;  /* 0x0000002002207220 */ /* 0x040fe20000410000 */
[----:B------:R-:W-:Y:S01]  /*e590*/  MOV R157, R15 ;  /* 0x0000000f009d7202 */ /* 0x000fe20000000f00 */
[C---:B------:R-:W-:Y:S02]  /*e5a0*/  FMUL.FTZ R33, R2.reuse, R33 ;  /* 0x0000002102217220 */ /* 0x040fe40000410000 */
[C---:B------:R-:W-:Y:S02]  /*e5b0*/  FMUL.FTZ R36, R2.reuse, R36 ;  /* 0x0000002402247220 */ /* 0x040fe40000410000 */
[----:B------:R-:W-:Y:S01]  /*e5c0*/  FMUL.FTZ R37, R2, R37 ;  /* 0x0000002502257220 */ /* 0x000fe20000410000 */
[----:B--2---:R-:W-:Y:S01]  /*e5d0*/  F2FP.BF16.PACK_AB R169, R156, R135 ;  /* 0x000000879ca9723e */ /* 0x004fe200000010ff */
[----:B------:R-:W-:Y:S02]  /*e5e0*/  FMUL.FTZ R7, R0, R159 ;  /* 0x0000009f00077220 */ /* 0x000fe40000410000 */
[----:B------:R-:W2:Y:S01]  /*e5f0*/  LDL R159, [R1] ;  /* 0x00000000019f7983 */ /* 0x000ea20000100800 */
        /* <DEDUP_REMOVED lines=42> */
[C---:B------:R-:W-:Y:S01]  /*e8a0*/  FMUL.FTZ R6, R0.reuse, R158 ;  /* 0x0000009e00067220 */ /* 0x040fe20000410000 */
[----:B------:R-:W-:Y:S01]  /*e8b0*/  MOV R158, R27 ;  /* 0x0000001b009e7202 */ /* 0x000fe20000000f00 */
[----:B------:R-:W-:Y:S02]  /*e8c0*/  FMUL.FTZ R27, R0, R139 ;  /* 0x0000008b001b7220 */ /* 0x000fe40000410000 */
[C---:B------:R-:W-:Y:S01]  /*e8d0*/  FMUL.FTZ R124, R2.reuse, R124 ;  /* 0x0000007c027c7220 */ /* 0x040fe20000410000 */
[----:B------:R1:W-:Y:S01]  /*e8e0*/  MUFU.EX2 R132, R158 ;  /* 0x0000009e00847308 */ /* 0x0003e20000000800 */
[C---:B------:R-:W-:Y:S02]  /*e8f0*/  FMUL.FTZ R125, R2.reuse, R125 ;  /* 0x0000007d027d7220 */ /* 0x040fe40000410000 */
[C---:B------:R-:W-:Y:S02]  /*e900*/  FMUL.FTZ R128, R2.reuse, R128 ;  /* 0x0000008002807220 */ /* 0x040fe40000410000 */
[----:B------:R-:W-:Y:S01]  /*e910*/  FMUL.FTZ R129, R2, R129 ;  /* 0x0000008102817220 */ /* 0x000fe20000410000 */
[----:B------:R-:W-:Y:S01]  /*e920*/  MOV R2, R26 ;  /* 0x0000001a00027202 */ /* 0x000fe20000000f00 */
[C---:B------:R-:W-:Y:S02]  /*e930*/  FMUL.FTZ R26, R0.reuse, R138 ;  /* 0x0000008a001a7220 */ /* 0x040fe40000410000 */
[C---:B------:R-:W-:Y:S02]  /*e940*/  FMUL.FTZ R14, R0.reuse, R150 ;  /* 0x00000096000e7220 */ /* 0x040fe40000410000 */
[----:B------:R-:W3:Y:S01]  /*e950*/  MUFU.EX2 R150, R134 ;  /* 0x0000008600967308 */ /* 0x000ee20000000800 */
[C---:B------:R-:W-:Y:S01]  /*e960*/  FMUL.FTZ R10, R0.reuse, R154 ;  /* 0x0000009a000a7220 */ /* 0x040fe20000410000 */
[----:B------:R-:W-:Y:S01]  /*e970*/  MOV R154, R145 ;  /* 0x00000091009a7202 */ /* 0x000fe20000000f00 */
[C---:B------:R-:W-:Y:S01]  /*e980*/  FMUL.FTZ R11, R0.reuse, R155 ;  /* 0x0000009b000b7220 */ /* 0x040fe20000410000 */
[----:B------:R-:W-:Y:S01]  /*e990*/  MOV R155, R144 ;  /* 0x00000090009b7202 */ /* 0x000fe20000000f00 */
[C---:B------:R-:W-:Y:S02]  /*e9a0*/  FMUL.FTZ R15, R0.reuse, R151 ;  /* 0x00000097000f7220 */ /* 0x040fe40000410000 */
[C---:B------:R-:W-:Y:S02]  /*e9b0*/  FMUL.FTZ R18, R0.reuse, R146 ;  /* 0x0000009200127220 */ /* 0x040fe40000410000 */
[C---:B------:R-:W-:Y:S01]  /*e9c0*/  FMUL.FTZ R19, R0.reuse, R147 ;  /* 0x0000009300137220 */ /* 0x040fe20000410000 */
[----:B------:R4:W-:Y:S01]  /*e9d0*/  MUFU.EX2 R151, R173 ;  /* 0x000000ad00977308 */ /* 0x0009e20000000800 */
[C---:B------:R-:W-:Y:S01]  /*e9e0*/  FMUL.FTZ R22, R0.reuse, R142 ;  /* 0x0000008e00167220 */ /* 0x040fe20000410000 */
[----:B------:R-:W-:Y:S01]  /*e9f0*/  LDSM.16.MT88.4 R144, [R241+0x800] ;  /* 0x00080000f190783b */ /* 0x000fe20000004200 */
[C---:B------:R-:W-:Y:S01]  /*ea00*/  FMUL.FTZ R23, R0.reuse, R143 ;  /* 0x0000008f00177220 */ /* 0x040fe20000410000 */
[----:B-1----:R-:W-:Y:S01]  /*ea10*/  MOV R158, R141 ;  /* 0x0000008d009e7202 */ /* 0x002fe20000000f00 */
[C---:B------:R-:W-:Y:S02]  /*ea20*/  FMUL.FTZ R30, R0.reuse, R30 ;  /* 0x0000001e001e7220 */ /* 0x040fe40000410000 */
[C---:B------:R-:W-:Y:S02]  /*ea30*/  FMUL.FTZ R31, R0.reuse, R31 ;  /* 0x0000001f001f7220 */ /* 0x040fe40000410000 */
[C---:B------:R-:W-:Y:S01]  /*ea40*/  FMUL.FTZ R34, R0.reuse, R34 ;  /* 0x0000002200227220 */ /* 0x040fe20000410000 */
[----:B------:R-:W-:Y:S01]  /*ea50*/  MUFU.EX2 R2, R2 ;  /* 0x0000000200027308 */ /* 0x000fe20000000800 */
[C---:B------:R-:W-:Y:S02]  /*ea60*/  FMUL.FTZ R35, R0.reuse, R35 ;  /* 0x0000002300237220 */ /* 0x040fe40000410000 */
[----:B------:R-:W-:Y:S01]  /*ea70*/  FMUL.FTZ R38, R0, R38 ;  /* 0x0000002600267220 */ /* 0x000fe20000410000 */
[----:B---3--:R-:W-:Y:S01]  /*ea80*/  F2FP.BF16.PACK_AB R171, R150, R149 ;  /* 0x0000009596ab723e */ /* 0x008fe200000010ff */
[C---:B------:R-:W-:Y:S02]  /*ea90*/  FMUL.FTZ R39, R0.reuse, R39 ;  /* 0x0000002700277220 */ /* 0x040fe40000410000 */
[C---:B------:R-:W-:Y:S02]  /*eaa0*/  FMUL.FTZ R42, R0.reuse, R42 ;  /* 0x0000002a002a7220 */ /* 0x040fe40000410000 */
[C---:B------:R-:W-:Y:S01]  /*eab0*/  FMUL.FTZ R43, R0.reuse, R43 ;  /* 0x0000002b002b7220 */ /* 0x040fe20000410000 */
[----:B------:R-:W-:Y:S01]  /*eac0*/  MUFU.EX2 R134, R176 ;  /* 0x000000b000867308 */ /* 0x000fe20000000800 */
[C---:B------:R-:W-:Y:S02]  /*ead0*/  FMUL.FTZ R46, R0.reuse, R46 ;  /* 0x0000002e002e7220 */ /* 0x040fe40000410000 */
[C---:B------:R-:W-:Y:S01]  /*eae0*/  FMUL.FTZ R47, R0.reuse, R47 ;  /* 0x0000002f002f7220 */ /* 0x040fe20000410000 */
[----:B----4-:R-:W-:Y:S01]  /*eaf0*/  MOV R173, R157 ;  /* 0x0000009d00ad7202 */ /* 0x010fe20000000f00 */
        /* <DEDUP_REMOVED lines=34> */
[----:B-1----:R-:W-:Y:S01]  /*ed20*/  MOV R178, R157 ;  /* 0x0000009d00b27202 */ /* 0x002fe20000000f00 */
        /* <DEDUP_REMOVED lines=12> */
[----:B-----5:R-:W-:Y:S02]  /*edf0*/  FFMA.FTZ R148, R0, R136, R135 ;  /* 0x0000008800947223 */ /* 0x020fe40000010087 */
[----:B------:R-:W1:Y:S01]  /*ee00*/  LDSM.16.MT88.4 R136, [R239] ;  /* 0x00000000ef88783b */ /* 0x000e620000004200 */
[----:B------:R-:W-:Y:S01]  /*ee10*/  FADD.FTZ R0, R132, R177 ;  /* 0x000000b184007221 */ /* 0x000fe20000010000 */
[----:B------:R-:W3:Y:S03]  /*ee20*/  MUFU.EX2 R135, R179 ;  /* 0x000000b300877308 */ /* 0x000ee60000000800 */
[----:B------:R-:W-:Y:S03]  /*ee30*/  FADD.FTZ R0, R2, R0 ;  /* 0x0000000002007221 */ /* 0x000fe60000010000 */
[----:B------:R-:W4:Y:S04]  /*ee40*/  LDL R177, [R1+0x80] ;  /* 0x0000800001b17983 */ /* 0x000f280000100800 */
[----:B------:R-:W5:Y:S10]  /*ee50*/  MUFU.EX2 R179, R174 ;  /* 0x000000ae00b37308 */ /* 0x000f740000000800 */
[----:B------:R-:W2:Y:S01]  /*ee60*/  MUFU.EX2 R174, R153 ;  /* 0x0000009900ae7308 */ /* 0x000ea20000000800 */
[----:B---3--:R-:W-:Y:S04]  /*ee70*/  FADD.FTZ R0, R135, R0 ;  /* 0x0000000087007221 */ /* 0x008fe80000010000 */
[----:B------:R-:W-:Y:S01]  /*ee80*/  FADD.FTZ R0, R134, R0 ;  /* 0x0000000086007221 */ /* 0x000fe20000010000 */
        /* <DEDUP_REMOVED lines=51> */
[----:B------:R-:W-:Y:S03]  /*f1c0*/  F2FP.BF16.PACK_AB R137, R157, R151 ;  /* 0x000000979d89723e */ /* 0x000fe600000010ff */
[----:B------:R-:W-:Y:S02]  /*f1d0*/  F2FP.BF16.PACK_AB R138, R134, R135 ;  /* 0x00000087868a723e */ /* 0x000fe400000010ff */
[----:B-----5:R-:W-:Y:S02]  /*f1e0*/  F2FP.BF16.PACK_AB R139, R176, R179 ;  /* 0x000000b3b08b723e */ /* 0x020fe400000010ff */
[----:B------:R-:W2:Y:S01]  /*f1f0*/  MUFU.EX2 R2, R155 ;  /* 0x0000009b00027308 */ /* 0x000ea20000000800 */
[----:B------:R-:W-:Y:S04]  /*f200*/  F2FP.BF16.PACK_AB R169, R175, R174 ;  /* 0x000000aeafa9723e */ /* 0x000fe800000010ff */
[C---:B------:R-:W-:Y:S05]  /*f210*/  HMMA.16816.F32.BF16 R4, R136.reuse, R140, R4 ;  /* 0x0000008c8804723c */ /* 0x040fea0000041804 */
[----:B------:R-:W3:Y:S03]  /*f220*/  MUFU.EX2 R135, R154 ;  /* 0x0000009a00877308 */ /* 0x000ee60000000800 */
[C---:B------:R-:W-:Y:S01]  /*f230*/  HMMA.16816.F32.BF16 R8, R136.reuse, R142, R8 ;  /* 0x0000008e8808723c */ /* 0x040fe20000041808 */
[----:B------:R-:W5:Y:S03]  /*f240*/  LDSM.16.MT88.4 R140, [R240+0x800] ;  /* 0x00080000f08c783b */ /* 0x000f660000004200 */
[----:B-1----:R-:W-:Y:S03]  /*f250*/  FADD.FTZ R0, R132, R0 ;  /* 0x0000000084007221 */ /* 0x002fe60000010000 */
[----:B------:R-:W1:Y:S01]  /*f260*/  MUFU.EX2 R134, R159 ;  /* 0x0000009f00867308 */ /* 0x000e620000000800 */
[C---:B------:R-:W-:Y:S04]  /*f270*/  HMMA.16816.F32.BF16 R12, R136.reuse, R144, R12 ;  /* 0x00000090880c723c */ /* 0x040fe8000004180c */
[C---:B--2---:R-:W-:Y:S01]  /*f280*/  F2FP.BF16.PACK_AB R168, R2.reuse, R132 ;  /* 0x0000008402a8723e */ /* 0x044fe200000010ff */
[----:B------:R-:W-:Y:S02]  /*f290*/  FADD.FTZ R0, R2, R0 ;  /* 0x0000000002007221 */ /* 0x000fe40000010000 */
[----:B------:R-:W-:Y:S01]  /*f2a0*/  FADD.FTZ R2, R156, R148 ;  /* 0x000000949c027221 */ /* 0x000fe20000010000 */
[C---:B------:R-:W-:Y:S01]  /*f2b0*/  HMMA.16816.F32.BF16 R16, R136.reuse, R146, R16 ;  /* 0x000000928810723c */ /* 0x040fe20000041810 */
[----:B------:R-:W2:Y:S01]  /*f2c0*/  LDSM.16.MT88.4 R144, [R242+0x800] ;  /* 0x00080000f290783b */ /* 0x000ea20000004200 */
[----:B------:R-:W4:Y:S02]  /*f2d0*/  MUFU.EX2 R173, R158 ;  /* 0x0000009e00ad7308 */ /* 0x000f240000000800 */
[----:B---3--:R-:W-:Y:S05]  /*f2e0*/  FADD.FTZ R0, R135, R0 ;  /* 0x0000000087007221 */ /* 0x008fea0000010000 */
[----:B------:R-:W-:Y:S03]  /*f2f0*/  LDSM.16.MT88.4 R152, [R239+0x1000] ;  /* 0x00100000ef98783b */ /* 0x000fe60000004200 */
[C---:B-1----:R-:W-:Y:S01]  /*f300*/  FADD.FTZ R0, R134.reuse, R0 ;  /* 0x0000000086007221 */ /* 0x042fe20000010000 */
[----:B------:R-:W-:Y:S02]  /*f310*/  F2FP.BF16.PACK_AB R170, R134, R135 ;  /* 0x0000008786aa723e */ /* 0x000fe400000010ff */
[----:B------:R-:W-:Y:S02]  /*f320*/  MOV R134, R151 ;  /* 0x0000009700867202 */ /* 0x000fe40000000f00 */
[----:B------:R1:W-:Y:S01]  /*f330*/  STL [R1+0x60], R0 ;  /* 0x0000600001007387 */ /* 0x0003e20000100800 */
[----:B------:R-:W-:Y:S03]  /*f340*/  MOV R135, R150 ;  /* 0x0000009600877202 */ /* 0x000fe60000000f00 */
[----:B------:R-:W3:Y:S01]  /*f350*/  LDL.LU R132, [R1+0x3c] ;  /* 0x00003c0001847983 */ /* 0x000ee20000300800 */
[C---:B-----5:R-:W-:Y:S03]  /*f360*/  HMMA.16816.F32.BF16 R20, R136.reuse, R140, R20 ;  /* 0x0000008c8814723c */ /* 0x060fe60000041814 */
[----:B----4-:R-:W-:Y:S05]  /*f370*/  F2FP.BF16.PACK_AB R171, R173, R172 ;  /* 0x000000acadab723e */ /* 0x010fea00000010ff */
[C---:B------:R-:W-:Y:S01]  /*f380*/  HMMA.16816.F32.BF16 R24, R136.reuse, R142, R24 ;  /* 0x0000008e8818723c */ /* 0x040fe20000041818 */
[----:B------:R-:W4:Y:S07]  /*f390*/  LDSM.16.MT88.4 R140, [R239+0x2000] ;  /* 0x00200000ef8c783b */ /* 0x000f2e0000004200 */
[C---:B--2---:R-:W-:Y:S04]  /*f3a0*/  HMMA.16816.F32.BF16 R28, R136.reuse, R144, R28 ;  /* 0x00000090881c723c */ /* 0x044fe8000004181c */
[----:B-1----:R-:W-:Y:S04]  /*f3b0*/  FADD.FTZ R0, R149, R2 ;  /* 0x0000000295007221 */ /* 0x002fe80000010000 */
[C---:B------:R-:W-:Y:S01]  /*f3c0*/  HMMA.16816.F32.BF16 R32, R136.reuse, R146, R32 ;  /* 0x000000928820723c */ /* 0x040fe20000041820 */
[----:B------:R-:W1:Y:S03]  /*f3d0*/  LDSM.16.MT88.4 R144, [R241+0x2000] ;  /* 0x00200000f190783b */ /* 0x000e660000004200 */
[----:B------:R-:W-:Y:S04]  /*f3e0*/  FADD.FTZ R0, R135, R0 ;  /* 0x0000000087007221 */ /* 0x000fe80000010000 */
[----:B------:R-:W-:Y:S04]  /*f3f0*/  FADD.FTZ R0, R134, R0 ;  /* 0x0000000086007221 */ /* 0x000fe80000010000 */
[----:B------:R-:W-:Y:S04]  /*f400*/  FADD.FTZ R0, R178, R0 ;  /* 0x00000000b2007221 */ /* 0x000fe80000010000 */
[----:B------:R-:W-:Y:S04]  /*f410*/  FADD.FTZ R0, R179, R0 ;  /* 0x00000000b3007221 */ /* 0x000fe80000010000 */
[----:B------:R-:W-:Y:S04]  /*f420*/  FADD.FTZ R0, R176, R0 ;  /* 0x00000000b0007221 */ /* 0x000fe80000010000 */
[----:B------:R-:W-:Y:S01]  /*f430*/  FADD.FTZ R0, R174, R0 ;  /* 0x00000000ae007221 */ /* 0x000fe20000010000 */
[C---:B----4-:R-:W-:Y:S03]  /*f440*/  HMMA.16816.F32.BF16 R36, R136.reuse, R140, R36 ;  /* 0x0000008c8824723c */ /* 0x050fe60000041824 */
[----:B------:R-:W-:Y:S04]  /*f450*/  FADD.FTZ R0, R175, R0 ;  /* 0x00000000af007221 */ /* 0x000fe80000010000 */
[----:B------:R-:W-:Y:S01]  /*f460*/  FADD.FTZ R2, R172, R0 ;  /* 0x00000000ac027221 */ /* 0x000fe20000010000 */
[C---:B------:R-:W-:Y:S01]  /*f470*/  HMMA.16816.F32.BF16 R40, R136.reuse, R142, R40 ;  /* 0x0000008e8828723c */ /* 0x040fe20000041828 */
[----:B------:R-:W2:Y:S03]  /*f480*/  LDSM.16.MT88.4 R140, [R240+0x2000] ;  /* 0x00200000f08c783b */ /* 0x000ea60000004200 */
[----:B------:R-:W-:Y:S04]  /*f490*/  FADD.FTZ R2, R173, R2 ;  /* 0x00000002ad027221 */ /* 0x000fe80000010000 */
        /* <DEDUP_REMOVED lines=27> */
[C---:B--2---:R-:W-:Y:S04]  /*f650*/  HMMA.16816.F32.BF16 R116, R136.reuse, R140, R116 ;  /* 0x0000008c8874723c */ /* 0x044fe80000041874 */
[C---:B---3--:R-:W-:Y:S02]  /*f660*/  IADD3 R0, R132.reuse, -0x1, RZ ;  /* 0xffffffff84007810 */ /* 0x048fe40007ffe0ff */
[----:B------:R-:W-:Y:S02]  /*f670*/  ISETP.GT.AND P0, PT, R132, R177, PT ;  /* 0x000000b18400720c */ /* 0x000fe40003f04270 */
[C---:B------:R-:W-:Y:S01]  /*f680*/  HMMA.16816.F32.BF16 R120, R136.reuse, R142, R120 ;  /* 0x0000008e8878723c */ /* 0x040fe20000041878 */
[----:B------:R-:W-:Y:S03]  /*f690*/  STL [R1+0x3c], R0 ;  /* 0x00003c0001007387 */ /* 0x000fe60000100800 */
[----:B------:R-:W-:Y:S01]  /*f6a0*/  MOV R132, R3 ;  /* 0x0000000300847202 */ /* 0x000fe20000000f00 */
[----:B------:R-:W-:Y:S03]  /*f6b0*/  STL [R1+0x5c], R2 ;  /* 0x00005c0201007387 */ /* 0x000fe60000100800 */
[C---:B-1----:R-:W-:Y:S08]  /*f6c0*/  HMMA.16816.F32.BF16 R124, R136.reuse, R144, R124 ;  /* 0x00000090887c723c */ /* 0x042ff0000004187c */
        /* <DEDUP_REMOVED lines=49> */
.L_x_533:
[----:B------:R-:W2:Y:S04]  /*f9e0*/  LDL R2, [R1+0x70] ;  /* 0x0000700001027983 */ /* 0x000ea80000100800 */
[----:B------:R-:W2:Y:S02]  /*f9f0*/  LDL R0, [R1+0x3c] ;  /* 0x00003c0001007983 */ /* 0x000ea40000100800 */
[----:B--2---:R-:W-:-:S13]  /*fa00*/  ISETP.GE.AND P0, PT, R0, R2, PT ;  /* 0x000000020000720c */ /* 0x004fda0003f06270 */
[----:B------:R-:W-:Y:S05]  /*fa10*/  @!P0 BRA `(.L_x_547) ;  /* 0x0000407000008947 */ /* 0x000fea0003800000 */
[----:B------:R-:W-:Y:S02]  /*fa20*/  MOV R135, R132 ;  /* 0x0000008400877202 */ /* 0x000fe40000000f00 */
[----:B------:R-:W-:Y:S02]  /*fa30*/  MOV R134, R133 ;  /* 0x0000008500867202 */ /* 0x000fe40000000f00 */
.L_x_569:
[----:B-1----:R-:W2:Y:S01]  /*fa40*/  LDL R4, [R1+0x38] ;  /* 0x0000380001047983 */ /* 0x002ea20000100800 */
[----:B------:R-:W-:Y:S04]  /*fa50*/  DEPBAR.LE SB0, 0x0 ;  /* 0x000080000000791a */ /* 0x000fe80000000000 */
[----:B------:R-:W3:Y:S01]  /*fa60*/  LDL R6, [R1+0xa8] ;  /* 0x0000a80001067983 */ /* 0x000ee20000100800 */
[----:B------:R-:W-:Y:S03]  /*fa70*/  WARPSYNC 0xffffffff ;  /* 0xffffffff00007948 */ /* 0x000fe60003800000 */
[----:B------:R-:W4:Y:S04]  /*fa80*/  LDL R7, [R1+0x28] ;  /* 0x0000280001077983 */ /* 0x000f280000100800 */
[----:B------:R-:W5:Y:S04]  /*fa90*/  LDL.64 R8, [R1+0xa0] ;  /* 0x0000a00001087983 */ /* 0x000f680000100a00 */
[----:B------:R-:W3:Y:S04]  /*faa0*/  LDL R12, [R1+0x4] ;  /* 0x00000400010c7983 */ /* 0x000ee80000100800 */
[----:B------:R-:W5:Y:S04]  /*fab0*/  LDL R5, [R1+0x8] ;  /* 0x0000080001057983 */ /* 0x000f680000100800 */
[----:B------:R-:W-:Y:S06]  /*fac0*/  BAR.SYNC.DEFER_BLOCKING 0x0 ;  /* 0x0000000000007b1d */ /* 0x000fec0000010000 */
[----:B------:R1:W1:Y:S04]  /*fad0*/  LDSM.16.M88.4 R16, [R236+0x800] ;  /* 0x00080000ec10783b */ /* 0x0002680000000200 */
[----:B------:R1:W1:Y:S04]  /*fae0*/  LDSM.16.M88.4 R24, [R236+0x1000] ;  /* 0x00100000ec18783b */ /* 0x0002680000000200 */
[----:B------:R1:W1:Y:S01]  /*faf0*/  LDSM.16.M88.4 R168, [R243] ;  /* 0x00000000f3a8783b */ /* 0x0002620000000200 */
[----:B--2---:R-:W-:Y:S01]  /*fb00*/  IMAD.WIDE.U32 R2, R4, c[0x0][0x208], RZ ;  /* 0x0000820004027a25 */ /* 0x004fe200078e00ff */
[----:B------:R-:W-:Y:S05]  /*fb10*/  SHF.R.S32.HI R0, RZ, 0x1f, R4 ;  /* 0x0000001fff007819 */ /* 0x000fea0000011404 */
[----:B------:R-:W-:Y:S04]  /*fb20*/  IMAD R0, R0, c[0x0][0x208], RZ ;  /* 0x0000820000007a24 */ /* 0x000fe800078e02ff */
[----:B------:R-:W-:Y:S01]  /*fb30*/  IMAD R0, R4, c[0x0][0x20c], R0 ;  /* 0x0000830004007a24 */ /* 0x000fe200078e0200 */
[----:B----4-:R-:W-:Y:S04]  /*fb40*/  SHF.R.S32.HI R4, RZ, 0x1f, R7 ;  /* 0x0000001fff047819 */ /* 0x010fe80000011407 */
[----:B------:R-:W-:Y:S01]  /*fb50*/  IADD3 R3, R3, R0, RZ ;  /* 0x0000000003037210 */ /* 0x000fe20007ffe0ff */
[----:B------:R-:W-:Y:S01]  /*fb60*/  IMAD R4, R4, c[0x0][0x218], RZ ;  /* 0x0000860004047a24 */ /* 0x000fe200078e02ff */
[----:B---3--:R2:W3:Y:S03]  /*fb70*/  LDSM.16.M88.4 R172, [R12] ;  /* 0x000000000cac783b */ /* 0x0084e60000000200 */
[C---:B------:R-:W-:Y:S01]  /*fb80*/  IMAD.WIDE.U32 R2, R7.reuse, c[0x0][0x218], R2 ;  /* 0x0000860007027a25 */ /* 0x040fe200078e0002 */
[----:B-----5:R2:W4:Y:S03]  /*fb90*/  LDSM.16.M88.4 R176, [R5] ;  /* 0x0000000005b0783b */ /* 0x0205260000000200 */
[----:B------:R-:W-:Y:S01]  /*fba0*/  IMAD R4, R7, c[0x0][0x21c], R4 ;  /* 0x0000870007047a24 */ /* 0x000fe200078e0204 */
[----:B------:R-:W-:Y:S02]  /*fbb0*/  IADD3 R0, P0, R8, R2, RZ ;  /* 0x0000000208007210 */ /* 0x000fe40007f1e0ff */
[----:B------:R2:W1:Y:S02]  /*fbc0*/  LDSM.16.M88.4 R8, [R236] ;  /* 0x00000000ec08783b */ /* 0x0004640000000200 */
[----:B------:R-:W-:Y:S02]  /*fbd0*/  IADD3.X R2, R6, R3, R4, P0, !PT ;  /* 0x0000000306027210 */ /* 0x000fe400007fe404 */
[C---:B------:R-:W-:Y:S04]  /*fbe0*/  LEA R7, P0, R0.reuse, c[0x0][0x1f8], 0x1 ;  /* 0x00007e0000077a11 */ /* 0x040fe800078008ff */
[----:B------:R-:W-:Y:S01]  /*fbf0*/  LEA.HI.X R6, R0, c[0x0][0x1fc], R2, 0x1, P0 ;  /* 0x00007f0000067a11 */ /* 0x000fe200000f0c02 */
[----:B------:R-:W-:-:S06]  /*fc00*/  BRA.DIV ~URZ, `(.L_x_548) ;  /* 0x0000b6827f007947 */ /* 0x000fcc000b800000 */
[----:B------:R2:W4:Y:S02]  /*fc10*/  SHFL.IDX PT, R0, R6, RZ, 0x181f ;  /* 0x00181fff06007589 */ /* 0x00052400000e0000 */
.L_x_663:
[----:B--2---:R-:W2:Y:S01]  /*fc20*/  LDL R5, [R1+0x40] ;  /* 0x0000400001057983 */ /* 0x004ea20000100800 */
[----:B------:R-:W-:Y:S03]  /*fc30*/  BSSY B0, `(.L_x_549) ;  /* 0x000003e000007945 */ /* 0x000fe60003800000 */
[----:B------:R-:W5:Y:S04]  /*fc40*/  LDL R4, [R1+0xc4] ;  /* 0x0000c40001047983 */ /* 0x000f680000100800 */
        /* <DEDUP_REMOVED lines=11> */
[----:B------:R-:W5:Y:S01]  /*fd00*/  SHFL.IDX PT, R2, R7, RZ, 0x181f ;  /* 0x00181fff07027589 */ /* 0x000f6200000e0000 */
[----:B--2---:R-:W-:Y:S02]  /*fd10*/  ISETP.GE.AND P5, PT, R5, c[0x0][0x1d4], PT ;  /* 0x0000750005007a0c */ /* 0x004fe40003fa6270 */
[----:B-----5:R-:W-:Y:S05]  /*fd20*/  IADD3 R4, P0, R2, R4, RZ ;  /* 0x0000000402047210 */ /* 0x020fea0007f1e0ff */
[----:B----4-:R-:W-:Y:S06]  /*fd30*/  IMAD.X R5, R0, 0x1, R133, P0 ;  /* 0x0000000100057824 */ /* 0x010fec00000e0685 */
[----:B------:R-:W-:Y:S01]  /*fd40*/  @!PT LDS RZ, [RZ] ;  /* 0x00000000fffff984 */ /* 0x000fe20000000800 */
[----:B------:R-:W-:Y:S01]  /*fd50*/  @!PT LDS RZ, [RZ] ;  /* 0x00000000fffff984 */ /* 0x000fe20000000800 */
[----:B---3--:R2:W-:Y:S01]  /*fd60*/  LDGSTS.E.BYPASS.LTC128B.128 [R12+0x4080], [R4.64], !P5 ;  /* 0x04080000040c7fae */ /* 0x0085e2000e901d46 */
[----:B------:R-:W-:Y:S02]  /*fd70*/  ISETP.GE.AND P4, PT, R22, c[0x0][0x1d4], PT ;  /* 0x0000750016007a0c */ /* 0x000fe40003f86270 */
[----:B------:R-:W-:Y:S02]  /*fd80*/  ISETP.GE.AND P3, PT, R14, c[0x0][0x1d4], PT ;  /* 0x000075000e007a0c */ /* 0x000fe40003f66270 */
[----:B------:R-:W3:Y:S01]  /*fd90*/  S2R R14, SR_TID.X ;  /* 0x00000000000e7919 */ /* 0x000ee20000002100 */
[----:B------:R-:W-:Y:S02]  /*fda0*/  ISETP.GE.AND P2, PT, R13, c[0x0][0x1d4], PT ;  /* 0x000075000d007a0c */ /* 0x000fe40003f46270 */
[----:B--2---:R-:W-:Y:S05]  /*fdb0*/  IADD3 R4, P0, R2, R132, RZ ;  /* 0x0000008402047210 */ /* 0x004fea0007f1e0ff */
[----:B------:R-:W-:Y:S05]  /*fdc0*/  IMAD.X R5, R0, 0x1, R23, P0 ;  /* 0x0000000100057824 */ /* 0x000fea00000e0617 */
[----:B------:R2:W-:Y:S01]  /*fdd0*/  LDGSTS.E.BYPASS.LTC128B.128 [R12+0x5880], [R4.64], !P4 ;  /* 0x05880000040c7fae */ /* 0x0005e2000e101d46 */
[----:B---3--:R-:W-:Y:S02]  /*fde0*/  ISETP.GT.AND P1, PT, R14, 0x7f, PT ;  /* 0x0000007f0e00780c */ /* 0x008fe40003f24270 */
[----:B--2---:R-:W-:Y:S05]  /*fdf0*/  IADD3 R4, P0, R2, R21, RZ ;  /* 0x0000001502047210 */ /* 0x004fea0007f1e0ff */
[----:B------:R-:W-:Y:S01]  /*fe00*/  IMAD.X R5, R0, 0x1, R20, P0 ;  /* 0x0000000100057824 */ /* 0x000fe200000e0614 */
[----:B------:R-:W-:Y:S04]  /*fe10*/  IADD3 R2, P0, R2, R3, RZ ;  /* 0x0000000302027210 */ /* 0x000fe80007f1e0ff */
[----:B------:R2:W-:Y:S01]  /*fe20*/  LDGSTS.E.BYPASS.LTC128B.128 [R12+0x7080], [R4.64], !P3 ;  /* 0x07080000040c7fae */ /* 0x0005e2000d901d46 */
[----:B------:R-:W-:Y:S05]  /*fe30*/  IMAD.X R3, R0, 0x1, R15, P0 ;  /* 0x0000000100037824 */ /* 0x000fea00000e060f */
[----:B------:R2:W-:Y:S01]  /*fe40*/  LDGSTS.E.BYPASS.LTC128B.128 [R12+0x8880], [R2.64], !P2 ;  /* 0x08880000020c7fae */ /* 0x0005e2000d101d46 */
[----:B------:R-:W-:-:S05]  /*fe50*/  @P1 BRA `(.L_x_550) ;  /* 0x000001b000001947 */ /* 0x000fca0003800000 */
[----:B------:R-:W-:-:S05]  /*fe60*/  BRA.DIV ~URZ, `(.L_x_551) ;  /* 0x0000b4b27f007947 */ /* 0x000fca000b800000 */
[----:B--2---:R2:W3:Y:S04]  /*fe70*/  SHFL.IDX PT, R4, R6, 0x1, 0x181f ;  /* 0x00381f0006047f89 */ /* 0x0044e800000e0000 */
[----:B------:R2:W4:Y:S02]  /*fe80*/  SHFL.IDX PT, R0, R7, 0x1, 0x181f ;  /* 0x00381f0007007f89 */ /* 0x00052400000e0000 */
.L_x_664:
[----:B--2---:R-:W2:Y:S04]  /*fe90*/  LDL R6, [R1+0xc4] ;  /* 0x0000c40001067983 */ /* 0x004ea80000100800 */
[----:B------:R-:W5:Y:S04]  /*fea0*/  LDL R3, [R1+0x44] ;  /* 0x0000440001037983 */ /* 0x000f680000100800 */
[----:B----4-:R-:W4:Y:S04]  /*feb0*/  LDL R2, [R1+0xd0] ;  /* 0x0000d00001027983 */ /* 0x010f280000100800 */
[----:B---3--:R-:W3:Y:S04]  /*fec0*/  LDL R20, [R1+0x48] ;  /* 0x0000480001147983 */ /* 0x008ee80000100800 */
[----:B------:R-:W3:Y:S04]  /*fed0*/  LDL R5, [R1+0x1c] ;  /* 0x00001c0001057983 */ /* 0x000ee80000100800 */
[----:B------:R-:W3:Y:S04]  /*fee0*/  LDL R15, [R1+0xbc] ;  /* 0x0000bc00010f7983 */ /* 0x000ee80000100800 */
[----:B------:R-:W3:Y:S04]  /*fef0*/  LDL R14, [R1+0x4c] ;  /* 0x00004c00010e7983 */ /* 0x000ee80000100800 */
[----:B------:R-:W3:Y:S04]  /*ff00*/  LDL R13, [R1+0xb8] ;  /* 0x0000b800010d7983 */ /* 0x000ee80000100800 */
[----:B------:R-:W3:Y:S01]  /*ff10*/  LDL R12, [R1+0x50] ;  /* 0x00005000010c7983 */ /* 0x000ee20000100800 */
[----:B--2---:R-:W-:Y:S05]  /*ff20*/  IADD3 R6, P0, R0, R6, RZ ;  /* 0x0000000600067210 */ /* 0x004fea0007f1e0ff */
[----:B-----5:R-:W-:Y:S01]  /*ff30*/  IMAD.X R7, R4, 0x1, R3, P0 ;  /* 0x0000000104077824 */ /* 0x020fe200000e0603 */
[----:B----4-:R-:W-:Y:S05]  /*ff40*/  IADD3 R2, P0, R0, R2, RZ ;  /* 0x0000000200027210 */ /* 0x010fea0007f1e0ff */
[----:B---3--:R-:W-:Y:S01]  /*ff50*/  IMAD.X R3, R4, 0x1, R20, P0 ;  /* 0x0000000104037824 */ /* 0x008fe200000e0614 */
        /* <DEDUP_REMOVED lines=11> */
.L_x_550:
[----:B------:R-:W-:Y:S05]  /*10010*/  BSYNC B0 ;  /* 0x0000000000007941 */ /* 0x000fea0003800000 */
.L_x_549:
        /* <DEDUP_REMOVED lines=161> */
[----:B------:R-:W2:Y:S01]  /*10a30*/  MUFU.TANH R0, R3 ;  /* 0x0000000300007308 */ /* 0x000ea20000002400 */
[----:B-1----:R1:W-:Y:S04]  /*10a40*/  STL [R1+0x2c], R2 ;  /* 0x00002c0201007387 */ /* 0x0023e80000100800 */
[----:B------:R-:W3:Y:S04]  /*10a50*/  LDL R8, [R1+0x70] ;  /* 0x0000700001087983 */ /* 0x000ee80000100800 */
[----:B------:R-:W3:Y:S04]  /*10a60*/  LDL R168, [R1+0x3c] ;  /* 0x00003c0001a87983 */ /* 0x000ee80000100800 */
[----:B--2---:R2:W-:Y:S01]  /*10a70*/  STL [R1+0x24], R0 ;  /* 0x0000240001007387 */ /* 0x0045e20000100800 */
        /* <DEDUP_REMOVED lines=22> */
[----:B---3--:R-:W-:Y:S01]  /*10be0*/  ISETP.GT.AND P0, PT, R168, R8, PT ;  /* 0x00000008a800720c */ /* 0x008fe20003f04270 */
        /* <DEDUP_REMOVED lines=13> */
[----:B------:R-:W-:Y:S02]  /*10cc0*/  IMAD.MOV.U32 R2, RZ, RZ, c[0x0][0x2b8] ;  /* 0x0000ae00ff027624 */ /* 0x000fe400078e00ff */
[----:B------:R-:W-:Y:S01]  /*10cd0*/  IMAD.MOV.U32 R6, RZ, RZ, RZ ;  /* 0x000000ffff067224 */ /* 0x000fe200078e00ff */
[----:B------:R-:W3:Y:S02]  /*10ce0*/  LDL R9, [R1+0x178] ;  /* 0x0001780001097983 */ /* 0x000ee40000100800 */
[----:B------:R-:W-:Y:S02]  /*10cf0*/  ISETP.NE.AND P6, PT, R2, 0x1, PT ;  /* 0x000000010200780c */ /* 0x000fe40003fc5270 */
[----:B------:R-:W4:Y:S04]  /*10d00*/  LDL.64 R4, [R1+0x98] ;  /* 0x0000980001047983 */ /* 0x000f280000100a00 */
[----:B------:R-:W5:Y:S04]  /*10d10*/  LDL R8, [R1+0xac] ;  /* 0x0000ac0001087983 */ /* 0x000f680000100800 */
[----:B------:R-:W4:Y:S04]  /*10d20*/  LDL.64 R16, [R1+0x90] ;  /* 0x0000900001107983 */ /* 0x000f280000100a00 */
[----:B------:R-:W4:Y:S01]  /*10d30*/  LDL R7, [R1+0x88] ;  /* 0x0000880001077983 */ /* 0x000f220000100800 */
[----:B---3--:R-:W-:Y:S01]  /*10d40*/  ISETP.GT.AND P1, PT, R9, 0x2f, PT ;  /* 0x0000002f0900780c */ /* 0x008fe20003f24270 */
[----:B--2---:R-:W-:Y:S05]  /*10d50*/  IMAD R2, R168, 0x30, R3 ;  /* 0x00000030a8027824 */ /* 0x004fea00078e0203 */
[----:B------:R-:W-:Y:S05]  /*10d60*/  IADD3 R2, R2, -0x30, R9 ;  /* 0xffffffd002027810 */ /* 0x000fea0007ffe009 */
[----:B------:R-:W-:Y:S04]  /*10d70*/  @P6 IMAD.HI.U32 R3, R2, c[0x0][0x2bc], RZ ;  /* 0x0000af0002036a27 */ /* 0x000fe800078e00ff */
[----:B-1----:R-:W-:Y:S01]  /*10d80*/  IMAD.MOV.U32 R0, RZ, RZ, R2 ;  /* 0x000000ffff007224 */ /* 0x002fe200078e0002 */
[----:B------:R-:W-:Y:S04]  /*10d90*/  @P6 SHF.R.U32.HI R0, RZ, c[0x0][0x2c0], R3 ;  /* 0x0000b000ff006a19 */ /* 0x000fe80000011603 */
[C---:B----4-:R-:W-:Y:S04]  /*10da0*/  @!P1 IADD3 R3, P0, R0.reuse, R4, RZ ;  /* 0x0000000400039210 */ /* 0x050fe80007f1e0ff */
[----:B-----5:R-:W-:Y:S01]  /*10db0*/  @!P1 LEA.HI.X.SX32 R5, R0, R8, 0x1, P0 ;  /* 0x0000000800059211 */ /* 0x020fe200000f0eff */
[----:B------:R-:W-:Y:S01]  /*10dc0*/  IMAD.MOV R0, RZ, RZ, -R0 ;  /* 0x000000ffff007224 */ /* 0x000fe200078e0a00 */
[C---:B------:R-:W-:Y:S03]  /*10dd0*/  @!P1 LEA R4, P0, R3.reuse, c[0x0][0x2a0], 0x2 ;  /* 0x0000a80003049a11 */ /* 0x040fe600078010ff */
[----:B------:R-:W-:Y:S01]  /*10de0*/  IMAD R8, R0, c[0x0][0x2b8], R2 ;  /* 0x0000ae0000087a24 */ /* 0x000fe200078e0202 */
[----:B------:R-:W-:Y:S03]  /*10df0*/  @!P1 LEA.HI.X R5, R3, c[0x0][0x2a4], R5, 0x2, P0 ;  /* 0x0000a90003059a11 */ /* 0x000fe600000f1405 */
[----:B------:R-:W-:Y:S01]  /*10e00*/  IMAD.WIDE.U32 R2, R8, c[0x0][0x1e0], RZ ;  /* 0x0000780008027a25 */ /* 0x000fe200078e00ff */
[----:B------:R-:W-:Y:S01]  /*10e10*/  SHF.R.S32.HI R0, RZ, 0x1f, R8 ;  /* 0x0000001fff007819 */ /* 0x000fe20000011408 */
[----:B------:R-:W2:Y:S04]  /*10e20*/  @!P1 LDG.E R6, [R4.64] ;  /* 0x0000000604069981 */ /* 0x000ea8000c1e1900 */
[----:B------:R1:W-:Y:S01]  /*10e30*/  STL [R1+0x38], R8 ;  /* 0x0000380801007387 */ /* 0x0003e20000100800 */
[----:B------:R-:W-:Y:S04]  /*10e40*/  IMAD R0, R0, c[0x0][0x1e0], RZ ;  /* 0x0000780000007a24 */ /* 0x000fe800078e02ff */
[----:B------:R-:W-:Y:S04]  /*10e50*/  IMAD R0, R8, c[0x0][0x1e4], R0 ;  /* 0x0000790008007a24 */ /* 0x000fe800078e0200 */
[----:B------:R-:W-:Y:S01]  /*10e60*/  IMAD.IADD R3, R3, 0x1, R0 ;  /* 0x0000000103037824 */ /* 0x000fe200078e0200 */
[----:B-1----:R-:W1:Y:S01]  /*10e70*/  S2R R8, SR_TID.X ;  /* 0x0000000000087919 */ /* 0x002e620000002100 */
[----:B--2---:R-:W-:Y:S03]  /*10e80*/  SHF.R.S32.HI R0, RZ, 0x1f, R6 ;  /* 0x0000001fff007819 */ /* 0x004fe60000011406 */
[----:B------:R1:W-:Y:S01]  /*10e90*/  STL [R1+0x28], R6 ;  /* 0x0000280601007387 */ /* 0x0003e20000100800 */
[----:B------:R-:W-:Y:S04]  /*10ea0*/  IMAD.WIDE.U32 R2, R6, c[0x0][0x1f0], R2 ;  /* 0x00007c0006027a25 */ /* 0x000fe800078e0002 */
[----:B------:R-:W-:Y:S01]  /*10eb0*/  IMAD R4, R0, c[0x0][0x1f0], RZ ;  /* 0x00007c0000047a24 */ /* 0x000fe200078e02ff */
[----:B------:R-:W-:Y:S03]  /*10ec0*/  IADD3 R0, P0, R16, R2, RZ ;  /* 0x0000000210007210 */ /* 0x000fe60007f1e0ff */
[----:B------:R-:W-:Y:S05]  /*10ed0*/  IMAD R4, R6, c[0x0][0x1f4], R4 ;  /* 0x00007d0006047a24 */ /* 0x000fea00078e0204 */
[----:B------:R-:W-:Y:S02]  /*10ee0*/  IADD3.X R2, R7, R3, R4, P0, !PT ;  /* 0x0000000307027210 */ /* 0x000fe400007fe404 */
[----:B------:R-:W-:Y:S02]  /*10ef0*/  LEA R9, P0, R0, c[0x0][0x1c8], 0x1 ;  /* 0x0000720000097a11 */ /* 0x000fe400078008ff */
[----:B-1----:R-:W-:Y:S04]  /*10f00*/  SHF.R.S32.HI R6, RZ, 0x1f, R8 ;  /* 0x0000001fff067819 */ /* 0x002fe80000011408 */
[----:B------:R-:W-:Y:S02]  /*10f10*/  LEA.HI R6, R6, R8, RZ, 0x3 ;  /* 0x0000000806067211 */ /* 0x000fe400078f18ff */
[----:B------:R-:W-:Y:S02]  /*10f20*/  LEA.HI.X R8, R0, c[0x0][0x1cc], R2, 0x1, P0 ;  /* 0x0000730000087a11 */ /* 0x000fe400000f0c02 */
[----:B------:R-:W-:Y:S04]  /*10f30*/  SHF.R.S32.HI R6, RZ, 0x3, R6 ;  /* 0x00000003ff067819 */ /* 0x000fe80000011406 */
[----:B------:R-:W-:Y:S04]  /*10f40*/  IADD3 R5, -R6, 0x30, RZ ;  /* 0x0000003006057810 */ /* 0x000fe80007ffe1ff */
[----:B------:R-:W-:Y:S01]  /*10f50*/  ISETP.GE.AND P0, PT, R5, 0x1, PT ;  /* 0x000000010500780c */ /* 0x000fe20003f06270 */
[----:B------:R-:W-:-:S10]  /*10f60*/  BRA.DIV ~URZ, `(.L_x_554) ;  /* 0x0000a4c27f007947 */ /* 0x000fd4000b800000 */
[----:B------:R1:W2:Y:S02]  /*10f70*/  SHFL.IDX PT, R4, R8, RZ, 0x181f ;  /* 0x00181fff08047589 */ /* 0x0002a400000e0000 */
.L_x_665:
[----:B------:R-:W-:-:S05]  /*10f80*/  BRA.DIV ~URZ, `(.L_x_555) ;  /* 0x0000a5327f007947 */ /* 0x000fca000b800000 */
[----:B------:R3:W4:Y:S02]  /*10f90*/  SHFL.IDX PT, R0, R9, RZ, 0x181f ;  /* 0x00181fff09007589 */ /* 0x00072400000e0000 */
.L_x_666:
        /* <DEDUP_REMOVED lines=8> */
[----:B------:R-:W2:Y:S01]  /*11020*/  LDL R17, [R1+0x50] ;  /* 0x0000500001117983 */ /* 0x000ea20000100800 */
[----:B-----5:R-:W-:Y:S05]  /*11030*/  @P0 IADD3 R6, P1, R0, R6, RZ ;  /* 0x0000000600060210 */ /* 0x020fea0007f3e0ff */
[----:B---3--:R-:W-:Y:S01]  /*11040*/  @P0 IMAD.X R7, R4, 0x1, R3, P1 ;  /* 0x0000000104070824 */ /* 0x008fe200008e0603 */
[----:B----4-:R-:W-:Y:S05]  /*11050*/  @P0 IADD3 R2, P1, R0, R2, RZ ;  /* 0x0000000200020210 */ /* 0x010fea0007f3e0ff */
[----:B--2---:R-:W-:Y:S01]  /*11060*/  @P0 IMAD.X R3, R4, 0x1, R21, P1 ;  /* 0x0000000104030824 */ /* 0x004fe200008e0615 */
[----:B------:R-:W-:Y:S01]  /*11070*/  @!PT LDS RZ, [RZ] ;  /* 0x00000000fffff984 */ /* 0x000fe20000000800 */
[----:B------:R-:W-:Y:S01]  /*11080*/  @!PT LDS RZ, [RZ] ;  /* 0x00000000fffff984 */ /* 0x000fe20000000800 */
[----:B------:R-:W-:Y:S01]  /*11090*/  @!PT LDS RZ, [RZ] ;  /* 0x00000000fffff984 */ /* 0x000fe20000000800 */
[----:B------:R2:W-:Y:S04]  /*110a0*/  @P0 LDGSTS.E.BYPASS.LTC128B.128 [R16+0x14080], [R6.64], !P5 ;  /* 0x1408000006100fae */ /* 0x0005e8000e901d46 */
[----:B------:R3:W-:Y:S02]  /*110b0*/  @P0 LDGSTS.E.BYPASS.LTC128B.128 [R16+0x15880], [R2.64], !P4 ;  /* 0x1588000002100fae */ /* 0x0007e4000e101d46 */
[----:B---3--:R-:W-:Y:S05]  /*110c0*/  @P0 IADD3 R2, P1, R0, R20, RZ ;  /* 0x0000001400020210 */ /* 0x008fea0007f3e0ff */
[----:B------:R-:W-:Y:S05]  /*110d0*/  @P0 IMAD.X R3, R4, 0x1, R19, P1 ;  /* 0x0000000104030824 */ /* 0x000fea00008e0613 */
[----:B------:R3:W-:Y:S02]  /*110e0*/  @P0 LDGSTS.E.BYPASS.LTC128B.128 [R16+0x17080], [R2.64], !P3 ;  /* 0x1708000002100fae */ /* 0x0007e4000d901d46 */
[----:B---3--:R-:W-:Y:S05]  /*110f0*/  @P0 IADD3 R2, P1, R0, R18, RZ ;  /* 0x0000001200020210 */ /* 0x008fea0007f3e0ff */
[----:B------:R-:W-:Y:S05]  /*11100*/  @P0 IMAD.X R3, R4, 0x1, R17, P1 ;  /* 0x0000000104030824 */ /* 0x000fea00008e0611 */
[----:B------:R2:W-:Y:S01]  /*11110*/  @P0 LDGSTS.E.BYPASS.LTC128B.128 [R16+0x18880], [R2.64], !P2 ;  /* 0x1888000002100fae */ /* 0x0005e2000d101d46 */
[----:B------:R-:W-:Y:S01]  /*11120*/  ISETP.GE.AND P0, PT, R5, 0x21, PT ;  /* 0x000000210500780c */ /* 0x000fe20003f06270 */
[----:B------:R-:W-:-:S06]  /*11130*/  BRA.DIV ~URZ, `(.L_x_556) ;  /* 0x0000a4127f007947 */ /* 0x000fcc000b800000 */
[----:B------:R3:W4:Y:S04]  /*11140*/  SHFL.IDX PT, R4, R8, 0x1, 0x181f ;  /* 0x00381f0008047f89 */ /* 0x00072800000e0000 */
[----:B------:R3:W1:Y:S02]  /*11150*/  SHFL.IDX PT, R0, R9, 0x1, 0x181f ;  /* 0x00381f0009007f89 */ /* 0x00066400000e0000 */
.L_x_667:
        /* <DEDUP_REMOVED lines=8> */
[----:B-1----:R-:W4:Y:S01]  /*111e0*/  LDL R8, [R1+0x50] ;  /* 0x0000500001087983 */ /* 0x002f220000100800 */
[----:B--2---:R-:W-:Y:S05]  /*111f0*/  @P0 IADD3 R6, P1, R0, R6, RZ ;  /* 0x0000000600060210 */ /* 0x004fea0007f3e0ff */
[----:B-----5:R-:W-:Y:S01]  /*11200*/  @P0 IMAD.X R7, R4, 0x1, R3, P1 ;  /* 0x0000000104070824 */ /* 0x020fe200008e0603 */
[----:B---3--:R-:W-:Y:S05]  /*11210*/  @P0 IADD3 R2, P1, R0, R2, RZ ;  /* 0x0000000200020210 */ /* 0x008fea0007f3e0ff */
[----:B----4-:R-:W-:Y:S01]  /*11220*/  @P0 IMAD.X R3, R4, 0x1, R18, P1 ;  /* 0x0000000104030824 */ /* 0x010fe200008e0612 */
[----:B------:R-:W-:Y:S01]  /*11230*/  @!PT LDS RZ, [RZ] ;  /* 0x00000000fffff984 */ /* 0x000fe20000000800 */
[----:B------:R-:W-:Y:S01]  /*11240*/  @!PT LDS RZ, [RZ] ;  /* 0x00000000fffff984 */ /* 0x000fe20000000800 */
[----:B------:R-:W-:Y:S01]  /*11250*/  @!PT LDS RZ, [RZ] ;  /* 0x00000000fffff984 */ /* 0x000fe20000000800 */
[----:B------:R1:W-:Y:S04]  /*11260*/  @P0 LDGSTS.E.BYPASS.LTC128B.128 [R5+0x15080], [R6.64], !P5 ;  /* 0x1508000006050fae */ /* 0x0003e8000e901d46 */
[----:B------:R2:W-:Y:S02]  /*11270*/  @P0 LDGSTS.E.BYPASS.LTC128B.128 [R5+0x16880], [R2.64], !P4 ;  /* 0x1688000002050fae */ /* 0x0005e4000e101d46 */
[----:B--2---:R-:W-:Y:S05]  /*11280*/  @P0 IADD3 R2, P1, R0, R17, RZ ;  /* 0x0000001100020210 */ /* 0x004fea0007f3e0ff */
[----:B------:R-:W-:Y:S05]  /*11290*/  @P0 IMAD.X R3, R4, 0x1, R16, P1 ;  /* 0x0000000104030824 */ /* 0x000fea00008e0610 */
[----:B------:R2:W-:Y:S02]  /*112a0*/  @P0 LDGSTS.E.BYPASS.LTC128B.128 [R5+0x18080], [R2.64], !P3 ;  /* 0x1808000002050fae */ /* 0x0005e4000d901d46 */
[----:B--2---:R-:W-:Y:S05]  /*112b0*/  @P0 IADD3 R2, P1, R0, R9, RZ ;  /* 0x0000000900020210 */ /* 0x004fea0007f3e0ff */
[----:B------:R-:W-:Y:S05]  /*112c0*/  @P0 IMAD.X R3, R4, 0x1, R8, P1 ;  /* 0x0000000104030824 */ /* 0x000fea00008e0608 */
[----:B------:R1:W-:Y:S03]  /*112d0*/  @P0 LDGSTS.E.BYPASS.LTC128B.128 [R5+0x19880], [R2.64], !P2 ;  /* 0x1988000002050fae */ /* 0x0003e6000d101d46 */
.L_x_553:
[----:B------:R-:W-:Y:S05]  /*112e0*/  BSYNC B0 ;  /* 0x0000000000007941 */ /* 0x000fea0003800000 */
.L_x_552:
        /* <DEDUP_REMOVED lines=19> */
.L_x_668:
        /* <DEDUP_REMOVED lines=21> */
.L_x_560:
[----:B------:R-:W-:Y:S04]  /*11570*/  MOV R8, 0x1 ;  /* 0x0000000100087802 */ /* 0x000fe80000000f00 */
[----:B------:R-:W-:Y:S11]  /*11580*/  ISETP.NE.AND P0, PT, R8, c[0x0][0x32c], PT ;  /* 0x0000cb0008007a0c */ /* 0x000ff60003f05270 */
[----:B------:R-:W-:Y:S02]  /*11590*/  @!UPT UIADD3 URZ, URZ, URZ, URZ ;  /* 0x0000003f3f3ff290 */ /* 0x000fe4000fffe03f */
[----:B------:R-:W-:Y:S05]  /*115a0*/  @P0 IMAD.HI.U32 R8, R4, c[0x0][0x330], RZ ;  /* 0x0000cc0004080a27 */ /* 0x000fea00078e00ff */
[----:B------:R-:W-:Y:S02]  /*115b0*/  @P0 SHF.R.U32.HI R4, RZ, c[0x0][0x334], R8 ;  /* 0x0000cd00ff040a19 */ /* 0x000fe40000011608 */
.L_x_561:
[----:B------:R-:W-:Y:S05]  /*115c0*/  BSYNC B0 ;  /* 0x0000000000007941 */ /* 0x000fea0003800000 */
.L_x_559:
[----:B------:R-:W2:Y:S02]  /*115d0*/  LDL R8, [R1+0x7c] ;  /* 0x00007c0001087983 */ /* 0x000ea40000100800 */
[----:B--2---:R-:W-:Y:S04]  /*115e0*/  IMAD.IADD R8, R0, 0x1, -R8 ;  /* 0x0000000100087824 */ /* 0x004fe800078e0a08 */
[----:B------:R-:W-:Y:S05]  /*115f0*/  IMAD R4, R4, c[0x0][0x32c], R8 ;  /* 0x0000cb0004047a24 */ /* 0x000fea00078e0208 */
[----:B------:R-:W-:Y:S02]  /*11600*/  IMNMX R2, R2, R4, !PT ;  /* 0x0000000402027217 */ /* 0x000fe40007800200 */
[----:B------:R-:W-:Y:S04]  /*11610*/  IADD3 R4, R4, c[0x0][0x32c], RZ ;  /* 0x0000cb0004047a10 */ /* 0x000fe80007ffe0ff */
[----:B------:R-:W-:Y:S02]  /*11620*/  IMNMX R3, R3, R4, PT ;  /* 0x0000000403037217 */ /* 0x000fe40003800200 */
.L_x_558:
        /* <DEDUP_REMOVED lines=65> */
.L_x_669:
        /* <DEDUP_REMOVED lines=21> */
.L_x_565:
[----:B------:R-:W-:Y:S04]  /*11b90*/  MOV R5, 0x1 ;  /* 0x0000000100057802 */ /* 0x000fe80000000f00 */
[----:B------:R-:W-:Y:S11]  /*11ba0*/  ISETP.NE.AND P0, PT, R5, c[0x0][0x32c], PT ;  /* 0x0000cb0005007a0c */ /* 0x000ff60003f05270 */
[----:B------:R-:W-:Y:S02]  /*11bb0*/  @!UPT UIADD3 URZ, URZ, URZ, URZ ;  /* 0x0000003f3f3ff290 */ /* 0x000fe4000fffe03f */
[----:B------:R-:W-:Y:S05]  /*11bc0*/  @P0 IMAD.HI.U32 R5, R4, c[0x0][0x330], RZ ;  /* 0x0000cc0004050a27 */ /* 0x000fea00078e00ff */
[----:B------:R-:W-:Y:S02]  /*11bd0*/  @P0 SHF.R.U32.HI R4, RZ, c[0x0][0x334], R5 ;  /* 0x0000cd00ff040a19 */ /* 0x000fe40000011605 */
.L_x_566:
[----:B------:R-:W-:Y:S05]  /*11be0*/  BSYNC B0 ;  /* 0x0000000000007941 */ /* 0x000fea0003800000 */
.L_x_564:
[----:B------:R-:W2:Y:S02]  /*11bf0*/  LDL R5, [R1+0x7c] ;  /* 0x00007c0001057983 */ /* 0x000ea40000100800 */
[----:B--2---:R-:W-:Y:S04]  /*11c00*/  IMAD.IADD R0, R0, 0x1, -R5 ;  /* 0x0000000100007824 */ /* 0x004fe800078e0a05 */
[----:B------:R-:W-:Y:S05]  /*11c10*/  IMAD R0, R4, c[0x0][0x32c], R0 ;  /* 0x0000cb0004007a24 */ /* 0x000fea00078e0200 */
[----:B------:R-:W-:Y:S02]  /*11c20*/  IMNMX R2, R2, R0, !PT ;  /* 0x0000000002027217 */ /* 0x000fe40007800200 */
[----:B------:R-:W-:Y:S04]  /*11c30*/  IADD3 R0, R0, c[0x0][0x32c], RZ ;  /* 0x0000cb0000007a10 */ /* 0x000fe80007ffe0ff */
[----:B------:R-:W-:Y:S02]  /*11c40*/  IMNMX R3, R3, R0, PT ;  /* 0x0000000003037217 */ /* 0x000fe40003800200 */
.L_x_563:
        /* <DEDUP_REMOVED lines=74> */
.L_x_670:
[----:B-12---:R-:W-:Y:S01]  /*120f0*/  FMNMX.FTZ R4, R4, R0, !PT ;  /* 0x0000000004047209 */ /* 0x006fe20007810000 */
[----:B------:R-:W-:-:S05]  /*12100*/  BRA.DIV ~URZ, `(.L_x_568) ;  /* 0x000096b27f007947 */ /* 0x000fca000b800000 */
[----:B------:R-:W1:Y:S02]  /*12110*/  SHFL.BFLY PT, R0, R4, 0x1, 0x1f ;  /* 0x0c201f0004007f89 */ /* 0x000e6400000e0000 */
[----:B-1----:R-:W-:Y:S02]  /*12120*/  FMNMX.FTZ R133, R4, R0, !PT ;  /* 0x0000000004857209 */ /* 0x002fe40007810000 */
[----:B------:R-:W1:Y:S02]  /*12130*/  SHFL.BFLY PT, R0, R5, 0x2, 0x1f ;  /* 0x0c401f0005007f89 */ /* 0x000e6400000e0000 */
[----:B-1----:R-:W-:Y:S05]  /*12140*/  FMNMX.FTZ R4, R5, R0, !PT ;  /* 0x0000000005047209 */ /* 0x002fea0007810000 */
[----:B------:R1:W2:Y:S02]  /*12150*/  SHFL.BFLY PT, R0, R4, 0x1, 0x1f ;  /* 0x0c201f0004007f89 */ /* 0x0002a400000e0000 */
.L_x_671:
        /* <DEDUP_REMOVED lines=346> */
[----:B------:R-:W-:Y:S01]  /*13700*/  STL [R1+0x5c], R2 ;  /* 0x00005c0201007387 */ /* 0x000fe20000100800 */
[C---:B----4-:R-:W-:Y:S03]  /*13710*/  HMMA.16816.F32.BF16 R116, R136.reuse, R140, R116 ;  /* 0x0000008c8874723c */ /* 0x050fe60000041874 */
[----:B---3--:R-:W-:Y:S02]  /*13720*/  ISETP.GT.AND P0, PT, R132, R134, PT ;  /* 0x000000868400720c */ /* 0x008fe40003f04270 */
[----:B------:R-:W-:Y:S03]  /*13730*/  MOV R132, R3 ;  /* 0x0000000300847202 */ /* 0x000fe60000000f00 */
[C---:B------:R-:W-:Y:S04]  /*13740*/  HMMA.16816.F32.BF16 R120, R136.reuse, R142, R120 ;  /* 0x0000008e8878723c */ /* 0x040fe80000041878 */
[----:B------:R-:W-:Y:S04]  /*13750*/  MOV R134, R133 ;  /* 0x0000008500867202 */ /* 0x000fe80000000f00 */
        /* <DEDUP_REMOVED lines=49> */
[----:B------:R-:W-:Y:S07]  /*13a70*/  @!UPT UIADD3 URZ, URZ, URZ, URZ ;  /* 0x0000003f3f3ff290 */ /* 0x000fee000fffe03f */
[----:B------:R-:W-:-:S11]  /*13a80*/  @P0 BRA `(.L_x_569) ;  /* 0xffffbfb000000947 */ /* 0x000fd6000383ffff */
.L_x_547:
[----:B------:R-:W-:Y:S05]  /*13a90*/  BRA.DIV ~URZ, `(.L_x_570) ;  /* 0x00007df27f007947 */ /* 0x000fea000b800000 */
[----:B------:R-:W2:Y:S04]  /*13aa0*/  LDL R2, [R1+0x60] ;  /* 0x0000600001027983 */ /* 0x000ea80000100800 */
[----:B--2---:R2:W3:Y:S02]  /*13ab0*/  SHFL.BFLY PT, R0, R2, 0x2, 0x1f ;  /* 0x0c401f0002007f89 */ /* 0x0044e400000e0000 */
.L_x_672:
[----:B--2---:R-:W2:Y:S02]  /*13ac0*/  LDL.LU R2, [R1+0x60] ;  /* 0x0000600001027983 */ /* 0x004ea40000300800 */
[----:B--23--:R-:W-:Y:S01]  /*13ad0*/  FADD.FTZ R5, R0, R2 ;  /* 0x0000000200057221 */ /* 0x00cfe20000010000 */
[----:B------:R-:W-:Y:S05]  /*13ae0*/  BRA.DIV ~URZ, `(.L_x_571) ;  /* 0x00007df27f007947 */ /* 0x000fea000b800000 */
[----:B------:R-:W2:Y:S04]  /*13af0*/  LDL.LU R2, [R1+0x5c] ;  /* 0x00005c0001027983 */ /* 0x000ea80000300800 */
[----:B--2---:R-:W2:Y:S02]  /*13b00*/  SHFL.BFLY PT, R0, R2, 0x2, 0x1f ;  /* 0x0c401f0002007f89 */ /* 0x004ea400000e0000 */
[----:B-12---:R-:W-:-:S02]  /*13b10*/  FADD.FTZ R4, R0, R2 ;  /* 0x0000000200047221 */ /* 0x006fc40000010000 */
[----:B------:R-:W1:Y:S04]  /*13b20*/  SHFL.BFLY PT, R0, R5, 0x1, 0x1f ;  /* 0x0c201f0005007f89 */ /* 0x000e6800000e0000 */
[----:B------:R2:W3:Y:S01]  /*13b30*/  SHFL.BFLY PT, R3, R4, 0x1, 0x1f ;  /* 0x0c201f0004037f89 */ /* 0x0004e200000e0000 */
[----:B-1----:R-:W-:-:S05]  /*13b40*/  FADD.FTZ R5, R5, R0 ;  /* 0x0000000005057221 */ /* 0x002fca0000010000 */
.L_x_673:
        /* <DEDUP_REMOVED lines=148> */
.L_x_478:
[----:B---3--:R3:W5:Y:S04]  /*14490*/  LDL R6, [R1+0xc0] ;  /* 0x0000c00001067983 */ /* 0x0087680000100800 */
[----:B------:R-:W4:Y:S01]  /*144a0*/  S2R R2, SR_TID.X ;  /* 0x0000000000027919 */ /* 0x000f220000002100 */
[----:B------:R-:W-:Y:S01]  /*144b0*/  BSSY B0, `(.L_x_572) ;  /* 0x0000011000007945 */ /* 0x000fe20003800000 */
[----:B----4-:R-:W-:-:S13]  /*144c0*/  LOP3.LUT P0, RZ, R2, 0xff, RZ, 0xc0, !PT ;  /* 0x000000ff02ff7812 */ /* 0x010fda000780c0ff */
[----:B------:R-:W-:Y:S05]  /*144d0*/  @P0 BRA `(.L_x_573) ;  /* 0x000000e000000947 */ /* 0x000fea0003800000 */
[----:B---3--:R-:W3:Y:S01]  /*144e0*/  S2R R2, SR_LANEID ;  /* 0x0000000000027919 */ /* 0x008ee20000000000 */
[----:B------:R-:W-:Y:S01]  /*144f0*/  VOTEU.ANY UR4, UPT, PT ;  /* 0x0000000000047886 */ /* 0x000fe200038e0100 */
[----:B------:R-:W-:Y:S01]  /*14500*/  IMAD.MOV.U32 R4, RZ, RZ, c[0x0][0x560] ;  /* 0x00015800ff047624 */ /* 0x000fe200078e00ff */
[----:B------:R-:W3:Y:S01]  /*14510*/  FLO.U32 R3, UR4 ;  /* 0x0000000400037d00 */ /* 0x000ee200080e0000 */
[----:B------:R-:W-:Y:S01]  /*14520*/  IMAD.MOV.U32 R5, RZ, RZ, c[0x0][0x564] ;  /* 0x00015900ff057624 */ /* 0x000fe200078e00ff */
[----:B---3--:R-:W-:-:S06]  /*14530*/  ISETP.EQ.U32.AND P0, PT, R3, R2, PT ;  /* 0x000000020300720c */ /* 0x008fcc0003f02070 */
[----:B------:R-:W3:Y:S07]  /*14540*/  POPC R2, UR4 ;  /* 0x0000000400027d09 */ /* 0x000eee0008000000 */
[----:B---3--:R3:W4:Y:S04]  /*14550*/  @P0 ATOMG.E.ADD.STRONG.GPU PT, R2, [R4.64], R2 ;  /* 0x00000002040209a8 */ /* 0x00872800081ee1c6 */
[----:B---3--:R-:W3:Y:S04]  /*14560*/  S2R R4, SR_LTMASK ;  /* 0x0000000000047919 */ /* 0x008ee80000003900 */
[----:B----4-:R3:W4:Y:S02]  /*14570*/  SHFL.IDX PT, R3, R2, R3, 0x1f ;  /* 0x00001f0302037589 */ /* 0x01072400000e0000 */
[----:B---3--:R-:W-:-:S06]  /*14580*/  LOP3.LUT R2, R4, UR4, RZ, 0xc0, !PT ;  /* 0x0000000404027c12 */ /* 0x008fcc000f8ec0ff */
[----:B------:R-:W4:Y:S02]  /*14590*/  POPC R2, R2 ;  /* 0x0000000200027309 */ /* 0x000f240000000000 */
[----:B----45:R-:W-:-:S05]  /*145a0*/  IADD3 R6, R3, c[0x0][0xc], R2 ;  /* 0x0000030003067a10 */ /* 0x030fca0007ffe002 */
[----:B------:R3:W-:Y:S02]  /*145b0*/  STL [R1+0xc0], R6 ;  /* 0x0000c00601007387 */ /* 0x0007e40000100800 */
.L_x_573:
[----:B---3--:R-:W-:Y:S05]  /*145c0*/  BSYNC B0 ;  /* 0x0000000000007941 */ /* 0x008fea0003800000 */
.L_x_572:
[----:B------:R-:W-:Y:S01]  /*145d0*/  PRMT R0, R0, 0x9910, RZ ;  /* 0x0000991000007816 */ /* 0x000fe200000000ff */
[----:B------:R-:W-:Y:S01]  /*145e0*/  BSSY B1, `(.L_x_574) ;  /* 0x000045a000017945 */ /* 0x000fe20003800000 */
[----:B-1---5:R-:W-:Y:S02]  /*145f0*/  IMAD.MOV.U32 R106, RZ, RZ, R6 ;  /* 0x000000ffff6a7224 */ /* 0x022fe400078e0006 */
[----:B------:R-:W-:-:S13]  /*14600*/  ISETP.NE.AND P0, PT, R0, RZ, PT ;  /* 0x000000ff0000720c */ /* 0x000fda0003f05270 */
[----:B------:R-:W-:Y:S05]  /*14610*/  @!P0 BRA `(.L_x_575) ;  /* 0x000035e000008947 */ /* 0x000fea0003800000 */
[----:B------:R-:W3:Y:S04]  /*14620*/  LDL R10, [R1+0xd4] ;  /* 0x0000d400010a7983 */ /* 0x000ee80000100800 */
[----:B------:R-:W4:Y:S04]  /*14630*/  LDL R8, [R1+0xd8] ;  /* 0x0000d80001087983 */ /* 0x000f280000100800 */
[----:B--2---:R-:W2:Y:S04]  /*14640*/  LDL R6, [R1+0xe0] ;  /* 0x0000e00001067983 */ /* 0x004ea80000100800 */
[----:B------:R-:W2:Y:S04]  /*14650*/  LDL R9, [R1+0xdc] ;  /* 0x0000dc0001097983 */ /* 0x000ea80000100800 */
[----:B------:R-:W2:Y:S04]  /*14660*/  LDL R7, [R1+0xf0] ;  /* 0x0000f00001077983 */ /* 0x000ea80000100800 */
[----:B------:R-:W2:Y:S04]  /*14670*/  LDL R5, [R1+0xe8] ;  /* 0x0000e80001057983 */ /* 0x000ea80000100800 */
[----:B------:R-:W2:Y:S04]  /*14680*/  LDL R4, [R1+0xec] ;  /* 0x0000ec0001047983 */ /* 0x000ea80000100800 */
[----:B------:R-:W2:Y:S01]  /*14690*/  LDL R3, [R1+0xe4] ;  /* 0x0000e40001037983 */ /* 0x000ea20000100800 */
[----:B------:R-:W-:Y:S01]  /*146a0*/  WARPSYNC 0xffffffff ;  /* 0xffffffff00007948 */ /* 0x000fe20003800000 */
[----:B------:R-:W-:-:S02]  /*146b0*/  F2FP.BF16.PACK_AB R2, R23, R22 ;  /* 0x000000161702723e */ /* 0x000fc400000010ff */
[----:B------:R-:W-:Y:S01]  /*146c0*/  BAR.SYNC.DEFER_BLOCKING 0x1, 0x100 ;  /* 0x0044000000007b1d */ /* 0x000fe20000010000 */
[----:B------:R-:W-:-:S05]  /*146d0*/  F2FP.BF16.PACK_AB R0, R117, R116 ;  /* 0x000000747500723e */ /* 0x000fca00000010ff */
[----:B---3--:R1:W-:Y:S04]  /*146e0*/  STS [R10], R2 ;  /* 0x000000020a007388 */ /* 0x0083e80000000800 */
[----:B------:R3:W-:Y:S01]  /*146f0*/  STS [R10+0x400], R0 ;  /* 0x000400000a007388 */ /* 0x0007e20000000800 */
[----:B-1----:R-:W-:Y:S02]  /*14700*/  F2FP.BF16.PACK_AB R2, R25, R24 ;  /* 0x000000181902723e */ /* 0x002fe400000010ff */
[----:B---3--:R-:W-:-:S03]  /*14710*/  F2FP.BF16.PACK_AB R0, R155, R154 ;  /* 0x0000009a9b00723e */ /* 0x008fc600000010ff */
[----:B----4-:R1:W-:Y:S04]  /*14720*/  STS [R8], R2 ;  /* 0x0000000208007388 */ /* 0x0103e80000000800 */
[----:B------:R3:W-:Y:S01]  /*14730*/  STS [R8+0x400], R0 ;  /* 0x0004000008007388 */ /* 0x0007e20000000800 */
[----:B-1----:R-:W-:Y:S02]  /*14740*/  F2FP.BF16.PACK_AB R2, R27, R26 ;  /* 0x0000001a1b02723e */ /* 0x002fe400000010ff */
[----:B---3--:R-:W-:-:S03]  /*14750*/  F2FP.BF16.PACK_AB R0, R125, R124 ;  /* 0x0000007c7d00723e */ /* 0x008fc600000010ff */
[----:B--2---:R1:W-:Y:S04]  /*14760*/  STS [R6], R2 ;  /* 0x0000000206007388 */ /* 0x0043e80000000800 */
        /* <DEDUP_REMOVED lines=93> */
[----:B-1----:R-:W2:Y:S01]  /*14d40*/  LDL R8, [R1+0xcc] ;  /* 0x0000cc0001087983 */ /* 0x002ea20000100800 */
        /* <DEDUP_REMOVED lines=8> */
[----:B------:R-:W-:Y:S02]  /*14dd0*/  ISETP.NE.U32.AND P0, PT, RZ, c[0x0][0x508], PT ;  /* 0x00014200ff007a0c */ /* 0x000fe40003f05070 */
[----:B------:R-:W-:Y:S01]  /*14de0*/  ISETP.NE.U32.AND P2, PT, RZ, c[0x0][0x500], PT ;  /* 0x00014000ff007a0c */ /* 0x000fe20003f45070 */
[----:B------:R-:W-:Y:S01]  /*14df0*/  IMAD.MOV.U32 R14, RZ, RZ, c[0x0][0x388] ;  /* 0x0000e200ff0e7624 */ /* 0x000fe200078e00ff */
[----:B------:R-:W4:Y:S01]  /*14e00*/  LDL.LU R6, [R1+0xf4] ;  /* 0x0000f40001067983 */ /* 0x000f220000300800 */
[----:B------:R-:W-:-:S02]  /*14e10*/  ISETP.NE.AND.EX P1, PT, RZ, c[0x0][0x50c], PT, P0 ;  /* 0x00014300ff007a0c */ /* 0x000fc40003f25300 */
        /* <DEDUP_REMOVED lines=15> */
[----:B------:R-:W-:Y:S01]  /*14f10*/  STS [R3+0xc000], R2 ;  /* 0x00c0000203007388 */ /* 0x000fe20000000800 */
[----:B------:R-:W-:-:S03]  /*14f20*/  IMAD.MOV.U32 R4, RZ, RZ, 0x4 ;  /* 0x00000004ff047424 */ /* 0x000fc600078e00ff */
[----:B------:R2:W-:Y:S02]  /*14f30*/  STS [R3+0xc400], R0 ;  /* 0x00c4000003007388 */ /* 0x0005e40000000800 */
[CC--:B--2---:R-:W-:Y:S02]  /*14f40*/  @P1 IMAD.WIDE R2, R8.reuse, R4.reuse, c[0x0][0x508] ;  /* 0x0001420008021625 */ /* 0x0c4fe400078e0204 */
[----:B------:R-:W-:Y:S02]  /*14f50*/  BAR.SYNC.DEFER_BLOCKING 0x1, 0x100 ;  /* 0x0044000000007b1d */ /* 0x000fe40000010000 */
[----:B------:R-:W-:-:S04]  /*14f60*/  IMAD.WIDE R4, R8, R4, c[0x0][0x500] ;  /* 0x0001400008047625 */ /* 0x000fc800078e0204 */
[----:B------:R1:W5:Y:S02]  /*14f70*/  @P1 LDG.E R14, [R2.64] ;  /* 0x00000006020e1981 */ /* 0x000364000c1e1900 */
[----:B-1----:R-:W-:-:S06]  /*14f80*/  IMAD.MOV.U32 R2, RZ, RZ, RZ ;  /* 0x000000ffff027224 */ /* 0x002fcc00078e00ff */
        /* <DEDUP_REMOVED lines=8> */
.L_x_576:
[----:B-1----:R-:W2:Y:S04]  /*15010*/  LDL.LU R4, [R1+0xc8] ;  /* 0x0000c80001047983 */ /* 0x002ea80000300800 */
[----:B------:R-:W3:Y:S04]  /*15020*/  LDL R110, [R1+0x100] ;  /* 0x00010000016e7983 */ /* 0x000ee80000100800 */
[----:B------:R-:W4:Y:S04]  /*15030*/  LDL R107, [R1+0xb4] ;  /* 0x0000b400016b7983 */ /* 0x000f280000100800 */
[----:B------:R-:W4:Y:S01]  /*15040*/  LDL R19, [R1+0xb0] ;  /* 0x0000b00001137983 */ /* 0x000f220000100800 */
[----:B------:R-:W-:Y:S01]  /*15050*/  IMAD.MOV.U32 R13, RZ, RZ, 0x368 ;  /* 0x00000368ff0d7424 */ /* 0x000fe200078e00ff */
[----:B------:R-:W-:-:S02]  /*15060*/  ISETP.GT.AND P2, PT, R3, 0x1, PT ;  /* 0x000000010300780c */ /* 0x000fc40003f44270 */
[----:B------:R-:W-:Y:S02]  /*15070*/  ISETP.NE.U32.AND P0, PT, RZ, c[0x0][0x500], PT ;  /* 0x00014000ff007a0c */ /* 0x000fe40003f05070 */
[----:B------:R-:W-:Y:S02]  /*15080*/  SEL R13, R13, 0x328, P2 ;  /* 0x000003280d0d7807 */ /* 0x000fe40001000000 */
[----:B------:R-:W-:Y:S02]  /*15090*/  ISETP.NE.AND.EX P0, PT, RZ, c[0x0][0x504], PT, P0 ;  /* 0x00014100ff007a0c */ /* 0x000fe40003f05300 */
[----:B------:R-:W1:Y:S01]  /*150a0*/  LDC.64 R6, c[0x0][R13+0x170] ;  /* 0x00005c000d067b82 */ /* 0x000e620000000a00 */
[----:B------:R-:W-:Y:S02]  /*150b0*/  SHF.R.S32.HI R3, RZ, 0x1f, R8 ;  /* 0x0000001fff037819 */ /* 0x000fe40000011408 */
[----:B------:R-:W-:-:S05]  /*150c0*/  SEL R0, R8, RZ, !P0 ;  /* 0x000000ff08007207 */ /* 0x000fca0004000000 */
[----:B------:R-:W1:Y:S08]  /*150d0*/  LDC.64 R10, c[0x0][R13+0x168] ;  /* 0x00005a000d0a7b82 */ /* 0x000e700000000a00 */
[----:B------:R-:W1:Y:S01]  /*150e0*/  LDC.64 R16, c[0x0][R13+0x178] ;  /* 0x00005e000d107b82 */ /* 0x000e620000000a00 */
[----:B--2---:R-:W-:Y:S02]  /*150f0*/  LOP3.LUT R8, R4, 0xffff, RZ, 0xc0, !PT ;  /* 0x0000ffff04087812 */ /* 0x004fe400078ec0ff */
[----:B------:R-:W-:Y:S01]  /*15100*/  SEL R4, R3, RZ, !P0 ;  /* 0x000000ff03047207 */ /* 0x000fe20004000000 */
[----:B-1----:R-:W-:-:S04]  /*15110*/  IMAD R3, R7, R0, RZ ;  /* 0x0000000007037224 */ /* 0x002fc800078e02ff */
[C---:B------:R-:W-:Y:S02]  /*15120*/  IMAD R9, R6.reuse, R4, R3 ;  /* 0x0000000406097224 */ /* 0x040fe400078e0203 */
[----:B------:R-:W-:-:S04]  /*15130*/  IMAD.WIDE.U32 R4, R6, R0, RZ ;  /* 0x0000000006047225 */ /* 0x000fc800078e00ff */
[----:B------:R-:W-:-:S04]  /*15140*/  IMAD.WIDE.U32 R6, R10, R8, RZ ;  /* 0x000000080a067225 */ /* 0x000fc800078e00ff */
[----:B------:R-:W-:Y:S01]  /*15150*/  IMAD R3, R11, R8, RZ ;  /* 0x000000080b037224 */ /* 0x000fe200078e02ff */
[--C-:B-----5:R-:W-:Y:S01]  /*15160*/  IADD3 R12, P1, P0, R4, R6, R2.reuse ;  /* 0x00000006040c7210 */ /* 0x120fe2000783e002 */
[----:B------:R-:W-:Y:S01]  /*15170*/  IMAD.IADD R9, R5, 0x1, R9 ;  /* 0x0000000105097824 */ /* 0x000fe200078e0209 */
[----:B------:R-:W-:Y:S01]  /*15180*/  SHF.R.S32.HI R11, RZ, 0x1f, R2 ;  /* 0x0000001fff0b7819 */ /* 0x000fe20000011402 */
[----:B------:R-:W-:Y:S02]  /*15190*/  IMAD.IADD R6, R7, 0x1, R3 ;  /* 0x0000000107067824 */ /* 0x000fe400078e0203 */
[----:B------:R-:W-:-:S03]  /*151a0*/  IMAD.MOV.U32 R3, RZ, RZ, c[0x0][0x4e8] ;  /* 0x00013a00ff037624 */ /* 0x000fc600078e00ff */
[----:B------:R-:W-:Y:S01]  /*151b0*/  IADD3.X R10, R9, R6, R11, P1, P0 ;  /* 0x00000006090a7210 */ /* 0x000fe20000fe040b */
[----:B----4-:R-:W-:Y:S01]  /*151c0*/  IMAD.IADD R9, R107, 0x1, R19 ;  /* 0x000000016b097824 */ /* 0x010fe200078e0213 */
[----:B------:R-:W-:Y:S02]  /*151d0*/  ISETP.NE.AND P3, PT, R3, 0x1, PT ;  /* 0x000000010300780c */ /* 0x000fe40003f65270 */
[----:B---3--:R-:W-:-:S05]  /*151e0*/  SEL R3, R110, RZ, P2 ;  /* 0x000000ff6e037207 */ /* 0x008fca0001000000 */
[-C--:B------:R-:W-:Y:S02]  /*151f0*/  IMAD.WIDE.U32 R4, R16, R3.reuse, RZ ;  /* 0x0000000310047225 */ /* 0x080fe400078e00ff */
[----:B------:R-:W2:Y:S02]  /*15200*/  LDL R16, [R1+0x1fc] ;  /* 0x0001fc0001107983 */ /* 0x000ea40000100800 */
[----:B------:R-:W-:Y:S02]  /*15210*/  IMAD R7, R17, R3, RZ ;  /* 0x0000000311077224 */ /* 0x000fe400078e02ff */
[----:B------:R-:W-:-:S04]  /*15220*/  @P3 IMAD.HI.U32 R6, R9, c[0x0][0x4ec], RZ ;  /* 0x00013b0009063a27 */ /* 0x000fc800078e00ff */
[----:B------:R-:W-:Y:S01]  /*15230*/  IMAD.MOV.U32 R3, RZ, RZ, R9 ;  /* 0x000000ffff037224 */ /* 0x000fe200078e0009 */
[----:B------:R-:W-:-:S04]  /*15240*/  @P3 SHF.R.U32.HI R3, RZ, c[0x0][0x4f0], R6 ;  /* 0x00013c00ff033a19 */ /* 0x000fc80000011606 */
[----:B------:R-:W-:Y:S02]  /*15250*/  IADD3 R4, P1, P0, R3, R12, R4 ;  /* 0x0000000c03047210 */ /* 0x000fe4000783e004 */
[----:B------:R-:W1:Y:S01]  /*15260*/  LDC.64 R12, c[0x0][R13+0x160] ;  /* 0x000058000d0c7b82 */ /* 0x000e620000000a00 */
[----:B------:R-:W3:Y:S01]  /*15270*/  S2R R110, SR_TID.X ;  /* 0x00000000006e7919 */ /* 0x000ee20000002100 */
[----:B------:R-:W-:Y:S01]  /*15280*/  IMAD.IADD R7, R5, 0x1, R7 ;  /* 0x0000000105077824 */ /* 0x000fe200078e0207 */
[--C-:B------:R-:W-:Y:S01]  /*15290*/  SHF.R.S32.HI R5, RZ, 0x1f, R3.reuse ;  /* 0x0000001fff057819 */ /* 0x100fe20000011403 */
[----:B------:R-:W-:-:S03]  /*152a0*/  IMAD.MOV R3, RZ, RZ, -R3 ;  /* 0x000000ffff037224 */ /* 0x000fc600078e0a03 */
[----:B------:R-:W-:Y:S01]  /*152b0*/  IADD3.X R5, R5, R10, R7, P1, P0 ;  /* 0x0000000a05057210 */ /* 0x000fe20000fe0407 */
[----:B------:R-:W-:-:S05]  /*152c0*/  IMAD R3, R3, c[0x0][0x4e8], R9 ;  /* 0x00013a0003037a24 */ /* 0x000fca00078e0209 */
[----:B------:R-:W-:Y:S02]  /*152d0*/  SHF.R.S32.HI R7, RZ, 0x1f, R3 ;  /* 0x0000001fff077819 */ /* 0x000fe40000011403 */
[----:B---3--:R-:W-:-:S04]  /*152e0*/  SHF.R.S32.HI R107, RZ, 0x1f, R110 ;  /* 0x0000001fff6b7819 */ /* 0x008fc8000001146e */
[----:B------:R-:W-:Y:S01]  /*152f0*/  LEA.HI R107, R107, R110, RZ, 0x5 ;  /* 0x0000006e6b6b7211 */ /* 0x000fe200078f28ff */
[-C--:B-1----:R-:W-:Y:S02]  /*15300*/  IMAD R6, R13, R3.reuse, RZ ;  /* 0x000000030d067224 */ /* 0x082fe400078e02ff */
[----:B------:R-:W-:-:S04]  /*15310*/  IMAD.WIDE.U32 R4, R12, R3, R4 ;  /* 0x000000030c047225 */ /* 0x000fc800078e0004 */
[----:B------:R-:W-:Y:S02]  /*15320*/  IMAD.MOV.U32 R3, RZ, RZ, c[0x0][0x4a8] ;  /* 0x00012a00ff037624 */ /* 0x000fe400078e00ff */
[----:B------:R-:W-:Y:S02]  /*15330*/  IMAD R6, R12, R7, R6 ;  /* 0x000000070c067224 */ /* 0x000fe400078e0206 */
[----:B------:R-:W-:Y:S01]  /*15340*/  IMAD.MOV.U32 R7, RZ, RZ, c[0x0][0x4ac] ;  /* 0x00012b00ff077624 */ /* 0x000fe200078e00ff */
[----:B------:R-:W-:Y:S01]  /*15350*/  SEL R3, R3, c[0x0][0x450], P2 ;  /* 0x0001140003037a07 */ /* 0x000fe20001000000 */
[----:B------:R-:W-:-:S03]  /*15360*/  IMAD.IADD R5, R5, 0x1, R6 ;  /* 0x0000000105057824 */ /* 0x000fc600078e0206 */
[----:B------:R-:W-:Y:S02]  /*15370*/  SEL R7, R7, c[0x0][0x454], P2 ;  /* 0x0001150007077a07 */ /* 0x000fe40001000000 */
[C---:B------:R-:W-:Y:S02]  /*15380*/  LEA R3, P0, R4.reuse, R3, 0x2 ;  /* 0x0000000304037211 */ /* 0x040fe400078010ff */
[----:B------:R-:W-:Y:S02]  /*15390*/  LOP3.LUT R107, R107, 0xffffffe0, RZ, 0xc0, !PT ;  /* 0xffffffe06b6b7812 */ /* 0x000fe400078ec0ff */
[----:B------:R-:W-:Y:S01]  /*153a0*/  LEA.HI.X R5, R4, R7, R5, 0x2, P0 ;  /* 0x0000000704057211 */ /* 0x000fe200000f1405 */
[----:B------:R-:W-:Y:S02]  /*153b0*/  SHFL.IDX PT, R6, R3, RZ, 0x1c1f ;  /* 0x001c1fff03067589 */ /* 0x000fe400000e0000 */
[----:B------:R-:W-:Y:S02]  /*153c0*/  IMAD.IADD R107, R110, 0x1, -R107 ;  /* 0x000000016e6b7824 */ /* 0x000fe400078e0a6b */
[----:B------:R-:W1:Y:S01]  /*153d0*/  SHFL.IDX PT, R7, R5, RZ, 0x1c1f ;  /* 0x001c1fff05077589 */ /* 0x000e6200000e0000 */
[----:B------:R-:W-:-:S03]  /*153e0*/  IMAD R13, R14, c[0x0][0x4e8], RZ ;  /* 0x00013a000e0d7a24 */ /* 0x000fc600078e02ff */
[----:B------:R2:W-:Y:S01]  /*153f0*/  SHFL.IDX PT, R4, R3, 0x1, 0x1c1f ;  /* 0x003c1f0003047f89 */ /* 0x0005e200000e0000 */
[----:B------:R-:W-:-:S03]  /*15400*/  LOP3.LUT P0, RZ, R107, 0x3, RZ, 0xc0, !PT ;  /* 0x000000036bff7812 */ /* 0x000fc6000780c0ff */
[----:B------:R-:W3:Y:S01]  /*15410*/  SHFL.IDX PT, R5, R5, 0x1, 0x1c1f ;  /* 0x003c1f0005057f89 */ /* 0x000ee200000e0000 */
[----:B--2---:R-:W-:-:S05]  /*15420*/  IMAD.IADD R3, R16, 0x1, R19 ;  /* 0x0000000110037824 */ /* 0x004fca00078e0213 */
[C---:B------:R-:W-:Y:S02]  /*15430*/  IADD3 R10, R3.reuse, 0x8, RZ ;  /* 0x00000008030a7810 */ /* 0x040fe40007ffe0ff */
[-C--:B------:R-:W-:Y:S02]  /*15440*/  ISETP.GE.OR P1, PT, R3, R13.reuse, P0 ;  /* 0x0000000d0300720c */ /* 0x080fe40000726670 */
[----:B------:R-:W-:-:S11]  /*15450*/  ISETP.GE.OR P0, PT, R10, R13, P0 ;  /* 0x0000000d0a00720c */ /* 0x000fd60000706670 */
[----:B-1----:R1:W-:Y:S01]  /*15460*/  @!P1 ST.E [R6.64], R15 ;  /* 0x0000000f06009985 */ /* 0x0023e2000c101906 */
[----:B------:R-:W-:-:S03]  /*15470*/  ISETP.GE.AND P1, PT, R10, R13, PT ;  /* 0x0000000d0a00720c */ /* 0x000fc60003f26270 */
[----:B---3--:R1:W-:Y:S01]  /*15480*/  @!P0 ST.E [R4.64], R18 ;  /* 0x0000001204008985 */ /* 0x0083e2000c101906 */
[----:B------:R-:W-:Y:S02]  /*15490*/  ISETP.GE.AND P0, PT, R3, R13, PT ;  /* 0x0000000d0300720c */ /* 0x000fe40003f06270 */
[----:B------:R-:W-:Y:S01]  /*154a0*/  P2R R14, PR, RZ, 0x2 ;  /* 0x00000002ff0e7803 */ /* 0x000fe20000000000 */
[----:B------:R-:W-:Y:S05]  /*154b0*/  @P2 BRA `(.L_x_577) ;  /* 0x00000b7000002947 */ /* 0x000fea0003800000 */
[----:B------:R-:W2:Y:S04]  /*154c0*/  LDL R16, [R1+0x178] ;  /* 0x0001780001107983 */ /* 0x000ea80000100800 */
[----:B------:R-:W3:Y:S01]  /*154d0*/  LDL R107, [R1+0x1c] ;  /* 0x00001c00016b7983 */ /* 0x000ee20000100800 */
[----:B------:R-:W-:Y:S01]  /*154e0*/  IMAD R11, R11, c[0x0][0x3a0], RZ ;  /* 0x0000e8000b0b7a24 */ /* 0x000fe200078e02ff */
[----:B-1----:R-:W-:Y:S01]  /*154f0*/  SHF.R.S32.HI R7, RZ, 0x1f, R0 ;  /* 0x0000001fff077819 */ /* 0x002fe20000011400 */
[----:B------:R-:W-:-:S04]  /*15500*/  IMAD.WIDE.U32 R4, R2, c[0x0][0x3a0], RZ ;  /* 0x0000e80002047a25 */ /* 0x000fc800078e00ff */
[----:B------:R-:W-:-:S05]  /*15510*/  IMAD R2, R2, c[0x0][0x3a4], R11 ;  /* 0x0000e90002027a24 */ /* 0x000fca00078e020b */
[----:B------:R-:W-:Y:S02]  /*15520*/  IADD3 R3, R5, R2, RZ ;  /* 0x0000000205037210 */ /* 0x000fe40007ffe0ff */
[----:B------:R-:W-:-:S05]  /*15530*/  MOV R2, R4 ;  /* 0x0000000400027202 */ /* 0x000fca0000000f00 */
[----:B------:R-:W-:-:S04]  /*15540*/  IMAD.WIDE.U32 R4, R8, c[0x0][0x3e8], R2 ;  /* 0x0000fa0008047a25 */ /* 0x000fc800078e0002 */
[----:B------:R-:W-:Y:S02]  /*15550*/  IMAD R3, R7, c[0x0][0x3f0], RZ ;  /* 0x0000fc0007037a24 */ /* 0x000fe400078e02ff */
[----:B------:R-:W-:-:S04]  /*15560*/  IMAD R5, R8, c[0x0][0x3ec], R5 ;  /* 0x0000fb0008057a24 */ /* 0x000fc800078e0205 */
[----:B------:R-:W-:Y:S01]  /*15570*/  IMAD.WIDE.U32 R4, R0, c[0x0][0x3f0], R4 ;  /* 0x0000fc0000047a25 */ /* 0x000fe200078e0004 */
[----:B--2---:R-:W-:Y:S01]  /*15580*/  IADD3 R6, R16, R19, RZ ;  /* 0x0000001310067210 */ /* 0x004fe20007ffe0ff */
[----:B---3--:R1:W2:Y:S04]  /*15590*/  LDS.128 R28, [R107+0x80] ;  /* 0x000080006b1c7984 */ /* 0x0082a80000000c00 */
[----:B------:R-:W-:Y:S01]  /*155a0*/  @P3 IMAD.HI.U32 R7, R6, c[0x0][0x4ec], RZ ;  /* 0x00013b0006073a27 */ /* 0x000fe200078e00ff */
[----:B------:R-:W-:Y:S01]  /*155b0*/  MOV R2, R6 ;  /* 0x0000000600027202 */ /* 0x000fe20000000f00 */
[----:B------:R1:W3:Y:S03]  /*155c0*/  LDS.128 R44, [R107+0x1080] ;  /* 0x001080006b2c7984 */ /* 0x0002e60000000c00 */
[----:B------:R-:W-:Y:S01]  /*155d0*/  @P3 SHF.R.U32.HI R2, RZ, c[0x0][0x4f0], R7 ;  /* 0x00013c00ff023a19 */ /* 0x000fe20000011607 */
[----:B------:R-:W-:Y:S01]  /*155e0*/  IMAD R7, R0, c[0x0][0x3f4], R3 ;  /* 0x0000fd0000077a24 */ /* 0x000fe200078e0203 */
[----:B------:R1:W4:Y:S02]  /*155f0*/  LDS.128 R60, [R107+0x2080] ;  /* 0x002080006b3c7984 */ /* 0x0003240000000c00 */
[----:B------:R-:W-:-:S02]  /*15600*/  SHF.R.S32.HI R3, RZ, 0x1f, R2 ;  /* 0x0000001fff037819 */ /* 0x000fc40000011402 */
[----:B------:R1:W1:Y:S01]  /*15610*/  LDS.128 R72, [R107+0x3080] ;  /* 0x003080006b487984 */ /* 0x0002620000000c00 */
[----:B------:R-:W-:Y:S02]  /*15620*/  IADD3 R0, -R2, RZ, RZ ;  /* 0x000000ff02007210 */ /* 0x000fe40007ffe1ff */
[----:B------:R-:W-:Y:S01]  /*15630*/  IADD3 R5, R5, R7, RZ ;  /* 0x0000000705057210 */ /* 0x000fe20007ffe0ff */
[----:B------:R1:W1:Y:S01]  /*15640*/  LDS.128 R24, [R107+0x4080] ;  /* 0x004080006b187984 */ /* 0x0002620000000c00 */
[----:B------:R-:W-:Y:S02]  /*15650*/  IMAD R3, R3, c[0x0][0x3e0], RZ ;  /* 0x0000f80003037a24 */ /* 0x000fe400078e02ff */
[----:B------:R-:W-:Y:S01]  /*15660*/  IMAD R0, R0, c[0x0][0x4e8], R6 ;  /* 0x00013a0000007a24 */ /* 0x000fe200078e0206 */
[----:B------:R1:W1:Y:S01]  /*15670*/  LDS.128 R40, [R107+0x5080] ;  /* 0x005080006b287984 */ /* 0x0002620000000c00 */
[C---:B------:R-:W-:Y:S02]  /*15680*/  IMAD R6, R2.reuse, c[0x0][0x3e4], R3 ;  /* 0x0000f90002067a24 */ /* 0x040fe400078e0203 */
[----:B------:R-:W-:Y:S01]  /*15690*/  IMAD.WIDE.U32 R2, R2, c[0x0][0x3e0], R4 ;  /* 0x0000f80002027a25 */ /* 0x000fe200078e0004 */
[----:B------:R1:W1:Y:S01]  /*156a0*/  LDS.128 R56, [R107+0x6080] ;  /* 0x006080006b387984 */ /* 0x0002620000000c00 */
[----:B------:R-:W-:-:S03]  /*156b0*/  SHF.R.S32.HI R4, RZ, 0x1f, R0 ;  /* 0x0000001fff047819 */ /* 0x000fc60000011400 */
[----:B------:R1:W1:Y:S01]  /*156c0*/  LDS.128 R68, [R107+0x7080] ;  /* 0x007080006b447984 */ /* 0x0002620000000c00 */
[----:B------:R-:W-:Y:S01]  /*156d0*/  IADD3 R3, R3, R6, RZ ;  /* 0x0000000603037210 */ /* 0x000fe20007ffe0ff */
[----:B------:R-:W-:Y:S02]  /*156e0*/  IMAD R4, R4, c[0x0][0x3d8], RZ ;  /* 0x0000f60004047a24 */ /* 0x000fe400078e02ff */
[----:B------:R1:W1:Y:S02]  /*156f0*/  LDS.128 R20, [R107+0x8080] ;  /* 0x008080006b147984 */ /* 0x0002640000000c00 */
[C---:B------:R-:W-:Y:S02]  /*15700*/  IMAD.WIDE.U32 R2, R0.reuse, c[0x0][0x3d8], R2 ;  /* 0x0000f60000027a25 */ /* 0x040fe400078e0002 */
[----:B------:R1:W1:Y:S02]  /*15710*/  LDS.128 R36, [R107+0x9080] ;  /* 0x009080006b247984 */ /* 0x0002640000000c00 */
[----:B------:R-:W-:Y:S01]  /*15720*/  IMAD R0, R0, c[0x0][0x3dc], R4 ;  /* 0x0000f70000007a24 */ /* 0x000fe200078e0204 */
[C---:B------:R-:W-:Y:S01]  /*15730*/  LEA R14, P0, R2.reuse, c[0x0][0x380], 0x1 ;  /* 0x0000e000020e7a11 */ /* 0x040fe200078008ff */
[----:B------:R1:W1:Y:S03]  /*15740*/  LDS.128 R52, [R107+0xa080] ;  /* 0x00a080006b347984 */ /* 0x0002660000000c00 */
[----:B------:R-:W-:Y:S01]  /*15750*/  IADD3 R0, R3, R0, RZ ;  /* 0x0000000003007210 */ /* 0x000fe20007ffe0ff */
[----:B------:R1:W1:Y:S03]  /*15760*/  LDS.128 R64, [R107+0xb080] ;  /* 0x00b080006b407984 */ /* 0x0002660000000c00 */
[----:B------:R-:W-:Y:S01]  /*15770*/  LEA.HI.X R5, R2, c[0x0][0x384], R0, 0x1, P0 ;  /* 0x0000e10002057a11 */ /* 0x000fe200000f0c00 */
[----:B------:R1:W1:Y:S04]  /*15780*/  LDS.128 R16, [R107+0xc080] ;  /* 0x00c080006b107984 */ /* 0x0002680000000c00 */
[----:B------:R1:W1:Y:S04]  /*15790*/  LDS.128 R32, [R107+0xd080] ;  /* 0x00d080006b207984 */ /* 0x0002680000000c00 */
[----:B------:R1:W1:Y:S04]  /*157a0*/  LDS.128 R48, [R107+0xe080] ;  /* 0x00e080006b307984 */ /* 0x0002680000000c00 */
[----:B------:R1:W1:Y:S01]  /*157b0*/  LDS.128 R76, [R107+0xf080] ;  /* 0x00f080006b4c7984 */ /* 0x0002620000000c00 */
[----:B------:R-:W-:Y:S05]  /*157c0*/  BRA.DIV ~URZ, `(.L_x_578) ;  /* 0x000062127f007947 */ /* 0x000fea000b800000 */
[----:B--234-:R2:W3:Y:S02]  /*157d0*/  SHFL.IDX PT, R4, R5, RZ, 0x181f ;  /* 0x00181fff05047589 */ /* 0x01c4e400000e0000 */
.L_x_674:
[----:B------:R-:W-:Y:S05]  /*157e0*/  BRA.DIV ~URZ, `(.L_x_579) ;  /* 0x000062827f007947 */ /* 0x000fea000b800000 */
[----:B------:R4:W2:Y:S02]  /*157f0*/  SHFL.IDX PT, R0, R14, RZ, 0x181f ;  /* 0x00181fff0e007589 */ /* 0x0008a400000e0000 */
.L_x_675:
[----:B------:R-:W5:Y:S04]  /*15800*/  LDL.LU R3, [R1+0xb0] ;  /* 0x0000b00001037983 */ /* 0x000f680000300800 */
[----:B------:R-:W4:Y:S02]  /*15810*/  S2R R6, SR_TID.X ;  /* 0x0000000000067919 */ /* 0x000f240000002100 */
[----:B----4-:R-:W-:-:S04]  /*15820*/  SHF.R.S32.HI R2, RZ, 0x1f, R6 ;  /* 0x0000001fff027819 */ /* 0x010fc80000011406 */
[----:B------:R-:W-:-:S04]  /*15830*/  LEA.HI R2, R2, R6, RZ, 0x3 ;  /* 0x0000000602027211 */ /* 0x000fc800078f18ff */
[----:B------:R-:W-:Y:S01]  /*15840*/  SHF.R.S32.HI R2, RZ, 0x3, R2 ;  /* 0x00000003ff027819 */ /* 0x000fe20000011402 */
[----:B------:R-:W-:Y:S04]  /*15850*/  BSSY B0, `(.L_x_580) ;  /* 0x000001c000007945 */ /* 0x000fe80003800000 */
[----:B-----5:R-:W-:-:S05]  /*15860*/  IMAD.IADD R12, R2, 0x1, R3 ;  /* 0x00000001020c7824 */ /* 0x020fca00078e0203 */
[----:B------:R-:W-:-:S13]  /*15870*/  ISETP.GE.AND P0, PT, R12, R13, PT ;  /* 0x0000000d0c00720c */ /* 0x000fda0003f06270 */
[----:B------:R-:W-:Y:S05]  /*15880*/  @P0 BRA `(.L_x_581) ;  /* 0x0000018000000947 */ /* 0x000fea0003800000 */
[----:B------:R-:W4:Y:S04]  /*15890*/  LDL R2, [R1+0x40] ;  /* 0x0000400001027983 */ /* 0x000f280000100800 */
[----:B------:R-:W5:Y:S04]  /*158a0*/  LDL R83, [R1+0x68] ;  /* 0x0000680001537983 */ /* 0x000f680000100800 */
[----:B---3--:R-:W3:Y:S04]  /*158b0*/  LDL R81, [R1+0x64] ;  /* 0x0000640001517983 */ /* 0x008ee80000100800 */
[----:B--2---:R-:W2:Y:S04]  /*158c0*/  LDL R15, [R1+0x6c] ;  /* 0x00006c00010f7983 */ /* 0x004ea80000100800 */
[----:B------:R-:W2:Y:S04]  /*158d0*/  LDL R3, [R1+0x20c] ;  /* 0x00020c0001037983 */ /* 0x000ea80000100800 */
[----:B------:R-:W2:Y:S04]  /*158e0*/  LDL R84, [R1+0x208] ;  /* 0x0002080001547983 */ /* 0x000ea80000100800 */
[----:B------:R-:W2:Y:S04]  /*158f0*/  LDL R82, [R1+0x204] ;  /* 0x0002040001527983 */ /* 0x000ea80000100800 */
[----:B------:R-:W2:Y:S01]  /*15900*/  LDL R80, [R1+0x200] ;  /* 0x0002000001507983 */ /* 0x000ea20000100800 */
[----:B----4-:R-:W-:-:S02]  /*15910*/  ISETP.GE.AND P3, PT, R2, c[0x0][0x3c8], PT ;  /* 0x0000f20002007a0c */ /* 0x010fc40003f66270 */
[----:B-----5:R-:W-:Y:S02]  /*15920*/  ISETP.GE.AND P2, PT, R83, c[0x0][0x3c8], PT ;  /* 0x0000f20053007a0c */ /* 0x020fe40003f46270 */
[----:B---3--:R-:W-:Y:S02]  /*15930*/  ISETP.GE.AND P1, PT, R81, c[0x0][0x3c8], PT ;  /* 0x0000f20051007a0c */ /* 0x008fe40003f26270 */
[----:B--2---:R-:W-:-:S07]  /*15940*/  ISETP.GE.AND P0, PT, R15, c[0x0][0x3c8], PT ;  /* 0x0000f2000f007a0c */ /* 0x004fce0003f06270 */
[CC--:B------:R-:W-:Y:S02]  /*15950*/  @!P3 LEA R10, P4, R2.reuse, R0.reuse, 0x1 ;  /* 0x00000000020ab211 */ /* 0x0c0fe400078808ff */
[----:B------:R-:W-:Y:S02]  /*15960*/  @!P2 LEA R8, P6, R83, R0, 0x1 ;  /* 0x000000005308a211 */ /* 0x000fe400078c08ff */
[----:B------:R-:W-:Y:S02]  /*15970*/  @!P3 LEA.HI.X R11, R2, R4, R3, 0x1, P4 ;  /* 0x00000004020bb211 */ /* 0x000fe400020f0c03 */
[----:B------:R-:W-:Y:S02]  /*15980*/  @!P1 LEA R6, P5, R81, R0, 0x1 ;  /* 0x0000000051069211 */ /* 0x000fe400078a08ff */
[----:B------:R-:W-:Y:S02]  /*15990*/  @!P2 LEA.HI.X R9, R83, R4, R84, 0x1, P6 ;  /* 0x000000045309a211 */ /* 0x000fe400030f0c54 */
[----:B------:R-:W-:-:S02]  /*159a0*/  @!P0 LEA R2, P4, R15, R0, 0x1 ;  /* 0x000000000f028211 */ /* 0x000fc400078808ff */
[-C--:B------:R-:W-:Y:S02]  /*159b0*/  @!P1 LEA.HI.X R7, R81, R4.reuse, R82, 0x1, P5 ;  /* 0x0000000451079211 */ /* 0x080fe400028f0c52 */
[----:B------:R-:W-:Y:S01]  /*159c0*/  @!P0 LEA.HI.X R3, R15, R4, R80, 0x1, P4 ;  /* 0x000000040f038211 */ /* 0x000fe200020f0c50 */
[----:B------:R2:W-:Y:S04]  /*159d0*/  @!P3 ST.E.128 [R10.64], R28 ;  /* 0x0000001c0a00b985 */ /* 0x0005e8000c101d06 */
[----:B-1----:R2:W-:Y:S04]  /*159e0*/  @!P2 ST.E.128 [R8.64], R24 ;  /* 0x000000180800a985 */ /* 0x0025e8000c101d06 */
[----:B------:R2:W-:Y:S04]  /*159f0*/  @!P1 ST.E.128 [R6.64], R20 ;  /* 0x0000001406009985 */ /* 0x0005e8000c101d06 */
[----:B------:R2:W-:Y:S02]  /*15a00*/  @!P0 ST.E.128 [R2.64], R16 ;  /* 0x0000001002008985 */ /* 0x0005e4000c101d06 */
.L_x_581:
[----:B------:R-:W-:Y:S05]  /*15a10*/  BSYNC B0 ;  /* 0x0000000000007941 */ /* 0x000fea0003800000 */
.L_x_580:
[----:B------:R-:W-:Y:S05]  /*15a20*/  BRA.DIV ~URZ, `(.L_x_582) ;  /* 0x000060d27f007947 */ /* 0x000fea000b800000 */
[----:B---3--:R3:W4:Y:S04]  /*15a30*/  SHFL.IDX PT, R4, R5, 0x1, 0x181f ;  /* 0x00381f0005047f89 */ /* 0x00872800000e0000 */
[----:B--2---:R3:W2:Y:S02]  /*15a40*/  SHFL.IDX PT, R0, R14, 0x1, 0x181f ;  /* 0x00381f000e007f89 */ /* 0x0046a400000e0000 */
.L_x_676:
[----:B------:R-:W-:Y:S01]  /*15a50*/  IADD3 R2, R12, 0x20, RZ ;  /* 0x000000200c027810 */ /* 0x000fe20007ffe0ff */
[----:B------:R-:W-:Y:S03]  /*15a60*/  BSSY B0, `(.L_x_583) ;  /* 0x000001b000007945 */ /* 0x000fe60003800000 */
[----:B------:R-:W-:-:S13]  /*15a70*/  ISETP.GE.AND P0, PT, R2, R13, PT ;  /* 0x0000000d0200720c */ /* 0x000fda0003f06270 */
[----:B------:R-:W-:Y:S05]  /*15a80*/  @P0 BRA `(.L_x_584) ;  /* 0x0000018000000947 */ /* 0x000fea0003800000 */
[----:B------:R-:W5:Y:S04]  /*15a90*/  LDL R3, [R1+0x40] ;  /* 0x0000400001037983 */ /* 0x000f680000100800 */
[----:B-1-3--:R-:W3:Y:S04]  /*15aa0*/  LDL R19, [R1+0x68] ;  /* 0x0000680001137983 */ /* 0x00aee80000100800 */
[----:B----4-:R-:W4:Y:S04]  /*15ab0*/  LDL R17, [R1+0x64] ;  /* 0x0000640001117983 */ /* 0x010f280000100800 */
[----:B--2---:R-:W2:Y:S04]  /*15ac0*/  LDL R15, [R1+0x6c] ;  /* 0x00006c00010f7983 */ /* 0x004ea80000100800 */
[----:B------:R-:W2:Y:S04]  /*15ad0*/  LDL R21, [R1+0x20c] ;  /* 0x00020c0001157983 */ /* 0x000ea80000100800 */
[----:B------:R-:W2:Y:S04]  /*15ae0*/  LDL R20, [R1+0x208] ;  /* 0x0002080001147983 */ /* 0x000ea80000100800 */
[----:B------:R-:W2:Y:S04]  /*15af0*/  LDL R18, [R1+0x204] ;  /* 0x0002040001127983 */ /* 0x000ea80000100800 */
[----:B------:R-:W2:Y:S01]  /*15b00*/  LDL R16, [R1+0x200] ;  /* 0x0002000001107983 */ /* 0x000ea20000100800 */
[----:B-----5:R-:W-:-:S02]  /*15b10*/  ISETP.GE.AND P3, PT, R3, c[0x0][0x3c8], PT ;  /* 0x0000f20003007a0c */ /* 0x020fc40003f66270 */
[----:B---3--:R-:W-:Y:S02]  /*15b20*/  ISETP.GE.AND P2, PT, R19, c[0x0][0x3c8], PT ;  /* 0x0000f20013007a0c */ /* 0x008fe40003f46270 */
[----:B----4-:R-:W-:Y:S02]  /*15b30*/  ISETP.GE.AND P1, PT, R17, c[0x0][0x3c8], PT ;  /* 0x0000f20011007a0c */ /* 0x010fe40003f26270 */
[----:B--2---:R-:W-:-:S07]  /*15b40*/  ISETP.GE.AND P0, PT, R15, c[0x0][0x3c8], PT ;  /* 0x0000f2000f007a0c */ /* 0x004fce0003f06270 */
[-C--:B------:R-:W-:Y:S02]  /*15b50*/  @!P3 LEA R10, P4, R3, R0.reuse, 0x1 ;  /* 0x00000000030ab211 */ /* 0x080fe400078808ff */
        /* <DEDUP_REMOVED lines=8> */
[----:B------:R1:W-:Y:S04]  /*15be0*/  @!P2 ST.E.128 [R8.64], R40 ;  /* 0x000000280800a985 */ /* 0x0003e8000c101d06 */
[----:B------:R1:W-:Y:S04]  /*15bf0*/  @!P1 ST.E.128 [R6.64], R36 ;  /* 0x0000002406009985 */ /* 0x0003e8000c101d06 */
[----:B------:R1:W-:Y:S02]  /*15c00*/  @!P0 ST.E.128 [R2.64], R32 ;  /* 0x0000002002008985 */ /* 0x0003e4000c101d06 */
.L_x_584:
[----:B------:R-:W-:Y:S05]  /*15c10*/  BSYNC B0 ;  /* 0x0000000000007941 */ /* 0x000fea0003800000 */
.L_x_583:
[----:B------:R-:W-:Y:S05]  /*15c20*/  BRA.DIV ~URZ, `(.L_x_585) ;  /* 0x00005fe27f007947 */ /* 0x000fea000b800000 */
[----:B----4-:R4:W3:Y:S02]  /*15c30*/  SHFL.IDX PT, R4, R5, 0x2, 0x181f ;  /* 0x00581f0005047f89 */ /* 0x0108e400000e0000 */
.L_x_677:
[----:B------:R-:W-:Y:S05]  /*15c40*/  BRA.DIV ~URZ, `(.L_x_586) ;  /* 0x000060527f007947 */ /* 0x000fea000b800000 */
[----:B--2---:R2:W4:Y:S02]  /*15c50*/  SHFL.IDX PT, R0, R14, 0x2, 0x181f ;  /* 0x00581f000e007f89 */ /* 0x00452400000e0000 */
.L_x_678:
[----:B-1----:R-:W-:Y:S01]  /*15c60*/  IADD3 R2, R12, 0x40, RZ ;  /* 0x000000400c027810 */ /* 0x002fe20007ffe0ff */
[----:B------:R-:W-:Y:S03]  /*15c70*/  BSSY B0, `(.L_x_587) ;  /* 0x000001b000007945 */ /* 0x000fe60003800000 */
[----:B------:R-:W-:-:S13]  /*15c80*/  ISETP.GE.AND P0, PT, R2, R13, PT ;  /* 0x0000000d0200720c */ /* 0x000fda0003f06270 */
[----:B------:R-:W-:Y:S05]  /*15c90*/  @P0 BRA `(.L_x_588) ;  /* 0x0000018000000947 */ /* 0x000fea0003800000 */
[----:B------:R-:W5:Y:S04]  /*15ca0*/  LDL R3, [R1+0x40] ;  /* 0x0000400001037983 */ /* 0x000f680000100800 */
[----:B--2---:R-:W2:Y:S04]  /*15cb0*/  LDL R19, [R1+0x68] ;  /* 0x0000680001137983 */ /* 0x004ea80000100800 */
[----:B----4-:R-:W4:Y:S04]  /*15cc0*/  LDL R17, [R1+0x64] ;  /* 0x0000640001117983 */ /* 0x010f280000100800 */
[----:B---3--:R-:W3:Y:S04]  /*15cd0*/  LDL R15, [R1+0x6c] ;  /* 0x00006c00010f7983 */ /* 0x008ee80000100800 */
[----:B------:R-:W3:Y:S04]  /*15ce0*/  LDL R21, [R1+0x20c] ;  /* 0x00020c0001157983 */ /* 0x000ee80000100800 */
[----:B------:R-:W3:Y:S04]  /*15cf0*/  LDL R20, [R1+0x208] ;  /* 0x0002080001147983 */ /* 0x000ee80000100800 */
[----:B------:R-:W3:Y:S04]  /*15d00*/  LDL R18, [R1+0x204] ;  /* 0x0002040001127983 */ /* 0x000ee80000100800 */
[----:B------:R-:W3:Y:S01]  /*15d10*/  LDL R16, [R1+0x200] ;  /* 0x0002000001107983 */ /* 0x000ee20000100800 */
[----:B-----5:R-:W-:-:S02]  /*15d20*/  ISETP.GE.AND P3, PT, R3, c[0x0][0x3c8], PT ;  /* 0x0000f20003007a0c */ /* 0x020fc40003f66270 */
[----:B--2---:R-:W-:Y:S02]  /*15d30*/  ISETP.GE.AND P2, PT, R19, c[0x0][0x3c8], PT ;  /* 0x0000f20013007a0c */ /* 0x004fe40003f46270 */
[----:B----4-:R-:W-:Y:S02]  /*15d40*/  ISETP.GE.AND P1, PT, R17, c[0x0][0x3c8], PT ;  /* 0x0000f20011007a0c */ /* 0x010fe40003f26270 */
[----:B---3--:R-:W-:-:S07]  /*15d50*/  ISETP.GE.AND P0, PT, R15, c[0x0][0x3c8], PT ;  /* 0x0000f2000f007a0c */ /* 0x008fce0003f06270 */
        /* <DEDUP_REMOVED lines=12> */
.L_x_588:
[----:B------:R-:W-:Y:S05]  /*15e20*/  BSYNC B0 ;  /* 0x0000000000007941 */ /* 0x000fea0003800000 */
.L_x_587:
[----:B------:R-:W-:Y:S05]  /*15e30*/  BRA.DIV ~URZ, `(.L_x_589) ;  /* 0x00005ef27f007947 */ /* 0x000fea000b800000 */
[----:B---3--:R3:W1:Y:S04]  /*15e40*/  SHFL.IDX PT, R4, R5, 0x3, 0x181f ;  /* 0x00781f0005047f89 */ /* 0x00866800000e0000 */
[----:B----4-:R3:W4:Y:S02]  /*15e50*/  SHFL.IDX PT, R0, R14, 0x3, 0x181f ;  /* 0x00781f000e007f89 */ /* 0x01072400000e0000 */
.L_x_679:
[----:B-1----:R-:W-:-:S04]  /*15e60*/  IADD3 R2, R12, 0x60, RZ ;  /* 0x000000600c027810 */ /* 0x002fc80007ffe0ff */
[----:B------:R-:W-:-:S13]  /*15e70*/  ISETP.GE.AND P0, PT, R2, R13, PT ;  /* 0x0000000d0200720c */ /* 0x000fda0003f06270 */
[----:B------:R-:W-:Y:S05]  /*15e80*/  @P0 BRA `(.L_x_590) ;  /* 0x00002cf000000947 */ /* 0x000fea0003800000 */
[----:B------:R-:W5:Y:S04]  /*15e90*/  LDL R16, [R1+0x40] ;  /* 0x0000400001107983 */ /* 0x000f680000100800 */
[----:B--23--:R-:W2:Y:S04]  /*15ea0*/  LDL R14, [R1+0x68] ;  /* 0x00006800010e7983 */ /* 0x00cea80000100800 */
[----:B------:R-:W3:Y:S04]  /*15eb0*/  LDL R10, [R1+0x64] ;  /* 0x00006400010a7983 */ /* 0x000ee80000100800 */
[----:B----4-:R-:W4:Y:S04]  /*15ec0*/  LDL R17, [R1+0x20c] ;  /* 0x00020c0001117983 */ /* 0x010f280000100800 */
[----:B------:R-:W4:Y:S04]  /*15ed0*/  LDL R15, [R1+0x208] ;  /* 0x00020800010f7983 */ /* 0x000f280000100800 */
[----:B------:R-:W4:Y:S04]  /*15ee0*/  LDL R11, [R1+0x204] ;  /* 0x00020400010b7983 */ /* 0x000f280000100800 */
[----:B------:R-:W4:Y:S01]  /*15ef0*/  LDL R5, [R1+0x6c] ;  /* 0x00006c0001057983 */ /* 0x000f220000100800 */
[----:B-----5:R-:W-:-:S02]  /*15f00*/  ISETP.GE.AND P2, PT, R16, c[0x0][0x3c8], PT ;  /* 0x0000f20010007a0c */ /* 0x020fc40003f46270 */
[----:B--2---:R-:W-:Y:S02]  /*15f10*/  ISETP.GE.AND P1, PT, R14, c[0x0][0x3c8], PT ;  /* 0x0000f2000e007a0c */ /* 0x004fe40003f26270 */
[----:B---3--:R-:W-:-:S09]  /*15f20*/  ISETP.GE.AND P0, PT, R10, c[0x0][0x3c8], PT ;  /* 0x0000f2000a007a0c */ /* 0x008fd20003f06270 */
[-C--:B------:R-:W-:Y:S02]  /*15f30*/  @!P2 LEA R8, P5, R16, R0.reuse, 0x1 ;  /* 0x000000001008a211 */ /* 0x080fe400078a08ff */
[----:B------:R-:W-:Y:S02]  /*15f40*/  @!P1 LEA R6, P4, R14, R0, 0x1 ;  /* 0x000000000e069211 */ /* 0x000fe400078808ff */
[----:B----4-:R-:W-:Y:S02]  /*15f50*/  @!P2 LEA.HI.X R9, R16, R4, R17, 0x1, P5 ;  /* 0x000000041009a211 */ /* 0x010fe400028f0c11 */
[----:B------:R-:W-:Y:S02]  /*15f60*/  @!P0 LEA R2, P3, R10, R0, 0x1 ;  /* 0x000000000a028211 */ /* 0x000fe400078608ff */
[-C--:B------:R-:W-:Y:S02]  /*15f70*/  @!P1 LEA.HI.X R7, R14, R4.reuse, R15, 0x1, P4 ;  /* 0x000000040e079211 */ /* 0x080fe400020f0c0f */
[----:B------:R-:W-:Y:S01]  /*15f80*/  @!P0 LEA.HI.X R3, R10, R4, R11, 0x1, P3 ;  /* 0x000000040a038211 */ /* 0x000fe200018f0c0b */
[----:B------:R1:W-:Y:S04]  /*15f90*/  @!P2 ST.E.128 [R8.64], R72 ;  /* 0x000000480800a985 */ /* 0x0003e8000c101d06 */
[----:B------:R1:W-:Y:S04]  /*15fa0*/  @!P1 ST.E.128 [R6.64], R68 ;  /* 0x0000004406009985 */ /* 0x0003e8000c101d06 */
[----:B------:R1:W-:Y:S01]  /*15fb0*/  @!P0 ST.E.128 [R2.64], R64 ;  /* 0x0000004002008985 */ /* 0x0003e2000c101d06 */
[----:B------:R-:W-:-:S13]  /*15fc0*/  ISETP.GE.AND P0, PT, R5, c[0x0][0x3c8], PT ;  /* 0x0000f20005007a0c */ /* 0x000fda0003f06270 */
[----:B------:R-:W-:Y:S05]  /*15fd0*/  @P0 BRA `(.L_x_590) ;  /* 0x00002ba000000947 */ /* 0x000fea0003800000 */
[----:B------:R-:W2:Y:S01]  /*15fe0*/  LDL R10, [R1+0x200] ;  /* 0x00020000010a7983 */ /* 0x000ea20000100800 */
[----:B-1----:R-:W-:-:S04]  /*15ff0*/  LEA R2, P0, R5, R0, 0x1 ;  /* 0x0000000005027211 */ /* 0x002fc800078008ff */
[----:B--2---:R-:W-:-:S05]  /*16000*/  LEA.HI.X R3, R5, R4, R10, 0x1, P0 ;  /* 0x0000000405037211 */ /* 0x004fca00000f0c0a */
[----:B------:R1:W-:Y:S01]  /*16010*/  ST.E.128 [R2.64], R76 ;  /* 0x0000004c02007985 */ /* 0x0003e2000c101d06 */
[----:B------:R-:W-:Y:S05]  /*16020*/  BRA `(.L_x_590) ;  /* 0x00002b5000007947 */ /* 0x000fea0003800000 */
.L_x_577:
[----:B-1----:R-:W2:Y:S01]  /*16030*/  LDL.LU R5, [R1+0x100] ;  /* 0x0001000001057983 */ /* 0x002ea20000300800 */
[----:B------:R-:W-:Y:S01]  /*16040*/  IMAD R11, R11, c[0x0][0x408], RZ ;  /* 0x000102000b0b7a24 */ /* 0x000fe200078e02ff */
[----:B------:R-:W-:-:S03]  /*16050*/  SHF.R.S32.HI R4, RZ, 0x1f, R0 ;  /* 0x0000001fff047819 */ /* 0x000fc60000011400 */
[C---:B------:R-:W-:Y:S02]  /*16060*/  IMAD R11, R2.reuse, c[0x0][0x40c], R11 ;  /* 0x00010300020b7a24 */ /* 0x040fe400078e020b */
[----:B------:R-:W-:-:S04]  /*16070*/  IMAD.WIDE.U32 R2, R2, c[0x0][0x408], RZ ;  /* 0x0001020002027a25 */ /* 0x000fc800078e00ff */
[----:B------:R-:W-:Y:S01]  /*16080*/  IMAD R4, R4, c[0x0][0x440], RZ ;  /* 0x0001100004047a24 */ /* 0x000fe200078e02ff */
[----:B------:R-:W-:-:S03]  /*16090*/  IADD3 R3, R3, R11, RZ ;  /* 0x0000000b03037210 */ /* 0x000fc60007ffe0ff */
[----:B------:R-:W-:Y:S02]  /*160a0*/  IMAD R4, R0, c[0x0][0x444], R4 ;  /* 0x0001110000047a24 */ /* 0x000fe400078e0204 */
[----:B------:R-:W-:-:S04]  /*160b0*/  IMAD.WIDE.U32 R2, R8, c[0x0][0x438], R2 ;  /* 0x00010e0008027a25 */ /* 0x000fc800078e0002 */
[----:B------:R-:W-:-:S04]  /*160c0*/  IMAD R3, R8, c[0x0][0x43c], R3 ;  /* 0x00010f0008037a24 */ /* 0x000fc800078e0203 */
[----:B------:R-:W-:Y:S01]  /*160d0*/  IMAD.WIDE.U32 R2, R0, c[0x0][0x440], R2 ;  /* 0x0001100000027a25 */ /* 0x000fe200078e0002 */
[----:B------:R-:W-:-:S04]  /*160e0*/  MOV R0, R9 ;  /* 0x0000000900007202 */ /* 0x000fc80000000f00 */
[----:B------:R-:W-:Y:S01]  /*160f0*/  IADD3 R3, R3, R4, RZ ;  /* 0x0000000403037210 */ /* 0x000fe20007ffe0ff */
[----:B------:R-:W-:-:S05]  /*16100*/  @P3 IMAD.HI.U32 R4, R9, c[0x0][0x4ec], RZ ;  /* 0x00013b0009043a27 */ /* 0x000fca00078e00ff */
        /* <DEDUP_REMOVED lines=19> */
.L_x_680:
[----:B------:R-:W-:Y:S05]  /*16240*/  BRA.DIV ~URZ, `(.L_x_592) ;  /* 0x00005c827f007947 */ /* 0x000fea000b800000 */
[----:B------:R3:W4:Y:S02]  /*16250*/  SHFL.IDX PT, R0, R12, RZ, 0x1c1f ;  /* 0x001c1fff0c007589 */ /* 0x00072400000e0000 */
.L_x_681:
        /* <DEDUP_REMOVED lines=8> */
[----:B------:R-:W4:Y:S04]  /*162e0*/  LDL R13, [R1+0x1f0] ;  /* 0x0001f000010d7983 */ /* 0x000f280000100800 */
[----:B------:R-:W4:Y:S04]  /*162f0*/  LDL R17, [R1+0xf8] ;  /* 0x0000f80001117983 */ /* 0x000f280000100800 */
[----:B------:R-:W4:Y:S04]  /*16300*/  LDL R7, [R1+0x1ec] ;  /* 0x0001ec0001077983 */ /* 0x000f280000100800 */
[----:B------:R-:W4:Y:S04]  /*16310*/  LDL R107, [R1+0x1e8] ;  /* 0x0001e800016b7983 */ /* 0x000f280000100800 */
[----:B------:R-:W4:Y:S04]  /*16320*/  LDL R16, [R1+0x164] ;  /* 0x0001640001107983 */ /* 0x000f280000100800 */
[----:B------:R-:W4:Y:S04]  /*16330*/  LDL R19, [R1+0x1e4] ;  /* 0x0001e40001137983 */ /* 0x000f280000100800 */
[----:B------:R-:W4:Y:S04]  /*16340*/  LDL R8, [R1+0x168] ;  /* 0x0001680001087983 */ /* 0x000f280000100800 */
[----:B------:R-:W4:Y:S01]  /*16350*/  LDL R15, [R1+0x160] ;  /* 0x00016000010f7983 */ /* 0x000f220000100800 */
[----:B-----5:R-:W-:-:S02]  /*16360*/  ISETP.GE.AND P0, PT, R9, c[0x0][0x3c8], PT ;  /* 0x0000f20009007a0c */ /* 0x020fc40003f06270 */
[----:B---3--:R-:W-:-:S11]  /*16370*/  ISETP.GE.AND P1, PT, R18, c[0x0][0x3c8], PT ;  /* 0x0000f20012007a0c */ /* 0x008fd60003f26270 */
[----:B------:R-:W-:Y:S02]  /*16380*/  @!P0 IMAD.MOV.U32 R2, RZ, RZ, R0 ;  /* 0x000000ffff028224 */ /* 0x000fe400078e0000 */
[----:B------:R-:W-:-:S04]  /*16390*/  @!P0 IMAD.MOV.U32 R3, RZ, RZ, R4 ;  /* 0x000000ffff038224 */ /* 0x000fc800078e0004 */
[----:B------:R-:W-:Y:S01]  /*163a0*/  @!P0 IMAD.WIDE R2, R9, 0x4, R2 ;  /* 0x0000000409028825 */ /* 0x000fe200078e0202 */
[----:B--2---:R-:W-:Y:S01]  /*163b0*/  ISETP.GE.AND P2, PT, R11, c[0x0][0x3c8], PT ;  /* 0x0000f2000b007a0c */ /* 0x004fe20003f46270 */
[----:B------:R-:W2:Y:S04]  /*163c0*/  LDL R9, [R1+0x15c] ;  /* 0x00015c0001097983 */ /* 0x000ea80000100800 */
[----:B------:R3:W-:Y:S02]  /*163d0*/  @!P0 ST.E.64 [R2.64], R22 ;  /* 0x0000001602008985 */ /* 0x0007e4000c101b06 */
[C---:B---3--:R-:W-:Y:S02]  /*163e0*/  @!P1 LEA R2, P0, R18.reuse, R0, 0x2 ;  /* 0x0000000012029211 */ /* 0x048fe400078010ff */
[----:B------:R-:W3:Y:S02]  /*163f0*/  LDL R23, [R1+0x1e0] ;  /* 0x0001e00001177983 */ /* 0x000ee40000100800 */
[----:B----4-:R-:W-:-:S02]  /*16400*/  @!P1 LEA.HI.X R3, R18, R4, R110, 0x2, P0 ;  /* 0x0000000412039211 */ /* 0x010fc400000f146e */
[----:B------:R-:W4:Y:S04]  /*16410*/  LDL R22, [R1+0x158] ;  /* 0x0001580001167983 */ /* 0x000f280000100800 */
[----:B------:R-:W5:Y:S04]  /*16420*/  LDL R18, [R1+0x1dc] ;  /* 0x0001dc0001127983 */ /* 0x000f680000100800 */
[----:B------:R1:W-:Y:S04]  /*16430*/  @!P1 ST.E.64 [R2.64], R24 ;  /* 0x0000001802009985 */ /* 0x0003e8000c101b06 */
[----:B-1----:R-:W4:Y:S01]  /*16440*/  LDL R25, [R1+0x1d8] ;  /* 0x0001d80001197983 */ /* 0x002f220000100800 */
[----:B------:R-:W-:-:S02]  /*16450*/  ISETP.GE.AND P1, PT, R6, c[0x0][0x3c8], PT ;  /* 0x0000f20006007a0c */ /* 0x000fc40003f26270 */
[C---:B------:R-:W-:Y:S01]  /*16460*/  @!P2 LEA R2, P0, R11.reuse, R0, 0x2 ;  /* 0x000000000b02a211 */ /* 0x040fe200078010ff */
[----:B------:R-:W4:Y:S01]  /*16470*/  LDL R24, [R1+0x1d0] ;  /* 0x0001d00001187983 */ /* 0x000f220000100800 */
[----:B------:R-:W-:Y:S02]  /*16480*/  ISETP.GE.AND P3, PT, R10, c[0x0][0x3c8], PT ;  /* 0x0000f2000a007a0c */ /* 0x000fe40003f66270 */
[----:B------:R-:W-:Y:S02]  /*16490*/  @!P2 LEA.HI.X R3, R11, R4, R13, 0x2, P0 ;  /* 0x000000040b03a211 */ /* 0x000fe400000f140d */
[----:B------:R-:W4:Y:S04]  /*164a0*/  LDL R11, [R1+0x154] ;  /* 0x00015400010b7983 */ /* 0x000f280000100800 */
[----:B------:R1:W-:Y:S01]  /*164b0*/  @!P2 ST.E.64 [R2.64], R26 ;  /* 0x0000001a0200a985 */ /* 0x0003e2000c101b06 */
[----:B------:R-:W-:-:S03]  /*164c0*/  ISETP.GE.AND P2, PT, R17, c[0x0][0x3c8], PT ;  /* 0x0000f20011007a0c */ /* 0x000fc60003f46270 */
[----:B------:R-:W4:Y:S01]  /*164d0*/  LDL R13, [R1+0x1d4] ;  /* 0x0001d400010d7983 */ /* 0x000f220000100800 */
[----:B------:R-:W-:Y:S02]  /*164e0*/  ISETP.GE.AND P4, PT, R8, c[0x0][0x3c8], PT ;  /* 0x0000f20008007a0c */ /* 0x000fe40003f86270 */
[C---:B-1----:R-:W-:Y:S01]  /*164f0*/  @!P1 LEA R2, P0, R6.reuse, R0, 0x2 ;  /* 0x0000000006029211 */ /* 0x042fe200078010ff */
[----:B------:R-:W4:Y:S03]  /*16500*/  LDL R26, [R1+0x150] ;  /* 0x00015000011a7983 */ /* 0x000f260000100800 */
[----:B------:R-:W-:Y:S01]  /*16510*/  @!P1 LEA.HI.X R3, R6, R4, R7, 0x2, P0 ;  /* 0x0000000406039211 */ /* 0x000fe200000f1407 */
[----:B------:R-:W4:Y:S01]  /*16520*/  LDL R27, [R1+0x1c8] ;  /* 0x0001c800011b7983 */ /* 0x000f220000100800 */
[----:B------:R-:W-:-:S03]  /*16530*/  @!P3 LEA R6, P5, R10, R0, 0x2 ;  /* 0x000000000a06b211 */ /* 0x000fc600078a10ff */
[----:B------:R1:W-:Y:S01]  /*16540*/  @!P1 ST.E.64 [R2.64], R132 ;  /* 0x0000008402009985 */ /* 0x0003e2000c101b06 */
[----:B------:R-:W-:Y:S02]  /*16550*/  ISETP.GE.AND P1, PT, R16, c[0x0][0x3c8], PT ;  /* 0x0000f20010007a0c */ /* 0x000fe40003f26270 */
[----:B------:R-:W-:Y:S02]  /*16560*/  @!P3 LEA.HI.X R7, R10, R4, R107, 0x2, P5 ;  /* 0x000000040a07b211 */ /* 0x000fe400028f146b */
[----:B------:R-:W4:Y:S04]  /*16570*/  LDL R10, [R1+0x14c] ;  /* 0x00014c00010a7983 */ /* 0x000f280000100800 */
[----:B------:R1:W-:Y:S02]  /*16580*/  @!P3 ST.E.64 [R6.64], R134 ;  /* 0x000000860600b985 */ /* 0x0003e4000c101b06 */
[----:B-1----:R-:W-:-:S04]  /*16590*/  @!P2 LEA R2, P0, R17, R0, 0x2 ;  /* 0x000000001102a211 */ /* 0x002fc800078010ff */
[----:B------:R-:W-:Y:S02]  /*165a0*/  @!P2 LEA.HI.X R3, R17, R4, R19, 0x2, P0 ;  /* 0x000000041103a211 */ /* 0x000fe400000f1413 */
[----:B------:R-:W4:Y:S04]  /*165b0*/  LDL R17, [R1+0x1cc] ;  /* 0x0001cc0001117983 */ /* 0x000f280000100800 */
[----:B------:R1:W-:Y:S01]  /*165c0*/  @!P2 ST.E.64 [R2.64], R136 ;  /* 0x000000880200a985 */ /* 0x0003e2000c101b06 */
[-C--:B------:R-:W-:Y:S02]  /*165d0*/  @!P4 LEA R6, P5, R8, R0.reuse, 0x2 ;  /* 0x000000000806c211 */ /* 0x080fe400078a10ff */
[----:B------:R-:W-:Y:S01]  /*165e0*/  ISETP.GE.AND P3, PT, R15, c[0x0][0x3c8], PT ;  /* 0x0000f2000f007a0c */ /* 0x000fe20003f66270 */
[----:B------:R-:W4:Y:S01]  /*165f0*/  LDL R19, [R1+0x148] ;  /* 0x0001480001137983 */ /* 0x000f220000100800 */
[----:B-1----:R-:W-:-:S04]  /*16600*/  @!P1 LEA R2, P0, R16, R0, 0x2 ;  /* 0x0000000010029211 */ /* 0x002fc800078010ff */
[-C--:B-----5:R-:W-:Y:S02]  /*16610*/  @!P1 LEA.HI.X R3, R16, R4.reuse, R18, 0x2, P0 ;  /* 0x0000000410039211 */ /* 0x0a0fe400000f1412 */
[----:B------:R-:W5:Y:S01]  /*16620*/  LDL R16, [R1+0x1c4] ;  /* 0x0001c40001107983 */ /* 0x000f620000100800 */
[----:B---3--:R-:W-:-:S03]  /*16630*/  @!P4 LEA.HI.X R7, R8, R4, R23, 0x2, P5 ;  /* 0x000000040807c211 */ /* 0x008fc600028f1417 */
[----:B------:R-:W3:Y:S04]  /*16640*/  LDL R8, [R1+0x144] ;  /* 0x0001440001087983 */ /* 0x000ee80000100800 */
[----:B------:R1:W-:Y:S01]  /*16650*/  @!P4 ST.E.64 [R6.64], R28 ;  /* 0x0000001c0600c985 */ /* 0x0003e2000c101b06 */
[----:B--2---:R-:W-:-:S03]  /*16660*/  ISETP.GE.AND P2, PT, R9, c[0x0][0x3c8], PT ;  /* 0x0000f20009007a0c */ /* 0x004fc60003f46270 */
[----:B------:R-:W2:Y:S04]  /*16670*/  LDL R23, [R1+0x140] ;  /* 0x0001400001177983 */ /* 0x000ea80000100800 */
[----:B------:R-:W2:Y:S01]  /*16680*/  LDL R18, [R1+0x13c] ;  /* 0x00013c0001127983 */ /* 0x000ea20000100800 */
[----:B-1----:R-:W-:-:S03]  /*16690*/  @!P3 LEA R6, P5, R15, R0, 0x2 ;  /* 0x000000000f06b211 */ /* 0x002fc600078a10ff */
[----:B------:R-:W2:Y:S01]  /*166a0*/  LDL R28, [R1+0x120] ;  /* 0x00012000011c7983 */ /* 0x000ea20000100800 */
[----:B----4-:R-:W-:-:S03]  /*166b0*/  @!P3 LEA.HI.X R7, R15, R4, R25, 0x2, P5 ;  /* 0x000000040f07b211 */ /* 0x010fc600028f1419 */
[----:B------:R-:W4:Y:S04]  /*166c0*/  LDL R29, [R1+0x198] ;  /* 0x00019800011d7983 */ /* 0x000f280000100800 */
[----:B------:R-:W2:Y:S04]  /*166d0*/  LDL R15, [R1+0x1bc] ;  /* 0x0001bc00010f7983 */ /* 0x000ea80000100800 */
[----:B------:R-:W4:Y:S01]  /*166e0*/  LDL R25, [R1+0x1c0] ;  /* 0x0001c00001197983 */ /* 0x000f220000100800 */
[----:B------:R-:W-:-:S03]  /*166f0*/  ISETP.GE.AND P4, PT, R22, c[0x0][0x3c8], PT ;  /* 0x0000f20016007a0c */ /* 0x000fc60003f86270 */
[----:B------:R1:W-:Y:S01]  /*16700*/  @!P1 ST.E.64 [R2.64], R32 ;  /* 0x0000002002009985 */ /* 0x0003e2000c101b06 */
[----:B------:R-:W-:-:S03]  /*16710*/  ISETP.GE.AND P1, PT, R11, c[0x0][0x3c8], PT ;  /* 0x0000f2000b007a0c */ /* 0x000fc60003f26270 */
[----:B------:R1:W-:Y:S02]  /*16720*/  @!P3 ST.E.64 [R6.64], R36 ;  /* 0x000000240600b985 */ /* 0x0003e4000c101b06 */
[C---:B-1----:R-:W-:Y:S02]  /*16730*/  @!P2 LEA R2, P0, R9.reuse, R0, 0x2 ;  /* 0x000000000902a211 */ /* 0x042fe400078010ff */
[----:B------:R-:W4:Y:S02]  /*16740*/  LDL R32, [R1+0x128] ;  /* 0x0001280001207983 */ /* 0x000f240000100800 */
[----:B------:R-:W-:Y:S02]  /*16750*/  @!P2 LEA.HI.X R3, R9, R4, R13, 0x2, P0 ;  /* 0x000000040903a211 */ /* 0x000fe400000f140d */
[----:B------:R-:W4:Y:S01]  /*16760*/  LDL R33, [R1+0x1a0] ;  /* 0x0001a00001217983 */ /* 0x000f220000100800 */
[----:B------:R-:W-:-:S03]  /*16770*/  @!P4 LEA R6, P5, R22, R0, 0x2 ;  /* 0x000000001606c211 */ /* 0x000fc600078a10ff */
[----:B------:R1:W-:Y:S01]  /*16780*/  @!P2 ST.E.64 [R2.64], R40 ;  /* 0x000000280200a985 */ /* 0x0003e2000c101b06 */
[----:B------:R-:W-:-:S03]  /*16790*/  ISETP.GE.AND P2, PT, R10, c[0x0][0x3c8], PT ;  /* 0x0000f2000a007a0c */ /* 0x000fc60003f46270 */
[----:B------:R-:W4:Y:S01]  /*167a0*/  LDL R9, [R1+0x138] ;  /* 0x0001380001097983 */ /* 0x000f220000100800 */
[----:B------:R-:W-:-:S03]  /*167b0*/  @!P4 LEA.HI.X R7, R22, R4, R24, 0x2, P5 ;  /* 0x000000041607c211 */ /* 0x000fc600028f1418 */
[----:B------:R-:W4:Y:S04]  /*167c0*/  LDL R24, [R1+0x1b8] ;  /* 0x0001b80001187983 */ /* 0x000f280000100800 */
[----:B------:R1:W-:Y:S01]  /*167d0*/  @!P4 ST.E.64 [R6.64], R44 ;  /* 0x0000002c0600c985 */ /* 0x0003e2000c101b06 */
[----:B------:R-:W-:-:S03]  /*167e0*/  ISETP.GE.AND P3, PT, R26, c[0x0][0x3c8], PT ;  /* 0x0000f2001a007a0c */ /* 0x000fc60003f66270 */
[----:B------:R-:W4:Y:S04]  /*167f0*/  LDL R13, [R1+0x134] ;  /* 0x00013400010d7983 */ /* 0x000f280000100800 */
[----:B------:R-:W4:Y:S01]  /*16800*/  LDL R22, [R1+0x1b4] ;  /* 0x0001b40001167983 */ /* 0x000f220000100800 */
[----:B-1----:R-:W-:-:S04]  /*16810*/  @!P1 LEA R2, P0, R11, R0, 0x2 ;  /* 0x000000000b029211 */ /* 0x002fc800078010ff */
[----:B------:R-:W-:Y:S02]  /*16820*/  @!P1 LEA.HI.X R3, R11, R4, R17, 0x2, P0 ;  /* 0x000000040b039211 */ /* 0x000fe400000f1411 */
[----:B------:R-:W4:Y:S04]  /*16830*/  LDL R11, [R1+0x12c] ;  /* 0x00012c00010b7983 */ /* 0x000f280000100800 */
[----:B------:R1:W-:Y:S01]  /*16840*/  @!P1 ST.E.64 [R2.64], R48 ;  /* 0x0000003002009985 */ /* 0x0003e2000c101b06 */
[C---:B------:R-:W-:Y:S02]  /*16850*/  @!P3 LEA R6, P5, R26.reuse, R0, 0x2 ;  /* 0x000000001a06b211 */ /* 0x040fe400078a10ff */
[----:B------:R-:W-:Y:S01]  /*16860*/  ISETP.GE.AND P4, PT, R19, c[0x0][0x3c8], PT ;  /* 0x0000f20013007a0c */ /* 0x000fe20003f86270 */
[----:B------:R-:W4:Y:S01]  /*16870*/  LDL R17, [R1+0x130] ;  /* 0x0001300001117983 */ /* 0x000f220000100800 */
[----:B------:R-:W-:-:S03]  /*16880*/  @!P3 LEA.HI.X R7, R26, R4, R27, 0x2, P5 ;  /* 0x000000041a07b211 */ /* 0x000fc600028f141b */
[----:B------:R-:W4:Y:S01]  /*16890*/  LDL R26, [R1+0x11c] ;  /* 0x00011c00011a7983 */ /* 0x000f220000100800 */
[----:B-1----:R-:W-:-:S03]  /*168a0*/  @!P2 LEA R2, P0, R10, R0, 0x2 ;  /* 0x000000000a02a211 */ /* 0x002fc600078010ff */
[----:B------:R1:W-:Y:S04]  /*168b0*/  @!P3 ST.E.64 [R6.64], R52 ;  /* 0x000000340600b985 */ /* 0x0003e8000c101b06 */
[----:B------:R-:W4:Y:S01]  /*168c0*/  LDL R27, [R1+0x194] ;  /* 0x00019400011b7983 */ /* 0x000f220000100800 */
[----:B-1----:R-:W-:Y:S02]  /*168d0*/  @!P4 LEA R6, P5, R19, R0, 0x2 ;  /* 0x000000001306c211 */ /* 0x002fe400078a10ff */
[----:B-----5:R-:W-:Y:S02]  /*168e0*/  @!P2 LEA.HI.X R3, R10, R4, R16, 0x2, P0 ;  /* 0x000000040a03a211 */ /* 0x020fe400000f1410 */
[----:B------:R-:W5:Y:S01]  /*168f0*/  LDL R10, [R1+0x1b0] ;  /* 0x0001b000010a7983 */ /* 0x000f620000100800 */
[----:B---3--:R-:W-:-:S03]  /*16900*/  ISETP.GE.AND P1, PT, R8, c[0x0][0x3c8], PT ;  /* 0x0000f20008007a0c */ /* 0x008fc60003f26270 */
[----:B------:R-:W3:Y:S04]  /*16910*/  LDL R16, [R1+0x1ac] ;  /* 0x0001ac0001107983 */ /* 0x000ee80000100800 */
[----:B------:R1:W-:Y:S06]  /*16920*/  @!P2 ST.E.64 [R2.64], R56 ;  /* 0x000000380200a985 */ /* 0x0003ec000c101b06 */
[----:B-1----:R-:W-:-:S04]  /*16930*/  @!P1 LEA R2, P0, R8, R0, 0x2 ;  /* 0x0000000008029211 */ /* 0x002fc800078010ff */
[-C--:B--2---:R-:W-:Y:S02]  /*16940*/  @!P1 LEA.HI.X R3, R8, R4.reuse, R15, 0x2, P0 ;  /* 0x0000000408039211 */ /* 0x084fe400000f140f */
[----:B------:R-:W2:Y:S01]  /*16950*/  LDL R15, [R1+0x1a4] ;  /* 0x0001a400010f7983 */ /* 0x000ea20000100800 */
[----:B----4-:R-:W-:-:S03]  /*16960*/  @!P4 LEA.HI.X R7, R19, R4, R25, 0x2, P5 ;  /* 0x000000041307c211 */ /* 0x010fc600028f1419 */
[----:B------:R-:W4:Y:S01]  /*16970*/  LDL R19, [R1+0x1a8] ;  /* 0x0001a80001137983 */ /* 0x000f220000100800 */
[----:B------:R-:W-:-:S03]  /*16980*/  ISETP.GE.AND P3, PT, R23, c[0x0][0x3c8], PT ;  /* 0x0000f20017007a0c */ /* 0x000fc60003f66270 */
[----:B------:R1:W-:Y:S01]  /*16990*/  @!P4 ST.E.64 [R6.64], R60 ;  /* 0x0000003c0600c985 */ /* 0x0003e2000c101b06 */
[----:B------:R-:W-:-:S03]  /*169a0*/  ISETP.GE.AND P2, PT, R18, c[0x0][0x3c8], PT ;  /* 0x0000f20012007a0c */ /* 0x000fc60003f46270 */
[----:B------:R-:W4:Y:S04]  /*169b0*/  LDL R8, [R1+0x124] ;  /* 0x0001240001087983 */ /* 0x000f280000100800 */
[----:B------:R1:W-:Y:S04]  /*169c0*/  @!P1 ST.E.64 [R2.64], R64 ;  /* 0x0000004002009985 */ /* 0x0003e8000c101b06 */
[----:B------:R-:W4:Y:S01]  /*169d0*/  LDL R25, [R1+0x190] ;  /* 0x0001900001197983 */ /* 0x000f220000100800 */
[----:B-1----:R-:W-:Y:S02]  /*169e0*/  @!P3 LEA R6, P5, R23, R0, 0x2 ;  /* 0x000000001706b211 */ /* 0x002fe400078a10ff */
[----:B------:R-:W-:-:S02]  /*169f0*/  ISETP.GE.AND P4, PT, R9, c[0x0][0x3c8], PT ;  /* 0x0000f20009007a0c */ /* 0x000fc40003f86270 */
[----:B------:R-:W-:Y:S02]  /*16a00*/  @!P3 LEA.HI.X R7, R23, R4, R24, 0x2, P5 ;  /* 0x000000041707b211 */ /* 0x000fe400028f1418 */
[----:B------:R-:W-:Y:S01]  /*16a10*/  @!P2 LEA R2, P0, R18, R0, 0x2 ;  /* 0x000000001202a211 */ /* 0x000fe200078010ff */
[----:B------:R-:W4:Y:S04]  /*16a20*/  LDL R24, [R1+0x118] ;  /* 0x0001180001187983 */ /* 0x000f280000100800 */
[----:B------:R1:W-:Y:S01]  /*16a30*/  @!P3 ST.E.64 [R6.64], R68 ;  /* 0x000000440600b985 */ /* 0x0003e2000c101b06 */
[----:B------:R-:W-:-:S03]  /*16a40*/  ISETP.GE.AND P1, PT, R13, c[0x0][0x3c8], PT ;  /* 0x0000f2000d007a0c */ /* 0x000fc60003f26270 */
[----:B------:R-:W4:Y:S01]  /*16a50*/  LDL R23, [R1+0x188] ;  /* 0x0001880001177983 */ /* 0x000f220000100800 */
[----:B------:R-:W-:-:S03]  /*16a60*/  @!P2 LEA.HI.X R3, R18, R4, R22, 0x2, P0 ;  /* 0x000000041203a211 */ /* 0x000fc600000f1416 */
[----:B------:R-:W4:Y:S04]  /*16a70*/  LDL R18, [R1+0x10c] ;  /* 0x00010c0001127983 */ /* 0x000f280000100800 */
[----:B------:R1:W-:Y:S04]  /*16a80*/  @!P2 ST.E.64 [R2.64], R72 ;  /* 0x000000480200a985 */ /* 0x0003e8000c101b06 */
[----:B------:R-:W4:Y:S01]  /*16a90*/  LDL R22, [R1+0x110] ;  /* 0x0001100001167983 */ /* 0x000f220000100800 */
[----:B-1----:R-:W-:Y:S02]  /*16aa0*/  @!P4 LEA R6, P5, R9, R0, 0x2 ;  /* 0x000000000906c211 */ /* 0x002fe400078a10ff */
[----:B------:R-:W-:-:S02]  /*16ab0*/  ISETP.GE.AND P2, PT, R11, c[0x0][0x3c8], PT ;  /* 0x0000f2000b007a0c */ /* 0x000fc40003f46270 */
[----:B------:R-:W-:Y:S02]  /*16ac0*/  ISETP.GE.AND P3, PT, R17, c[0x0][0x3c8], PT ;  /* 0x0000f20011007a0c */ /* 0x000fe40003f66270 */
[----:B------:R-:W-:Y:S02]  /*16ad0*/  @!P1 LEA R2, P0, R13, R0, 0x2 ;  /* 0x000000000d029211 */ /* 0x000fe400078010ff */
[-C--:B-----5:R-:W-:Y:S02]  /*16ae0*/  @!P4 LEA.HI.X R7, R9, R4.reuse, R10, 0x2, P5 ;  /* 0x000000040907c211 */ /* 0x0a0fe400028f140a */
[----:B------:R-:W5:Y:S04]  /*16af0*/  LDL R9, [R1+0x19c] ;  /* 0x00019c0001097983 */ /* 0x000f680000100800 */
[----:B------:R-:W5:Y:S01]  /*16b00*/  LDL R10, [R1+0x114] ;  /* 0x00011400010a7983 */ /* 0x000f620000100800 */
[----:B---3--:R-:W-:-:S03]  /*16b10*/  @!P1 LEA.HI.X R3, R13, R4, R16, 0x2, P0 ;  /* 0x000000040d039211 */ /* 0x008fc600000f1410 */
[----:B------:R-:W3:Y:S04]  /*16b20*/  LDL R16, [R1+0x108] ;  /* 0x0001080001107983 */ /* 0x000ee80000100800 */
[----:B------:R1:W-:Y:S04]  /*16b30*/  @!P4 ST.E.64 [R6.64], R76 ;  /* 0x0000004c0600c985 */ /* 0x0003e8000c101b06 */
[----:B------:R-:W3:Y:S04]  /*16b40*/  LDL R13, [R1+0x104] ;  /* 0x00010400010d7983 */ /* 0x000ee80000100800 */
[----:B------:R2:W-:Y:S01]  /*16b50*/  @!P1 ST.E.64 [R2.64], R80 ;  /* 0x0000005002009985 */ /* 0x0005e2000c101b06 */
[----:B-1----:R-:W-:-:S02]  /*16b60*/  @!P3 LEA R6, P5, R17, R0, 0x2 ;  /* 0x000000001106b211 */ /* 0x002fc400078a10ff */
[----:B--2---:R-:W-:-:S04]  /*16b70*/  @!P2 LEA R2, P0, R11, R0, 0x2 ;  /* 0x000000000b02a211 */ /* 0x004fc800078010ff */
[-C--:B------:R-:W-:Y:S02]  /*16b80*/  @!P2 LEA.HI.X R3, R11, R4.reuse, R15, 0x2, P0 ;  /* 0x000000040b03a211 */ /* 0x080fe400000f140f */
[----:B------:R-:W2:Y:S01]  /*16b90*/  LDL R11, [R1+0x18c] ;  /* 0x00018c00010b7983 */ /* 0x000ea20000100800 */
[----:B----4-:R-:W-:-:S03]  /*16ba0*/  @!P3 LEA.HI.X R7, R17, R4, R19, 0x2, P5 ;  /* 0x000000041107b211 */ /* 0x010fc600028f1413 */
[----:B------:R-:W4:Y:S04]  /*16bb0*/  LDL R19, [R1+0x184] ;  /* 0x0001840001137983 */ /* 0x000f280000100800 */
[----:B------:R-:W2:Y:S04]  /*16bc0*/  LDL R17, [R1+0x180] ;  /* 0x0001800001117983 */ /* 0x000ea80000100800 */
[----:B------:R-:W2:Y:S01]  /*16bd0*/  LDL R15, [R1+0x17c] ;  /* 0x00017c00010f7983 */ /* 0x000ea20000100800 */
[----:B------:R-:W-:Y:S02]  /*16be0*/  ISETP.GE.AND P4, PT, R32, c[0x0][0x3c8], PT ;  /* 0x0000f20020007a0c */ /* 0x000fe40003f86270 */
[----:B------:R-:W-:Y:S01]  /*16bf0*/  ISETP.GE.AND P1, PT, R8, c[0x0][0x3c8], PT ;  /* 0x0000f20008007a0c */ /* 0x000fe20003f26270 */
[----:B------:R1:W-:Y:S01]  /*16c00*/  @!P3 ST.E.64 [R6.64], R84 ;  /* 0x000000540600b985 */ /* 0x0003e2000c101b06 */
[----:B------:R-:W-:-:S03]  /*16c10*/  ISETP.GE.AND P3, PT, R28, c[0x0][0x3c8], PT ;  /* 0x0000f2001c007a0c */ /* 0x000fc60003f66270 */
[----:B------:R1:W-:Y:S01]  /*16c20*/  @!P2 ST.E.64 [R2.64], R88 ;  /* 0x000000580200a985 */ /* 0x0003e2000c101b06 */
[----:B------:R-:W-:-:S05]  /*16c30*/  ISETP.GE.AND P2, PT, R26, c[0x0][0x3c8], PT ;  /* 0x0000f2001a007a0c */ /* 0x000fca0003f46270 */
[-C--:B-1----:R-:W-:Y:S02]  /*16c40*/  @!P4 LEA R6, P5, R32, R0.reuse, 0x2 ;  /* 0x000000002006c211 */ /* 0x082fe400078a10ff */
[----:B------:R-:W-:Y:S02]  /*16c50*/  @!P1 LEA R2, P0, R8, R0, 0x2 ;  /* 0x0000000008029211 */ /* 0x000fe400078010ff */
[----:B------:R-:W-:Y:S02]  /*16c60*/  @!P4 LEA.HI.X R7, R32, R4, R33, 0x2, P5 ;  /* 0x000000042007c211 */ /* 0x000fe400028f1421 */
[----:B------:R-:W-:-:S03]  /*16c70*/  ISETP.GE.AND P6, PT, R24, c[0x0][0x3c8], PT ;  /* 0x0000f20018007a0c */ /* 0x000fc60003fc6270 */
[----:B------:R1:W-:Y:S01]  /*16c80*/  @!P4 ST.E.64 [R6.64], R92 ;  /* 0x0000005c0600c985 */ /* 0x0003e2000c101b06 */
[----:B------:R-:W-:Y:S02]  /*16c90*/  ISETP.GE.AND P4, PT, R22, c[0x0][0x3c8], PT ;  /* 0x0000f20016007a0c */ /* 0x000fe40003f86270 */
[----:B-----5:R-:W-:Y:S02]  /*16ca0*/  @!P1 LEA.HI.X R3, R8, R4, R9, 0x2, P0 ;  /* 0x0000000408039211 */ /* 0x020fe400000f1409 */
[----:B------:R-:W-:-:S03]  /*16cb0*/  @!P3 LEA R8, P0, R28, R0, 0x2 ;  /* 0x000000001c08b211 */ /* 0x000fc600078010ff */
[----:B------:R5:W-:Y:S01]  /*16cc0*/  @!P1 ST.E.64 [R2.64], R96 ;  /* 0x0000006002009985 */ /* 0x000be2000c101b06 */
[----:B------:R-:W-:Y:S02]  /*16cd0*/  @!P3 LEA.HI.X R9, R28, R4, R29, 0x2, P0 ;  /* 0x000000041c09b211 */ /* 0x000fe400000f141d */
[----:B------:R-:W-:-:S03]  /*16ce0*/  ISETP.GE.AND P5, PT, R10, c[0x0][0x3c8], PT ;  /* 0x0000f2000a007a0c */ /* 0x000fc60003fa6270 */
[----:B------:R-:W-:Y:S01]  /*16cf0*/  @!P3 ST.E.64 [R8.64], R140 ;  /* 0x0000008c0800b985 */ /* 0x000fe2000c101b06 */
[----:B-1----:R-:W-:-:S04]  /*16d00*/  @!P6 LEA R6, P0, R24, R0, 0x2 ;  /* 0x000000001806e211 */ /* 0x002fc800078010ff */
[----:B------:R-:W-:Y:S02]  /*16d10*/  @!P6 LEA.HI.X R7, R24, R4, R25, 0x2, P0 ;  /* 0x000000041807e211 */ /* 0x000fe400000f1419 */
[----:B---3--:R-:W-:Y:S02]  /*16d20*/  ISETP.GE.AND P0, PT, R13, c[0x0][0x3c8], PT ;  /* 0x0000f2000d007a0c */ /* 0x008fe40003f06270 */
[----:B-----5:R-:W-:-:S04]  /*16d30*/  @!P2 LEA R2, P1, R26, R0, 0x2 ;  /* 0x000000001a02a211 */ /* 0x020fc800078210ff */
[----:B------:R-:W-:-:S05]  /*16d40*/  @!P2 LEA.HI.X R3, R26, R4, R27, 0x2, P1 ;  /* 0x000000041a03a211 */ /* 0x000fca00008f141b */
[----:B------:R1:W-:Y:S01]  /*16d50*/  @!P2 ST.E.64 [R2.64], R100 ;  /* 0x000000640200a985 */ /* 0x0003e2000c101b06 */
[----:B------:R-:W-:Y:S02]  /*16d60*/  ISETP.GE.AND P2, PT, R18, c[0x0][0x3c8], PT ;  /* 0x0000f20012007a0c */ /* 0x000fe40003f46270 */
[----:B------:R-:W-:Y:S01]  /*16d70*/  ISETP.GE.AND P1, PT, R16, c[0x0][0x3c8], PT ;  /* 0x0000f20010007a0c */ /* 0x000fe20003f26270 */
[----:B------:R3:W-:Y:S01]  /*16d80*/  @!P6 ST.E.64 [R6.64], R104 ;  /* 0x000000680600e985 */ /* 0x0007e2000c101b06 */
[----:B-1----:R-:W-:-:S04]  /*16d90*/  @!P5 LEA R2, P3, R10, R0, 0x2 ;  /* 0x000000000a02d211 */ /* 0x002fc800078610ff */
[----:B--2---:R-:W-:-:S05]  /*16da0*/  @!P5 LEA.HI.X R3, R10, R4, R11, 0x2, P3 ;  /* 0x000000040a03d211 */ /* 0x004fca00018f140b */
[-C--:B------:R-:W-:Y:S02]  /*16db0*/  @!P2 LEA R8, P3, R18, R0.reuse, 0x2 ;  /* 0x000000001208a211 */ /* 0x080fe400078610ff */
[-C--:B------:R-:W-:Y:S01]  /*16dc0*/  @!P4 LEA R10, P6, R22, R0.reuse, 0x2 ;  /* 0x00000000160ac211 */ /* 0x080fe200078c10ff */
[----:B------:R1:W-:Y:S01]  /*16dd0*/  @!P5 ST.E.64 [R2.64], R108 ;  /* 0x0000006c0200d985 */ /* 0x0003e2000c101b06 */
[----:B---3--:R-:W-:Y:S02]  /*16de0*/  @!P1 LEA R6, P5, R16, R0, 0x2 ;  /* 0x0000000010069211 */ /* 0x008fe400078a10ff */
[-C--:B----4-:R-:W-:Y:S02]  /*16df0*/  @!P2 LEA.HI.X R9, R18, R4.reuse, R19, 0x2, P3 ;  /* 0x000000041209a211 */ /* 0x090fe400018f1413 */
[-C--:B------:R-:W-:Y:S02]  /*16e00*/  @!P4 LEA.HI.X R11, R22, R4.reuse, R23, 0x2, P6 ;  /* 0x00000004160bc211 */ /* 0x080fe400030f1417 */
[----:B------:R-:W-:-:S03]  /*16e10*/  @!P1 LEA.HI.X R7, R16, R4, R17, 0x2, P5 ;  /* 0x0000000410079211 */ /* 0x000fc600028f1411 */
[----:B------:R2:W-:Y:S04]  /*16e20*/  @!P4 ST.E.64 [R10.64], R148 ;  /* 0x000000940a00c985 */ /* 0x0005e8000c101b06 */
[----:B------:R2:W-:Y:S04]  /*16e30*/  @!P2 ST.E.64 [R8.64], R144 ;  /* 0x000000900800a985 */ /* 0x0005e8000c101b06 */
[----:B------:R2:W-:Y:S01]  /*16e40*/  @!P1 ST.E.64 [R6.64], R112 ;  /* 0x0000007006009985 */ /* 0x0005e2000c101b06 */
[----:B-1----:R-:W-:-:S04]  /*16e50*/  @!P0 LEA R2, P3, R13, R0, 0x2 ;  /* 0x000000000d028211 */ /* 0x002fc800078610ff */
[----:B------:R-:W-:-:S05]  /*16e60*/  @!P0 LEA.HI.X R3, R13, R4, R15, 0x2, P3 ;  /* 0x000000040d038211 */ /* 0x000fca00018f140f */
[----:B------:R2:W-:Y:S04]  /*16e70*/  @!P0 ST.E.64 [R2.64], R20 ;  /* 0x0000001402008985 */ /* 0x0005e8000c101b06 */
.L_x_594:
[----:B------:R-:W-:Y:S05]  /*16e80*/  BSYNC B0 ;  /* 0x0000000000007941 */ /* 0x000fea0003800000 */
.L_x_593:
[----:B------:R-:W-:Y:S05]  /*16e90*/  BRA.DIV ~URZ, `(.L_x_595) ;  /* 0x000050c27f007947 */ /* 0x000fea000b800000 */
[----:B--2---:R2:W1:Y:S04]  /*16ea0*/  SHFL.IDX PT, R4, R5, 0x1, 0x1c1f ;  /* 0x003c1f0005047f89 */ /* 0x00446800000e0000 */
[----:B----4-:R2:W4:Y:S02]  /*16eb0*/  SHFL.IDX PT, R0, R12, 0x1, 0x1c1f ;  /* 0x003c1f000c007f89 */ /* 0x01052400000e0000 */
.L_x_682:
[----:B------:R-:W-:-:S13]  /*16ec0*/  ISETP.NE.AND P0, PT, R14, RZ, PT ;  /* 0x000000ff0e00720c */ /* 0x000fda0003f05270 */
[----:B------:R-:W-:Y:S05]  /*16ed0*/  @P0 BRA `(.L_x_590) ;  /* 0x00001ca000000947 */ /* 0x000fea0003800000 */
        /* <DEDUP_REMOVED lines=10> */
[----:B-1----:R-:W4:Y:S04]  /*16f80*/  LDL R5, [R1+0x1e8] ;  /* 0x0001e80001057983 */ /* 0x002f280000100800 */
        /* <DEDUP_REMOVED lines=9> */
[----:B--2---:R-:W-:Y:S02]  /*17020*/  ISETP.GE.AND P2, PT, R11, c[0x0][0x3c8], PT ;  /* 0x0000f2000b007a0c */ /* 0x004fe40003f46270 */
[----:B---3--:R-:W-:-:S09]  /*17030*/  ISETP.GE.AND P1, PT, R21, c[0x0][0x3c8], PT ;  /* 0x0000f20015007a0c */ /* 0x008fd20003f26270 */
[----:B------:R-:W-:Y:S02]  /*17040*/  @!P3 IMAD.MOV.U32 R2, RZ, RZ, R0 ;  /* 0x000000ffff02b224 */ /* 0x000fe400078e0000 */
[----:B------:R-:W-:Y:S01]  /*17050*/  @!P3 IMAD.MOV.U32 R3, RZ, RZ, R4 ;  /* 0x000000ffff03b224 */ /* 0x000fe200078e0004 */
[----:B----4-:R-:W-:-:S03]  /*17060*/  ISETP.GE.AND P0, PT, R13, c[0x0][0x3c8], PT ;  /* 0x0000f2000d007a0c */ /* 0x010fc60003f06270 */
[----:B------:R-:W-:Y:S01]  /*17070*/  @!P3 IMAD.WIDE R2, R6, 0x4, R2 ;  /* 0x000000040602b825 */ /* 0x000fe200078e0202 */
[----:B------:R-:W-:-:S04]  /*17080*/  @!P1 LEA R6, P4, R21, R0, 0x2 ;  /* 0x0000000015069211 */ /* 0x000fc800078810ff */
[----:B------:R1:W-:Y:S01]  /*17090*/  @!P3 ST.E.64 [R2.64], R116 ;  /* 0x000000740200b985 */ /* 0x0003e2000c101b06 */
[----:B------:R-:W-:Y:S02]  /*170a0*/  @!P2 LEA R8, P3, R11, R0, 0x2 ;  /* 0x000000000b08a211 */ /* 0x000fe400078610ff */
[-C--:B------:R-:W-:Y:S02]  /*170b0*/  @!P1 LEA.HI.X R7, R21, R4.reuse, R22, 0x2, P4 ;  /* 0x0000000415079211 */ /* 0x080fe400020f1416 */
[----:B------:R-:W-:Y:S01]  /*170c0*/  @!P2 LEA.HI.X R9, R11, R4, R18, 0x2, P3 ;  /* 0x000000040b09a211 */ /* 0x000fe200018f1412 */
[----:B------:R-:W2:Y:S01]  /*170d0*/  LDL R21, [R1+0x1d8] ;  /* 0x0001d80001157983 */ /* 0x000ea20000100800 */
[----:B------:R-:W-:-:S03]  /*170e0*/  ISETP.GE.AND P4, PT, R17, c[0x0][0x3c8], PT ;  /* 0x0000f20011007a0c */ /* 0x000fc60003f86270 */
[----:B------:R-:W3:Y:S01]  /*170f0*/  LDL R18, [R1+0x154] ;  /* 0x0001540001127983 */ /* 0x000ee20000100800 */
[----:B------:R-:W-:-:S03]  /*17100*/  ISETP.GE.AND P6, PT, R12, c[0x0][0x3c8], PT ;  /* 0x0000f2000c007a0c */ /* 0x000fc60003fc6270 */
[----:B------:R-:W4:Y:S04]  /*17110*/  LDL R11, [R1+0x158] ;  /* 0x00015800010b7983 */ /* 0x000f280000100800 */
[----:B------:R5:W-:Y:S04]  /*17120*/  @!P2 ST.E.64 [R8.64], R154 ;  /* 0x0000009a0800a985 */ /* 0x000be8000c101b06 */
[----:B------:R-:W4:Y:S01]  /*17130*/  LDL R22, [R1+0x14c] ;  /* 0x00014c0001167983 */ /* 0x000f220000100800 */
[----:B-1----:R-:W-:-:S04]  /*17140*/  @!P0 LEA R2, P3, R13, R0, 0x2 ;  /* 0x000000000d028211 */ /* 0x002fc800078610ff */
[----:B------:R-:W-:Y:S02]  /*17150*/  @!P0 LEA.HI.X R3, R13, R4, R19, 0x2, P3 ;  /* 0x000000040d038211 */ /* 0x000fe400018f1413 */
[----:B------:R-:W4:Y:S01]  /*17160*/  LDL R19, [R1+0x1d4] ;  /* 0x0001d40001137983 */ /* 0x000f220000100800 */
[----:B------:R-:W-:-:S03]  /*17170*/  ISETP.GE.AND P3, PT, R20, c[0x0][0x3c8], PT ;  /* 0x0000f20014007a0c */ /* 0x000fc60003f66270 */
[----:B------:R1:W-:Y:S04]  /*17180*/  @!P1 ST.E.64 [R6.64], R124 ;  /* 0x0000007c06009985 */ /* 0x0003e8000c101b06 */
[----:B------:R1:W-:Y:S01]  /*17190*/  @!P0 ST.E.64 [R2.64], R120 ;  /* 0x0000007802008985 */ /* 0x0003e2000c101b06 */
[----:B-----5:R-:W-:-:S03]  /*171a0*/  @!P4 LEA R8, P0, R17, R0, 0x2 ;  /* 0x000000001108c211 */ /* 0x020fc600078010ff */
[----:B------:R-:W5:Y:S01]  /*171b0*/  LDL R13, [R1+0x150] ;  /* 0x00015000010d7983 */ /* 0x000f620000100800 */
[----:B------:R-:W-:Y:S02]  /*171c0*/  @!P4 LEA.HI.X R9, R17, R4, R5, 0x2, P0 ;  /* 0x000000041109c211 */ /* 0x000fe400000f1405 */
[C---:B------:R-:W-:Y:S01]  /*171d0*/  ISETP.GE.AND P0, PT, R20.reuse, c[0x0][0x3c8], PT ;  /* 0x0000f20014007a0c */ /* 0x040fe20003f06270 */
[----:B------:R-:W5:Y:S01]  /*171e0*/  LDL R5, [R1+0x148] ;  /* 0x0001480001057983 */ /* 0x000f620000100800 */
[-C--:B-1----:R-:W-:Y:S02]  /*171f0*/  @!P3 LEA R6, P1, R20, R0.reuse, 0x2 ;  /* 0x000000001406b211 */ /* 0x082fe400078210ff */
[----:B------:R-:W-:-:S04]  /*17200*/  @!P6 LEA R2, P2, R12, R0, 0x2 ;  /* 0x000000000c02e211 */ /* 0x000fc800078410ff */
[-C--:B------:R-:W-:Y:S02]  /*17210*/  @!P6 LEA.HI.X R3, R12, R4.reuse, R14, 0x2, P2 ;  /* 0x000000040c03e211 */ /* 0x080fe400010f140e */
[----:B------:R-:W5:Y:S05]  /*17220*/  LDL R12, [R1+0x1d0] ;  /* 0x0001d000010c7983 */ /* 0x000f6a0000100800 */
[----:B------:R-:W-:Y:S01]  /*17230*/  @!P0 LEA.HI.X R7, R20, R4, R24, 0x2, P1 ;  /* 0x0000000414078211 */ /* 0x000fe200008f1418 */
[----:B------:R-:W5:Y:S04]  /*17240*/  LDL R14, [R1+0x1c8] ;  /* 0x0001c800010e7983 */ /* 0x000f680000100800 */
[----:B------:R-:W5:Y:S01]  /*17250*/  LDL R20, [R1+0x1cc] ;  /* 0x0001cc0001147983 */ /* 0x000f620000100800 */
[----:B------:R-:W-:-:S02]  /*17260*/  ISETP.GE.AND P1, PT, R17, c[0x0][0x3c8], PT ;  /* 0x0000f20011007a0c */ /* 0x000fc40003f26270 */
[----:B------:R-:W-:Y:S01]  /*17270*/  ISETP.GE.AND P4, PT, R16, c[0x0][0x3c8], PT ;  /* 0x0000f20010007a0c */ /* 0x000fe20003f86270 */
[----:B------:R-:W5:Y:S01]  /*17280*/  LDL R17, [R1+0x144] ;  /* 0x0001440001117983 */ /* 0x000f620000100800 */
[----:B------:R-:W-:Y:S02]  /*17290*/  ISETP.GE.AND P5, PT, R15, c[0x0][0x3c8], PT ;  /* 0x0000f2000f007a0c */ /* 0x000fe40003fa6270 */
[----:B------:R-:W-:Y:S01]  /*172a0*/  ISETP.GE.AND P3, PT, R10, c[0x0][0x3c8], PT ;  /* 0x0000f2000a007a0c */ /* 0x000fe20003f66270 */
[----:B------:R-:W5:Y:S06]  /*172b0*/  LDL R24, [R1+0x124] ;  /* 0x0001240001187983 */ /* 0x000f6c0000100800 */
[----:B------:R-:W-:Y:S04]  /*172c0*/  @!P1 ST.E.64 [R8.64], R142 ;  /* 0x0000008e08009985 */ /* 0x000fe8000c101b06 */
[----:B------:R1:W-:Y:S04]  /*172d0*/  @!P0 ST.E.64 [R6.64], R128 ;  /* 0x0000008006008985 */ /* 0x0003e8000c101b06 */
[----:B------:R1:W-:Y:S02]  /*172e0*/  @!P6 ST.E.64 [R2.64], R30 ;  /* 0x0000001e0200e985 */ /* 0x0003e4000c101b06 */
[----:B-1----:R-:W-:-:S02]  /*172f0*/  @!P4 LEA R6, P6, R16, R0, 0x2 ;  /* 0x000000001006c211 */ /* 0x002fc400078c10ff */
[----:B------:R-:W-:-:S04]  /*17300*/  @!P5 LEA R8, P0, R15, R0, 0x2 ;  /* 0x000000000f08d211 */ /* 0x000fc800078010ff */
[----:B------:R-:W-:Y:S02]  /*17310*/  @!P5 LEA.HI.X R9, R15, R4, R23, 0x2, P0 ;  /* 0x000000040f09d211 */ /* 0x000fe400000f1417 */
[----:B------:R-:W5:Y:S05]  /*17320*/  LDL R15, [R1+0x140] ;  /* 0x00014000010f7983 */ /* 0x000f6a0000100800 */
[----:B------:R-:W-:Y:S01]  /*17330*/  P2R R2, PR, RZ, 0x40 ;  /* 0x00000040ff027803 */ /* 0x000fe20000000000 */
[----:B------:R-:W5:Y:S03]  /*17340*/  LDL R23, [R1+0x1c4] ;  /* 0x0001c40001177983 */ /* 0x000f660000100800 */
[----:B------:R-:W-:-:S02]  /*17350*/  ISETP.NE.AND P0, PT, R2, RZ, PT ;  /* 0x000000ff0200720c */ /* 0x000fc40003f05270 */
[----:B------:R-:W-:Y:S01]  /*17360*/  @!P3 LEA R2, P6, R10, R0, 0x2 ;  /* 0x000000000a02b211 */ /* 0x000fe200078c10ff */
[----:B------:R-:W-:Y:S01]  /*17370*/  @!P5 ST.E.64 [R8.64], R146 ;  /* 0x000000920800d985 */ /* 0x000fe2000c101b06 */
[----:B--2---:R-:W-:-:S03]  /*17380*/  @!P4 LEA.HI.X R7, R16, R4, R21, 0x2, P0 ;  /* 0x000000041007c211 */ /* 0x004fc600000f1415 */
[----:B------:R-:W2:Y:S01]  /*17390*/  LDL R21, [R1+0x1c0] ;  /* 0x0001c00001157983 */ /* 0x000ea20000100800 */
[----:B---3--:R-:W-:-:S03]  /*173a0*/  ISETP.GE.AND P1, PT, R18, c[0x0][0x3c8], PT ;  /* 0x0000f20012007a0c */ /* 0x008fc60003f26270 */
[----:B------:R1:W-:Y:S01]  /*173b0*/  @!P4 ST.E.64 [R6.64], R138 ;  /* 0x0000008a0600c985 */ /* 0x0003e2000c101b06 */
[----:B----4-:R-:W-:-:S03]  /*173c0*/  ISETP.GE.AND P2, PT, R11, c[0x0][0x3c8], PT ;  /* 0x0000f2000b007a0c */ /* 0x010fc60003f46270 */
[----:B------:R-:W3:Y:S01]  /*173d0*/  LDL R16, [R1+0x13c] ;  /* 0x00013c0001107983 */ /* 0x000ee20000100800 */
[----:B------:R-:W-:-:S03]  /*173e0*/  @!P3 LEA.HI.X R3, R10, R4, R19, 0x2, P6 ;  /* 0x000000040a03b211 */ /* 0x000fc600030f1413 */
[----:B------:R-:W4:Y:S02]  /*173f0*/  LDL R19, [R1+0x1bc] ;  /* 0x0001bc0001137983 */ /* 0x000f240000100800 */
[-C--:B-1----:R-:W-:Y:S02]  /*17400*/  @!P1 LEA R6, P6, R18, R0.reuse, 0x2 ;  /* 0x0000000012069211 */ /* 0x082fe400078c10ff */
[----:B------:R1:W-:Y:S02]  /*17410*/  @!P3 ST.E.64 [R2.64], R34 ;  /* 0x000000220200b985 */ /* 0x0003e4000c101b06 */
[----:B------:R-:W-:Y:S02]  /*17420*/  @!P2 LEA R8, P3, R11, R0, 0x2 ;  /* 0x000000000b08a211 */ /* 0x000fe400078610ff */
[----:B------:R-:W4:Y:S07]  /*17430*/  LDL R10, [R1+0x138] ;  /* 0x00013800010a7983 */ /* 0x000f2e0000100800 */
[----:B-1----:R-:W-:-:S02]  /*17440*/  P2R R2, PR, RZ, 0x40 ;  /* 0x00000040ff027803 */ /* 0x002fc40000000000 */
[-C--:B-----5:R-:W-:Y:S02]  /*17450*/  @!P2 LEA.HI.X R9, R11, R4.reuse, R12, 0x2, P3 ;  /* 0x000000040b09a211 */ /* 0x0a0fe400018f140c */
[----:B------:R-:W-:Y:S01]  /*17460*/  ISETP.NE.AND P3, PT, R2, RZ, PT ;  /* 0x000000ff0200720c */ /* 0x000fe20003f65270 */
[----:B------:R-:W5:Y:S01]  /*17470*/  LDL R11, [R1+0x130] ;  /* 0x00013000010b7983 */ /* 0x000f620000100800 */
[----:B------:R-:W-:Y:S02]  /*17480*/  ISETP.GE.AND P0, PT, R13, c[0x0][0x3c8], PT ;  /* 0x0000f2000d007a0c */ /* 0x000fe40003f06270 */
[----:B------:R-:W-:Y:S01]  /*17490*/  ISETP.GE.AND P4, PT, R5, c[0x0][0x3c8], PT ;  /* 0x0000f20005007a0c */ /* 0x000fe20003f86270 */
[----:B------:R-:W5:Y:S01]  /*174a0*/  LDL R12, [R1+0x134] ;  /* 0x00013400010c7983 */ /* 0x000f620000100800 */
[----:B------:R-:W-:-:S03]  /*174b0*/  @!P1 LEA.HI.X R7, R18, R4, R20, 0x2, P3 ;  /* 0x0000000412079211 */ /* 0x000fc600018f1414 */
[----:B------:R-:W5:Y:S01]  /*174c0*/  LDL R20, [R1+0x1b8] ;  /* 0x0001b80001147983 */ /* 0x000f620000100800 */
[----:B------:R-:W-:-:S03]  /*174d0*/  ISETP.GE.AND P3, PT, R17, c[0x0][0x3c8], PT ;  /* 0x0000f20011007a0c */ /* 0x000fc60003f66270 */
[----:B------:R-:W-:Y:S02]  /*174e0*/  @!P2 ST.E.64 [R8.64], R150 ;  /* 0x000000960800a985 */ /* 0x000fe4000c101b06 */
[C---:B------:R-:W-:Y:S02]  /*174f0*/  @!P0 LEA R2, P6, R13.reuse, R0, 0x2 ;  /* 0x000000000d028211 */ /* 0x040fe400078c10ff */
[----:B------:R-:W5:Y:S02]  /*17500*/  LDL R18, [R1+0x1b4] ;  /* 0x0001b40001127983 */ /* 0x000f640000100800 */
[----:B------:R-:W-:Y:S02]  /*17510*/  @!P0 LEA.HI.X R3, R13, R4, R14, 0x2, P6 ;  /* 0x000000040d038211 */ /* 0x000fe400030f140e */
[----:B------:R-:W-:Y:S04]  /*17520*/  @!P1 ST.E.64 [R6.64], R46 ;  /* 0x0000002e06009985 */ /* 0x000fe8000c101b06 */
[----:B------:R1:W-:Y:S04]  /*17530*/  @!P0 ST.E.64 [R2.64], R38 ;  /* 0x0000002602008985 */ /* 0x0003e8000c101b06 */
[----:B------:R-:W5:Y:S01]  /*17540*/  LDL R14, [R1+0x1b0] ;  /* 0x0001b000010e7983 */ /* 0x000f620000100800 */
[----:B------:R-:W-:-:S03]  /*17550*/  ISETP.GE.AND P5, PT, R22, c[0x0][0x3c8], PT ;  /* 0x0000f20016007a0c */ /* 0x000fc60003fa6270 */
[----:B------:R-:W5:Y:S01]  /*17560*/  LDL R13, [R1+0x12c] ;  /* 0x00012c00010d7983 */ /* 0x000f620000100800 */
[-C--:B-1----:R-:W-:Y:S02]  /*17570*/  @!P3 LEA R2, P1, R17, R0.reuse, 0x2 ;  /* 0x000000001102b211 */ /* 0x082fe400078210ff */
[----:B------:R-:W-:-:S11]  /*17580*/  @!P4 LEA R6, P6, R5, R0, 0x2 ;  /* 0x000000000506c211 */ /* 0x000fd600078c10ff */
[----:B------:R-:W-:Y:S02]  /*17590*/  P2R R3, PR, RZ, 0x2 ;  /* 0x00000002ff037803 */ /* 0x000fe40000000000 */
[----:B------:R-:W-:Y:S02]  /*175a0*/  ISETP.GE.AND P2, PT, R15, c[0x0][0x3c8], PT ;  /* 0x0000f2000f007a0c */ /* 0x000fe40003f46270 */
[----:B------:R-:W-:-:S04]  /*175b0*/  @!P5 LEA R8, P0, R22, R0, 0x2 ;  /* 0x000000001608d211 */ /* 0x000fc800078010ff */
[-C--:B------:R-:W-:Y:S02]  /*175c0*/  @!P5 LEA.HI.X R9, R22, R4.reuse, R23, 0x2, P0 ;  /* 0x000000041609d211 */ /* 0x080fe400000f1417 */
[----:B------:R-:W5:Y:S04]  /*175d0*/  LDL R22, [R1+0x120] ;  /* 0x0001200001167983 */ /* 0x000f680000100800 */
[----:B------:R1:W-:Y:S04]  /*175e0*/  @!P5 ST.E.64 [R8.64], R152 ;  /* 0x000000980800d985 */ /* 0x0003e8000c101b06 */
[----:B------:R-:W5:Y:S01]  /*175f0*/  LDL R23, [R1+0x198] ;  /* 0x0001980001177983 */ /* 0x000f620000100800 */
[----:B--2---:R-:W-:-:S02]  /*17600*/  @!P4 LEA.HI.X R7, R5, R4, R21, 0x2, P6 ;  /* 0x000000040507c211 */ /* 0x004fc400030f1415 */
[----:B------:R-:W-:Y:S01]  /*17610*/  ISETP.NE.AND P6, PT, R3, RZ, PT ;  /* 0x000000ff0300720c */ /* 0x000fe20003fc5270 */
[----:B------:R-:W2:Y:S04]  /*17620*/  LDL R5, [R1+0x128] ;  /* 0x0001280001057983 */ /* 0x000ea80000100800 */
[----:B------:R1:W-:Y:S01]  /*17630*/  @!P4 ST.E.64 [R6.64], R54 ;  /* 0x000000360600c985 */ /* 0x0003e2000c101b06 */
[----:B---3--:R-:W-:-:S03]  /*17640*/  ISETP.GE.AND P1, PT, R16, c[0x0][0x3c8], PT ;  /* 0x0000f20010007a0c */ /* 0x008fc60003f26270 */
[----:B------:R-:W3:Y:S01]  /*17650*/  LDL R21, [R1+0x194] ;  /* 0x0001940001157983 */ /* 0x000ee20000100800 */
[----:B----4-:R-:W-:-:S03]  /*17660*/  @!P3 LEA.HI.X R3, R17, R4, R19, 0x2, P6 ;  /* 0x000000041103b211 */ /* 0x010fc600030f1413 */
[----:B------:R-:W4:Y:S04]  /*17670*/  LDL R19, [R1+0x1ac] ;  /* 0x0001ac0001137983 */ /* 0x000f280000100800 */
[----:B------:R-:W3:Y:S04]  /*17680*/  LDL R17, [R1+0x1a8] ;  /* 0x0001a80001117983 */ /* 0x000ee80000100800 */
[----:B------:R5:W-:Y:S01]  /*17690*/  @!P3 ST.E.64 [R2.64], R42 ;  /* 0x0000002a0200b985 */ /* 0x000be2000c101b06 */
[----:B-1----:R-:W-:-:S04]  /*176a0*/  @!P2 LEA R8, P3, R15, R0, 0x2 ;  /* 0x000000000f08a211 */ /* 0x002fc800078610ff */
[----:B-----5:R-:W-:Y:S02]  /*176b0*/  @!P2 LEA.HI.X R9, R15, R4, R20, 0x2, P3 ;  /* 0x000000040f09a211 */ /* 0x020fe400018f1414 */
[----:B------:R-:W5:Y:S01]  /*176c0*/  LDL R15, [R1+0x1a4] ;  /* 0x0001a400010f7983 */ /* 0x000f620000100800 */
[----:B------:R-:W-:Y:S02]  /*176d0*/  @!P1 LEA R6, P6, R16, R0, 0x2 ;  /* 0x0000000010069211 */ /* 0x000fe400078c10ff */
[----:B------:R-:W-:Y:S01]  /*176e0*/  ISETP.GE.AND P0, PT, R10, c[0x0][0x3c8], PT ;  /* 0x0000f2000a007a0c */ /* 0x000fe20003f06270 */
[----:B------:R-:W5:Y:S01]  /*176f0*/  LDL R20, [R1+0x11c] ;  /* 0x00011c0001147983 */ /* 0x000f620000100800 */
[----:B------:R-:W-:-:S09]  /*17700*/  ISETP.GE.AND P4, PT, R11, c[0x0][0x3c8], PT ;  /* 0x0000f2000b007a0c */ /* 0x000fd20003f86270 */
[----:B------:R-:W-:-:S04]  /*17710*/  P2R R2, PR, RZ, 0x40 ;  /* 0x00000040ff027803 */ /* 0x000fc80000000000 */
[----:B------:R-:W-:Y:S02]  /*17720*/  ISETP.NE.AND P3, PT, R2, RZ, PT ;  /* 0x000000ff0200720c */ /* 0x000fe40003f65270 */
[----:B------:R-:W-:Y:S02]  /*17730*/  @!P0 LEA R2, P6, R10, R0, 0x2 ;  /* 0x000000000a028211 */ /* 0x000fe400078c10ff */
[-C--:B------:R-:W-:Y:S01]  /*17740*/  @!P1 LEA.HI.X R7, R16, R4.reuse, R18, 0x2, P3 ;  /* 0x0000000410079211 */ /* 0x080fe200018f1412 */
[----:B------:R-:W-:Y:S01]  /*17750*/  @!P2 ST.E.64 [R8.64], R156 ;  /* 0x0000009c0800a985 */ /* 0x000fe2000c101b06 */
[----:B------:R-:W-:Y:S02]  /*17760*/  ISETP.GE.AND P5, PT, R12, c[0x0][0x3c8], PT ;  /* 0x0000f2000c007a0c */ /* 0x000fe40003fa6270 */
[----:B------:R-:W-:Y:S01]  /*17770*/  @!P0 LEA.HI.X R3, R10, R4, R14, 0x2, P6 ;  /* 0x000000040a038211 */ /* 0x000fe200030f140e */
[----:B------:R1:W-:Y:S04]  /*17780*/  @!P1 ST.E.64 [R6.64], R62 ;  /* 0x0000003e06009985 */ /* 0x0003e8000c101b06 */
[----:B------:R-:W5:Y:S04]  /*17790*/  LDL R10, [R1+0x118] ;  /* 0x00011800010a7983 */ /* 0x000f680000100800 */
[----:B------:R-:W5:Y:S04]  /*177a0*/  LDL R18, [R1+0x114] ;  /* 0x0001140001127983 */ /* 0x000f680000100800 */
[----:B------:R1:W-:Y:S01]  /*177b0*/  @!P0 ST.E.64 [R2.64], R50 ;  /* 0x0000003202008985 */ /* 0x0003e2000c101b06 */
[----:B------:R-:W-:-:S03]  /*177c0*/  ISETP.GE.AND P3, PT, R13, c[0x0][0x3c8], PT ;  /* 0x0000f2000d007a0c */ /* 0x000fc60003f66270 */
[----:B------:R-:W5:Y:S04]  /*177d0*/  LDL R16, [R1+0x110] ;  /* 0x0001100001107983 */ /* 0x000f680000100800 */
[----:B------:R-:W5:Y:S01]  /*177e0*/  LDL R14, [R1+0x10c] ;  /* 0x00010c00010e7983 */ /* 0x000f620000100800 */
[-C--:B-1----:R-:W-:Y:S02]  /*177f0*/  @!P4 LEA R6, P6, R11, R0.reuse, 0x2 ;  /* 0x000000000b06c211 */ /* 0x082fe400078c10ff */
[----:B------:R-:W-:-:S11]  /*17800*/  @!P5 LEA R8, P0, R12, R0, 0x2 ;  /* 0x000000000c08d211 */ /* 0x000fd600078010ff */
[----:B------:R-:W-:Y:S02]  /*17810*/  P2R R2, PR, RZ, 0x40 ;  /* 0x00000040ff027803 */ /* 0x000fe40000000000 */
[----:B--2---:R-:W-:Y:S02]  /*17820*/  ISETP.GE.AND P2, PT, R5, c[0x0][0x3c8], PT ;  /* 0x0000f20005007a0c */ /* 0x004fe40003f46270 */
[-C--:B----4-:R-:W-:Y:S02]  /*17830*/  @!P5 LEA.HI.X R9, R12, R4.reuse, R19, 0x2, P0 ;  /* 0x000000040c09d211 */ /* 0x090fe400000f1413 */
[----:B------:R-:W-:Y:S01]  /*17840*/  ISETP.NE.AND P0, PT, R2, RZ, PT ;  /* 0x000000ff0200720c */ /* 0x000fe20003f05270 */
[----:B------:R-:W2:Y:S03]  /*17850*/  LDL R12, [R1+0x108] ;  /* 0x00010800010c7983 */ /* 0x000ea60000100800 */
[----:B---3--:R-:W-:Y:S01]  /*17860*/  @!P4 LEA.HI.X R7, R11, R4, R17, 0x2, P0 ;  /* 0x000000040b07c211 */ /* 0x008fe200000f1411 */
[----:B------:R-:W3:Y:S04]  /*17870*/  LDL R19, [R1+0x18c] ;  /* 0x00018c0001137983 */ /* 0x000ee80000100800 */
[----:B------:R-:W4:Y:S01]  /*17880*/  LDL R11, [R1+0x190] ;  /* 0x00019000010b7983 */ /* 0x000f220000100800 */
[----:B------:R-:W-:-:S03]  /*17890*/  @!P3 LEA R2, P6, R13, R0, 0x2 ;  /* 0x000000000d02b211 */ /* 0x000fc600078c10ff */
[----:B------:R-:W2:Y:S04]  /*178a0*/  LDL R17, [R1+0x188] ;  /* 0x0001880001117983 */ /* 0x000ea80000100800 */
[----:B------:R1:W-:Y:S04]  /*178b0*/  @!P5 ST.E.64 [R8.64], R158 ;  /* 0x0000009e0800d985 */ /* 0x0003e8000c101b06 */
[----:B------:R1:W-:Y:S01]  /*178c0*/  @!P4 ST.E.64 [R6.64], R74 ;  /* 0x0000004a0600c985 */ /* 0x0003e2000c101b06 */
[----:B-----5:R-:W-:-:S03]  /*178d0*/  @!P3 LEA.HI.X R3, R13, R4, R15, 0x2, P6 ;  /* 0x000000040d03b211 */ /* 0x020fc600030f140f */
[----:B------:R-:W5:Y:S04]  /*178e0*/  LDL R15, [R1+0x184] ;  /* 0x00018400010f7983 */ /* 0x000f680000100800 */
[----:B------:R-:W5:Y:S04]  /*178f0*/  LDL R13, [R1+0x180] ;  /* 0x00018000010d7983 */ /* 0x000f680000100800 */
[----:B------:R1:W-:Y:S02]  /*17900*/  @!P3 ST.E.64 [R2.64], R58 ;  /* 0x0000003a0200b985 */ /* 0x0003e4000c101b06 */
[----:B-1----:R-:W-:-:S04]  /*17910*/  @!P2 LEA R8, P3, R5, R0, 0x2 ;  /* 0x000000000508a211 */ /* 0x002fc800078610ff */
[----:B------:R-:W-:Y:S02]  /*17920*/  @!P2 LEA.HI.X R9, R5, R4, R26, 0x2, P3 ;  /* 0x000000040509a211 */ /* 0x000fe400018f141a */
[----:B------:R-:W5:Y:S01]  /*17930*/  LDL R5, [R1+0x104] ;  /* 0x0001040001057983 */ /* 0x000f620000100800 */
[----:B------:R-:W-:Y:S02]  /*17940*/  ISETP.GE.AND P1, PT, R24, c[0x0][0x3c8], PT ;  /* 0x0000f20018007a0c */ /* 0x000fe40003f26270 */
[----:B------:R-:W-:-:S11]  /*17950*/  ISETP.GE.AND P0, PT, R22, c[0x0][0x3c8], PT ;  /* 0x0000f20016007a0c */ /* 0x000fd60003f06270 */
[-C--:B------:R-:W-:Y:S02]  /*17960*/  @!P1 LEA R6, P4, R24, R0.reuse, 0x2 ;  /* 0x0000000018069211 */ /* 0x080fe400078810ff */
[----:B------:R-:W-:Y:S02]  /*17970*/  ISETP.GE.AND P5, PT, R20, c[0x0][0x3c8], PT ;  /* 0x0000f20014007a0c */ /* 0x000fe40003fa6270 */
[----:B------:R-:W-:-:S09]  /*17980*/  @!P0 LEA R2, P6, R22, R0, 0x2 ;  /* 0x0000000016028211 */ /* 0x000fd200078c10ff */
[----:B------:R-:W-:-:S04]  /*17990*/  P2R R3, PR, RZ, 0x10 ;  /* 0x00000010ff037803 */ /* 0x000fc80000000000 */
[----:B------:R-:W-:Y:S02]  /*179a0*/  ISETP.NE.AND P3, PT, R3, RZ, PT ;  /* 0x000000ff0300720c */ /* 0x000fe40003f65270 */
[----:B------:R-:W-:Y:S02]  /*179b0*/  ISETP.GE.AND P4, PT, R10, c[0x0][0x3c8], PT ;  /* 0x0000f2000a007a0c */ /* 0x000fe40003f86270 */
[-C--:B------:R-:W-:Y:S02]  /*179c0*/  @!P1 LEA.HI.X R7, R24, R4.reuse, R25, 0x2, P3 ;  /* 0x0000000418079211 */ /* 0x080fe400018f1419 */
[----:B------:R-:W-:Y:S01]  /*179d0*/  @!P0 LEA.HI.X R3, R22, R4, R23, 0x2, P6 ;  /* 0x0000000416038211 */ /* 0x000fe200030f1417 */
[----:B------:R-:W-:Y:S01]  /*179e0*/  @!P2 ST.E.64 [R8.64], R160 ;  /* 0x000000a00800a985 */ /* 0x000fe2000c101b06 */
[----:B------:R-:W-:-:S03]  /*179f0*/  ISETP.GE.AND P3, PT, R18, c[0x0][0x3c8], PT ;  /* 0x0000f20012007a0c */ /* 0x000fc60003f66270 */
[----:B------:R1:W-:Y:S04]  /*17a00*/  @!P1 ST.E.64 [R6.64], R82 ;  /* 0x0000005206009985 */ /* 0x0003e8000c101b06 */
[----:B------:R1:W-:Y:S01]  /*17a10*/  @!P0 ST.E.64 [R2.64], R66 ;  /* 0x0000004202008985 */ /* 0x0003e2000c101b06 */
[----:B------:R-:W-:Y:S02]  /*17a20*/  ISETP.GE.AND P2, PT, R16, c[0x0][0x3c8], PT ;  /* 0x0000f20010007a0c */ /* 0x000fe40003f46270 */
[----:B------:R-:W-:Y:S02]  /*17a30*/  ISETP.GE.AND P1, PT, R14, c[0x0][0x3c8], PT ;  /* 0x0000f2000e007a0c */ /* 0x000fe40003f26270 */
[----:B-1----:R-:W-:-:S04]  /*17a40*/  @!P5 LEA R6, P0, R20, R0, 0x2 ;  /* 0x000000001406d211 */ /* 0x002fc800078010ff */
[----:B------:R-:W-:Y:S02]  /*17a50*/  @!P5 LEA.HI.X R7, R20, R4, R21, 0x2, P0 ;  /* 0x000000041407d211 */ /* 0x000fe400000f1415 */
[----:B------:R-:W-:-:S03]  /*17a60*/  @!P4 LEA R2, P6, R10, R0, 0x2 ;  /* 0x000000000a02c211 */ /* 0x000fc600078c10ff */
[----:B------:R-:W-:Y:S01]  /*17a70*/  @!P5 ST.E.64 [R6.64], R86 ;  /* 0x000000560600d985 */ /* 0x000fe2000c101b06 */
[----:B----4-:R-:W-:Y:S02]  /*17a80*/  @!P4 LEA.HI.X R3, R10, R4, R11, 0x2, P6 ;  /* 0x000000040a03c211 */ /* 0x010fe400030f140b */
[-C--:B------:R-:W-:Y:S02]  /*17a90*/  @!P3 LEA R10, P5, R18, R0.reuse, 0x2 ;  /* 0x00000000120ab211 */ /* 0x080fe400078a10ff */
[----:B--2---:R-:W-:Y:S01]  /*17aa0*/  ISETP.GE.AND P0, PT, R12, c[0x0][0x3c8], PT ;  /* 0x0000f2000c007a0c */ /* 0x004fe20003f06270 */
[----:B------:R1:W-:Y:S01]  /*17ab0*/  @!P4 ST.E.64 [R2.64], R90 ;  /* 0x0000005a0200c985 */ /* 0x0003e2000c101b06 */
[----:B------:R-:W-:-:S04]  /*17ac0*/  @!P2 LEA R8, P6, R16, R0, 0x2 ;  /* 0x000000001008a211 */ /* 0x000fc800078c10ff */
[----:B------:R-:W-:-:S05]  /*17ad0*/  @!P2 LEA.HI.X R9, R16, R4, R17, 0x2, P6 ;  /* 0x000000041009a211 */ /* 0x000fca00030f1411 */
[----:B-1----:R-:W-:-:S04]  /*17ae0*/  P2R R2, PR, RZ, 0x20 ;  /* 0x00000020ff027803 */ /* 0x002fc80000000000 */
[----:B------:R-:W-:Y:S02]  /*17af0*/  ISETP.NE.AND P4, PT, R2, RZ, PT ;  /* 0x000000ff0200720c */ /* 0x000fe40003f85270 */
[----:B------:R-:W-:Y:S02]  /*17b00*/  @!P1 LEA R6, P5, R14, R0, 0x2 ;  /* 0x000000000e069211 */ /* 0x000fe400078a10ff */
[----:B---3--:R-:W-:Y:S02]  /*17b10*/  @!P3 LEA.HI.X R11, R18, R4, R19, 0x2, P4 ;  /* 0x00000004120bb211 */ /* 0x008fe400020f1413 */
[----:B------:R-:W-:Y:S02]  /*17b20*/  @!P0 LEA R2, P4, R12, R0, 0x2 ;  /* 0x000000000c028211 */ /* 0x000fe400078810ff */
[-C--:B-----5:R-:W-:Y:S02]  /*17b30*/  @!P1 LEA.HI.X R7, R14, R4.reuse, R15, 0x2, P5 ;  /* 0x000000040e079211 */ /* 0x0a0fe400028f140f */
[----:B------:R-:W-:Y:S01]  /*17b40*/  @!P0 LEA.HI.X R3, R12, R4, R13, 0x2, P4 ;  /* 0x000000040c038211 */ /* 0x000fe200020f140d */
[----:B------:R1:W-:Y:S04]  /*17b50*/  @!P3 ST.E.64 [R10.64], R102 ;  /* 0x000000660a00b985 */ /* 0x0003e8000c101b06 */
[----:B------:R1:W-:Y:S04]  /*17b60*/  @!P2 ST.E.64 [R8.64], R98 ;  /* 0x000000620800a985 */ /* 0x0003e8000c101b06 */
[----:B------:R1:W-:Y:S04]  /*17b70*/  @!P1 ST.E.64 [R6.64], R94 ;  /* 0x0000005e06009985 */ /* 0x0003e8000c101b06 */
        /* <DEDUP_REMOVED lines=8> */
.L_x_575:
[----:B------:R-:W3:Y:S04]  /*17c00*/  LDL.LU R0, [R1+0xf4] ;  /* 0x0000f40001007983 */ /* 0x000ee80000300800 */
[----:B--2---:R-:W2:Y:S01]  /*17c10*/  LDL R7, [R1+0xcc] ;  /* 0x0000cc0001077983 */ /* 0x004ea20000100800 */
[----:B------:R-:W-:Y:S01]  /*17c20*/  ISETP.NE.U32.AND P0, PT, RZ, c[0x0][0x508], PT ;  /* 0x00014200ff007a0c */ /* 0x000fe20003f05070 */
[----:B------:R-:W-:Y:S01]  /*17c30*/  IMAD.MOV.U32 R4, RZ, RZ, 0x4 ;  /* 0x00000004ff047424 */ /* 0x000fe200078e00ff */
[----:B------:R-:W-:Y:S01]  /*17c40*/  ISETP.NE.U32.AND P2, PT, RZ, c[0x0][0x500], PT ;  /* 0x00014000ff007a0c */ /* 0x000fe20003f45070 */
[----:B------:R-:W-:Y:S01]  /*17c50*/  IMAD.MOV.U32 R20, RZ, RZ, c[0x0][0x388] ;  /* 0x0000e200ff147624 */ /* 0x000fe200078e00ff */
[----:B------:R-:W-:Y:S01]  /*17c60*/  ISETP.NE.AND.EX P0, PT, RZ, c[0x0][0x50c], PT, P0 ;  /* 0x00014300ff007a0c */ /* 0x000fe20003f05300 */
[----:B------:R-:W-:Y:S01]  /*17c70*/  IMAD.MOV.U32 R6, RZ, RZ, RZ ;  /* 0x000000ffff067224 */ /* 0x000fe200078e00ff */
[----:B------:R-:W-:Y:S01]  /*17c80*/  ISETP.NE.AND.EX P2, PT, RZ, c[0x0][0x504], PT, P2 ;  /* 0x00014100ff007a0c */ /* 0x000fe20003f45320 */
[----:B--2---:R-:W-:-:S10]  /*17c90*/  IMAD.WIDE R2, R7, R4, c[0x0][0x500] ;  /* 0x0001400007027625 */ /* 0x004fd400078e0204 */
[----:B------:R-:W-:Y:S02]  /*17ca0*/  @P0 IMAD.WIDE R4, R7, R4, c[0x0][0x508] ;  /* 0x0001420007040625 */ /* 0x000fe400078e0204 */
[----:B------:R1:W5:Y:S04]  /*17cb0*/  @P2 LDG.E R6, [R2.64] ;  /* 0x0000000602062981 */ /* 0x000368000c1e1900 */
[----:B------:R1:W5:Y:S01]  /*17cc0*/  @P0 LDG.E R20, [R4.64] ;  /* 0x0000000604140981 */ /* 0x000362000c1e1900 */
[----:B---3--:R-:W-:-:S04]  /*17cd0*/  ISETP.NE.AND P1, PT, R0, RZ, PT ;  /* 0x000000ff0000720c */ /* 0x008fc80003f25270 */
[----:B------:R-:W-:Y:S01]  /*17ce0*/  SEL R19, R0, c[0x0][0x3d4], P1 ;  /* 0x0000f50000137a07 */ /* 0x000fe20000800000 */
[----:B------:R-:W-:Y:S05]  /*17cf0*/  @P0 BRA `(.L_x_596) ;  /* 0x0000004000000947 */ /* 0x000fea0003800000 */
[----:B------:R-:W-:Y:S05]  /*17d00*/  @!P2 BRA `(.L_x_596) ;  /* 0x000000300000a947 */ /* 0x000fea0003800000 */
[----:B------:R2:W3:Y:S04]  /*17d10*/  LDG.E R0, [R2.64] ;  /* 0x0000000602007981 */ /* 0x0004e8000c1e1900 */
[----:B-12---:R-:W3:Y:S02]  /*17d20*/  LDG.E R2, [R2.64+0x4] ;  /* 0x0000040602027981 */ /* 0x006ee4000c1e1900 */
[----:B---3-5:R-:W-:Y:S02]  /*17d30*/  IADD3 R20, -R0, R2, RZ ;  /* 0x0000000200147210 */ /* 0x028fe40007ffe1ff */
.L_x_596:
[----:B-1----:R-:W2:Y:S01]  /*17d40*/  LDL.LU R2, [R1+0xc8] ;  /* 0x0000c80001027983 */ /* 0x002ea20000300800 */
[----:B------:R-:W-:Y:S01]  /*17d50*/  SHF.R.S32.HI R0, RZ, 0x1f, R7 ;  /* 0x0000001fff007819 */ /* 0x000fe20000011407 */
[----:B------:R-:W-:Y:S01]  /*17d60*/  BSSY B0, `(.L_x_597) ;  /* 0x0000039000007945 */ /* 0x000fe20003800000 */
[----:B-----5:R-:W-:Y:S01]  /*17d70*/  SHF.R.S32.HI R18, RZ, 0x1f, R6 ;  /* 0x0000001fff127819 */ /* 0x020fe20000011406 */
[----:B------:R-:W1:Y:S01]  /*17d80*/  S2R R3, SR_TID.X ;  /* 0x0000000000037919 */ /* 0x000e620000002100 */
[----:B------:R-:W-:-:S02]  /*17d90*/  SEL R16, R7, RZ, !P2 ;  /* 0x000000ff07107207 */ /* 0x000fc40005000000 */
[----:B------:R-:W-:Y:S02]  /*17da0*/  SEL R21, R0, RZ, !P2 ;  /* 0x000000ff00157207 */ /* 0x000fe40005000000 */
[----:B-1----:R-:W-:Y:S02]  /*17db0*/  ISETP.GT.AND P0, PT, R3, 0x7f, PT ;  /* 0x0000007f0300780c */ /* 0x002fe40003f04270 */
[----:B--2---:R-:W-:-:S11]  /*17dc0*/  LOP3.LUT R15, R2, 0xffff, RZ, 0xc0, !PT ;  /* 0x0000ffff020f7812 */ /* 0x004fd600078ec0ff */
[----:B------:R-:W-:Y:S05]  /*17dd0*/  @P0 BRA `(.L_x_598) ;  /* 0x0000031000000947 */ /* 0x000fea0003800000 */
[----:B------:R-:W2:Y:S01]  /*17de0*/  LDL R2, [R1+0xb0] ;  /* 0x0000b00001027983 */ /* 0x000ea20000100800 */
[----:B------:R-:W-:Y:S01]  /*17df0*/  IMAD R0, R20, c[0x0][0x4e8], RZ ;  /* 0x00013a0014007a24 */ /* 0x000fe200078e02ff */
[----:B--2---:R-:W-:-:S04]  /*17e00*/  IADD3 R14, R2, R3, RZ ;  /* 0x00000003020e7210 */ /* 0x004fc80007ffe0ff */
        /* <DEDUP_REMOVED lines=23> */
[----:B------:R-:W-:Y:S01]  /*17f80*/  IMAD.MOV R2, RZ, RZ, -R0 ;  /* 0x000000ffff027224 */ /* 0x000fe200078e0a00 */
[----:B------:R-:W-:Y:S02]  /*17f90*/  IADD3.X R9, R3, R9, R18, P1, P0 ;  /* 0x0000000903097210 */ /* 0x000fe40000fe0412 */
[----:B------:R-:W-:Y:S01]  /*17fa0*/  SHF.R.S32.HI R3, RZ, 0x1f, R0 ;  /* 0x0000001fff037819 */ /* 0x000fe20000011400 */
[----:B------:R-:W-:Y:S01]  /*17fb0*/  IMAD R2, R2, c[0x0][0x4e8], R14 ;  /* 0x00013a0002027a24 */ /* 0x000fe200078e020e */
[----:B--2---:R-:W-:-:S05]  /*17fc0*/  SEL R7, R22, RZ, P2 ;  /* 0x000000ff16077207 */ /* 0x004fca0001000000 */
[-C--:B-----5:R-:W-:Y:S02]  /*17fd0*/  IMAD R8, R13, R7.reuse, RZ ;  /* 0x000000070d087224 */ /* 0x0a0fe400078e02ff */
[----:B------:R-:W-:Y:S01]  /*17fe0*/  IMAD.WIDE.U32 R4, R12, R7, RZ ;  /* 0x000000070c047225 */ /* 0x000fe200078e00ff */
[----:B------:R-:W-:-:S04]  /*17ff0*/  SHF.R.S32.HI R7, RZ, 0x1f, R2 ;  /* 0x0000001fff077819 */ /* 0x000fc80000011402 */
[----:B------:R-:W-:Y:S01]  /*18000*/  IADD3 R5, R5, R8, RZ ;  /* 0x0000000805057210 */ /* 0x000fe20007ffe0ff */
[----:B------:R-:W-:Y:S01]  /*18010*/  IMAD.MOV.U32 R8, RZ, RZ, c[0x0][0x4a8] ;  /* 0x00012a00ff087624 */ /* 0x000fe200078e00ff */
[----:B------:R-:W-:Y:S01]  /*18020*/  IADD3 R4, P1, P0, R0, R17, R4 ;  /* 0x0000001100047210 */ /* 0x000fe2000783e004 */
[----:B------:R-:W-:-:S03]  /*18030*/  IMAD R0, R11, R2, RZ ;  /* 0x000000020b007224 */ /* 0x000fc600078e02ff */
[----:B------:R-:W-:Y:S01]  /*18040*/  IADD3.X R5, R3, R9, R5, P1, P0 ;  /* 0x0000000903057210 */ /* 0x000fe20000fe0405 */
[----:B------:R-:W-:-:S04]  /*18050*/  IMAD R0, R10, R7, R0 ;  /* 0x000000070a007224 */ /* 0x000fc800078e0200 */
        /* <DEDUP_REMOVED lines=9> */
.L_x_598:
[----:B------:R-:W-:Y:S05]  /*180f0*/  BSYNC B0 ;  /* 0x0000000000007941 */ /* 0x000fea0003800000 */
.L_x_597:
[----:B------:R-:W-:-:S13]  /*18100*/  ISETP.GT.AND P0, PT, R19, 0x1, PT ;  /* 0x000000011300780c */ /* 0x000fda0003f04270 */
[----:B------:R-:W-:Y:S05]  /*18110*/  @P0 BRA `(.L_x_590) ;  /* 0x00000a6000000947 */ /* 0x000fea0003800000 */
[----:B-1----:R-:W2:Y:S04]  /*18120*/  LDL R5, [R1+0xb0] ;  /* 0x0000b00001057983 */ /* 0x002ea80000100800 */
[----:B------:R-:W2:Y:S01]  /*18130*/  LDL R4, [R1+0x178] ;  /* 0x0001780001047983 */ /* 0x000ea20000100800 */
[----:B------:R-:W-:Y:S01]  /*18140*/  MOV R2, c[0x0][0x4e8] ;  /* 0x00013a0000027a02 */ /* 0x000fe20000000f00 */
[----:B------:R-:W-:-:S03]  /*18150*/  IMAD R0, R18, c[0x0][0x3a0], RZ ;  /* 0x0000e80012007a24 */ /* 0x000fc600078e02ff */
[----:B------:R-:W-:Y:S01]  /*18160*/  ISETP.NE.AND P0, PT, R2, 0x1, PT ;  /* 0x000000010200780c */ /* 0x000fe20003f05270 */
[----:B------:R-:W-:-:S04]  /*18170*/  IMAD.WIDE.U32 R2, R6, c[0x0][0x3a0], RZ ;  /* 0x0000e80006027a25 */ /* 0x000fc800078e00ff */
[----:B------:R-:W-:-:S05]  /*18180*/  IMAD R6, R6, c[0x0][0x3a4], R0 ;  /* 0x0000e90006067a24 */ /* 0x000fca00078e0200 */
[----:B------:R-:W-:-:S05]  /*18190*/  IADD3 R3, R3, R6, RZ ;  /* 0x0000000603037210 */ /* 0x000fca0007ffe0ff */
[----:B------:R-:W-:-:S04]  /*181a0*/  IMAD.WIDE.U32 R2, R15, c[0x0][0x3e8], R2 ;  /* 0x0000fa000f027a25 */ /* 0x000fc800078e0002 */
[----:B------:R-:W-:-:S04]  /*181b0*/  IMAD R3, R15, c[0x0][0x3ec], R3 ;  /* 0x0000fb000f037a24 */ /* 0x000fc800078e0203 */
[----:B------:R-:W-:Y:S01]  /*181c0*/  IMAD.WIDE.U32 R2, R16, c[0x0][0x3f0], R2 ;  /* 0x0000fc0010027a25 */ /* 0x000fe200078e0002 */
[----:B--2---:R-:W-:-:S03]  /*181d0*/  IADD3 R4, R4, R5, RZ ;  /* 0x0000000504047210 */ /* 0x004fc60007ffe0ff */
[----:B------:R-:W-:Y:S01]  /*181e0*/  IMAD R5, R21, c[0x0][0x3f0], RZ ;  /* 0x0000fc0015057a24 */ /* 0x000fe200078e02ff */
[----:B------:R-:W-:Y:S01]  /*181f0*/  MOV R0, R4 ;  /* 0x0000000400007202 */ /* 0x000fe20000000f00 */
[----:B------:R-:W-:-:S04]  /*18200*/  @P0 IMAD.HI.U32 R6, R4, c[0x0][0x4ec], RZ ;  /* 0x00013b0004060a27 */ /* 0x000fc800078e00ff */
[----:B------:R-:W-:Y:S01]  /*18210*/  IMAD R7, R16, c[0x0][0x3f4], R5 ;  /* 0x0000fd0010077a24 */ /* 0x000fe200078e0205 */
[----:B------:R-:W-:-:S04]  /*18220*/  @P0 SHF.R.U32.HI R0, RZ, c[0x0][0x4f0], R6 ;  /* 0x00013c00ff000a19 */ /* 0x000fc80000011606 */
[----:B------:R-:W-:Y:S02]  /*18230*/  SHF.R.S32.HI R6, RZ, 0x1f, R0 ;  /* 0x0000001fff067819 */ /* 0x000fe40000011400 */
[----:B------:R-:W-:Y:S02]  /*18240*/  IADD3 R5, -R0, RZ, RZ ;  /* 0x000000ff00057210 */ /* 0x000fe40007ffe1ff */
[----:B------:R-:W-:Y:S01]  /*18250*/  IADD3 R3, R3, R7, RZ ;  /* 0x0000000703037210 */ /* 0x000fe20007ffe0ff */
[----:B------:R-:W-:Y:S02]  /*18260*/  IMAD R6, R6, c[0x0][0x3e0], RZ ;  /* 0x0000f80006067a24 */ /* 0x000fe400078e02ff */
        /* <DEDUP_REMOVED lines=13> */
.L_x_683:
[----:B------:R-:W-:Y:S05]  /*18340*/  BRA.DIV ~URZ, `(.L_x_600) ;  /* 0x00003db27f007947 */ /* 0x000fea000b800000 */
[----:B------:R3:W4:Y:S02]  /*18350*/  SHFL.IDX PT, R0, R14, RZ, 0x181f ;  /* 0x00181fff0e007589 */ /* 0x00072400000e0000 */
.L_x_684:
[----:B------:R-:W5:Y:S04]  /*18360*/  LDL.LU R3, [R1+0xb0] ;  /* 0x0000b00001037983 */ /* 0x000f680000300800 */
[----:B------:R-:W1:Y:S01]  /*18370*/  S2R R6, SR_TID.X ;  /* 0x0000000000067919 */ /* 0x000e620000002100 */
[----:B------:R-:W-:Y:S01]  /*18380*/  IMAD R13, R20, c[0x0][0x4e8], RZ ;  /* 0x00013a00140d7a24 */ /* 0x000fe200078e02ff */
[----:B-1----:R-:W-:-:S04]  /*18390*/  SHF.R.S32.HI R2, RZ, 0x1f, R6 ;  /* 0x0000001fff027819 */ /* 0x002fc80000011406 */
[----:B------:R-:W-:-:S04]  /*183a0*/  LEA.HI R2, R2, R6, RZ, 0x3 ;  /* 0x0000000602027211 */ /* 0x000fc800078f18ff */
[----:B------:R-:W-:Y:S01]  /*183b0*/  SHF.R.S32.HI R2, RZ, 0x3, R2 ;  /* 0x00000003ff027819 */ /* 0x000fe20000011402 */
[----:B------:R-:W-:Y:S04]  /*183c0*/  BSSY B0, `(.L_x_601) ;  /* 0x000001c000007945 */ /* 0x000fe80003800000 */
[----:B-----5:R-:W-:-:S05]  /*183d0*/  IMAD.IADD R12, R2, 0x1, R3 ;  /* 0x00000001020c7824 */ /* 0x020fca00078e0203 */
[----:B------:R-:W-:-:S13]  /*183e0*/  ISETP.GE.AND P0, PT, R12, R13, PT ;  /* 0x0000000d0c00720c */ /* 0x000fda0003f06270 */
        /* <DEDUP_REMOVED lines=21> */
[----:B------:R1:W-:Y:S04]  /*18540*/  @!P3 ST.E.128 [R10.64], RZ ;  /* 0x000000ff0a00b985 */ /* 0x0003e8000c101d06 */
[----:B------:R1:W-:Y:S04]  /*18550*/  @!P2 ST.E.128 [R8.64], RZ ;  /* 0x000000ff0800a985 */ /* 0x0003e8000c101d06 */
[----:B------:R1:W-:Y:S04]  /*18560*/  @!P1 ST.E.128 [R6.64], RZ ;  /* 0x000000ff06009985 */ /* 0x0003e8000c101d06 */
[----:B------:R1:W-:Y:S02]  /*18570*/  @!P0 ST.E.128 [R2.64], RZ ;  /* 0x000000ff02008985 */ /* 0x0003e4000c101d06 */
.L_x_602:
[----:B------:R-:W-:Y:S05]  /*18580*/  BSYNC B0 ;  /* 0x0000000000007941 */ /* 0x000fea0003800000 */
.L_x_601:
[----:B------:R-:W-:Y:S05]  /*18590*/  BRA.DIV ~URZ, `(.L_x_603) ;  /* 0x00003bf27f007947 */ /* 0x000fea000b800000 */
[----:B--2---:R2:W1:Y:S04]  /*185a0*/  SHFL.IDX PT, R4, R5, 0x1, 0x181f ;  /* 0x00381f0005047f89 */ /* 0x00446800000e0000 */
[----:B----4-:R2:W4:Y:S02]  /*185b0*/  SHFL.IDX PT, R0, R14, 0x1, 0x181f ;  /* 0x00381f000e007f89 */ /* 0x01052400000e0000 */
.L_x_685:
[----:B-1----:R-:W-:Y:S01]  /*185c0*/  IADD3 R2, R12, 0x20, RZ ;  /* 0x000000200c027810 */ /* 0x002fe20007ffe0ff */
[----:B------:R-:W-:Y:S03]  /*185d0*/  BSSY B0, `(.L_x_604) ;  /* 0x000001b000007945 */ /* 0x000fe60003800000 */
[----:B------:R-:W-:-:S13]  /*185e0*/  ISETP.GE.AND P0, PT, R2, R13, PT ;  /* 0x0000000d0200720c */ /* 0x000fda0003f06270 */
        /* <DEDUP_REMOVED lines=8> */
[----:B------:R-:W4:Y:S01]  /*18670*/  LDL R16, [R1+0x200] ;  /* 0x0002000001107983 */ /* 0x000f220000100800 */
[----:B-----5:R-:W-:-:S02]  /*18680*/  ISETP.GE.AND P3, PT, R3, c[0x0][0x3c8], PT ;  /* 0x0000f20003007a0c */ /* 0x020fc40003f66270 */
[----:B--2---:R-:W-:Y:S02]  /*18690*/  ISETP.GE.AND P2, PT, R19, c[0x0][0x3c8], PT ;  /* 0x0000f20013007a0c */ /* 0x004fe40003f46270 */
[----:B---3--:R-:W-:Y:S02]  /*186a0*/  ISETP.GE.AND P1, PT, R17, c[0x0][0x3c8], PT ;  /* 0x0000f20011007a0c */ /* 0x008fe40003f26270 */
[----:B----4-:R-:W-:-:S07]  /*186b0*/  ISETP.GE.AND P0, PT, R15, c[0x0][0x3c8], PT ;  /* 0x0000f2000f007a0c */ /* 0x010fce0003f06270 */
        /* <DEDUP_REMOVED lines=12> */
.L_x_605:
[----:B------:R-:W-:Y:S05]  /*18780*/  BSYNC B0 ;  /* 0x0000000000007941 */ /* 0x000fea0003800000 */
.L_x_604:
[----:B------:R-:W-:Y:S05]  /*18790*/  BRA.DIV ~URZ, `(.L_x_606) ;  /* 0x00003b027f007947 */ /* 0x000fea000b800000 */
[----:B------:R1:W2:Y:S02]  /*187a0*/  SHFL.IDX PT, R4, R5, 0x2, 0x181f ;  /* 0x00581f0005047f89 */ /* 0x0002a400000e0000 */
.L_x_686:
[----:B------:R-:W-:Y:S05]  /*187b0*/  BRA.DIV ~URZ, `(.L_x_607) ;  /* 0x00003b727f007947 */ /* 0x000fea000b800000 */
[----:B----4-:R4:W1:Y:S02]  /*187c0*/  SHFL.IDX PT, R0, R14, 0x2, 0x181f ;  /* 0x00581f000e007f89 */ /* 0x01086400000e0000 */
.L_x_687:
[----:B-1----:R-:W-:Y:S01]  /*187d0*/  IADD3 R2, R12, 0x40, RZ ;  /* 0x000000400c027810 */ /* 0x002fe20007ffe0ff */
[----:B------:R-:W-:Y:S03]  /*187e0*/  BSSY B0, `(.L_x_608) ;  /* 0x000001b000007945 */ /* 0x000fe60003800000 */
        /* <DEDUP_REMOVED lines=26> */
.L_x_609:
[----:B------:R-:W-:Y:S05]  /*18990*/  BSYNC B0 ;  /* 0x0000000000007941 */ /* 0x000fea0003800000 */
.L_x_608:
[----:B------:R-:W-:Y:S05]  /*189a0*/  BRA.DIV ~URZ, `(.L_x_610) ;  /* 0x00003a127f007947 */ /* 0x000fea000b800000 */
[----:B--2---:R2:W1:Y:S04]  /*189b0*/  SHFL.IDX PT, R4, R5, 0x3, 0x181f ;  /* 0x00781f0005047f89 */ /* 0x00446800000e0000 */
[----:B------:R2:W3:Y:S02]  /*189c0*/  SHFL.IDX PT, R0, R14, 0x3, 0x181f ;  /* 0x00781f000e007f89 */ /* 0x0004e400000e0000 */
.L_x_688:
[----:B-1----:R-:W-:-:S04]  /*189d0*/  IADD3 R2, R12, 0x60, RZ ;  /* 0x000000600c027810 */ /* 0x002fc80007ffe0ff */
        /* <DEDUP_REMOVED lines=26> */
.L_x_590:
[----:B------:R-:W-:Y:S05]  /*18b80*/  BSYNC B1 ;  /* 0x0000000000017941 */ /* 0x000fea0003800000 */
.L_x_574:
[----:B-1-34-:R-:W3:Y:S02]  /*18b90*/  LDL R0, [R1+0x1f8] ;  /* 0x0001f80001007983 */ /* 0x01aee40000100800 */
[----:B---3--:R-:W-:-:S13]  /*18ba0*/  ISETP.NE.AND P0, PT, R0, RZ, PT ;  /* 0x000000ff0000720c */ /* 0x008fda0003f05270 */
[----:B------:R-:W-:Y:S01]  /*18bb0*/  @P0 WARPSYNC 0xffffffff ;  /* 0xffffffff00000948 */ /* 0x000fe20003800000 */
[----:B------:R-:W-:Y:S06]  /*18bc0*/  @P0 BAR.SYNC.DEFER_BLOCKING 0x5, 0x100 ;  /* 0x0144000000000b1d */ /* 0x000fec0000010000 */
[----:B--2---:R-:W1:Y:S04]  /*18bd0*/  @P0 LDS.128 R4, [0x1a080] ;  /* 0x01a08000ff040984 */ /* 0x004e680000000c00 */
        /* <DEDUP_REMOVED lines=10> */
.L_x_689:
[----:B------:R-:W-:Y:S05]  /*18c80*/  BRA.DIV ~URZ, `(.L_x_613) ;  /* 0x000038d27f007947 */ /* 0x000fea000b800000 */
[----:B------:R3:W4:Y:S02]  /*18c90*/  SHFL.IDX PT, R8, R106, 0x1, 0x1f ;  /* 0x00201f006a087f89 */ /* 0x00072400000e0000 */
.L_x_690:
        /* <DEDUP_REMOVED lines=19> */
.L_x_691:
        /* <DEDUP_REMOVED lines=16> */
.L_x_692:
[----:B---3--:R-:W-:Y:S01]  /*18ed0*/  IMAD R0, R0, c[0x0][0x538], RZ ;  /* 0x00014e0000007a24 */ /* 0x008fe200078e02ff */
[----:B------:R-:W-:Y:S04]  /*18ee0*/  BSSY B1, `(.L_x_616) ;  /* 0x00000cf000017945 */ /* 0x000fe80003800000 */
[----:B----4-:R-:W-:-:S04]  /*18ef0*/  IADD3 R8, R0, R8, RZ ;  /* 0x0000000800087210 */ /* 0x010fc80007ffe0ff */
[----:B--2---:R-:W-:-:S13]  /*18f00*/  ISETP.GT.AND P0, PT, R8, R9, PT ;  /* 0x000000090800720c */ /* 0x004fda0003f04270 */
[----:B------:R-:W-:Y:S05]  /*18f10*/  @P0 BRA `(.L_x_617) ;  /* 0x0000025000000947 */ /* 0x000fea0003800000 */
.L_x_621:
        /* <DEDUP_REMOVED lines=17> */
.L_x_693:
        /* <DEDUP_REMOVED lines=16> */
.L_x_694:
[----:B--2---:R-:W-:-:S05]  /*19130*/  IMAD R0, R0, c[0x0][0x538], RZ ;  /* 0x00014e0000007a24 */ /* 0x004fca00078e02ff */
[----:B------:R-:W-:-:S04]  /*19140*/  IADD3 R8, R0, R8, RZ ;  /* 0x0000000800087210 */ /* 0x000fc80007ffe0ff */
[----:B------:R-:W-:-:S13]  /*19150*/  ISETP.GT.AND P0, PT, R8, R9, PT ;  /* 0x000000090800720c */ /* 0x000fda0003f04270 */
[----:B-1----:R-:W-:Y:S05]  /*19160*/  @!P0 BRA `(.L_x_621) ;  /* 0xfffffdb000008947 */ /* 0x002fea000383ffff */
.L_x_617:
[----:B------:R-:W-:-:S05]  /*19170*/  IADD3 R8, -R0, R8, RZ ;  /* 0x0000000800087210 */ /* 0x000fca0007ffe1ff */
[----:B------:R-:W-:-:S05]  /*19180*/  IMAD R0, R4, c[0x0][0x538], R8 ;  /* 0x00014e0004007a24 */ /* 0x000fca00078e0208 */
[----:B------:R-:W-:Y:S01]  /*19190*/  ISETP.GT.AND P0, PT, R0, R9, PT ;  /* 0x000000090000720c */ /* 0x000fe20003f04270 */
[----:B------:R-:W-:-:S12]  /*191a0*/  BRA.DIV ~URZ, `(.L_x_622) ;  /* 0x000038727f007947 */ /* 0x000fd8000b800000 */
[----:B------:R-:W-:-:S03]  /*191b0*/  VOTE.ANY R5, PT, !P0 ;  /* 0x0000000000057806 */ /* 0x000fc600040e0100 */
.L_x_695:
[----:B------:R-:W2:Y:S01]  /*191c0*/  LDL.LU R2, [R1+0xcc] ;  /* 0x0000cc0001027983 */ /* 0x000ea20000300800 */
[----:B------:R-:W2:Y:S02]  /*191d0*/  POPC R0, R5 ;  /* 0x0000000500007309 */ /* 0x000ea40000000000 */
[----:B--2---:R-:W-:-:S05]  /*191e0*/  IADD3 R2, R0, R2, RZ ;  /* 0x0000000200027210 */ /* 0x004fca0007ffe0ff */
[----:B------:R2:W-:Y:S01]  /*191f0*/  STL [R1+0xcc], R2 ;  /* 0x0000cc0201007387 */ /* 0x0005e20000100800 */
[----:B------:R-:W-:Y:S05]  /*19200*/  BRA.DIV ~URZ, `(.L_x_623) ;  /* 0x000038627f007947 */ /* 0x000fea000b800000 */
[----:B------:R3:W4:Y:S04]  /*19210*/  SHFL.IDX PT, R10, R6, R0, 0x1f ;  /* 0x00001f00060a7589 */ /* 0x00072800000e0000 */
[----:B------:R3:W1:Y:S02]  /*19220*/  SHFL.IDX PT, R7, R7, R0, 0x1f ;  /* 0x00001f0007077589 */ /* 0x00066400000e0000 */
.L_x_696:
[----:B------:R-:W-:Y:S01]  /*19230*/  ISETP.NE.AND P0, PT, R5, RZ, PT ;  /* 0x000000ff0500720c */ /* 0x000fe20003f05270 */
[----:B------:R-:W-:-:S12]  /*19240*/  BSSY B0, `(.L_x_624) ;  /* 0x0000005000007945 */ /* 0x000fd80003800000 */
[----:B------:R-:W-:Y:S05]  /*19250*/  @!P0 BRA `(.L_x_625) ;  /* 0x0000003000008947 */ /* 0x000fea0003800000 */
[----:B---3--:R-:W-:Y:S01]  /*19260*/  IADD3 R0, R0, -0x1, RZ ;  /* 0xffffffff00007810 */ /* 0x008fe20007ffe0ff */
[----:B------:R-:W-:Y:S05]  /*19270*/  BRA.DIV ~URZ, `(.L_x_626) ;  /* 0x000039027f007947 */ /* 0x000fea000b800000 */
[----:B------:R3:W2:Y:S02]  /*19280*/  SHFL.IDX PT, R11, R4, R0, 0x1f ;  /* 0x00001f00040b7589 */ /* 0x0006a400000e0000 */
.L_x_625:
[----:B------:R-:W-:Y:S05]  /*19290*/  BSYNC B0 ;  /* 0x0000000000007941 */ /* 0x000fea0003800000 */
.L_x_624:
[----:B--23--:R-:W-:Y:S01]  /*192a0*/  IMAD R0, R11, c[0x0][0x538], R8 ;  /* 0x00014e000b007a24 */ /* 0x00cfe200078e0208 */
[----:B-1----:R-:W-:Y:S01]  /*192b0*/  ISETP.NE.AND P0, PT, R7, 0x1, PT ;  /* 0x000000010700780c */ /* 0x002fe20003f05270 */
[----:B------:R-:W-:Y:S03]  /*192c0*/  BSSY B0, `(.L_x_627) ;  /* 0x0000087000007945 */ /* 0x000fe60003800000 */
[----:B------:R1:W-:Y:S01]  /*192d0*/  STL [R1+0xc0], R0 ;  /* 0x0000c00001007387 */ /* 0x0003e20000100800 */
[----:B------:R-:W-:-:S08]  /*192e0*/  IADD3 R8, -R0, R9, RZ ;  /* 0x0000000900087210 */ /* 0x000fd00007ffe1ff */
[----:B------:R-:W-:Y:S05]  /*192f0*/  @!P0 BRA `(.L_x_628) ;  /* 0x000003e000008947 */ /* 0x000fea0003800000 */
[-C--:B----4-:R-:W-:Y:S02]  /*19300*/  IABS R2, R10.reuse ;  /* 0x0000000a00027213 */ /* 0x090fe40000000000 */
[----:B------:R-:W-:Y:S02]  /*19310*/  IABS R9, R10 ;  /* 0x0000000a00097213 */ /* 0x000fe40000000000 */
[----:B-1----:R-:W1:Y:S08]  /*19320*/  I2F.RP R0, R2 ;  /* 0x0000000200007306 */ /* 0x002e700000209400 */
[----:B-1----:R-:W1:Y:S02]  /*19330*/  MUFU.RCP R0, R0 ;  /* 0x0000000000007308 */ /* 0x002e640000001000 */
[----:B-1----:R-:W-:-:S06]  /*19340*/  IADD3 R0, R0, 0xffffffe, RZ ;  /* 0x0ffffffe00007810 */ /* 0x002fcc0007ffe0ff */
[----:B------:R-:W1:Y:S02]  /*19350*/  F2I.FTZ.U32.TRUNC.NTZ R5, R0 ;  /* 0x0000000000057305 */ /* 0x000e64000021f000 */
[----:B-1----:R-:W-:Y:S01]  /*19360*/  IMAD.MOV R3, RZ, RZ, -R5 ;  /* 0x000000ffff037224 */ /* 0x002fe200078e0a05 */
[----:B------:R-:W-:-:S03]  /*19370*/  IABS R0, R7 ;  /* 0x0000000700007213 */ /* 0x000fc60000000000 */
[----:B------:R-:W-:Y:S01]  /*19380*/  IMAD.MOV.U32 R4, RZ, RZ, R3 ;  /* 0x000000ffff047224 */ /* 0x000fe200078e0003 */
[----:B------:R-:W-:Y:S01]  /*19390*/  IABS R3, R8 ;  /* 0x0000000800037213 */ /* 0x000fe20000000000 */
[----:B------:R-:W-:Y:S02]  /*193a0*/  IMAD.MOV.U32 R6, RZ, RZ, R0 ;  /* 0x000000ffff067224 */ /* 0x000fe400078e0000 */
[----:B------:R-:W-:Y:S02]  /*193b0*/  IMAD R0, R4, R2, RZ ;  /* 0x0000000204007224 */ /* 0x000fe400078e02ff */
[----:B------:R-:W-:Y:S01]  /*193c0*/  IMAD.MOV.U32 R4, RZ, RZ, RZ ;  /* 0x000000ffff047224 */ /* 0x000fe200078e00ff */
[----:B------:R-:W1:Y:S03]  /*193d0*/  I2F.RP R11, R6 ;  /* 0x00000006000b7306 */ /* 0x000e660000209400 */
[----:B------:R-:W-:-:S04]  /*193e0*/  IMAD.HI.U32 R5, R5, R0, R4 ;  /* 0x0000000005057227 */ /* 0x000fc800078e0004 */
[----:B------:R-:W-:-:S05]  /*193f0*/  IMAD.MOV R0, RZ, RZ, -R9 ;  /* 0x000000ffff007224 */ /* 0x000fca00078e0a09 */
[----:B------:R-:W-:Y:S01]  /*19400*/  MOV R4, R0 ;  /* 0x0000000000047202 */ /* 0x000fe20000000f00 */
[----:B------:R-:W-:-:S04]  /*19410*/  IMAD.HI.U32 R0, R5, R3, RZ ;  /* 0x0000000305007227 */ /* 0x000fc800078e00ff */
[----:B------:R-:W-:Y:S02]  /*19420*/  IMAD R3, R0, R4, R3 ;  /* 0x0000000400037224 */ /* 0x000fe400078e0203 */
[----:B-1----:R-:W1:Y:S03]  /*19430*/  MUFU.RCP R4, R11 ;  /* 0x0000000b00047308 */ /* 0x002e660000001000 */
[----:B------:R-:W-:-:S13]  /*19440*/  ISETP.GT.U32.AND P0, PT, R2, R3, PT ;  /* 0x000000030200720c */ /* 0x000fda0003f04070 */
[----:B------:R-:W-:Y:S01]  /*19450*/  @!P0 IMAD.IADD R3, R3, 0x1, -R2 ;  /* 0x0000000103038824 */ /* 0x000fe200078e0a02 */
[----:B-1----:R-:W-:Y:S02]  /*19460*/  IADD3 R4, R4, 0xffffffe, RZ ;  /* 0x0ffffffe04047810 */ /* 0x002fe40007ffe0ff */
[----:B------:R-:W-:Y:S02]  /*19470*/  @!P0 IADD3 R0, R0, 0x1, RZ ;  /* 0x0000000100008810 */ /* 0x000fe40007ffe0ff */
[----:B------:R-:W-:Y:S02]  /*19480*/  ISETP.GE.U32.AND P2, PT, R3, R2, PT ;  /* 0x000000020300720c */ /* 0x000fe40003f46070 */
[----:B------:R-:W1:Y:S01]  /*19490*/  F2I.FTZ.U32.TRUNC.NTZ R3, R4 ;  /* 0x0000000400037305 */ /* 0x000e62000021f000 */
[----:B------:R-:W-:Y:S02]  /*194a0*/  LOP3.LUT R2, R8, R10, RZ, 0x3c, !PT ;  /* 0x0000000a08027212 */ /* 0x000fe400078e3cff */
[----:B------:R-:W-:-:S02]  /*194b0*/  ISETP.NE.AND P0, PT, R10, RZ, PT ;  /* 0x000000ff0a00720c */ /* 0x000fc40003f05270 */
[----:B------:R-:W-:-:S06]  /*194c0*/  ISETP.GE.AND P1, PT, R2, RZ, PT ;  /* 0x000000ff0200720c */ /* 0x000fcc0003f26270 */
[----:B------:R-:W-:Y:S01]  /*194d0*/  @P2 IADD3 R0, R0, 0x1, RZ ;  /* 0x0000000100002810 */ /* 0x000fe20007ffe0ff */
[----:B-1----:R-:W-:-:S06]  /*194e0*/  IMAD.MOV R2, RZ, RZ, -R3 ;  /* 0x000000ffff027224 */ /* 0x002fcc00078e0a03 */
[----:B------:R-:W-:Y:S01]  /*194f0*/  @!P1 IMAD.MOV R0, RZ, RZ, -R0 ;  /* 0x000000ffff009224 */ /* 0x000fe200078e0a00 */
[----:B------:R-:W-:Y:S02]  /*19500*/  @!P0 LOP3.LUT R0, RZ, R10, RZ, 0x33, !PT ;  /* 0x0000000aff008212 */ /* 0x000fe400078e33ff */
[----:B------:R-:W-:Y:S02]  /*19510*/  MOV R4, R2 ;  /* 0x0000000200047202 */ /* 0x000fe40000000f00 */
[----:B------:R-:W-:Y:S02]  /*19520*/  IABS R2, R7 ;  /* 0x0000000700027213 */ /* 0x000fe40000000000 */
[----:B------:R-:W-:Y:S01]  /*19530*/  IABS R9, R0 ;  /* 0x0000000000097213 */ /* 0x000fe20000000000 */
[----:B------:R-:W-:Y:S02]  /*19540*/  IMAD R4, R4, R6, RZ ;  /* 0x0000000604047224 */ /* 0x000fe400078e02ff */
[----:B------:R-:W-:-:S02]  /*19550*/  IMAD.MOV R5, RZ, RZ, -R2 ;  /* 0x000000ffff057224 */ /* 0x000fc400078e0a02 */
[----:B------:R-:W-:-:S04]  /*19560*/  IMAD.MOV.U32 R2, RZ, RZ, RZ ;  /* 0x000000ffff027224 */ /* 0x000fc800078e00ff */
[----:B------:R-:W-:Y:S01]  /*19570*/  IMAD.HI.U32 R2, R3, R4, R2 ;  /* 0x0000000403027227 */ /* 0x000fe200078e0002 */
[----:B------:R-:W-:-:S03]  /*19580*/  MOV R4, R5 ;  /* 0x0000000500047202 */ /* 0x000fc60000000f00 */
[----:B------:R-:W-:-:S04]  /*19590*/  IMAD.MOV.U32 R3, RZ, RZ, R9 ;  /* 0x000000ffff037224 */ /* 0x000fc800078e0009 */
[----:B------:R-:W-:-:S04]  /*195a0*/  IMAD.HI.U32 R2, R2, R3, RZ ;  /* 0x0000000302027227 */ /* 0x000fc800078e00ff */
[----:B------:R-:W-:Y:S01]  /*195b0*/  IMAD R3, R2, R4, R3 ;  /* 0x0000000402037224 */ /* 0x000fe200078e0203 */
[----:B------:R-:W-:-:S04]  /*195c0*/  IADD3 R4, -R0, RZ, RZ ;  /* 0x000000ff00047210 */ /* 0x000fc80007ffe1ff */
        /* <DEDUP_REMOVED lines=9> */
[----:B------:R-:W-:-:S05]  /*19660*/  @!P0 LOP3.LUT R2, RZ, R7, RZ, 0x33, !PT ;  /* 0x00000007ff028212 */ /* 0x000fca00078e33ff */
[----:B------:R-:W-:-:S04]  /*19670*/  IMAD.MOV R3, RZ, RZ, -R2 ;  /* 0x000000ffff037224 */ /* 0x000fc800078e0a02 */
[C---:B------:R-:W-:Y:S02]  /*19680*/  IMAD R3, R7.reuse, R3, R0 ;  /* 0x0000000307037224 */ /* 0x040fe400078e0200 */
[----:B------:R-:W-:Y:S02]  /*19690*/  IMAD R0, R7, 0x1000000, R2 ;  /* 0x0100000007007824 */ /* 0x000fe400078e0202 */
[----:B------:R-:W-:Y:S02]  /*196a0*/  IMAD R2, R10, R4, R8 ;  /* 0x000000040a027224 */ /* 0x000fe400078e0208 */
[----:B------:R-:W-:-:S05]  /*196b0*/  IMAD R0, R3, 0x10000, R0 ;  /* 0x0001000003007824 */ /* 0x000fca00078e0200 */
[----:B------:R1:W-:Y:S01]  /*196c0*/  STL [R1+0xc8], R0 ;  /* 0x0000c80001007387 */ /* 0x0003e20000100800 */
[----:B------:R-:W-:Y:S05]  /*196d0*/  BRA `(.L_x_629) ;  /* 0x0000045000007947 */ /* 0x000fea0003800000 */
.L_x_628:
[----:B-1----:R-:W2:Y:S01]  /*196e0*/  LDL R0, [R1+0xcc] ;  /* 0x0000cc0001007983 */ /* 0x002ea20000100800 */
[----:B------:R-:W-:-:S04]  /*196f0*/  IMAD.MOV.U32 R2, RZ, RZ, 0x4 ;  /* 0x00000004ff027424 */ /* 0x000fc800078e00ff */
[----:B--2---:R-:W-:-:S05]  /*19700*/  IMAD.WIDE R2, R0, R2, c[0x0][0x590] ;  /* 0x0001640000027625 */ /* 0x004fca00078e0202 */
[----:B------:R-:W2:Y:S02]  /*19710*/  LDG.E R4, [R2.64] ;  /* 0x0000000602047981 */ /* 0x000ea4000c1e1900 */
[----:B--2-4-:R-:W-:-:S05]  /*19720*/  IMAD R11, R4, R10, RZ ;  /* 0x0000000a040b7224 */ /* 0x014fca00078e02ff */
[-C--:B------:R-:W-:Y:S02]  /*19730*/  IABS R0, R11.reuse ;  /* 0x0000000b00007213 */ /* 0x080fe40000000000 */
        /* <DEDUP_REMOVED lines=10> */
[----:B------:R-:W-:Y:S01]  /*197e0*/  MOV R2, RZ ;  /* 0x000000ff00027202 */ /* 0x000fe20000000f00 */
[----:B------:R-:W-:-:S04]  /*197f0*/  IMAD.MOV.U32 R6, RZ, RZ, R0 ;  /* 0x000000ffff067224 */ /* 0x000fc800078e0000 */
        /* <DEDUP_REMOVED lines=11> */
[----:B------:R-:W-:-:S05]  /*198b0*/  @P2 IADD3 R0, R0, 0x1, RZ ;  /* 0x0000000100002810 */ /* 0x000fca0007ffe0ff */
[----:B------:R-:W-:-:S05]  /*198c0*/  IMAD.MOV.U32 R2, RZ, RZ, R0 ;  /* 0x000000ffff027224 */ /* 0x000fca00078e0000 */
[----:B------:R-:W-:Y:S02]  /*198d0*/  @!P1 IADD3 R2, -R2, RZ, RZ ;  /* 0x000000ff02029210 */ /* 0x000fe40007ffe1ff */
[----:B------:R-:W-:-:S05]  /*198e0*/  @!P0 LOP3.LUT R2, RZ, R11, RZ, 0x33, !PT ;  /* 0x0000000bff028212 */ /* 0x000fca00078e33ff */
[----:B------:R-:W-:Y:S02]  /*198f0*/  IMAD R9, R4, R2, RZ ;  /* 0x0000000204097224 */ /* 0x000fe400078e02ff */
[----:B------:R-:W-:-:S03]  /*19900*/  IMAD.MOV R2, RZ, RZ, -R2 ;  /* 0x000000ffff027224 */ /* 0x000fc600078e0a02 */
[----:B------:R-:W-:Y:S01]  /*19910*/  IADD3 R0, -R9, c[0x0][0x538], RZ ;  /* 0x00014e0009007a10 */ /* 0x000fe20007ffe1ff */
[----:B------:R-:W-:-:S03]  /*19920*/  IMAD R5, R11, R2, R8 ;  /* 0x000000020b057224 */ /* 0x000fc600078e0208 */
[----:B------:R-:W-:Y:S02]  /*19930*/  IMNMX R0, R4, R0, PT ;  /* 0x0000000004007217 */ /* 0x000fe40003800200 */
[----:B------:R-:W-:Y:S02]  /*19940*/  IABS R2, R5 ;  /* 0x0000000500027213 */ /* 0x000fe40000000000 */
        /* <DEDUP_REMOVED lines=8> */
[----:B------:R-:W-:Y:S01]  /*199d0*/  IMAD R7, R6, R4, RZ ;  /* 0x0000000406077224 */ /* 0x000fe200078e02ff */
[----:B------:R-:W-:Y:S01]  /*199e0*/  MOV R6, R2 ;  /* 0x0000000200067202 */ /* 0x000fe20000000f00 */
[----:B------:R-:W-:-:S04]  /*199f0*/  IMAD.MOV.U32 R2, RZ, RZ, RZ ;  /* 0x000000ffff027224 */ /* 0x000fc800078e00ff */
[----:B------:R-:W-:-:S04]  /*19a00*/  IMAD.HI.U32 R7, R3, R7, R2 ;  /* 0x0000000703077227 */ /* 0x000fc800078e0002 */
[----:B------:R-:W-:-:S04]  /*19a10*/  IMAD.MOV R2, RZ, RZ, -R8 ;  /* 0x000000ffff027224 */ /* 0x000fc800078e0a08 */
[----:B------:R-:W-:Y:S02]  /*19a20*/  IMAD.MOV.U32 R3, RZ, RZ, R2 ;  /* 0x000000ffff037224 */ /* 0x000fe400078e0002 */
[----:B------:R-:W-:-:S04]  /*19a30*/  IMAD.HI.U32 R2, R7, R6, RZ ;  /* 0x0000000607027227 */ /* 0x000fc800078e00ff */
[----:B------:R-:W-:-:S05]  /*19a40*/  IMAD R3, R2, R3, R6 ;  /* 0x0000000302037224 */ /* 0x000fca00078e0206 */
[----:B------:R-:W-:-:S13]  /*19a50*/  ISETP.GT.U32.AND P0, PT, R4, R3, PT ;  /* 0x000000030400720c */ /* 0x000fda0003f04070 */
[-C--:B------:R-:W-:Y:S02]  /*19a60*/  @!P0 IADD3 R3, R3, -R4.reuse, RZ ;  /* 0x8000000403038210 */ /* 0x080fe40007ffe0ff */
[----:B------:R-:W-:Y:S02]  /*19a70*/  @!P0 IADD3 R2, R2, 0x1, RZ ;  /* 0x0000000102028810 */ /* 0x000fe40007ffe0ff */
[----:B------:R-:W-:Y:S02]  /*19a80*/  ISETP.GE.U32.AND P2, PT, R3, R4, PT ;  /* 0x000000040300720c */ /* 0x000fe40003f46070 */
[----:B------:R-:W-:Y:S02]  /*19a90*/  LOP3.LUT R3, R5, R0, RZ, 0x3c, !PT ;  /* 0x0000000005037212 */ /* 0x000fe400078e3cff */
[----:B------:R-:W-:Y:S02]  /*19aa0*/  ISETP.NE.AND P0, PT, R0, RZ, PT ;  /* 0x000000ff0000720c */ /* 0x000fe40003f05270 */
[----:B------:R-:W-:Y:S01]  /*19ab0*/  ISETP.GE.AND P1, PT, R3, RZ, PT ;  /* 0x000000ff0300720c */ /* 0x000fe20003f26270 */
[----:B------:R-:W-:Y:S01]  /*19ac0*/  IMAD.MOV R3, RZ, RZ, -R0 ;  /* 0x000000ffff037224 */ /* 0x000fe200078e0a00 */
[----:B------:R-:W-:-:S05]  /*19ad0*/  IADD3 R5, R9, 0x1000000, R5 ;  /* 0x0100000009057810 */ /* 0x000fca0007ffe005 */
[----:B------:R-:W-:-:S06]  /*19ae0*/  @P2 IADD3 R2, R2, 0x1, RZ ;  /* 0x0000000102022810 */ /* 0x000fcc0007ffe0ff */
[----:B------:R-:W-:Y:S01]  /*19af0*/  @!P1 IMAD.MOV R2, RZ, RZ, -R2 ;  /* 0x000000ffff029224 */ /* 0x000fe200078e0a02 */
[----:B------:R-:W-:-:S05]  /*19b00*/  @!P0 LOP3.LUT R2, RZ, R0, RZ, 0x33, !PT ;  /* 0x00000000ff028212 */ /* 0x000fca00078e33ff */
[----:B------:R-:W-:-:S05]  /*19b10*/  IMAD R0, R2, R3, R5 ;  /* 0x0000000302007224 */ /* 0x000fca00078e0205 */
[----:B------:R1:W-:Y:S02]  /*19b20*/  STL [R1+0xc8], R0 ;  /* 0x0000c80001007387 */ /* 0x0003e40000100800 */
.L_x_629:
[----:B------:R-:W-:Y:S05]  /*19b30*/  BSYNC B0 ;  /* 0x0000000000007941 */ /* 0x000fea0003800000 */
.L_x_627:
[----:B------:R-:W-:-:S04]  /*19b40*/  LOP3.LUT R2, RZ, R2, RZ, 0x33, !PT ;  /* 0x00000002ff027212 */ /* 0x000fc800078e33ff */
[----:B-1----:R-:W-:-:S05]  /*19b50*/  IADD3 R0, R2, R10, RZ ;  /* 0x0000000a02007210 */ /* 0x002fca0007ffe0ff */
[----:B------:R1:W-:Y:S01]  /*19b60*/  STL [R1+0xc4], R0 ;  /* 0x0000c40001007387 */ /* 0x0003e20000100800 */
[----:B------:R-:W-:Y:S05]  /*19b70*/  BRA `(.L_x_630) ;  /* 0x0000005000007947 */ /* 0x000fea0003800000 */
.L_x_618:
[----:B------:R-:W-:Y:S01]  /*19b80*/  MOV R0, c[0x0][0x53c] ;  /* 0x00014f0000007a02 */ /* 0x000fe20000000f00 */
[----:B------:R2:W-:Y:S04]  /*19b90*/  STL [R1+0xc0], R9 ;  /* 0x0000c00901007387 */ /* 0x0005e80000100800 */
[----:B------:R2:W-:Y:S04]  /*19ba0*/  STL [R1+0xc4], RZ ;  /* 0x0000c4ff01007387 */ /* 0x0005e80000100800 */
[----:B------:R2:W-:Y:S04]  /*19bb0*/  STL [R1+0xc8], RZ ;  /* 0x0000c8ff01007387 */ /* 0x0005e80000100800 */
[----:B------:R2:W-:Y:S02]  /*19bc0*/  STL [R1+0xcc], R0 ;  /* 0x0000cc0001007387 */ /* 0x0005e40000100800 */
.L_x_630:
[----:B------:R-:W-:Y:S05]  /*19bd0*/  BSYNC B1 ;  /* 0x0000000000017941 */ /* 0x000fea0003800000 */
.L_x_616:
        /* <DEDUP_REMOVED lines=9> */
.L_x_611:
[----:B--2---:R-:W2:Y:S02]  /*19c70*/  LDL R0, [R1+0xcc] ;  /* 0x0000cc0001007983 */ /* 0x004ea40000100800 */
[----:B--2---:R-:W-:-:S13]  /*19c80*/  ISETP.GE.AND P0, PT, R0, c[0x0][0x53c], PT ;  /* 0x00014f0000007a0c */ /* 0x004fda0003f06270 */
[----:B-1----:R-:W-:Y:S01]  /*19c90*/  @P0 CALL.REL.NOINC `(.L_x_631) ;  /* 0x0000001000000944 */ /* 0x002fe20003c00000 */
[----:B------:R-:W-:Y:S05]  /*19ca0*/  BRA `(.L_x_632) ;  /* 0xfffe84e000007947 */ /* 0x000fea000383ffff */
.L_x_631:
[----:B------:R-:W-:Y:S05]  /*19cb0*/  EXIT ;  /* 0x000000000000794d */ /* 0x000fea0003800000 */
.L_x_453:
[----:B------:R-:W-:Y:S01]  /*19cc0*/  IMAD.MOV.U32 R0, RZ, RZ, R5 ;  /* 0x000000ffff007224 */ /* 0x000fe200078e0005 */
[----:B------:R-:W-:Y:S02]  /*19cd0*/  MOV R3, 0x1 ;  /* 0x0000000100037802 */ /* 0x000fe40000000f00 */
[----:B------:R-:W-:Y:S02]  /*19ce0*/  MOV R2, 0x19d00 ;  /* 0x00019d0000027802 */ /* 0x000fe40000000f00 */
[----:B------:R-:W-:Y:S05]  /*19cf0*/  CALL.REL.NOINC `($__internal_11_$__cuda_sm70_shflsync_up_p) ;  /* 0x0000306000007944 */ /* 0x000fea0003c00000 */
[----:B------:R-:W-:Y:S01]  /*19d00*/  MOV R0, R4 ;  /* 0x0000000400007202 */ /* 0x000fe20000000f00 */
[----:B------:R-:W-:Y:S05]  /*19d10*/  BRA `(.L_x_633) ;  /* 0xfffe674000007947 */ /* 0x000fea000383ffff */
.L_x_454:
[----:B------:R-:W-:Y:S01]  /*19d20*/  IMAD.MOV.U32 R0, RZ, RZ, R5 ;  /* 0x000000ffff007224 */ /* 0x000fe200078e0005 */
[----:B------:R-:W-:Y:S02]  /*19d30*/  MOV R3, 0x2 ;  /* 0x0000000200037802 */ /* 0x000fe40000000f00 */
[----:B------:R-:W-:Y:S02]  /*19d40*/  MOV R2, 0x19d60 ;  /* 0x00019d6000027802 */ /* 0x000fe40000000f00 */
[----:B------:R-:W-:Y:S05]  /*19d50*/  CALL.REL.NOINC `($__internal_11_$__cuda_sm70_shflsync_up_p) ;  /* 0x0000300000007944 */ /* 0x000fea0003c00000 */
[----:B------:R-:W-:Y:S01]  /*19d60*/  SEL R4, R4, RZ, P4 ;  /* 0x000000ff04047207 */ /* 0x000fe20002000000 */
[----:B------:R-:W-:Y:S01]  /*19d70*/  IMAD.MOV.U32 R3, RZ, RZ, 0x4 ;  /* 0x00000004ff037424 */ /* 0x000fe200078e00ff */
[----:B------:R-:W-:-:S03]  /*19d80*/  MOV R2, 0x19db0 ;  /* 0x00019db000027802 */ /* 0x000fc60000000f00 */
[----:B------:R-:W-:Y:S02]  /*19d90*/  IMAD.IADD R0, R5, 0x1, R4 ;  /* 0x0000000105007824 */ /* 0x000fe400078e0204 */
        /* <DEDUP_REMOVED lines=14> */
[----:B------:R-:W-:Y:S01]  /*19e80*/  IMAD.IADD R4, R0, 0x1, R4 ;  /* 0x0000000100047824 */ /* 0x000fe200078e0204 */
[----:B------:R-:W-:Y:S01]  /*19e90*/  MOV R0, 0x19ee0 ;  /* 0x00019ee000007802 */ /* 0x000fe20000000f00 */
[----:B------:R1:W-:Y:S02]  /*19ea0*/  STL [R1+0x58], R5 ;  /* 0x0000580501007387 */ /* 0x0003e40000100800 */
[----:B------:R-:W-:Y:S02]  /*19eb0*/  IMAD.MOV.U32 R2, RZ, RZ, R4 ;  /* 0x000000ffff027224 */ /* 0x000fe400078e0004 */
[----:B------:R1:W-:Y:S04]  /*19ec0*/  STL [R1+0x54], R0 ;  /* 0x0000540001007387 */ /* 0x0003e80000100800 */
[----:B-1----:R-:W-:Y:S05]  /*19ed0*/  CALL.REL.NOINC `($__internal_10_$__cuda_sm70_shflsync_idx_p) ;  /* 0x00002db000007944 */ /* 0x002fea0003c00000 */
[----:B-----5:R1:W5:Y:S02]  /*19ee0*/  LDL.LU R0, [R1+0x58] ;  /* 0x0000580001007983 */ /* 0x0203640000300800 */
[----:B-1---5:R-:W-:Y:S05]  /*19ef0*/  BRA `(.L_x_634) ;  /* 0xfffe666000007947 */ /* 0x022fea000383ffff */
.L_x_456:
[----:B------:R-:W-:Y:S02]  /*19f00*/  SEL R0, RZ, 0x1, P0 ;  /* 0x00000001ff007807 */ /* 0x000fe40000000000 */
[----:B------:R-:W-:-:S02]  /*19f10*/  MOV R2, 0x19f30 ;  /* 0x00019f3000027802 */ /* 0x000fc40000000f00 */
[----:B------:R-:W-:Y:S05]  /*19f20*/  CALL.REL.NOINC `($__internal_12_$__cuda_sm70_votesync_ballot) ;  /* 0x00002e9000007944 */ /* 0x000fea0003c00000 */
[----:B------:R-:W-:Y:S01]  /*19f30*/  MOV R6, R0 ;  /* 0x0000000000067202 */ /* 0x000fe20000000f00 */
[----:B------:R-:W-:Y:S05]  /*19f40*/  BRA `(.L_x_635) ;  /* 0xfffe66a000007947 */ /* 0x000fea000383ffff */
.L_x_457:
[----:B------:R-:W-:Y:S01]  /*19f50*/  MOV R5, 0x19fc0 ;  /* 0x00019fc000057802 */ /* 0x000fe20000000f00 */
[----:B------:R-:W-:Y:S01]  /*19f60*/  IMAD.MOV.U32 R7, RZ, RZ, 0x1f ;  /* 0x0000001fff077424 */ /* 0x000fe200078e00ff */
[----:B------:R-:W-:Y:S01]  /*19f70*/  MOV R3, R0 ;  /* 0x0000000000037202 */ /* 0x000fe20000000f00 */
[----:B-1----:R-:W-:-:S02]  /*19f80*/  IMAD.MOV.U32 R2, RZ, RZ, R9 ;  /* 0x000000ffff027224 */ /* 0x002fc400078e0009 */
[----:B------:R1:W-:Y:S04]  /*19f90*/  STL [R1+0x54], R5 ;  /* 0x0000540501007387 */ /* 0x0003e80000100800 */
[----:B------:R1:W-:Y:S02]  /*19fa0*/  STL [R1+0x58], R7 ;  /* 0x0000580701007387 */ /* 0x0003e40000100800 */
[----:B-1----:R-:W-:Y:S05]  /*19fb0*/  CALL.REL.NOINC `($__internal_10_$__cuda_sm70_shflsync_idx_p) ;  /* 0x00002cd000007944 */ /* 0x002fea0003c00000 */
[----:B------:R-:W-:Y:S01]  /*19fc0*/  IMAD.MOV.U32 R2, RZ, RZ, R8 ;  /* 0x000000ffff027224 */ /* 0x000fe200078e0008 */
[----:B------:R-:W-:Y:S01]  /*19fd0*/  MOV R7, 0x1a050 ;  /* 0x0001a05000077802 */ /* 0x000fe20000000f00 */
[----:B------:R1:W5:Y:S01]  /*19fe0*/  LDL.LU R12, [R1+0x58] ;  /* 0x00005800010c7983 */ /* 0x0003620000300800 */
[----:B------:R-:W-:Y:S01]  /*19ff0*/  MOV R8, 0x1f ;  /* 0x0000001f00087802 */ /* 0x000fe20000000f00 */
[----:B------:R-:W-:Y:S01]  /*1a000*/  IMAD.MOV.U32 R5, RZ, RZ, RZ ;  /* 0x000000ffff057224 */ /* 0x000fe200078e00ff */
[----:B-----5:R-:W-:Y:S01]  /*1a010*/  MOV R3, R0 ;  /* 0x0000000000037202 */ /* 0x020fe20000000f00 */
[----:B------:R1:W-:Y:S04]  /*1a020*/  STL [R1+0x54], R7 ;  /* 0x0000540701007387 */ /* 0x0003e80000100800 */
[----:B------:R1:W-:Y:S02]  /*1a030*/  STL [R1+0x58], R8 ;  /* 0x0000580801007387 */ /* 0x0003e40000100800 */
[----:B-1----:R-:W-:Y:S05]  /*1a040*/  CALL.REL.NOINC `($__internal_10_$__cuda_sm70_shflsync_idx_p) ;  /* 0x00002c4000007944 */ /* 0x002fea0003c00000 */
[----:B------:R1:W5:Y:S02]  /*1a050*/  LDL.LU R9, [R1+0x58] ;  /* 0x0000580001097983 */ /* 0x0003640000300800 */
[----:B-1---5:R-:W-:Y:S05]  /*1a060*/  BRA `(.L_x_636) ;  /* 0xfffe65f000007947 */ /* 0x022fea000383ffff */
.L_x_460:
[----:B------:R-:W-:Y:S01]  /*1a070*/  MOV R3, R0 ;  /* 0x0000000000037202 */ /* 0x000fe20000000f00 */
[----:B-1----:R-:W-:Y:S01]  /*1a080*/  IMAD.MOV.U32 R2, RZ, RZ, R4 ;  /* 0x000000ffff027224 */ /* 0x002fe200078e0004 */
[----:B------:R-:W-:Y:S01]  /*1a090*/  MOV R0, 0x1a0e0 ;  /* 0x0001a0e000007802 */ /* 0x000fe20000000f00 */
[----:B------:R-:W-:-:S04]  /*1a0a0*/  IMAD.MOV.U32 R4, RZ, RZ, 0x1f ;  /* 0x0000001fff047424 */ /* 0x000fc800078e00ff */
[----:B------:R1:W-:Y:S04]  /*1a0b0*/  STL [R1+0x54], R0 ;  /* 0x0000540001007387 */ /* 0x0003e80000100800 */
[----:B------:R1:W-:Y:S02]  /*1a0c0*/  STL [R1+0x58], R4 ;  /* 0x0000580401007387 */ /* 0x0003e40000100800 */
[----:B-1-34-:R-:W-:Y:S05]  /*1a0d0*/  CALL.REL.NOINC `($__internal_10_$__cuda_sm70_shflsync_idx_p) ;  /* 0x00002bb000007944 */ /* 0x01afea0003c00000 */
[----:B------:R1:W5:Y:S02]  /*1a0e0*/  LDL.LU R5, [R1+0x58] ;  /* 0x0000580001057983 */ /* 0x0003640000300800 */
[----:B-1---5:R-:W-:Y:S05]  /*1a0f0*/  BRA `(.L_x_459) ;  /* 0xfffe65c000007947 */ /* 0x022fea000383ffff */
.L_x_481:
[----:B------:R-:W-:Y:S01]  /*1a100*/  MOV R4, 0x1a170 ;  /* 0x0001a17000047802 */ /* 0x000fe20000000f00 */
[----:B------:R-:W-:Y:S01]  /*1a110*/  IMAD.MOV.U32 R5, RZ, RZ, 0x181f ;  /* 0x0000181fff057424 */ /* 0x000fe200078e00ff */
[----:B-1----:R-:W-:Y:S01]  /*1a120*/  MOV R3, 0x1 ;  /* 0x0000000100037802 */ /* 0x002fe20000000f00 */
[----:B------:R-:W-:Y:S02]  /*1a130*/  IMAD.MOV.U32 R2, RZ, RZ, R8 ;  /* 0x000000ffff027224 */ /* 0x000fe400078e0008 */
[----:B------:R1:W-:Y:S04]  /*1a140*/  STL [R1+0x54], R4 ;  /* 0x0000540401007387 */ /* 0x0003e80000100800 */
[----:B------:R1:W-:Y:S02]  /*1a150*/  STL [R1+0x58], R5 ;  /* 0x0000580501007387 */ /* 0x0003e40000100800 */
[----:B-1----:R-:W-:Y:S05]  /*1a160*/  CALL.REL.NOINC `($__internal_10_$__cuda_sm70_shflsync_idx_p) ;  /* 0x00002b2000007944 */ /* 0x002fea0003c00000 */
[----:B------:R-:W-:Y:S01]  /*1a170*/  MOV R5, 0x1a1f0 ;  /* 0x0001a1f000057802 */ /* 0x000fe20000000f00 */
[----:B------:R-:W-:Y:S01]  /*1a180*/  IMAD.MOV.U32 R6, RZ, RZ, 0x181f ;  /* 0x0000181fff067424 */ /* 0x000fe200078e00ff */
[----:B-----5:R1:W5:Y:S01]  /*1a190*/  LDL.LU R4, [R1+0x58] ;  /* 0x0000580001047983 */ /* 0x0203620000300800 */
[----:B------:R-:W-:Y:S01]  /*1a1a0*/  IMAD.MOV.U32 R2, RZ, RZ, R11 ;  /* 0x000000ffff027224 */ /* 0x000fe200078e000b */
[----:B------:R-:W-:-:S02]  /*1a1b0*/  MOV R3, 0x1 ;  /* 0x0000000100037802 */ /* 0x000fc40000000f00 */
[----:B------:R1:W-:Y:S04]  /*1a1c0*/  STL [R1+0x54], R5 ;  /* 0x0000540501007387 */ /* 0x0003e80000100800 */
[----:B------:R1:W-:Y:S02]  /*1a1d0*/  STL [R1+0x58], R6 ;  /* 0x0000580601007387 */ /* 0x0003e40000100800 */
[----:B-1---5:R-:W-:Y:S05]  /*1a1e0*/  CALL.REL.NOINC `($__internal_10_$__cuda_sm70_shflsync_idx_p) ;  /* 0x00002aa000007944 */ /* 0x022fea0003c00000 */
[----:B------:R1:W5:Y:S02]  /*1a1f0*/  LDL.LU R2, [R1+0x58] ;  /* 0x0000580001027983 */ /* 0x0003640000300800 */
[----:B-1---5:R-:W-:Y:S05]  /*1a200*/  BRA `(.L_x_637) ;  /* 0xfffea31000007947 */ /* 0x022fea000383ffff */
.L_x_484:
[----:B------:R-:W-:Y:S01]  /*1a210*/  MOV R0, 0x1a280 ;  /* 0x0001a28000007802 */ /* 0x000fe20000000f00 */
[----:B------:R-:W-:Y:S01]  /*1a220*/  IMAD.MOV.U32 R4, RZ, RZ, 0x181f ;  /* 0x0000181fff047424 */ /* 0x000fe200078e00ff */
[----:B------:R-:W-:Y:S01]  /*1a230*/  MOV R3, RZ ;  /* 0x000000ff00037202 */ /* 0x000fe20000000f00 */
[----:B------:R-:W-:Y:S02]  /*1a240*/  IMAD.MOV.U32 R2, RZ, RZ, R5 ;  /* 0x000000ffff027224 */ /* 0x000fe400078e0005 */
[----:B------:R2:W-:Y:S04]  /*1a250*/  STL [R1+0x54], R0 ;  /* 0x0000540001007387 */ /* 0x0005e80000100800 */
[----:B------:R2:W-:Y:S02]  /*1a260*/  STL [R1+0x58], R4 ;  /* 0x0000580401007387 */ /* 0x0005e40000100800 */
[----:B-12---:R-:W-:Y:S05]  /*1a270*/  CALL.REL.NOINC `($__internal_10_$__cuda_sm70_shflsync_idx_p) ;  /* 0x00002a1000007944 */ /* 0x006fea0003c00000 */
[----:B-----5:R1:W5:Y:S02]  /*1a280*/  LDL.LU R4, [R1+0x58] ;  /* 0x0000580001047983 */ /* 0x0203640000300800 */
[----:B-1---5:R-:W-:Y:S05]  /*1a290*/  BRA `(.L_x_638) ;  /* 0xfffeb4d000007947 */ /* 0x022fea000383ffff */
.L_x_485:
[----:B------:R-:W-:Y:S01]  /*1a2a0*/  MOV R0, 0x1a310 ;  /* 0x0001a31000007802 */ /* 0x000fe20000000f00 */
[----:B------:R-:W-:Y:S01]  /*1a2b0*/  IMAD.MOV.U32 R8, RZ, RZ, 0x181f ;  /* 0x0000181fff087424 */ /* 0x000fe200078e00ff */
[----:B------:R-:W-:Y:S01]  /*1a2c0*/  MOV R3, RZ ;  /* 0x000000ff00037202 */ /* 0x000fe20000000f00 */
[----:B------:R-:W-:-:S02]  /*1a2d0*/  IMAD.MOV.U32 R2, RZ, RZ, R6 ;  /* 0x000000ffff027224 */ /* 0x000fc400078e0006 */
[----:B------:R4:W-:Y:S04]  /*1a2e0*/  STL [R1+0x54], R0 ;  /* 0x0000540001007387 */ /* 0x0009e80000100800 */
[----:B------:R4:W-:Y:S02]  /*1a2f0*/  STL [R1+0x58], R8 ;  /* 0x0000580801007387 */ /* 0x0009e40000100800 */
[----:B-1234-:R-:W-:Y:S05]  /*1a300*/  CALL.REL.NOINC `($__internal_10_$__cuda_sm70_shflsync_idx_p) ;  /* 0x0000298000007944 */ /* 0x01efea0003c00000 */
[----:B-----5:R1:W5:Y:S02]  /*1a310*/  LDL.LU R0, [R1+0x58] ;  /* 0x0000580001007983 */ /* 0x0203640000300800 */
[----:B-1---5:R-:W-:Y:S05]  /*1a320*/  BRA `(.L_x_639) ;  /* 0xfffeb46000007947 */ /* 0x022fea000383ffff */
.L_x_488:
[----:B-1----:R-:W-:Y:S01]  /*1a330*/  MOV R0, 0x1a3a0 ;  /* 0x0001a3a000007802 */ /* 0x002fe20000000f00 */
[----:B---3--:R-:W-:Y:S01]  /*1a340*/  IMAD.MOV.U32 R4, RZ, RZ, 0x181f ;  /* 0x0000181fff047424 */ /* 0x008fe200078e00ff */
[----:B------:R-:W-:Y:S01]  /*1a350*/  MOV R3, 0x1 ;  /* 0x0000000100037802 */ /* 0x000fe20000000f00 */
[----:B------:R-:W-:Y:S02]  /*1a360*/  IMAD.MOV.U32 R2, RZ, RZ, R5 ;  /* 0x000000ffff027224 */ /* 0x000fe400078e0005 */
[----:B------:R1:W-:Y:S04]  /*1a370*/  STL [R1+0x54], R0 ;  /* 0x0000540001007387 */ /* 0x0003e80000100800 */
[----:B------:R1:W-:Y:S02]  /*1a380*/  STL [R1+0x58], R4 ;  /* 0x0000580401007387 */ /* 0x0003e40000100800 */
[----:B-12-4-:R-:W-:Y:S05]  /*1a390*/  CALL.REL.NOINC `($__internal_10_$__cuda_sm70_shflsync_idx_p) ;  /* 0x000028f000007944 */ /* 0x016fea0003c00000 */
[----:B-----5:R-:W-:Y:S01]  /*1a3a0*/  MOV R0, 0x1a420 ;  /* 0x0001a42000007802 */ /* 0x020fe20000000f00 */
[----:B------:R-:W-:Y:S01]  /*1a3b0*/  IMAD.MOV.U32 R5, RZ, RZ, 0x181f ;  /* 0x0000181fff057424 */ /* 0x000fe200078e00ff */
[----:B------:R1:W5:Y:S01]  /*1a3c0*/  LDL.LU R4, [R1+0x58] ;  /* 0x0000580001047983 */ /* 0x0003620000300800 */
[----:B------:R-:W-:Y:S01]  /*1a3d0*/  IMAD.MOV.U32 R2, RZ, RZ, R6 ;  /* 0x000000ffff027224 */ /* 0x000fe200078e0006 */
[----:B------:R-:W-:-:S02]  /*1a3e0*/  MOV R3, 0x1 ;  /* 0x0000000100037802 */ /* 0x000fc40000000f00 */
[----:B------:R1:W-:Y:S04]  /*1a3f0*/  STL [R1+0x54], R0 ;  /* 0x0000540001007387 */ /* 0x0003e80000100800 */
[----:B------:R1:W-:Y:S02]  /*1a400*/  STL [R1+0x58], R5 ;  /* 0x0000580501007387 */ /* 0x0003e40000100800 */
[----:B-1---5:R-:W-:Y:S05]  /*1a410*/  CALL.REL.NOINC `($__internal_10_$__cuda_sm70_shflsync_idx_p) ;  /* 0x0000287000007944 */ /* 0x022fea0003c00000 */
[----:B-----5:R1:W5:Y:S02]  /*1a420*/  LDL.LU R0, [R1+0x58] ;  /* 0x0000580001007983 */ /* 0x0203640000300800 */
[----:B-1---5:R-:W-:Y:S05]  /*1a430*/  BRA `(.L_x_640) ;  /* 0xfffeb5c000007947 */ /* 0x022fea000383ffff */
.L_x_489:
[----:B------:R-:W-:Y:S01]  /*1a440*/  MOV R0, 0x1a4b0 ;  /* 0x0001a4b000007802 */ /* 0x000fe20000000f00 */
[----:B------:R-:W-:Y:S01]  /*1a450*/  IMAD.MOV.U32 R9, RZ, RZ, 0x1c1f ;  /* 0x00001c1fff097424 */ /* 0x000fe200078e00ff */
[----:B------:R-:W-:Y:S01]  /*1a460*/  MOV R3, RZ ;  /* 0x000000ff00037202 */ /* 0x000fe20000000f00 */
[----:B------:R-:W-:Y:S02]  /*1a470*/  IMAD.MOV.U32 R2, RZ, RZ, R4 ;  /* 0x000000ffff027224 */ /* 0x000fe400078e0004 */
[----:B------:R1:W-:Y:S04]  /*1a480*/  STL [R1+0x54], R0 ;  /* 0x0000540001007387 */ /* 0x0003e80000100800 */
[----:B------:R1:W-:Y:S02]  /*1a490*/  STL [R1+0x58], R9 ;  /* 0x0000580901007387 */ /* 0x0003e40000100800 */
[----:B-1----:R-:W-:Y:S05]  /*1a4a0*/  CALL.REL.NOINC `($__internal_10_$__cuda_sm70_shflsync_idx_p) ;  /* 0x000027e000007944 */ /* 0x002fea0003c00000 */
[----:B------:R1:W5:Y:S02]  /*1a4b0*/  LDL.LU R3, [R1+0x58] ;  /* 0x0000580001037983 */ /* 0x0003640000300800 */
[----:B-1---5:R-:W-:Y:S05]  /*1a4c0*/  BRA `(.L_x_641) ;  /* 0xfffeb8a000007947 */ /* 0x022fea000383ffff */
.L_x_494:
[----:B------:R-:W-:Y:S01]  /*1a4d0*/  IMAD.MOV.U32 R2, RZ, RZ, R4 ;  /* 0x000000ffff027224 */ /* 0x000fe200078e0004 */
[----:B------:R-:W-:Y:S01]  /*1a4e0*/  MOV R0, 0x1a540 ;  /* 0x0001a54000007802 */ /* 0x000fe20000000f00 */
[----:B-1----:R-:W-:Y:S01]  /*1a4f0*/  IMAD.MOV.U32 R4, RZ, RZ, 0x1c1f ;  /* 0x00001c1fff047424 */ /* 0x002fe200078e00ff */
[----:B--2---:R-:W-:-:S03]  /*1a500*/  MOV R3, 0x1 ;  /* 0x0000000100037802 */ /* 0x004fc60000000f00 */
[----:B------:R1:W-:Y:S04]  /*1a510*/  STL [R1+0x54], R0 ;  /* 0x0000540001007387 */ /* 0x0003e80000100800 */
[----:B------:R1:W-:Y:S02]  /*1a520*/  STL [R1+0x58], R4 ;  /* 0x0000580401007387 */ /* 0x0003e40000100800 */
[----:B-1----:R-:W-:Y:S05]  /*1a530*/  CALL.REL.NOINC `($__internal_10_$__cuda_sm70_shflsync_idx_p) ;  /* 0x0000275000007944 */ /* 0x002fea0003c00000 */
[----:B------:R1:W5:Y:S02]  /*1a540*/  LDL.LU R3, [R1+0x58] ;  /* 0x0000580001037983 */ /* 0x0003640000300800 */
[----:B-1---5:R-:W-:Y:S05]  /*1a550*/  BRA `(.L_x_642) ;  /* 0xfffebdd000007947 */ /* 0x022fea000383ffff */
.L_x_499:
[----:B------:R-:W-:Y:S02]  /*1a560*/  MOV R0, 0x2 ;  /* 0x0000000200007802 */ /* 0x000fe40000000f00 */
[----:B------:R-:W-:Y:S02]  /*1a570*/  MOV R2, 0x1a590 ;  /* 0x0001a59000027802 */ /* 0x000fe40000000f00 */
[----:B------:R-:W-:Y:S05]  /*1a580*/  CALL.REL.NOINC `($__internal_9_$__cuda_sm70_shflsync_bfly_p) ;  /* 0x0000268000007944 */ /* 0x000fea0003c00000 */
[----:B-1---5:R-:W-:Y:S05]  /*1a590*/  BRA `(.L_x_643) ;  /* 0xfffec38000007947 */ /* 0x022fea000383ffff */
.L_x_500:
[----:B------:R-:W-:Y:S02]  /*1a5a0*/  MOV R0, 0x1 ;  /* 0x0000000100007802 */ /* 0x000fe40000000f00 */
[----:B------:R-:W-:-:S02]  /*1a5b0*/  MOV R2, 0x1a5d0 ;  /* 0x0001a5d000027802 */ /* 0x000fc40000000f00 */
[----:B------:R-:W-:Y:S05]  /*1a5c0*/  CALL.REL.NOINC `($__internal_9_$__cuda_sm70_shflsync_bfly_p) ;  /* 0x0000264000007944 */ /* 0x000fea0003c00000 */
[----:B------:R-:W-:Y:S01]  /*1a5d0*/  FMNMX.FTZ R133, R4, R0, !PT ;  /* 0x0000000004857209 */ /* 0x000fe20007810000 */
[----:B-----5:R-:W-:Y:S01]  /*1a5e0*/  IMAD.MOV.U32 R4, RZ, RZ, R5 ;  /* 0x000000ffff047224 */ /* 0x020fe200078e0005 */
[----:B------:R-:W-:Y:S01]  /*1a5f0*/  MOV R2, 0x1a620 ;  /* 0x0001a62000027802 */ /* 0x000fe20000000f00 */
[----:B------:R-:W-:-:S02]  /*1a600*/  IMAD.MOV.U32 R0, RZ, RZ, 0x2 ;  /* 0x00000002ff007424 */ /* 0x000fc400078e00ff */
[----:B-1----:R-:W-:Y:S05]  /*1a610*/  CALL.REL.NOINC `($__internal_9_$__cuda_sm70_shflsync_bfly_p) ;  /* 0x000025f000007944 */ /* 0x002fea0003c00000 */
[----:B-----5:R-:W-:Y:S01]  /*1a620*/  FMNMX.FTZ R5, R5, R0, !PT ;  /* 0x0000000005057209 */ /* 0x020fe20007810000 */
[----:B------:R-:W-:Y:S01]  /*1a630*/  IMAD.MOV.U32 R0, RZ, RZ, 0x1 ;  /* 0x00000001ff007424 */ /* 0x000fe200078e00ff */
[----:B------:R-:W-:-:S03]  /*1a640*/  MOV R2, 0x1a670 ;  /* 0x0001a67000027802 */ /* 0x000fc60000000f00 */
[----:B------:R-:W-:Y:S02]  /*1a650*/  IMAD.MOV.U32 R4, RZ, RZ, R5 ;  /* 0x000000ffff047224 */ /* 0x000fe400078e0005 */
[----:B-1----:R-:W-:Y:S05]  /*1a660*/  CALL.REL.NOINC `($__internal_9_$__cuda_sm70_shflsync_bfly_p) ;  /* 0x000025a000007944 */ /* 0x002fea0003c00000 */
[----:B------:R-:W-:Y:S01]  /*1a670*/  MOV R3, R0 ;  /* 0x0000000000037202 */ /* 0x000fe20000000f00 */
[----:B-1---5:R-:W-:Y:S05]  /*1a680*/  BRA `(.L_x_644) ;  /* 0xfffec30000007947 */ /* 0x022fea000383ffff */
.L_x_508:
        /* <DEDUP_REMOVED lines=8> */
[----:B-1---5:R-:W-:-:S05]  /*1a710*/  BRA `(.L_x_645) ;  /* 0xfffeda8000007947 */ /* 0x022fca000383ffff */
.L_x_509:
[----:B------:R-:W-:Y:S01]  /*1a720*/  MOV R0, 0x1a790 ;  /* 0x0001a79000007802 */ /* 0x000fe20000000f00 */
[----:B------:R-:W-:Y:S01]  /*1a730*/  IMAD.MOV.U32 R6, RZ, RZ, 0x181f ;  /* 0x0000181fff067424 */ /* 0x000fe200078e00ff */
[----:B------:R-:W-:Y:S01]  /*1a740*/  MOV R3, RZ ;  /* 0x000000ff00037202 */ /* 0x000fe20000000f00 */
[----:B------:R-:W-:Y:S02]  /*1a750*/  IMAD.MOV.U32 R2, RZ, RZ, R12 ;  /* 0x000000ffff027224 */ /* 0x000fe400078e000c */
[----:B------:R4:W-:Y:S04]  /*1a760*/  STL [R1+0x54], R0 ;  /* 0x0000540001007387 */ /* 0x0009e80000100800 */
[----:B------:R4:W-:Y:S02]  /*1a770*/  STL [R1+0x58], R6 ;  /* 0x0000580601007387 */ /* 0x0009e40000100800 */
[----:B-1234-:R-:W-:Y:S05]  /*1a780*/  CALL.REL.NOINC `($__internal_10_$__cuda_sm70_shflsync_idx_p) ;  /* 0x0000250000007944 */ /* 0x01efea0003c00000 */
[----:B-----5:R1:W5:Y:S02]  /*1a790*/  LDL.LU R0, [R1+0x58] ;  /* 0x0000580001007983 */ /* 0x0203640000300800 */
[----:B-1---5:R-:W-:-:S05]  /*1a7a0*/  BRA `(.L_x_646) ;  /* 0xfffeda1000007947 */ /* 0x022fca000383ffff */
.L_x_510:
[----:B------:R-:W-:Y:S01]  /*1a7b0*/  MOV R0, 0x1a820 ;  /* 0x0001a82000007802 */ /* 0x000fe20000000f00 */
[----:B------:R-:W-:Y:S01]  /*1a7c0*/  IMAD.MOV.U32 R4, RZ, RZ, 0x181f ;  /* 0x0000181fff047424 */ /* 0x000fe200078e00ff */
[----:B--2---:R-:W-:Y:S01]  /*1a7d0*/  MOV R3, 0x1 ;  /* 0x0000000100037802 */ /* 0x004fe20000000f00 */
[----:B------:R-:W-:Y:S02]  /*1a7e0*/  IMAD.MOV.U32 R2, RZ, RZ, R5 ;  /* 0x000000ffff027224 */ /* 0x000fe400078e0005 */
[----:B------:R2:W-:Y:S04]  /*1a7f0*/  STL [R1+0x54], R0 ;  /* 0x0000540001007387 */ /* 0x0005e80000100800 */
[----:B------:R2:W-:Y:S02]  /*1a800*/  STL [R1+0x58], R4 ;  /* 0x0000580401007387 */ /* 0x0005e40000100800 */
[----:B-12---:R-:W-:Y:S05]  /*1a810*/  CALL.REL.NOINC `($__internal_10_$__cuda_sm70_shflsync_idx_p) ;  /* 0x0000247000007944 */ /* 0x006fea0003c00000 */
[----:B-----5:R1:W5:Y:S01]  /*1a820*/  LDL.LU R4, [R1+0x58] ;  /* 0x0000580001047983 */ /* 0x0203620000300800 */
[----:B------:R-:W-:Y:S01]  /*1a830*/  MOV R0, 0x1a8a0 ;  /* 0x0001a8a000007802 */ /* 0x000fe20000000f00 */
[----:B------:R-:W-:Y:S01]  /*1a840*/  IMAD.MOV.U32 R5, RZ, RZ, 0x181f ;  /* 0x0000181fff057424 */ /* 0x000fe200078e00ff */
[----:B------:R-:W-:Y:S01]  /*1a850*/  MOV R3, 0x1 ;  /* 0x0000000100037802 */ /* 0x000fe20000000f00 */
[----:B------:R-:W-:Y:S02]  /*1a860*/  IMAD.MOV.U32 R2, RZ, RZ, R12 ;  /* 0x000000ffff027224 */ /* 0x000fe400078e000c */
[----:B------:R1:W-:Y:S04]  /*1a870*/  STL [R1+0x54], R0 ;  /* 0x0000540001007387 */ /* 0x0003e80000100800 */
[----:B------:R1:W-:Y:S02]  /*1a880*/  STL [R1+0x58], R5 ;  /* 0x0000580501007387 */ /* 0x0003e40000100800 */
[----:B-1---5:R-:W-:Y:S05]  /*1a890*/  CALL.REL.NOINC `($__internal_10_$__cuda_sm70_shflsync_idx_p) ;  /* 0x000023f000007944 */ /* 0x022fea0003c00000 */
[----:B-----5:R1:W5:Y:S02]  /*1a8a0*/  LDL.LU R0, [R1+0x58] ;  /* 0x0000580001007983 */ /* 0x0203640000300800 */
[----:B-1---5:R-:W-:-:S05]  /*1a8b0*/  BRA `(.L_x_647) ;  /* 0xfffedb6000007947 */ /* 0x022fca000383ffff */
.L_x_513:
[----:B------:R-:W-:Y:S01]  /*1a8c0*/  MOV R0, 0x1a930 ;  /* 0x0001a93000007802 */ /* 0x000fe20000000f00 */
[----:B------:R-:W-:Y:S01]  /*1a8d0*/  IMAD.MOV.U32 R4, RZ, RZ, 0x181f ;  /* 0x0000181fff047424 */ /* 0x000fe200078e00ff */
[----:B------:R-:W-:Y:S01]  /*1a8e0*/  MOV R3, RZ ;  /* 0x000000ff00037202 */ /* 0x000fe20000000f00 */
[----:B------:R-:W-:Y:S02]  /*1a8f0*/  IMAD.MOV.U32 R2, RZ, RZ, R8 ;  /* 0x000000ffff027224 */ /* 0x000fe400078e0008 */
[----:B------:R1:W-:Y:S04]  /*1a900*/  STL [R1+0x54], R0 ;  /* 0x0000540001007387 */ /* 0x0003e80000100800 */
[----:B------:R1:W-:Y:S02]  /*1a910*/  STL [R1+0x58], R4 ;  /* 0x0000580401007387 */ /* 0x0003e40000100800 */
[----:B-1----:R-:W-:Y:S05]  /*1a920*/  CALL.REL.NOINC `($__internal_10_$__cuda_sm70_shflsync_idx_p) ;  /* 0x0000236000007944 */ /* 0x002fea0003c00000 */
[----:B-----5:R1:W5:Y:S02]  /*1a930*/  LDL.LU R4, [R1+0x58] ;  /* 0x0000580001047983 */ /* 0x0203640000300800 */
[----:B-1---5:R-:W-:-:S05]  /*1a940*/  BRA `(.L_x_648) ;  /* 0xfffeebc000007947 */ /* 0x022fca000383ffff */
.L_x_514:
[----:B------:R-:W-:Y:S01]  /*1a950*/  MOV R0, 0x1a9c0 ;  /* 0x0001a9c000007802 */ /* 0x000fe20000000f00 */
[----:B------:R-:W-:Y:S01]  /*1a960*/  IMAD.MOV.U32 R6, RZ, RZ, 0x181f ;  /* 0x0000181fff067424 */ /* 0x000fe200078e00ff */
[----:B------:R-:W-:Y:S01]  /*1a970*/  MOV R3, RZ ;  /* 0x000000ff00037202 */ /* 0x000fe20000000f00 */
[----:B------:R-:W-:Y:S02]  /*1a980*/  IMAD.MOV.U32 R2, RZ, RZ, R9 ;  /* 0x000000ffff027224 */ /* 0x000fe400078e0009 */
[----:B------:R3:W-:Y:S04]  /*1a990*/  STL [R1+0x54], R0 ;  /* 0x0000540001007387 */ /* 0x0007e80000100800 */
[----:B------:R3:W-:Y:S02]  /*1a9a0*/  STL [R1+0x58], R6 ;  /* 0x0000580601007387 */ /* 0x0007e40000100800 */
[----:B-123--:R-:W-:Y:S05]  /*1a9b0*/  CALL.REL.NOINC `($__internal_10_$__cuda_sm70_shflsync_idx_p) ;  /* 0x000022d000007944 */ /* 0x00efea0003c00000 */
[----:B-----5:R1:W5:Y:S02]  /*1a9c0*/  LDL.LU R0, [R1+0x58] ;  /* 0x0000580001007983 */ /* 0x0203640000300800 */
[----:B-1---5:R-:W-:-:S05]  /*1a9d0*/  BRA `(.L_x_649) ;  /* 0xfffeeb5000007947 */ /* 0x022fca000383ffff */
.L_x_515:
        /* <DEDUP_REMOVED lines=17> */
.L_x_516:
        /* <DEDUP_REMOVED lines=9> */
.L_x_521:
[----:B--2---:R-:W-:Y:S01]  /*1ab80*/  MOV R4, 0x1abf0 ;  /* 0x0001abf000047802 */ /* 0x004fe20000000f00 */
[----:B------:R-:W-:Y:S01]  /*1ab90*/  IMAD.MOV.U32 R2, RZ, RZ, R5 ;  /* 0x000000ffff027224 */ /* 0x000fe200078e0005 */
[----:B------:R-:W-:Y:S01]  /*1aba0*/  MOV R3, 0x1 ;  /* 0x0000000100037802 */ /* 0x000fe20000000f00 */
[----:B-1----:R-:W-:Y:S02]  /*1abb0*/  IMAD.MOV.U32 R5, RZ, RZ, 0x1c1f ;  /* 0x00001c1fff057424 */ /* 0x002fe400078e00ff */
[----:B------:R1:W-:Y:S04]  /*1abc0*/  STL [R1+0x54], R4 ;  /* 0x0000540401007387 */ /* 0x0003e80000100800 */
[----:B------:R1:W-:Y:S02]  /*1abd0*/  STL [R1+0x58], R5 ;  /* 0x0000580501007387 */ /* 0x0003e40000100800 */
[----:B-1----:R-:W-:Y:S05]  /*1abe0*/  CALL.REL.NOINC `($__internal_10_$__cuda_sm70_shflsync_idx_p) ;  /* 0x000020a000007944 */ /* 0x002fea0003c00000 */
[----:B-----5:R1:W5:Y:S02]  /*1abf0*/  LDL.LU R4, [R1+0x58] ;  /* 0x0000580001047983 */ /* 0x0203640000300800 */
[----:B-1---5:R-:W-:-:S05]  /*1ac00*/  BRA `(.L_x_652) ;  /* 0xfffef54000007947 */ /* 0x022fca000383ffff */
.L_x_526:
[----:B------:R-:W-:Y:S02]  /*1ac10*/  MOV R0, 0x2 ;  /* 0x0000000200007802 */ /* 0x000fe40000000f00 */
[----:B------:R-:W-:Y:S02]  /*1ac20*/  MOV R2, 0x1ac40 ;  /* 0x0001ac4000027802 */ /* 0x000fe40000000f00 */
[----:B------:R-:W-:Y:S05]  /*1ac30*/  CALL.REL.NOINC `($__internal_9_$__cuda_sm70_shflsync_bfly_p) ;  /* 0x00001fd000007944 */ /* 0x000fea0003c00000 */
[----:B-1---5:R-:W-:-:S05]  /*1ac40*/  BRA `(.L_x_653) ;  /* 0xfffefbb000007947 */ /* 0x022fca000383ffff */
.L_x_527:
[----:B------:R-:W-:Y:S02]  /*1ac50*/  MOV R0, 0x1 ;  /* 0x0000000100007802 */ /* 0x000fe40000000f00 */
[----:B------:R-:W-:Y:S02]  /*1ac60*/  MOV R2, 0x1ac80 ;  /* 0x0001ac8000027802 */ /* 0x000fe40000000f00 */
[----:B------:R-:W-:Y:S05]  /*1ac70*/  CALL.REL.NOINC `($__internal_9_$__cuda_sm70_shflsync_bfly_p) ;  /* 0x00001f9000007944 */ /* 0x000fea0003c00000 */
[----:B------:R-:W-:Y:S01]  /*1ac80*/  FMNMX.FTZ R133, R4, R0, !PT ;  /* 0x0000000004857209 */ /* 0x000fe20007810000 */
[----:B-----5:R-:W-:Y:S01]  /*1ac90*/  IMAD.MOV.U32 R4, RZ, RZ, R5 ;  /* 0x000000ffff047224 */ /* 0x020fe200078e0005 */
[----:B------:R-:W-:Y:S01]  /*1aca0*/  MOV R2, 0x1acd0 ;  /* 0x0001acd000027802 */ /* 0x000fe20000000f00 */
[----:B------:R-:W-:Y:S02]  /*1acb0*/  IMAD.MOV.U32 R0, RZ, RZ, 0x2 ;  /* 0x00000002ff007424 */ /* 0x000fe400078e00ff */
[----:B-1----:R-:W-:Y:S05]  /*1acc0*/  CALL.REL.NOINC `($__internal_9_$__cuda_sm70_shflsync_bfly_p) ;  /* 0x00001f4000007944 */ /* 0x002fea0003c00000 */
[----:B-----5:R-:W-:Y:S01]  /*1acd0*/  FMNMX.FTZ R4, R5, R0, !PT ;  /* 0x0000000005047209 */ /* 0x020fe20007810000 */
[----:B------:R-:W-:Y:S01]  /*1ace0*/  IMAD.MOV.U32 R0, RZ, RZ, 0x1 ;  /* 0x00000001ff007424 */ /* 0x000fe200078e00ff */
[----:B------:R-:W-:Y:S02]  /*1acf0*/  MOV R2, 0x1ad10 ;  /* 0x0001ad1000027802 */ /* 0x000fe40000000f00 */
[----:B-1----:R-:W-:Y:S05]  /*1ad00*/  CALL.REL.NOINC `($__internal_9_$__cuda_sm70_shflsync_bfly_p) ;  /* 0x00001f0000007944 */ /* 0x002fea0003c00000 */
[----:B-1---5:R-:W-:-:S05]  /*1ad10*/  BRA `(.L_x_654) ;  /* 0xfffefb5000007947 */ /* 0x022fca000383ffff */
.L_x_536:
        /* <DEDUP_REMOVED lines=9> */
.L_x_537:
        /* <DEDUP_REMOVED lines=9> */
.L_x_538:
        /* <DEDUP_REMOVED lines=17> */
.L_x_541:
        /* <DEDUP_REMOVED lines=9> */
.L_x_542:
        /* <DEDUP_REMOVED lines=9> */
.L_x_543:
        /* <DEDUP_REMOVED lines=17> */
.L_x_544:
[----:B------:R-:W-:Y:S02]  /*1b180*/  MOV R0, 0x2 ;  /* 0x0000000200007802 */ /* 0x000fe40000000f00 */
[----:B------:R-:W-:Y:S02]  /*1b190*/  MOV R2, 0x1b1b0 ;  /* 0x0001b1b000027802 */ /* 0x000fe40000000f00 */
[----:B------:R-:W-:Y:S05]  /*1b1a0*/  CALL.REL.NOINC `($__internal_9_$__cuda_sm70_shflsync_bfly_p) ;  /* 0x00001a6000007944 */ /* 0x000fea0003c00000 */
[----:B-1---5:R-:W-:-:S05]  /*1b1b0*/  BRA `(.L_x_661) ;  /* 0xffff2ee000007947 */ /* 0x022fca000383ffff */
.L_x_545:
        /* <DEDUP_REMOVED lines=13> */
.L_x_548:
        /* <DEDUP_REMOVED lines=9> */
.L_x_551:
[----:B------:R-:W-:Y:S01]  /*1b320*/  MOV R0, 0x1b390 ;  /* 0x0001b39000007802 */ /* 0x000fe20000000f00 */
[----:B--2---:R-:W-:Y:S01]  /*1b330*/  IMAD.MOV.U32 R4, RZ, RZ, 0x181f ;  /* 0x0000181fff047424 */ /* 0x004fe200078e00ff */
[----:B------:R-:W-:Y:S01]  /*1b340*/  MOV R3, 0x1 ;  /* 0x0000000100037802 */ /* 0x000fe20000000f00 */
        /* <DEDUP_REMOVED lines=14> */
.L_x_554:
        /* <DEDUP_REMOVED lines=9> */
.L_x_555:
        /* <DEDUP_REMOVED lines=9> */
.L_x_556:
        /* <DEDUP_REMOVED lines=17> */
.L_x_557:
        /* <DEDUP_REMOVED lines=9> */
.L_x_562:
        /* <DEDUP_REMOVED lines=9> */
.L_x_567:
[----:B------:R-:W-:Y:S02]  /*1b780*/  MOV R0, 0x2 ;  /* 0x0000000200007802 */ /* 0x000fe40000000f00 */
[----:B------:R-:W-:Y:S02]  /*1b790*/  MOV R2, 0x1b7b0 ;  /* 0x0001b7b000027802 */ /* 0x000fe40000000f00 */
[----:B------:R-:W-:Y:S05]  /*1b7a0*/  CALL.REL.NOINC `($__internal_9_$__cuda_sm70_shflsync_bfly_p) ;  /* 0x0000146000007944 */ /* 0x000fea0003c00000 */
[----:B-1---5:R-:W-:-:S05]  /*1b7b0*/  BRA `(.L_x_670) ;  /* 0xffff693000007947 */ /* 0x022fca000383ffff */
.L_x_568:
        /* <DEDUP_REMOVED lines=13> */
.L_x_570:
[----:B-1----:R1:W5:Y:S01]  /*1b890*/  LDL R4, [R1+0x60] ;  /* 0x0000600001047983 */ /* 0x0023620000100800 */
[----:B------:R-:W-:-:S02]  /*1b8a0*/  MOV R0, 0x2 ;  /* 0x0000000200007802 */ /* 0x000fc40000000f00 */
[----:B------:R-:W-:Y:S02]  /*1b8b0*/  MOV R2, 0x1b8d0 ;  /* 0x0001b8d000027802 */ /* 0x000fe40000000f00 */
[----:B-1---5:R-:W-:Y:S05]  /*1b8c0*/  CALL.REL.NOINC `($__internal_9_$__cuda_sm70_shflsync_bfly_p) ;  /* 0x0000134000007944 */ /* 0x022fea0003c00000 */
[----:B-1---5:R-:W-:Y:S05]  /*1b8d0*/  BRA `(.L_x_672) ;  /* 0xffff81e000007947 */ /* 0x022fea000383ffff */
.L_x_571:
[----:B-1----:R-:W-:Y:S01]  /*1b8e0*/  IMAD.MOV.U32 R4, RZ, RZ, R5 ;  /* 0x000000ffff047224 */ /* 0x002fe200078e0005 */
[----:B------:R-:W-:Y:S02]  /*1b8f0*/  MOV R0, 0x1 ;  /* 0x0000000100007802 */ /* 0x000fe40000000f00 */
[----:B------:R-:W-:Y:S02]  /*1b900*/  MOV R2, 0x1b920 ;  /* 0x0001b92000027802 */ /* 0x000fe40000000f00 */
[----:B------:R-:W-:Y:S05]  /*1b910*/  CALL.REL.NOINC `($__internal_9_$__cuda_sm70_shflsync_bfly_p) ;  /* 0x000012f000007944 */ /* 0x000fea0003c00000 */
[----:B------:R2:W5:Y:S02]  /*1b920*/  LDL R4, [R1+0x5c] ;  /* 0x00005c0001047983 */ /* 0x0005640000100800 */
[----:B-----5:R-:W-:Y:S01]  /*1b930*/  FADD.FTZ R5, R5, R0 ;  /* 0x0000000005057221 */ /* 0x020fe20000010000 */
[----:B------:R-:W-:Y:S02]  /*1b940*/  MOV R0, 0x2 ;  /* 0x0000000200007802 */ /* 0x000fe40000000f00 */
[----:B------:R-:W-:Y:S02]  /*1b950*/  MOV R2, 0x1b970 ;  /* 0x0001b97000027802 */ /* 0x000fe40000000f00 */
[----:B-12---:R-:W-:Y:S05]  /*1b960*/  CALL.REL.NOINC `($__internal_9_$__cuda_sm70_shflsync_bfly_p) ;  /* 0x000012a000007944 */ /* 0x006fea0003c00000 */
[----:B------:R-:W2:Y:S02]  /*1b970*/  LDL.LU R2, [R1+0x5c] ;  /* 0x00005c0001027983 */ /* 0x000ea40000300800 */
[----:B--2---:R-:W-:Y:S01]  /*1b980*/  FADD.FTZ R4, R2, R0 ;  /* 0x0000000002047221 */ /* 0x004fe20000010000 */
[----:B------:R-:W-:-:S02]  /*1b990*/  MOV R0, 0x1 ;  /* 0x0000000100007802 */ /* 0x000fc40000000f00 */
[----:B------:R-:W-:Y:S02]  /*1b9a0*/  MOV R2, 0x1b9c0 ;  /* 0x0001b9c000027802 */ /* 0x000fe40000000f00 */
[----:B-1---5:R-:W-:Y:S05]  /*1b9b0*/  CALL.REL.NOINC `($__internal_9_$__cuda_sm70_shflsync_bfly_p) ;  /* 0x0000125000007944 */ /* 0x022fea0003c00000 */
[----:B------:R-:W-:Y:S01]  /*1b9c0*/  MOV R3, R0 ;  /* 0x0000000000037202 */ /* 0x000fe20000000f00 */
[----:B-1---5:R-:W-:Y:S05]  /*1b9d0*/  BRA `(.L_x_673) ;  /* 0xffff817000007947 */ /* 0x022fea000383ffff */
.L_x_578:
[----:B--234-:R-:W-:Y:S01]  /*1b9e0*/  MOV R0, 0x1ba50 ;  /* 0x0001ba5000007802 */ /* 0x01cfe20000000f00 */
        /* <DEDUP_REMOVED lines=8> */
.L_x_579:
        /* <DEDUP_REMOVED lines=9> */
.L_x_582:
[----:B--2---:R-:W-:Y:S01]  /*1bb00*/  MOV R0, 0x1bb70 ;  /* 0x0001bb7000007802 */ /* 0x004fe20000000f00 */
[----:B---3--:R-:W-:Y:S01]  /*1bb10*/  IMAD.MOV.U32 R4, RZ, RZ, 0x181f ;  /* 0x0000181fff047424 */ /* 0x008fe200078e00ff */
[----:B------:R-:W-:Y:S01]  /*1bb20*/  MOV R3, 0x1 ;  /* 0x0000000100037802 */ /* 0x000fe20000000f00 */
[----:B------:R-:W-:Y:S02]  /*1bb30*/  IMAD.MOV.U32 R2, RZ, RZ, R5 ;  /* 0x000000ffff027224 */ /* 0x000fe400078e0005 */
[----:B------:R2:W-:Y:S04]  /*1bb40*/  STL [R1+0x54], R0 ;  /* 0x0000540001007387 */ /* 0x0005e80000100800 */
[----:B------:R2:W-:Y:S02]  /*1bb50*/  STL [R1+0x58], R4 ;  /* 0x0000580401007387 */ /* 0x0005e40000100800 */
[----:B-12---:R-:W-:Y:S05]  /*1bb60*/  CALL.REL.NOINC `($__internal_10_$__cuda_sm70_shflsync_idx_p) ;  /* 0x0000112000007944 */ /* 0x006fea0003c00000 */
        /* <DEDUP_REMOVED lines=10> */
.L_x_585:
[----:B--2---:R-:W-:Y:S01]  /*1bc10*/  MOV R0, 0x1bc80 ;  /* 0x0001bc8000007802 */ /* 0x004fe20000000f00 */
[----:B----4-:R-:W-:Y:S01]  /*1bc20*/  IMAD.MOV.U32 R4, RZ, RZ, 0x181f ;  /* 0x0000181fff047424 */ /* 0x010fe200078e00ff */
[----:B-1----:R-:W-:Y:S01]  /*1bc30*/  MOV R3, 0x2 ;  /* 0x0000000200037802 */ /* 0x002fe20000000f00 */
[----:B------:R-:W-:Y:S02]  /*1bc40*/  IMAD.MOV.U32 R2, RZ, RZ, R5 ;  /* 0x000000ffff027224 */ /* 0x000fe400078e0005 */
[----:B------:R1:W-:Y:S04]  /*1bc50*/  STL [R1+0x54], R0 ;  /* 0x0000540001007387 */ /* 0x0003e80000100800 */
[----:B------:R1:W-:Y:S02]  /*1bc60*/  STL [R1+0x58], R4 ;  /* 0x0000580401007387 */ /* 0x0003e40000100800 */
[----:B-1-3--:R-:W-:Y:S05]  /*1bc70*/  CALL.REL.NOINC `($__internal_10_$__cuda_sm70_shflsync_idx_p) ;  /* 0x0000101000007944 */ /* 0x00afea0003c00000 */
[----:B-----5:R1:W5:Y:S02]  /*1bc80*/  LDL.LU R4, [R1+0x58] ;  /* 0x0000580001047983 */ /* 0x0203640000300800 */
[----:B-1---5:R-:W-:Y:S05]  /*1bc90*/  BRA `(.L_x_677) ;  /* 0xffff9fa000007947 */ /* 0x022fea000383ffff */
.L_x_586:
[----:B--2---:R-:W-:Y:S01]  /*1bca0*/  MOV R0, 0x1bd10 ;  /* 0x0001bd1000007802 */ /* 0x004fe20000000f00 */
[----:B-1----:R-:W-:Y:S01]  /*1bcb0*/  IMAD.MOV.U32 R6, RZ, RZ, 0x181f ;  /* 0x0000181fff067424 */ /* 0x002fe200078e00ff */
[----:B------:R-:W-:Y:S01]  /*1bcc0*/  MOV R3, 0x2 ;  /* 0x0000000200037802 */ /* 0x000fe20000000f00 */
[----:B------:R-:W-:-:S02]  /*1bcd0*/  IMAD.MOV.U32 R2, RZ, RZ, R14 ;  /* 0x000000ffff027224 */ /* 0x000fc400078e000e */
[----:B------:R1:W-:Y:S04]  /*1bce0*/  STL [R1+0x54], R0 ;  /* 0x0000540001007387 */ /* 0x0003e80000100800 */
[----:B------:R1:W-:Y:S02]  /*1bcf0*/  STL [R1+0x58], R6 ;  /* 0x0000580601007387 */ /* 0x0003e40000100800 */
[----:B-1-34-:R-:W-:Y:S05]  /*1bd00*/  CALL.REL.NOINC `($__internal_10_$__cuda_sm70_shflsync_idx_p) ;  /* 0x00000f8000007944 */ /* 0x01afea0003c00000 */
[----:B-----5:R1:W5:Y:S02]  /*1bd10*/  LDL.LU R0, [R1+0x58] ;  /* 0x0000580001007983 */ /* 0x0203640000300800 */
[----:B-1---5:R-:W-:Y:S05]  /*1bd20*/  BRA `(.L_x_678) ;  /* 0xffff9f3000007947 */ /* 0x022fea000383ffff */
.L_x_589:
[----:B----4-:R-:W-:Y:S01]  /*1bd30*/  MOV R0, 0x1bda0 ;  /* 0x0001bda000007802 */ /* 0x010fe20000000f00 */
[----:B---3--:R-:W-:Y:S01]  /*1bd40*/  IMAD.MOV.U32 R4, RZ, RZ, 0x181f ;  /* 0x0000181fff047424 */ /* 0x008fe200078e00ff */
[----:B-1----:R-:W-:Y:S01]  /*1bd50*/  MOV R3, 0x3 ;  /* 0x0000000300037802 */ /* 0x002fe20000000f00 */
        /* <DEDUP_REMOVED lines=14> */
.L_x_591:
        /* <DEDUP_REMOVED lines=8> */
[----:B-1---5:R-:W-:Y:S05]  /*1bec0*/  BRA `(.L_x_680) ;  /* 0xffffa37000007947 */ /* 0x022fea000383ffff */
.L_x_592:
[----:B------:R-:W-:Y:S01]  /*1bed0*/  MOV R0, 0x1bf40 ;  /* 0x0001bf4000007802 */ /* 0x000fe20000000f00 */
[----:B------:R-:W-:Y:S01]  /*1bee0*/  IMAD.MOV.U32 R6, RZ, RZ, 0x1c1f ;  /* 0x00001c1fff067424 */ /* 0x000fe200078e00ff */
[----:B------:R-:W-:Y:S01]  /*1bef0*/  MOV R3, RZ ;  /* 0x000000ff00037202 */ /* 0x000fe20000000f00 */
[----:B------:R-:W-:-:S02]  /*1bf00*/  IMAD.MOV.U32 R2, RZ, RZ, R12 ;  /* 0x000000ffff027224 */ /* 0x000fc400078e000c */
[----:B------:R3:W-:Y:S04]  /*1bf10*/  STL [R1+0x54], R0 ;  /* 0x0000540001007387 */ /* 0x0007e80000100800 */
[----:B------:R3:W-:Y:S02]  /*1bf20*/  STL [R1+0x58], R6 ;  /* 0x0000580601007387 */ /* 0x0007e40000100800 */
[----:B-123--:R-:W-:Y:S05]  /*1bf30*/  CALL.REL.NOINC `($__internal_10_$__cuda_sm70_shflsync_idx_p) ;  /* 0x00000d5000007944 */ /* 0x00efea0003c00000 */
[----:B-----5:R1:W5:Y:S02]  /*1bf40*/  LDL.LU R0, [R1+0x58] ;  /* 0x0000580001007983 */ /* 0x0203640000300800 */
[----:B-1---5:R-:W-:Y:S05]  /*1bf50*/  BRA `(.L_x_681) ;  /* 0xffffa30000007947 */ /* 0x022fea000383ffff */
.L_x_595:
[----:B----4-:R-:W-:Y:S01]  /*1bf60*/  MOV R0, 0x1bfd0 ;  /* 0x0001bfd000007802 */ /* 0x010fe20000000f00 */
[----:B--2---:R-:W-:Y:S01]  /*1bf70*/  IMAD.MOV.U32 R4, RZ, RZ, 0x1c1f ;  /* 0x00001c1fff047424 */ /* 0x004fe200078e00ff */
[----:B------:R-:W-:Y:S01]  /*1bf80*/  MOV R3, 0x1 ;  /* 0x0000000100037802 */ /* 0x000fe20000000f00 */
[----:B------:R-:W-:Y:S02]  /*1bf90*/  IMAD.MOV.U32 R2, RZ, RZ, R5 ;  /* 0x000000ffff027224 */ /* 0x000fe400078e0005 */
[----:B------:R2:W-:Y:S04]  /*1bfa0*/  STL [R1+0x54], R0 ;  /* 0x0000540001007387 */ /* 0x0005e80000100800 */
[----:B------:R2:W-:Y:S02]  /*1bfb0*/  STL [R1+0x58], R4 ;  /* 0x0000580401007387 */ /* 0x0005e40000100800 */
[----:B-123--:R-:W-:Y:S05]  /*1bfc0*/  CALL.REL.NOINC `($__internal_10_$__cuda_sm70_shflsync_idx_p) ;  /* 0x00000cc000007944 */ /* 0x00efea0003c00000 */
        /* <DEDUP_REMOVED lines=10> */
.L_x_599:
        /* <DEDUP_REMOVED lines=9> */
.L_x_600:
        /* <DEDUP_REMOVED lines=9> */
.L_x_603:
[----:B----4-:R-:W-:Y:S01]  /*1c190*/  MOV R0, 0x1c200 ;  /* 0x0001c20000007802 */ /* 0x010fe20000000f00 */
[----:B--2---:R-:W-:Y:S01]  /*1c1a0*/  IMAD.MOV.U32 R4, RZ, RZ, 0x181f ;  /* 0x0000181fff047424 */ /* 0x004fe200078e00ff */
[----:B-1----:R-:W-:Y:S01]  /*1c1b0*/  MOV R3, 0x1 ;  /* 0x0000000100037802 */ /* 0x002fe20000000f00 */
[----:B------:R-:W-:Y:S02]  /*1c1c0*/  IMAD.MOV.U32 R2, RZ, RZ, R5 ;  /* 0x000000ffff027224 */ /* 0x000fe400078e0005 */
[----:B------:R1:W-:Y:S04]  /*1c1d0*/  STL [R1+0x54], R0 ;  /* 0x0000540001007387 */ /* 0x0003e80000100800 */
[----:B------:R1:W-:Y:S02]  /*1c1e0*/  STL [R1+0x58], R4 ;  /* 0x0000580401007387 */ /* 0x0003e40000100800 */
[----:B-1-3--:R-:W-:Y:S05]  /*1c1f0*/  CALL.REL.NOINC `($__internal_10_$__cuda_sm70_shflsync_idx_p) ;  /* 0x00000a9000007944 */ /* 0x00afea0003c00000 */
        /* <DEDUP_REMOVED lines=10> */
.L_x_606:
[----:B----4-:R-:W-:Y:S01]  /*1c2a0*/  MOV R0, 0x1c310 ;  /* 0x0001c31000007802 */ /* 0x010fe20000000f00 */
[----:B------:R-:W-:Y:S01]  /*1c2b0*/  IMAD.MOV.U32 R4, RZ, RZ, 0x181f ;  /* 0x0000181fff047424 */ /* 0x000fe200078e00ff */
[----:B-1----:R-:W-:Y:S01]  /*1c2c0*/  MOV R3, 0x2 ;  /* 0x0000000200037802 */ /* 0x002fe20000000f00 */
[----:B------:R-:W-:Y:S02]  /*1c2d0*/  IMAD.MOV.U32 R2, RZ, RZ, R5 ;  /* 0x000000ffff027224 */ /* 0x000fe400078e0005 */
[----:B------:R1:W-:Y:S04]  /*1c2e0*/  STL [R1+0x54], R0 ;  /* 0x0000540001007387 */ /* 0x0003e80000100800 */
[----:B------:R1:W-:Y:S02]  /*1c2f0*/  STL [R1+0x58], R4 ;  /* 0x0000580401007387 */ /* 0x0003e40000100800 */
[----:B-123--:R-:W-:Y:S05]  /*1c300*/  CALL.REL.NOINC `($__internal_10_$__cuda_sm70_shflsync_idx_p) ;  /* 0x0000098000007944 */ /* 0x00efea0003c00000 */
[----:B-----5:R1:W5:Y:S02]  /*1c310*/  LDL.LU R4, [R1+0x58] ;  /* 0x0000580001047983 */ /* 0x0203640000300800 */
[----:B-1---5:R-:W-:Y:S05]  /*1c320*/  BRA `(.L_x_686) ;  /* 0xffffc48000007947 */ /* 0x022fea000383ffff */
.L_x_607:
[----:B----4-:R-:W-:Y:S01]  /*1c330*/  MOV R0, 0x1c3a0 ;  /* 0x0001c3a000007802 */ /* 0x010fe20000000f00 */
[----:B-1----:R-:W-:Y:S01]  /*1c340*/  IMAD.MOV.U32 R6, RZ, RZ, 0x181f ;  /* 0x0000181fff067424 */ /* 0x002fe200078e00ff */
[----:B------:R-:W-:Y:S01]  /*1c350*/  MOV R3, 0x2 ;  /* 0x0000000200037802 */ /* 0x000fe20000000f00 */
[----:B------:R-:W-:-:S02]  /*1c360*/  IMAD.MOV.U32 R2, RZ, RZ, R14 ;  /* 0x000000ffff027224 */ /* 0x000fc400078e000e */
[----:B------:R1:W-:Y:S04]  /*1c370*/  STL [R1+0x54], R0 ;  /* 0x0000540001007387 */ /* 0x0003e80000100800 */
[----:B------:R1:W-:Y:S02]  /*1c380*/  STL [R1+0x58], R6 ;  /* 0x0000580601007387 */ /* 0x0003e40000100800 */
[----:B-123--:R-:W-:Y:S05]  /*1c390*/  CALL.REL.NOINC `($__internal_10_$__cuda_sm70_shflsync_idx_p) ;  /* 0x000008f000007944 */ /* 0x00efea0003c00000 */
[----:B-----5:R1:W5:Y:S02]  /*1c3a0*/  LDL.LU R0, [R1+0x58] ;  /* 0x0000580001007983 */ /* 0x0203640000300800 */
[----:B-1---5:R-:W-:Y:S05]  /*1c3b0*/  BRA `(.L_x_687) ;  /* 0xffffc41000007947 */ /* 0x022fea000383ffff */
.L_x_610:
[----:B------:R-:W-:Y:S01]  /*1c3c0*/  MOV R0, 0x1c430 ;  /* 0x0001c43000007802 */ /* 0x000fe20000000f00 */
[----:B--2---:R-:W-:Y:S01]  /*1c3d0*/  IMAD.MOV.U32 R4, RZ, RZ, 0x181f ;  /* 0x0000181fff047424 */ /* 0x004fe200078e00ff */
[----:B-1----:R-:W-:Y:S01]  /*1c3e0*/  MOV R3, 0x3 ;  /* 0x0000000300037802 */ /* 0x002fe20000000f00 */
        /* <DEDUP_REMOVED lines=14> */
.L_x_612:
        /* <DEDUP_REMOVED lines=9> */
.L_x_613:
[----:B------:R-:W-:Y:S01]  /*1c560*/  MOV R0, 0x1c5d0 ;  /* 0x0001c5d000007802 */ /* 0x000fe20000000f00 */
[----:B------:R-:W-:Y:S01]  /*1c570*/  IMAD.MOV.U32 R4, RZ, RZ, 0x1f ;  /* 0x0000001fff047424 */ /* 0x000fe200078e00ff */
[----:B------:R-:W-:Y:S01]  /*1c580*/  MOV R3, 0x1 ;  /* 0x0000000100037802 */ /* 0x000fe20000000f00 */
[----:B------:R-:W-:-:S02]  /*1c590*/  IMAD.MOV.U32 R2, RZ, RZ, R106 ;  /* 0x000000ffff027224 */ /* 0x000fc400078e006a */
[----:B------:R3:W-:Y:S04]  /*1c5a0*/  STL [R1+0x54], R0 ;  /* 0x0000540001007387 */ /* 0x0007e80000100800 */
[----:B------:R3:W-:Y:S02]  /*1c5b0*/  STL [R1+0x58], R4 ;  /* 0x0000580401007387 */ /* 0x0007e40000100800 */
[----:B-123--:R-:W-:Y:S05]  /*1c5c0*/  CALL.REL.NOINC `($__internal_10_$__cuda_sm70_shflsync_idx_p) ;  /* 0x000006c000007944 */ /* 0x00efea0003c00000 */
[----:B------:R1:W5:Y:S02]  /*1c5d0*/  LDL.LU R8, [R1+0x58] ;  /* 0x0000580001087983 */ /* 0x0003640000300800 */
[----:B-1---5:R-:W-:Y:S05]  /*1c5e0*/  BRA `(.L_x_690) ;  /* 0xffffc6b000007947 */ /* 0x022fea000383ffff */
.L_x_614:
[----:B------:R-:W-:Y:S02]  /*1c5f0*/  MOV R3, 0x1 ;  /* 0x0000000100037802 */ /* 0x000fe40000000f00 */
[----:B------:R-:W-:Y:S02]  /*1c600*/  MOV R2, 0x1c620 ;  /* 0x0001c62000027802 */ /* 0x000fe40000000f00 */
[----:B-1234-:R-:W-:Y:S05]  /*1c610*/  CALL.REL.NOINC `($__internal_11_$__cuda_sm70_shflsync_up_p) ;  /* 0x0000074000007944 */ /* 0x01efea0003c00000 */
[----:B------:R-:W-:Y:S05]  /*1c620*/  BRA `(.L_x_691) ;  /* 0xffffc7a000007947 */ /* 0x000fea000383ffff */
.L_x_615:
[----:B------:R-:W-:Y:S02]  /*1c630*/  MOV R3, 0x2 ;  /* 0x0000000200037802 */ /* 0x000fe40000000f00 */
[----:B------:R-:W-:-:S02]  /*1c640*/  MOV R2, 0x1c660 ;  /* 0x0001c66000027802 */ /* 0x000fc40000000f00 */
[----:B--2-4-:R-:W-:Y:S05]  /*1c650*/  CALL.REL.NOINC `($__internal_11_$__cuda_sm70_shflsync_up_p) ;  /* 0x0000070000007944 */ /* 0x014fea0003c00000 */
[----:B------:R-:W-:Y:S02]  /*1c660*/  SEL R3, R4, RZ, P1 ;  /* 0x000000ff04037207 */ /* 0x000fe40000800000 */
[----:B------:R-:W-:-:S03]  /*1c670*/  MOV R2, 0x1c6b0 ;  /* 0x0001c6b000027802 */ /* 0x000fc60000000f00 */
[----:B------:R-:W-:Y:S02]  /*1c680*/  IMAD.IADD R0, R0, 0x1, R3 ;  /* 0x0000000100007824 */ /* 0x000fe400078e0203 */
[----:B------:R-:W-:Y:S02]  /*1c690*/  IMAD.MOV.U32 R3, RZ, RZ, 0x4 ;  /* 0x00000004ff037424 */ /* 0x000fe400078e00ff */
        /* <DEDUP_REMOVED lines=22> */
.L_x_619:
[----:B------:R-:W-:Y:S02]  /*1c800*/  MOV R3, 0x1 ;  /* 0x0000000100037802 */ /* 0x000fe40000000f00 */
[----:B------:R-:W-:-:S02]  /*1c810*/  MOV R2, 0x1c830 ;  /* 0x0001c83000027802 */ /* 0x000fc40000000f00 */
[----:B------:R-:W-:Y:S05]  /*1c820*/  CALL.REL.NOINC `($__internal_11_$__cuda_sm70_shflsync_up_p) ;  /* 0x0000053000007944 */ /* 0x000fea0003c00000 */
[----:B------:R-:W-:Y:S01]  /*1c830*/  MOV R2, R4 ;  /* 0x0000000400027202 */ /* 0x000fe20000000f00 */
[----:B------:R-:W-:Y:S05]  /*1c840*/  BRA `(.L_x_693) ;  /* 0xffffc7e000007947 */ /* 0x000fea000383ffff */
.L_x_620:
[----:B------:R-:W-:Y:S02]  /*1c850*/  MOV R3, 0x2 ;  /* 0x0000000200037802 */ /* 0x000fe40000000f00 */
[----:B------:R-:W-:-:S02]  /*1c860*/  MOV R2, 0x1c880 ;  /* 0x0001c88000027802 */ /* 0x000fc40000000f00 */
        /* <DEDUP_REMOVED lines=27> */
.L_x_622:
[----:B------:R-:W-:Y:S02]  /*1ca20*/  SEL R0, RZ, 0x1, P0 ;  /* 0x00000001ff007807 */ /* 0x000fe40000000000 */
[----:B------:R-:W-:-:S02]  /*1ca30*/  MOV R2, 0x1ca50 ;  /* 0x0001ca5000027802 */ /* 0x000fc40000000f00 */
[----:B-1----:R-:W-:Y:S05]  /*1ca40*/  CALL.REL.NOINC `($__internal_12_$__cuda_sm70_votesync_ballot) ;  /* 0x0000037000007944 */ /* 0x002fea0003c00000 */
[----:B------:R-:W-:Y:S01]  /*1ca50*/  MOV R5, R0 ;  /* 0x0000000000057202 */ /* 0x000fe20000000f00 */
[----:B------:R-:W-:Y:S05]  /*1ca60*/  BRA `(.L_x_695) ;  /* 0xffffc75000007947 */ /* 0x000fea000383ffff */
.L_x_623:
[----:B--2---:R-:W-:Y:S01]  /*1ca70*/  IMAD.MOV.U32 R2, RZ, RZ, R6 ;  /* 0x000000ffff027224 */ /* 0x004fe200078e0006 */
[----:B------:R-:W-:Y:S01]  /*1ca80*/  MOV R6, 0x1cae0 ;  /* 0x0001cae000067802 */ /* 0x000fe20000000f00 */
[----:B------:R-:W-:Y:S01]  /*1ca90*/  IMAD.MOV.U32 R10, RZ, RZ, 0x1f ;  /* 0x0000001fff0a7424 */ /* 0x000fe200078e00ff */
[----:B------:R-:W-:-:S03]  /*1caa0*/  MOV R3, R0 ;  /* 0x0000000000037202 */ /* 0x000fc60000000f00 */
[----:B------:R2:W-:Y:S04]  /*1cab0*/  STL [R1+0x54], R6 ;  /* 0x0000540601007387 */ /* 0x0005e80000100800 */
[----:B------:R2:W-:Y:S02]  /*1cac0*/  STL [R1+0x58], R10 ;  /* 0x0000580a01007387 */ /* 0x0005e40000100800 */
[----:B-12---:R-:W-:Y:S05]  /*1cad0*/  CALL.REL.NOINC `($__internal_10_$__cuda_sm70_shflsync_idx_p) ;  /* 0x000001b000007944 */ /* 0x006fea0003c00000 */
[----:B------:R-:W-:Y:S01]  /*1cae0*/  IMAD.MOV.U32 R2, RZ, RZ, R7 ;  /* 0x000000ffff027224 */ /* 0x000fe200078e0007 */
[----:B------:R-:W-:Y:S01]  /*1caf0*/  MOV R6, 0x1cb60 ;  /* 0x0001cb6000067802 */ /* 0x000fe20000000f00 */
[----:B------:R-:W-:Y:S01]  /*1cb00*/  IMAD.MOV.U32 R7, RZ, RZ, 0x1f ;  /* 0x0000001fff077424 */ /* 0x000fe200078e00ff */
[----:B------:R1:W5:Y:S02]  /*1cb10*/  LDL.LU R10, [R1+0x58] ;  /* 0x00005800010a7983 */ /* 0x0003640000300800 */
[----:B-----5:R-:W-:Y:S02]  /*1cb20*/  MOV R3, R0 ;  /* 0x0000000000037202 */ /* 0x020fe40000000f00 */
[----:B------:R1:W-:Y:S04]  /*1cb30*/  STL [R1+0x54], R6 ;  /* 0x0000540601007387 */ /* 0x0003e80000100800 */
[----:B------:R1:W-:Y:S02]  /*1cb40*/  STL [R1+0x58], R7 ;  /* 0x0000580701007387 */ /* 0x0003e40000100800 */
[----:B-1----:R-:W-:Y:S05]  /*1cb50*/  CALL.REL.NOINC `($__internal_10_$__cuda_sm70_shflsync_idx_p) ;  /* 0x0000013000007944 */ /* 0x002fea0003c00000 */
[----:B------:R1:W5:Y:S02]  /*1cb60*/  LDL.LU R7, [R1+0x58] ;  /* 0x0000580001077983 */ /* 0x0003640000300800 */
[----:B-1---5:R-:W-:Y:S05]  /*1cb70*/  BRA `(.L_x_696) ;  /* 0xffffc6b000007947 */ /* 0x022fea000383ffff */
.L_x_626:
[----:B------:R-:W-:Y:S01]  /*1cb80*/  MOV R3, R0 ;  /* 0x0000000000037202 */ /* 0x000fe20000000f00 */
[----:B--2---:R-:W-:Y:S01]  /*1cb90*/  IMAD.MOV.U32 R2, RZ, RZ, R4 ;  /* 0x000000ffff027224 */ /* 0x004fe200078e0004 */
[----:B------:R-:W-:Y:S01]  /*1cba0*/  MOV R0, 0x1cbf0 ;  /* 0x0001cbf000007802 */ /* 0x000fe20000000f00 */
[----:B-1----:R-:W-:-:S04]  /*1cbb0*/  IMAD.MOV.U32 R4, RZ, RZ, 0x1f ;  /* 0x0000001fff047424 */ /* 0x002fc800078e00ff */
[----:B------:R1:W-:Y:S04]  /*1cbc0*/  STL [R1+0x54], R0 ;  /* 0x0000540001007387 */ /* 0x0003e80000100800 */
[----:B------:R1:W-:Y:S02]  /*1cbd0*/  STL [R1+0x58], R4 ;  /* 0x0000580401007387 */ /* 0x0003e40000100800 */
[----:B-1--4-:R-:W-:Y:S05]  /*1cbe0*/  CALL.REL.NOINC `($__internal_10_$__cuda_sm70_shflsync_idx_p) ;  /* 0x000000a000007944 */ /* 0x012fea0003c00000 */
[----:B------:R1:W5:Y:S02]  /*1cbf0*/  LDL.LU R11, [R1+0x58] ;  /* 0x00005800010b7983 */ /* 0x0003640000300800 */
[----:B-1---5:R-:W-:Y:S05]  /*1cc00*/  BRA `(.L_x_625) ;  /* 0xffffc68000007947 */ /* 0x022fea000383ffff */
        .weak           $__internal_9_$__cuda_sm70_shflsync_bfly_p
        .type           $__internal_9_$__cuda_sm70_shflsync_bfly_p,@function
        .size           $__internal_9_$__cuda_sm70_shflsync_bfly_p,($__internal_10_$__cuda_sm70_shflsync_idx_p - $__internal_9_$__cuda_sm70_shflsync_bfly_p)
$__internal_9_$__cuda_sm70_shflsync_bfly_p:
[----:B------:R1:W-:Y:S01]  /*1cc10*/  STL [R1+0x210], R5 ;  /* 0x0002100501007387 */ /* 0x0003e20000100800 */
[----:B------:R-:W-:Y:S02]  /*1cc20*/  MOV R3, 0x1f ;  /* 0x0000001f00037802 */ /* 0x000fe40000000f00 */
[----:B-1----:R-:W-:-:S04]  /*1cc30*/  MOV R5, 0xffffffff ;  /* 0xffffffff00057802 */ /* 0x002fc80000000f00 */
[----:B------:R-:W-:Y:S04]  /*1cc40*/  WARPSYNC R5 ;  /* 0x0000000500007348 */ /* 0x000fe80003800000 */
[----:B------:R1:W2:Y:S04]  /*1cc50*/  SHFL.BFLY PT, R0, R4, R0, R3 ;  /* 0x0c00000004007389 */ /* 0x0002a800000e0003 */
[----:B-1----:R1:W5:Y:S01]  /*1cc60*/  LDL.LU R5, [R1+0x210] ;  /* 0x0002100001057983 */ /* 0x0023620000300800 */
[----:B------:R-:W-:-:S04]  /*1cc70*/  MOV R3, 0x0 ;  /* 0x0000000000037802 */ /* 0x000fc80000000f00 */
[----:B--2---:R-:W-:Y:S05]  /*1cc80*/  RET.REL.NODEC R2 `(_ZN7cutlass13device_kernelIN5flash19enable_sm80_to_sm89INS1_16FlashAttnFwdSm80INS1_25CollectiveMainloopFwdSm80ILi8ELi1ELb1EN4cute5tupleIJNS5_1CILi128EEENS7_ILi48EEENS7_ILi256EEEEEELi256ENS_10bfloat16_tEfNS_4arch4Sm80ELb0ELb1ELb1ELb1ELb1ELb0ELb1ELb1EEENS1_21CollectiveEpilogueFwdINS6_IJS8_SA_S9_EEENS6_IJNS7_ILi1EEESI_SI_EEESC_SE_Li256ELb1ELb1ELb1ELb0EEENS1_36VarlenDynamicPersistentTileSchedulerILi128ELi48ELi256ELi256ELb1ELb1ELb0ELb1ELb0ELb1EEEEEEEEEvNT_6ParamsE) ;  /* 0xfffe337002007950 */ /* 0x004fea0003c3ffff */
        .weak           $__internal_10_$__cuda_sm70_shflsync_idx_p
        .type           $__internal_10_$__cuda_sm70_shflsync_idx_p,@function
        .size           $__internal_10_$__cuda_sm70_shflsync_idx_p,($__internal_11_$__cuda_sm70_shflsync_up_p - $__internal_10_$__cuda_sm70_shflsync_idx_p)
$__internal_10_$__cuda_sm70_shflsync_idx_p:
[----:B------:R1:W-:Y:S04]  /*1cc90*/  STL [R1+0x214], R4 ;  /* 0x0002140401007387 */ /* 0x0003e80000100800 */
[----:B------:R2:W-:Y:S01]  /*1cca0*/  STL [R1+0x210], R0 ;  /* 0x0002100001007387 */ /* 0x0005e20000100800 */
[----:B-1----:R-:W-:-:S03]  /*1ccb0*/  MOV R4, 0xffffffff ;  /* 0xffffffff00047802 */ /* 0x002fc60000000f00 */
[----:B--2---:R-:W2:Y:S01]  /*1ccc0*/  LDL.LU R0, [R1+0x58] ;  /* 0x0000580001007983 */ /* 0x004ea20000300800 */
[----:B------:R-:W-:Y:S04]  /*1ccd0*/  WARPSYNC R4 ;  /* 0x0000000400007348 */ /* 0x000fe80003800000 */
[----:B--2---:R1:W2:Y:S04]  /*1cce0*/  SHFL.IDX PT, R2, R2, R3, R0 ;  /* 0x0000000302027389 */ /* 0x0042a800000e0000 */
[----:B-1----:R1:W5:Y:S04]  /*1ccf0*/  LDL.LU R4, [R1+0x214] ;  /* 0x0002140001047983 */ /* 0x0023680000300800 */
[----:B------:R1:W5:Y:S04]  /*1cd00*/  LDL.LU R0, [R1+0x210] ;  /* 0x0002100001007983 */ /* 0x0003680000300800 */
[----:B------:R-:W3:Y:S04]  /*1cd10*/  LDL.LU R3, [R1+0x54] ;  /* 0x0000540001037983 */ /* 0x000ee80000300800 */
[----:B--2---:R3:W-:Y:S02]  /*1cd20*/  STL [R1+0x58], R2 ;  /* 0x0000580201007387 */ /* 0x0047e40000100800 */
[----:B---3--:R-:W-:-:S02]  /*1cd30*/  MOV R2, R3 ;  /* 0x0000000300027202 */ /* 0x008fc40000000f00 */
[----:B------:R-:W-:-:S04]  /*1cd40*/  MOV R3, 0x0 ;  /* 0x0000000000037802 */ /* 0x000fc80000000f00 */
[----:B-1----:R-:W-:Y:S05]  /*1cd50*/  RET.REL.NODEC R2 `(_ZN7cutlass13device_kernelIN5flash19enable_sm80_to_sm89INS1_16FlashAttnFwdSm80INS1_25CollectiveMainloopFwdSm80ILi8ELi1ELb1EN4cute5tupleIJNS5_1CILi128EEENS7_ILi48EEENS7_ILi256EEEEEELi256ENS_10bfloat16_tEfNS_4arch4Sm80ELb0ELb1ELb1ELb1ELb1ELb0ELb1ELb1EEENS1_21CollectiveEpilogueFwdINS6_IJS8_SA_S9_EEENS6_IJNS7_ILi1EEESI_SI_EEESC_SE_Li256ELb1ELb1ELb1ELb0EEENS1_36VarlenDynamicPersistentTileSchedulerILi128ELi48ELi256ELi256ELb1ELb1ELb0ELb1ELb0ELb1EEEEEEEEEvNT_6ParamsE) ;  /* 0xfffe32a002007950 */ /* 0x002fea0003c3ffff */
        .weak           $__internal_11_$__cuda_sm70_shflsync_up_p
        .type           $__internal_11_$__cuda_sm70_shflsync_up_p,@function
        .size           $__internal_11_$__cuda_sm70_shflsync_up_p,($__internal_12_$__cuda_sm70_votesync_ballot - $__internal_11_$__cuda_sm70_shflsync_up_p)
$__internal_11_$__cuda_sm70_shflsync_up_p:
[----:B------:R-:W-:Y:S02]  /*1cd60*/  MOV R4, RZ ;  /* 0x000000ff00047202 */ /* 0x000fe40000000f00 */
[----:B------:R-:W-:-:S04]  /*1cd70*/  MOV R10, 0xffffffff ;  /* 0xffffffff000a7802 */ /* 0x000fc80000000f00 */
[----:B------:R-:W-:Y:S04]  /*1cd80*/  WARPSYNC R10 ;  /* 0x0000000a00007348 */ /* 0x000fe80003800000 */
[----:B------:R1:W2:Y:S02]  /*1cd90*/  SHFL.UP PT, R4, R0, R3, R4 ;  /* 0x0400000300047389 */ /* 0x0002a400000e0004 */
[----:B-1----:R-:W-:-:S04]  /*1cda0*/  MOV R3, 0x0 ;  /* 0x0000000000037802 */ /* 0x002fc80000000f00 */
[----:B--2---:R-:W-:Y:S05]  /*1cdb0*/  RET.REL.NODEC R2 `(_ZN7cutlass13device_kernelIN5flash19enable_sm80_to_sm89INS1_16FlashAttnFwdSm80INS1_25CollectiveMainloopFwdSm80ILi8ELi1ELb1EN4cute5tupleIJNS5_1CILi128EEENS7_ILi48EEENS7_ILi256EEEEEELi256ENS_10bfloat16_tEfNS_4arch4Sm80ELb0ELb1ELb1ELb1ELb1ELb0ELb1ELb1EEENS1_21CollectiveEpilogueFwdINS6_IJS8_SA_S9_EEENS6_IJNS7_ILi1EEESI_SI_EEESC_SE_Li256ELb1ELb1ELb1ELb0EEENS1_36VarlenDynamicPersistentTileSchedulerILi128ELi48ELi256ELi256ELb1ELb1ELb0ELb1ELb0ELb1EEEEEEEEEvNT_6ParamsE) ;  /* 0xfffe324002007950 */ /* 0x004fea0003c3ffff */
        .weak           $__internal_12_$__cuda_sm70_votesync_ballot
        .type           $__internal_12_$__cuda_sm70_votesync_ballot,@function
        .size           $__internal_12_$__cuda_sm70_votesync_ballot,(.L_x_3241 - $__internal_12_$__cuda_sm70_votesync_ballot)
$__internal_12_$__cuda_sm70_votesync_ballot:
[----:B------:R-:W-:Y:S01]  /*1cdc0*/  ISETP.NE.U32.AND P0, PT, R0, 0x1, PT ;  /* 0x000000010000780c */ /* 0x000fe20003f05070 */
[----:B------:R-:W-:-:S04]  /*1cdd0*/  IMAD.MOV.U32 R3, RZ, RZ, -0x1 ;  /* 0xffffffffff037424 */ /* 0x000fc800078e00ff */
[----:B------:R-:W-:Y:S08]  /*1cde0*/  WARPSYNC R3 ;  /* 0x0000000300007348 */ /* 0x000ff00003800000 */
[----:B------:R-:W-:-:S04]  /*1cdf0*/  VOTE.ANY R0, PT, !P0 ;  /* 0x0000000000007806 */ /* 0x000fc800040e0100 */
[----:B------:R-:W-:Y:S01]  /*1ce00*/  LOP3.LUT R0, R0, R3, RZ, 0xc0, !PT ;  /* 0x0000000300007212 */ /* 0x000fe200078ec0ff */
[----:B------:R-:W-:-:S04]  /*1ce10*/  IMAD.MOV.U32 R3, RZ, RZ, 0x0 ;  /* 0x00000000ff037424 */ /* 0x000fc800078e00ff */
[----:B------:R-:W-:Y:S05]  /*1ce20*/  RET.REL.NODEC R2 `(_ZN7cutlass13device_kernelIN5flash19enable_sm80_to_sm89INS1_16FlashAttnFwdSm80INS1_25CollectiveMainloopFwdSm80ILi8ELi1ELb1EN4cute5tupleIJNS5_1CILi128EEENS7_ILi48EEENS7_ILi256EEEEEELi256ENS_10bfloat16_tEfNS_4arch4Sm80ELb0ELb1ELb1ELb1ELb1ELb0ELb1ELb1EEENS1_21CollectiveEpilogueFwdINS6_IJS8_SA_S9_EEENS6_IJNS7_ILi1EEESI_SI_EEESC_SE_Li256ELb1ELb1ELb1ELb0EEENS1_36VarlenDynamicPersistentTileSchedulerILi128ELi48ELi256ELi256ELb1ELb1ELb0ELb1ELb0ELb1EEEEEEEEEvNT_6ParamsE) ;  /* 0xfffe31d002007950 */ /* 0x000fea0003c3ffff */
.L_x_697:
        /* <DEDUP_REMOVED lines=13> */
.L_x_3241:


//--------------------- .text._ZN7cutlass13device_kernelIN5flash19enable_sm80_to_sm89INS1_16FlashAttnFwdSm80INS1_25CollectiveMainloopFwdSm80ILi8ELi1ELb0EN4cute5tupleIJNS5_1CILi128EEENS7_ILi32EEENS7_ILi256EEEEEELi256ENS_10bfloat16_tEfNS_4arch4Sm80ELb0ELb1ELb1ELb1ELb1ELb1ELb1ELb1EEENS1_21CollectiveEpilogueFwdINS6_IJS8_SA_S9_EEENS6_IJNS7_ILi1EEESI_SI_EEESC_SE_Li256ELb1ELb1ELb1ELb0EEENS1_36VarlenDynamicPersistentTileSchedulerILi128ELi32ELi256ELi256ELb1ELb1ELb0ELb1ELb0ELb1EEEEEEEEEvNT_6ParamsE --------------------------
	.section	.text._ZN7cutlass13device_kernelIN5flash19enable_sm80_to_sm89INS1_16FlashAttnFwdSm80INS1_25CollectiveMainloopFwdSm80ILi8ELi1ELb0EN4cute5tupleIJNS5_1CILi128EEENS7_ILi32EEENS7_ILi256EEEEEELi256ENS_10bfloat16_tEfNS_4arch4Sm80ELb0ELb1ELb1ELb1ELb1ELb1ELb1ELb1EEENS1_21CollectiveEpilogueFwdINS6_IJS8_SA_S9_EEENS6_IJNS7_ILi1EEESI_SI_EEESC_SE_Li256ELb1ELb1ELb1ELb0EEENS1_36VarlenDynamicPersistentTileSchedulerILi128ELi32ELi256ELi256ELb1ELb1ELb0ELb1ELb0ELb1EEEEEEEEEvNT_6ParamsE,"ax",@progbits
	.sectioninfo	@"SHI_REGISTERS=255"
	.align	128
.text._ZN7cutlass13device_kernelIN5flash19enable_sm80_to_sm89INS1_16FlashAttnFwdSm80INS1_25CollectiveMainloopFwdSm80ILi8ELi1ELb0EN4cute5tupleIJNS5_1CILi128EEENS7_ILi32EEENS7_ILi256EEEEEELi256ENS_10bfloat16_tEfNS_4arch4Sm80ELb0ELb1ELb1ELb1ELb1ELb1ELb1ELb1EEENS1_21CollectiveEpilogueFwdINS6_IJS8_SA_S9_EEENS6_IJNS7_ILi1EEESI_SI_EEESC_SE_Li256ELb1ELb1ELb1ELb0EEENS1_36VarlenDynamicPersistentTileSchedulerILi128ELi32ELi256ELi256ELb1ELb1ELb0ELb1ELb0ELb1EEEEEEEEEvNT_6ParamsE:
        .type           _ZN7cutlass13device_kernelIN5flash19enable_sm80_to_sm89INS1_16FlashAttnFwdSm80INS1_25CollectiveMainloopFwdSm80ILi8ELi1ELb0EN4cute5tupleIJNS5_1CILi128EEENS7_ILi32EEENS7_ILi256EEEEEELi256ENS_10bfloat16_tEfNS_4arch4Sm80ELb0ELb1ELb1ELb1ELb1ELb1ELb1ELb1EEENS1_21CollectiveEpilogueFwdINS6_IJS8_SA_S9_EEENS6_IJNS7_ILi1EEESI_SI_EEESC_SE_Li256ELb1ELb1ELb1ELb0EEENS1_36VarlenDynamicPersistentTileSchedulerILi128ELi32ELi256ELi256ELb1ELb1ELb0ELb1ELb0ELb1EEEEEEEEEvNT_6ParamsE,@function
        .size           _ZN7cutlass13device_kernelIN5flash19enable_sm80_to_sm89INS1_16FlashAttnFwdSm80INS1_25CollectiveMainloopFwdSm80ILi8ELi1ELb0EN4cute5tupleIJNS5_1CILi128EEENS7_ILi32EEENS7_ILi256EEEEEELi256ENS_10bfloat16_tEfNS_4arch4Sm80ELb0ELb1ELb1ELb1ELb1ELb1ELb1ELb1EEENS1_21CollectiveEpilogueFwdINS6_IJS8_SA_S9_EEENS6_IJNS7_ILi1EEESI_SI_EEESC_SE_Li256ELb1ELb1ELb1ELb0EEENS1_36VarlenDynamicPersistentTileSchedulerILi128ELi32ELi256ELi256ELb1ELb1ELb0ELb1ELb0ELb1EEEEEEEEEvNT_6ParamsE,(.L_x_3246 - _ZN7cutlass13device_kernelIN5flash19enable_sm80_to_sm89INS1_16FlashAttnFwdSm80INS1_25CollectiveMainloopFwdSm80ILi8ELi1ELb0EN4cute5tupleIJNS5_1CILi128EEENS7_ILi32EEENS7_ILi256EEEEEELi256ENS_10bfloat16_tEfNS_4arch4Sm80ELb0ELb1ELb1ELb1ELb1ELb1ELb1ELb1EEENS1_21CollectiveEpilogueFwdINS6_IJS8_SA_S9_EEENS6_IJNS7_ILi1EEESI_SI_EEESC_SE_Li256ELb1ELb1ELb1ELb0EEENS1_36VarlenDynamicPersistentTileSchedulerILi128ELi32ELi256ELi256ELb1ELb1ELb0ELb1ELb0ELb1EEEEEEEEEvNT_6ParamsE)
        .other          _ZN7cutlass13device_kernelIN5flash19enable_sm80_to_sm89INS1_16FlashAttnFwdSm80INS1_25CollectiveMainloopFwdSm80ILi8ELi1ELb0EN4cute5tupleIJNS5_1CILi128EEENS7_ILi32EEENS7_ILi256EEEEEELi256ENS_10bfloat16_tEfNS_4arch4Sm80ELb0ELb1ELb1ELb1ELb1ELb1ELb1ELb1EEENS1_21CollectiveEpilogueFwdINS6_IJS8_SA_S9_EEENS6_IJNS7_ILi1EEESI_SI_EEESC_SE_Li256ELb1ELb1ELb1ELb0EEENS1_36VarlenDynamicPersistentTileSchedulerILi128ELi32ELi256ELi256ELb1ELb1ELb0ELb1ELb0ELb1EEEEEEEEEvNT_6ParamsE,@"STO_CUDA_ENTRY STV_DEFAULT"
_ZN7cutlass13device_kernelIN5flash19enable_sm80_to_sm89INS1_16FlashAttnFwdSm80INS1_25CollectiveMainloopFwdSm80ILi8ELi1ELb0EN4cute5tupleIJNS5_1CILi128EEENS7_ILi32EEENS7_ILi256EEEEEELi256ENS_10bfloat16_tEfNS_4arch4Sm80ELb0ELb1ELb1ELb1ELb1ELb1ELb1ELb1EEENS1_21CollectiveEpilogueFwdINS6_IJS8_SA_S9_EEENS6_IJNS7_ILi1EEESI_SI_EEESC_SE_Li256ELb1ELb1ELb1ELb0EEENS1_36VarlenDynamicPersistentTileSchedulerILi128ELi32ELi256ELi256ELb1ELb1ELb0ELb1ELb0ELb1EEEEEEEEEvNT_6ParamsE:
        /* <DEDUP_REMOVED lines=13> */
[----:B------:R-:W-:-:S03]  /*00d0*/  CS2R R8, SRZ ;  /* 0x0000000000087805 */ /* 0x000fc6000001ff00 */
        /* <DEDUP_REMOVED lines=10> */
[C---:B------:R-:W-:Y:S01]  /*0180*/  ISETP.GE.U32.AND P4, PT, R13.reuse, 0x2, PT ;  /* 0x000000020d00780c */ /* 0x040fe20003f86070 */
[----:B------:R-:W-:Y:S01]  /*0190*/  IMAD.MOV.U32 R7, RZ, RZ, RZ ;  /* 0x000000ffff077224 */ /* 0x000fe200078e00ff */
        /* <DEDUP_REMOVED lines=26> */
.L_x_703:
        /* <DEDUP_REMOVED lines=11> */
[----:B------:R-:W3:Y:S04]  /*03f0*/  @!P0 LDG.E R9, [R4.64] ;  /* 0x0000000804098981 */ /* 0x000ee8000c1e1900 */
[----:B------:R-:W3:Y:S02]  /*0400*/  @!P0 LDG.E R8, [R2.64] ;  /* 0x0000000802088981 */ /* 0x000ee4000c1e1900 */
[----:B---3--:R-:W-:Y:S01]  /*0410*/  IMAD R5, R9, R8, RZ ;  /* 0x0000000809057224 */ /* 0x008fe200078e02ff */
[----:B------:R-:W-:Y:S05]  /*0420*/  BRA.DIV ~URZ, `(.L_x_701) ;  /* 0x00020d227f007947 */ /* 0x000fea000b800000 */
[----:B------:R1:W3:Y:S02]  /*0430*/  SHFL.UP PT, R0, R5, 0x1, RZ ;  /* 0x0420000005007989 */ /* 0x0002e400000e00ff */
.L_x_973:
        /* <DEDUP_REMOVED lines=16> */
.L_x_974:
[----:B---3--:R-:W-:-:S05]  /*0540*/  IMAD R0, R0, c[0x0][0x538], RZ ;  /* 0x00014e0000007a24 */ /* 0x008fca00078e02ff */
[----:B------:R-:W-:-:S04]  /*0550*/  IADD3 R6, R0, R6, RZ ;  /* 0x0000000600067210 */ /* 0x000fc80007ffe0ff */
[----:B------:R-:W-:-:S13]  /*0560*/  ISETP.GT.AND P0, PT, R6, UR4, PT ;  /* 0x0000000406007c0c */ /* 0x000fda000bf04270 */
[----:B-12---:R-:W-:Y:S05]  /*0570*/  @!P0 BRA `(.L_x_703) ;  /* 0xfffffdc000008947 */ /* 0x006fea000383ffff */
.L_x_699:
[----:B------:R-:W-:-:S05]  /*0580*/  IADD3 R11, -R0, R6, RZ ;  /* 0x00000006000b7210 */ /* 0x000fca0007ffe1ff */
[----:B------:R-:W-:-:S05]  /*0590*/  IMAD R0, R4, c[0x0][0x538], R11 ;  /* 0x00014e0004007a24 */ /* 0x000fca00078e020b */
[----:B------:R-:W-:Y:S01]  /*05a0*/  ISETP.GT.AND P0, PT, R0, UR4, PT ;  /* 0x0000000400007c0c */ /* 0x000fe2000bf04270 */
[----:B------:R-:W-:-:S12]  /*05b0*/  BRA.DIV ~URZ, `(.L_x_704) ;  /* 0x00020da27f007947 */ /* 0x000fd8000b800000 */
[----:B------:R-:W-:-:S04]  /*05c0*/  VOTE.ANY R10, PT, !P0 ;  /* 0x00000000000a7806 */ /* 0x000fc800040e0100 */
.L_x_975:
[----:B------:R-:W1:Y:S02]  /*05d0*/  POPC R5, R10 ;  /* 0x0000000a00057309 */ /* 0x000e640000000000 */
[----:B-12---:R-:W-:Y:S01]  /*05e0*/  IADD3 R235, R5, R7, RZ ;  /* 0x0000000705eb7210 */ /* 0x006fe20007ffe0ff */
[----:B------:R-:W-:Y:S05]  /*05f0*/  BRA.DIV ~URZ, `(.L_x_705) ;  /* 0x00020db27f007947 */ /* 0x000fea000b800000 */
[----:B------:R1:W2:Y:S01]  /*0600*/  SHFL.IDX PT, R12, R9, R5, 0x1f ;  /* 0x00001f05090c7589 */ /* 0x0002a200000e0000 */
[----:B------:R-:W-:-:S03]  /*0610*/  MOV R6, RZ ;  /* 0x000000ff00067202 */ /* 0x000fc60000000f00 */
[----:B------:R1:W3:Y:S04]  /*0620*/  SHFL.IDX PT, R9, R8, R5, 0x1f ;  /* 0x00001f0508097589 */ /* 0x0002e800000e0000 */
.L_x_976:
[----:B------:R-:W-:Y:S01]  /*0630*/  ISETP.NE.AND P0, PT, R10, RZ, PT ;  /* 0x000000ff0a00720c */ /* 0x000fe20003f05270 */
[----:B------:R-:W-:-:S12]  /*0640*/  BSSY B0, `(.L_x_706) ;  /* 0x0000005000007945 */ /* 0x000fd80003800000 */
[----:B------:R-:W-:Y:S05]  /*0650*/  @!P0 BRA `(.L_x_707) ;  /* 0x0000003000008947 */ /* 0x000fea0003800000 */
[----:B------:R-:W-:Y:S01]  /*0660*/  IADD3 R2, R5, -0x1, RZ ;  /* 0xffffffff05027810 */ /* 0x000fe20007ffe0ff */
[----:B------:R-:W-:Y:S05]  /*0670*/  BRA.DIV ~URZ, `(.L_x_708) ;  /* 0x00020e127f007947 */ /* 0x000fea000b800000 */
[----:B------:R4:W1:Y:S02]  /*0680*/  SHFL.IDX PT, R6, R4, R2, 0x1f ;  /* 0x00001f0204067589 */ /* 0x00086400000e0000 */
.L_x_707:
[----:B------:R-:W-:Y:S05]  /*0690*/  BSYNC B0 ;  /* 0x0000000000007941 */ /* 0x000fea0003800000 */
.L_x_706:
[----:B---3--:R-:W-:Y:S01]  /*06a0*/  ISETP.NE.AND P0, PT, R9, 0x1, PT ;  /* 0x000000010900780c */ /* 0x008fe20003f05270 */
[----:B-1----:R-:W-:Y:S01]  /*06b0*/  IMAD R232, R6, c[0x0][0x538], R11 ;  /* 0x00014e0006e87a24 */ /* 0x002fe200078e020b */
[----:B------:R-:W-:Y:S04]  /*06c0*/  BSSY B0, `(.L_x_709) ;  /* 0x0000085000007945 */ /* 0x000fe80003800000 */
[----:B------:R-:W-:-:S07]  /*06d0*/  IADD3 R11, -R232, UR4, RZ ;  /* 0x00000004e80b7c10 */ /* 0x000fce000fffe1ff */
[----:B------:R-:W-:Y:S05]  /*06e0*/  @!P0 BRA `(.L_x_710) ;  /* 0x000003e000008947 */ /* 0x000fea0003800000 */
[-C--:B--2---:R-:W-:Y:S02]  /*06f0*/  IABS R0, R12.reuse ;  /* 0x0000000c00007213 */ /* 0x084fe40000000000 */
[----:B------:R-:W-:-:S03]  /*0700*/  IABS R6, R12 ;  /* 0x0000000c00067213 */ /* 0x000fc60000000000 */
[----:B------:R-:W-:Y:S01]  /*0710*/  IMAD.MOV.U32 R5, RZ, RZ, R0 ;  /* 0x000000ffff057224 */ /* 0x000fe200078e0000 */
[----:B------:R-:W-:-:S03]  /*0720*/  IABS R0, R9 ;  /* 0x0000000900007213 */ /* 0x000fc60000000000 */
[----:B----4-:R-:W1:Y:S02]  /*0730*/  I2F.RP R2, R5 ;  /* 0x0000000500027306 */ /* 0x010e640000209400 */
        /* <DEDUP_REMOVED lines=55> */
[----:B------:R-:W-:Y:S01]  /*0ab0*/  IMAD R234, R3, 0x10000, R2 ;  /* 0x0001000003ea7824 */ /* 0x000fe200078e0202 */
[----:B------:R-:W-:Y:S05]  /*0ac0*/  BRA `(.L_x_711) ;  /* 0x0000044000007947 */ /* 0x000fea0003800000 */
.L_x_710:
[----:B----4-:R-:W-:-:S04]  /*0ad0*/  IMAD.MOV.U32 R2, RZ, RZ, 0x4 ;  /* 0x00000004ff027424 */ /* 0x010fc800078e00ff */
[----:B------:R-:W-:-:S05]  /*0ae0*/  IMAD.WIDE R2, R235, R2, c[0x0][0x590] ;  /* 0x00016400eb027625 */ /* 0x000fca00078e0202 */
[----:B------:R-:W3:Y:S02]  /*0af0*/  LDG.E R7, [R2.64] ;  /* 0x0000000802077981 */ /* 0x000ee4000c1e1900 */
[----:B--23--:R-:W-:-:S05]  /*0b00*/  IMAD R9, R7, R12, RZ ;  /* 0x0000000c07097224 */ /* 0x00cfca00078e02ff */
        /* <DEDUP_REMOVED lines=63> */
[----:B------:R-:W-:Y:S02]  /*0f00*/  IMAD R234, R0, R2, R3 ;  /* 0x0000000200ea7224 */ /* 0x000fe400078e0203 */
.L_x_711:
[----:B------:R-:W-:Y:S05]  /*0f10*/  BSYNC B0 ;  /* 0x0000000000007941 */ /* 0x000fea0003800000 */
.L_x_709:
[----:B------:R-:W-:-:S04]  /*0f20*/  LOP3.LUT R0, RZ, R0, RZ, 0x33, !PT ;  /* 0x00000000ff007212 */ /* 0x000fc800078e33ff */
[----:B------:R-:W-:Y:S01]  /*0f30*/  IADD3 R233, R0, R12, RZ ;  /* 0x0000000c00e97210 */ /* 0x000fe20007ffe0ff */
[----:B------:R-:W-:Y:S05]  /*0f40*/  BRA `(.L_x_712) ;  /* 0x0000004000007947 */ /* 0x000fea0003800000 */
.L_x_700:
[----:B--2---:R-:W-:Y:S01]  /*0f50*/  IMAD.MOV.U32 R233, RZ, RZ, RZ ;  /* 0x000000ffffe97224 */ /* 0x004fe200078e00ff */
[----:B------:R-:W-:Y:S01]  /*0f60*/  MOV R234, RZ ;  /* 0x000000ff00ea7202 */ /* 0x000fe20000000f00 */
[----:B------:R-:W-:Y:S01]  /*0f70*/  IMAD.U32 R232, RZ, RZ, UR4 ;  /* 0x00000004ffe87e24 */ /* 0x000fe2000f8e00ff */
[----:B------:R-:W-:Y:S02]  /*0f80*/  MOV R235, c[0x0][0x53c] ;  /* 0x00014f0000eb7a02 */ /* 0x000fe40000000f00 */
.L_x_712:
[----:B------:R-:W-:Y:S01]  /*0f90*/  ISETP.NE.AND P0, PT, R13, RZ, PT ;  /* 0x000000ff0d00720c */ /* 0x000fe20003f05270 */
[----:B------:R-:W-:-:S12]  /*0fa0*/  WARPSYNC 0xffffffff ;  /* 0xffffffff00007948 */ /* 0x000fd80003800000 */
[----:B------:R1:W-:Y:S04]  /*0fb0*/  @!P0 STS.128 [0x20080], R232 ;  /* 0x020080e8ff008388 */ /* 0x0003e80000000c00 */
[----:B------:R-:W-:Y:S06]  /*0fc0*/  BAR.ARV 0x5, 0x100 ;  /* 0x0144000000007b1d */ /* 0x000fec0000002000 */
.L_x_698:
[----:B-12---:R-:W-:-:S13]  /*0fd0*/  ISETP.GE.AND P0, PT, R235, c[0x0][0x53c], PT ;  /* 0x00014f00eb007a0c */ /* 0x006fda0003f06270 */
[----:B------:R-:W-:Y:S05]  /*0fe0*/  @P0 EXIT ;  /* 0x000000000000094d */ /* 0x000fea0003800000 */
[----:B------:R-:W1:Y:S01]  /*0ff0*/  S2R R14, SR_TID.X ;  /* 0x00000000000e7919 */ /* 0x000e620000002100 */
        /* <DEDUP_REMOVED lines=68> */
[C---:B------:R-:W-:Y:S01]  /*1440*/  IADD3 R16, R211.reuse, 0x20, RZ ;  /* 0x00000020d3107810 */ /* 0x040fe20007ffe0ff */
[C---:B------:R-:W-:Y:S01]  /*1450*/  IMAD.IADD R231, R6.reuse, 0x1, -R8 ;  /* 0x0000000106e77824 */ /* 0x040fe200078e0a08 */
        /* <DEDUP_REMOVED lines=14> */
[----:B------:R-:W-:Y:S01]  /*1540*/  IADD3 R156, R138, 0x40, RZ ;  /* 0x000000408a9c7810 */ /* 0x000fe20007ffe0ff */
[----:B------:R-:W-:Y:S01]  /*1550*/  IMAD R212, R228, 0x20, R211 ;  /* 0x00000020e4d47824 */ /* 0x000fe200078e02d3 */
[----:B------:R-:W-:-:S02]  /*1560*/  LOP3.LUT R29, R3, 0x1c0, RZ, 0xc0, !PT ;  /* 0x000001c0031d7812 */ /* 0x000fc400078ec0ff */
        /* <DEDUP_REMOVED lines=8> */
[----:B------:R-:W-:Y:S02]  /*15f0*/  LOP3.LUT R9, R5, 0xfffffe00, RZ, 0xc0, !PT ;  /* 0xfffffe0005097812 */ /* 0x000fe400078ec0ff */
[----:B------:R-:W-:Y:S01]  /*1600*/  LOP3.LUT R22, R4, 0xfffffe00, RZ, 0xc0, !PT ;  /* 0xfffffe0004167812 */ /* 0x000fe200078ec0ff */
[----:B------:R-:W-:Y:S01]  /*1610*/  IMAD.SHL.U32 R3, R2, 0x40, RZ ;  /* 0x0000004002037824 */ /* 0x000fe200078e00ff */
[----:B------:R-:W-:-:S02]  /*1620*/  SHF.R.S32.HI R2, RZ, 0x1f, R137 ;  /* 0x0000001fff027819 */ /* 0x000fc40000011489 */
[----:B------:R-:W-:Y:S01]  /*1630*/  LOP3.LUT R27, R7, 0x1c0, RZ, 0xc0, !PT ;  /* 0x000001c0071b7812 */ /* 0x000fe200078ec0ff */
[----:B------:R-:W-:Y:S01]  /*1640*/  STL [R1+0x18], R22 ;  /* 0x0000181601007387 */ /* 0x000fe20000100800 */
[CC--:B------:R-:W-:Y:S02]  /*1650*/  LEA.HI R4, R2.reuse, R137.reuse, RZ, 0x6 ;  /* 0x0000008902047211 */ /* 0x0c0fe400078f30ff */
[----:B------:R-:W-:Y:S02]  /*1660*/  LEA.HI R5, R2, R137, RZ, 0x3 ;  /* 0x0000008902057211 */ /* 0x000fe400078f18ff */
[----:B------:R-:W-:Y:S01]  /*1670*/  LOP3.LUT R18, R3, 0xfffffe00, RZ, 0xc0, !PT ;  /* 0xfffffe0003127812 */ /* 0x000fe200078ec0ff */
[----:B------:R-:W-:Y:S01]  /*1680*/  IMAD.SHL.U32 R2, R4, 0x80, RZ ;  /* 0x0000008004027824 */ /* 0x000fe200078e00ff */
[----:B------:R-:W-:Y:S02]  /*1690*/  SHF.R.U32.HI R25, RZ, 0x3, R229 ;  /* 0x00000003ff197819 */ /* 0x000fe400000116e5 */
[----:B------:R-:W-:-:S02]  /*16a0*/  SHF.R.U32.HI R23, RZ, 0x3, R29 ;  /* 0x00000003ff177819 */ /* 0x000fc4000001161d */
[--C-:B------:R-:W-:Y:S02]  /*16b0*/  LOP3.LUT R4, R229, 0x38, R5.reuse, 0xf8, !PT ;  /* 0x00000038e5047812 */ /* 0x100fe400078ef805 */
[----:B------:R-:W-:Y:S02]  /*16c0*/  LOP3.LUT R3, R29, 0x38, R5, 0xf8, !PT ;  /* 0x000000381d037812 */ /* 0x000fe400078ef805 */
[----:B------:R-:W-:Y:S02]  /*16d0*/  SHF.R.U32.HI R21, RZ, 0x3, R28 ;  /* 0x00000003ff157819 */ /* 0x000fe4000001161c */
[----:B------:R-:W-:Y:S02]  /*16e0*/  SHF.R.U32.HI R19, RZ, 0x3, R27 ;  /* 0x00000003ff137819 */ /* 0x000fe4000001161b */
[--C-:B------:R-:W-:Y:S02]  /*16f0*/  LOP3.LUT R7, R28, 0x38, R5.reuse, 0xf8, !PT ;  /* 0x000000381c077812 */ /* 0x100fe400078ef805 */
[----:B------:R-:W-:-:S02]  /*1700*/  LOP3.LUT R10, R27, 0x38, R5, 0xf8, !PT ;  /* 0x000000381b0a7812 */ /* 0x000fc400078ef805 */
        /* <DEDUP_REMOVED lines=16> */
[C---:B------:R-:W-:Y:S02]  /*1810*/  IADD3 R158, R138.reuse, 0x20, RZ ;  /* 0x000000208a9e7810 */ /* 0x040fe40007ffe0ff */
[----:B------:R-:W-:Y:S02]  /*1820*/  SHF.R.S32.HI R6, RZ, 0x1f, R211 ;  /* 0x0000001fff067819 */ /* 0x000fe400000114d3 */
[----:B------:R-:W-:Y:S02]  /*1830*/  IADD3 R157, R138, 0x60, RZ ;  /* 0x000000608a9d7810 */ /* 0x000fe40007ffe0ff */
[----:B------:R-:W-:-:S02]  /*1840*/  LOP3.LUT R6, R17, 0x7ffffffc, RZ, 0xc0, !PT ;  /* 0x7ffffffc11067812 */ /* 0x000fc400078ec0ff */
[----:B------:R-:W-:Y:S02]  /*1850*/  LOP3.LUT R25, R2, R25, RZ, 0x3c, !PT ;  /* 0x0000001902197212 */ /* 0x000fe400078e3cff */
[----:B------:R-:W-:Y:S02]  /*1860*/  SHF.R.S32.HI R17, RZ, 0x1f, R158 ;  /* 0x0000001fff117819 */ /* 0x000fe4000001149e */
[----:B------:R-:W-:Y:S01]  /*1870*/  SHF.R.S32.HI R7, RZ, 0x1f, R156 ;  /* 0x0000001fff077819 */ /* 0x000fe2000001149c */
[----:B------:R-:W-:Y:S01]  /*1880*/  STL [R1+0x3c], R25 ;  /* 0x00003c1901007387 */ /* 0x000fe20000100800 */
[----:B------:R-:W-:Y:S02]  /*1890*/  SHF.R.S32.HI R2, RZ, 0x1f, R157 ;  /* 0x0000001fff027819 */ /* 0x000fe4000001149d */
[----:B------:R-:W-:Y:S01]  /*18a0*/  LOP3.LUT R10, R29, 0x38, R132, 0xf8, !PT ;  /* 0x000000381d0a7812 */ /* 0x000fe200078ef884 */
[----:B------:R-:W-:Y:S01]  /*18b0*/  STL [R1+0x8], R17 ;  /* 0x0000081101007387 */ /* 0x000fe20000100800 */
[CC--:B------:R-:W-:Y:S01]  /*18c0*/  IADD3 R3, R11.reuse, R9.reuse, R12 ;  /* 0x000000090b037210 */ /* 0x0c0fe20007ffe00c */
[----:B------:R-:W-:Y:S01]  /*18d0*/  IMAD.MOV.U32 R12, RZ, RZ, 0x40 ;  /* 0x00000040ff0c7424 */ /* 0x000fe200078e00ff */
[----:B------:R-:W-:Y:S01]  /*18e0*/  LOP3.LUT R4, R11, R9, RZ, 0xfc, !PT ;  /* 0x000000090b047212 */ /* 0x000fe200078efcff */
[----:B------:R1:W-:Y:S01]  /*18f0*/  STL [R1+0x4], R7 ;  /* 0x0000040701007387 */ /* 0x0003e20000100800 */
[----:B------:R-:W-:Y:S01]  /*1900*/  LOP3.LUT R10, R22, R10, R23, 0xf6, !PT ;  /* 0x0000000a160a7212 */ /* 0x000fe200078ef617 */
[----:B------:R-:W-:Y:S01]  /*1910*/  IMAD.MOV.U32 R11, RZ, RZ, 0x20 ;  /* 0x00000020ff0b7424 */ /* 0x000fe200078e00ff */
[--C-:B------:R-:W-:Y:S01]  /*1920*/  LOP3.LUT R9, R28, 0x38, R132.reuse, 0xf8, !PT ;  /* 0x000000381c097812 */ /* 0x100fe200078ef884 */
[----:B------:R2:W-:Y:S01]  /*1930*/  STL [R1], R2 ;  /* 0x0000000201007387 */ /* 0x0005e20000100800 */
[----:B------:R-:W-:-:S02]  /*1940*/  LOP3.LUT R8, R27, 0x38, R132, 0xf8, !PT ;  /* 0x000000381b087812 */ /* 0x000fc400078ef884 */
[----:B------:R-:W-:Y:S02]  /*1950*/  LEA R177, R0, 0xc080, 0x1 ;  /* 0x0000c08000b17811 */ /* 0x000fe400078e08ff */
[----:B------:R-:W-:Y:S02]  /*1960*/  SHF.R.S32.HI R0, RZ, 0x3, R5 ;  /* 0x00000003ff007819 */ /* 0x000fe40000011405 */
[----:B------:R-:W-:Y:S02]  /*1970*/  LOP3.LUT R201, R5, 0xfffffff8, RZ, 0xc0, !PT ;  /* 0xfffffff805c97812 */ /* 0x000fe400078ec0ff */
[----:B------:R-:W-:Y:S01]  /*1980*/  LEA R5, R10, 0x10080, 0x1 ;  /* 0x000100800a057811 */ /* 0x000fe200078e08ff */
[----:B------:R-:W-:Y:S01]  /*1990*/  STL [R1+0xc], R0 ;  /* 0x00000c0001007387 */ /* 0x000fe20000100800 */
[----:B------:R-:W-:Y:S02]  /*19a0*/  LOP3.LUT R9, R20, R9, R21, 0xf6, !PT ;  /* 0x0000000914097212 */ /* 0x000fe400078ef615 */
[----:B------:R-:W-:Y:S01]  /*19b0*/  LOP3.LUT R8, R18, R8, R19, 0xf6, !PT ;  /* 0x0000000812087212 */ /* 0x000fe200078ef613 */
[----:B------:R3:W-:Y:S01]  /*19c0*/  STL [R1+0x34], R5 ;  /* 0x0000340501007387 */ /* 0x0007e20000100800 */
[----:B------:R-:W-:-:S02]  /*19d0*/  LEA R9, R9, 0x10080, 0x1 ;  /* 0x0001008009097811 */ /* 0x000fc400078e08ff */
[----:B------:R-:W-:Y:S02]  /*19e0*/  LEA R8, R8, 0x10080, 0x1 ;  /* 0x0001008008087811 */ /* 0x000fe400078e08ff */
[----:B------:R-:W-:Y:S01]  /*19f0*/  LEA R182, R3, 0x10080, 0x1 ;  /* 0x0001008003b67811 */ /* 0x000fe200078e08ff */
[----:B------:R4:W-:Y:S01]  /*1a00*/  STL [R1+0x30], R9 ;  /* 0x0000300901007387 */ /* 0x0009e20000100800 */
[----:B------:R-:W-:Y:S02]  /*1a10*/  LEA R178, R4, 0x8080, 0x1 ;  /* 0x0000808004b27811 */ /* 0x000fe400078e08ff */
[----:B-1----:R-:W-:Y:S01]  /*1a20*/  SEL R7, R12, 0xffffffc0, !P2 ;  /* 0xffffffc00c077807 */ /* 0x002fe20005000000 */
[----:B------:R1:W-:Y:S01]  /*1a30*/  STL [R1+0x2c], R8 ;  /* 0x00002c0801007387 */ /* 0x0003e20000100800 */
[----:B--2---:R-:W-:Y:S01]  /*1a40*/  IMAD.IADD R2, R26, 0x1, -R6 ;  /* 0x000000011a027824 */ /* 0x004fe200078e0a06 */
[----:B------:R-:W-:Y:S02]  /*1a50*/  SEL R6, R11, 0xffffffe0, !P1 ;  /* 0xffffffe00b067807 */ /* 0x000fe40004800000 */
[----:B------:R-:W-:Y:S01]  /*1a60*/  LOP3.LUT R219, R25, R230, RZ, 0xfc, !PT ;  /* 0x000000e619db7212 */ /* 0x000fe200078efcff */
[----:B------:R-:W-:Y:S01]  /*1a70*/  IMAD.SHL.U32 R215, R2, 0x2, RZ ;  /* 0x0000000202d77824 */ /* 0x000fe200078e00ff */
[----:B------:R-:W-:Y:S01]  /*1a80*/  SEL R2, R11, 0xffffffe0, !P4 ;  /* 0xffffffe00b027807 */ /* 0x000fe20006000000 */
[----:B------:R-:W-:Y:S01]  /*1a90*/  IMAD.IADD R239, R236, 0x1, R6 ;  /* 0x00000001ecef7824 */ /* 0x000fe200078e0206 */
[----:B------:R-:W-:Y:S01]  /*1aa0*/  IADD3 R200, R132, 0x80, RZ ;  /* 0x0000008084c87810 */ /* 0x000fe20007ffe0ff */
[----:B------:R-:W-:Y:S01]  /*1ab0*/  IMAD.IADD R238, R6, 0x1, R237 ;  /* 0x0000000106ee7824 */ /* 0x000fe200078e02ed */
[C---:B------:R-:W-:Y:S01]  /*1ac0*/  IADD3 R250, R215.reuse, 0xe0, RZ ;  /* 0x000000e0d7fa7810 */ /* 0x040fe20007ffe0ff */
[----:B------:R-:W-:Y:S01]  /*1ad0*/  IMAD.IADD R183, R182, 0x1, R2 ;  /* 0x00000001b6b77824 */ /* 0x000fe200078e0202 */
[C---:B------:R-:W-:Y:S01]  /*1ae0*/  IADD3 R247, R215.reuse, 0xf8, RZ ;  /* 0x000000f8d7f77810 */ /* 0x040fe20007ffe0ff */
[----:B------:R-:W-:Y:S01]  /*1af0*/  IMAD.IADD R179, R2, 0x1, R178 ;  /* 0x0000000102b37824 */ /* 0x000fe200078e02b2 */
[----:B------:R-:W-:Y:S01]  /*1b00*/  IADD3 R252, R215, 0xd0, RZ ;  /* 0x000000d0d7fc7810 */ /* 0x000fe20007ffe0ff */
[----:B------:R-:W-:Y:S01]  /*1b10*/  IMAD.SHL.U32 R219, R219, 0x2, RZ ;  /* 0x00000002dbdb7824 */ /* 0x000fe200078e00ff */
[----:B---3--:R-:W-:Y:S01]  /*1b20*/  SHF.R.S32.HI R5, RZ, 0x1f, R215 ;  /* 0x0000001fff057819 */ /* 0x008fe200000114d7 */
[----:B------:R-:W-:Y:S01]  /*1b30*/  IMAD.IADD R243, R236, 0x1, R7 ;  /* 0x00000001ecf37824 */ /* 0x000fe200078e0207 */
[----:B------:R-:W-:Y:S01]  /*1b40*/  IADD3 R5, R215, 0xc8, RZ ;  /* 0x000000c8d7057810 */ /* 0x000fe20007ffe0ff */
[----:B------:R-:W-:Y:S01]  /*1b50*/  IMAD.IADD R242, R7, 0x1, R239 ;  /* 0x0000000107f27824 */ /* 0x000fe200078e02ef */
[----:B------:R-:W-:Y:S01]  /*1b60*/  IADD3 R251, R215, 0xd8, RZ ;  /* 0x000000d8d7fb7810 */ /* 0x000fe20007ffe0ff */
[----:B------:R-:W-:Y:S01]  /*1b70*/  IMAD.IADD R241, R7, 0x1, R237 ;  /* 0x0000000107f17824 */ /* 0x000fe200078e02ed */
[----:B----4-:R-:W-:Y:S01]  /*1b80*/  IADD3 R9, R215, 0xb8, RZ ;  /* 0x000000b8d7097810 */ /* 0x010fe20007ffe0ff */
[----:B------:R-:W-:Y:S01]  /*1b90*/  IMAD.IADD R240, R238, 0x1, R7 ;  /* 0x00000001eef07824 */ /* 0x000fe200078e0207 */
[----:B------:R-:W-:-:S02]  /*1ba0*/  SHF.R.S32.HI R5, RZ, 0x1f, R5 ;  /* 0x0000001fff057819 */ /* 0x000fc40000011405 */
[C---:B-1----:R-:W-:Y:S02]  /*1bb0*/  IADD3 R8, R215.reuse, 0xc0, RZ ;  /* 0x000000c0d7087810 */ /* 0x042fe40007ffe0ff */
[----:B------:R-:W-:Y:S02]  /*1bc0*/  SHF.R.S32.HI R5, RZ, 0x1f, R250 ;  /* 0x0000001fff057819 */ /* 0x000fe400000114fa */
[C---:B------:R-:W-:Y:S02]  /*1bd0*/  IADD3 R249, R215.reuse, 0xe8, RZ ;  /* 0x000000e8d7f97810 */ /* 0x040fe40007ffe0ff */
[----:B------:R-:W-:Y:S02]  /*1be0*/  SHF.R.S32.HI R5, RZ, 0x1f, R247 ;  /* 0x0000001fff057819 */ /* 0x000fe400000114f7 */
[----:B------:R-:W-:Y:S02]  /*1bf0*/  IADD3 R248, R215, 0xf0, RZ ;  /* 0x000000f0d7f87810 */ /* 0x000fe40007ffe0ff */
[----:B------:R-:W-:-:S02]  /*1c00*/  LEA R5, R16, 0x10080, 0x1 ;  /* 0x0001008010057811 */ /* 0x000fc400078e08ff */
[----:B------:R-:W-:Y:S02]  /*1c10*/  SHF.R.S32.HI R9, RZ, 0x1f, R9 ;  /* 0x0000001fff097819 */ /* 0x000fe40000011409 */
[----:B------:R-:W-:Y:S01]  /*1c20*/  SHF.R.S32.HI R8, RZ, 0x1f, R8 ;  /* 0x0000001fff087819 */ /* 0x000fe20000011408 */
[----:B------:R1:W-:Y:S01]  /*1c30*/  STL [R1+0x28], R5 ;  /* 0x0000280501007387 */ /* 0x0003e20000100800 */
[----:B------:R-:W-:Y:S02]  /*1c40*/  SHF.R.S32.HI R9, RZ, 0x1f, R252 ;  /* 0x0000001fff097819 */ /* 0x000fe400000114fc */
[----:B------:R-:W-:Y:S02]  /*1c50*/  SHF.R.S32.HI R8, RZ, 0x1f, R251 ;  /* 0x0000001fff087819 */ /* 0x000fe400000114fb */
[----:B------:R-:W-:Y:S02]  /*1c60*/  SHF.R.S32.HI R9, RZ, 0x1f, R249 ;  /* 0x0000001fff097819 */ /* 0x000fe400000114f9 */
[----:B------:R-:W-:-:S02]  /*1c70*/  SHF.R.S32.HI R8, RZ, 0x1f, R248 ;  /* 0x0000001fff087819 */ /* 0x000fc400000114f8 */
[----:B------:R-:W-:Y:S02]  /*1c80*/  LEA R9, R15, 0x10080, 0x1 ;  /* 0x000100800f097811 */ /* 0x000fe400078e08ff */
[----:B------:R-:W-:Y:S02]  /*1c90*/  LEA R8, R14, 0x10080, 0x1 ;  /* 0x000100800e087811 */ /* 0x000fe400078e08ff */
[C---:B------:R-:W-:Y:S01]  /*1ca0*/  IADD3 R33, R215.reuse, 0x8, RZ ;  /* 0x00000008d7217810 */ /* 0x040fe20007ffe0ff */
[----:B------:R2:W-:Y:S01]  /*1cb0*/  STL [R1+0x24], R9 ;  /* 0x0000240901007387 */ /* 0x0005e20000100800 */
[----:B------:R-:W-:Y:S02]  /*1cc0*/  SEL R0, R12, 0xffffffc0, !P3 ;  /* 0xffffffc00c007807 */ /* 0x000fe40005800000 */
[C---:B------:R-:W-:Y:S01]  /*1cd0*/  IADD3 R32, R215.reuse, 0x10, RZ ;  /* 0x00000010d7207810 */ /* 0x040fe20007ffe0ff */
[----:B------:R2:W-:Y:S01]  /*1ce0*/  STL [R1+0x20], R8 ;  /* 0x0000200801007387 */ /* 0x0005e20000100800 */
[C---:B------:R-:W-:Y:S01]  /*1cf0*/  IADD3 R31, R215.reuse, 0x18, RZ ;  /* 0x00000018d71f7810 */ /* 0x040fe20007ffe0ff */
[----:B------:R-:W-:Y:S01]  /*1d00*/  IMAD.IADD R185, R182, 0x1, R0 ;  /* 0x00000001b6b97824 */ /* 0x000fe200078e0200 */
[----:B------:R-:W-:Y:S01]  /*1d10*/  IADD3 R199, R132, 0xc0, RZ ;  /* 0x000000c084c77810 */ /* 0x000fe20007ffe0ff */
[C---:B------:R-:W-:Y:S01]  /*1d20*/  IMAD.IADD R181, R0.reuse, 0x1, R178 ;  /* 0x0000000100b57824 */ /* 0x040fe200078e02b2 */
[----:B------:R-:W-:Y:S01]  /*1d30*/  IADD3 R246, R215, 0x20, RZ ;  /* 0x00000020d7f67810 */ /* 0x000fe20007ffe0ff */
[----:B------:R-:W-:Y:S01]  /*1d40*/  IMAD.IADD R184, R183, 0x1, R0 ;  /* 0x00000001b7b87824 */ /* 0x000fe200078e0200 */
[----:B-1----:R-:W-:Y:S01]  /*1d50*/  LEA R5, R13, 0x10080, 0x1 ;  /* 0x000100800d057811 */ /* 0x002fe200078e08ff */
[----:B------:R-:W-:Y:S01]  /*1d60*/  IMAD.IADD R180, R0, 0x1, R179 ;  /* 0x0000000100b47824 */ /* 0x000fe200078e02b3 */
[----:B------:R-:W-:-:S02]  /*1d70*/  IADD3 R245, R215, 0x28, RZ ;  /* 0x00000028d7f57810 */ /* 0x000fc40007ffe0ff */
[C---:B------:R-:W-:Y:S01]  /*1d80*/  IADD3 R30, R215.reuse, 0x30, RZ ;  /* 0x00000030d71e7810 */ /* 0x040fe20007ffe0ff */
[----:B------:R2:W-:Y:S01]  /*1d90*/  STL [R1+0x1c], R5 ;  /* 0x00001c0501007387 */ /* 0x0005e20000100800 */
[C---:B------:R-:W-:Y:S02]  /*1da0*/  IADD3 R29, R215.reuse, 0x38, RZ ;  /* 0x00000038d71d7810 */ /* 0x040fe40007ffe0ff */
[C---:B------:R-:W-:Y:S02]  /*1db0*/  IADD3 R28, R215.reuse, 0x40, RZ ;  /* 0x00000040d71c7810 */ /* 0x040fe40007ffe0ff */
[C---:B------:R-:W-:Y:S02]  /*1dc0*/  IADD3 R27, R215.reuse, 0x48, RZ ;  /* 0x00000048d71b7810 */ /* 0x040fe40007ffe0ff */
[C---:B------:R-:W-:Y:S02]  /*1dd0*/  IADD3 R26, R215.reuse, 0x50, RZ ;  /* 0x00000050d71a7810 */ /* 0x040fe40007ffe0ff */
[----:B------:R-:W-:-:S02]  /*1de0*/  IADD3 R25, R215, 0x58, RZ ;  /* 0x00000058d7197810 */ /* 0x000fc40007ffe0ff */
        /* <DEDUP_REMOVED lines=10> */
[----:B------:R-:W-:Y:S02]  /*1e90*/  IADD3 R10, R215, 0xb0, RZ ;  /* 0x000000b0d70a7810 */ /* 0x000fe40007ffe0ff */
        /* <DEDUP_REMOVED lines=26> */
[----:B--2---:R-:W-:Y:S02]  /*2040*/  SHF.R.S32.HI R10, RZ, 0x1f, R10 ;  /* 0x0000001fff0a7819 */ /* 0x004fe4000001140a */
.L_x_972:
[----:B------:R-:W-:Y:S01]  /*2050*/  ISETP.NE.U32.AND P0, PT, RZ, c[0x0][0x370], PT ;  /* 0x0000dc00ff007a0c */ /* 0x000fe20003f05070 */
[----:B------:R-:W-:Y:S01]  /*2060*/  IMAD.MOV.U32 R15, RZ, RZ, 0x4 ;  /* 0x00000004ff0f7424 */ /* 0x000fe200078e00ff */
[----:B------:R-:W-:Y:S01]  /*2070*/  ISETP.NE.U32.AND P1, PT, RZ, c[0x0][0x360], PT ;  /* 0x0000d800ff007a0c */ /* 0x000fe20003f25070 */
[----:B------:R-:W-:Y:S01]  /*2080*/  IMAD.MOV.U32 R226, RZ, RZ, RZ ;  /* 0x000000ffffe27224 */ /* 0x000fe200078e00ff */
[----:B------:R-:W-:Y:S01]  /*2090*/  ISETP.NE.AND.EX P2, PT, RZ, c[0x0][0x374], PT, P0 ;  /* 0x0000dd00ff007a0c */ /* 0x000fe20003f45300 */
[----:B------:R-:W-:Y:S01]  /*20a0*/  IMAD.MOV.U32 R97, RZ, RZ, RZ ;  /* 0x000000ffff617224 */ /* 0x000fe200078e00ff */
[----:B------:R-:W-:Y:S01]  /*20b0*/  ISETP.NE.AND.EX P0, PT, RZ, c[0x0][0x364], PT, P1 ;  /* 0x0000d900ff007a0c */ /* 0x000fe20003f05310 */
[----:B------:R-:W-:Y:S01]  /*20c0*/  IMAD.MOV.U32 R14, RZ, RZ, RZ ;  /* 0x000000ffff0e7224 */ /* 0x000fe200078e00ff */
[----:B------:R-:W-:Y:S01]  /*20d0*/  ISETP.NE.U32.AND P1, PT, RZ, c[0x0][0x348], PT ;  /* 0x0000d200ff007a0c */ /* 0x000fe20003f25070 */
[----:B------:R-:W-:Y:S01]  /*20e0*/  IMAD.MOV.U32 R13, RZ, RZ, RZ ;  /* 0x000000ffff0d7224 */ /* 0x000fe200078e00ff */
[----:B------:R-:W-:Y:S01]  /*20f0*/  ISETP.NE.U32.AND P3, PT, RZ, c[0x0][0x350], PT ;  /* 0x0000d400ff007a0c */ /* 0x000fe20003f65070 */
[----:B------:R-:W-:Y:S01]  /*2100*/  IMAD.WIDE R6, R235, R15, c[0x0][0x348] ;  /* 0x0000d200eb067625 */ /* 0x000fe200078e020f */
[----:B------:R-:W-:-:S02]  /*2110*/  ISETP.NE.U32.AND P4, PT, RZ, c[0x0][0x358], PT ;  /* 0x0000d600ff007a0c */ /* 0x000fc40003f85070 */
[----:B------:R-:W-:Y:S01]  /*2120*/  ISETP.NE.AND.EX P1, PT, RZ, c[0x0][0x34c], PT, P1 ;  /* 0x0000d300ff007a0c */ /* 0x000fe20003f25310 */
[CC--:B------:R-:W-:Y:S01]  /*2130*/  IMAD.WIDE R4, R235.reuse, R15.reuse, c[0x0][0x350] ;  /* 0x0000d400eb047625 */ /* 0x0c0fe200078e020f */
[----:B------:R-:W-:Y:S02]  /*2140*/  ISETP.NE.AND.EX P3, PT, RZ, c[0x0][0x354], PT, P3 ;  /* 0x0000d500ff007a0c */ /* 0x000fe40003f65330 */
[----:B------:R-:W-:Y:S01]  /*2150*/  ISETP.NE.AND.EX P4, PT, RZ, c[0x0][0x35c], PT, P4 ;  /* 0x0000d700ff007a0c */ /* 0x000fe20003f85340 */
[----:B------:R-:W-:-:S04]  /*2160*/  @P2 IMAD.WIDE R10, R235, R15, c[0x0][0x370] ;  /* 0x0000dc00eb0a2625 */ /* 0x000fc800078e020f */
[CC--:B------:R-:W-:Y:S01]  /*2170*/  @P0 IMAD.WIDE R8, R235.reuse, R15.reuse, c[0x0][0x360] ;  /* 0x0000d800eb080625 */ /* 0x0c0fe200078e020f */
[----:B------:R1:W5:Y:S03]  /*2180*/  @P2 LDG.E R226, [R10.64] ;  /* 0x000000080ae22981 */ /* 0x000366000c1e1900 */
[----:B------:R-:W-:Y:S01]  /*2190*/  IMAD.WIDE R2, R235, R15, c[0x0][0x358] ;  /* 0x0000d600eb027625 */ /* 0x000fe200078e020f */
[----:B------:R1:W5:Y:S04]  /*21a0*/  @P0 LDG.E R210, [R8.64] ;  /* 0x0000000808d20981 */ /* 0x000368000c1e1900 */
[----:B------:R1:W5:Y:S04]  /*21b0*/  @P1 LDG.E R97, [R6.64] ;  /* 0x0000000806611981 */ /* 0x000368000c1e1900 */
[----:B------:R1:W5:Y:S04]  /*21c0*/  @P3 LDG.E R14, [R4.64] ;  /* 0x00000008040e3981 */ /* 0x000368000c1e1900 */
[----:B------:R1:W5:Y:S01]  /*21d0*/  @P4 LDG.E R13, [R2.64] ;  /* 0x00000008020d4981 */ /* 0x000362000c1e1900 */
[----:B------:R-:W-:Y:S01]  /*21e0*/  YIELD ;  /* 0x0000000000007946 */ /* 0x000fe20003800000 */
[----:B------:R-:W-:Y:S05]  /*21f0*/  @P0 BRA `(.L_x_713) ;  /* 0x0000005000000947 */ /* 0x000fea0003800000 */
[----:B-----5:R-:W-:Y:S01]  /*2200*/  MOV R210, c[0x0][0x168] ;  /* 0x00005a0000d27a02 */ /* 0x020fe20000000f00 */
[----:B------:R-:W-:Y:S05]  /*2210*/  @!P1 BRA `(.L_x_713) ;  /* 0x0000003000009947 */ /* 0x000fea0003800000 */
[----:B-1----:R-:W2:Y:S04]  /*2220*/  LDG.E R8, [R6.64] ;  /* 0x0000000806087981 */ /* 0x002ea8000c1e1900 */
[----:B------:R-:W2:Y:S02]  /*2230*/  LDG.E R0, [R6.64+0x4] ;  /* 0x0000040806007981 */ /* 0x000ea4000c1e1900 */
[----:B--2---:R-:W-:-:S02]  /*2240*/  IADD3 R210, -R8, R0, RZ ;  /* 0x0000000008d27210 */ /* 0x004fc40007ffe1ff */
.L_x_713:
[----:B------:R-:W-:-:S04]  /*2250*/  ISETP.NE.U32.AND P0, PT, RZ, c[0x0][0x368], PT ;  /* 0x0000da00ff007a0c */ /* 0x000fc80003f05070 */
[----:B------:R-:W-:-:S13]  /*2260*/  ISETP.NE.AND.EX P0, PT, RZ, c[0x0][0x36c], PT, P0 ;  /* 0x0000db00ff007a0c */ /* 0x000fda0003f05300 */
[----:B------:R-:W-:Y:S05]  /*2270*/  @!P0 BRA `(.L_x_714) ;  /* 0x0000003000008947 */ /* 0x000fea0003800000 */
[----:B-1----:R-:W-:-:S05]  /*2280*/  IMAD.WIDE R4, R235, R15, c[0x0][0x368] ;  /* 0x0000da00eb047625 */ /* 0x002fca00078e020f */
[----:B------:R1:W5:Y:S01]  /*2290*/  LDG.E R12, [R4.64] ;  /* 0x00000008040c7981 */ /* 0x000362000c1e1900 */
[----:B------:R-:W-:Y:S05]  /*22a0*/  BRA `(.L_x_715) ;  /* 0x0000005000007947 */ /* 0x000fea0003800000 */
.L_x_714:
[----:B------:R-:W-:Y:S01]  /*22b0*/  MOV R12, UR6 ;  /* 0x00000006000c7c02 */ /* 0x000fe20008000f00 */
[----:B------:R-:W-:Y:S05]  /*22c0*/  @!P3 BRA `(.L_x_715) ;  /* 0x000000300000b947 */ /* 0x000fea0003800000 */
[----:B-1----:R-:W2:Y:S04]  /*22d0*/  LDG.E R6, [R4.64] ;  /* 0x0000000804067981 */ /* 0x002ea8000c1e1900 */
[----:B------:R-:W2:Y:S02]  /*22e0*/  LDG.E R0, [R4.64+0x4] ;  /* 0x0000040804007981 */ /* 0x000ea4000c1e1900 */
[----:B--2---:R-:W-:Y:S02]  /*22f0*/  IADD3 R12, -R6, R0, RZ ;  /* 0x00000000060c7210 */ /* 0x004fe40007ffe1ff */
.L_x_715:
[----:B-1----:R1:W2:Y:S04]  /*2300*/  @P4 LDG.E R5, [R2.64] ;  /* 0x0000000802054981 */ /* 0x0022a8000c1e1900 */
[----:B------:R1:W2:Y:S01]  /*2310*/  @P4 LDG.E R4, [R2.64+0x4] ;  /* 0x0000040802044981 */ /* 0x0002a2000c1e1900 */
[----:B------:R-:W-:Y:S01]  /*2320*/  ISETP.NE.U32.AND P0, PT, RZ, c[0x0][0x378], PT ;  /* 0x0000de00ff007a0c */ /* 0x000fe20003f05070 */
[----:B------:R-:W-:-:S02]  /*2330*/  IMAD.MOV.U32 R0, RZ, RZ, c[0x0][0x2c4] ;  /* 0x0000b100ff007624 */ /* 0x000fc400078e00ff */
[----:B-----5:R-:W-:Y:S01]  /*2340*/  IMAD.MOV.U32 R96, RZ, RZ, R12 ;  /* 0x000000ffff607224 */ /* 0x020fe200078e000c */
[----:B------:R-:W-:Y:S02]  /*2350*/  ISETP.NE.AND.EX P0, PT, RZ, c[0x0][0x37c], PT, P0 ;  /* 0x0000df00ff007a0c */ /* 0x000fe40003f05300 */
[----:B------:R-:W-:Y:S01]  /*2360*/  ISETP.NE.AND P2, PT, R0, 0x1, PT ;  /* 0x000000010000780c */ /* 0x000fe20003f45270 */
[----:B------:R-:W-:Y:S02]  /*2370*/  IMAD.SHL.U32 R227, R233, 0x80, RZ ;  /* 0x00000080e9e37824 */ /* 0x000fe400078e00ff */
[----:B------:R-:W-:Y:S02]  /*2380*/  IMAD.MOV.U32 R53, RZ, RZ, c[0x0][0x228] ;  /* 0x00008a00ff357624 */ /* 0x000fe400078e00ff */
[----:B------:R-:W-:Y:S01]  /*2390*/  IMAD.IADD R11, R12, 0x1, -R226 ;  /* 0x000000010c0b7824 */ /* 0x000fe200078e0ae2 */
[----:B------:R-:W-:Y:S01]  /*23a0*/  IADD3 R0, R227, 0x7f, RZ ;  /* 0x0000007fe3007810 */ /* 0x000fe20007ffe0ff */
[----:B------:R-:W-:Y:S01]  /*23b0*/  IMAD.MOV.U32 R6, RZ, RZ, c[0x0][0x32c] ;  /* 0x0000cb00ff067624 */ /* 0x000fe200078e00ff */
[----:B------:R-:W-:-:S03]  /*23c0*/  LOP3.LUT R214, R214, 0xffffffdf, RZ, 0xc0, !PT ;  /* 0xffffffdfd6d67812 */ /* 0x000fc600078ec0ff */
[----:B-1----:R-:W-:Y:S01]  /*23d0*/  @P0 IMAD.WIDE R2, R235, R15, c[0x0][0x378] ;  /* 0x0000de00eb020625 */ /* 0x002fe200078e020f */
[----:B------:R-:W-:-:S04]  /*23e0*/  ISETP.GE.AND P1, PT, R6, 0x1, PT ;  /* 0x000000010600780c */ /* 0x000fc80003f26270 */
[----:B------:R1:W5:Y:S01]  /*23f0*/  @P0 LDG.E R96, [R2.64] ;  /* 0x0000000802600981 */ /* 0x000362000c1e1900 */
[----:B------:R-:W-:-:S04]  /*2400*/  @P2 LOP3.LUT R214, R214, 0x20, RZ, 0xfc, !PT ;  /* 0x00000020d6d62812 */ /* 0x000fc800078efcff */
[----:B------:R-:W-:-:S04]  /*2410*/  LOP3.LUT R214, R214, 0xffffffbf, RZ, 0xc0, !PT ;  /* 0xffffffbfd6d67812 */ /* 0x000fc800078ec0ff */
[----:B------:R-:W-:Y:S01]  /*2420*/  @P1 LOP3.LUT R214, R214, 0x40, RZ, 0xfc, !PT ;  /* 0x00000040d6d61812 */ /* 0x000fe200078efcff */
[----:B-1----:R-:W-:-:S05]  /*2430*/  @P2 IMAD.HI.U32 R3, R0, c[0x0][0x2c8], RZ ;  /* 0x0000b20000032a27 */ /* 0x002fca00078e00ff */
[----:B------:R-:W-:Y:S01]  /*2440*/  @P2 SHF.R.U32.HI R0, RZ, c[0x0][0x2cc], R3 ;  /* 0x0000b300ff002a19 */ /* 0x000fe20000011603 */
[----:B--2---:R-:W-:-:S04]  /*2450*/  @P4 IMAD.IADD R53, R4, 0x1, -R5 ;  /* 0x0000000104354824 */ /* 0x004fc800078e0a05 */
[----:B------:R-:W-:-:S05]  /*2460*/  IMAD.IADD R209, R11, 0x1, R53 ;  /* 0x000000010bd17824 */ /* 0x000fca00078e0235 */
[C---:B------:R-:W-:Y:S02]  /*2470*/  IADD3 R2, R209.reuse, 0x1f, RZ ;  /* 0x0000001fd1027810 */ /* 0x040fe40007ffe0ff */
[----:B------:R-:W-:Y:S02]  /*2480*/  IADD3 R3, R209, 0x1, -R210 ;  /* 0x00000001d1037810 */ /* 0x000fe40007ffe8d2 */
[----:B------:R-:W-:-:S03]  /*2490*/  SHF.R.S32.HI R4, RZ, 0x1f, R2 ;  /* 0x0000001fff047819 */ /* 0x000fc60000011402 */
[----:B------:R-:W-:Y:S01]  /*24a0*/  IMAD.IADD R0, R3, 0x1, R0 ;  /* 0x0000000103007824 */ /* 0x000fe200078e0200 */
[----:B------:R-:W-:-:S04]  /*24b0*/  LEA.HI R2, R4, R2, RZ, 0x5 ;  /* 0x0000000204027211 */ /* 0x000fc800078f28ff */
[----:B------:R-:W-:Y:S02]  /*24c0*/  IADD3 R3, R0, c[0x0][0x328], RZ ;  /* 0x0000ca0000037a10 */ /* 0x000fe40007ffe0ff */
[----:B------:R-:W-:Y:S01]  /*24d0*/  SHF.R.S32.HI R102, RZ, 0x5, R2 ;  /* 0x00000005ff667819 */ /* 0x000fe20000011402 */
        /* <DEDUP_REMOVED lines=11> */
.L_x_718:
[----:B------:R-:W-:-:S13]  /*2590*/  ISETP.NE.AND P0, PT, R6, 0x1, PT ;  /* 0x000000010600780c */ /* 0x000fda0003f05270 */
[----:B------:R-:W-:-:S05]  /*25a0*/  @P0 IMAD.HI.U32 R0, R2, c[0x0][0x330], RZ ;  /* 0x0000cc0002000a27 */ /* 0x000fca00078e00ff */
[----:B------:R-:W-:Y:S02]  /*25b0*/  @P0 SHF.R.U32.HI R2, RZ, c[0x0][0x334], R0 ;  /* 0x0000cd00ff020a19 */ /* 0x000fe40000011600 */
.L_x_719:
[----:B------:R-:W-:Y:S05]  /*25c0*/  BSYNC B0 ;  /* 0x0000000000007941 */ /* 0x000fea0003800000 */
.L_x_717:
[----:B------:R-:W-:-:S05]  /*25d0*/  IMAD R2, R2, R6, c[0x0][0x32c] ;  /* 0x0000cb0002027624 */ /* 0x000fca00078e0206 */
[----:B------:R-:W-:-:S04]  /*25e0*/  IMNMX R3, R3, R2, PT ;  /* 0x0000000203037217 */ /* 0x000fc80003800200 */
.L_x_716:
[----:B------:R-:W-:Y:S01]  /*25f0*/  IADD3 R3, R3, 0x1f, RZ ;  /* 0x0000001f03037810 */ /* 0x000fe20007ffe0ff */
[----:B------:R-:W-:-:S03]  /*2600*/  @P2 IMAD.HI.U32 R2, R227, c[0x0][0x2c8], RZ ;  /* 0x0000b200e3022a27 */ /* 0x000fc600078e00ff */
[----:B------:R-:W-:Y:S01]  /*2610*/  SHF.R.S32.HI R4, RZ, 0x1f, R3 ;  /* 0x0000001fff047819 */ /* 0x000fe20000011403 */
[----:B------:R-:W-:Y:S01]  /*2620*/  IMAD.MOV.U32 R0, RZ, RZ, R227 ;  /* 0x000000ffff007224 */ /* 0x000fe200078e00e3 */
[----:B------:R-:W-:Y:S01]  /*2630*/  @P2 SHF.R.U32.HI R0, RZ, c[0x0][0x2cc], R2 ;  /* 0x0000b300ff002a19 */ /* 0x000fe20000011602 */
[----:B------:R-:W-:Y:S01]  /*2640*/  IMAD.IADD R136, R209, 0x1, -R210 ;  /* 0x00000001d1887824 */ /* 0x000fe200078e0ad2 */
[----:B------:R-:W-:-:S03]  /*2650*/  LEA.HI R3, R4, R3, RZ, 0x5 ;  /* 0x0000000304037211 */ /* 0x000fc600078f28ff */
[----:B------:R-:W-:Y:S01]  /*2660*/  IMAD.IADD R0, R136, 0x1, R0 ;  /* 0x0000000188007824 */ /* 0x000fe200078e0200 */
[----:B------:R-:W-:-:S04]  /*2670*/  SHF.R.S32.HI R3, RZ, 0x5, R3 ;  /* 0x00000005ff037819 */ /* 0x000fc80000011403 */
[----:B------:R-:W-:Y:S02]  /*2680*/  IADD3 R2, R0, -c[0x0][0x324], RZ ;  /* 0x8000c90000027a10 */ /* 0x000fe40007ffe0ff */
        /* <DEDUP_REMOVED lines=11> */
.L_x_722:
[----:B------:R-:W-:-:S13]  /*2740*/  ISETP.NE.AND P0, PT, R6, 0x1, PT ;  /* 0x000000010600780c */ /* 0x000fda0003f05270 */
[----:B------:R-:W-:-:S05]  /*2750*/  @P0 IMAD.HI.U32 R3, R0, c[0x0][0x330], RZ ;  /* 0x0000cc0000030a27 */ /* 0x000fca00078e00ff */
[----:B------:R-:W-:Y:S02]  /*2760*/  @P0 SHF.R.U32.HI R0, RZ, c[0x0][0x334], R3 ;  /* 0x0000cd00ff000a19 */ /* 0x000fe40000011603 */
.L_x_723:
[----:B------:R-:W-:Y:S05]  /*2770*/  BSYNC B0 ;  /* 0x0000000000007941 */ /* 0x000fea0003800000 */
.L_x_721:
[----:B------:R-:W-:-:S05]  /*2780*/  IMAD R0, R0, c[0x0][0x32c], RZ ;  /* 0x0000cb0000007a24 */ /* 0x000fca00078e02ff */
[----:B------:R-:W-:-:S04]  /*2790*/  IMNMX R2, R2, R0, !PT ;  /* 0x0000000002027217 */ /* 0x000fc80007800200 */
.L_x_720:
[----:B------:R-:W-:Y:S01]  /*27a0*/  SHF.R.S32.HI R0, RZ, 0x1f, R2 ;  /* 0x0000001fff007819 */ /* 0x000fe20000011402 */
[----:B------:R-:W-:Y:S01]  /*27b0*/  BSSY B0, `(.L_x_724) ;  /* 0x000002d000007945 */ /* 0x000fe20003800000 */
[----:B------:R-:W-:Y:S02]  /*27c0*/  LOP3.LUT R3, R234, 0xff000000, RZ, 0xc0, !PT ;  /* 0xff000000ea037812 */ /* 0x000fe400078ec0ff */
[----:B------:R-:W-:Y:S02]  /*27d0*/  LEA.HI R2, R0, R2, RZ, 0x5 ;  /* 0x0000000200027211 */ /* 0x000fe400078f28ff */
[----:B------:R-:W-:Y:S02]  /*27e0*/  LOP3.LUT R4, R234, 0xff0000, RZ, 0xc0, !PT ;  /* 0x00ff0000ea047812 */ /* 0x000fe400078ec0ff */
[----:B------:R-:W-:Y:S02]  /*27f0*/  SHF.R.S32.HI R0, RZ, 0x5, R2 ;  /* 0x00000005ff007819 */ /* 0x000fe40000011402 */
[----:B------:R-:W-:-:S02]  /*2800*/  SHF.R.U32.HI R3, RZ, 0x8, R3 ;  /* 0x00000008ff037819 */ /* 0x000fc40000011603 */
[----:B------:R-:W-:Y:S01]  /*2810*/  IMNMX R5, RZ, R0, !PT ;  /* 0x00000000ff057217 */ /* 0x000fe20007800200 */
[----:B------:R-:W-:Y:S01]  /*2820*/  IMAD.MOV.U32 R0, RZ, RZ, RZ ;  /* 0x000000ffff007224 */ /* 0x000fe200078e00ff */
[----:B------:R-:W-:Y:S02]  /*2830*/  LEA.HI R2, R4, R3, RZ, 0x10 ;  /* 0x0000000304027211 */ /* 0x000fe400078f80ff */
[----:B------:R-:W-:Y:S02]  /*2840*/  ISETP.GT.AND P0, PT, R8, R5, PT ;  /* 0x000000050800720c */ /* 0x000fe40003f04270 */
[----:B------:R-:W-:Y:S02]  /*2850*/  SHF.R.U32.HI R233, RZ, 0x10, R2 ;  /* 0x00000010ffe97819 */ /* 0x000fe40000011602 */
[----:B------:R-:W-:Y:S02]  /*2860*/  LOP3.LUT R244, R2, 0xff, RZ, 0xc0, !PT ;  /* 0x000000ff02f47812 */ /* 0x000fe400078ec0ff */
[----:B------:R-:W-:-:S04]  /*2870*/  ISETP.NE.AND P1, PT, R233, RZ, PT ;  /* 0x000000ffe900720c */ /* 0x000fc80003f25270 */
[----:B------:R-:W-:-:S03]  /*2880*/  SEL R95, R233, c[0x0][0x338], P1 ;  /* 0x0000ce00e95f7a07 */ /* 0x000fc60000800000 */
[----:B------:R-:W-:Y:S05]  /*2890*/  @!P0 BRA `(.L_x_725) ;  /* 0x000001e000008947 */ /* 0x000fea0003800000 */
[----:B------:R-:W-:-:S05]  /*28a0*/  IABS R0, R95 ;  /* 0x0000005f00007213 */ /* 0x000fca0000000000 */
[----:B------:R-:W-:-:S04]  /*28b0*/  IMAD.MOV.U32 R4, RZ, RZ, R0 ;  /* 0x000000ffff047224 */ /* 0x000fc800078e0000 */
[----:B------:R-:W1:Y:S08]  /*28c0*/  I2F.RP R2, R4 ;  /* 0x0000000400027306 */ /* 0x000e700000209400 */
[----:B-1----:R-:W1:Y:S02]  /*28d0*/  MUFU.RCP R2, R2 ;  /* 0x0000000200027308 */ /* 0x002e640000001000 */
[----:B-1----:R-:W-:-:S06]  /*28e0*/  IADD3 R2, R2, 0xffffffe, RZ ;  /* 0x0ffffffe02027810 */ /* 0x002fcc0007ffe0ff */
[----:B------:R1:W2:Y:S02]  /*28f0*/  F2I.FTZ.U32.TRUNC.NTZ R3, R2 ;  /* 0x0000000200037305 */ /* 0x0002a4000021f000 */
[----:B-1----:R-:W-:Y:S01]  /*2900*/  IADD3 R2, R95, -0x1, R8 ;  /* 0xffffffff5f027810 */ /* 0x002fe20007ffe008 */
[----:B--2---:R-:W-:-:S04]  /*2910*/  IMAD.MOV R0, RZ, RZ, -R3 ;  /* 0x000000ffff007224 */ /* 0x004fc800078e0a03 */
[----:B------:R-:W-:Y:S01]  /*2920*/  IMAD.MOV.U32 R7, RZ, RZ, R0 ;  /* 0x000000ffff077224 */ /* 0x000fe200078e0000 */
[----:B------:R-:W-:Y:S01]  /*2930*/  IABS R0, R95 ;  /* 0x0000005f00007213 */ /* 0x000fe20000000000 */
[----:B------:R-:W-:Y:S01]  /*2940*/  IMAD.IADD R6, R2, 0x1, -R5 ;  /* 0x0000000102067824 */ /* 0x000fe200078e0a05 */
[----:B------:R-:W-:Y:S01]  /*2950*/  MOV R2, RZ ;  /* 0x000000ff00027202 */ /* 0x000fe20000000f00 */
[----:B------:R-:W-:Y:S02]  /*2960*/  IMAD R7, R7, R4, RZ ;  /* 0x0000000407077224 */ /* 0x000fe400078e02ff */
[----:B------:R-:W-:Y:S01]  /*2970*/  IMAD.MOV R9, RZ, RZ, -R0 ;  /* 0x000000ffff097224 */ /* 0x000fe200078e0a00 */
[----:B------:R-:W-:Y:S01]  /*2980*/  IABS R10, R6 ;  /* 0x00000006000a7213 */ /* 0x000fe20000000000 */
[----:B------:R-:W-:-:S04]  /*2990*/  IMAD.HI.U32 R0, R3, R7, R2 ;  /* 0x0000000703007227 */ /* 0x000fc800078e0002 */
[----:B------:R-:W-:Y:S02]  /*29a0*/  IMAD.MOV.U32 R2, RZ, RZ, R10 ;  /* 0x000000ffff027224 */ /* 0x000fe400078e000a */
        /* <DEDUP_REMOVED lines=9> */
[----:B------:R-:W-:-:S07]  /*2a40*/  ISETP.GE.AND P1, PT, R2, RZ, PT ;  /* 0x000000ff0200720c */ /* 0x000fce0003f26270 */
[----:B------:R-:W-:-:S06]  /*2a50*/  @P2 IADD3 R0, R0, 0x1, RZ ;  /* 0x0000000100002810 */ /* 0x000fcc0007ffe0ff */
[----:B------:R-:W-:Y:S01]  /*2a60*/  @!P1 IMAD.MOV R0, RZ, RZ, -R0 ;  /* 0x000000ffff009224 */ /* 0x000fe200078e0a00 */
[----:B------:R-:W-:Y:S02]  /*2a70*/  @!P0 LOP3.LUT R0, RZ, R95, RZ, 0x33, !PT ;  /* 0x0000005fff008212 */ /* 0x000fe400078e33ff */
.L_x_725:
[----:B------:R-:W-:Y:S05]  /*2a80*/  BSYNC B0 ;  /* 0x0000000000007941 */ /* 0x000fea0003800000 */
.L_x_724:
[----:B------:R-:W2:Y:S01]  /*2a90*/  LDL R4, [R1+0x3c] ;  /* 0x00003c0001047983 */ /* 0x000ea20000100800 */
[----:B------:R-:W-:-:S04]  /*2aa0*/  IMAD R2, R244, R0, R5 ;  /* 0x00000000f4027224 */ /* 0x000fc800078e0205 */
        /* <DEDUP_REMOVED lines=26> */
[----:B------:R-:W-:Y:S01]  /*2c50*/  SHF.R.S32.HI R8, RZ, 0x1f, R235 ;  /* 0x0000001fff087819 */ /* 0x000fe200000114eb */
[----:B------:R-:W-:Y:S01]  /*2c60*/  IMAD R4, R57, c[0x0][0x238], RZ ;  /* 0x00008e0039047a24 */ /* 0x000fe200078e02ff */
[----:B------:R-:W-:Y:S01]  /*2c70*/  SEL R6, R235, RZ, !P4 ;  /* 0x000000ffeb067207 */ /* 0x000fe20006000000 */
[----:B------:R-:W-:Y:S01]  /*2c80*/  IMAD R0, R46, -0x20, R93 ;  /* 0xffffffe02e007824 */ /* 0x000fe200078e025d */
[----:B------:R-:W-:Y:S01]  /*2c90*/  SEL R7, R8, RZ, !P4 ;  /* 0x000000ff08077207 */ /* 0x000fe20006000000 */
[----:B------:R-:W-:Y:S01]  /*2ca0*/  IMAD R4, R56, c[0x0][0x23c], R4 ;  /* 0x00008f0038047a24 */ /* 0x000fe200078e0204 */
[C---:B------:R-:W-:Y:S01]  /*2cb0*/  SHF.L.U64.HI R101, R105.reuse, R100, c[0x0][0x23c] ;  /* 0x00008f0069657619 */ /* 0x040fe20000010264 */
[----:B------:R-:W-:Y:S01]  /*2cc0*/  IMAD.SHL.U32 R105, R105, 0x20, RZ ;  /* 0x0000002069697824 */ /* 0x000fe200078e00ff */
[----:B------:R-:W-:Y:S01]  /*2cd0*/  ISETP.GT.AND P0, PT, R0, RZ, PT ;  /* 0x000000ff0000720c */ /* 0x000fe20003f04270 */
[----:B------:R-:W-:Y:S01]  /*2ce0*/  IMAD.IADD R3, R3, 0x1, R4 ;  /* 0x0000000103037824 */ /* 0x000fe200078e0204 */
[----:B------:R-:W-:Y:S01]  /*2cf0*/  ISETP.GE.AND P2, PT, R132, c[0x0][0x1d4], PT ;  /* 0x0000750084007a0c */ /* 0x000fe20003f46270 */
[----:B------:R-:W-:Y:S01]  /*2d00*/  IMAD R0, R7, c[0x0][0x248], RZ ;  /* 0x0000920007007a24 */ /* 0x000fe200078e02ff */
[----:B------:R-:W-:Y:S01]  /*2d10*/  ISETP.GE.AND P6, PT, R137, c[0x0][0x1d4], PT ;  /* 0x0000750089007a0c */ /* 0x000fe20003fc6270 */
[----:B------:R-:W-:Y:S01]  /*2d20*/  IMAD.WIDE.U32 R2, R19, c[0x0][0x240], R2 ;  /* 0x0000900013027a25 */ /* 0x000fe200078e0002 */
[----:B------:R-:W-:-:S02]  /*2d30*/  ISETP.GE.AND P5, PT, R200, c[0x0][0x1d4], PT ;  /* 0x00007500c8007a0c */ /* 0x000fc40003fa6270 */
[----:B------:R-:W-:Y:S01]  /*2d40*/  ISETP.GE.AND P4, PT, R199, c[0x0][0x1d4], PT ;  /* 0x00007500c7007a0c */ /* 0x000fe20003f86270 */
[----:B------:R-:W-:Y:S01]  /*2d50*/  IMAD R3, R19, c[0x0][0x244], R3 ;  /* 0x0000910013037a24 */ /* 0x000fe200078e0203 */
[----:B------:R-:W-:Y:S01]  /*2d60*/  LOP3.LUT R214, R214, 0xfffffffe, RZ, 0xc0, !PT ;  /* 0xfffffffed6d67812 */ /* 0x000fe200078ec0ff */
[C---:B------:R-:W-:Y:S02]  /*2d70*/  IMAD R4, R6.reuse, c[0x0][0x24c], R0 ;  /* 0x0000930006047a24 */ /* 0x040fe400078e0200 */
[----:B------:R-:W-:Y:S01]  /*2d80*/  IMAD.WIDE.U32 R60, R6, c[0x0][0x248], R2 ;  /* 0x00009200063c7a25 */ /* 0x000fe200078e0002 */
[----:B------:R-:W-:Y:S02]  /*2d90*/  @P0 SHF.R.S32.HI R2, RZ, 0x1f, R46 ;  /* 0x0000001fff020819 */ /* 0x000fe4000001142e */
[----:B------:R-:W-:Y:S01]  /*2da0*/  @P2 LOP3.LUT R214, R214, 0x1, RZ, 0xfc, !PT ;  /* 0x00000001d6d62812 */ /* 0x000fe200078efcff */
[----:B------:R-:W-:Y:S02]  /*2db0*/  @P0 IMAD R0, R101, R46, RZ ;  /* 0x0000002e65000224 */ /* 0x000fe400078e02ff */
[----:B------:R-:W-:-:S02]  /*2dc0*/  IMAD.IADD R59, R61, 0x1, R4 ;  /* 0x000000013d3b7824 */ /* 0x000fc400078e0204 */
[----:B------:R-:W-:Y:S02]  /*2dd0*/  @P0 IMAD.MOV.U32 R58, RZ, RZ, R60 ;  /* 0x000000ffff3a0224 */ /* 0x000fe400078e003c */
[-C--:B------:R-:W-:Y:S02]  /*2de0*/  @P0 IMAD R0, R2, R105.reuse, R0 ;  /* 0x0000006902000224 */ /* 0x080fe400078e0200 */
[----:B------:R-:W-:-:S04]  /*2df0*/  @P0 IMAD.WIDE.U32 R4, R46, R105, R58 ;  /* 0x000000692e040225 */ /* 0x000fc800078e003a */
[----:B------:R-:W-:Y:S01]  /*2e00*/  @P0 IMAD.IADD R0, R5, 0x1, R0 ;  /* 0x0000000105000824 */ /* 0x000fe200078e0200 */
[----:B------:R-:W-:-:S04]  /*2e10*/  @P0 LEA R2, P1, R4, c[0x0][0x220], 0x1 ;  /* 0x0000880004020a11 */ /* 0x000fc800078208ff */
[----:B------:R-:W-:-:S05]  /*2e20*/  @P0 LEA.HI.X R3, R4, c[0x0][0x224], R0, 0x1, P1 ;  /* 0x0000890004030a11 */ /* 0x000fca00008f0c00 */
[----:B------:R-:W-:Y:S01]  /*2e30*/  @!PT LDS RZ, [RZ] ;  /* 0x00000000fffff984 */ /* 0x000fe20000000800 */
[----:B------:R-:W-:Y:S01]  /*2e40*/  @!PT LDS RZ, [RZ] ;  /* 0x00000000fffff984 */ /* 0x000fe20000000800 */
[----:B------:R-:W-:Y:S01]  /*2e50*/  @!PT LDS RZ, [RZ] ;  /* 0x00000000fffff984 */ /* 0x000fe20000000800 */
[----:B------:R1:W-:Y:S04]  /*2e60*/  @P0 LDGSTS.E.BYPASS.LTC128B.128 [R194+0xc080], [R2.64], !P2 ;  /* 0x0c08000002c20fae */ /* 0x0003e8000d101d48 */
[----:B------:R1:W-:Y:S04]  /*2e70*/  @P0 LDGSTS.E.BYPASS.LTC128B.128 [R194+0xd080], [R2.64+0x80], !P6 ;  /* 0x0d08008002c20fae */ /* 0x0003e8000f101d48 */
[----:B------:R1:W-:Y:S04]  /*2e80*/  @P0 LDGSTS.E.BYPASS.LTC128B.128 [R194+0xe080], [R2.64+0x100], !P5 ;  /* 0x0e08010002c20fae */ /* 0x0003e8000e901d48 */
[----:B------:R1:W-:Y:S01]  /*2e90*/  @P0 LDGSTS.E.BYPASS.LTC128B.128 [R194+0xf080], [R2.64+0x180], !P4 ;  /* 0x0f08018002c20fae */ /* 0x0003e2000e101d48 */
[----:B------:R-:W-:-:S02]  /*2ea0*/  ISETP.NE.U32.AND P0, PT, RZ, c[0x0][0x340], PT ;  /* 0x0000d000ff007a0c */ /* 0x000fc40003f05070 */
[----:B------:R-:W-:Y:S01]  /*2eb0*/  ISETP.GE.AND P1, PT, R132, c[0x0][0x27c], PT ;  /* 0x00009f0084007a0c */ /* 0x000fe20003f26270 */
[----:B------:R-:W-:Y:S01]  /*2ec0*/  IMAD.MOV.U32 R98, RZ, RZ, c[0x0][0x27c] ;  /* 0x00009f00ff627624 */ /* 0x000fe200078e00ff */
[----:B------:R-:W-:Y:S01]  /*2ed0*/  ISETP.NE.AND.EX P0, PT, RZ, c[0x0][0x344], PT, P0 ;  /* 0x0000d100ff007a0c */ /* 0x000fe20003f05300 */
[----:B------:R-:W0:-:S12]  /*2ee0*/  LDGDEPBAR ;  /* 0x00000000000079af */ /* 0x000e180000000000 */
[----:B-1----:R-:W-:-:S06]  /*2ef0*/  @P0 IMAD.WIDE R2, R235, R15, c[0x0][0x340] ;  /* 0x0000d000eb020625 */ /* 0x002fcc00078e020f */
[----:B------:R-:W2:Y:S01]  /*2f00*/  @P0 LDG.E R2, [R2.64] ;  /* 0x0000000802020981 */ /* 0x000ea2000c1e1900 */
[----:B------:R-:W-:Y:S01]  /*2f10*/  LOP3.LUT R214, R214, 0xfffffffd, RZ, 0xc0, !PT ;  /* 0xfffffffdd6d67812 */ /* 0x000fe200078ec0ff */
[----:B------:R-:W-:Y:S01]  /*2f20*/  WARPSYNC 0xffffffff ;  /* 0xffffffff00007948 */ /* 0x000fe20003800000 */
[----:B-----5:R-:W-:Y:S01]  /*2f30*/  SHF.R.S32.HI R18, RZ, 0x1f, R96 ;  /* 0x0000001fff127819 */ /* 0x020fe20000011460 */
[----:B------:R-:W-:Y:S01]  /*2f40*/  IMAD.SHL.U32 R98, R98, 0x2, RZ ;  /* 0x0000000262627824 */ /* 0x000fe200078e00ff */
[----:B------:R-:W-:Y:S02]  /*2f50*/  @P1 LOP3.LUT R214, R214, 0x2, RZ, 0xfc, !PT ;  /* 0x00000002d6d61812 */ /* 0x000fe400078efcff */
[----:B--2---:R-:W-:Y:S01]  /*2f60*/  @P0 SHF.R.S32.HI R3, RZ, 0x1f, R2 ;  /* 0x0000001fff030819 */ /* 0x004fe20000011402 */
[----:B------:R-:W-:Y:S02]  /*2f70*/  @!P0 IMAD.MOV.U32 R2, RZ, RZ, R235 ;  /* 0x000000ffff028224 */ /* 0x000fe400078e00eb */
[----:B------:R-:W-:-:S02]  /*2f80*/  @!P0 IMAD.MOV.U32 R3, RZ, RZ, R8 ;  /* 0x000000ffff038224 */ /* 0x000fc400078e0008 */
[----:B------:R-:W-:Y:S01]  /*2f90*/  IMAD.WIDE.U32 R4, R19, c[0x0][0x260], R132 ;  /* 0x0000980013047a25 */ /* 0x000fe200078e0084 */
[----:B------:R-:W-:Y:S01]  /*2fa0*/  ISETP.GE.AND P0, PT, R137, c[0x0][0x27c], PT ;  /* 0x00009f0089007a0c */ /* 0x000fe20003f06270 */
[----:B------:R-:W-:Y:S01]  /*2fb0*/  BAR.SYNC.DEFER_BLOCKING 0x0 ;  /* 0x0000000000007b1d */ /* 0x000fe20000010000 */
[----:B------:R-:W-:Y:S01]  /*2fc0*/  SEL R8, RZ, c[0x0][0x27c], !P1 ;  /* 0x00009f00ff087a07 */ /* 0x000fe20004800000 */
[----:B------:R-:W-:Y:S01]  /*2fd0*/  IMAD R0, R7, c[0x0][0x268], RZ ;  /* 0x00009a0007007a24 */ /* 0x000fe200078e02ff */
[----:B------:R-:W-:Y:S01]  /*2fe0*/  LOP3.LUT R214, R214, 0xfffffffb, RZ, 0xc0, !PT ;  /* 0xfffffffbd6d67812 */ /* 0x000fe200078ec0ff */
[----:B------:R-:W-:Y:S01]  /*2ff0*/  IMAD R5, R19, c[0x0][0x264], R5 ;  /* 0x0000990013057a24 */ /* 0x000fe200078e0205 */
[----:B------:R-:W-:Y:S01]  /*3000*/  SHF.R.U32.HI R21, RZ, 0x3, R229 ;  /* 0x00000003ff157819 */ /* 0x000fe200000116e5 */
[C---:B------:R-:W-:Y:S01]  /*3010*/  IMAD R20, R6.reuse, c[0x0][0x26c], R0 ;  /* 0x00009b0006147a24 */ /* 0x040fe200078e0200 */
[----:B------:R-:W-:Y:S01]  /*3020*/  MOV R106, c[0x0][0x27c] ;  /* 0x00009f00006a7a02 */ /* 0x000fe20000000f00 */
[----:B------:R-:W-:Y:S01]  /*3030*/  IMAD R0, R9, c[0x0][0x290], RZ ;  /* 0x0000a40009007a24 */ /* 0x000fe200078e02ff */
[----:B------:R-:W-:Y:S01]  /*3040*/  MOV R104, c[0x0][0x280] ;  /* 0x0000a00000687a02 */ /* 0x000fe20000000f00 */
[----:B------:R-:W-:Y:S01]  /*3050*/  IMAD.WIDE.U32 R76, R6, c[0x0][0x268], R4 ;  /* 0x00009a00064c7a25 */ /* 0x000fe200078e0004 */
[----:B------:R-:W-:Y:S01]  /*3060*/  ULDC.U8 UR5, c[0x0][0x298] ;  /* 0x0000a60000057ab9 */ /* 0x000fe20000000000 */
[----:B------:R-:W-:-:S02]  /*3070*/  @P0 LOP3.LUT R214, R214, 0x4, RZ, 0xfc, !PT ;  /* 0x00000004d6d60812 */ /* 0x000fc400078efcff */
[----:B------:R-:W-:Y:S01]  /*3080*/  IMAD R9, R9, c[0x0][0x280], RZ ;  /* 0x0000a00009097a24 */ /* 0x000fe200078e02ff */
[----:B------:R-:W-:Y:S01]  /*3090*/  IADD3 R90, R77, R20, RZ ;  /* 0x000000144d5a7210 */ /* 0x000fe20007ffe0ff */
[----:B------:R-:W-:Y:S01]  /*30a0*/  IMAD.WIDE.U32 R4, R211, c[0x0][0x290], R132 ;  /* 0x0000a400d3047a25 */ /* 0x000fe200078e0084 */
[----:B------:R-:W-:-:S03]  /*30b0*/  LOP3.LUT R214, R214, 0xffffffef, RZ, 0xc0, !PT ;  /* 0xffffffefd6d67812 */ /* 0x000fc600078ec0ff */
[C---:B------:R-:W-:Y:S01]  /*30c0*/  IMAD R0, R211.reuse, c[0x0][0x294], R0 ;  /* 0x0000a500d3007a24 */ /* 0x040fe200078e0200 */
[----:B------:R-:W-:Y:S01]  /*30d0*/  MOV R10, R4 ;  /* 0x00000004000a7202 */ /* 0x000fe20000000f00 */
[----:B------:R-:W-:Y:S01]  /*30e0*/  IMAD.IADD R94, R12, 0x1, R14 ;  /* 0x000000010c5e7824 */ /* 0x000fe200078e020e */
[----:B------:R-:W-:Y:S01]  /*30f0*/  LOP3.LUT R214, R214, 0xfffffff7, RZ, 0xc0, !PT ;  /* 0xfffffff7d6d67812 */ /* 0x000fe200078ec0ff */
[----:B------:R-:W-:-:S04]  /*3100*/  IMAD.WIDE.U32 R6, R211, c[0x0][0x280], R132 ;  /* 0x0000a000d3067a25 */ /* 0x000fc800078e0084 */
[----:B------:R-:W-:Y:S02]  /*3110*/  IMAD R14, R211, c[0x0][0x284], R9 ;  /* 0x0000a100d30e7a24 */ /* 0x000fe400078e0209 */
[----:B------:R-:W-:Y:S01]  /*3120*/  IMAD.IADD R11, R5, 0x1, R0 ;  /* 0x00000001050b7824 */ /* 0x000fe200078e0200 */
[----:B------:R-:W-:Y:S01]  /*3130*/  SEL R5, RZ, c[0x0][0x27c], !P0 ;  /* 0x00009f00ff057a07 */ /* 0x000fe20004000000 */
[----:B------:R-:W-:Y:S01]  /*3140*/  IMAD.WIDE.U32 R12, R211, c[0x0][0x290], R138 ;  /* 0x0000a400d30c7a25 */ /* 0x000fe200078e008a */
[----:B------:R-:W-:Y:S02]  /*3150*/  IADD3 R9, R7, R14, RZ ;  /* 0x0000000e07097210 */ /* 0x000fe40007ffe0ff */
[----:B------:R-:W-:Y:S01]  /*3160*/  ISETP.GE.AND P0, PT, R106, 0x1, PT ;  /* 0x000000016a00780c */ /* 0x000fe20003f06270 */
[----:B------:R-:W-:Y:S02]  /*3170*/  IMAD.IADD R15, R132, 0x1, R8 ;  /* 0x00000001840f7824 */ /* 0x000fe400078e0208 */
[----:B------:R-:W-:-:S02]  /*3180*/  IMAD.IADD R7, R0, 0x1, R13 ;  /* 0x0000000100077824 */ /* 0x000fc400078e020d */
[----:B------:R-:W-:Y:S01]  /*3190*/  IMAD.IADD R13, R137, 0x1, R5 ;  /* 0x00000001890d7824 */ /* 0x000fe200078e0205 */
[----:B------:R-:W-:Y:S01]  /*31a0*/  SHF.R.S32.HI R0, RZ, 0x1f, R15 ;  /* 0x0000001fff007819 */ /* 0x000fe2000001140f */
[----:B------:R-:W-:Y:S01]  /*31b0*/  IMAD.MOV.U32 R8, RZ, RZ, R6 ;  /* 0x000000ffff087224 */ /* 0x000fe200078e0006 */
[----:B------:R-:W-:Y:S01]  /*31c0*/  MOV R6, R12 ;  /* 0x0000000c00067202 */ /* 0x000fe20000000f00 */
[----:B------:R-:W-:Y:S01]  /*31d0*/  IMAD.WIDE.U32 R4, R211, c[0x0][0x280], R138 ;  /* 0x0000a000d3047a25 */ /* 0x000fe200078e008a */
[----:B------:R-:W-:Y:S02]  /*31e0*/  SHF.R.S32.HI R16, RZ, 0x1f, R13 ;  /* 0x0000001fff107819 */ /* 0x000fe4000001140d */
[CC--:B------:R-:W-:Y:S01]  /*31f0*/  LEA.HI R12, R0.reuse, R15.reuse, RZ, 0x3 ;  /* 0x0000000f000c7211 */ /* 0x0c0fe200078f18ff */
[----:B------:R-:W-:Y:S01]  /*3200*/  IMAD.MOV.U32 R107, RZ, RZ, c[0x0][0x2b8] ;  /* 0x0000ae00ff6b7624 */ /* 0x000fe200078e00ff */
[----:B------:R-:W-:Y:S01]  /*3210*/  LEA.HI R15, R0, R15, RZ, 0x6 ;  /* 0x0000000f000f7211 */ /* 0x000fe200078f30ff */
[----:B------:R-:W-:Y:S01]  /*3220*/  IMAD.IADD R5, R14, 0x1, R5 ;  /* 0x000000010e057824 */ /* 0x000fe200078e0205 */
[CC--:B------:R-:W-:Y:S01]  /*3230*/  LEA.HI R0, R16.reuse, R13.reuse, RZ, 0x3 ;  /* 0x0000000d10007211 */ /* 0x0c0fe200078f18ff */
[----:B------:R-:W-:Y:S01]  /*3240*/  IMAD R3, R3, c[0x0][0x2b0], RZ ;  /* 0x0000ac0003037a24 */ /* 0x000fe200078e02ff */
[----:B------:R-:W-:Y:S01]  /*3250*/  LEA.HI R13, R16, R13, RZ, 0x6 ;  /* 0x0000000d100d7211 */ /* 0x000fe200078f30ff */
[----:B------:R-:W-:Y:S01]  /*3260*/  IMAD.SHL.U32 R15, R15, 0x20, RZ ;  /* 0x000000200f0f7824 */ /* 0x000fe200078e00ff */
[----:B------:R-:W-:Y:S01]  /*3270*/  LOP3.LUT R14, R229, 0x38, R0, 0xf8, !PT ;  /* 0x00000038e50e7812 */ /* 0x000fe200078ef800 */
[----:B------:R-:W-:Y:S01]  /*3280*/  IMAD.WIDE.U32 R74, R2, c[0x0][0x2b0], RZ ;  /* 0x0000ac00024a7a25 */ /* 0x000fe200078e00ff */
[----:B------:R-:W-:-:S02]  /*3290*/  SHF.L.U32 R13, R13, 0x5, RZ ;  /* 0x000000050d0d7819 */ /* 0x000fc400000006ff */
[----:B------:R-:W-:Y:S01]  /*32a0*/  LOP3.LUT R17, R15, 0x7ffff800, RZ, 0xc0, !PT ;  /* 0x7ffff8000f117812 */ /* 0x000fe200078ec0ff */
[----:B------:R-:W-:Y:S01]  /*32b0*/  IMAD.MOV.U32 R103, RZ, RZ, c[0x0][0x290] ;  /* 0x0000a400ff677624 */ /* 0x000fe200078e00ff */
[----:B------:R-:W-:Y:S01]  /*32c0*/  ISETP.NE.AND P1, PT, R107, 0x1, PT ;  /* 0x000000016b00780c */ /* 0x000fe20003f25270 */
[----:B------:R-:W-:Y:S01]  /*32d0*/  IMAD.WIDE.U32 R64, R96, c[0x0][0x290], R6 ;  /* 0x0000a40060407a25 */ /* 0x000fe200078e0006 */
[----:B------:R-:W-:Y:S02]  /*32e0*/  LOP3.LUT R15, R13, 0x7ffff800, RZ, 0xc0, !PT ;  /* 0x7ffff8000d0f7812 */ /* 0x000fe400078ec0ff */
[----:B------:R-:W-:Y:S01]  /*32f0*/  LOP3.LUT R13, R14, R21, RZ, 0x3c, !PT ;  /* 0x000000150e0d7212 */ /* 0x000fe200078e3cff */
[----:B------:R-:W-:Y:S01]  /*3300*/  IMAD.WIDE.U32 R62, R96, c[0x0][0x280], R4 ;  /* 0x0000a000603e7a25 */ /* 0x000fe200078e0004 */
[----:B------:R-:W-:Y:S02]  /*3310*/  LOP3.LUT R16, R229, 0x38, R12, 0xf8, !PT ;  /* 0x00000038e5107812 */ /* 0x000fe400078ef80c */
[--C-:B------:R-:W-:Y:S01]  /*3320*/  IADD3 R15, R13, R15, R230.reuse ;  /* 0x0000000f0d0f7210 */ /* 0x100fe20007ffe0e6 */
[----:B------:R-:W-:Y:S01]  /*3330*/  IMAD R13, R2, c[0x0][0x2b4], R3 ;  /* 0x0000ad00020d7a24 */ /* 0x000fe200078e0203 */
[----:B------:R-:W-:Y:S01]  /*3340*/  LOP3.LUT R16, R16, R21, RZ, 0x3c, !PT ;  /* 0x0000001510107212 */ /* 0x000fe200078e3cff */
[----:B------:R-:W-:Y:S01]  /*3350*/  IMAD R3, R18, c[0x0][0x290], RZ ;  /* 0x0000a40012037a24 */ /* 0x000fe200078e02ff */
[----:B------:R-:W-:Y:S01]  /*3360*/  LOP3.LUT R55, R12, 0xfffffff8, RZ, 0xc0, !PT ;  /* 0xfffffff80c377812 */ /* 0x000fe200078ec0ff */
[----:B------:R-:W-:Y:S01]  /*3370*/  IMAD R2, R18, c[0x0][0x280], RZ ;  /* 0x0000a00012027a24 */ /* 0x000fe200078e02ff */
[----:B------:R-:W-:Y:S01]  /*3380*/  IADD3 R14, R16, R17, R230 ;  /* 0x00000011100e7210 */ /* 0x000fe20007ffe0e6 */
[----:B------:R-:W-:Y:S01]  /*3390*/  IMAD R3, R96, c[0x0][0x294], R3 ;  /* 0x0000a50060037a24 */ /* 0x000fe200078e0203 */
[----:B------:R-:W-:Y:S01]  /*33a0*/  LOP3.LUT R54, R0, 0xfffffff8, RZ, 0xc0, !PT ;  /* 0xfffffff800367812 */ /* 0x000fe200078ec0ff */
[----:B------:R-:W-:Y:S01]  /*33b0*/  IMAD R2, R96, c[0x0][0x284], R2 ;  /* 0x0000a10060027a24 */ /* 0x000fe200078e0202 */
[----:B------:R-:W-:Y:S01]  /*33c0*/  @P1 LOP3.LUT R214, R214, 0x8, RZ, 0xfc, !PT ;  /* 0x00000008d6d61812 */ /* 0x000fe200078efcff */
[----:B------:R-:W-:Y:S01]  /*33d0*/  IMAD.WIDE.U32 R72, R19, c[0x0][0x210], RZ ;  /* 0x0000840013487a25 */ /* 0x000fe200078e00ff */
[----:B------:R-:W-:-:S02]  /*33e0*/  SHF.L.U64.HI R99, R103, R100, c[0x0][0x294] ;  /* 0x0000a50067637619 */ /* 0x000fc40000010264 */
[C---:B------:R-:W-:Y:S01]  /*33f0*/  SHF.L.U64.HI R100, R104.reuse, R100, c[0x0][0x284] ;  /* 0x0000a10068647619 */ /* 0x040fe20000010264 */
[----:B------:R-:W-:Y:S01]  /*3400*/  IMAD.WIDE.U32 R70, R19, c[0x0][0x1e8], RZ ;  /* 0x00007a0013467a25 */ /* 0x000fe200078e00ff */
[----:B------:R-:W-:Y:S02]  /*3410*/  SHF.L.U32 R104, R104, 0x5, RZ ;  /* 0x0000000568687819 */ /* 0x000fe400000006ff */
[----:B------:R-:W-:Y:S01]  /*3420*/  SHF.R.S32.HI R88, RZ, 0x3, R12 ;  /* 0x00000003ff587819 */ /* 0x000fe2000001140c */
[C---:B------:R-:W-:Y:S01]  /*3430*/  IMAD.WIDE.U32 R68, R96.reuse, c[0x0][0x290], R10 ;  /* 0x0000a40060447a25 */ /* 0x040fe200078e000a */
[----:B------:R-:W-:Y:S02]  /*3440*/  SHF.R.S32.HI R87, RZ, 0x3, R0 ;  /* 0x00000003ff577819 */ /* 0x000fe40000011400 */
[----:B------:R-:W-:Y:S01]  /*3450*/  IADD3 R84, R3, R65, RZ ;  /* 0x0000004103547210 */ /* 0x000fe20007ffe0ff */
[----:B------:R-:W-:Y:S01]  /*3460*/  IMAD.WIDE.U32 R66, R96, c[0x0][0x280], R8 ;  /* 0x0000a00060427a25 */ /* 0x000fe200078e0008 */
[----:B------:R-:W-:-:S02]  /*3470*/  IADD3 R81, R2, R63, RZ ;  /* 0x0000003f02517210 */ /* 0x000fc40007ffe0ff */
[----:B------:R-:W-:Y:S01]  /*3480*/  SHF.R.S32.HI R83, RZ, 0x1f, R55 ;  /* 0x0000001fff537819 */ /* 0x000fe20000011437 */
[----:B------:R-:W-:Y:S01]  /*3490*/  IMAD.SHL.U32 R103, R103, 0x20, RZ ;  /* 0x0000002067677824 */ /* 0x000fe200078e00ff */
[----:B------:R-:W-:Y:S01]  /*34a0*/  SHF.R.S32.HI R82, RZ, 0x1f, R54 ;  /* 0x0000001fff527819 */ /* 0x000fe20000011436 */
[----:B------:R-:W-:Y:S01]  /*34b0*/  IMAD R92, R19, c[0x0][0x214], R73 ;  /* 0x00008500135c7a24 */ /* 0x000fe200078e0249 */
[----:B------:R-:W-:Y:S01]  /*34c0*/  SHF.L.U32 R78, R15, 0x1, RZ ;  /* 0x000000010f4e7819 */ /* 0x000fe200000006ff */
[----:B------:R-:W-:Y:S01]  /*34d0*/  IMAD R91, R19, c[0x0][0x1ec], R71 ;  /* 0x00007b00135b7a24 */ /* 0x000fe200078e0247 */
[----:B------:R-:W-:Y:S01]  /*34e0*/  @P0 LOP3.LUT R214, R214, 0x10, RZ, 0xfc, !PT ;  /* 0x00000010d6d60812 */ /* 0x000fe200078efcff */
[----:B------:R-:W-:Y:S02]  /*34f0*/  IMAD.IADD R89, R75, 0x1, R13 ;  /* 0x000000014b597824 */ /* 0x000fe400078e020d */
[----:B------:R-:W-:Y:S02]  /*3500*/  IMAD.IADD R86, R69, 0x1, R3 ;  /* 0x0000000145567824 */ /* 0x000fe400078e0203 */
[----:B------:R-:W-:-:S02]  /*3510*/  IMAD.IADD R85, R67, 0x1, R2 ;  /* 0x0000000143557824 */ /* 0x000fc400078e0202 */
[----:B------:R-:W-:Y:S02]  /*3520*/  IMAD.SHL.U32 R79, R14, 0x2, RZ ;  /* 0x000000020e4f7824 */ /* 0x000fe400078e00ff */
.L_x_745:
        /* <DEDUP_REMOVED lines=92> */
.L_x_731:
[----:B------:R-:W-:Y:S05]  /*3af0*/  BSYNC B0 ;  /* 0x0000000000007941 */ /* 0x000fea0003800000 */
.L_x_730:
        /* <DEDUP_REMOVED lines=26> */
[----:B------:R-:W-:Y:S01]  /*3ca0*/  MOV R4, R2 ;  /* 0x0000000200047202 */ /* 0x000fe20000000f00 */
[----:B--2---:R-:W-:Y:S01]  /*3cb0*/  IMAD.MOV.U32 R22, RZ, RZ, R20 ;  /* 0x000000ffff167224 */ /* 0x004fe200078e0014 */
[----:B---3--:R-:W-:Y:S01]  /*3cc0*/  LEA.HI.X R37, R132, R42, R133, 0x1, P0 ;  /* 0x0000002a84257211 */ /* 0x008fe200000f0c85 */
[--C-:B------:R-:W-:Y:S01]  /*3cd0*/  IMAD.MOV.U32 R23, RZ, RZ, R21.reuse ;  /* 0x000000ffff177224 */ /* 0x100fe200078e0015 */
[----:B------:R-:W-:Y:S11]  /*3ce0*/  ISETP.GE.AND P0, PT, R138, c[0x0][0x27c], PT ;  /* 0x00009f008a007a0c */ /* 0x000ff60003f06270 */
[----:B------:R-:W-:Y:S02]  /*3cf0*/  @!UPT UIADD3 URZ, URZ, URZ, URZ ;  /* 0x0000003f3f3ff290 */ /* 0x000fe4000fffe03f */
[----:B------:R-:W-:Y:S02]  /*3d00*/  @!P0 SHF.R.U64 R20, R20, 0x10, R21 ;  /* 0x0000001014148819 */ /* 0x000fe40000001215 */
[--C-:B------:R-:W-:Y:S01]  /*3d10*/  @!P0 SHF.R.U64 R5, R2, 0x10, R3.reuse ;  /* 0x0000001002058819 */ /* 0x100fe20000001203 */
[----:B------:R-:W-:Y:S01]  /*3d20*/  IMAD.MOV.U32 R2, RZ, RZ, R3 ;  /* 0x000000ffff027224 */ /* 0x000fe200078e0003 */
[----:B------:R-:W-:Y:S02]  /*3d30*/  @!P0 SHF.R.U32.HI R14, RZ, 0x10, R21 ;  /* 0x00000010ff0e8819 */ /* 0x000fe40000011615 */
[----:B------:R-:W-:Y:S02]  /*3d40*/  @!P0 SHF.R.U32.HI R0, RZ, 0x10, R3 ;  /* 0x00000010ff008819 */ /* 0x000fe40000011603 */
[----:B------:R-:W-:Y:S02]  /*3d50*/  @!P0 PRMT R22, R22, 0x5410, R20 ;  /* 0x0000541016168816 */ /* 0x000fe40000000014 */
[----:B------:R-:W-:Y:S02]  /*3d60*/  @!P0 PRMT R4, R4, 0x5410, R5 ;  /* 0x0000541004048816 */ /* 0x000fe40000000005 */
[----:B------:R-:W-:Y:S01]  /*3d70*/  @!P0 PRMT R24, R23, 0x5410, R14 ;  /* 0x0000541017188816 */ /* 0x000fe2000000000e */
[----:B------:R-:W-:Y:S01]  /*3d80*/  @!P0 IMAD.U32 R5, R22, 0x10000, RZ ;  /* 0x0001000016058824 */ /* 0x000fe200078e00ff */
[----:B------:R-:W-:Y:S02]  /*3d90*/  @!P0 PRMT R14, R2, 0x5410, R0 ;  /* 0x00005410020e8816 */ /* 0x000fe40000000000 */
[----:B------:R-:W-:Y:S02]  /*3da0*/  @!P0 SHF.L.U32 R3, R4, 0x10, RZ ;  /* 0x0000001004038819 */ /* 0x000fe400000006ff */
[----:B------:R-:W-:Y:S02]  /*3db0*/  @!P0 LOP3.LUT R21, R22, 0xffff0000, RZ, 0xc0, !PT ;  /* 0xffff000016158812 */ /* 0x000fe400078ec0ff */
[----:B------:R-:W-:Y:S01]  /*3dc0*/  @!P0 LOP3.LUT R4, R4, 0xffff0000, RZ, 0xc0, !PT ;  /* 0xffff000004048812 */ /* 0x000fe200078ec0ff */
[C---:B-1----:R-:W-:Y:S01]  /*3dd0*/  @!P0 IMAD.U32 R20, R8.reuse, 0x10000, RZ ;  /* 0x0001000008148824 */ /* 0x042fe200078e00ff */
[----:B------:R-:W-:Y:S01]  /*3de0*/  @!P0 LOP3.LUT R0, R8, 0xffff0000, RZ, 0xc0, !PT ;  /* 0xffff000008008812 */ /* 0x000fe200078ec0ff */
[C---:B------:R-:W-:Y:S01]  /*3df0*/  @!P0 IMAD.U32 R22, R9.reuse, 0x10000, RZ ;  /* 0x0001000009168824 */ /* 0x040fe200078e00ff */
[----:B------:R-:W-:Y:S03]  /*3e00*/  @!P0 LOP3.LUT R2, R9, 0xffff0000, RZ, 0xc0, !PT ;  /* 0xffff000009028812 */ /* 0x000fe600078ec0ff */
[C---:B------:R-:W-:Y:S02]  /*3e10*/  @!P0 FMUL.FTZ R23, R0.reuse, R5 ;  /* 0x0000000500178220 */ /* 0x040fe40000410000 */
[----:B------:R-:W-:Y:S02]  /*3e20*/  @!P0 FMUL.FTZ R0, R0, R3 ;  /* 0x0000000300008220 */ /* 0x000fe40000410000 */
[----:B------:R-:W-:Y:S02]  /*3e30*/  @!P0 FMUL.FTZ R25, R2, R21 ;  /* 0x0000001502198220 */ /* 0x000fe40000410000 */
[----:B------:R-:W-:Y:S01]  /*3e40*/  @!P0 FFMA.FTZ R40, R20, R3, -R23 ;  /* 0x0000000314288223 */ /* 0x000fe20000010817 */
[----:B------:R-:W-:Y:S01]  /*3e50*/  @!P0 LOP3.LUT R3, R10, 0xffff0000, RZ, 0xc0, !PT ;  /* 0xffff00000a038812 */ /* 0x000fe200078ec0ff */
[----:B------:R-:W-:Y:S01]  /*3e60*/  @!P0 FFMA.FTZ R0, R5, R20, R0 ;  /* 0x0000001405008223 */ /* 0x000fe20000010000 */
[----:B------:R-:W-:Y:S01]  /*3e70*/  @!P0 SHF.L.U32 R20, R24, 0x10, RZ ;  /* 0x0000001018148819 */ /* 0x000fe200000006ff */
[----:B------:R-:W-:Y:S01]  /*3e80*/  @!P0 IMAD.U32 R5, R14, 0x10000, RZ ;  /* 0x000100000e058824 */ /* 0x000fe200078e00ff */
[----:B------:R-:W-:Y:S01]  /*3e90*/  @!P0 LOP3.LUT R24, R24, 0xffff0000, RZ, 0xc0, !PT ;  /* 0xffff000018188812 */ /* 0x000fe200078ec0ff */
[-C--:B------:R-:W-:Y:S01]  /*3ea0*/  @!P0 FMUL.FTZ R2, R2, R4.reuse ;  /* 0x0000000402028220 */ /* 0x080fe20000410000 */
[----:B------:R-:W-:Y:S01]  /*3eb0*/  @!P0 LOP3.LUT R14, R14, 0xffff0000, RZ, 0xc0, !PT ;  /* 0xffff00000e0e8812 */ /* 0x000fe200078ec0ff */
[----:B------:R-:W-:Y:S01]  /*3ec0*/  @!P0 FFMA.FTZ R39, R22, R4, -R25 ;  /* 0x0000000416278223 */ /* 0x000fe20000010819 */
[C---:B------:R-:W-:Y:S01]  /*3ed0*/  @!P0 LOP3.LUT R4, R11.reuse, 0xffff0000, RZ, 0xc0, !PT ;  /* 0xffff00000b048812 */ /* 0x040fe200078ec0ff */
[----:B------:R-:W-:Y:S01]  /*3ee0*/  @!P0 IMAD.U32 R23, R10, 0x10000, RZ ;  /* 0x000100000a178824 */ /* 0x000fe200078e00ff */
[----:B------:R-:W-:Y:S01]  /*3ef0*/  @!P0 SHF.L.U32 R25, R11, 0x10, RZ ;  /* 0x000000100b198819 */ /* 0x000fe200000006ff */
[C---:B------:R-:W-:Y:S02]  /*3f00*/  @!P0 FMUL.FTZ R35, R3.reuse, R20 ;  /* 0x0000001403238220 */ /* 0x040fe40000410000 */
[----:B------:R-:W-:Y:S02]  /*3f10*/  @!P0 FMUL.FTZ R3, R3, R5 ;  /* 0x0000000503038220 */ /* 0x000fe40000410000 */
        /* <DEDUP_REMOVED lines=9> */
[----:B------:R-:W-:Y:S01]  /*3fb0*/  @!P0 F2FP.BF16.PACK_AB R3, R3, R35 ;  /* 0x000000230303823e */ /* 0x000fe200000010ff */
[----:B------:R-:W-:Y:S01]  /*3fc0*/  @!P0 IMAD.MOV.U32 R8, RZ, RZ, R5 ;  /* 0x000000ffff088224 */ /* 0x000fe200078e0005 */
[----:B------:R-:W-:Y:S02]  /*3fd0*/  @!P0 MOV R9, R2 ;  /* 0x0000000200098202 */ /* 0x000fe40000000f00 */
[----:B------:R-:W-:Y:S01]  /*3fe0*/  @!P0 F2FP.BF16.PACK_AB R0, R4, R38 ;  /* 0x000000260400823e */ /* 0x000fe200000010ff */
[----:B------:R-:W-:Y:S03]  /*3ff0*/  @!P0 IMAD.MOV.U32 R10, RZ, RZ, R3 ;  /* 0x000000ffff0a8224 */ /* 0x000fe600078e0003 */
[----:B------:R-:W-:Y:S05]  /*4000*/  @!P0 MOV R11, R0 ;  /* 0x00000000000b8202 */ /* 0x000fea0000000f00 */
[----:B------:R1:W-:Y:S02]  /*4010*/  ST.E.128 [R36.64], R8 ;  /* 0x0000000824007985 */ /* 0x0003e4000c101d08 */
.L_x_734:
[----:B------:R-:W-:Y:S05]  /*4020*/  BSYNC B0 ;  /* 0x0000000000007941 */ /* 0x000fea0003800000 */
.L_x_733:
[----:B------:R-:W-:Y:S01]  /*4030*/  ISETP.GE.AND P0, PT, R137, c[0x0][0x1d4], PT ;  /* 0x0000750089007a0c */ /* 0x000fe20003f06270 */
[----:B------:R-:W-:Y:S01]  /*4040*/  @!UPT UIADD3 URZ, URZ, URZ, URZ ;  /* 0x0000003f3f3ff290 */ /* 0x000fe2000fffe03f */
[----:B------:R-:W-:Y:S11]  /*4050*/  BSSY B0, `(.L_x_735) ;  /* 0x0000038000007945 */ /* 0x000ff60003800000 */
        /* <DEDUP_REMOVED lines=11> */
[C---:B------:R-:W-:Y:S01]  /*4110*/  @!P0 PRMT R0, R15.reuse, 0x5432, R0 ;  /* 0x000054320f008816 */ /* 0x040fe20000000000 */
[----:B------:R-:W-:Y:S01]  /*4120*/  @!P0 IMAD.U32 R7, R4, 0x10000, RZ ;  /* 0x0001000004078824 */ /* 0x000fe200078e00ff */
[----:B------:R-:W-:Y:S02]  /*4130*/  @!P0 PRMT R21, R32, 0x5432, R5 ;  /* 0x0000543220158816 */ /* 0x000fe40000000005 */
[----:B------:R-:W-:Y:S01]  /*4140*/  @!P0 PRMT R5, R15, 0x5410, R2 ;  /* 0x000054100f058816 */ /* 0x000fe20000000002 */
[----:B------:R-:W-:Y:S01]  /*4150*/  @!P0 IMAD.U32 R6, R0, 0x10000, RZ ;  /* 0x0001000000068824 */ /* 0x000fe200078e00ff */
[----:B------:R-:W-:Y:S02]  /*4160*/  @!P0 LOP3.LUT R15, R4, 0xffff0000, RZ, 0xc0, !PT ;  /* 0xffff0000040f8812 */ /* 0x000fe400078ec0ff */
[----:B------:R-:W-:Y:S01]  /*4170*/  @!P0 LOP3.LUT R4, R0, 0xffff0000, RZ, 0xc0, !PT ;  /* 0xffff000000048812 */ /* 0x000fe200078ec0ff */
[C---:B-12---:R-:W-:Y:S01]  /*4180*/  @!P0 IMAD.U32 R14, R8.reuse, 0x10000, RZ ;  /* 0x00010000080e8824 */ /* 0x046fe200078e00ff */
        /* <DEDUP_REMOVED lines=36> */
.L_x_736:
[----:B------:R-:W-:Y:S05]  /*43d0*/  BSYNC B0 ;  /* 0x0000000000007941 */ /* 0x000fea0003800000 */
.L_x_735:
        /* <DEDUP_REMOVED lines=12> */
[C---:B------:R-:W-:Y:S02]  /*44a0*/  @!P0 PRMT R4, R33.reuse, 0x5410, R3 ;  /* 0x0000541021048816 */ /* 0x040fe40000000003 */
        /* <DEDUP_REMOVED lines=45> */
.L_x_738:
[----:B------:R-:W-:Y:S05]  /*4780*/  BSYNC B0 ;  /* 0x0000000000007941 */ /* 0x000fea0003800000 */
.L_x_737:
        /* <DEDUP_REMOVED lines=23> */
[----:B--2---:R-:W-:Y:S01]  /*4900*/  @!P0 SHF.L.U32 R14, R9, 0x10, RZ ;  /* 0x00000010090e8819 */ /* 0x004fe200000006ff */
        /* <DEDUP_REMOVED lines=34> */
.L_x_729:
        /* <DEDUP_REMOVED lines=31> */
.L_x_740:
[----:B------:R-:W-:Y:S05]  /*4d20*/  BSYNC B0 ;  /* 0x0000000000007941 */ /* 0x000fea0003800000 */
.L_x_739:
        /* <DEDUP_REMOVED lines=21> */
[----:B------:R-:W1:Y:S01]  /*4e80*/  LDS.128 R28, [R79+0xc080] ;  /* 0x00c080004f1c7984 */ /* 0x000e620000000c00 */
[----:B------:R-:W-:Y:S01]  /*4e90*/  ISETP.GE.AND P0, PT, R132, c[0x0][0x27c], PT ;  /* 0x00009f0084007a0c */ /* 0x000fe20003f06270 */
[----:B------:R-:W-:Y:S01]  /*4ea0*/  IMAD.MOV.U32 R32, RZ, RZ, R24 ;  /* 0x000000ffff207224 */ /* 0x000fe200078e0018 */
[----:B------:R-:W-:Y:S01]  /*4eb0*/  SEL R0, R98, R45, !P2 ;  /* 0x0000002d62007207 */ /* 0x000fe20005000000 */
[----:B------:R-:W-:Y:S01]  /*4ec0*/  IMAD.MOV.U32 R9, RZ, RZ, R4 ;  /* 0x000000ffff097224 */ /* 0x000fe200078e0004 */
[----:B------:R-:W-:Y:S01]  /*4ed0*/  MOV R33, R25 ;  /* 0x0000001900217202 */ /* 0x000fe20000000f00 */
[----:B------:R-:W-:Y:S01]  /*4ee0*/  IMAD.MOV.U32 R8, RZ, RZ, R5 ;  /* 0x000000ffff087224 */ /* 0x000fe200078e0005 */
[----:B------:R-:W-:Y:S01]  /*4ef0*/  SHF.R.S32.HI R2, RZ, 0x1f, R0 ;  /* 0x0000001fff027819 */ /* 0x000fe20000011400 */
[----:B------:R-:W-:Y:S01]  /*4f00*/  IMAD.MOV.U32 R21, RZ, RZ, R26 ;  /* 0x000000ffff157224 */ /* 0x000fe200078e001a */
[----:B------:R-:W-:Y:S02]  /*4f10*/  MOV R34, R27 ;  /* 0x0000001b00227202 */ /* 0x000fe40000000f00 */
[----:B------:R-:W-:Y:S03]  /*4f20*/  LEA.HI R0, R2, R0, RZ, 0x4 ;  /* 0x0000000002007211 */ /* 0x000fe600078f20ff */
[----:B------:R-:W-:Y:S02]  /*4f30*/  @!P0 SHF.R.U64 R24, R24, 0x10, R25 ;  /* 0x0000001018188819 */ /* 0x000fe40000001219 */
[----:B------:R-:W-:Y:S02]  /*4f40*/  LEA.HI.SX32 R0, R0, R88, 0x1c ;  /* 0x0000005800007211 */ /* 0x000fe400078fe2ff */
[----:B------:R-:W-:Y:S02]  /*4f50*/  @!P0 SHF.R.U64 R10, R4, 0x10, R5 ;  /* 0x00000010040a8819 */ /* 0x000fe40000001205 */
[----:B------:R-:W-:Y:S01]  /*4f60*/  SHF.R.S32.HI R2, RZ, 0x1f, R0 ;  /* 0x0000001fff027819 */ /* 0x000fe20000011400 */
[----:B------:R-:W-:Y:S01]  /*4f70*/  IMAD.SHL.U32 R35, R0, 0x8, RZ ;  /* 0x0000000800237824 */ /* 0x000fe200078e00ff */
[--C-:B------:R-:W-:Y:S02]  /*4f80*/  @!P0 SHF.R.U64 R3, R6, 0x10, R7.reuse ;  /* 0x0000001006038819 */ /* 0x100fe40000001207 */
[----:B------:R-:W-:Y:S02]  /*4f90*/  LEA.HI R0, R2, R0, RZ, 0x3 ;  /* 0x0000000002007211 */ /* 0x000fe400078f18ff */
[----:B------:R-:W-:Y:S02]  /*4fa0*/  @!P0 PRMT R24, R32, 0x5410, R24 ;  /* 0x0000541020188816 */ /* 0x000fe40000000018 */
[----:B------:R-:W-:Y:S01]  /*4fb0*/  @!P0 SHF.R.U32.HI R4, RZ, 0x10, R7 ;  /* 0x00000010ff048819 */ /* 0x000fe20000011607 */
[----:B------:R-:W-:Y:S01]  /*4fc0*/  IMAD.SHL.U32 R0, R0, 0x100, RZ ;  /* 0x0000010000007824 */ /* 0x000fe200078e00ff */
[----:B------:R-:W-:Y:S02]  /*4fd0*/  LOP3.LUT R2, R229, 0x38, R35, 0xf8, !PT ;  /* 0x00000038e5027812 */ /* 0x000fe400078ef823 */
[----:B------:R-:W-:Y:S02]  /*4fe0*/  @!P0 SHF.R.U32.HI R23, RZ, 0x10, R25 ;  /* 0x00000010ff178819 */ /* 0x000fe40000011619 */
[----:B------:R-:W-:Y:S02]  /*4ff0*/  LOP3.LUT R2, R2, R108, RZ, 0x3c, !PT ;  /* 0x0000006c02027212 */ /* 0x000fe400078e3cff */
[----:B------:R-:W-:Y:S02]  /*5000*/  LOP3.LUT R0, R0, 0x7ffff800, RZ, 0xc0, !PT ;  /* 0x7ffff80000007812 */ /* 0x000fe400078ec0ff */
[----:B--2---:R-:W-:Y:S02]  /*5010*/  @!P0 SHF.R.U64 R22, R26, 0x10, R27 ;  /* 0x000000101a168819 */ /* 0x004fe4000000121b */
[----:B------:R-:W-:Y:S02]  /*5020*/  IADD3 R0, R2, R0, R230 ;  /* 0x0000000002007210 */ /* 0x000fe40007ffe0e6 */
[----:B------:R-:W-:Y:S01]  /*5030*/  @!P0 SHF.R.U32.HI R2, RZ, 0x10, R5 ;  /* 0x00000010ff028819 */ /* 0x000fe20000011605 */
[----:B------:R-:W-:Y:S01]  /*5040*/  IMAD.MOV.U32 R5, RZ, RZ, R7 ;  /* 0x000000ffff057224 */ /* 0x000fe200078e0007 */
[----:B------:R-:W-:Y:S01]  /*5050*/  @!P0 PRMT R23, R33, 0x5410, R23 ;  /* 0x0000541021178816 */ /* 0x000fe20000000017 */
[----:B------:R-:W-:Y:S01]  /*5060*/  IMAD.SHL.U32 R0, R0, 0x2, RZ ;  /* 0x0000000200007824 */ /* 0x000fe200078e00ff */
[----:B------:R-:W-:Y:S02]  /*5070*/  @!P0 PRMT R7, R8, 0x5410, R2 ;  /* 0x0000541008078816 */ /* 0x000fe40000000002 */
[----:B------:R-:W-:Y:S01]  /*5080*/  @!P0 PRMT R26, R21, 0x5410, R22 ;  /* 0x00005410151a8816 */ /* 0x000fe20000000016 */
[----:B-1----:R-:W-:Y:S01]  /*5090*/  @!P0 IMAD.U32 R22, R29, 0x10000, RZ ;  /* 0x000100001d168824 */ /* 0x002fe200078e00ff */
[----:B------:R1:W2:Y:S01]  /*50a0*/  LDS.128 R12, [R0+0xc080] ;  /* 0x00c08000000c7984 */ /* 0x0002a20000000c00 */
[----:B------:R-:W-:Y:S04]  /*50b0*/  @!P0 SHF.R.U32.HI R25, RZ, 0x10, R27 ;  /* 0x00000010ff198819 */ /* 0x000fe8000001161b */
[----:B------:R-:W-:Y:S01]  /*50c0*/  @!P0 PRMT R25, R34, 0x5410, R25 ;  /* 0x0000541022198816 */ /* 0x000fe20000000019 */
[----:B-1----:R-:W-:Y:S01]  /*50d0*/  IMAD.MOV.U32 R0, RZ, RZ, R6 ;  /* 0x000000ffff007224 */ /* 0x002fe200078e0006 */
[----:B------:R-:W-:Y:S01]  /*50e0*/  @!P0 PRMT R6, R9, 0x5410, R10 ;  /* 0x0000541009068816 */ /* 0x000fe2000000000a */
[----:B------:R-:W-:Y:S01]  /*50f0*/  @!P0 IMAD.U32 R10, R24, 0x10000, RZ ;  /* 0x00010000180a8824 */ /* 0x000fe200078e00ff */
[----:B------:R-:W-:Y:S01]  /*5100*/  @!P0 PRMT R9, R5, 0x5410, R4 ;  /* 0x0000541005098816 */ /* 0x000fe20000000004 */
[----:B------:R-:W-:Y:S01]  /*5110*/  @!P0 IMAD.U32 R4, R28, 0x10000, RZ ;  /* 0x000100001c048824 */ /* 0x000fe200078e00ff */
[----:B------:R-:W-:Y:S01]  /*5120*/  @!P0 PRMT R8, R0, 0x5410, R3 ;  /* 0x0000541000088816 */ /* 0x000fe20000000003 */
[----:B------:R-:W-:Y:S01]  /*5130*/  @!P0 IMAD.U32 R3, R6, 0x10000, RZ ;  /* 0x0001000006038824 */ /* 0x000fe200078e00ff */
[----:B------:R-:W-:Y:S02]  /*5140*/  @!P0 LOP3.LUT R5, R24, 0xffff0000, RZ, 0xc0, !PT ;  /* 0xffff000018058812 */ /* 0x000fe400078ec0ff */
[C---:B--2---:R-:W-:Y:S02]  /*5150*/  @!P0 SHF.L.U32 R0, R12.reuse, 0x10, RZ ;  /* 0x000000100c008819 */ /* 0x044fe400000006ff */
[----:B------:R-:W-:Y:S03]  /*5160*/  @!P0 LOP3.LUT R2, R12, 0xffff0000, RZ, 0xc0, !PT ;  /* 0xffff00000c028812 */ /* 0x000fe600078ec0ff */
[C---:B------:R-:W-:Y:S02]  /*5170*/  @!P0 FMUL.FTZ R21, R0.reuse, R10 ;  /* 0x0000000a00158220 */ /* 0x040fe40000410000 */
[-C--:B------:R-:W-:Y:S02]  /*5180*/  @!P0 FMUL.FTZ R0, R0, R3.reuse ;  /* 0x0000000300008220 */ /* 0x080fe40000410000 */
[----:B------:R-:W-:Y:S01]  /*5190*/  @!P0 FFMA.FTZ R24, R4, R3, -R21 ;  /* 0x0000000304188223 */ /* 0x000fe20000010815 */
[----:B------:R-:W-:Y:S01]  /*51a0*/  @!P0 SHF.L.U32 R3, R13, 0x10, RZ ;  /* 0x000000100d038819 */ /* 0x000fe200000006ff */
[----:B------:R-:W-:Y:S01]  /*51b0*/  @!P0 FFMA.FTZ R0, R10, R4, R0 ;  /* 0x000000040a008223 */ /* 0x000fe20000010000 */
[----:B------:R-:W-:Y:S01]  /*51c0*/  @!P0 LOP3.LUT R4, R6, 0xffff0000, RZ, 0xc0, !PT ;  /* 0xffff000006048812 */ /* 0x000fe200078ec0ff */
[----:B------:R-:W-:Y:S01]  /*51d0*/  @!P0 FMUL.FTZ R6, R2, R5 ;  /* 0x0000000502068220 */ /* 0x000fe20000410000 */
[----:B------:R-:W-:Y:S01]  /*51e0*/  @!P0 LOP3.LUT R10, R28, 0xffff0000, RZ, 0xc0, !PT ;  /* 0xffff00001c0a8812 */ /* 0x000fe200078ec0ff */
[C---:B------:R-:W-:Y:S01]  /*51f0*/  @!P0 IMAD.U32 R21, R23.reuse, 0x10000, RZ ;  /* 0x0001000017158824 */ /* 0x040fe200078e00ff */
[----:B------:R-:W-:Y:S01]  /*5200*/  @!P0 LOP3.LUT R23, R23, 0xffff0000, RZ, 0xc0, !PT ;  /* 0xffff000017178812 */ /* 0x000fe200078ec0ff */
[-C--:B------:R-:W-:Y:S02]  /*5210*/  @!P0 FMUL.FTZ R2, R2, R4.reuse ;  /* 0x0000000402028220 */ /* 0x080fe40000410000 */
[----:B------:R-:W-:Y:S02]  /*5220*/  @!P0 FFMA.FTZ R27, R10, R4, -R6 ;  /* 0x000000040a1b8223 */ /* 0x000fe40000010806 */
[----:B------:R-:W-:Y:S02]  /*5230*/  @!P0 IMAD.U32 R4, R7, 0x10000, RZ ;  /* 0x0001000007048824 */ /* 0x000fe400078e00ff */
[----:B------:R-:W-:Y:S01]  /*5240*/  @!P0 FMUL.FTZ R6, R3, R21 ;  /* 0x0000001503068220 */ /* 0x000fe20000410000 */
[----:B------:R-:W-:Y:S01]  /*5250*/  @!P0 F2FP.BF16.PACK_AB R27, R27, R24 ;  /* 0x000000181b1b823e */ /* 0x000fe200000010ff */
[-C--:B------:R-:W-:Y:S02]  /*5260*/  @!P0 FMUL.FTZ R3, R3, R4.reuse ;  /* 0x0000000403038220 */ /* 0x080fe40000410000 */
[----:B------:R-:W-:Y:S01]  /*5270*/  @!P0 FFMA.FTZ R44, R22, R4, -R6 ;  /* 0x00000004162c8223 */ /* 0x000fe20000010806 */
[----:B------:R-:W-:Y:S01]  /*5280*/  @!P0 LOP3.LUT R4, R13, 0xffff0000, RZ, 0xc0, !PT ;  /* 0xffff00000d048812 */ /* 0x000fe200078ec0ff */
[----:B------:R-:W-:Y:S01]  /*5290*/  @!P0 FFMA.FTZ R2, R5, R10, R2 ;  /* 0x0000000a05028223 */ /* 0x000fe20000010002 */
[----:B------:R-:W-:Y:S01]  /*52a0*/  @!P0 LOP3.LUT R6, R7, 0xffff0000, RZ, 0xc0, !PT ;  /* 0xffff000007068812 */ /* 0x000fe200078ec0ff */
[----:B------:R-:W-:Y:S01]  /*52b0*/  @!P0 FFMA.FTZ R3, R21, R22, R3 ;  /* 0x0000001615038223 */ /* 0x000fe20000010003 */
[----:B------:R-:W-:Y:S01]  /*52c0*/  @!P0 LOP3.LUT R7, R29, 0xffff0000, RZ, 0xc0, !PT ;  /* 0xffff00001d078812 */ /* 0x000fe200078ec0ff */
[----:B------:R-:W-:Y:S01]  /*52d0*/  @!P0 FMUL.FTZ R21, R4, R23 ;  /* 0x0000001704158220 */ /* 0x000fe20000410000 */
[----:B------:R-:W-:Y:S01]  /*52e0*/  @!P0 SHF.L.U32 R5, R14, 0x10, RZ ;  /* 0x000000100e058819 */ /* 0x000fe200000006ff */
[-C--:B------:R-:W-:Y:S01]  /*52f0*/  @!P0 FMUL.FTZ R4, R4, R6.reuse ;  /* 0x0000000604048220 */ /* 0x080fe20000410000 */
[C---:B------:R-:W-:Y:S01]  /*5300*/  @!P0 LOP3.LUT R22, R26.reuse, 0xffff0000, RZ, 0xc0, !PT ;  /* 0xffff00001a168812 */ /* 0x040fe200078ec0ff */
[----:B------:R-:W-:Y:S02]  /*5310*/  @!P0 IMAD.U32 R10, R26, 0x10000, RZ ;  /* 0x000100001a0a8824 */ /* 0x000fe400078e00ff */
[----:B------:R-:W-:Y:S02]  /*5320*/  @!P0 FFMA.FTZ R34, R7, R6, -R21 ;  /* 0x0000000607228223 */ /* 0x000fe40000010815 */
[----:B------:R-:W-:Y:S01]  /*5330*/  @!P0 FFMA.FTZ R4, R23, R7, R4 ;  /* 0x0000000717048223 */ /* 0x000fe20000010004 */
[----:B------:R-:W-:Y:S01]  /*5340*/  @!P0 LOP3.LUT R23, R30, 0xffff0000, RZ, 0xc0, !PT ;  /* 0xffff00001e178812 */ /* 0x000fe200078ec0ff */
[----:B------:R-:W-:Y:S01]  /*5350*/  @!P0 IMAD.U32 R6, R8, 0x10000, RZ ;  /* 0x0001000008068824 */ /* 0x000fe200078e00ff */
[----:B------:R-:W-:Y:S01]  /*5360*/  @!P0 F2FP.BF16.PACK_AB R26, R34, R44 ;  /* 0x0000002c221a823e */ /* 0x000fe200000010ff */
[----:B------:R-:W-:Y:S01]  /*5370*/  @!P0 IMAD.U32 R21, R30, 0x10000, RZ ;  /* 0x000100001e158824 */ /* 0x000fe200078e00ff */
[----:B------:R-:W-:Y:S01]  /*5380*/  @!P0 F2FP.BF16.PACK_AB R3, R4, R3 ;  /* 0x000000030403823e */ /* 0x000fe200000010ff */
[C---:B------:R-:W-:Y:S01]  /*5390*/  @!P0 FMUL.FTZ R7, R5.reuse, R10 ;  /* 0x0000000a05078220 */ /* 0x040fe20000410000 */
[----:B------:R-:W-:Y:S01]  /*53a0*/  @!P0 MOV R29, R26 ;  /* 0x0000001a001d8202 */ /* 0x000fe20000000f00 */
[-C--:B------:R-:W-:Y:S01]  /*53b0*/  @!P0 FMUL.FTZ R5, R5, R6.reuse ;  /* 0x0000000605058220 */ /* 0x080fe20000410000 */
[----:B------:R-:W-:Y:S01]  /*53c0*/  @!P0 MOV R13, R3 ;  /* 0x00000003000d8202 */ /* 0x000fe20000000f00 */
[----:B------:R-:W-:Y:S01]  /*53d0*/  @!P0 FFMA.FTZ R33, R21, R6, -R7 ;  /* 0x0000000615218223 */ /* 0x000fe20000010807 */
[----:B------:R-:W-:Y:S01]  /*53e0*/  @!P0 LOP3.LUT R6, R14, 0xffff0000, RZ, 0xc0, !PT ;  /* 0xffff00000e068812 */ /* 0x000fe200078ec0ff */
[----:B------:R-:W-:Y:S01]  /*53f0*/  @!P0 FFMA.FTZ R5, R10, R21, R5 ;  /* 0x000000150a058223 */ /* 0x000fe20000010005 */
[----:B------:R-:W-:Y:S01]  /*5400*/  @!P0 LOP3.LUT R7, R8, 0xffff0000, RZ, 0xc0, !PT ;  /* 0xffff000008078812 */ /* 0x000fe200078ec0ff */
[----:B------:R-:W-:Y:S02]  /*5410*/  @!P0 IMAD.U32 R10, R25, 0x10000, RZ ;  /* 0x00010000190a8824 */ /* 0x000fe400078e00ff */
[C---:B------:R-:W-:Y:S02]  /*5420*/  @!P0 FMUL.FTZ R8, R6.reuse, R22 ;  /* 0x0000001606088220 */ /* 0x040fe40000410000 */
[-C--:B------:R-:W-:Y:S02]  /*5430*/  @!P0 FMUL.FTZ R6, R6, R7.reuse ;  /* 0x0000000706068220 */ /* 0x080fe40000410000 */
[----:B------:R-:W-:Y:S01]  /*5440*/  @!P0 FFMA.FTZ R24, R23, R7, -R8 ;  /* 0x0000000717188223 */ /* 0x000fe20000010808 */
[----:B------:R-:W-:Y:S01]  /*5450*/  @!P0 SHF.L.U32 R7, R15, 0x10, RZ ;  /* 0x000000100f078819 */ /* 0x000fe200000006ff */
[----:B------:R-:W-:Y:S01]  /*5460*/  @!P0 FFMA.FTZ R6, R22, R23, R6 ;  /* 0x0000001716068223 */ /* 0x000fe20000010006 */
[C---:B------:R-:W-:Y:S01]  /*5470*/  @!P0 LOP3.LUT R23, R31.reuse, 0xffff0000, RZ, 0xc0, !PT ;  /* 0xffff00001f178812 */ /* 0x040fe200078ec0ff */
[----:B------:R-:W-:Y:S01]  /*5480*/  @!P0 IMAD.U32 R21, R31, 0x10000, RZ ;  /* 0x000100001f158824 */ /* 0x000fe200078e00ff */
[----:B------:R-:W-:Y:S01]  /*5490*/  @!P0 F2FP.BF16.PACK_AB R24, R24, R33 ;  /* 0x000000211818823e */ /* 0x000fe200000010ff */
[C---:B------:R-:W-:Y:S01]  /*54a0*/  @!P0 IMAD.U32 R8, R9.reuse, 0x10000, RZ ;  /* 0x0001000009088824 */ /* 0x040fe200078e00ff */
[----:B------:R-:W-:Y:S01]  /*54b0*/  @!P0 LOP3.LUT R9, R9, 0xffff0000, RZ, 0xc0, !PT ;  /* 0xffff000009098812 */ /* 0x000fe200078ec0ff */
[C---:B------:R-:W-:Y:S02]  /*54c0*/  @!P0 FMUL.FTZ R22, R7.reuse, R10 ;  /* 0x0000000a07168220 */ /* 0x040fe40000410000 */
[-C--:B------:R-:W-:Y:S02]  /*54d0*/  @!P0 FMUL.FTZ R7, R7, R8.reuse ;  /* 0x0000000807078220 */ /* 0x080fe40000410000 */
[----:B------:R-:W-:Y:S01]  /*54e0*/  @!P0 FFMA.FTZ R32, R21, R8, -R22 ;  /* 0x0000000815208223 */ /* 0x000fe20000010816 */
[----:B------:R-:W-:Y:S01]  /*54f0*/  @!P0 LOP3.LUT R22, R25, 0xffff0000, RZ, 0xc0, !PT ;  /* 0xffff000019168812 */ /* 0x000fe200078ec0ff */
[----:B------:R-:W-:Y:S01]  /*5500*/  @!P0 FFMA.FTZ R7, R10, R21, R7 ;  /* 0x000000150a078223 */ /* 0x000fe20000010007 */
[----:B------:R-:W-:Y:S01]  /*5510*/  @!P0 LOP3.LUT R8, R15, 0xffff0000, RZ, 0xc0, !PT ;  /* 0xffff00000f088812 */ /* 0x000fe200078ec0ff */
[----:B------:R-:W-:Y:S02]  /*5520*/  @!P0 IMAD.MOV.U32 R28, RZ, RZ, R27 ;  /* 0x000000ffff1c8224 */ /* 0x000fe400078e001b */
[----:B------:R-:W-:Y:S02]  /*5530*/  @!P0 IMAD.MOV.U32 R30, RZ, RZ, R24 ;  /* 0x000000ffff1e8224 */ /* 0x000fe400078e0018 */
        /* <DEDUP_REMOVED lines=18> */
.L_x_742:
[----:B------:R-:W-:Y:S05]  /*5660*/  BSYNC B0 ;  /* 0x0000000000007941 */ /* 0x000fea0003800000 */
.L_x_741:
[----:B------:R-:W-:Y:S11]  /*5670*/  ISETP.GE.AND P0, PT, R137, c[0x0][0x1d4], PT ;  /* 0x0000750089007a0c */ /* 0x000ff60003f06270 */
[----:B------:R-:W-:Y:S02]  /*5680*/  @!UPT UIADD3 URZ, URZ, URZ, URZ ;  /* 0x0000003f3f3ff290 */ /* 0x000fe4000fffe03f */
[----:B------:R-:W-:-:S05]  /*5690*/  @P0 BRA `(.L_x_732) ;  /* 0x0000096000000947 */ /* 0x000fca0003800000 */
[----:B------:R-:W-:Y:S01]  /*56a0*/  LOP3.LUT P1, RZ, R214, 0x4, RZ, 0xc0, !PT ;  /* 0x00000004d6ff7812 */ /* 0x000fe2000782c0ff */
[----:B------:R-:W5:Y:S01]  /*56b0*/  LDS.128 R32, [R78+0xc080] ;  /* 0x00c080004e207984 */ /* 0x000f620000000c00 */
[----:B------:R-:W-:Y:S02]  /*56c0*/  ISETP.GE.AND P0, PT, R137, c[0x0][0x27c], PT ;  /* 0x00009f0089007a0c */ /* 0x000fe40003f06270 */
[----:B------:R-:W-:Y:S02]  /*56d0*/  SEL R0, R98, R45, !P1 ;  /* 0x0000002d62007207 */ /* 0x000fe40004800000 */
[C---:B-1--4-:R-:W-:Y:S02]  /*56e0*/  LEA R30, P1, R54.reuse, R42, 0x1 ;  /* 0x0000002a361e7211 */ /* 0x052fe400078208ff */
[----:B------:R-:W-:Y:S02]  /*56f0*/  SHF.R.S32.HI R2, RZ, 0x1f, R0 ;  /* 0x0000001fff027819 */ /* 0x000fe40000011400 */
[----:B---3--:R-:W-:Y:S02]  /*5700*/  LEA.HI.X R31, R54, R43, R82, 0x1, P1 ;  /* 0x0000002b361f7211 */ /* 0x008fe400008f0c52 */
[----:B------:R-:W-:Y:S03]  /*5710*/  LEA.HI R0, R2, R0, RZ, 0x4 ;  /* 0x0000000002007211 */ /* 0x000fe600078f20ff */
[----:B------:R-:W-:Y:S02]  /*5720*/  @!P0 SHF.R.U64 R3, R16, 0x10, R17 ;  /* 0x0000001010038819 */ /* 0x000fe40000001211 */
[----:B------:R-:W-:Y:S02]  /*5730*/  LEA.HI.SX32 R0, R0, R87, 0x1c ;  /* 0x0000005700007211 */ /* 0x000fe400078fe2ff */
[----:B------:R-:W-:Y:S02]  /*5740*/  @!P0 SHF.R.U32.HI R5, RZ, 0x10, R19 ;  /* 0x00000010ff058819 */ /* 0x000fe40000011613 */
[----:B------:R-:W-:Y:S01]  /*5750*/  SHF.R.S32.HI R2, RZ, 0x1f, R0 ;  /* 0x0000001fff027819 */ /* 0x000fe20000011400 */
[----:B------:R-:W-:Y:S01]  /*5760*/  IMAD.SHL.U32 R44, R0, 0x8, RZ ;  /* 0x00000008002c7824 */ /* 0x000fe200078e00ff */
[--C-:B------:R-:W-:Y:S02]  /*5770*/  @!P0 SHF.R.U64 R4, R36, 0x10, R37.reuse ;  /* 0x0000001024048819 */ /* 0x100fe40000001225 */
[----:B------:R-:W-:Y:S02]  /*5780*/  LEA.HI R0, R2, R0, RZ, 0x3 ;  /* 0x0000000002007211 */ /* 0x000fe400078f18ff */
[----:B------:R-:W-:Y:S02]  /*5790*/  LOP3.LUT R2, R229, 0x38, R44, 0xf8, !PT ;  /* 0x00000038e5027812 */ /* 0x000fe400078ef82c */
[----:B------:R-:W-:Y:S01]  /*57a0*/  @!P0 PRMT R10, R40, 0x5410, R4 ;  /* 0x00005410280a8816 */ /* 0x000fe20000000004 */
[----:B------:R-:W-:Y:S01]  /*57b0*/  IMAD.SHL.U32 R0, R0, 0x100, RZ ;  /* 0x0000010000007824 */ /* 0x000fe200078e00ff */
[----:B------:R-:W-:Y:S02]  /*57c0*/  LOP3.LUT R2, R2, R108, RZ, 0x3c, !PT ;  /* 0x0000006c02027212 */ /* 0x000fe400078e3cff */
[----:B------:R-:W-:Y:S02]  /*57d0*/  @!P0 SHF.R.U32.HI R7, RZ, 0x10, R37 ;  /* 0x00000010ff078819 */ /* 0x000fe40000011625 */
[----:B------:R-:W-:Y:S02]  /*57e0*/  LOP3.LUT R0, R0, 0x7ffff800, RZ, 0xc0, !PT ;  /* 0x7ffff80000007812 */ /* 0x000fe400078ec0ff */
[----:B------:R-:W-:Y:S02]  /*57f0*/  @!P0 PRMT R6, R11, 0x5432, R3 ;  /* 0x000054320b068816 */ /* 0x000fe40000000003 */
[----:B------:R-:W-:Y:S01]  /*5800*/  IADD3 R0, R2, R0, R230 ;  /* 0x0000000002007210 */ /* 0x000fe20007ffe0e6 */
[----:B-----5:R-:W-:Y:S01]  /*5810*/  @!P0 IMAD.U32 R26, R35, 0x10000, RZ ;  /* 0x00010000231a8824 */ /* 0x020fe200078e00ff */
[----:B------:R-:W-:Y:S01]  /*5820*/  @!P0 LOP3.LUT R21, R33, 0xffff0000, RZ, 0xc0, !PT ;  /* 0xffff000021158812 */ /* 0x000fe200078ec0ff */
[----:B------:R-:W-:Y:S01]  /*5830*/  @!P0 IMAD.U32 R23, R34, 0x10000, RZ ;  /* 0x0001000022178824 */ /* 0x000fe200078e00ff */
[----:B------:R-:W-:Y:S01]  /*5840*/  @!P0 LOP3.LUT R28, R35, 0xffff0000, RZ, 0xc0, !PT ;  /* 0xffff0000231c8812 */ /* 0x000fe200078ec0ff */
[----:B------:R-:W-:Y:S01]  /*5850*/  IMAD.SHL.U32 R0, R0, 0x2, RZ ;  /* 0x0000000200007824 */ /* 0x000fe200078e00ff */
[----:B------:R-:W-:Y:S01]  /*5860*/  @!P0 SHF.R.U64 R2, R18, 0x10, R19 ;  /* 0x0000001012028819 */ /* 0x000fe20000001213 */
[----:B------:R-:W-:Y:S01]  /*5870*/  @!P0 IMAD.U32 R19, R33, 0x10000, RZ ;  /* 0x0001000021138824 */ /* 0x000fe200078e00ff */
[--C-:B------:R-:W-:Y:S02]  /*5880*/  @!P0 SHF.R.U32.HI R8, RZ, 0x10, R39.reuse ;  /* 0x00000010ff088819 */ /* 0x100fe40000011627 */
[----:B--2---:R1:W2:Y:S01]  /*5890*/  LDS.128 R12, [R0+0xc080] ;  /* 0x00c08000000c7984 */ /* 0x0042a20000000c00 */
[----:B------:R-:W-:Y:S02]  /*58a0*/  @!P0 SHF.R.U64 R16, R38, 0x10, R39 ;  /* 0x0000001026108819 */ /* 0x000fe40000001227 */
[----:B------:R-:W-:Y:S01]  /*58b0*/  @!P0 PRMT R9, R40, 0x5432, R7 ;  /* 0x0000543228098816 */ /* 0x000fe20000000007 */
[----:B------:R-:W-:Y:S01]  /*58c0*/  @!P0 IMAD.U32 R7, R10, 0x10000, RZ ;  /* 0x000100000a078824 */ /* 0x000fe200078e00ff */
[C---:B------:R-:W-:Y:S02]  /*58d0*/  @!P0 PRMT R22, R41.reuse, 0x5410, R8 ;  /* 0x0000541029168816 */ /* 0x040fe40000000008 */
[----:B------:R-:W-:Y:S01]  /*58e0*/  @!P0 PRMT R24, R41, 0x5432, R16 ;  /* 0x0000543229188816 */ /* 0x000fe20000000010 */
[----:B------:R-:W-:Y:S01]  /*58f0*/  @!P0 IMAD.U32 R18, R9, 0x10000, RZ ;  /* 0x0001000009128824 */ /* 0x000fe200078e00ff */
[----:B------:R-:W-:Y:S01]  /*5900*/  @!P0 PRMT R8, R20, 0x5410, R5 ;  /* 0x0000541014088816 */ /* 0x000fe20000000005 */
[C---:B------:R-:W-:Y:S01]  /*5910*/  @!P0 IMAD.U32 R5, R6.reuse, 0x10000, RZ ;  /* 0x0001000006058824 */ /* 0x040fe200078e00ff */
[----:B------:R-:W-:Y:S01]  /*5920*/  @!P0 LOP3.LUT R6, R6, 0xffff0000, RZ, 0xc0, !PT ;  /* 0xffff000006068812 */ /* 0x000fe200078ec0ff */
[C---:B------:R-:W-:Y:S01]  /*5930*/  @!P0 IMAD.U32 R25, R22.reuse, 0x10000, RZ ;  /* 0x0001000016198824 */ /* 0x040fe200078e00ff */
[----:B------:R-:W-:Y:S01]  /*5940*/  @!P0 LOP3.LUT R27, R22, 0xffff0000, RZ, 0xc0, !PT ;  /* 0xffff0000161b8812 */ /* 0x000fe200078ec0ff */
[C---:B------:R-:W-:Y:S01]  /*5950*/  @!P0 IMAD.U32 R22, R24.reuse, 0x10000, RZ ;  /* 0x0001000018168824 */ /* 0x040fe200078e00ff */
[----:B------:R-:W-:Y:S02]  /*5960*/  @!P0 LOP3.LUT R24, R24, 0xffff0000, RZ, 0xc0, !PT ;  /* 0xffff000018188812 */ /* 0x000fe400078ec0ff */
[----:B-1----:R-:W-:Y:S02]  /*5970*/  @!P0 SHF.R.U32.HI R0, RZ, 0x10, R17 ;  /* 0x00000010ff008819 */ /* 0x002fe40000011611 */
[----:B------:R-:W-:Y:S02]  /*5980*/  @!P0 LOP3.LUT R17, R32, 0xffff0000, RZ, 0xc0, !PT ;  /* 0xffff000020118812 */ /* 0x000fe400078ec0ff */
[----:B------:R-:W-:Y:S02]  /*5990*/  @!P0 PRMT R4, R11, 0x5410, R0 ;  /* 0x000054100b048816 */ /* 0x000fe40000000000 */
[----:B------:R-:W-:Y:S01]  /*59a0*/  @!P0 PRMT R11, R20, 0x5432, R2 ;  /* 0x00005432140b8816 */ /* 0x000fe20000000002 */
[----:B------:R-:W-:Y:S01]  /*59b0*/  @!P0 IMAD.U32 R2, R32, 0x10000, RZ ;  /* 0x0001000020028824 */ /* 0x000fe200078e00ff */
[----:B------:R-:W-:Y:S01]  /*59c0*/  @!P0 LOP3.LUT R20, R9, 0xffff0000, RZ, 0xc0, !PT ;  /* 0xffff000009148812 */ /* 0x000fe200078ec0ff */
[----:B--2---:R-:W-:Y:S02]  /*59d0*/  @!P0 IMAD.U32 R0, R12, 0x10000, RZ ;  /* 0x000100000c008824 */ /* 0x004fe400078e00ff */
[----:B------:R-:W-:Y:S02]  /*59e0*/  @!P0 IMAD.U32 R3, R13, 0x10000, RZ ;  /* 0x000100000d038824 */ /* 0x000fe400078e00ff */
[C---:B------:R-:W-:Y:S02]  /*59f0*/  @!P0 FMUL.FTZ R16, R0.reuse, R7 ;  /* 0x0000000700108220 */ /* 0x040fe40000410000 */
[-C--:B------:R-:W-:Y:S02]  /*5a00*/  @!P0 FMUL.FTZ R0, R0, R5.reuse ;  /* 0x0000000500008220 */ /* 0x080fe40000410000 */
[----:B------:R-:W-:Y:S01]  /*5a10*/  @!P0 FFMA.FTZ R45, R2, R5, -R16 ;  /* 0x00000005022d8223 */ /* 0x000fe20000010810 */
[----:B------:R-:W-:Y:S01]  /*5a20*/  @!P0 LOP3.LUT R16, R10, 0xffff0000, RZ, 0xc0, !PT ;  /* 0xffff00000a108812 */ /* 0x000fe200078ec0ff */
[----:B------:R-:W-:Y:S01]  /*5a30*/  @!P0 FFMA.FTZ R0, R7, R2, R0 ;  /* 0x0000000207008223 */ /* 0x000fe20000010000 */
[C---:B------:R-:W-:Y:S01]  /*5a40*/  @!P0 SHF.L.U32 R5, R4.reuse, 0x10, RZ ;  /* 0x0000001004058819 */ /* 0x040fe200000006ff */
[----:B------:R-:W-:Y:S01]  /*5a50*/  @!P0 FMUL.FTZ R7, R3, R18 ;  /* 0x0000001203078220 */ /* 0x000fe20000410000 */
[----:B------:R-:W-:Y:S03]  /*5a60*/  @!P0 LOP3.LUT R2, R13, 0xffff0000, RZ, 0xc0, !PT ;  /* 0xffff00000d028812 */ /* 0x000fe600078ec0ff */
[-C--:B------:R-:W-:Y:S02]  /*5a70*/  @!P0 FMUL.FTZ R3, R3, R5.reuse ;  /* 0x0000000503038220 */ /* 0x080fe40000410000 */
[----:B------:R-:W-:Y:S01]  /*5a80*/  @!P0 FFMA.FTZ R41, R19, R5, -R7 ;  /* 0x0000000513298223 */ /* 0x000fe20000010807 */
[----:B------:R-:W-:Y:S01]  /*5a90*/  @!P0 LOP3.LUT R7, R4, 0xffff0000, RZ, 0xc0, !PT ;  /* 0xffff000004078812 */ /* 0x000fe200078ec0ff */
[----:B------:R-:W-:Y:S01]  /*5aa0*/  @!P0 FMUL.FTZ R9, R2, R20 ;  /* 0x0000001402098220 */ /* 0x000fe20000410000 */
[----:B------:R-:W-:Y:S03]  /*5ab0*/  @!P0 LOP3.LUT R5, R12, 0xffff0000, RZ, 0xc0, !PT ;  /* 0xffff00000c058812 */ /* 0x000fe600078ec0ff */
[-C--:B------:R-:W-:Y:S02]  /*5ac0*/  @!P0 FMUL.FTZ R4, R2, R7.reuse ;  /* 0x0000000702048220 */ /* 0x080fe40000410000 */
[----:B------:R-:W-:Y:S02]  /*5ad0*/  @!P0 FFMA.FTZ R40, R21, R7, -R9 ;  /* 0x0000000715288223 */ /* 0x000fe40000010809 */
[----:B------:R-:W-:Y:S02]  /*5ae0*/  @!P0 FMUL.FTZ R9, R5, R16 ;  /* 0x0000001005098220 */ /* 0x000fe40000410000 */
[----:B------:R-:W-:Y:S02]  /*5af0*/  @!P0 IMAD.U32 R7, R15, 0x10000, RZ ;  /* 0x000100000f078824 */ /* 0x000fe400078e00ff */
[-C--:B------:R-:W-:Y:S01]  /*5b00*/  @!P0 FMUL.FTZ R2, R5, R6.reuse ;  /* 0x0000000605028220 */ /* 0x080fe20000410000 */
[----:B------:R-:W-:Y:S01]  /*5b10*/  @!P0 LOP3.LUT R5, R15, 0xffff0000, RZ, 0xc0, !PT ;  /* 0xffff00000f058812 */ /* 0x000fe200078ec0ff */
[----:B------:R-:W-:Y:S02]  /*5b20*/  @!P0 FFMA.FTZ R39, R17, R6, -R9 ;  /* 0x0000000611278223 */ /* 0x000fe40000010809 */
[----:B------:R-:W-:Y:S02]  /*5b30*/  @!P0 IMAD.U32 R6, R8, 0x10000, RZ ;  /* 0x0001000008068824 */ /* 0x000fe400078e00ff */
[C---:B------:R-:W-:Y:S02]  /*5b40*/  @!P0 FMUL.FTZ R9, R7.reuse, R25 ;  /* 0x0000001907098220 */ /* 0x040fe40000410000 */
[-C--:B------:R-:W-:Y:S02]  /*5b50*/  @!P0 FMUL.FTZ R7, R7, R6.reuse ;  /* 0x0000000607078220 */ /* 0x080fe40000410000 */
[----:B------:R-:W-:Y:S01]  /*5b60*/  @!P0 FFMA.FTZ R38, R26, R6, -R9 ;  /* 0x000000061a268223 */ /* 0x000fe20000010809 */
[----:B------:R-:W-:Y:S01]  /*5b70*/  @!P0 LOP3.LUT R6, R8, 0xffff0000, RZ, 0xc0, !PT ;  /* 0xffff000008068812 */ /* 0x000fe200078ec0ff */
[C---:B------:R-:W-:Y:S01]  /*5b80*/  @!P0 FMUL.FTZ R10, R5.reuse, R27 ;  /* 0x0000001b050a8220 */ /* 0x040fe20000410000 */
[----:B------:R-:W-:Y:S01]  /*5b90*/  @!P0 SHF.L.U32 R9, R14, 0x10, RZ ;  /* 0x000000100e098819 */ /* 0x000fe200000006ff */
[----:B------:R-:W-:Y:S01]  /*5ba0*/  @!P0 FFMA.FTZ R2, R16, R17, R2 ;  /* 0x0000001110028223 */ /* 0x000fe20000010002 */
[----:B------:R-:W-:Y:S01]  /*5bb0*/  @!P0 F2FP.BF16.PACK_AB R17, R40, R41 ;  /* 0x000000292811823e */ /* 0x000fe200000010ff */
[-C--:B------:R-:W-:Y:S01]  /*5bc0*/  @!P0 FMUL.FTZ R8, R5, R6.reuse ;  /* 0x0000000605088220 */ /* 0x080fe20000410000 */
[----:B------:R-:W-:Y:S01]  /*5bd0*/  @!P0 F2FP.BF16.PACK_AB R16, R39, R45 ;  /* 0x0000002d2710823e */ /* 0x000fe200000010ff */
[----:B------:R-:W-:Y:S01]  /*5be0*/  @!P0 FFMA.FTZ R36, R28, R6, -R10 ;  /* 0x000000061c248223 */ /* 0x000fe2000001080a */
[----:B------:R-:W-:Y:S01]  /*5bf0*/  @!P0 LOP3.LUT R6, R14, 0xffff0000, RZ, 0xc0, !PT ;  /* 0xffff00000e068812 */ /* 0x000fe200078ec0ff */
[----:B------:R-:W-:Y:S02]  /*5c00*/  @!P0 IMAD.U32 R10, R11, 0x10000, RZ ;  /* 0x000100000b0a8824 */ /* 0x000fe400078e00ff */
[C---:B------:R-:W-:Y:S02]  /*5c10*/  @!P0 FMUL.FTZ R29, R9.reuse, R22 ;  /* 0x00000016091d8220 */ /* 0x040fe40000410000 */
[-C--:B------:R-:W-:Y:S01]  /*5c20*/  @!P0 FMUL.FTZ R5, R9, R10.reuse ;  /* 0x0000000a09058220 */ /* 0x080fe20000410000 */
[----:B------:R-:W-:Y:S01]  /*5c30*/  @!P0 LOP3.LUT R9, R11, 0xffff0000, RZ, 0xc0, !PT ;  /* 0xffff00000b098812 */ /* 0x000fe200078ec0ff */
[----:B------:R-:W-:Y:S01]  /*5c40*/  @!P0 FFMA.FTZ R29, R23, R10, -R29 ;  /* 0x0000000a171d8223 */ /* 0x000fe2000001081d */
[----:B------:R-:W-:Y:S01]  /*5c50*/  @!P0 LOP3.LUT R10, R34, 0xffff0000, RZ, 0xc0, !PT ;  /* 0xffff0000220a8812 */ /* 0x000fe200078ec0ff */
[----:B------:R-:W-:Y:S02]  /*5c60*/  @!P0 FMUL.FTZ R11, R6, R24 ;  /* 0x00000018060b8220 */ /* 0x000fe40000410000 */
[----:B------:R-:W-:Y:S02]  /*5c70*/  @!P0 FFMA.FTZ R3, R18, R19, R3 ;  /* 0x0000001312038223 */ /* 0x000fe40000010003 */
[-C--:B------:R-:W-:Y:S01]  /*5c80*/  @!P0 FFMA.FTZ R37, R10, R9.reuse, -R11 ;  /* 0x000000090a258223 */ /* 0x080fe2000001080b */
[----:B------:R-:W-:Y:S01]  /*5c90*/  @!P0 F2FP.BF16.PACK_AB R11, R36, R38 ;  /* 0x00000026240b823e */ /* 0x000fe200000010ff */
[----:B------:R-:W-:Y:S01]  /*5ca0*/  @!P0 FMUL.FTZ R6, R6, R9 ;  /* 0x0000000906068220 */ /* 0x000fe20000410000 */
[----:B------:R-:W-:Y:S01]  /*5cb0*/  @!P0 F2FP.BF16.PACK_AB R9, R2, R0 ;  /* 0x000000000209823e */ /* 0x000fe200000010ff */
[----:B------:R-:W-:Y:S01]  /*5cc0*/  @!P0 FFMA.FTZ R4, R20, R21, R4 ;  /* 0x0000001514048223 */ /* 0x000fe20000010004 */
[----:B------:R-:W-:Y:S01]  /*5cd0*/  @!P0 MOV R35, R11 ;  /* 0x0000000b00238202 */ /* 0x000fe20000000f00 */
[----:B------:R-:W-:Y:S02]  /*5ce0*/  @!P0 FFMA.FTZ R5, R22, R23, R5 ;  /* 0x0000001716058223 */ /* 0x000fe40000010005 */
[----:B------:R-:W-:Y:S01]  /*5cf0*/  @!P0 FFMA.FTZ R6, R24, R10, R6 ;  /* 0x0000000a18068223 */ /* 0x000fe20000010006 */
[----:B------:R-:W-:Y:S01]  /*5d00*/  @!P0 F2FP.BF16.PACK_AB R10, R37, R29 ;  /* 0x0000001d250a823e */ /* 0x000fe200000010ff */
        /* <DEDUP_REMOVED lines=20> */
.L_x_728:
[----:B------:R1:W2:Y:S01]  /*5e50*/  SHFL.IDX PT, R2, R14, RZ, 0x181f ;  /* 0x00181fff0e027589 */ /* 0x0002a200000e0000 */
[----:B------:R-:W-:Y:S03]  /*5e60*/  IMAD.IADD R3, R53, 0x1, -R50 ;  /* 0x0000000135037824 */ /* 0x000fe600078e0a32 */
[----:B------:R1:W3:Y:S02]  /*5e70*/  SHFL.IDX PT, R0, R22, RZ, 0x181f ;  /* 0x00181fff16007589 */ /* 0x0002e400000e0000 */
[----:B------:R-:W-:Y:S04]  /*5e80*/  IMNMX R49, R3, 0x20, PT ;  /* 0x0000002003317817 */ /* 0x000fe80003800200 */
[----:B------:R-:W-:Y:S11]  /*5e90*/  ISETP.GT.AND P0, PT, R49, R211, PT ;  /* 0x000000d33100720c */ /* 0x000ff60003f04270 */
[----:B------:R-:W-:Y:S02]  /*5ea0*/  @!UPT UIADD3 URZ, URZ, URZ, URZ ;  /* 0x0000003f3f3ff290 */ /* 0x000fe4000fffe03f */
[----:B------:R-:W-:-:S05]  /*5eb0*/  @!P0 BRA `(.L_x_732) ;  /* 0x0000014000008947 */ /* 0x000fca0003800000 */
[----:B------:R-:W-:Y:S02]  /*5ec0*/  ISETP.GE.AND P2, PT, R132, c[0x0][0x1d4], PT ;  /* 0x0000750084007a0c */ /* 0x000fe40003f46270 */
[----:B------:R-:W-:Y:S02]  /*5ed0*/  ISETP.GE.AND P3, PT, R137, c[0x0][0x1d4], PT ;  /* 0x0000750089007a0c */ /* 0x000fe40003f66270 */
[----:B------:R-:W-:Y:S09]  /*5ee0*/  ISETP.GE.AND P1, PT, R200, c[0x0][0x1d4], PT ;  /* 0x00007500c8007a0c */ /* 0x000ff20003f26270 */
[----:B-1----:R-:W1:Y:S01]  /*5ef0*/  @!P2 LDS.128 R12, [R194+0xc080] ;  /* 0x00c08000c20ca984 */ /* 0x002e620000000c00 */
[C---:B---3--:R-:W-:Y:S04]  /*5f00*/  @!P2 LEA R4, P0, R132.reuse, R0, 0x1 ;  /* 0x000000008404a211 */ /* 0x048fe800078008ff */
[----:B--2---:R-:W-:Y:S02]  /*5f10*/  @!P2 LEA.HI.X R5, R132, R2, R133, 0x1, P0 ;  /* 0x000000028405a211 */ /* 0x004fe400000f0c85 */
[C---:B------:R-:W-:Y:S04]  /*5f20*/  @!P3 LEA R8, P0, R201.reuse, R0, 0x1 ;  /* 0x00000000c908b211 */ /* 0x040fe800078008ff */
[----:B------:R-:W-:Y:S02]  /*5f30*/  @!P3 LEA.HI.X R9, R201, R2, R205, 0x1, P0 ;  /* 0x00000002c909b211 */ /* 0x000fe400000f0ccd */
[C---:B------:R-:W-:Y:S04]  /*5f40*/  @!P1 LEA R6, P0, R200.reuse, R0, 0x1 ;  /* 0x00000000c8069211 */ /* 0x040fe800078008ff */
[----:B------:R-:W-:Y:S02]  /*5f50*/  @!P1 LEA.HI.X R7, R200, R2, R207, 0x1, P0 ;  /* 0x00000002c8079211 */ /* 0x000fe400000f0ccf */
[C---:B------:R-:W-:Y:S01]  /*5f60*/  ISETP.GE.AND P0, PT, R199.reuse, c[0x0][0x1d4], PT ;  /* 0x00007500c7007a0c */ /* 0x040fe20003f06270 */
[----:B-1----:R1:W-:Y:S04]  /*5f70*/  @!P2 ST.E.128 [R4.64], R12 ;  /* 0x0000000c0400a985 */ /* 0x0023e8000c101d08 */
        /* <DEDUP_REMOVED lines=8> */
.L_x_732:
[----:B------:R-:W-:Y:S05]  /*6000*/  BSYNC B1 ;  /* 0x0000000000017941 */ /* 0x000fea0003800000 */
.L_x_727:
        /* <DEDUP_REMOVED lines=17> */
[----:B------:R-:W-:Y:S02]  /*6120*/  @P0 IMAD.MOV.U32 R2, RZ, RZ, R76 ;  /* 0x000000ffff020224 */ /* 0x000fe400078e004c */
[C---:B------:R-:W-:Y:S02]  /*6130*/  @P0 IMAD R0, R4.reuse, c[0x0][0x25c], R0 ;  /* 0x0000970004000a24 */ /* 0x040fe400078e0200 */
[----:B------:R-:W-:Y:S04]  /*6140*/  @P0 IMAD.WIDE.U32 R2, R4, c[0x0][0x258], R2 ;  /* 0x0000960004020a25 */ /* 0x000fe800078e0002 */
        /* <DEDUP_REMOVED lines=15> */
[----:B------:R-:W3:Y:S01]  /*6240*/  SHFL.IDX PT, R2, R2, RZ, 0x181f ;  /* 0x00181fff02027589 */ /* 0x000ee200000e0000 */
[----:B------:R-:W-:Y:S04]  /*6250*/  DEPBAR.LE SB0, 0x0 ;  /* 0x000080000000791a */ /* 0x000fe80000000000 */
[----:B------:R-:W-:Y:S06]  /*6260*/  BAR.SYNC.DEFER_BLOCKING 0x0 ;  /* 0x0000000000007b1d */ /* 0x000fec0000010000 */
[----:B------:R-:W-:-:S05]  /*6270*/  @!P0 BRA `(.L_x_744) ;  /* 0x0000014000008947 */ /* 0x000fca0003800000 */
[----:B-123--:R-:W-:Y:S02]  /*6280*/  ISETP.GE.AND P2, PT, R132, c[0x0][0x1d4], PT ;  /* 0x0000750084007a0c */ /* 0x00efe40003f46270 */
[----:B------:R-:W-:Y:S02]  /*6290*/  ISETP.GE.AND P3, PT, R137, c[0x0][0x1d4], PT ;  /* 0x0000750089007a0c */ /* 0x000fe40003f66270 */
[----:B------:R-:W-:Y:S09]  /*62a0*/  ISETP.GE.AND P1, PT, R200, c[0x0][0x1d4], PT ;  /* 0x00007500c8007a0c */ /* 0x000ff20003f26270 */
[----:B------:R-:W1:Y:S01]  /*62b0*/  @!P2 LDS.128 R12, [R194+0x8080] ;  /* 0x00808000c20ca984 */ /* 0x000e620000000c00 */
[C---:B------:R-:W-:Y:S04]  /*62c0*/  @!P2 LEA R4, P0, R132.reuse, R0, 0x1 ;  /* 0x000000008404a211 */ /* 0x040fe800078008ff */
[----:B------:R-:W-:Y:S02]  /*62d0*/  @!P2 LEA.HI.X R5, R132, R2, R133, 0x1, P0 ;  /* 0x000000028405a211 */ /* 0x000fe400000f0c85 */
        /* <DEDUP_REMOVED lines=14> */
.L_x_744:
[----:B-123--:R-:W-:Y:S05]  /*63c0*/  BSYNC B0 ;  /* 0x0000000000007941 */ /* 0x00efea0003800000 */
.L_x_743:
[C---:B------:R-:W-:Y:S02]  /*63d0*/  ISETP.GT.AND P0, PT, R46.reuse, R80, PT ;  /* 0x000000502e00720c */ /* 0x040fe40003f04270 */
[----:B------:R-:W-:Y:S02]  /*63e0*/  IADD3 R46, R46, -0x1, RZ ;  /* 0xffffffff2e2e7810 */ /* 0x000fe40007ffe0ff */
[----:B------:R-:W-:Y:S09]  /*63f0*/  LOP3.LUT P2, RZ, R214, 0x1, RZ, 0xc0, !PT ;  /* 0x00000001d6ff7812 */ /* 0x000ff2000784c0ff */
[----:B------:R-:W-:Y:S01]  /*6400*/  @P0 SHF.R.S32.HI R4, RZ, 0x1f, R46 ;  /* 0x0000001fff040819 */ /* 0x000fe2000001142e */
[----:B------:R-:W-:Y:S02]  /*6410*/  @P0 IMAD R0, R101, R46, RZ ;  /* 0x0000002e65000224 */ /* 0x000fe400078e02ff */
[----:B------:R-:W-:Y:S02]  /*6420*/  @P0 IMAD.MOV.U32 R2, RZ, RZ, R60 ;  /* 0x000000ffff020224 */ /* 0x000fe400078e003c */
        /* <DEDUP_REMOVED lines=17> */
.L_x_726:
[----:B------:R-:W-:Y:S01]  /*6540*/  IMAD.MOV.U32 R0, RZ, RZ, c[0x0][0x2c4] ;  /* 0x0000b100ff007624 */ /* 0x000fe200078e00ff */
[----:B------:R-:W-:Y:S01]  /*6550*/  IADD3 R2, R209, 0x1, -R210 ;  /* 0x00000001d1027810 */ /* 0x000fe20007ffe8d2 */
[----:B-1----:R-:W-:-:S03]  /*6560*/  IMAD.MOV.U32 R4, RZ, RZ, c[0x0][0x32c] ;  /* 0x0000cb00ff047624 */ /* 0x002fc600078e00ff */
[----:B------:R-:W-:Y:S02]  /*6570*/  ISETP.NE.AND P3, PT, R0, 0x1, PT ;  /* 0x000000010000780c */ /* 0x000fe40003f65270 */
[----:B------:R-:W-:Y:S02]  /*6580*/  IADD3 R0, R227, 0x7f, RZ ;  /* 0x0000007fe3007810 */ /* 0x000fe40007ffe0ff */
[----:B------:R-:W-:-:S09]  /*6590*/  ISETP.GE.AND P1, PT, R4, 0x1, PT ;  /* 0x000000010400780c */ /* 0x000fd20003f26270 */
[----:B------:R-:W-:-:S05]  /*65a0*/  @P3 IMAD.HI.U32 R3, R0, c[0x0][0x2c8], RZ ;  /* 0x0000b20000033a27 */ /* 0x000fca00078e00ff */
[----:B------:R-:W-:-:S05]  /*65b0*/  @P3 SHF.R.U32.HI R0, RZ, c[0x0][0x2cc], R3 ;  /* 0x0000b300ff003a19 */ /* 0x000fca0000011603 */
[----:B------:R-:W-:-:S05]  /*65c0*/  IMAD.IADD R0, R2, 0x1, R0 ;  /* 0x0000000102007824 */ /* 0x000fca00078e0200 */
[----:B------:R-:W-:Y:S01]  /*65d0*/  IADD3 R3, R0, c[0x0][0x328], RZ ;  /* 0x0000ca0000037a10 */ /* 0x000fe20007ffe0ff */
[----:B------:R-:W-:Y:S05]  /*65e0*/  @!P1 BRA `(.L_x_746) ;  /* 0x0000011000009947 */ /* 0x000fea0003800000 */
[C---:B------:R-:W-:Y:S01]  /*65f0*/  ISETP.GT.AND P0, PT, R0.reuse, RZ, PT ;  /* 0x000000ff0000720c */ /* 0x040fe20003f04270 */
[----:B------:R-:W-:Y:S01]  /*6600*/  BSSY B0, `(.L_x_747) ;  /* 0x000000d000007945 */ /* 0x000fe20003800000 */
[----:B------:R-:W-:Y:S01]  /*6610*/  IADD3 R2, R0, -0x1, RZ ;  /* 0xffffffff00027810 */ /* 0x000fe20007ffe0ff */
[----:B------:R-:W-:-:S10]  /*6620*/  IMAD.MOV.U32 R4, RZ, RZ, c[0x0][0x32c] ;  /* 0x0000cb00ff047624 */ /* 0x000fd400078e00ff */
[----:B------:R-:W-:Y:S05]  /*6630*/  @P0 BRA `(.L_x_748) ;  /* 0x0000006000000947 */ /* 0x000fea0003800000 */
[----:B------:R-:W-:Y:S01]  /*6640*/  ISETP.NE.AND P0, PT, R4, 0x1, PT ;  /* 0x000000010400780c */ /* 0x000fe20003f05270 */
[----:B------:R-:W-:-:S12]  /*6650*/  IMAD.MOV R0, RZ, RZ, -R0 ;  /* 0x000000ffff007224 */ /* 0x000fd800078e0a00 */
[----:B------:R-:W-:-:S05]  /*6660*/  @P0 IMAD.HI.U32 R2, R0, c[0x0][0x330], RZ ;  /* 0x0000cc0000020a27 */ /* 0x000fca00078e00ff */
[----:B------:R-:W-:-:S04]  /*6670*/  @P0 SHF.R.U32.HI R0, RZ, c[0x0][0x334], R2 ;  /* 0x0000cd00ff000a19 */ /* 0x000fc80000011602 */
[----:B------:R-:W-:Y:S01]  /*6680*/  LOP3.LUT R2, RZ, R0, RZ, 0x33, !PT ;  /* 0x00000000ff027212 */ /* 0x000fe200078e33ff */
[----:B------:R-:W-:Y:S05]  /*6690*/  BRA `(.L_x_749) ;  /* 0x0000003000007947 */ /* 0x000fea0003800000 */
.L_x_748:
[----:B------:R-:W-:-:S13]  /*66a0*/  ISETP.NE.AND P0, PT, R4, 0x1, PT ;  /* 0x000000010400780c */ /* 0x000fda0003f05270 */
[----:B------:R-:W-:-:S05]  /*66b0*/  @P0 IMAD.HI.U32 R0, R2, c[0x0][0x330], RZ ;  /* 0x0000cc0002000a27 */ /* 0x000fca00078e00ff */
[----:B------:R-:W-:Y:S02]  /*66c0*/  @P0 SHF.R.U32.HI R2, RZ, c[0x0][0x334], R0 ;  /* 0x0000cd00ff020a19 */ /* 0x000fe40000011600 */
.L_x_749:
[----:B------:R-:W-:Y:S05]  /*66d0*/  BSYNC B0 ;  /* 0x0000000000007941 */ /* 0x000fea0003800000 */
.L_x_747:
[----:B------:R-:W-:-:S05]  /*66e0*/  IMAD R2, R2, R4, c[0x0][0x32c] ;  /* 0x0000cb0002027624 */ /* 0x000fca00078e0204 */
[----:B------:R-:W-:-:S04]  /*66f0*/  IMNMX R3, R3, R2, PT ;  /* 0x0000000203037217 */ /* 0x000fc80003800200 */
.L_x_746:
[----:B------:R-:W-:Y:S01]  /*6700*/  IADD3 R3, R3, 0x1f, RZ ;  /* 0x0000001f03037810 */ /* 0x000fe20007ffe0ff */
[----:B------:R-:W-:-:S03]  /*6710*/  @P3 IMAD.HI.U32 R2, R227, c[0x0][0x2c8], RZ ;  /* 0x0000b200e3023a27 */ /* 0x000fc600078e00ff */
[----:B------:R-:W-:Y:S01]  /*6720*/  SHF.R.S32.HI R4, RZ, 0x1f, R3 ;  /* 0x0000001fff047819 */ /* 0x000fe20000011403 */
[----:B------:R-:W-:Y:S01]  /*6730*/  IMAD.MOV.U32 R0, RZ, RZ, R227 ;  /* 0x000000ffff007224 */ /* 0x000fe200078e00e3 */
[----:B------:R-:W-:Y:S02]  /*6740*/  @P3 SHF.R.U32.HI R0, RZ, c[0x0][0x2cc], R2 ;  /* 0x0000b300ff003a19 */ /* 0x000fe40000011602 */
        /* <DEDUP_REMOVED lines=16> */
.L_x_752:
[----:B------:R-:W-:-:S04]  /*6850*/  MOV R3, c[0x0][0x32c] ;  /* 0x0000cb0000037a02 */ /* 0x000fc80000000f00 */
[----:B------:R-:W-:-:S13]  /*6860*/  ISETP.NE.AND P0, PT, R3, 0x1, PT ;  /* 0x000000010300780c */ /* 0x000fda0003f05270 */
[----:B------:R-:W-:-:S05]  /*6870*/  @P0 IMAD.HI.U32 R3, R0, c[0x0][0x330], RZ ;  /* 0x0000cc0000030a27 */ /* 0x000fca00078e00ff */
[----:B------:R-:W-:Y:S02]  /*6880*/  @P0 SHF.R.U32.HI R0, RZ, c[0x0][0x334], R3 ;  /* 0x0000cd00ff000a19 */ /* 0x000fe40000011603 */
.L_x_753:
[----:B------:R-:W-:Y:S05]  /*6890*/  BSYNC B0 ;  /* 0x0000000000007941 */ /* 0x000fea0003800000 */
.L_x_751:
[----:B------:R-:W-:-:S05]  /*68a0*/  IMAD R0, R0, c[0x0][0x32c], RZ ;  /* 0x0000cb0000007a24 */ /* 0x000fca00078e02ff */
[----:B------:R-:W-:-:S04]  /*68b0*/  IMNMX R2, R2, R0, !PT ;  /* 0x0000000002027217 */ /* 0x000fc80007800200 */
.L_x_750:
[----:B------:R-:W-:Y:S01]  /*68c0*/  SHF.R.S32.HI R0, RZ, 0x1f, R2 ;  /* 0x0000001fff007819 */ /* 0x000fe20000011402 */
[----:B------:R-:W-:Y:S03]  /*68d0*/  BSSY B0, `(.L_x_754) ;  /* 0x0000025000007945 */ /* 0x000fe60003800000 */
[----:B------:R-:W-:-:S04]  /*68e0*/  LEA.HI R0, R0, R2, RZ, 0x5 ;  /* 0x0000000200007211 */ /* 0x000fc800078f28ff */
[----:B------:R-:W-:-:S04]  /*68f0*/  SHF.R.S32.HI R0, RZ, 0x5, R0 ;  /* 0x00000005ff007819 */ /* 0x000fc80000011400 */
[----:B------:R-:W-:Y:S01]  /*6900*/  IMNMX R5, RZ, R0, !PT ;  /* 0x00000000ff057217 */ /* 0x000fe20007800200 */
[----:B------:R-:W-:-:S03]  /*6910*/  IMAD.MOV.U32 R0, RZ, RZ, RZ ;  /* 0x000000ffff007224 */ /* 0x000fc600078e00ff */
[----:B------:R-:W-:-:S13]  /*6920*/  ISETP.GT.AND P0, PT, R7, R5, PT ;  /* 0x000000050700720c */ /* 0x000fda0003f04270 */
        /* <DEDUP_REMOVED lines=31> */
.L_x_755:
[----:B------:R-:W-:Y:S05]  /*6b20*/  BSYNC B0 ;  /* 0x0000000000007941 */ /* 0x000fea0003800000 */
.L_x_754:
[----:B------:R-:W-:Y:S01]  /*6b30*/  IMAD R208, R244, R0, R5 ;  /* 0x00000000f4d07224 */ /* 0x000fe200078e0205 */
        /* <DEDUP_REMOVED lines=73> */
[----:B------:R-:W-:-:S04]  /*6fd0*/  @P1 IMAD.MOV.U32 R2, RZ, RZ, 0x4 ;  /* 0x00000004ff021424 */ /* 0x000fc800078e00ff */
[----:B------:R-:W-:-:S05]  /*6fe0*/  @P1 IMAD.WIDE R2, R235, R2, c[0x0][0x340] ;  /* 0x0000d000eb021625 */ /* 0x000fca00078e0202 */
[----:B------:R1:W5:Y:S01]  /*6ff0*/  @P1 LDG.E R14, [R2.64] ;  /* 0x00000008020e1981 */ /* 0x000362000c1e1900 */
[----:B------:R-:W-:Y:S02]  /*7000*/  SHF.R.S32.HI R0, RZ, 0x1f, R97 ;  /* 0x0000001fff007819 */ /* 0x000fe40000011461 */
[----:B------:R-:W-:Y:S02]  /*7010*/  ISETP.NE.U32.AND P0, PT, RZ, c[0x0][0x348], PT ;  /* 0x0000d200ff007a0c */ /* 0x000fe40003f05070 */
[----:B------:R-:W-:Y:S01]  /*7020*/  LOP3.LUT R218, R234, 0xffff, RZ, 0xc0, !PT ;  /* 0x0000ffffeada7812 */ /* 0x000fe200078ec0ff */
[----:B------:R-:W-:Y:S01]  /*7030*/  IMAD R0, R0, c[0x0][0x178], RZ ;  /* 0x00005e0000007a24 */ /* 0x000fe200078e02ff */
[----:B------:R-:W-:Y:S02]  /*7040*/  ISETP.NE.AND.EX P0, PT, RZ, c[0x0][0x34c], PT, P0 ;  /* 0x0000d300ff007a0c */ /* 0x000fe40003f05300 */
[----:B------:R-:W-:Y:S01]  /*7050*/  IADD3 R4, R212, R227, RZ ;  /* 0x000000e3d4047210 */ /* 0x000fe20007ffe0ff */
[----:B------:R-:W-:Y:S01]  /*7060*/  IMAD R0, R97, c[0x0][0x17c], R0 ;  /* 0x00005f0061007a24 */ /* 0x000fe200078e0200 */
[----:B------:R-:W-:-:S02]  /*7070*/  SEL R5, R235, RZ, !P0 ;  /* 0x000000ffeb057207 */ /* 0x000fc40004000000 */
[----:B------:R-:W-:Y:S01]  /*7080*/  ISETP.GE.AND P5, PT, R132, c[0x0][0x198], PT ;  /* 0x0000660084007a0c */ /* 0x000fe20003fa6270 */
[----:B------:R-:W-:Y:S01]  /*7090*/  @P3 IMAD.HI.U32 R7, R4, c[0x0][0x2c8], RZ ;  /* 0x0000b20004073a27 */ /* 0x000fe200078e00ff */
[----:B------:R-:W-:Y:S02]  /*70a0*/  ISETP.GE.AND P4, PT, R137, c[0x0][0x198], PT ;  /* 0x0000660089007a0c */ /* 0x000fe40003f86270 */
[----:B------:R-:W-:Y:S02]  /*70b0*/  ISETP.GE.AND P2, PT, R199, c[0x0][0x198], PT ;  /* 0x00006600c7007a0c */ /* 0x000fe40003f46270 */
[----:B------:R-:W-:Y:S02]  /*70c0*/  IADD3 R119, R195, -0x1, RZ ;  /* 0xffffffffc3777810 */ /* 0x000fe40007ffe0ff */
[----:B------:R-:W-:Y:S01]  /*70d0*/  IADD3 R13, R211, R227, RZ ;  /* 0x000000e3d30d7210 */ /* 0x000fe20007ffe0ff */
[----:B-1----:R-:W-:-:S04]  /*70e0*/  IMAD.WIDE.U32 R2, R97, c[0x0][0x178], RZ ;  /* 0x00005e0061027a25 */ /* 0x002fc800078e00ff */
[----:B------:R-:W-:Y:S01]  /*70f0*/  IMAD.IADD R3, R3, 0x1, R0 ;  /* 0x0000000103037824 */ /* 0x000fe200078e0200 */
[----:B------:R-:W-:-:S03]  /*7100*/  SHF.R.S32.HI R0, RZ, 0x1f, R235 ;  /* 0x0000001fff007819 */ /* 0x000fc600000114eb */
[----:B------:R-:W-:Y:S01]  /*7110*/  IMAD.WIDE.U32 R2, R218, c[0x0][0x1b8], R2 ;  /* 0x00006e00da027a25 */ /* 0x000fe200078e0002 */
[----:B------:R-:W-:-:S03]  /*7120*/  SEL R6, R0, RZ, !P0 ;  /* 0x000000ff00067207 */ /* 0x000fc60004000000 */
[----:B------:R-:W-:Y:S01]  /*7130*/  IMAD.MOV.U32 R0, RZ, RZ, R4 ;  /* 0x000000ffff007224 */ /* 0x000fe200078e0004 */
[----:B------:R-:W-:Y:S01]  /*7140*/  @P3 SHF.R.U32.HI R0, RZ, c[0x0][0x2cc], R7 ;  /* 0x0000b300ff003a19 */ /* 0x000fe20000011607 */
[----:B------:R-:W-:Y:S01]  /*7150*/  IMAD R3, R218, c[0x0][0x1bc], R3 ;  /* 0x00006f00da037a24 */ /* 0x000fe200078e0203 */
[----:B------:R-:W-:Y:S01]  /*7160*/  ISETP.GE.AND P3, PT, R200, c[0x0][0x198], PT ;  /* 0x00006600c8007a0c */ /* 0x000fe20003f66270 */
[----:B------:R-:W-:Y:S01]  /*7170*/  IMAD R6, R6, c[0x0][0x1c0], RZ ;  /* 0x0000700006067a24 */ /* 0x000fe200078e02ff */
[----:B------:R-:W-:Y:S01]  /*7180*/  SHF.R.S32.HI R7, RZ, 0x1f, R0 ;  /* 0x0000001fff077819 */ /* 0x000fe20000011400 */
[----:B------:R-:W-:-:S04]  /*7190*/  IMAD.WIDE.U32 R2, R5, c[0x0][0x1c0], R2 ;  /* 0x0000700005027a25 */ /* 0x000fc800078e0002 */
[----:B------:R-:W-:Y:S01]  /*71a0*/  IMAD R6, R5, c[0x0][0x1c4], R6 ;  /* 0x0000710005067a24 */ /* 0x000fe200078e0206 */
[----:B------:R-:W-:-:S03]  /*71b0*/  IADD3 R5, -R0, RZ, RZ ;  /* 0x000000ff00057210 */ /* 0x000fc60007ffe1ff */
[----:B------:R-:W-:Y:S02]  /*71c0*/  IMAD.IADD R3, R3, 0x1, R6 ;  /* 0x0000000103037824 */ /* 0x000fe400078e0206 */
[----:B------:R-:W-:Y:S02]  /*71d0*/  IMAD R4, R5, c[0x0][0x2c4], R4 ;  /* 0x0000b10005047a24 */ /* 0x000fe400078e0204 */
[----:B------:R-:W-:Y:S02]  /*71e0*/  IMAD R5, R7, c[0x0][0x1b0], RZ ;  /* 0x00006c0007057a24 */ /* 0x000fe400078e02ff */
[----:B------:R-:W-:-:S04]  /*71f0*/  IMAD.WIDE.U32 R2, R0, c[0x0][0x1b0], R2 ;  /* 0x00006c0000027a25 */ /* 0x000fc800078e0002 */
[----:B------:R-:W-:Y:S01]  /*7200*/  IMAD R6, R0, c[0x0][0x1b4], R5 ;  /* 0x00006d0000067a24 */ /* 0x000fe200078e0205 */
[----:B------:R-:W-:-:S04]  /*7210*/  SHF.R.S32.HI R5, RZ, 0x1f, R4 ;  /* 0x0000001fff057819 */ /* 0x000fc80000011404 */
[----:B------:R-:W-:Y:S01]  /*7220*/  IADD3 R3, R3, R6, RZ ;  /* 0x0000000603037210 */ /* 0x000fe20007ffe0ff */
[----:B------:R-:W-:-:S04]  /*7230*/  IMAD R0, R5, c[0x0][0x1a8], RZ ;  /* 0x00006a0005007a24 */ /* 0x000fc800078e02ff */
[C---:B------:R-:W-:Y:S02]  /*7240*/  IMAD R0, R4.reuse, c[0x0][0x1ac], R0 ;  /* 0x00006b0004007a24 */ /* 0x040fe400078e0200 */
[----:B------:R-:W-:-:S04]  /*7250*/  IMAD.WIDE.U32 R2, R4, c[0x0][0x1a8], R2 ;  /* 0x00006a0004027a25 */ /* 0x000fc800078e0002 */
[----:B------:R-:W-:Y:S01]  /*7260*/  IMAD.IADD R0, R3, 0x1, R0 ;  /* 0x0000000103007824 */ /* 0x000fe200078e0200 */
[----:B------:R-:W-:-:S04]  /*7270*/  LEA R12, P0, R2, c[0x0][0x160], 0x1 ;  /* 0x00005800020c7a11 */ /* 0x000fc800078008ff */
[----:B------:R-:W-:Y:S01]  /*7280*/  LEA.HI.X R5, R2, c[0x0][0x164], R0, 0x1, P0 ;  /* 0x0000590002057a11 */ /* 0x000fe200000f0c00 */
[----:B------:R-:W-:Y:S01]  /*7290*/  @!P1 IMAD.MOV.U32 R14, RZ, RZ, R235 ;  /* 0x000000ffff0e9224 */ /* 0x000fe200078e00eb */
[----:B------:R-:W-:Y:S05]  /*72a0*/  BRA.DIV ~URZ, `(.L_x_757) ;  /* 0x0001a2427f007947 */ /* 0x000fea000b800000 */
[----:B------:R1:W2:Y:S02]  /*72b0*/  SHFL.IDX PT, R4, R5, RZ, 0x181f ;  /* 0x00181fff05047589 */ /* 0x0002a400000e0000 */
.L_x_977:
[----:B------:R-:W-:Y:S05]  /*72c0*/  BRA.DIV ~URZ, `(.L_x_758) ;  /* 0x0001a2927f007947 */ /* 0x000fea000b800000 */
[----:B------:R3:W4:Y:S02]  /*72d0*/  SHFL.IDX PT, R0, R12, RZ, 0x181f ;  /* 0x00181fff0c007589 */ /* 0x00072400000e0000 */
.L_x_978:
[----:B------:R-:W-:Y:S01]  /*72e0*/  IMAD R60, R210, c[0x0][0x2c4], RZ ;  /* 0x0000b100d23c7a24 */ /* 0x000fe200078e02ff */
[----:B------:R-:W-:Y:S01]  /*72f0*/  LOP3.LUT R214, R214, 0xfffffffd, RZ, 0xc0, !PT ;  /* 0xfffffffdd6d67812 */ /* 0x000fe200078ec0ff */
[----:B------:R-:W-:Y:S03]  /*7300*/  BSSY B0, `(.L_x_759) ;  /* 0x0000013000007945 */ /* 0x000fe60003800000 */
[----:B------:R-:W-:-:S13]  /*7310*/  ISETP.GE.AND P0, PT, R13, R60, PT ;  /* 0x0000003c0d00720c */ /* 0x000fda0003f06270 */
[----:B------:R-:W-:Y:S01]  /*7320*/  @P0 LOP3.LUT R214, R214, 0x2, RZ, 0xfc, !PT ;  /* 0x00000002d6d60812 */ /* 0x000fe200078efcff */
[----:B------:R-:W-:Y:S05]  /*7330*/  @P0 BRA `(.L_x_760) ;  /* 0x000000f000000947 */ /* 0x000fea0003800000 */
[----:B----4-:R-:W-:-:S04]  /*7340*/  LEA R10, P0, R132, R0, 0x1 ;  /* 0x00000000840a7211 */ /* 0x010fc800078008ff */
[----:B--2---:R-:W-:Y:S02]  /*7350*/  LEA.HI.X R11, R132, R4, R133, 0x1, P0 ;  /* 0x00000004840b7211 */ /* 0x004fe400000f0c85 */
[----:B------:R-:W-:-:S03]  /*7360*/  LEA R8, P0, R201, R0, 0x1 ;  /* 0x00000000c9087211 */ /* 0x000fc600078008ff */
[----:B------:R-:W-:Y:S01]  /*7370*/  @!PT LDS RZ, [RZ] ;  /* 0x00000000fffff984 */ /* 0x000fe20000000800 */
[----:B------:R-:W-:Y:S01]  /*7380*/  @!PT LDS RZ, [RZ] ;  /* 0x00000000fffff984 */ /* 0x000fe20000000800 */
        /* <DEDUP_REMOVED lines=10> */
.L_x_760:
[----:B------:R-:W-:Y:S05]  /*7430*/  BSYNC B0 ;  /* 0x0000000000007941 */ /* 0x000fea0003800000 */
.L_x_759:
[----:B------:R-:W-:Y:S05]  /*7440*/  BRA.DIV ~URZ, `(.L_x_761) ;  /* 0x0001a1727f007947 */ /* 0x000fea000b800000 */
[----:B--2---:R2:W1:Y:S04]  /*7450*/  SHFL.IDX PT, R4, R5, 0x1, 0x181f ;  /* 0x00381f0005047f89 */ /* 0x00446800000e0000 */
[----:B----4-:R2:W4:Y:S02]  /*7460*/  SHFL.IDX PT, R0, R12, 0x1, 0x181f ;  /* 0x00381f000c007f89 */ /* 0x01052400000e0000 */
.L_x_979:
[----:B------:R-:W-:Y:S01]  /*7470*/  IADD3 R2, R13, 0x20, RZ ;  /* 0x000000200d027810 */ /* 0x000fe20007ffe0ff */
[----:B------:R-:W-:Y:S01]  /*7480*/  BSSY B0, `(.L_x_762) ;  /* 0x0000014000007945 */ /* 0x000fe20003800000 */
[----:B------:R-:W-:Y:S02]  /*7490*/  LOP3.LUT R214, R214, 0xfffffffb, RZ, 0xc0, !PT ;  /* 0xfffffffbd6d67812 */ /* 0x000fe400078ec0ff */
[----:B------:R-:W-:-:S13]  /*74a0*/  ISETP.GE.AND P0, PT, R2, R60, PT ;  /* 0x0000003c0200720c */ /* 0x000fda0003f06270 */
[----:B------:R-:W-:Y:S01]  /*74b0*/  @P0 LOP3.LUT R214, R214, 0x4, RZ, 0xfc, !PT ;  /* 0x00000004d6d60812 */ /* 0x000fe200078efcff */
[----:B------:R-:W-:Y:S05]  /*74c0*/  @P0 BRA `(.L_x_763) ;  /* 0x000000f000000947 */ /* 0x000fea0003800000 */
[----:B----4-:R-:W-:-:S04]  /*74d0*/  LEA R10, P0, R132, R0, 0x1 ;  /* 0x00000000840a7211 */ /* 0x010fc800078008ff */
[----:B-1----:R-:W-:Y:S02]  /*74e0*/  LEA.HI.X R11, R132, R4, R133, 0x1, P0 ;  /* 0x00000004840b7211 */ /* 0x002fe400000f0c85 */
        /* <DEDUP_REMOVED lines=13> */
.L_x_763:
[----:B------:R-:W-:Y:S05]  /*75c0*/  BSYNC B0 ;  /* 0x0000000000007941 */ /* 0x000fea0003800000 */
.L_x_762:
[----:B------:R-:W-:Y:S05]  /*75d0*/  BRA.DIV ~URZ, `(.L_x_764) ;  /* 0x0001a0a27f007947 */ /* 0x000fea000b800000 */
[----:B-1----:R1:W2:Y:S02]  /*75e0*/  SHFL.IDX PT, R4, R5, 0x2, 0x181f ;  /* 0x00581f0005047f89 */ /* 0x0022a400000e0000 */
.L_x_980:
[----:B------:R-:W-:Y:S05]  /*75f0*/  BRA.DIV ~URZ, `(.L_x_765) ;  /* 0x0001a0f27f007947 */ /* 0x000fea000b800000 */
[----:B----4-:R4:W1:Y:S02]  /*7600*/  SHFL.IDX PT, R0, R12, 0x2, 0x181f ;  /* 0x00581f000c007f89 */ /* 0x01086400000e0000 */
.L_x_981:
[----:B------:R-:W-:Y:S01]  /*7610*/  IADD3 R2, R13, 0x40, RZ ;  /* 0x000000400d027810 */ /* 0x000fe20007ffe0ff */
[----:B------:R-:W-:Y:S01]  /*7620*/  BSSY B0, `(.L_x_766) ;  /* 0x0000014000007945 */ /* 0x000fe20003800000 */
[----:B------:R-:W-:Y:S02]  /*7630*/  LOP3.LUT R214, R214, 0xfffffff7, RZ, 0xc0, !PT ;  /* 0xfffffff7d6d67812 */ /* 0x000fe400078ec0ff */
[----:B------:R-:W-:-:S13]  /*7640*/  ISETP.GE.AND P0, PT, R2, R60, PT ;  /* 0x0000003c0200720c */ /* 0x000fda0003f06270 */
[----:B------:R-:W-:Y:S01]  /*7650*/  @P0 LOP3.LUT R214, R214, 0x8, RZ, 0xfc, !PT ;  /* 0x00000008d6d60812 */ /* 0x000fe200078efcff */
[----:B------:R-:W-:Y:S05]  /*7660*/  @P0 BRA `(.L_x_767) ;  /* 0x000000f000000947 */ /* 0x000fea0003800000 */
[----:B-1----:R-:W-:-:S04]  /*7670*/  LEA R10, P0, R132, R0, 0x1 ;  /* 0x00000000840a7211 */ /* 0x002fc800078008ff */
        /* <DEDUP_REMOVED lines=14> */
.L_x_767:
[----:B------:R-:W-:Y:S05]  /*7760*/  BSYNC B0 ;  /* 0x0000000000007941 */ /* 0x000fea0003800000 */
.L_x_766:
[----:B------:R-:W-:Y:S05]  /*7770*/  BRA.DIV ~URZ, `(.L_x_768) ;  /* 0x00019fd27f007947 */ /* 0x000fea000b800000 */
[----:B--2---:R2:W3:Y:S04]  /*7780*/  SHFL.IDX PT, R4, R5, 0x3, 0x181f ;  /* 0x00781f0005047f89 */ /* 0x0044e800000e0000 */
[----:B-1----:R2:W1:Y:S02]  /*7790*/  SHFL.IDX PT, R0, R12, 0x3, 0x181f ;  /* 0x00781f000c007f89 */ /* 0x00246400000e0000 */
.L_x_982:
[----:B------:R-:W-:Y:S01]  /*77a0*/  IADD3 R2, R13, 0x60, RZ ;  /* 0x000000600d027810 */ /* 0x000fe20007ffe0ff */
[----:B-----5:R-:W-:-:S03]  /*77b0*/  IMAD.WIDE.U32 R222, R14, c[0x0][0x2b0], RZ ;  /* 0x0000ac000ede7a25 */ /* 0x020fc600078e00ff */
[----:B------:R-:W-:-:S13]  /*77c0*/  ISETP.GE.AND P6, PT, R2, R60, PT ;  /* 0x0000003c0200720c */ /* 0x000fda0003fc6270 */
        /* <DEDUP_REMOVED lines=10> */
[----:B------:R-:W-:-:S05]  /*7870*/  @!P6 LEA.HI.X R7, R200, R4, R207, 0x1, P0 ;  /* 0x00000004c807e211 */ /* 0x000fca00000f0ccf */
[----:B------:R3:W-:Y:S01]  /*7880*/  @!P6 LDGSTS.E.BYPASS.LTC128B.128 [R219+0x1b080], [R6.64], !P3 ;  /* 0x1b08000006dbefae */ /* 0x0007e2000d901d48 */
[C---:B-1----:R-:W-:Y:S02]  /*7890*/  @!P6 LEA R2, P0, R199.reuse, R0, 0x1 ;  /* 0x00000000c702e211 */ /* 0x042fe400078008ff */
[----:B------:R-:W-:Y:S02]  /*78a0*/  SHF.R.S32.HI R0, RZ, 0x1f, R14 ;  /* 0x0000001fff007819 */ /* 0x000fe4000001140e */
[----:B------:R-:W-:-:S03]  /*78b0*/  @!P6 LEA.HI.X R3, R199, R4, R206, 0x1, P0 ;  /* 0x00000004c703e211 */ /* 0x000fc600000f0cce */
[----:B------:R-:W-:Y:S02]  /*78c0*/  IMAD R0, R0, c[0x0][0x2b0], RZ ;  /* 0x0000ac0000007a24 */ /* 0x000fe400078e02ff */
[----:B------:R3:W-:Y:S02]  /*78d0*/  @!P6 LDGSTS.E.BYPASS.LTC128B.128 [R219+0x1f080], [R2.64], !P2 ;  /* 0x1f08000002dbefae */ /* 0x0007e4000d101d48 */
[----:B------:R-:W-:Y:S02]  /*78e0*/  IMAD R0, R14, c[0x0][0x2b4], R0 ;  /* 0x0000ad000e007a24 */ /* 0x000fe400078e0200 */
[----:B------:R-:W0:Y:S01]  /*78f0*/  LDGDEPBAR ;  /* 0x00000000000079af */ /* 0x000e220000000000 */
[----:B------:R-:W-:Y:S01]  /*7900*/  WARPSYNC 0xffffffff ;  /* 0xffffffff00007948 */ /* 0x000fe20003800000 */
[----:B------:R-:W-:Y:S02]  /*7910*/  IMAD.IADD R225, R223, 0x1, R0 ;  /* 0x00000001dfe17824 */ /* 0x000fe400078e0200 */
[----:B------:R-:W-:Y:S01]  /*7920*/  IMAD.MOV.U32 R120, RZ, RZ, c[0x0][0x2b8] ;  /* 0x0000ae00ff787624 */ /* 0x000fe200078e00ff */
[----:B------:R-:W-:Y:S01]  /*7930*/  BAR.SYNC.DEFER_BLOCKING 0x0 ;  /* 0x0000000000007b1d */ /* 0x000fe20000010000 */
[----:B------:R-:W-:Y:S01]  /*7940*/  IMAD.SHL.U32 R107, R119, 0x20, RZ ;  /* 0x00000020776b7824 */ /* 0x000fe200078e00ff */
[----:B------:R-:W-:Y:S01]  /*7950*/  LOP3.LUT R214, R214, 0xfffffffe, RZ, 0xc0, !PT ;  /* 0xfffffffed6d67812 */ /* 0x000fe200078ec0ff */
[----:B------:R-:W-:Y:S01]  /*7960*/  IMAD.MOV.U32 R197, RZ, RZ, RZ ;  /* 0x000000ffffc57224 */ /* 0x000fe200078e00ff */
[----:B------:R-:W-:Y:S01]  /*7970*/  ISETP.NE.AND P1, PT, R120, 0x1, PT ;  /* 0x000000017800780c */ /* 0x000fe20003f25270 */
[----:B---3--:R-:W-:-:S05]  /*7980*/  IMAD.IADD R2, R212, 0x1, R107 ;  /* 0x00000001d4027824 */ /* 0x008fca00078e026b */
[C---:B------:R-:W-:Y:S01]  /*7990*/  ISETP.GE.AND P0, PT, R2.reuse, R209, PT ;  /* 0x000000d10200720c */ /* 0x040fe20003f06270 */
[----:B------:R-:W-:-:S03]  /*79a0*/  IMAD.IADD R2, R2, 0x1, R226 ;  /* 0x0000000102027824 */ /* 0x000fc600078e02e2 */
[----:B------:R-:W-:Y:S01]  /*79b0*/  ISETP.GT.OR P0, PT, R212, 0x1f, P0 ;  /* 0x0000001fd400780c */ /* 0x000fe20000704670 */
[----:B------:R-:W-:Y:S02]  /*79c0*/  IMAD.MOV.U32 R0, RZ, RZ, R2 ;  /* 0x000000ffff007224 */ /* 0x000fe400078e0002 */
[----:B------:R-:W-:Y:S01]  /*79d0*/  @P1 IMAD.HI.U32 R3, R2, c[0x0][0x2bc], RZ ;  /* 0x0000af0002031a27 */ /* 0x000fe200078e00ff */
[----:B------:R-:W-:-:S04]  /*79e0*/  @P1 LOP3.LUT R214, R214, 0x1, RZ, 0xfc, !PT ;  /* 0x00000001d6d61812 */ /* 0x000fc800078efcff */
[----:B------:R-:W-:-:S05]  /*79f0*/  @P1 SHF.R.U32.HI R0, RZ, c[0x0][0x2c0], R3 ;  /* 0x0000b000ff001a19 */ /* 0x000fca0000011603 */
[----:B------:R-:W-:-:S04]  /*7a00*/  @!P0 IADD3 R3, P1, R0, R222, RZ ;  /* 0x000000de00038210 */ /* 0x000fc80007f3e0ff */
[----:B--2---:R-:W-:Y:S02]  /*7a10*/  @!P0 LEA.HI.X.SX32 R5, R0, R225, 0x1, P1 ;  /* 0x000000e100058211 */ /* 0x004fe400008f0eff */
[----:B------:R-:W-:-:S04]  /*7a20*/  @!P0 LEA R4, P1, R3, c[0x0][0x2a0], 0x2 ;  /* 0x0000a80003048a11 */ /* 0x000fc800078210ff */
[----:B------:R-:W-:-:S05]  /*7a30*/  @!P0 LEA.HI.X R5, R3, c[0x0][0x2a4], R5, 0x2, P1 ;  /* 0x0000a90003058a11 */ /* 0x000fca00008f1405 */
[----:B------:R-:W2:Y:S01]  /*7a40*/  @!P0 LDG.E R197, [R4.64] ;  /* 0x0000000804c58981 */ /* 0x000ea2000c1e1900 */
[----:B------:R-:W-:Y:S01]  /*7a50*/  IMAD.MOV R0, RZ, RZ, -R0 ;  /* 0x000000ffff007224 */ /* 0x000fe200078e0a00 */
[----:B------:R-:W-:Y:S01]  /*7a60*/  ISETP.GT.AND P5, PT, R212, 0x1f, PT ;  /* 0x0000001fd400780c */ /* 0x000fe20003fa4270 */
[----:B------:R-:W-:-:S04]  /*7a70*/  IMAD.WIDE.U32 R220, R218, c[0x0][0x1e8], RZ ;  /* 0x00007a00dadc7a25 */ /* 0x000fc800078e00ff */
[----:B------:R-:W-:Y:S02]  /*7a80*/  IMAD R198, R0, c[0x0][0x2b8], R2 ;  /* 0x0000ae0000c67a24 */ /* 0x000fe400078e0202 */
[----:B------:R-:W-:Y:S02]  /*7a90*/  IMAD R224, R218, c[0x0][0x1ec], R221 ;  /* 0x00007b00dae07a24 */ /* 0x000fe400078e02dd */
[----:B------:R-:W-:Y:S01]  /*7aa0*/  IMAD.WIDE.U32 R2, R198, c[0x0][0x1e0], RZ ;  /* 0x00007800c6027a25 */ /* 0x000fe200078e00ff */
[----:B------:R-:W-:-:S03]  /*7ab0*/  SHF.R.S32.HI R117, RZ, 0x1f, R198 ;  /* 0x0000001fff757819 */ /* 0x000fc600000114c6 */
[----:B------:R-:W-:Y:S02]  /*7ac0*/  IMAD.IADD R116, R209, 0x1, -R107 ;  /* 0x00000001d1747824 */ /* 0x000fe400078e0a6b */
        /* <DEDUP_REMOVED lines=17> */
[----:B------:R-:W-:-:S04]  /*7be0*/  @P0 LEA R8, P1, R201, R0, 0x1 ;  /* 0x00000000c9080211 */ /* 0x000fc800078208ff */
[----:B------:R-:W-:Y:S02]  /*7bf0*/  @P0 LEA.HI.X R9, R201, R2, R205, 0x1, P1 ;  /* 0x00000002c9090211 */ /* 0x000fe400008f0ccd */
[----:B------:R-:W-:-:S04]  /*7c00*/  @P0 LEA R6, P1, R200, R0, 0x1 ;  /* 0x00000000c8060211 */ /* 0x000fc800078208ff */
[----:B------:R-:W-:Y:S02]  /*7c10*/  @P0 LEA.HI.X R7, R200, R2, R207, 0x1, P1 ;  /* 0x00000002c8070211 */ /* 0x000fe400008f0ccf */
[----:B------:R-:W-:-:S13]  /*7c20*/  @P0 ISETP.GE.AND P1, PT, R132, c[0x0][0x1d4], PT ;  /* 0x0000750084000a0c */ /* 0x000fda0003f26270 */
[----:B------:R-:W-:Y:S01]  /*7c30*/  @!PT LDS RZ, [RZ] ;  /* 0x00000000fffff984 */ /* 0x000fe20000000800 */
[----:B------:R1:W-:Y:S02]  /*7c40*/  @P0 LDGSTS.E.BYPASS.LTC128B.128 [R194+0xc080], [R4.64], !P1 ;  /* 0x0c08000004c20fae */ /* 0x0003e4000c901d48 */
[----:B-1----:R-:W-:-:S04]  /*7c50*/  @P0 LEA R4, P1, R199, R0, 0x1 ;  /* 0x00000000c7040211 */ /* 0x002fc800078208ff */
[----:B------:R-:W-:Y:S02]  /*7c60*/  @P0 LEA.HI.X R5, R199, R2, R206, 0x1, P1 ;  /* 0x00000002c7050211 */ /* 0x000fe400008f0cce */
[----:B------:R-:W-:-:S13]  /*7c70*/  @P0 ISETP.GE.AND P1, PT, R137, c[0x0][0x1d4], PT ;  /* 0x0000750089000a0c */ /* 0x000fda0003f26270 */
[----:B------:R1:W-:Y:S01]  /*7c80*/  @P0 LDGSTS.E.BYPASS.LTC128B.128 [R194+0xd080], [R8.64], !P1 ;  /* 0x0d08000008c20fae */ /* 0x0003e2000c901d48 */
[----:B------:R-:W-:-:S13]  /*7c90*/  @P0 ISETP.GE.AND P1, PT, R200, c[0x0][0x1d4], PT ;  /* 0x00007500c8000a0c */ /* 0x000fda0003f26270 */
[----:B------:R1:W-:Y:S01]  /*7ca0*/  @P0 LDGSTS.E.BYPASS.LTC128B.128 [R194+0xe080], [R6.64], !P1 ;  /* 0x0e08000006c20fae */ /* 0x0003e2000c901d48 */
[----:B------:R-:W-:-:S13]  /*7cb0*/  @P0 ISETP.GE.AND P1, PT, R199, c[0x0][0x1d4], PT ;  /* 0x00007500c7000a0c */ /* 0x000fda0003f26270 */
[----:B------:R1:W-:Y:S01]  /*7cc0*/  @P0 LDGSTS.E.BYPASS.LTC128B.128 [R194+0xf080], [R4.64], !P1 ;  /* 0x0f08000004c20fae */ /* 0x0003e2000c901d48 */
[----:B------:R-:W-:-:S03]  /*7cd0*/  ISETP.LT.AND P0, PT, RZ, c[0x0][0x27c], PT ;  /* 0x00009f00ff007a0c */ /* 0x000fc60003f01270 */
[----:B------:R-:W0:Y:S10]  /*7ce0*/  LDGDEPBAR ;  /* 0x00000000000079af */ /* 0x000e340000000000 */
[----:B------:R-:W-:Y:S05]  /*7cf0*/  @P0 BRA `(.L_x_769) ;  /* 0x0000002000000947 */ /* 0x000fea0003800000 */
[----:B------:R-:W-:-:S04]  /*7d00*/  DEPBAR.LE SB0, 0x1 ;  /* 0x000080400000791a */ /* 0x000fc80000000000 */
[----:B------:R-:W-:Y:S05]  /*7d10*/  BRA `(.L_x_770) ;  /* 0x0000956000007947 */ /* 0x000fea0003800000 */
.L_x_769:
[----:B------:R-:W-:Y:S01]  /*7d20*/  ULDC.U8 UR4, c[0x0][0x298] ;  /* 0x0000a60000047ab9 */ /* 0x000fe20000000000 */
[----:B------:R-:W-:Y:S01]  /*7d30*/  SHF.R.S32.HI R0, RZ, 0x1f, R96 ;  /* 0x0000001fff007819 */ /* 0x000fe20000011460 */
[----:B-1----:R-:W-:Y:S01]  /*7d40*/  IMAD.WIDE.U32 R4, R96, c[0x0][0x280], RZ ;  /* 0x0000a00060047a25 */ /* 0x002fe200078e00ff */
[----:B------:R-:W-:Y:S01]  /*7d50*/  ISETP.NE.AND P0, PT, RZ, UR4, PT ;  /* 0x00000004ff007c0c */ /* 0x000fe2000bf05270 */
[----:B------:R-:W-:Y:S02]  /*7d60*/  BSSY B2, `(.L_x_770) ;  /* 0x0000951000027945 */ /* 0x000fe40003800000 */
[C---:B------:R-:W-:Y:S02]  /*7d70*/  IMAD R2, R0.reuse, c[0x0][0x280], RZ ;  /* 0x0000a00000027a24 */ /* 0x040fe400078e02ff */
[----:B------:R-:W-:Y:S02]  /*7d80*/  IMAD R0, R0, c[0x0][0x290], RZ ;  /* 0x0000a40000007a24 */ /* 0x000fe400078e02ff */
[----:B------:R-:W-:-:S02]  /*7d90*/  IMAD R6, R96, c[0x0][0x284], R2 ;  /* 0x0000a10060067a24 */ /* 0x000fc400078e0202 */
[----:B------:R-:W-:Y:S01]  /*7da0*/  IMAD R7, R96, c[0x0][0x294], R0 ;  /* 0x0000a50060077a24 */ /* 0x000fe200078e0200 */
[----:B------:R-:W-:Y:S01]  /*7db0*/  LEA R0, R228, R13, 0x5 ;  /* 0x0000000de4007211 */ /* 0x000fe200078e28ff */
[----:B------:R-:W-:Y:S01]  /*7dc0*/  IMAD.WIDE.U32 R2, R96, c[0x0][0x290], RZ ;  /* 0x0000a40060027a25 */ /* 0x000fe200078e00ff */
[----:B------:R-:W-:-:S04]  /*7dd0*/  IADD3 R6, R6, R5, RZ ;  /* 0x0000000506067210 */ /* 0x000fc80007ffe0ff */
[----:B------:R-:W-:Y:S01]  /*7de0*/  IADD3 R7, R7, R3, RZ ;  /* 0x0000000307077210 */ /* 0x000fe20007ffe0ff */
[----:B------:R-:W-:Y:S05]  /*7df0*/  @!P0 BRA `(.L_x_771) ;  /* 0x000049b000008947 */ /* 0x000fea0003800000 */
[----:B------:R1:W5:Y:S01]  /*7e00*/  LDL R105, [R1+0x8] ;  /* 0x0000080001697983 */ /* 0x0003620000100800 */
[----:B------:R-:W-:-:S03]  /*7e10*/  IMAD.MOV.U32 R8, RZ, RZ, c[0x0][0x2c4] ;  /* 0x0000b100ff087624 */ /* 0x000fc600078e00ff */
[----:B------:R1:W5:Y:S02]  /*7e20*/  LDL R102, [R1+0x4] ;  /* 0x0000040001667983 */ /* 0x0003640000100800 */
[----:B------:R-:W-:Y:S02]  /*7e30*/  ISETP.NE.AND P2, PT, R8, 0x1, PT ;  /* 0x000000010800780c */ /* 0x000fe40003f45270 */
[----:B------:R1:W5:Y:S11]  /*7e40*/  LDL R101, [R1] ;  /* 0x0000000001657983 */ /* 0x0003760000100800 */
[----:B------:R-:W-:-:S05]  /*7e50*/  @P2 IMAD.HI.U32 R3, R0, c[0x0][0x2c8], RZ ;  /* 0x0000b20000032a27 */ /* 0x000fca00078e00ff */
[----:B------:R-:W-:-:S04]  /*7e60*/  @P2 SHF.R.U32.HI R0, RZ, c[0x0][0x2cc], R3 ;  /* 0x0000b300ff002a19 */ /* 0x000fc80000011603 */
[----:B------:R-:W-:Y:S02]  /*7e70*/  SHF.R.S32.HI R3, RZ, 0x1f, R0 ;  /* 0x0000001fff037819 */ /* 0x000fe40000011400 */
[----:B------:R-:W-:-:S03]  /*7e80*/  MOV R5, R6 ;  /* 0x0000000600057202 */ /* 0x000fc60000000f00 */
[----:B------:R-:W-:Y:S02]  /*7e90*/  IMAD R8, R3, c[0x0][0x280], RZ ;  /* 0x0000a00003087a24 */ /* 0x000fe400078e02ff */
[----:B------:R-:W-:-:S04]  /*7ea0*/  IMAD.WIDE.U32 R4, R0, c[0x0][0x280], R4 ;  /* 0x0000a00000047a25 */ /* 0x000fc800078e0004 */
[----:B------:R-:W-:Y:S01]  /*7eb0*/  IMAD R6, R0, c[0x0][0x284], R8 ;  /* 0x0000a10000067a24 */ /* 0x000fe200078e0208 */
[----:B------:R-:W-:-:S03]  /*7ec0*/  LEA R36, P0, R4, c[0x0][0x270], 0x1 ;  /* 0x00009c0004247a11 */ /* 0x000fc600078008ff */
[----:B------:R-:W-:-:S05]  /*7ed0*/  IMAD.IADD R6, R5, 0x1, R6 ;  /* 0x0000000105067824 */ /* 0x000fca00078e0206 */
[----:B------:R-:W-:Y:S01]  /*7ee0*/  LEA.HI.X R31, R4, c[0x0][0x274], R6, 0x1, P0 ;  /* 0x00009d00041f7a11 */ /* 0x000fe200000f0c06 */
[----:B------:R-:W-:Y:S01]  /*7ef0*/  IMAD R4, R3, c[0x0][0x290], RZ ;  /* 0x0000a40003047a24 */ /* 0x000fe200078e02ff */
[----:B------:R-:W-:Y:S02]  /*7f00*/  MOV R3, R7 ;  /* 0x0000000700037202 */ /* 0x000fe40000000f00 */
[----:B------:R-:W-:-:S03]  /*7f10*/  LOP3.LUT P1, RZ, R214, 0x2, RZ, 0xc0, !PT ;  /* 0x00000002d6ff7812 */ /* 0x000fc6000782c0ff */
[----:B------:R-:W-:-:S04]  /*7f20*/  IMAD.WIDE.U32 R2, R0, c[0x0][0x290], R2 ;  /* 0x0000a40000027a25 */ /* 0x000fc800078e0002 */
[----:B------:R-:W-:Y:S01]  /*7f30*/  IMAD R0, R0, c[0x0][0x294], R4 ;  /* 0x0000a50000007a24 */ /* 0x000fe200078e0204 */
[----:B------:R-:W-:-:S03]  /*7f40*/  LEA R30, P0, R2, c[0x0][0x288], 0x1 ;  /* 0x0000a200021e7a11 */ /* 0x000fc600078008ff */
[----:B------:R-:W-:-:S05]  /*7f50*/  IMAD.IADD R0, R3, 0x1, R0 ;  /* 0x0000000103007824 */ /* 0x000fca00078e0200 */
[----:B------:R-:W-:Y:S01]  /*7f60*/  LEA.HI.X R21, R2, c[0x0][0x28c], R0, 0x1, P0 ;  /* 0x0000a30002157a11 */ /* 0x000fe200000f0c00 */
[----:B------:R1:W2:Y:S01]  /*7f70*/  SHFL.IDX PT, R3, R36, RZ, 0x181f ;  /* 0x00181fff24037589 */ /* 0x0002a200000e0000 */
[----:B------:R-:W-:Y:S03]  /*7f80*/  BSSY B0, `(.L_x_772) ;  /* 0x000003a000007945 */ /* 0x000fe60003800000 */
[----:B------:R1:W3:Y:S01]  /*7f90*/  SHFL.IDX PT, R0, R30, RZ, 0x181f ;  /* 0x00181fff1e007589 */ /* 0x0002e200000e0000 */
[----:B------:R-:W-:-:S03]  /*7fa0*/  CS2R R54, SRZ ;  /* 0x0000000000367805 */ /* 0x000fc6000001ff00 */
[----:B------:R1:W4:Y:S01]  /*7fb0*/  SHFL.IDX PT, R4, R31, RZ, 0x181f ;  /* 0x00181fff1f047589 */ /* 0x00032200000e0000 */
[----:B------:R-:W-:-:S03]  /*7fc0*/  CS2R R38, SRZ ;  /* 0x0000000000267805 */ /* 0x000fc6000001ff00 */
[----:B------:R1:W1:Y:S01]  /*7fd0*/  SHFL.IDX PT, R2, R21, RZ, 0x181f ;  /* 0x00181fff15027589 */ /* 0x00026200000e0000 */
[----:B------:R-:W-:Y:S01]  /*7fe0*/  CS2R R32, SRZ ;  /* 0x0000000000207805 */ /* 0x000fe2000001ff00 */
[----:B------:R-:W-:Y:S01]  /*7ff0*/  CS2R R26, SRZ ;  /* 0x00000000001a7805 */ /* 0x000fe2000001ff00 */
[----:B------:R-:W-:Y:S01]  /*8000*/  CS2R R22, SRZ ;  /* 0x0000000000167805 */ /* 0x000fe2000001ff00 */
[----:B------:R-:W-:Y:S01]  /*8010*/  CS2R R40, SRZ ;  /* 0x0000000000287805 */ /* 0x000fe2000001ff00 */
[----:B------:R-:W-:Y:S01]  /*8020*/  CS2R R34, SRZ ;  /* 0x0000000000227805 */ /* 0x000fe2000001ff00 */
[----:B------:R-:W-:Y:S01]  /*8030*/  CS2R R28, SRZ ;  /* 0x00000000001c7805 */ /* 0x000fe2000001ff00 */
[----:B------:R-:W-:Y:S01]  /*8040*/  CS2R R24, SRZ ;  /* 0x0000000000187805 */ /* 0x000fe2000001ff00 */
[----:B------:R-:W-:Y:S05]  /*8050*/  @P1 BRA `(.L_x_773) ;  /* 0x000002c000001947 */ /* 0x000fea0003800000 */
[----:B------:R-:W-:Y:S01]  /*8060*/  ISETP.GE.AND P3, PT, R138, c[0x0][0x27c], PT ;  /* 0x00009f008a007a0c */ /* 0x000fe20003f66270 */
[----:B------:R-:W-:Y:S01]  /*8070*/  CS2R R22, SRZ ;  /* 0x0000000000167805 */ /* 0x000fe2000001ff00 */
[----:B------:R-:W-:Y:S01]  /*8080*/  ISETP.GE.AND P2, PT, R158, c[0x0][0x27c], PT ;  /* 0x00009f009e007a0c */ /* 0x000fe20003f46270 */
[----:B------:R-:W-:Y:S01]  /*8090*/  CS2R R24, SRZ ;  /* 0x0000000000187805 */ /* 0x000fe2000001ff00 */
[----:B------:R-:W-:-:S09]  /*80a0*/  ISETP.GE.AND P1, PT, R156, c[0x0][0x27c], PT ;  /* 0x00009f009c007a0c */ /* 0x000fd20003f26270 */
[C---:B------:R-:W-:Y:S01]  /*80b0*/  @!P3 IMAD.SHL.U32 R6, R138.reuse, 0x2, RZ ;  /* 0x000000028a06b824 */ /* 0x040fe200078e00ff */
[----:B------:R-:W-:-:S04]  /*80c0*/  @!P3 SHF.L.U64.HI R5, R138, 0x1, R139 ;  /* 0x000000018a05b819 */ /* 0x000fc8000001028b */
[----:B--2---:R-:W-:-:S05]  /*80d0*/  @!P3 IADD3 R18, P0, R3, R6, RZ ;  /* 0x000000060312b210 */ /* 0x004fca0007f1e0ff */
[----:B----4-:R-:W-:Y:S01]  /*80e0*/  @!P3 IMAD.X R19, R4, 0x1, R5, P0 ;  /* 0x000000010413b824 */ /* 0x010fe200000e0605 */
[----:B---3--:R-:W-:Y:S02]  /*80f0*/  @!P3 IADD3 R16, P0, R0, R6, RZ ;  /* 0x000000060010b210 */ /* 0x008fe40007f1e0ff */
[----:B-----5:R-:W-:Y:S01]  /*8100*/  @!P2 SHF.L.U64.HI R6, R158, 0x1, R105 ;  /* 0x000000019e06a819 */ /* 0x020fe20000010269 */
[----:B------:R-:W-:Y:S01]  /*8110*/  CS2R R26, SRZ ;  /* 0x00000000001a7805 */ /* 0x000fe2000001ff00 */
[----:B------:R-:W-:Y:S01]  /*8120*/  CS2R R28, SRZ ;  /* 0x00000000001c7805 */ /* 0x000fe2000001ff00 */
[----:B-1----:R-:W-:Y:S01]  /*8130*/  @!P3 IMAD.X R17, R2, 0x1, R5, P0 ;  /* 0x000000010211b824 */ /* 0x002fe200000e0605 */
[----:B------:R-:W-:Y:S01]  /*8140*/  CS2R R32, SRZ ;  /* 0x0000000000207805 */ /* 0x000fe2000001ff00 */
[----:B------:R-:W-:Y:S01]  /*8150*/  @!P2 IMAD.SHL.U32 R5, R158, 0x2, RZ ;  /* 0x000000029e05a824 */ /* 0x000fe200078e00ff */
[----:B------:R-:W-:Y:S01]  /*8160*/  CS2R R34, SRZ ;  /* 0x0000000000227805 */ /* 0x000fe2000001ff00 */
[----:B------:R-:W-:Y:S01]  /*8170*/  CS2R R38, SRZ ;  /* 0x0000000000267805 */ /* 0x000fe2000001ff00 */
[----:B------:R-:W-:Y:S01]  /*8180*/  CS2R R40, SRZ ;  /* 0x0000000000287805 */ /* 0x000fe2000001ff00 */
[----:B------:R1:W5:Y:S01]  /*8190*/  @!P3 LD.E.64 R22, [R18.64] ;  /* 0x000000081216b980 */ /* 0x000362000c101b00 */
[----:B------:R-:W-:-:S03]  /*81a0*/  @!P2 IADD3 R14, P0, R3, R5, RZ ;  /* 0x00000005030ea210 */ /* 0x000fc60007f1e0ff */
[----:B------:R1:W5:Y:S02]  /*81b0*/  @!P3 LD.E.64 R24, [R16.64] ;  /* 0x000000081018b980 */ /* 0x000364000c101b00 */
[----:B------:R-:W-:Y:S01]  /*81c0*/  @!P2 IMAD.X R15, R4, 0x1, R6, P0 ;  /* 0x00000001040fa824 */ /* 0x000fe200000e0606 */
[----:B------:R-:W-:Y:S01]  /*81d0*/  @!P2 IADD3 R12, P0, R0, R5, RZ ;  /* 0x00000005000ca210 */ /* 0x000fe20007f1e0ff */
[----:B------:R-:W-:-:S03]  /*81e0*/  @!P1 IMAD.SHL.U32 R5, R156, 0x2, RZ ;  /* 0x000000029c059824 */ /* 0x000fc600078e00ff */
[----:B------:R1:W5:Y:S01]  /*81f0*/  @!P2 LD.E.64 R26, [R14.64] ;  /* 0x000000080e1aa980 */ /* 0x000362000c101b00 */
[----:B------:R-:W-:Y:S01]  /*8200*/  @!P2 IMAD.X R13, R2, 0x1, R6, P0 ;  /* 0x00000001020da824 */ /* 0x000fe200000e0606 */
[----:B------:R-:W-:Y:S02]  /*8210*/  @!P1 SHF.L.U64.HI R6, R156, 0x1, R102 ;  /* 0x000000019c069819 */ /* 0x000fe40000010266 */
[-C--:B------:R-:W-:Y:S02]  /*8220*/  @!P1 IADD3 R10, P0, R3, R5.reuse, RZ ;  /* 0x00000005030a9210 */ /* 0x080fe40007f1e0ff */
[----:B------:R1:W5:Y:S03]  /*8230*/  @!P2 LD.E.64 R28, [R12.64] ;  /* 0x000000080c1ca980 */ /* 0x000366000c101b00 */
[----:B------:R-:W-:Y:S01]  /*8240*/  @!P1 IMAD.X R11, R4, 0x1, R6, P0 ;  /* 0x00000001040b9824 */ /* 0x000fe200000e0606 */
[----:B------:R-:W-:-:S04]  /*8250*/  @!P1 IADD3 R8, P0, R0, R5, RZ ;  /* 0x0000000500089210 */ /* 0x000fc80007f1e0ff */
[----:B------:R1:W5:Y:S01]  /*8260*/  @!P1 LD.E.64 R32, [R10.64] ;  /* 0x000000080a209980 */ /* 0x000362000c101b00 */
[----:B------:R-:W-:Y:S01]  /*8270*/  @!P1 IMAD.X R9, R2, 0x1, R6, P0 ;  /* 0x0000000102099824 */ /* 0x000fe200000e0606 */
[----:B------:R-:W-:-:S04]  /*8280*/  ISETP.GE.AND P0, PT, R157, c[0x0][0x27c], PT ;  /* 0x00009f009d007a0c */ /* 0x000fc80003f06270 */
[----:B------:R1:W5:Y:S09]  /*8290*/  @!P1 LD.E.64 R34, [R8.64] ;  /* 0x0000000808229980 */ /* 0x000372000c101b00 */
[C---:B------:R-:W-:Y:S01]  /*82a0*/  @!P0 IMAD.SHL.U32 R5, R157.reuse, 0x2, RZ ;  /* 0x000000029d058824 */ /* 0x040fe200078e00ff */
[----:B------:R-:W-:-:S04]  /*82b0*/  @!P0 SHF.L.U64.HI R20, R157, 0x1, R101 ;  /* 0x000000019d148819 */ /* 0x000fc80000010265 */
[----:B------:R-:W-:-:S05]  /*82c0*/  @!P0 IADD3 R6, P4, R3, R5, RZ ;  /* 0x0000000503068210 */ /* 0x000fca0007f9e0ff */
[----:B------:R-:W-:Y:S01]  /*82d0*/  @!P0 IMAD.X R7, R4, 0x1, R20, P4 ;  /* 0x0000000104078824 */ /* 0x000fe200020e0614 */
[----:B------:R-:W-:-:S04]  /*82e0*/  @!P0 IADD3 R4, P4, R0, R5, RZ ;  /* 0x0000000500048210 */ /* 0x000fc80007f9e0ff */
[----:B------:R1:W5:Y:S01]  /*82f0*/  @!P0 LD.E.64 R38, [R6.64] ;  /* 0x0000000806268980 */ /* 0x000362000c101b00 */
[----:B------:R-:W-:-:S05]  /*8300*/  @!P0 IMAD.X R5, R2, 0x1, R20, P4 ;  /* 0x0000000102058824 */ /* 0x000fca00020e0614 */
[----:B------:R1:W5:Y:S03]  /*8310*/  @!P0 LD.E.64 R40, [R4.64] ;  /* 0x0000000804288980 */ /* 0x000366000c101b00 */
.L_x_773:
[----:B------:R-:W-:Y:S05]  /*8320*/  BSYNC B0 ;  /* 0x0000000000007941 */ /* 0x000fea0003800000 */
.L_x_772:
[----:B-1---5:R-:W-:Y:S01]  /*8330*/  IMAD.MOV.U32 R2, RZ, RZ, R38 ;  /* 0x000000ffff027224 */ /* 0x022fe200078e0026 */
[----:B------:R-:W-:Y:S01]  /*8340*/  LOP3.LUT P0, RZ, R214, 0x4, RZ, 0xc0, !PT ;  /* 0x00000004d6ff7812 */ /* 0x000fe2000780c0ff */
[----:B---3--:R-:W-:Y:S01]  /*8350*/  IMAD.MOV.U32 R0, RZ, RZ, R39 ;  /* 0x000000ffff007224 */ /* 0x008fe200078e0027 */
[----:B------:R-:W-:Y:S01]  /*8360*/  MOV R5, R35 ;  /* 0x0000002300057202 */ /* 0x000fe20000000f00 */
[----:B----4-:R-:W-:Y:S01]  /*8370*/  IMAD.MOV.U32 R4, RZ, RZ, R32 ;  /* 0x000000ffff047224 */ /* 0x010fe200078e0020 */
[----:B------:R-:W-:Y:S01]  /*8380*/  BSSY B0, `(.L_x_774) ;  /* 0x000004e000007945 */ /* 0x000fe20003800000 */
[----:B--2---:R-:W-:Y:S01]  /*8390*/  IMAD.MOV.U32 R3, RZ, RZ, R33 ;  /* 0x000000ffff037224 */ /* 0x004fe200078e0021 */
[----:B------:R-:W-:Y:S01]  /*83a0*/  PRMT R87, R0, 0x5410, R2 ;  /* 0x0000541000577816 */ /* 0x000fe20000000002 */
[----:B------:R-:W-:Y:S01]  /*83b0*/  IMAD.MOV.U32 R0, RZ, RZ, R27 ;  /* 0x000000ffff007224 */ /* 0x000fe200078e001b */
[----:B------:R-:W-:Y:S01]  /*83c0*/  MOV R2, R26 ;  /* 0x0000001a00027202 */ /* 0x000fe20000000f00 */
[----:B------:R-:W-:Y:S01]  /*83d0*/  IMAD.MOV.U32 R6, RZ, RZ, R34 ;  /* 0x000000ffff067224 */ /* 0x000fe200078e0022 */
[----:B------:R-:W-:Y:S01]  /*83e0*/  PRMT R84, R3, 0x5410, R4 ;  /* 0x0000541003547816 */ /* 0x000fe20000000004 */
[----:B------:R-:W-:Y:S01]  /*83f0*/  IMAD.MOV.U32 R4, RZ, RZ, R22 ;  /* 0x000000ffff047224 */ /* 0x000fe200078e0016 */
        /* <DEDUP_REMOVED lines=8> */
[----:B------:R-:W-:Y:S01]  /*8480*/  PRMT R86, R2, 0x7610, R86 ;  /* 0x0000761002567816 */ /* 0x000fe20000000056 */
[----:B------:R-:W-:Y:S01]  /*8490*/  IMAD.MOV.U32 R5, RZ, RZ, R25 ;  /* 0x000000ffff057224 */ /* 0x000fe200078e0019 */
[----:B------:R-:W-:Y:S01]  /*84a0*/  PRMT R85, R85, 0x5410, R0 ;  /* 0x0000541055557816 */ /* 0x000fe20000000000 */
[----:B------:R1:W2:Y:S01]  /*84b0*/  SHFL.IDX PT, R4, R31, 0x1, 0x181f ;  /* 0x00381f001f047f89 */ /* 0x0002a200000e0000 */
[----:B------:R-:W-:Y:S01]  /*84c0*/  MOV R6, R24 ;  /* 0x0000001800067202 */ /* 0x000fe20000000f00 */
[----:B------:R-:W-:Y:S01]  /*84d0*/  CS2R R14, SRZ ;  /* 0x00000000000e7805 */ /* 0x000fe2000001ff00 */
[----:B------:R-:W-:Y:S01]  /*84e0*/  PRMT R81, R7, 0x5410, R8 ;  /* 0x0000541007517816 */ /* 0x000fe20000000008 */
[----:B------:R1:W3:Y:S01]  /*84f0*/  SHFL.IDX PT, R3, R36, 0x1, 0x181f ;  /* 0x00381f0024037f89 */ /* 0x0002e200000e0000 */
[----:B------:R-:W-:Y:S01]  /*8500*/  PRMT R61, R5, 0x5410, R6 ;  /* 0x00005410053d7816 */ /* 0x000fe20000000006 */
[----:B------:R-:W-:Y:S01]  /*8510*/  CS2R R16, SRZ ;  /* 0x0000000000107805 */ /* 0x000fe2000001ff00 */
[----:B------:R-:W-:Y:S01]  /*8520*/  CS2R R42, SRZ ;  /* 0x00000000002a7805 */ /* 0x000fe2000001ff00 */
[----:B------:R1:W4:Y:S01]  /*8530*/  SHFL.IDX PT, R2, R21, 0x1, 0x181f ;  /* 0x00381f0015027f89 */ /* 0x00032200000e0000 */
[----:B------:R-:W-:Y:S01]  /*8540*/  CS2R R48, SRZ ;  /* 0x0000000000307805 */ /* 0x000fe2000001ff00 */
[----:B------:R-:W-:Y:S01]  /*8550*/  CS2R R46, SRZ ;  /* 0x00000000002e7805 */ /* 0x000fe2000001ff00 */
[----:B------:R-:W-:Y:S01]  /*8560*/  CS2R R18, SRZ ;  /* 0x0000000000127805 */ /* 0x000fe2000001ff00 */
[----:B------:R1:W1:Y:S01]  /*8570*/  SHFL.IDX PT, R0, R30, 0x1, 0x181f ;  /* 0x00381f001e007f89 */ /* 0x00026200000e0000 */
        /* <DEDUP_REMOVED lines=9> */
[----:B---3--:R-:W-:-:S05]  /*8610*/  @!P3 IADD3 R18, P0, R3, R5, RZ ;  /* 0x000000050312b210 */ /* 0x008fca0007f1e0ff */
[--C-:B--2---:R-:W-:Y:S01]  /*8620*/  @!P3 IMAD.X R19, R4, 0x1, R6.reuse, P0 ;  /* 0x000000010413b824 */ /* 0x104fe200000e0606 */
[----:B-1----:R-:W-:Y:S01]  /*8630*/  @!P3 IADD3 R16, P0, R0, R5, RZ ;  /* 0x000000050010b210 */ /* 0x002fe20007f1e0ff */
[----:B------:R-:W-:Y:S01]  /*8640*/  @!P2 IMAD.SHL.U32 R5, R158, 0x2, RZ ;  /* 0x000000029e05a824 */ /* 0x000fe200078e00ff */
[----:B------:R-:W-:Y:S01]  /*8650*/  CS2R R46, SRZ ;  /* 0x00000000002e7805 */ /* 0x000fe2000001ff00 */
[----:B------:R-:W-:Y:S01]  /*8660*/  CS2R R54, SRZ ;  /* 0x0000000000367805 */ /* 0x000fe2000001ff00 */
[----:B------:R1:W5:Y:S01]  /*8670*/  @!P3 LD.E.64 R42, [R18.64] ;  /* 0x00000008122ab980 */ /* 0x000362000c101b00 */
[----:B----4-:R-:W-:Y:S01]  /*8680*/  @!P3 IMAD.X R17, R2, 0x1, R6, P0 ;  /* 0x000000010211b824 */ /* 0x010fe200000e0606 */
[----:B------:R-:W-:Y:S02]  /*8690*/  @!P2 SHF.L.U64.HI R6, R158, 0x1, R105 ;  /* 0x000000019e06a819 */ /* 0x000fe40000010269 */
[-C--:B------:R-:W-:Y:S02]  /*86a0*/  @!P2 IADD3 R14, P0, R3, R5.reuse, RZ ;  /* 0x00000005030ea210 */ /* 0x080fe40007f1e0ff */
[----:B------:R2:W5:Y:S03]  /*86b0*/  @!P3 LD.E.64 R44, [R16.64] ;  /* 0x00000008102cb980 */ /* 0x000566000c101b00 */
[----:B------:R-:W-:Y:S01]  /*86c0*/  @!P2 IMAD.X R15, R4, 0x1, R6, P0 ;  /* 0x00000001040fa824 */ /* 0x000fe200000e0606 */
[----:B------:R-:W-:Y:S01]  /*86d0*/  @!P2 IADD3 R12, P0, R0, R5, RZ ;  /* 0x00000005000ca210 */ /* 0x000fe20007f1e0ff */
[----:B------:R-:W-:-:S04]  /*86e0*/  @!P1 IMAD.SHL.U32 R5, R156, 0x2, RZ ;  /* 0x000000029c059824 */ /* 0x000fc800078e00ff */
[----:B------:R-:W-:Y:S01]  /*86f0*/  @!P2 IMAD.X R13, R2, 0x1, R6, P0 ;  /* 0x00000001020da824 */ /* 0x000fe200000e0606 */
[----:B------:R-:W-:Y:S02]  /*8700*/  @!P1 SHF.L.U64.HI R6, R156, 0x1, R102 ;  /* 0x000000019c069819 */ /* 0x000fe40000010266 */
[----:B------:R-:W-:-:S05]  /*8710*/  @!P1 IADD3 R10, P0, R3, R5, RZ ;  /* 0x00000005030a9210 */ /* 0x000fca0007f1e0ff */
[----:B------:R-:W-:Y:S01]  /*8720*/  @!P1 IMAD.X R11, R4, 0x1, R6, P0 ;  /* 0x00000001040b9824 */ /* 0x000fe200000e0606 */
[----:B------:R-:W-:-:S05]  /*8730*/  @!P1 IADD3 R8, P0, R0, R5, RZ ;  /* 0x0000000500089210 */ /* 0x000fca0007f1e0ff */
[----:B------:R-:W-:Y:S01]  /*8740*/  @!P1 IMAD.X R9, R2, 0x1, R6, P0 ;  /* 0x0000000102099824 */ /* 0x000fe200000e0606 */
[C---:B------:R-:W-:Y:S01]  /*8750*/  ISETP.GE.AND P0, PT, R157.reuse, c[0x0][0x27c], PT ;  /* 0x00009f009d007a0c */ /* 0x040fe20003f06270 */
[----:B--2---:R-:W-:Y:S01]  /*8760*/  CS2R R16, SRZ ;  /* 0x0000000000107805 */ /* 0x004fe2000001ff00 */
[----:B-1----:R-:W-:Y:S01]  /*8770*/  CS2R R18, SRZ ;  /* 0x0000000000127805 */ /* 0x002fe2000001ff00 */
[----:B------:R-:W-:Y:S01]  /*8780*/  CS2R R48, SRZ ;  /* 0x0000000000307805 */ /* 0x000fe2000001ff00 */
[----:B------:R1:W5:Y:S04]  /*8790*/  @!P1 LD.E.64 R46, [R8.64] ;  /* 0x00000008082e9980 */ /* 0x000368000c101b00 */
[----:B------:R2:W5:Y:S04]  /*87a0*/  @!P2 LD.E.64 R16, [R14.64] ;  /* 0x000000080e10a980 */ /* 0x000568000c101b00 */
[----:B------:R1:W5:Y:S01]  /*87b0*/  @!P2 LD.E.64 R18, [R12.64] ;  /* 0x000000080c12a980 */ /* 0x000362000c101b00 */
[C---:B------:R-:W-:Y:S01]  /*87c0*/  @!P0 IMAD.SHL.U32 R5, R157.reuse, 0x2, RZ ;  /* 0x000000029d058824 */ /* 0x040fe200078e00ff */
[----:B------:R-:W-:-:S04]  /*87d0*/  @!P0 SHF.L.U64.HI R20, R157, 0x1, R101 ;  /* 0x000000019d148819 */ /* 0x000fc80000010265 */
[----:B------:R-:W-:-:S05]  /*87e0*/  @!P0 IADD3 R6, P4, R3, R5, RZ ;  /* 0x0000000503068210 */ /* 0x000fca0007f9e0ff */
[----:B------:R-:W-:Y:S01]  /*87f0*/  @!P0 IMAD.X R7, R4, 0x1, R20, P4 ;  /* 0x0000000104078824 */ /* 0x000fe200020e0614 */
[----:B------:R-:W-:-:S04]  /*8800*/  @!P0 IADD3 R4, P4, R0, R5, RZ ;  /* 0x0000000500048210 */ /* 0x000fc80007f9e0ff */
[----:B------:R1:W5:Y:S01]  /*8810*/  @!P0 LD.E.64 R54, [R6.64] ;  /* 0x0000000806368980 */ /* 0x000362000c101b00 */
[----:B------:R-:W-:Y:S01]  /*8820*/  @!P0 IMAD.X R5, R2, 0x1, R20, P4 ;  /* 0x0000000102058824 */ /* 0x000fe200020e0614 */
[----:B--2---:R-:W-:-:S04]  /*8830*/  CS2R R14, SRZ ;  /* 0x00000000000e7805 */ /* 0x004fc8000001ff00 */
[----:B------:R1:W5:Y:S04]  /*8840*/  @!P0 LD.E.64 R48, [R4.64] ;  /* 0x0000000804308980 */ /* 0x000368000c101b00 */
[----:B------:R1:W5:Y:S02]  /*8850*/  @!P1 LD.E.64 R14, [R10.64] ;  /* 0x000000080a0e9980 */ /* 0x000364000c101b00 */
.L_x_775:
[----:B------:R-:W-:Y:S05]  /*8860*/  BSYNC B0 ;  /* 0x0000000000007941 */ /* 0x000fea0003800000 */
.L_x_774:
[----:B-12--5:R-:W-:Y:S01]  /*8870*/  IMAD.MOV.U32 R4, RZ, RZ, R54 ;  /* 0x000000ffff047224 */ /* 0x026fe200078e0036 */
[----:B------:R-:W-:Y:S01]  /*8880*/  LOP3.LUT P0, RZ, R214, 0x8, RZ, 0xc0, !PT ;  /* 0x00000008d6ff7812 */ /* 0x000fe2000780c0ff */
[----:B---3--:R-:W-:Y:S01]  /*8890*/  IMAD.MOV.U32 R3, RZ, RZ, R55 ;  /* 0x000000ffff037224 */ /* 0x008fe200078e0037 */
[----:B------:R-:W-:Y:S01]  /*88a0*/  MOV R6, R19 ;  /* 0x0000001300067202 */ /* 0x000fe20000000f00 */
[----:B----4-:R-:W-:Y:S01]  /*88b0*/  IMAD.MOV.U32 R2, RZ, RZ, R14 ;  /* 0x000000ffff027224 */ /* 0x010fe200078e000e */
[----:B------:R1:W2:Y:S01]  /*88c0*/  SHFL.IDX PT, R8, R21, 0x2, 0x181f ;  /* 0x00581f0015087f89 */ /* 0x0002a200000e0000 */
        /* <DEDUP_REMOVED lines=15> */
[----:B------:R-:W-:Y:S01]  /*89c0*/  MOV R3, R49 ;  /* 0x0000003100037202 */ /* 0x000fe20000000f00 */
[----:B------:R-:W-:Y:S01]  /*89d0*/  IMAD.MOV.U32 R5, RZ, RZ, R44 ;  /* 0x000000ffff057224 */ /* 0x000fe200078e002c */
[----:B------:R-:W-:Y:S01]  /*89e0*/  BSSY B0, `(.L_x_776) ;  /* 0x0000041000007945 */ /* 0x000fe20003800000 */
[----:B------:R-:W-:Y:S01]  /*89f0*/  PRMT R90, R7, 0x7610, R90 ;  /* 0x00007610075a7816 */ /* 0x000fe2000000005a */
[----:B------:R-:W-:Y:S01]  /*8a00*/  CS2R R78, SRZ ;  /* 0x00000000004e7805 */ /* 0x000fe2000001ff00 */
[----:B------:R-:W-:Y:S01]  /*8a10*/  PRMT R94, R3, 0x5410, R4 ;  /* 0x00005410035e7816 */ /* 0x000fe20000000004 */
[----:B------:R-:W-:Y:S01]  /*8a20*/  IMAD.MOV.U32 R4, RZ, RZ, R45 ;  /* 0x000000ffff047224 */ /* 0x000fe200078e002d */
[----:B------:R-:W-:Y:S01]  /*8a30*/  PRMT R91, R0, 0x5410, R2 ;  /* 0x00005410005b7816 */ /* 0x000fe20000000002 */
[----:B------:R1:W3:Y:S01]  /*8a40*/  SHFL.IDX PT, R3, R31, 0x2, 0x181f ;  /* 0x00581f001f037f89 */ /* 0x0002e200000e0000 */
[----:B------:R-:W-:Y:S01]  /*8a50*/  PRMT R89, R6, 0x7610, R89 ;  /* 0x0000761006597816 */ /* 0x000fe20000000059 */
[----:B------:R-:W-:Y:S01]  /*8a60*/  CS2R R68, SRZ ;  /* 0x0000000000447805 */ /* 0x000fe2000001ff00 */
[----:B------:R-:W-:Y:S01]  /*8a70*/  PRMT R88, R5, 0x7610, R88 ;  /* 0x0000761005587816 */ /* 0x000fe20000000058 */
[----:B------:R1:W4:Y:S01]  /*8a80*/  SHFL.IDX PT, R2, R36, 0x2, 0x181f ;  /* 0x00581f0024027f89 */ /* 0x00032200000e0000 */
[----:B------:R-:W-:Y:S01]  /*8a90*/  PRMT R85, R4, 0x7610, R85 ;  /* 0x0000761004557816 */ /* 0x000fe20000000055 */
[----:B------:R-:W-:Y:S01]  /*8aa0*/  CS2R R62, SRZ ;  /* 0x00000000003e7805 */ /* 0x000fe2000001ff00 */
[----:B------:R-:W-:Y:S01]  /*8ab0*/  CS2R R56, SRZ ;  /* 0x0000000000387805 */ /* 0x000fe2000001ff00 */
[----:B------:R1:W1:Y:S01]  /*8ac0*/  SHFL.IDX PT, R0, R30, 0x2, 0x181f ;  /* 0x00581f001e007f89 */ /* 0x00026200000e0000 */
[----:B------:R-:W-:Y:S01]  /*8ad0*/  CS2R R50, SRZ ;  /* 0x0000000000327805 */ /* 0x000fe2000001ff00 */
[----:B------:R-:W-:Y:S01]  /*8ae0*/  CS2R R66, SRZ ;  /* 0x0000000000427805 */ /* 0x000fe2000001ff00 */
[----:B------:R-:W-:Y:S01]  /*8af0*/  CS2R R64, SRZ ;  /* 0x0000000000407805 */ /* 0x000fe2000001ff00 */
[----:B------:R-:W-:Y:S01]  /*8b00*/  CS2R R58, SRZ ;  /* 0x00000000003a7805 */ /* 0x000fe2000001ff00 */
[----:B------:R-:W-:Y:S01]  /*8b10*/  CS2R R52, SRZ ;  /* 0x0000000000347805 */ /* 0x000fe2000001ff00 */
[----:B------:R-:W-:Y:S05]  /*8b20*/  @P0 BRA `(.L_x_777) ;  /* 0x000002c000000947 */ /* 0x000fea0003800000 */
[----:B--2---:R-:W-:Y:S01]  /*8b30*/  ISETP.GE.AND P0, PT, R138, c[0x0][0x27c], PT ;  /* 0x00009f008a007a0c */ /* 0x004fe20003f06270 */
[----:B------:R-:W-:Y:S01]  /*8b40*/  CS2R R50, SRZ ;  /* 0x0000000000327805 */ /* 0x000fe2000001ff00 */
[----:B------:R-:W-:Y:S01]  /*8b50*/  ISETP.GE.AND P2, PT, R158, c[0x0][0x27c], PT ;  /* 0x00009f009e007a0c */ /* 0x000fe20003f46270 */
[----:B------:R-:W-:-:S10]  /*8b60*/  CS2R R52, SRZ ;  /* 0x0000000000347805 */ /* 0x000fd4000001ff00 */
[C---:B------:R-:W-:Y:S01]  /*8b70*/  @!P0 IMAD.SHL.U32 R4, R138.reuse, 0x2, RZ ;  /* 0x000000028a048824 */ /* 0x040fe200078e00ff */
[----:B------:R-:W-:-:S04]  /*8b80*/  @!P0 SHF.L.U64.HI R5, R138, 0x1, R139 ;  /* 0x000000018a058819 */ /* 0x000fc8000001028b */
[----:B----4-:R-:W-:-:S05]  /*8b90*/  @!P0 IADD3 R6, P1, R2, R4, RZ ;  /* 0x0000000402068210 */ /* 0x010fca0007f3e0ff */
[----:B---3--:R-:W-:Y:S01]  /*8ba0*/  @!P0 IMAD.X R7, R3, 0x1, R5, P1 ;  /* 0x0000000103078824 */ /* 0x008fe200008e0605 */
[----:B-1----:R-:W-:Y:S01]  /*8bb0*/  @!P0 IADD3 R4, P1, R0, R4, RZ ;  /* 0x0000000400048210 */ /* 0x002fe20007f3e0ff */
[----:B------:R-:W-:-:S03]  /*8bc0*/  @!P2 IMAD.SHL.U32 R9, R158, 0x2, RZ ;  /* 0x000000029e09a824 */ /* 0x000fc600078e00ff */
[----:B------:R1:W5:Y:S01]  /*8bd0*/  @!P0 LD.E.64 R50, [R6.64] ;  /* 0x0000000806328980 */ /* 0x000362000c101b00 */
[----:B------:R-:W-:Y:S01]  /*8be0*/  @!P0 IMAD.X R5, R8, 0x1, R5, P1 ;  /* 0x0000000108058824 */ /* 0x000fe200008e0605 */
[----:B------:R-:W-:-:S04]  /*8bf0*/  ISETP.GE.AND P1, PT, R156, c[0x0][0x27c], PT ;  /* 0x00009f009c007a0c */ /* 0x000fc80003f26270 */
[----:B------:R2:W5:Y:S01]  /*8c00*/  @!P0 LD.E.64 R52, [R4.64] ;  /* 0x0000000804348980 */ /* 0x000562000c101b00 */
[----:B------:R-:W-:Y:S01]  /*8c10*/  CS2R R56, SRZ ;  /* 0x0000000000387805 */ /* 0x000fe2000001ff00 */
[----:B------:R-:W-:Y:S01]  /*8c20*/  CS2R R58, SRZ ;  /* 0x00000000003a7805 */ /* 0x000fe2000001ff00 */
[----:B-1----:R-:W-:Y:S02]  /*8c30*/  @!P2 IADD3 R6, P0, R2, R9, RZ ;  /* 0x000000090206a210 */ /* 0x002fe40007f1e0ff */
[----:B--2---:R-:W-:-:S05]  /*8c40*/  @!P2 SHF.L.U64.HI R5, R158, 0x1, R105 ;  /* 0x000000019e05a819 */ /* 0x004fca0000010269 */
[----:B------:R-:W-:Y:S01]  /*8c50*/  @!P2 IMAD.X R7, R3, 0x1, R5, P0 ;  /* 0x000000010307a824 */ /* 0x000fe200000e0605 */
[----:B------:R-:W-:Y:S01]  /*8c60*/  @!P2 IADD3 R4, P0, R0, R9, RZ ;  /* 0x000000090004a210 */ /* 0x000fe20007f1e0ff */
[----:B------:R-:W-:-:S03]  /*8c70*/  @!P1 IMAD.SHL.U32 R9, R156, 0x2, RZ ;  /* 0x000000029c099824 */ /* 0x000fc600078e00ff */
[----:B------:R1:W5:Y:S01]  /*8c80*/  @!P2 LD.E.64 R56, [R6.64] ;  /* 0x000000080638a980 */ /* 0x000362000c101b00 */
[----:B------:R-:W-:-:S05]  /*8c90*/  @!P2 IMAD.X R5, R8, 0x1, R5, P0 ;  /* 0x000000010805a824 */ /* 0x000fca00000e0605 */
[----:B------:R2:W5:Y:S01]  /*8ca0*/  @!P2 LD.E.64 R58, [R4.64] ;  /* 0x00000008043aa980 */ /* 0x000562000c101b00 */
[----:B------:R-:W-:Y:S01]  /*8cb0*/  CS2R R62, SRZ ;  /* 0x00000000003e7805 */ /* 0x000fe2000001ff00 */
[----:B-1----:R-:W-:Y:S02]  /*8cc0*/  @!P1 IADD3 R6, P0, R2, R9, RZ ;  /* 0x0000000902069210 */ /* 0x002fe40007f1e0ff */
[----:B--2---:R-:W-:-:S05]  /*8cd0*/  @!P1 SHF.L.U64.HI R5, R156, 0x1, R102 ;  /* 0x000000019c059819 */ /* 0x004fca0000010266 */
[----:B------:R-:W-:Y:S01]  /*8ce0*/  @!P1 IMAD.X R7, R3, 0x1, R5, P0 ;  /* 0x0000000103079824 */ /* 0x000fe200000e0605 */
[----:B------:R-:W-:Y:S01]  /*8cf0*/  @!P1 IADD3 R4, P0, R0, R9, RZ ;  /* 0x0000000900049210 */ /* 0x000fe20007f1e0ff */
[----:B------:R-:W-:-:S03]  /*8d00*/  CS2R R64, SRZ ;  /* 0x0000000000407805 */ /* 0x000fc6000001ff00 */
[----:B------:R1:W5:Y:S01]  /*8d10*/  @!P1 LD.E.64 R62, [R6.64] ;  /* 0x00000008063e9980 */ /* 0x000362000c101b00 */
[----:B------:R-:W-:Y:S01]  /*8d20*/  @!P1 IMAD.X R5, R8, 0x1, R5, P0 ;  /* 0x0000000108059824 */ /* 0x000fe200000e0605 */
[----:B------:R-:W-:-:S04]  /*8d30*/  ISETP.GE.AND P0, PT, R157, c[0x0][0x27c], PT ;  /* 0x00009f009d007a0c */ /* 0x000fc80003f06270 */
[----:B------:R2:W5:Y:S01]  /*8d40*/  @!P1 LD.E.64 R64, [R4.64] ;  /* 0x0000000804409980 */ /* 0x000562000c101b00 */
[----:B------:R-:W-:Y:S01]  /*8d50*/  CS2R R68, SRZ ;  /* 0x0000000000447805 */ /* 0x000fe2000001ff00 */
[----:B------:R-:W-:-:S07]  /*8d60*/  CS2R R66, SRZ ;  /* 0x0000000000427805 */ /* 0x000fce000001ff00 */
[C---:B-1----:R-:W-:Y:S01]  /*8d70*/  @!P0 IMAD.SHL.U32 R6, R157.reuse, 0x2, RZ ;  /* 0x000000029d068824 */ /* 0x042fe200078e00ff */
[----:B------:R-:W-:-:S04]  /*8d80*/  @!P0 SHF.L.U64.HI R7, R157, 0x1, R101 ;  /* 0x000000019d078819 */ /* 0x000fc80000010265 */
[----:B--2---:R-:W-:-:S05]  /*8d90*/  @!P0 IADD3 R4, P1, R2, R6, RZ ;  /* 0x0000000602048210 */ /* 0x004fca0007f3e0ff */
[----:B------:R-:W-:Y:S01]  /*8da0*/  @!P0 IMAD.X R5, R3, 0x1, R7, P1 ;  /* 0x0000000103058824 */ /* 0x000fe200008e0607 */
[----:B------:R-:W-:-:S04]  /*8db0*/  @!P0 IADD3 R2, P1, R0, R6, RZ ;  /* 0x0000000600028210 */ /* 0x000fc80007f3e0ff */
[----:B------:R1:W5:Y:S01]  /*8dc0*/  @!P0 LD.E.64 R68, [R4.64] ;  /* 0x0000000804448980 */ /* 0x000362000c101b00 */
[----:B------:R-:W-:-:S05]  /*8dd0*/  @!P0 IMAD.X R3, R8, 0x1, R7, P1 ;  /* 0x0000000108038824 */ /* 0x000fca00008e0607 */
[----:B------:R1:W5:Y:S03]  /*8de0*/  @!P0 LD.E.64 R66, [R2.64] ;  /* 0x0000000802428980 */ /* 0x000366000c101b00 */
.L_x_777:
[----:B--2---:R-:W-:Y:S05]  /*8df0*/  BSYNC B0 ;  /* 0x0000000000007941 */ /* 0x004fea0003800000 */
.L_x_776:
[----:B-1--45:R-:W-:Y:S01]  /*8e00*/  IMAD.MOV.U32 R2, RZ, RZ, R68 ;  /* 0x000000ffff027224 */ /* 0x032fe200078e0044 */
[----:B---3--:R-:W-:Y:S01]  /*8e10*/  MOV R3, R58 ;  /* 0x0000003a00037202 */ /* 0x008fe20000000f00 */
[----:B------:R-:W-:Y:S01]  /*8e20*/  IMAD.MOV.U32 R0, RZ, RZ, R69 ;  /* 0x000000ffff007224 */ /* 0x000fe200078e0045 */
[----:B------:R-:W1:Y:S01]  /*8e30*/  SHFL.IDX PT, R7, R31, 0x3, 0x181f ;  /* 0x00781f001f077f89 */ /* 0x000e6200000e0000 */
[----:B------:R-:W-:Y:S01]  /*8e40*/  BSSY B0, `(.L_x_778) ;  /* 0x000004d000007945 */ /* 0x000fe20003800000 */
[----:B------:R-:W-:Y:S01]  /*8e50*/  CS2R R74, SRZ ;  /* 0x00000000004a7805 */ /* 0x000fe2000001ff00 */
[----:B------:R-:W-:Y:S01]  /*8e60*/  CS2R R70, SRZ ;  /* 0x0000000000467805 */ /* 0x000fe2000001ff00 */
[----:B------:R-:W-:Y:S01]  /*8e70*/  PRMT R104, R0, 0x5410, R2 ;  /* 0x0000541000687816 */ /* 0x000fe20000000002 */
[----:B------:R-:W-:Y:S01]  /*8e80*/  IMAD.MOV.U32 R2, RZ, RZ, R62 ;  /* 0x000000ffff027224 */ /* 0x000fe200078e003e */
[----:B------:R-:W-:Y:S01]  /*8e90*/  MOV R0, R63 ;  /* 0x0000003f00007202 */ /* 0x000fe20000000f00 */
[----:B------:R2:W3:Y:S01]  /*8ea0*/  SHFL.IDX PT, R6, R21, 0x3, 0x181f ;  /* 0x00781f0015067f89 */ /* 0x0004e200000e0000 */
[----:B------:R-:W-:Y:S01]  /*8eb0*/  CS2R R76, SRZ ;  /* 0x00000000004c7805 */ /* 0x000fe2000001ff00 */
[----:B------:R-:W-:Y:S01]  /*8ec0*/  CS2R R72, SRZ ;  /* 0x0000000000487805 */ /* 0x000fe2000001ff00 */
[----:B------:R-:W-:Y:S01]  /*8ed0*/  PRMT R100, R0, 0x5410, R2 ;  /* 0x0000541000647816 */ /* 0x000fe20000000002 */
[----:B------:R-:W-:Y:S01]  /*8ee0*/  IMAD.MOV.U32 R2, RZ, RZ, R56 ;  /* 0x000000ffff027224 */ /* 0x000fe200078e0038 */
[----:B------:R4:W1:Y:S01]  /*8ef0*/  SHFL.IDX PT, R5, R30, 0x3, 0x181f ;  /* 0x00781f001e057f89 */ /* 0x00086200000e0000 */
[----:B------:R-:W-:-:S05]  /*8f00*/  IMAD.MOV.U32 R0, RZ, RZ, R57 ;  /* 0x000000ffff007224 */ /* 0x000fca00078e0039 */
[----:B------:R-:W-:Y:S01]  /*8f10*/  PRMT R98, R0, 0x5410, R2 ;  /* 0x0000541000627816 */ /* 0x000fe20000000002 */
[----:B------:R-:W-:Y:S01]  /*8f20*/  IMAD.MOV.U32 R0, RZ, RZ, R51 ;  /* 0x000000ffff007224 */ /* 0x000fe200078e0033 */
[----:B------:R-:W-:-:S04]  /*8f30*/  MOV R2, R50 ;  /* 0x0000003200027202 */ /* 0x000fc80000000f00 */
[----:B------:R-:W-:Y:S01]  /*8f40*/  PRMT R95, R0, 0x5410, R2 ;  /* 0x00005410005f7816 */ /* 0x000fe20000000002 */
[----:B------:R-:W-:Y:S01]  /*8f50*/  IMAD.MOV.U32 R2, RZ, RZ, R66 ;  /* 0x000000ffff027224 */ /* 0x000fe200078e0042 */
[----:B------:R-:W-:-:S04]  /*8f60*/  MOV R0, R67 ;  /* 0x0000004300007202 */ /* 0x000fc80000000f00 */
[----:B------:R-:W-:Y:S01]  /*8f70*/  PRMT R103, R0, 0x5410, R2 ;  /* 0x0000541000677816 */ /* 0x000fe20000000002 */
[----:B------:R-:W-:Y:S01]  /*8f80*/  IMAD.MOV.U32 R2, RZ, RZ, R64 ;  /* 0x000000ffff027224 */ /* 0x000fe200078e0040 */
[----:B--2---:R-:W-:Y:S01]  /*8f90*/  CS2R R20, SRZ ;  /* 0x0000000000147805 */ /* 0x004fe2000001ff00 */
[----:B------:R-:W-:Y:S01]  /*8fa0*/  IMAD.MOV.U32 R0, RZ, RZ, R65 ;  /* 0x000000ffff007224 */ /* 0x000fe200078e0041 */
[----:B----4-:R-:W-:-:S04]  /*8fb0*/  CS2R R30, SRZ ;  /* 0x00000000001e7805 */ /* 0x010fc8000001ff00 */
[----:B------:R-:W-:Y:S01]  /*8fc0*/  PRMT R99, R0, 0x5410, R2 ;  /* 0x0000541000637816 */ /* 0x000fe20000000002 */
[----:B------:R-:W-:Y:S01]  /*8fd0*/  IMAD.MOV.U32 R2, RZ, RZ, R59 ;  /* 0x000000ffff027224 */ /* 0x000fe200078e003b */
[----:B------:R2:W4:Y:S04]  /*8fe0*/  SHFL.IDX PT, R0, R36, 0x3, 0x181f ;  /* 0x00781f0024007f89 */ /* 0x00052800000e0000 */
[----:B------:R-:W-:Y:S01]  /*8ff0*/  PRMT R97, R2, 0x5410, R3 ;  /* 0x0000541002617816 */ /* 0x000fe20000000003 */
[----:B------:R-:W-:Y:S01]  /*9000*/  IMAD.MOV.U32 R3, RZ, RZ, R52 ;  /* 0x000000ffff037224 */ /* 0x000fe200078e0034 */
[----:B------:R-:W-:-:S04]  /*9010*/  MOV R2, R53 ;  /* 0x0000003500027202 */ /* 0x000fc80000000f00 */
[----:B------:R-:W-:Y:S01]  /*9020*/  PRMT R93, R2, 0x5410, R3 ;  /* 0x00005410025d7816 */ /* 0x000fe20000000003 */
[----:B--2---:R-:W-:Y:S01]  /*9030*/  CS2R R36, SRZ ;  /* 0x0000000000247805 */ /* 0x004fe2000001ff00 */
[----:B------:R-:W-:Y:S05]  /*9040*/  @P6 BRA `(.L_x_779) ;  /* 0x000002c000006947 */ /* 0x000fea0003800000 */
[----:B-1-34-:R-:W-:Y:S01]  /*9050*/  ISETP.GE.AND P0, PT, R138, c[0x0][0x27c], PT ;  /* 0x00009f008a007a0c */ /* 0x01afe20003f06270 */
[----:B------:R-:W-:Y:S01]  /*9060*/  CS2R R30, SRZ ;  /* 0x00000000001e7805 */ /* 0x000fe2000001ff00 */
[----:B------:R-:W-:-:S11]  /*9070*/  ISETP.GE.AND P2, PT, R158, c[0x0][0x27c], PT ;  /* 0x00009f009e007a0c */ /* 0x000fd60003f46270 */
[C---:B------:R-:W-:Y:S01]  /*9080*/  @!P0 IMAD.SHL.U32 R4, R138.reuse, 0x2, RZ ;  /* 0x000000028a048824 */ /* 0x040fe200078e00ff */
[----:B------:R-:W-:-:S04]  /*9090*/  @!P0 SHF.L.U64.HI R8, R138, 0x1, R139 ;  /* 0x000000018a088819 */ /* 0x000fc8000001028b */
[----:B------:R-:W-:-:S05]  /*90a0*/  @!P0 IADD3 R2, P1, R0, R4, RZ ;  /* 0x0000000400028210 */ /* 0x000fca0007f3e0ff */
[----:B------:R-:W-:-:S05]  /*90b0*/  @!P0 IMAD.X R3, R7, 0x1, R8, P1 ;  /* 0x0000000107038824 */ /* 0x000fca00008e0608 */
[----:B------:R1:W5:Y:S01]  /*90c0*/  @!P0 LD.E.64 R30, [R2.64] ;  /* 0x00000008021e8980 */ /* 0x000362000c101b00 */
[----:B------:R-:W-:Y:S01]  /*90d0*/  CS2R R20, SRZ ;  /* 0x0000000000147805 */ /* 0x000fe2000001ff00 */
[----:B------:R-:W-:Y:S01]  /*90e0*/  CS2R R70, SRZ ;  /* 0x0000000000467805 */ /* 0x000fe2000001ff00 */
[----:B-1----:R-:W-:Y:S01]  /*90f0*/  @!P0 IADD3 R2, P1, R5, R4, RZ ;  /* 0x0000000405028210 */ /* 0x002fe20007f3e0ff */
[----:B------:R-:W-:-:S04]  /*9100*/  @!P2 IMAD.SHL.U32 R4, R158, 0x2, RZ ;  /* 0x000000029e04a824 */ /* 0x000fc800078e00ff */
[----:B------:R-:W-:Y:S01]  /*9110*/  @!P0 IMAD.X R3, R6, 0x1, R8, P1 ;  /* 0x0000000106038824 */ /* 0x000fe200008e0608 */
[----:B------:R-:W-:-:S04]  /*9120*/  @!P2 SHF.L.U64.HI R8, R158, 0x1, R105 ;  /* 0x000000019e08a819 */ /* 0x000fc80000010269 */
[----:B------:R1:W5:Y:S01]  /*9130*/  @!P0 LD.E.64 R20, [R2.64] ;  /* 0x0000000802148980 */ /* 0x000362000c101b00 */
[----:B------:R-:W-:Y:S01]  /*9140*/  ISETP.GE.AND P1, PT, R156, c[0x0][0x27c], PT ;  /* 0x00009f009c007a0c */ /* 0x000fe20003f26270 */
[----:B------:R-:W-:Y:S01]  /*9150*/  CS2R R36, SRZ ;  /* 0x0000000000247805 */ /* 0x000fe2000001ff00 */
[----:B-1----:R-:W-:-:S05]  /*9160*/  @!P2 IADD3 R2, P0, R0, R4, RZ ;  /* 0x000000040002a210 */ /* 0x002fca0007f1e0ff */
[----:B------:R-:W-:-:S05]  /*9170*/  @!P2 IMAD.X R3, R7, 0x1, R8, P0 ;  /* 0x000000010703a824 */ /* 0x000fca00000e0608 */
[----:B------:R1:W5:Y:S01]  /*9180*/  @!P2 LD.E.64 R70, [R2.64] ;  /* 0x000000080246a980 */ /* 0x000362000c101b00 */
[----:B------:R-:W-:Y:S01]  /*9190*/  CS2R R74, SRZ ;  /* 0x00000000004a7805 */ /* 0x000fe2000001ff00 */
[----:B-1----:R-:W-:Y:S01]  /*91a0*/  @!P2 IADD3 R2, P0, R5, R4, RZ ;  /* 0x000000040502a210 */ /* 0x002fe20007f1e0ff */
[----:B------:R-:W-:-:S04]  /*91b0*/  @!P1 IMAD.SHL.U32 R4, R156, 0x2, RZ ;  /* 0x000000029c049824 */ /* 0x000fc800078e00ff */
[----:B------:R-:W-:Y:S01]  /*91c0*/  @!P2 IMAD.X R3, R6, 0x1, R8, P0 ;  /* 0x000000010603a824 */ /* 0x000fe200000e0608 */
[----:B------:R-:W-:-:S04]  /*91d0*/  @!P1 SHF.L.U64.HI R8, R156, 0x1, R102 ;  /* 0x000000019c089819 */ /* 0x000fc80000010266 */
[----:B------:R1:W5:Y:S01]  /*91e0*/  @!P2 LD.E.64 R36, [R2.64] ;  /* 0x000000080224a980 */ /* 0x000362000c101b00 */
[----:B------:R-:W-:Y:S01]  /*91f0*/  CS2R R72, SRZ ;  /* 0x0000000000487805 */ /* 0x000fe2000001ff00 */
[----:B-1----:R-:W-:-:S05]  /*9200*/  @!P1 IADD3 R2, P0, R0, R4, RZ ;  /* 0x0000000400029210 */ /* 0x002fca0007f1e0ff */
[----:B------:R-:W-:Y:S01]  /*9210*/  @!P1 IMAD.X R3, R7, 0x1, R8, P0 ;  /* 0x0000000107039824 */ /* 0x000fe200000e0608 */
[----:B------:R-:W-:-:S04]  /*9220*/  ISETP.GE.AND P0, PT, R157, c[0x0][0x27c], PT ;  /* 0x00009f009d007a0c */ /* 0x000fc80003f06270 */
[----:B------:R1:W5:Y:S01]  /*9230*/  @!P1 LD.E.64 R74, [R2.64] ;  /* 0x00000008024a9980 */ /* 0x000362000c101b00 */
[----:B------:R-:W-:Y:S01]  /*9240*/  CS2R R78, SRZ ;  /* 0x00000000004e7805 */ /* 0x000fe2000001ff00 */
[----:B------:R-:W-:Y:S01]  /*9250*/  CS2R R76, SRZ ;  /* 0x00000000004c7805 */ /* 0x000fe2000001ff00 */
[----:B-1----:R-:W-:-:S05]  /*9260*/  @!P1 IADD3 R2, P2, R5, R4, RZ ;  /* 0x0000000405029210 */ /* 0x002fca0007f5e0ff */
[----:B------:R-:W-:-:S05]  /*9270*/  @!P1 IMAD.X R3, R6, 0x1, R8, P2 ;  /* 0x0000000106039824 */ /* 0x000fca00010e0608 */
[----:B------:R1:W5:Y:S02]  /*9280*/  @!P1 LD.E.64 R72, [R2.64] ;  /* 0x0000000802489980 */ /* 0x000364000c101b00 */
[----:B-1----:R-:W-:-:S05]  /*9290*/  @!P0 IMAD.SHL.U32 R2, R157, 0x2, RZ ;  /* 0x000000029d028824 */ /* 0x002fca00078e00ff */
[-C--:B------:R-:W-:Y:S02]  /*92a0*/  @!P0 IADD3 R4, P2, R0, R2.reuse, RZ ;  /* 0x0000000200048210 */ /* 0x080fe40007f5e0ff */
[----:B------:R-:W-:Y:S02]  /*92b0*/  @!P0 IADD3 R2, P1, R5, R2, RZ ;  /* 0x0000000205028210 */ /* 0x000fe40007f3e0ff */
[----:B------:R-:W-:-:S05]  /*92c0*/  @!P0 SHF.L.U64.HI R0, R157, 0x1, R101 ;  /* 0x000000019d008819 */ /* 0x000fca0000010265 */
[--C-:B------:R-:W-:Y:S02]  /*92d0*/  @!P0 IMAD.X R5, R7, 0x1, R0.reuse, P2 ;  /* 0x0000000107058824 */ /* 0x100fe400010e0600 */
[----:B------:R-:W-:-:S03]  /*92e0*/  @!P0 IMAD.X R3, R6, 0x1, R0, P1 ;  /* 0x0000000106038824 */ /* 0x000fc600008e0600 */
[----:B------:R1:W5:Y:S04]  /*92f0*/  @!P0 LD.E.64 R78, [R4.64] ;  /* 0x00000008044e8980 */ /* 0x000368000c101b00 */
[----:B------:R1:W5:Y:S02]  /*9300*/  @!P0 LD.E.64 R76, [R2.64] ;  /* 0x00000008024c8980 */ /* 0x000364000c101b00 */
.L_x_779:
[----:B-1-34-:R-:W-:Y:S05]  /*9310*/  BSYNC B0 ;  /* 0x0000000000007941 */ /* 0x01afea0003800000 */
.L_x_778:
[----:B-----5:R-:W-:Y:S01]  /*9320*/  IMAD.MOV.U32 R2, RZ, RZ, R78 ;  /* 0x000000ffff027224 */ /* 0x020fe200078e004e */
[----:B------:R-:W-:-:S04]  /*9330*/  DEPBAR.LE SB0, 0x1 ;  /* 0x000080400000791a */ /* 0x000fc80000000000 */
[----:B------:R-:W-:Y:S01]  /*9340*/  IMAD.MOV.U32 R0, RZ, RZ, R79 ;  /* 0x000000ffff007224 */ /* 0x000fe200078e004f */
[----:B------:R-:W-:Y:S04]  /*9350*/  BSSY B1, `(.L_x_780) ;  /* 0x00000e5000017945 */ /* 0x000fe80003800000 */
[----:B------:R-:W-:Y:S01]  /*9360*/  PRMT R111, R0, 0x5410, R2 ;  /* 0x00005410006f7816 */ /* 0x000fe20000000002 */
[----:B------:R-:W-:Y:S02]  /*9370*/  IMAD.MOV.U32 R2, RZ, RZ, R74 ;  /* 0x000000ffff027224 */ /* 0x000fe400078e004a */
[----:B------:R-:W-:-:S05]  /*9380*/  IMAD.MOV.U32 R0, RZ, RZ, R75 ;  /* 0x000000ffff007224 */ /* 0x000fca00078e004b */
[----:B------:R-:W-:Y:S01]  /*9390*/  PRMT R109, R0, 0x5410, R2 ;  /* 0x00005410006d7816 */ /* 0x000fe20000000002 */
[----:B------:R-:W-:Y:S01]  /*93a0*/  IMAD.MOV.U32 R2, RZ, RZ, R70 ;  /* 0x000000ffff027224 */ /* 0x000fe200078e0046 */
[----:B------:R-:W-:-:S04]  /*93b0*/  MOV R0, R71 ;  /* 0x0000004700007202 */ /* 0x000fc80000000f00 */
[----:B------:R-:W-:Y:S01]  /*93c0*/  PRMT R106, R0, 0x5410, R2 ;  /* 0x00005410006a7816 */ /* 0x000fe20000000002 */
[----:B------:R-:W-:Y:S02]  /*93d0*/  IMAD.MOV.U32 R2, RZ, RZ, R30 ;  /* 0x000000ffff027224 */ /* 0x000fe400078e001e */
[----:B------:R-:W-:-:S05]  /*93e0*/  IMAD.MOV.U32 R0, RZ, RZ, R31 ;  /* 0x000000ffff007224 */ /* 0x000fca00078e001f */
[----:B------:R-:W-:Y:S01]  /*93f0*/  PRMT R102, R0, 0x5410, R2 ;  /* 0x0000541000667816 */ /* 0x000fe20000000002 */
[----:B------:R-:W-:Y:S02]  /*9400*/  IMAD.MOV.U32 R2, RZ, RZ, R76 ;  /* 0x000000ffff027224 */ /* 0x000fe400078e004c */
[----:B------:R-:W-:-:S05]  /*9410*/  IMAD.MOV.U32 R0, RZ, RZ, R77 ;  /* 0x000000ffff007224 */ /* 0x000fca00078e004d */
[----:B------:R-:W-:Y:S01]  /*9420*/  PRMT R110, R0, 0x5410, R2 ;  /* 0x00005410006e7816 */ /* 0x000fe20000000002 */
[----:B------:R-:W-:Y:S01]  /*9430*/  IMAD.IADD R2, R60, 0x1, -R227 ;  /* 0x000000013c027824 */ /* 0x000fe200078e0ae3 */
[----:B------:R-:W-:-:S04]  /*9440*/  MOV R0, R72 ;  /* 0x0000004800007202 */ /* 0x000fc80000000f00 */
[----:B------:R-:W-:Y:S01]  /*9450*/  PRMT R108, R108, 0x5410, R0 ;  /* 0x000054106c6c7816 */ /* 0x000fe20000000000 */
[----:B------:R-:W-:Y:S01]  /*9460*/  IMAD.MOV.U32 R0, RZ, RZ, R73 ;  /* 0x000000ffff007224 */ /* 0x000fe200078e0049 */
[----:B------:R-:W-:-:S04]  /*9470*/  IMNMX R60, R2, 0x80, PT ;  /* 0x00000080023c7817 */ /* 0x000fc80003800200 */
[----:B------:R-:W-:Y:S01]  /*9480*/  PRMT R108, R0, 0x7610, R108 ;  /* 0x00007610006c7816 */ /* 0x000fe2000000006c */
[----:B------:R-:W-:Y:S01]  /*9490*/  IMAD.MOV.U32 R0, RZ, RZ, R36 ;  /* 0x000000ffff007224 */ /* 0x000fe200078e0024 */
[----:B------:R-:W-:Y:S01]  /*94a0*/  BAR.SYNC.DEFER_BLOCKING 0x0 ;  /* 0x0000000000007b1d */ /* 0x000fe20000010000 */
[----:B------:R-:W-:-:S03]  /*94b0*/  ISETP.GE.AND P0, PT, R211, R60, PT ;  /* 0x0000003cd300720c */ /* 0x000fc60003f06270 */
[----:B------:R-:W-:Y:S02]  /*94c0*/  PRMT R105, R105, 0x5410, R0 ;  /* 0x0000541069697816 */ /* 0x000fe40000000000 */
[----:B------:R-:W-:-:S04]  /*94d0*/  MOV R0, R37 ;  /* 0x0000002500007202 */ /* 0x000fc80000000f00 */
[----:B------:R-:W-:Y:S01]  /*94e0*/  PRMT R105, R0, 0x7610, R105 ;  /* 0x0000761000697816 */ /* 0x000fe20000000069 */
[----:B------:R-:W-:-:S05]  /*94f0*/  IMAD.MOV.U32 R0, RZ, RZ, R20 ;  /* 0x000000ffff007224 */ /* 0x000fca00078e0014 */
[----:B------:R-:W-:Y:S01]  /*9500*/  PRMT R101, R101, 0x5410, R0 ;  /* 0x0000541065657816 */ /* 0x000fe20000000000 */
[----:B------:R-:W-:-:S05]  /*9510*/  IMAD.MOV.U32 R0, RZ, RZ, R21 ;  /* 0x000000ffff007224 */ /* 0x000fca00078e0015 */
[----:B------:R-:W-:Y:S01]  /*9520*/  PRMT R101, R0, 0x7610, R101 ;  /* 0x0000761000657816 */ /* 0x000fe20000000065 */
[----:B------:R-:W-:Y:S05]  /*9530*/  @P0 BRA `(.L_x_781) ;  /* 0x00000c6000000947 */ /* 0x000fea0003800000 */
[----:B------:R-:W-:Y:S01]  /*9540*/  ISETP.GE.AND P0, PT, R138, c[0x0][0x27c], PT ;  /* 0x00009f008a007a0c */ /* 0x000fe20003f06270 */
[----:B------:R-:W-:-:S12]  /*9550*/  BSSY B0, `(.L_x_782) ;  /* 0x0000030000007945 */ /* 0x000fd80003800000 */
[----:B------:R-:W-:Y:S05]  /*9560*/  @P0 BRA `(.L_x_783) ;  /* 0x000002e000000947 */ /* 0x000fea0003800000 */
[----:B------:R-:W1:Y:S01]  /*9570*/  LDS.128 R4, [R194+0x10080] ;  /* 0x01008000c2047984 */ /* 0x000e620000000c00 */
[--C-:B------:R-:W-:Y:S02]  /*9580*/  SHF.R.U64 R3, R24, 0x10, R25.reuse ;  /* 0x0000001018037819 */ /* 0x100fe40000001219 */
[----:B------:R-:W-:Y:S02]  /*9590*/  SHF.R.U32.HI R11, RZ, 0x10, R25 ;  /* 0x00000010ff0b7819 */ /* 0x000fe40000011619 */
[--C-:B------:R-:W-:Y:S02]  /*95a0*/  SHF.R.U32.HI R2, RZ, 0x10, R23.reuse ;  /* 0x00000010ff027819 */ /* 0x100fe40000011617 */
[----:B------:R-:W-:Y:S02]  /*95b0*/  SHF.R.U64 R0, R22, 0x10, R23 ;  /* 0x0000001016007819 */ /* 0x000fe40000001217 */
[C---:B------:R-:W-:Y:S02]  /*95c0*/  PRMT R9, R61.reuse, 0x5432, R3 ;  /* 0x000054323d097816 */ /* 0x040fe40000000003 */
[----:B------:R-:W-:-:S02]  /*95d0*/  PRMT R3, R61, 0x5410, R11 ;  /* 0x000054103d037816 */ /* 0x000fc4000000000b */
[C---:B------:R-:W-:Y:S02]  /*95e0*/  PRMT R8, R80.reuse, 0x5410, R2 ;  /* 0x0000541050087816 */ /* 0x040fe40000000002 */
[----:B------:R-:W-:Y:S01]  /*95f0*/  PRMT R10, R80, 0x5432, R0 ;  /* 0x00005432500a7816 */ /* 0x000fe20000000000 */
[----:B------:R-:W-:Y:S01]  /*9600*/  IMAD.U32 R13, R3, 0x10000, RZ ;  /* 0x00010000030d7824 */ /* 0x000fe200078e00ff */
[----:B------:R-:W-:Y:S02]  /*9610*/  SHF.L.U32 R12, R8, 0x10, RZ ;  /* 0x00000010080c7819 */ /* 0x000fe400000006ff */
[C---:B-1----:R-:W-:Y:S01]  /*9620*/  LOP3.LUT R0, R6.reuse, 0xffff0000, RZ, 0xc0, !PT ;  /* 0xffff000006007812 */ /* 0x042fe200078ec0ff */
[----:B------:R-:W-:-:S04]  /*9630*/  IMAD.U32 R2, R6, 0x10000, RZ ;  /* 0x0001000006027824 */ /* 0x000fc800078e00ff */
[CC--:B------:R-:W-:Y:S02]  /*9640*/  FMUL.FTZ R6, R0.reuse, R13.reuse ;  /* 0x0000000d00067220 */ /* 0x0c0fe40000410000 */
[-C--:B------:R-:W-:Y:S02]  /*9650*/  FMUL.FTZ R0, R0, R12.reuse ;  /* 0x0000000c00007220 */ /* 0x080fe40000410000 */
[C---:B------:R-:W-:Y:S01]  /*9660*/  FFMA.FTZ R11, R2.reuse, R12, -R6 ;  /* 0x0000000c020b7223 */ /* 0x040fe20000010806 */
[----:B------:R-:W-:Y:S01]  /*9670*/  LOP3.LUT R12, R3, 0xffff0000, RZ, 0xc0, !PT ;  /* 0xffff0000030c7812 */ /* 0x000fe200078ec0ff */
[----:B------:R-:W-:Y:S01]  /*9680*/  FFMA.FTZ R6, R2, R13, R0 ;  /* 0x0000000d02067223 */ /* 0x000fe20000010000 */
[C---:B------:R-:W-:Y:S01]  /*9690*/  LOP3.LUT R0, R7.reuse, 0xffff0000, RZ, 0xc0, !PT ;  /* 0xffff000007007812 */ /* 0x040fe200078ec0ff */
[----:B------:R-:W-:Y:S01]  /*96a0*/  IMAD.U32 R2, R7, 0x10000, RZ ;  /* 0x0001000007027824 */ /* 0x000fe200078e00ff */
[----:B------:R-:W-:Y:S02]  /*96b0*/  LOP3.LUT R7, R8, 0xffff0000, RZ, 0xc0, !PT ;  /* 0xffff000008077812 */ /* 0x000fe400078ec0ff */
[----:B------:R-:W-:Y:S01]  /*96c0*/  F2FP.BF16.PACK_AB R6, R6, R11 ;  /* 0x0000000b0606723e */ /* 0x000fe200000010ff */
[----:B------:R-:W-:-:S02]  /*96d0*/  FMUL.FTZ R3, R0, R12 ;  /* 0x0000000c00037220 */ /* 0x000fc40000410000 */
[-C--:B------:R-:W-:Y:S02]  /*96e0*/  FMUL.FTZ R0, R0, R7.reuse ;  /* 0x0000000700007220 */ /* 0x080fe40000410000 */
[C---:B------:R-:W-:Y:S02]  /*96f0*/  FFMA.FTZ R3, R2.reuse, R7, -R3 ;  /* 0x0000000702037223 */ /* 0x040fe40000010803 */
[----:B------:R-:W-:Y:S01]  /*9700*/  FFMA.FTZ R2, R2, R12, R0 ;  /* 0x0000000c02027223 */ /* 0x000fe20000010000 */
[----:B------:R-:W-:Y:S01]  /*9710*/  LOP3.LUT R0, R4, 0xffff0000, RZ, 0xc0, !PT ;  /* 0xffff000004007812 */ /* 0x000fe200078ec0ff */
[C---:B------:R-:W-:Y:S01]  /*9720*/  IMAD.U32 R11, R9.reuse, 0x10000, RZ ;  /* 0x00010000090b7824 */ /* 0x040fe200078e00ff */
[----:B------:R-:W-:Y:S02]  /*9730*/  LOP3.LUT R9, R9, 0xffff0000, RZ, 0xc0, !PT ;  /* 0xffff000009097812 */ /* 0x000fe400078ec0ff */
[----:B------:R-:W-:Y:S01]  /*9740*/  F2FP.BF16.PACK_AB R7, R2, R3 ;  /* 0x000000030207723e */ /* 0x000fe200000010ff */
[----:B------:R-:W-:Y:S01]  /*9750*/  FMUL.FTZ R3, R0, R11 ;  /* 0x0000000b00037220 */ /* 0x000fe20000410000 */
[----:B------:R-:W-:Y:S01]  /*9760*/  SHF.L.U32 R2, R4, 0x10, RZ ;  /* 0x0000001004027819 */ /* 0x000fe200000006ff */
[C---:B------:R-:W-:Y:S01]  /*9770*/  IMAD.U32 R4, R10.reuse, 0x10000, RZ ;  /* 0x000100000a047824 */ /* 0x040fe200078e00ff */
[----:B------:R-:W-:-:S03]  /*9780*/  LOP3.LUT R10, R10, 0xffff0000, RZ, 0xc0, !PT ;  /* 0xffff00000a0a7812 */ /* 0x000fc600078ec0ff */
[-C--:B------:R-:W-:Y:S02]  /*9790*/  FMUL.FTZ R0, R0, R4.reuse ;  /* 0x0000000400007220 */ /* 0x080fe40000410000 */
[C---:B------:R-:W-:Y:S02]  /*97a0*/  FFMA.FTZ R8, R2.reuse, R4, -R3 ;  /* 0x0000000402087223 */ /* 0x040fe40000010803 */
[----:B------:R-:W-:Y:S01]  /*97b0*/  FFMA.FTZ R4, R2, R11, R0 ;  /* 0x0000000b02047223 */ /* 0x000fe20000010000 */
[C---:B------:R-:W-:Y:S02]  /*97c0*/  LOP3.LUT R2, R5.reuse, 0xffff0000, RZ, 0xc0, !PT ;  /* 0xffff000005027812 */ /* 0x040fe400078ec0ff */
[----:B------:R-:W-:Y:S02]  /*97d0*/  SHF.L.U32 R0, R5, 0x10, RZ ;  /* 0x0000001005007819 */ /* 0x000fe400000006ff */
[----:B------:R-:W-:Y:S01]  /*97e0*/  F2FP.BF16.PACK_AB R4, R4, R8 ;  /* 0x000000080404723e */ /* 0x000fe200000010ff */
[----:B------:R-:W-:-:S02]  /*97f0*/  FMUL.FTZ R3, R2, R9 ;  /* 0x0000000902037220 */ /* 0x000fc40000410000 */
[-C--:B------:R-:W-:Y:S02]  /*9800*/  FMUL.FTZ R2, R2, R10.reuse ;  /* 0x0000000a02027220 */ /* 0x080fe40000410000 */
[C---:B------:R-:W-:Y:S02]  /*9810*/  FFMA.FTZ R3, R0.reuse, R10, -R3 ;  /* 0x0000000a00037223 */ /* 0x040fe40000010803 */
[----:B------:R-:W-:-:S05]  /*9820*/  FFMA.FTZ R0, R0, R9, R2 ;  /* 0x0000000900007223 */ /* 0x000fca0000010002 */
[----:B------:R-:W-:-:S05]  /*9830*/  F2FP.BF16.PACK_AB R5, R0, R3 ;  /* 0x000000030005723e */ /* 0x000fca00000010ff */
[----:B------:R1:W-:Y:S02]  /*9840*/  STS.128 [R194+0x10080], R4 ;  /* 0x01008004c2007388 */ /* 0x0003e40000000c00 */
.L_x_783:
[----:B------:R-:W-:Y:S05]  /*9850*/  BSYNC B0 ;  /* 0x0000000000007941 */ /* 0x000fea0003800000 */
.L_x_782:
[----:B------:R-:W-:Y:S01]  /*9860*/  ISETP.GE.AND P0, PT, R158, c[0x0][0x27c], PT ;  /* 0x00009f009e007a0c */ /* 0x000fe20003f06270 */
[----:B------:R-:W-:-:S12]  /*9870*/  BSSY B0, `(.L_x_784) ;  /* 0x0000030000007945 */ /* 0x000fd80003800000 */
[----:B------:R-:W-:Y:S05]  /*9880*/  @P0 BRA `(.L_x_785) ;  /* 0x000002e000000947 */ /* 0x000fea0003800000 */
[----:B-1----:R-:W1:Y:S01]  /*9890*/  LDS.128 R4, [R194+0x14080] ;  /* 0x01408000c2047984 */ /* 0x002e620000000c00 */
        /* <DEDUP_REMOVED lines=45> */
.L_x_785:
[----:B------:R-:W-:Y:S05]  /*9b70*/  BSYNC B0 ;  /* 0x0000000000007941 */ /* 0x000fea0003800000 */
.L_x_784:
        /* <DEDUP_REMOVED lines=49> */
.L_x_787:
[----:B------:R-:W-:Y:S05]  /*9e90*/  BSYNC B0 ;  /* 0x0000000000007941 */ /* 0x000fea0003800000 */
.L_x_786:
[----:B------:R-:W-:-:S13]  /*9ea0*/  ISETP.GE.AND P0, PT, R157, c[0x0][0x27c], PT ;  /* 0x00009f009d007a0c */ /* 0x000fda0003f06270 */
[----:B------:R-:W-:Y:S05]  /*9eb0*/  @P0 BRA `(.L_x_781) ;  /* 0x000002e000000947 */ /* 0x000fea0003800000 */
[----:B-1----:R-:W1:Y:S01]  /*9ec0*/  LDS.128 R4, [R194+0x1c080] ;  /* 0x01c08000c2047984 */ /* 0x002e620000000c00 */
[----:B------:R-:W-:Y:S02]  /*9ed0*/  SHF.R.U64 R0, R38, 0x10, R39 ;  /* 0x0000001026007819 */ /* 0x000fe40000001227 */
[--C-:B------:R-:W-:Y:S02]  /*9ee0*/  SHF.R.U32.HI R10, RZ, 0x10, R41.reuse ;  /* 0x00000010ff0a7819 */ /* 0x100fe40000011629 */
[----:B------:R-:W-:Y:S02]  /*9ef0*/  SHF.R.U64 R3, R40, 0x10, R41 ;  /* 0x0000001028037819 */ /* 0x000fe40000001229 */
[----:B------:R-:W-:Y:S02]  /*9f00*/  PRMT R9, R87, 0x5432, R0 ;  /* 0x0000543257097816 */ /* 0x000fe40000000000 */
[----:B------:R-:W-:Y:S02]  /*9f10*/  SHF.R.U32.HI R2, RZ, 0x10, R39 ;  /* 0x00000010ff027819 */ /* 0x000fe40000011627 */
[----:B------:R-:W-:-:S02]  /*9f20*/  PRMT R0, R85, 0x5432, R10 ;  /* 0x0000543255007816 */ /* 0x000fc4000000000a */
[----:B------:R-:W-:Y:S02]  /*9f30*/  PRMT R8, R86, 0x5410, R3 ;  /* 0x0000541056087816 */ /* 0x000fe40000000003 */
[----:B------:R-:W-:Y:S01]  /*9f40*/  PRMT R2, R87, 0x5410, R2 ;  /* 0x0000541057027816 */ /* 0x000fe20000000002 */
[----:B------:R-:W-:-:S04]  /*9f50*/  IMAD.U32 R13, R0, 0x10000, RZ ;  /* 0x00010000000d7824 */ /* 0x000fc800078e00ff */
[----:B------:R-:W-:Y:S01]  /*9f60*/  IMAD.U32 R11, R2, 0x10000, RZ ;  /* 0x00010000020b7824 */ /* 0x000fe200078e00ff */
[C---:B-1----:R-:W-:Y:S02]  /*9f70*/  LOP3.LUT R3, R6.reuse, 0xffff0000, RZ, 0xc0, !PT ;  /* 0xffff000006037812 */ /* 0x042fe400078ec0ff */
[----:B------:R-:W-:-:S03]  /*9f80*/  SHF.L.U32 R6, R6, 0x10, RZ ;  /* 0x0000001006067819 */ /* 0x000fc600000006ff */
[C---:B------:R-:W-:Y:S02]  /*9f90*/  FMUL.FTZ R10, R3.reuse, R13 ;  /* 0x0000000d030a7220 */ /* 0x040fe40000410000 */
[-C--:B------:R-:W-:Y:S02]  /*9fa0*/  FMUL.FTZ R3, R3, R11.reuse ;  /* 0x0000000b03037220 */ /* 0x080fe40000410000 */
[----:B------:R-:W-:Y:S01]  /*9fb0*/  FFMA.FTZ R12, R6, R11, -R10 ;  /* 0x0000000b060c7223 */ /* 0x000fe2000001080a */
[----:B------:R-:W-:Y:S01]  /*9fc0*/  LOP3.LUT R11, R2, 0xffff0000, RZ, 0xc0, !PT ;  /* 0xffff0000020b7812 */ /* 0x000fe200078ec0ff */
[----:B------:R-:W-:Y:S01]  /*9fd0*/  FFMA.FTZ R6, R6, R13, R3 ;  /* 0x0000000d06067223 */ /* 0x000fe20000010003 */
[----:B------:R-:W-:Y:S01]  /*9fe0*/  LOP3.LUT R10, R0, 0xffff0000, RZ, 0xc0, !PT ;  /* 0xffff0000000a7812 */ /* 0x000fe200078ec0ff */
[C---:B------:R-:W-:Y:S01]  /*9ff0*/  IMAD.U32 R0, R7.reuse, 0x10000, RZ ;  /* 0x0001000007007824 */ /* 0x040fe200078e00ff */
[----:B------:R-:W-:Y:S01]  /*a000*/  LOP3.LUT R2, R7, 0xffff0000, RZ, 0xc0, !PT ;  /* 0xffff000007027812 */ /* 0x000fe200078ec0ff */
[C---:B------:R-:W-:Y:S01]  /*a010*/  IMAD.U32 R13, R8.reuse, 0x10000, RZ ;  /* 0x00010000080d7824 */ /* 0x040fe200078e00ff */
[----:B------:R-:W-:-:S02]  /*a020*/  LOP3.LUT R8, R8, 0xffff0000, RZ, 0xc0, !PT ;  /* 0xffff000008087812 */ /* 0x000fc400078ec0ff */
[----:B------:R-:W-:Y:S01]  /*a030*/  F2FP.BF16.PACK_AB R6, R6, R12 ;  /* 0x0000000c0606723e */ /* 0x000fe200000010ff */
[CC--:B------:R-:W-:Y:S02]  /*a040*/  FMUL.FTZ R3, R2.reuse, R10.reuse ;  /* 0x0000000a02037220 */ /* 0x0c0fe40000410000 */
[-C--:B------:R-:W-:Y:S02]  /*a050*/  FMUL.FTZ R2, R2, R11.reuse ;  /* 0x0000000b02027220 */ /* 0x080fe40000410000 */
[C---:B------:R-:W-:Y:S02]  /*a060*/  FFMA.FTZ R11, R0.reuse, R11, -R3 ;  /* 0x0000000b000b7223 */ /* 0x040fe40000010803 */
[----:B------:R-:W-:Y:S01]  /*a070*/  FFMA.FTZ R7, R0, R10, R2 ;  /* 0x0000000a00077223 */ /* 0x000fe20000010002 */
[C---:B------:R-:W-:Y:S01]  /*a080*/  LOP3.LUT R0, R4.reuse, 0xffff0000, RZ, 0xc0, !PT ;  /* 0xffff000004007812 */ /* 0x040fe200078ec0ff */
[----:B------:R-:W-:Y:S01]  /*a090*/  IMAD.U32 R2, R4, 0x10000, RZ ;  /* 0x0001000004027824 */ /* 0x000fe200078e00ff */
[----:B------:R-:W-:-:S02]  /*a0a0*/  SHF.L.U32 R10, R9, 0x10, RZ ;  /* 0x00000010090a7819 */ /* 0x000fc400000006ff */
[----:B------:R-:W-:Y:S01]  /*a0b0*/  LOP3.LUT R9, R9, 0xffff0000, RZ, 0xc0, !PT ;  /* 0xffff000009097812 */ /* 0x000fe200078ec0ff */
[C---:B------:R-:W-:Y:S01]  /*a0c0*/  FMUL.FTZ R3, R0.reuse, R13 ;  /* 0x0000000d00037220 */ /* 0x040fe20000410000 */
[----:B------:R-:W-:Y:S01]  /*a0d0*/  F2FP.BF16.PACK_AB R7, R7, R11 ;  /* 0x0000000b0707723e */ /* 0x000fe200000010ff */
[-C--:B------:R-:W-:Y:S02]  /*a0e0*/  FMUL.FTZ R0, R0, R10.reuse ;  /* 0x0000000a00007220 */ /* 0x080fe40000410000 */
[C---:B------:R-:W-:Y:S02]  /*a0f0*/  FFMA.FTZ R10, R2.reuse, R10, -R3 ;  /* 0x0000000a020a7223 */ /* 0x040fe40000010803 */
[----:B------:R-:W-:Y:S01]  /*a100*/  FFMA.FTZ R4, R2, R13, R0 ;  /* 0x0000000d02047223 */ /* 0x000fe20000010000 */
[C---:B------:R-:W-:Y:S02]  /*a110*/  LOP3.LUT R2, R5.reuse, 0xffff0000, RZ, 0xc0, !PT ;  /* 0xffff000005027812 */ /* 0x040fe400078ec0ff */
[----:B------:R-:W-:-:S02]  /*a120*/  SHF.L.U32 R0, R5, 0x10, RZ ;  /* 0x0000001005007819 */ /* 0x000fc400000006ff */
[----:B------:R-:W-:Y:S01]  /*a130*/  F2FP.BF16.PACK_AB R4, R4, R10 ;  /* 0x0000000a0404723e */ /* 0x000fe200000010ff */
[CC--:B------:R-:W-:Y:S02]  /*a140*/  FMUL.FTZ R3, R2.reuse, R8.reuse ;  /* 0x0000000802037220 */ /* 0x0c0fe40000410000 */
[-C--:B------:R-:W-:Y:S02]  /*a150*/  FMUL.FTZ R2, R2, R9.reuse ;  /* 0x0000000902027220 */ /* 0x080fe40000410000 */
[C---:B------:R-:W-:Y:S02]  /*a160*/  FFMA.FTZ R3, R0.reuse, R9, -R3 ;  /* 0x0000000900037223 */ /* 0x040fe40000010803 */
[----:B------:R-:W-:-:S05]  /*a170*/  FFMA.FTZ R2, R0, R8, R2 ;  /* 0x0000000800027223 */ /* 0x000fca0000010002 */
[----:B------:R-:W-:-:S05]  /*a180*/  F2FP.BF16.PACK_AB R5, R2, R3 ;  /* 0x000000030205723e */ /* 0x000fca00000010ff */
[----:B------:R1:W-:Y:S02]  /*a190*/  STS.128 [R194+0x1c080], R4 ;  /* 0x01c08004c2007388 */ /* 0x0003e40000000c00 */
.L_x_781:
[----:B------:R-:W-:Y:S05]  /*a1a0*/  BSYNC B1 ;  /* 0x0000000000017941 */ /* 0x000fea0003800000 */
.L_x_780:
        /* <DEDUP_REMOVED lines=8> */
[----:B------:R-:W-:Y:S02]  /*a230*/  SHF.R.U32.HI R0, RZ, 0x10, R45 ;  /* 0x00000010ff007819 */ /* 0x000fe4000001162d */
[----:B------:R-:W-:Y:S02]  /*a240*/  SHF.R.U32.HI R2, RZ, 0x10, R43 ;  /* 0x00000010ff027819 */ /* 0x000fe4000001162b */
[----:B------:R-:W-:Y:S02]  /*a250*/  PRMT R0, R85, 0x5410, R0 ;  /* 0x0000541055007816 */ /* 0x000fe40000000000 */
[----:B------:R-:W-:Y:S02]  /*a260*/  PRMT R2, R86, 0x5432, R2 ;  /* 0x0000543256027816 */ /* 0x000fe40000000002 */
[C---:B------:R-:W-:Y:S01]  /*a270*/  LOP3.LUT R11, R0.reuse, 0xffff0000, RZ, 0xc0, !PT ;  /* 0xffff0000000b7812 */ /* 0x040fe200078ec0ff */
[----:B------:R-:W-:-:S02]  /*a280*/  IMAD.U32 R10, R0, 0x10000, RZ ;  /* 0x00010000000a7824 */ /* 0x000fc400078e00ff */
[----:B------:R-:W-:Y:S01]  /*a290*/  IMAD.U32 R9, R2, 0x10000, RZ ;  /* 0x0001000002097824 */ /* 0x000fe200078e00ff */
[C---:B-1----:R-:W-:Y:S01]  /*a2a0*/  LOP3.LUT R3, R6.reuse, 0xffff0000, RZ, 0xc0, !PT ;  /* 0xffff000006037812 */ /* 0x042fe200078ec0ff */
[----:B------:R-:W-:Y:S01]  /*a2b0*/  IMAD.U32 R0, R7, 0x10000, RZ ;  /* 0x0001000007007824 */ /* 0x000fe200078e00ff */
[----:B------:R-:W-:-:S03]  /*a2c0*/  SHF.L.U32 R6, R6, 0x10, RZ ;  /* 0x0000001006067819 */ /* 0x000fc600000006ff */
[CC--:B------:R-:W-:Y:S02]  /*a2d0*/  FMUL.FTZ R8, R3.reuse, R10.reuse ;  /* 0x0000000a03087220 */ /* 0x0c0fe40000410000 */
[-C--:B------:R-:W-:Y:S02]  /*a2e0*/  FMUL.FTZ R3, R3, R9.reuse ;  /* 0x0000000903037220 */ /* 0x080fe40000410000 */
[----:B------:R-:W-:Y:S01]  /*a2f0*/  FFMA.FTZ R12, R6, R9, -R8 ;  /* 0x00000009060c7223 */ /* 0x000fe20000010808 */
[----:B------:R-:W-:Y:S01]  /*a300*/  LOP3.LUT R9, R2, 0xffff0000, RZ, 0xc0, !PT ;  /* 0xffff000002097812 */ /* 0x000fe200078ec0ff */
[----:B------:R-:W-:Y:S01]  /*a310*/  FFMA.FTZ R10, R6, R10, R3 ;  /* 0x0000000a060a7223 */ /* 0x000fe20000010003 */
[----:B------:R-:W-:Y:S02]  /*a320*/  LOP3.LUT R2, R7, 0xffff0000, RZ, 0xc0, !PT ;  /* 0xffff000007027812 */ /* 0x000fe400078ec0ff */
[----:B------:R-:W-:Y:S02]  /*a330*/  SHF.R.U64 R8, R44, 0x10, R45 ;  /* 0x000000102c087819 */ /* 0x000fe4000000122d */
[----:B------:R-:W-:Y:S01]  /*a340*/  SHF.R.U64 R6, R42, 0x10, R43 ;  /* 0x000000102a067819 */ /* 0x000fe2000000122b */
[----:B------:R-:W-:-:S02]  /*a350*/  FMUL.FTZ R3, R2, R11 ;  /* 0x0000000b02037220 */ /* 0x000fc40000410000 */
[-C--:B------:R-:W-:Y:S02]  /*a360*/  FMUL.FTZ R2, R2, R9.reuse ;  /* 0x0000000902027220 */ /* 0x080fe40000410000 */
[----:B------:R-:W-:Y:S01]  /*a370*/  FFMA.FTZ R9, R0, R9, -R3 ;  /* 0x0000000900097223 */ /* 0x000fe20000010803 */
[----:B------:R-:W-:Y:S01]  /*a380*/  LOP3.LUT R3, R4, 0xffff0000, RZ, 0xc0, !PT ;  /* 0xffff000004037812 */ /* 0x000fe200078ec0ff */
[----:B------:R-:W-:Y:S01]  /*a390*/  FFMA.FTZ R7, R0, R11, R2 ;  /* 0x0000000b00077223 */ /* 0x000fe20000010002 */
[----:B------:R-:W-:Y:S01]  /*a3a0*/  PRMT R0, R88, 0x5410, R8 ;  /* 0x0000541058007816 */ /* 0x000fe20000000008 */
[----:B------:R-:W-:Y:S01]  /*a3b0*/  IMAD.U32 R4, R4, 0x10000, RZ ;  /* 0x0001000004047824 */ /* 0x000fe200078e00ff */
[----:B------:R-:W-:Y:S02]  /*a3c0*/  PRMT R2, R88, 0x5432, R6 ;  /* 0x0000543258027816 */ /* 0x000fe40000000006 */
[----:B------:R-:W-:Y:S01]  /*a3d0*/  F2FP.BF16.PACK_AB R7, R7, R9 ;  /* 0x000000090707723e */ /* 0x000fe200000010ff */
        /* <DEDUP_REMOVED lines=8> */
[C---:B------:R-:W-:Y:S02]  /*a460*/  LOP3.LUT R2, R5.reuse, 0xffff0000, RZ, 0xc0, !PT ;  /* 0xffff000005027812 */ /* 0x040fe400078ec0ff */
[----:B------:R-:W-:-:S02]  /*a470*/  SHF.L.U32 R0, R5, 0x10, RZ ;  /* 0x0000001005007819 */ /* 0x000fc400000006ff */
[----:B------:R-:W-:Y:S01]  /*a480*/  F2FP.BF16.PACK_AB R4, R4, R8 ;  /* 0x000000080404723e */ /* 0x000fe200000010ff */
[CC--:B------:R-:W-:Y:S02]  /*a490*/  FMUL.FTZ R3, R2.reuse, R6.reuse ;  /* 0x0000000602037220 */ /* 0x0c0fe40000410000 */
[-C--:B------:R-:W-:Y:S02]  /*a4a0*/  FMUL.FTZ R2, R2, R11.reuse ;  /* 0x0000000b02027220 */ /* 0x080fe40000410000 */
[C---:B------:R-:W-:Y:S02]  /*a4b0*/  FFMA.FTZ R3, R0.reuse, R11, -R3 ;  /* 0x0000000b00037223 */ /* 0x040fe40000010803 */
[----:B------:R-:W-:Y:S01]  /*a4c0*/  FFMA.FTZ R2, R0, R6, R2 ;  /* 0x0000000600027223 */ /* 0x000fe20000010002 */
[----:B------:R-:W-:-:S04]  /*a4d0*/  F2FP.BF16.PACK_AB R6, R10, R12 ;  /* 0x0000000c0a06723e */ /* 0x000fc800000010ff */
[----:B------:R-:W-:-:S05]  /*a4e0*/  F2FP.BF16.PACK_AB R5, R2, R3 ;  /* 0x000000030205723e */ /* 0x000fca00000010ff */
[----:B------:R1:W-:Y:S02]  /*a4f0*/  STS.128 [R194+0x11080], R4 ;  /* 0x01108004c2007388 */ /* 0x0003e40000000c00 */
.L_x_791:
[----:B------:R-:W-:Y:S05]  /*a500*/  BSYNC B0 ;  /* 0x0000000000007941 */ /* 0x000fea0003800000 */
.L_x_790:
[----:B------:R-:W-:Y:S01]  /*a510*/  ISETP.GE.AND P0, PT, R158, c[0x0][0x27c], PT ;  /* 0x00009f009e007a0c */ /* 0x000fe20003f06270 */
[----:B------:R-:W-:-:S12]  /*a520*/  BSSY B0, `(.L_x_792) ;  /* 0x0000030000007945 */ /* 0x000fd80003800000 */
[----:B------:R-:W-:Y:S05]  /*a530*/  @P0 BRA `(.L_x_793) ;  /* 0x000002e000000947 */ /* 0x000fea0003800000 */
[----:B-1----:R-:W1:Y:S01]  /*a540*/  LDS.128 R4, [R194+0x15080] ;  /* 0x01508000c2047984 */ /* 0x002e620000000c00 */
[----:B------:R-:W-:Y:S02]  /*a550*/  SHF.R.U32.HI R0, RZ, 0x10, R19 ;  /* 0x00000010ff007819 */ /* 0x000fe40000011613 */
[----:B------:R-:W-:Y:S02]  /*a560*/  SHF.R.U32.HI R2, RZ, 0x10, R17 ;  /* 0x00000010ff027819 */ /* 0x000fe40000011611 */
[C---:B------:R-:W-:Y:S02]  /*a570*/  PRMT R0, R89.reuse, 0x5410, R0 ;  /* 0x0000541059007816 */ /* 0x040fe40000000000 */
        /* <DEDUP_REMOVED lines=42> */
.L_x_793:
[----:B------:R-:W-:Y:S05]  /*a820*/  BSYNC B0 ;  /* 0x0000000000007941 */ /* 0x000fea0003800000 */
.L_x_792:
[----:B------:R-:W-:Y:S01]  /*a830*/  ISETP.GE.AND P0, PT, R156, c[0x0][0x27c], PT ;  /* 0x00009f009c007a0c */ /* 0x000fe20003f06270 */
[----:B------:R-:W-:-:S12]  /*a840*/  BSSY B0, `(.L_x_794) ;  /* 0x0000030000007945 */ /* 0x000fd80003800000 */
[----:B------:R-:W-:Y:S05]  /*a850*/  @P0 BRA `(.L_x_795) ;  /* 0x000002e000000947 */ /* 0x000fea0003800000 */
[----:B-1----:R-:W1:Y:S01]  /*a860*/  LDS.128 R4, [R194+0x19080] ;  /* 0x01908000c2047984 */ /* 0x002e620000000c00 */
[----:B------:R-:W-:Y:S02]  /*a870*/  SHF.R.U32.HI R8, RZ, 0x10, R47 ;  /* 0x00000010ff087819 */ /* 0x000fe4000001162f */
[--C-:B------:R-:W-:Y:S02]  /*a880*/  SHF.R.U32.HI R2, RZ, 0x10, R15.reuse ;  /* 0x00000010ff027819 */ /* 0x100fe4000001160f */
[----:B------:R-:W-:Y:S02]  /*a890*/  PRMT R8, R91, 0x5410, R8 ;  /* 0x000054105b087816 */ /* 0x000fe40000000008 */
[----:B------:R-:W-:Y:S02]  /*a8a0*/  PRMT R10, R92, 0x5410, R2 ;  /* 0x000054105c0a7816 */ /* 0x000fe40000000002 */
[----:B------:R-:W-:Y:S01]  /*a8b0*/  SHF.R.U64 R0, R14, 0x10, R15 ;  /* 0x000000100e007819 */ /* 0x000fe2000000120f */
[----:B------:R-:W-:Y:S01]  /*a8c0*/  IMAD.U32 R16, R8, 0x10000, RZ ;  /* 0x0001000008107824 */ /* 0x000fe200078e00ff */
[----:B------:R-:W-:-:S02]  /*a8d0*/  SHF.R.U64 R3, R46, 0x10, R47 ;  /* 0x000000102e037819 */ /* 0x000fc4000000122f */
[----:B------:R-:W-:Y:S02]  /*a8e0*/  SHF.L.U32 R15, R10, 0x10, RZ ;  /* 0x000000100a0f7819 */ /* 0x000fe400000006ff */
[----:B------:R-:W-:Y:S02]  /*a8f0*/  PRMT R11, R92, 0x5432, R0 ;  /* 0x000054325c0b7816 */ /* 0x000fe40000000000 */
[----:B------:R-:W-:Y:S02]  /*a900*/  PRMT R9, R91, 0x5432, R3 ;  /* 0x000054325b097816 */ /* 0x000fe40000000003 */
[----:B------:R-:W-:Y:S02]  /*a910*/  LOP3.LUT R17, R8, 0xffff0000, RZ, 0xc0, !PT ;  /* 0xffff000008117812 */ /* 0x000fe400078ec0ff */
[----:B------:R-:W-:Y:S02]  /*a920*/  LOP3.LUT R8, R10, 0xffff0000, RZ, 0xc0, !PT ;  /* 0xffff00000a087812 */ /* 0x000fe400078ec0ff */
[C---:B-1----:R-:W-:Y:S01]  /*a930*/  LOP3.LUT R13, R6.reuse, 0xffff0000, RZ, 0xc0, !PT ;  /* 0xffff0000060d7812 */ /* 0x042fe200078ec0ff */
[C---:B------:R-:W-:Y:S01]  /*a940*/  IMAD.U32 R12, R7.reuse, 0x10000, RZ ;  /* 0x00010000070c7824 */ /* 0x040fe200078e00ff */
[----:B------:R-:W-:Y:S01]  /*a950*/  LOP3.LUT R2, R7, 0xffff0000, RZ, 0xc0, !PT ;  /* 0xffff000007027812 */ /* 0x000fe200078ec0ff */
[----:B------:R-:W-:Y:S01]  /*a960*/  IMAD.U32 R14, R6, 0x10000, RZ ;  /* 0x00010000060e7824 */ /* 0x000fe200078e00ff */
[C---:B------:R-:W-:Y:S01]  /*a970*/  LOP3.LUT R0, R5.reuse, 0xffff0000, RZ, 0xc0, !PT ;  /* 0xffff000005007812 */ /* 0x040fe200078ec0ff */
[----:B------:R-:W-:Y:S01]  /*a980*/  IMAD.U32 R3, R5, 0x10000, RZ ;  /* 0x0001000005037824 */ /* 0x000fe200078e00ff */
[C---:B------:R-:W-:Y:S01]  /*a990*/  SHF.L.U32 R6, R4.reuse, 0x10, RZ ;  /* 0x0000001004067819 */ /* 0x040fe200000006ff */
[C---:B------:R-:W-:Y:S01]  /*a9a0*/  FMUL.FTZ R7, R13.reuse, R16 ;  /* 0x000000100d077220 */ /* 0x040fe20000410000 */
[----:B------:R-:W-:Y:S01]  /*a9b0*/  LOP3.LUT R4, R4, 0xffff0000, RZ, 0xc0, !PT ;  /* 0xffff000004047812 */ /* 0x000fe200078ec0ff */
[----:B------:R-:W-:-:S02]  /*a9c0*/  FMUL.FTZ R5, R13, R15 ;  /* 0x0000000f0d057220 */ /* 0x000fc40000410000 */
[----:B------:R-:W-:Y:S02]  /*a9d0*/  FFMA.FTZ R13, R14, R15, -R7 ;  /* 0x0000000f0e0d7223 */ /* 0x000fe40000010807 */
[----:B------:R-:W-:Y:S02]  /*a9e0*/  FMUL.FTZ R7, R2, R17 ;  /* 0x0000001102077220 */ /* 0x000fe40000410000 */
[----:B------:R-:W-:Y:S01]  /*a9f0*/  FFMA.FTZ R10, R14, R16, R5 ;  /* 0x000000100e0a7223 */ /* 0x000fe20000010005 */
[----:B------:R-:W-:Y:S01]  /*aa00*/  SHF.L.U32 R14, R11, 0x10, RZ ;  /* 0x000000100b0e7819 */ /* 0x000fe200000006ff */
[C---:B------:R-:W-:Y:S01]  /*aa10*/  IMAD.U32 R15, R9.reuse, 0x10000, RZ ;  /* 0x00010000090f7824 */ /* 0x040fe200078e00ff */
[----:B------:R-:W-:Y:S01]  /*aa20*/  LOP3.LUT R9, R9, 0xffff0000, RZ, 0xc0, !PT ;  /* 0xffff000009097812 */ /* 0x000fe200078ec0ff */
[-C--:B------:R-:W-:Y:S01]  /*aa30*/  FMUL.FTZ R2, R2, R8.reuse ;  /* 0x0000000802027220 */ /* 0x080fe20000410000 */
[----:B------:R-:W-:Y:S01]  /*aa40*/  LOP3.LUT R11, R11, 0xffff0000, RZ, 0xc0, !PT ;  /* 0xffff00000b0b7812 */ /* 0x000fe200078ec0ff */
[----:B------:R-:W-:-:S02]  /*aa50*/  FFMA.FTZ R8, R12, R8, -R7 ;  /* 0x000000080c087223 */ /* 0x000fc40000010807 */
[----:B------:R-:W-:Y:S02]  /*aa60*/  FFMA.FTZ R7, R12, R17, R2 ;  /* 0x000000110c077223 */ /* 0x000fe40000010002 */
[C---:B------:R-:W-:Y:S02]  /*aa70*/  FMUL.FTZ R5, R4.reuse, R15 ;  /* 0x0000000f04057220 */ /* 0x040fe40000410000 */
[----:B------:R-:W-:Y:S01]  /*aa80*/  FMUL.FTZ R4, R4, R14 ;  /* 0x0000000e04047220 */ /* 0x000fe20000410000 */
[----:B------:R-:W-:Y:S01]  /*aa90*/  F2FP.BF16.PACK_AB R7, R7, R8 ;  /* 0x000000080707723e */ /* 0x000fe200000010ff */
[C---:B------:R-:W-:Y:S02]  /*aaa0*/  FMUL.FTZ R2, R0.reuse, R9 ;  /* 0x0000000900027220 */ /* 0x040fe40000410000 */
[----:B------:R-:W-:Y:S02]  /*aab0*/  FMUL.FTZ R0, R0, R11 ;  /* 0x0000000b00007220 */ /* 0x000fe40000410000 */
[----:B------:R-:W-:-:S02]  /*aac0*/  FFMA.FTZ R5, R6, R14, -R5 ;  /* 0x0000000e06057223 */ /* 0x000fc40000010805 */
[----:B------:R-:W-:Y:S01]  /*aad0*/  FFMA.FTZ R4, R6, R15, R4 ;  /* 0x0000000f06047223 */ /* 0x000fe20000010004 */
[----:B------:R-:W-:Y:S01]  /*aae0*/  F2FP.BF16.PACK_AB R6, R10, R13 ;  /* 0x0000000d0a06723e */ /* 0x000fe200000010ff */
[C---:B------:R-:W-:Y:S02]  /*aaf0*/  FFMA.FTZ R2, R3.reuse, R11, -R2 ;  /* 0x0000000b03027223 */ /* 0x040fe40000010802 */
[----:B------:R-:W-:Y:S01]  /*ab00*/  FFMA.FTZ R0, R3, R9, R0 ;  /* 0x0000000903007223 */ /* 0x000fe20000010000 */
[----:B------:R-:W-:-:S04]  /*ab10*/  F2FP.BF16.PACK_AB R4, R4, R5 ;  /* 0x000000050404723e */ /* 0x000fc800000010ff */
[----:B------:R-:W-:-:S05]  /*ab20*/  F2FP.BF16.PACK_AB R5, R0, R2 ;  /* 0x000000020005723e */ /* 0x000fca00000010ff */
[----:B------:R1:W-:Y:S02]  /*ab30*/  STS.128 [R194+0x19080], R4 ;  /* 0x01908004c2007388 */ /* 0x0003e40000000c00 */
.L_x_795:
[----:B------:R-:W-:Y:S05]  /*ab40*/  BSYNC B0 ;  /* 0x0000000000007941 */ /* 0x000fea0003800000 */
.L_x_794:
[----:B------:R-:W-:-:S13]  /*ab50*/  ISETP.GE.AND P0, PT, R157, c[0x0][0x27c], PT ;  /* 0x00009f009d007a0c */ /* 0x000fda0003f06270 */
[----:B------:R-:W-:Y:S05]  /*ab60*/  @P0 BRA `(.L_x_789) ;  /* 0x000002e000000947 */ /* 0x000fea0003800000 */
[----:B-1----:R-:W1:Y:S01]  /*ab70*/  LDS.128 R4, [R194+0x1d080] ;  /* 0x01d08000c2047984 */ /* 0x002e620000000c00 */
[--C-:B------:R-:W-:Y:S02]  /*ab80*/  SHF.R.U64 R0, R54, 0x10, R55.reuse ;  /* 0x0000001036007819 */ /* 0x100fe40000001237 */
[----:B------:R-:W-:Y:S02]  /*ab90*/  SHF.R.U32.HI R2, RZ, 0x10, R55 ;  /* 0x00000010ff027819 */ /* 0x000fe40000011637 */
[----:B------:R-:W-:Y:S02]  /*aba0*/  SHF.R.U32.HI R9, RZ, 0x10, R49 ;  /* 0x00000010ff097819 */ /* 0x000fe40000011631 */
[C---:B------:R-:W-:Y:S02]  /*abb0*/  PRMT R11, R96.reuse, 0x5432, R0 ;  /* 0x00005432600b7816 */ /* 0x040fe40000000000 */
[----:B------:R-:W-:Y:S02]  /*abc0*/  PRMT R8, R96, 0x5410, R2 ;  /* 0x0000541060087816 */ /* 0x000fe40000000002 */
[----:B------:R-:W-:-:S02]  /*abd0*/  PRMT R0, R94, 0x5410, R9 ;  /* 0x000054105e007816 */ /* 0x000fc40000000009 */
[----:B------:R-:W-:Y:S01]  /*abe0*/  SHF.R.U64 R3, R48, 0x10, R49 ;  /* 0x0000001030037819 */ /* 0x000fe20000001231 */
[----:B------:R-:W-:Y:S01]  /*abf0*/  IMAD.U32 R14, R8, 0x10000, RZ ;  /* 0x00010000080e7824 */ /* 0x000fe200078e00ff */
[C---:B------:R-:W-:Y:S01]  /*ac00*/  LOP3.LUT R17, R0.reuse, 0xffff0000, RZ, 0xc0, !PT ;  /* 0xffff000000117812 */ /* 0x040fe200078ec0ff */
[----:B------:R-:W-:Y:S01]  /*ac10*/  IMAD.U32 R15, R0, 0x10000, RZ ;  /* 0x00010000000f7824 */ /* 0x000fe200078e00ff */
[----:B------:R-:W-:Y:S02]  /*ac20*/  PRMT R10, R94, 0x5432, R3 ;  /* 0x000054325e0a7816 */ /* 0x000fe40000000003 */
[----:B------:R-:W-:Y:S02]  /*ac30*/  LOP3.LUT R16, R8, 0xffff0000, RZ, 0xc0, !PT ;  /* 0xffff000008107812 */ /* 0x000fe400078ec0ff */
[C---:B-1----:R-:W-:Y:S01]  /*ac40*/  LOP3.LUT R9, R6.reuse, 0xffff0000, RZ, 0xc0, !PT ;  /* 0xffff000006097812 */ /* 0x042fe200078ec0ff */
[C---:B------:R-:W-:Y:S01]  /*ac50*/  IMAD.U32 R12, R7.reuse, 0x10000, RZ ;  /* 0x00010000070c7824 */ /* 0x040fe200078e00ff */
[----:B------:R-:W-:Y:S01]  /*ac60*/  LOP3.LUT R2, R7, 0xffff0000, RZ, 0xc0, !PT ;  /* 0xffff000007027812 */ /* 0x000fe200078ec0ff */
[----:B------:R-:W-:Y:S01]  /*ac70*/  IMAD.U32 R13, R6, 0x10000, RZ ;  /* 0x00010000060d7824 */ /* 0x000fe200078e00ff */
[C---:B------:R-:W-:Y:S01]  /*ac80*/  SHF.L.U32 R6, R4.reuse, 0x10, RZ ;  /* 0x0000001004067819 */ /* 0x040fe200000006ff */
[----:B------:R-:W-:Y:S01]  /*ac90*/  FMUL.FTZ R7, R9, R14 ;  /* 0x0000000e09077220 */ /* 0x000fe20000410000 */
[----:B------:R-:W-:Y:S01]  /*aca0*/  SHF.L.U32 R3, R5, 0x10, RZ ;  /* 0x0000001005037819 */ /* 0x000fe200000006ff */
[-C--:B------:R-:W-:Y:S01]  /*acb0*/  FMUL.FTZ R8, R9, R15.reuse ;  /* 0x0000000f09087220 */ /* 0x080fe20000410000 */
[----:B------:R-:W-:Y:S01]  /*acc0*/  LOP3.LUT R0, R5, 0xffff0000, RZ, 0xc0, !PT ;  /* 0xffff000005007812 */ /* 0x000fe200078ec0ff */
[----:B------:R-:W-:Y:S01]  /*acd0*/  FFMA.FTZ R9, R13, R15, R7 ;  /* 0x0000000f0d097223 */ /* 0x000fe20000010007 */
[----:B------:R-:W-:Y:S01]  /*ace0*/  LOP3.LUT R4, R4, 0xffff0000, RZ, 0xc0, !PT ;  /* 0xffff000004047812 */ /* 0x000fe200078ec0ff */
[----:B------:R-:W-:-:S02]  /*acf0*/  FMUL.FTZ R5, R2, R17 ;  /* 0x0000001102057220 */ /* 0x000fc40000410000 */
[----:B------:R-:W-:Y:S01]  /*ad00*/  FFMA.FTZ R14, R13, R14, -R8 ;  /* 0x0000000e0d0e7223 */ /* 0x000fe20000010808 */
[C---:B------:R-:W-:Y:S01]  /*ad10*/  SHF.L.U32 R13, R11.reuse, 0x10, RZ ;  /* 0x000000100b0d7819 */ /* 0x040fe200000006ff */
[C---:B------:R-:W-:Y:S01]  /*ad20*/  IMAD.U32 R15, R10.reuse, 0x10000, RZ ;  /* 0x000100000a0f7824 */ /* 0x040fe200078e00ff */
[----:B------:R-:W-:Y:S01]  /*ad30*/  LOP3.LUT R10, R10, 0xffff0000, RZ, 0xc0, !PT ;  /* 0xffff00000a0a7812 */ /* 0x000fe200078ec0ff */
[-C--:B------:R-:W-:Y:S01]  /*ad40*/  FMUL.FTZ R2, R2, R16.reuse ;  /* 0x0000001002027220 */ /* 0x080fe20000410000 */
[----:B------:R-:W-:Y:S01]  /*ad50*/  LOP3.LUT R11, R11, 0xffff0000, RZ, 0xc0, !PT ;  /* 0xffff00000b0b7812 */ /* 0x000fe200078ec0ff */
[C---:B------:R-:W-:Y:S02]  /*ad60*/  FFMA.FTZ R8, R12.reuse, R16, -R5 ;  /* 0x000000100c087223 */ /* 0x040fe40000010805 */
[----:B------:R-:W-:Y:S02]  /*ad70*/  FFMA.FTZ R7, R12, R17, R2 ;  /* 0x000000110c077223 */ /* 0x000fe40000010002 */
[----:B------:R-:W-:-:S02]  /*ad80*/  FMUL.FTZ R5, R4, R15 ;  /* 0x0000000f04057220 */ /* 0x000fc40000410000 */
[----:B------:R-:W-:Y:S01]  /*ad90*/  FMUL.FTZ R4, R4, R13 ;  /* 0x0000000d04047220 */ /* 0x000fe20000410000 */
[----:B------:R-:W-:Y:S01]  /*ada0*/  F2FP.BF16.PACK_AB R7, R7, R8 ;  /* 0x000000080707723e */ /* 0x000fe200000010ff */
[C---:B------:R-:W-:Y:S02]  /*adb0*/  FMUL.FTZ R2, R0.reuse, R10 ;  /* 0x0000000a00027220 */ /* 0x040fe40000410000 */
[----:B------:R-:W-:Y:S02]  /*adc0*/  FMUL.FTZ R0, R0, R11 ;  /* 0x0000000b00007220 */ /* 0x000fe40000410000 */
[C---:B------:R-:W-:Y:S02]  /*add0*/  FFMA.FTZ R5, R6.reuse, R13, -R5 ;  /* 0x0000000d06057223 */ /* 0x040fe40000010805 */
[----:B------:R-:W-:Y:S01]  /*ade0*/  FFMA.FTZ R4, R6, R15, R4 ;  /* 0x0000000f06047223 */ /* 0x000fe20000010004 */
[----:B------:R-:W-:Y:S01]  /*adf0*/  F2FP.BF16.PACK_AB R6, R9, R14 ;  /* 0x0000000e0906723e */ /* 0x000fe200000010ff */
[----:B------:R-:W-:-:S02]  /*ae00*/  FFMA.FTZ R2, R3, R11, -R2 ;  /* 0x0000000b03027223 */ /* 0x000fc40000010802 */
[----:B------:R-:W-:Y:S01]  /*ae10*/  FFMA.FTZ R0, R3, R10, R0 ;  /* 0x0000000a03007223 */ /* 0x000fe20000010000 */
[----:B------:R-:W-:-:S04]  /*ae20*/  F2FP.BF16.PACK_AB R4, R4, R5 ;  /* 0x000000050404723e */ /* 0x000fc800000010ff */
[----:B------:R-:W-:-:S05]  /*ae30*/  F2FP.BF16.PACK_AB R5, R0, R2 ;  /* 0x000000020005723e */ /* 0x000fca00000010ff */
[----:B------:R1:W-:Y:S02]  /*ae40*/  STS.128 [R194+0x1d080], R4 ;  /* 0x01d08004c2007388 */ /* 0x0003e40000000c00 */
.L_x_789:
[----:B------:R-:W-:Y:S05]  /*ae50*/  BSYNC B1 ;  /* 0x0000000000017941 */ /* 0x000fea0003800000 */
.L_x_788:
        /* <DEDUP_REMOVED lines=53> */
.L_x_799:
[----:B------:R-:W-:Y:S05]  /*b1b0*/  BSYNC B0 ;  /* 0x0000000000007941 */ /* 0x000fea0003800000 */
.L_x_798:
        /* <DEDUP_REMOVED lines=49> */
.L_x_801:
[----:B------:R-:W-:Y:S05]  /*b4d0*/  BSYNC B0 ;  /* 0x0000000000007941 */ /* 0x000fea0003800000 */
.L_x_800:
        /* <DEDUP_REMOVED lines=49> */
.L_x_803:
[----:B------:R-:W-:Y:S05]  /*b7f0*/  BSYNC B0 ;  /* 0x0000000000007941 */ /* 0x000fea0003800000 */
.L_x_802:
        /* <DEDUP_REMOVED lines=48> */
.L_x_797:
[----:B------:R-:W-:Y:S05]  /*bb00*/  BSYNC B1 ;  /* 0x0000000000017941 */ /* 0x000fea0003800000 */
.L_x_796:
[----:B------:R-:W-:-:S04]  /*bb10*/  IADD3 R0, R211, 0x60, RZ ;  /* 0x00000060d3007810 */ /* 0x000fc80007ffe0ff */
        /* <DEDUP_REMOVED lines=51> */
.L_x_806:
[----:B------:R-:W-:Y:S05]  /*be50*/  BSYNC B0 ;  /* 0x0000000000007941 */ /* 0x000fea0003800000 */
.L_x_805:
        /* <DEDUP_REMOVED lines=49> */
.L_x_808:
[----:B------:R-:W-:Y:S05]  /*c170*/  BSYNC B0 ;  /* 0x0000000000007941 */ /* 0x000fea0003800000 */
.L_x_807:
        /* <DEDUP_REMOVED lines=49> */
.L_x_810:
[----:B------:R-:W-:Y:S05]  /*c490*/  BSYNC B0 ;  /* 0x0000000000007941 */ /* 0x000fea0003800000 */
.L_x_809:
        /* <DEDUP_REMOVED lines=49> */
.L_x_771:
[----:B------:R-:W-:Y:S01]  /*c7b0*/  IMAD.MOV.U32 R3, RZ, RZ, c[0x0][0x2c4] ;  /* 0x0000b100ff037624 */ /* 0x000fe200078e00ff */
[----:B------:R-:W-:Y:S01]  /*c7c0*/  MOV R5, R6 ;  /* 0x0000000600057202 */ /* 0x000fe20000000f00 */
[----:B------:R-:W-:Y:S01]  /*c7d0*/  BSSY B0, `(.L_x_811) ;  /* 0x000003b000007945 */ /* 0x000fe20003800000 */
[----:B------:R-:W-:Y:S01]  /*c7e0*/  LOP3.LUT P1, RZ, R214, 0x2, RZ, 0xc0, !PT ;  /* 0x00000002d6ff7812 */ /* 0x000fe2000782c0ff */
[----:B------:R-:W-:Y:S01]  /*c7f0*/  CS2R R50, SRZ ;  /* 0x0000000000327805 */ /* 0x000fe2000001ff00 */
[----:B------:R-:W-:Y:S01]  /*c800*/  ISETP.NE.AND P0, PT, R3, 0x1, PT ;  /* 0x000000010300780c */ /* 0x000fe20003f05270 */
[----:B------:R-:W-:Y:S01]  /*c810*/  CS2R R26, SRZ ;  /* 0x00000000001a7805 */ /* 0x000fe2000001ff00 */
[----:B------:R-:W-:Y:S01]  /*c820*/  CS2R R24, SRZ ;  /* 0x0000000000187805 */ /* 0x000fe2000001ff00 */
[----:B------:R-:W-:Y:S01]  /*c830*/  CS2R R14, SRZ ;  /* 0x00000000000e7805 */ /* 0x000fe2000001ff00 */
[----:B----4-:R-:W-:Y:S01]  /*c840*/  CS2R R12, SRZ ;  /* 0x00000000000c7805 */ /* 0x010fe2000001ff00 */
[----:B------:R-:W-:Y:S01]  /*c850*/  CS2R R30, SRZ ;  /* 0x00000000001e7805 */ /* 0x000fe2000001ff00 */
[----:B------:R-:W-:Y:S01]  /*c860*/  CS2R R28, SRZ ;  /* 0x00000000001c7805 */ /* 0x000fe2000001ff00 */
[----:B------:R-:W-:Y:S01]  /*c870*/  CS2R R18, SRZ ;  /* 0x0000000000127805 */ /* 0x000fe2000001ff00 */
[----:B------:R-:W-:-:S05]  /*c880*/  CS2R R16, SRZ ;  /* 0x0000000000107805 */ /* 0x000fca000001ff00 */
[----:B------:R-:W-:-:S05]  /*c890*/  @P0 IMAD.HI.U32 R3, R0, c[0x0][0x2c8], RZ ;  /* 0x0000b20000030a27 */ /* 0x000fca00078e00ff */
[----:B------:R-:W-:-:S04]  /*c8a0*/  @P0 SHF.R.U32.HI R0, RZ, c[0x0][0x2cc], R3 ;  /* 0x0000b300ff000a19 */ /* 0x000fc80000011603 */
[----:B------:R-:W-:Y:S01]  /*c8b0*/  SHF.R.S32.HI R3, RZ, 0x1f, R0 ;  /* 0x0000001fff037819 */ /* 0x000fe20000011400 */
[----:B------:R-:W-:-:S04]  /*c8c0*/  IMAD.WIDE.U32 R4, R0, c[0x0][0x280], R4 ;  /* 0x0000a00000047a25 */ /* 0x000fc800078e0004 */
[----:B------:R-:W-:Y:S01]  /*c8d0*/  IMAD R8, R3, c[0x0][0x280], RZ ;  /* 0x0000a00003087a24 */ /* 0x000fe200078e02ff */
[----:B------:R-:W-:-:S03]  /*c8e0*/  LEA R23, P0, R4, c[0x0][0x270], 0x1 ;  /* 0x00009c0004177a11 */ /* 0x000fc600078008ff */
[----:B------:R-:W-:-:S04]  /*c8f0*/  IMAD R6, R0, c[0x0][0x284], R8 ;  /* 0x0000a10000067a24 */ /* 0x000fc800078e0208 */
[----:B------:R-:W-:-:S05]  /*c900*/  IMAD.IADD R6, R5, 0x1, R6 ;  /* 0x0000000105067824 */ /* 0x000fca00078e0206 */
[----:B------:R-:W-:Y:S01]  /*c910*/  LEA.HI.X R22, R4, c[0x0][0x274], R6, 0x1, P0 ;  /* 0x00009d0004167a11 */ /* 0x000fe200000f0c06 */
[----:B------:R-:W-:Y:S01]  /*c920*/  IMAD R4, R3, c[0x0][0x290], RZ ;  /* 0x0000a40003047a24 */ /* 0x000fe200078e02ff */
[----:B------:R-:W-:-:S03]  /*c930*/  MOV R3, R7 ;  /* 0x0000000700037202 */ /* 0x000fc60000000f00 */
[----:B------:R1:W2:Y:S02]  /*c940*/  SHFL.IDX PT, R5, R22, RZ, 0x181f ;  /* 0x00181fff16057589 */ /* 0x0002a400000e0000 */
[----:B------:R-:W-:-:S04]  /*c950*/  IMAD.WIDE.U32 R2, R0, c[0x0][0x290], R2 ;  /* 0x0000a40000027a25 */ /* 0x000fc800078e0002 */
[----:B------:R-:W-:Y:S01]  /*c960*/  IMAD R0, R0, c[0x0][0x294], R4 ;  /* 0x0000a50000007a24 */ /* 0x000fe200078e0204 */
[----:B------:R-:W-:-:S03]  /*c970*/  LEA R21, P0, R2, c[0x0][0x288], 0x1 ;  /* 0x0000a20002157a11 */ /* 0x000fc600078008ff */
[----:B------:R-:W-:Y:S02]  /*c980*/  IMAD.IADD R0, R3, 0x1, R0 ;  /* 0x0000000103007824 */ /* 0x000fe400078e0200 */
[----:B------:R1:W3:Y:S03]  /*c990*/  SHFL.IDX PT, R10, R21, RZ, 0x181f ;  /* 0x00181fff150a7589 */ /* 0x0002e600000e0000 */
[----:B------:R-:W-:Y:S02]  /*c9a0*/  LEA.HI.X R20, R2, c[0x0][0x28c], R0, 0x1, P0 ;  /* 0x0000a30002147a11 */ /* 0x000fe400000f0c00 */
[----:B------:R1:W4:Y:S04]  /*c9b0*/  SHFL.IDX PT, R2, R23, RZ, 0x181f ;  /* 0x00181fff17027589 */ /* 0x00032800000e0000 */
[----:B------:R1:W1:Y:S01]  /*c9c0*/  SHFL.IDX PT, R11, R20, RZ, 0x181f ;  /* 0x00181fff140b7589 */ /* 0x00026200000e0000 */
[----:B------:R-:W-:Y:S05]  /*c9d0*/  @P1 BRA `(.L_x_812) ;  /* 0x000001a000001947 */ /* 0x000fea0003800000 */
[----:B------:R-:W-:Y:S01]  /*c9e0*/  ISETP.GE.AND P1, PT, R132, c[0x0][0x27c], PT ;  /* 0x00009f0084007a0c */ /* 0x000fe20003f26270 */
[----:B------:R-:W-:Y:S01]  /*c9f0*/  CS2R R14, SRZ ;  /* 0x00000000000e7805 */ /* 0x000fe2000001ff00 */
[----:B------:R-:W-:Y:S01]  /*ca00*/  CS2R R12, SRZ ;  /* 0x00000000000c7805 */ /* 0x000fe2000001ff00 */
[----:B------:R-:W-:Y:S01]  /*ca10*/  CS2R R18, SRZ ;  /* 0x0000000000127805 */ /* 0x000fe2000001ff00 */
[----:B------:R-:W-:-:S09]  /*ca20*/  CS2R R16, SRZ ;  /* 0x0000000000107805 */ /* 0x000fd2000001ff00 */
[C---:B------:R-:W-:Y:S01]  /*ca30*/  @!P1 IMAD.SHL.U32 R0, R132.reuse, 0x2, RZ ;  /* 0x0000000284009824 */ /* 0x040fe200078e00ff */
[----:B------:R-:W-:-:S04]  /*ca40*/  @!P1 SHF.L.U64.HI R3, R132, 0x1, R133 ;  /* 0x0000000184039819 */ /* 0x000fc80000010285 */
[----:B----4-:R-:W-:-:S05]  /*ca50*/  @!P1 IADD3 R8, P0, R2, R0, RZ ;  /* 0x0000000002089210 */ /* 0x010fca0007f1e0ff */
[--C-:B--2---:R-:W-:Y:S01]  /*ca60*/  @!P1 IMAD.X R9, R5, 0x1, R3.reuse, P0 ;  /* 0x0000000105099824 */ /* 0x104fe200000e0603 */
[----:B---3--:R-:W-:Y:S01]  /*ca70*/  @!P1 IADD3 R6, P0, R10, R0, RZ ;  /* 0x000000000a069210 */ /* 0x008fe20007f1e0ff */
[----:B------:R-:W-:Y:S01]  /*ca80*/  CS2R R26, SRZ ;  /* 0x00000000001a7805 */ /* 0x000fe2000001ff00 */
[----:B------:R-:W-:Y:S01]  /*ca90*/  CS2R R24, SRZ ;  /* 0x0000000000187805 */ /* 0x000fe2000001ff00 */
[----:B------:R-:W-:Y:S01]  /*caa0*/  CS2R R30, SRZ ;  /* 0x00000000001e7805 */ /* 0x000fe2000001ff00 */
[----:B------:R-:W-:Y:S01]  /*cab0*/  CS2R R28, SRZ ;  /* 0x00000000001c7805 */ /* 0x000fe2000001ff00 */
[----:B-1----:R-:W-:Y:S01]  /*cac0*/  @!P1 IMAD.X R7, R11, 0x1, R3, P0 ;  /* 0x000000010b079824 */ /* 0x002fe200000e0603 */
[----:B------:R-:W-:Y:S01]  /*cad0*/  ISETP.GE.AND P0, PT, R137, c[0x0][0x27c], PT ;  /* 0x00009f0089007a0c */ /* 0x000fe20003f06270 */
[----:B------:R1:W5:Y:S04]  /*cae0*/  @!P1 LD.E.128 R12, [R8.64] ;  /* 0x00000008080c9980 */ /* 0x000368000c101d00 */
[----:B------:R1:W5:Y:S08]  /*caf0*/  @!P1 LD.E.128 R16, [R6.64] ;  /* 0x0000000806109980 */ /* 0x000370000c101d00 */
[C---:B------:R-:W-:Y:S01]  /*cb00*/  @!P0 IMAD.SHL.U32 R3, R201.reuse, 0x2, RZ ;  /* 0x00000002c9038824 */ /* 0x040fe200078e00ff */
[----:B------:R-:W-:-:S04]  /*cb10*/  @!P0 SHF.L.U64.HI R0, R201, 0x1, R205 ;  /* 0x00000001c9008819 */ /* 0x000fc800000102cd */
[----:B------:R-:W-:-:S05]  /*cb20*/  @!P0 IADD3 R4, P2, R2, R3, RZ ;  /* 0x0000000302048210 */ /* 0x000fca0007f5e0ff */
[----:B------:R-:W-:Y:S01]  /*cb30*/  @!P0 IMAD.X R5, R5, 0x1, R0, P2 ;  /* 0x0000000105058824 */ /* 0x000fe200010e0600 */
[----:B------:R-:W-:-:S04]  /*cb40*/  @!P0 IADD3 R2, P2, R10, R3, RZ ;  /* 0x000000030a028210 */ /* 0x000fc80007f5e0ff */
[----:B------:R1:W5:Y:S01]  /*cb50*/  @!P0 LD.E.128 R24, [R4.64] ;  /* 0x0000000804188980 */ /* 0x000362000c101d00 */
[----:B------:R-:W-:-:S05]  /*cb60*/  @!P0 IMAD.X R3, R11, 0x1, R0, P2 ;  /* 0x000000010b038824 */ /* 0x000fca00010e0600 */
[----:B------:R1:W5:Y:S03]  /*cb70*/  @!P0 LD.E.128 R28, [R2.64] ;  /* 0x00000008021c8980 */ /* 0x000366000c101d00 */
.L_x_812:
[----:B------:R-:W-:Y:S05]  /*cb80*/  BSYNC B0 ;  /* 0x0000000000007941 */ /* 0x000fea0003800000 */
.L_x_811:
[----:B-1--45:R-:W-:Y:S01]  /*cb90*/  IMAD.MOV.U32 R2, RZ, RZ, R26 ;  /* 0x000000ffff027224 */ /* 0x032fe200078e001a */
[----:B------:R-:W-:Y:S01]  /*cba0*/  MOV R3, R25 ;  /* 0x0000001900037202 */ /* 0x000fe20000000f00 */
[----:B------:R-:W-:Y:S01]  /*cbb0*/  IMAD.MOV.U32 R0, RZ, RZ, R27 ;  /* 0x000000ffff007224 */ /* 0x000fe200078e001b */
[----:B------:R-:W-:Y:S01]  /*cbc0*/  LOP3.LUT P0, RZ, R214, 0x4, RZ, 0xc0, !PT ;  /* 0x00000004d6ff7812 */ /* 0x000fe2000780c0ff */
[----:B------:R-:W-:Y:S01]  /*cbd0*/  IMAD.MOV.U32 R4, RZ, RZ, R24 ;  /* 0x000000ffff047224 */ /* 0x000fe200078e0018 */
[----:B------:R-:W-:Y:S01]  /*cbe0*/  MOV R6, R18 ;  /* 0x0000001200067202 */ /* 0x000fe20000000f00 */
[----:B--2---:R1:W2:Y:S01]  /*cbf0*/  SHFL.IDX PT, R5, R22, 0x1, 0x181f ;  /* 0x00381f0016057f89 */ /* 0x0042a200000e0000 */
[----:B------:R-:W-:Y:S01]  /*cc00*/  PRMT R89, R0, 0x5410, R2 ;  /* 0x0000541000597816 */ /* 0x000fe20000000002 */
[----:B------:R-:W-:Y:S01]  /*cc10*/  IMAD.MOV.U32 R2, RZ, RZ, R14 ;  /* 0x000000ffff027224 */ /* 0x000fe200078e000e */
[----:B------:R-:W-:Y:S01]  /*cc20*/  PRMT R88, R3, 0x5410, R4 ;  /* 0x0000541003587816 */ /* 0x000fe20000000004 */
[----:B------:R-:W-:Y:S01]  /*cc30*/  IMAD.MOV.U32 R0, RZ, RZ, R15 ;  /* 0x000000ffff007224 */ /* 0x000fe200078e000f */
[----:B------:R-:W-:Y:S01]  /*cc40*/  MOV R4, R12 ;  /* 0x0000000c00047202 */ /* 0x000fe20000000f00 */
[----:B------:R-:W-:Y:S01]  /*cc50*/  IMAD.MOV.U32 R3, RZ, RZ, R13 ;  /* 0x000000ffff037224 */ /* 0x000fe200078e000d */
[----:B------:R1:W4:Y:S01]  /*cc60*/  SHFL.IDX PT, R11, R20, 0x1, 0x181f ;  /* 0x00381f00140b7f89 */ /* 0x00032200000e0000 */
[----:B------:R-:W-:Y:S01]  /*cc70*/  BSSY B0, `(.L_x_813) ;  /* 0x0000032000007945 */ /* 0x000fe20003800000 */
[----:B------:R-:W-:Y:S01]  /*cc80*/  PRMT R34, R0, 0x5410, R2 ;  /* 0x0000541000227816 */ /* 0x000fe20000000002 */
[----:B------:R-:W-:Y:S01]  /*cc90*/  IMAD.MOV.U32 R2, RZ, RZ, R30 ;  /* 0x000000ffff027224 */ /* 0x000fe200078e001e */
[----:B------:R-:W-:Y:S01]  /*cca0*/  MOV R0, R31 ;  /* 0x0000001f00007202 */ /* 0x000fe20000000f00 */
[----:B---3--:R1:W3:Y:S01]  /*ccb0*/  SHFL.IDX PT, R10, R21, 0x1, 0x181f ;  /* 0x00381f00150a7f89 */ /* 0x0082e200000e0000 */
[----:B------:R-:W-:Y:S01]  /*ccc0*/  PRMT R33, R3, 0x5410, R4 ;  /* 0x0000541003217816 */ /* 0x000fe20000000004 */
[----:B------:R-:W-:Y:S01]  /*ccd0*/  IMAD.MOV.U32 R4, RZ, RZ, R19 ;  /* 0x000000ffff047224 */ /* 0x000fe200078e0013 */
[----:B------:R-:W-:Y:S01]  /*cce0*/  PRMT R90, R0, 0x5410, R2 ;  /* 0x00005410005a7816 */ /* 0x000fe20000000002 */
[----:B------:R-:W-:Y:S01]  /*ccf0*/  IMAD.MOV.U32 R2, RZ, RZ, R28 ;  /* 0x000000ffff027224 */ /* 0x000fe200078e001c */
[----:B------:R1:W1:Y:S01]  /*cd00*/  SHFL.IDX PT, R3, R23, 0x1, 0x181f ;  /* 0x00381f0017037f89 */ /* 0x00026200000e0000 */
[----:B------:R-:W-:Y:S01]  /*cd10*/  IMAD.MOV.U32 R0, RZ, RZ, R29 ;  /* 0x000000ffff007224 */ /* 0x000fe200078e001d */
[----:B------:R-:W-:Y:S01]  /*cd20*/  PRMT R61, R4, 0x5410, R6 ;  /* 0x00005410043d7816 */ /* 0x000fe20000000006 */
[----:B------:R-:W-:Y:S01]  /*cd30*/  CS2R R48, SRZ ;  /* 0x0000000000307805 */ /* 0x000fe2000001ff00 */
[----:B------:R-:W-:Y:S01]  /*cd40*/  CS2R R38, SRZ ;  /* 0x0000000000267805 */ /* 0x000fe2000001ff00 */
[----:B------:R-:W-:Y:S01]  /*cd50*/  CS2R R36, SRZ ;  /* 0x0000000000247805 */ /* 0x000fe2000001ff00 */
[----:B------:R-:W-:Y:S01]  /*cd60*/  PRMT R63, R0, 0x5410, R2 ;  /* 0x00005410003f7816 */ /* 0x000fe20000000002 */
[----:B------:R-:W-:Y:S01]  /*cd70*/  IMAD.MOV.U32 R2, RZ, RZ, R16 ;  /* 0x000000ffff027224 */ /* 0x000fe200078e0010 */
[----:B------:R-:W-:Y:S01]  /*cd80*/  MOV R0, R17 ;  /* 0x0000001100007202 */ /* 0x000fe20000000f00 */
[----:B------:R-:W-:Y:S01]  /*cd90*/  CS2R R46, SRZ ;  /* 0x00000000002e7805 */ /* 0x000fe2000001ff00 */
[----:B------:R-:W-:Y:S01]  /*cda0*/  CS2R R44, SRZ ;  /* 0x00000000002c7805 */ /* 0x000fe2000001ff00 */
[----:B------:R-:W-:Y:S01]  /*cdb0*/  CS2R R42, SRZ ;  /* 0x00000000002a7805 */ /* 0x000fe2000001ff00 */
[----:B------:R-:W-:Y:S01]  /*cdc0*/  PRMT R32, R0, 0x5410, R2 ;  /* 0x0000541000207816 */ /* 0x000fe20000000002 */
[----:B------:R-:W-:Y:S01]  /*cdd0*/  CS2R R40, SRZ ;  /* 0x0000000000287805 */ /* 0x000fe2000001ff00 */
[----:B------:R-:W-:Y:S05]  /*cde0*/  @P0 BRA `(.L_x_814) ;  /* 0x000001a000000947 */ /* 0x000fea0003800000 */
[----:B--2-4-:R-:W-:Y:S01]  /*cdf0*/  ISETP.GE.AND P1, PT, R132, c[0x0][0x27c], PT ;  /* 0x00009f0084007a0c */ /* 0x014fe20003f26270 */
[----:B------:R-:W-:Y:S01]  /*ce00*/  CS2R R38, SRZ ;  /* 0x0000000000267805 */ /* 0x000fe2000001ff00 */
[----:B------:R-:W-:Y:S01]  /*ce10*/  CS2R R36, SRZ ;  /* 0x0000000000247805 */ /* 0x000fe2000001ff00 */
[----:B------:R-:W-:Y:S01]  /*ce20*/  CS2R R42, SRZ ;  /* 0x00000000002a7805 */ /* 0x000fe2000001ff00 */
[----:B------:R-:W-:-:S09]  /*ce30*/  CS2R R40, SRZ ;  /* 0x0000000000287805 */ /* 0x000fd2000001ff00 */
[C---:B------:R-:W-:Y:S01]  /*ce40*/  @!P1 IMAD.SHL.U32 R0, R132.reuse, 0x2, RZ ;  /* 0x0000000284009824 */ /* 0x040fe200078e00ff */
[----:B------:R-:W-:-:S04]  /*ce50*/  @!P1 SHF.L.U64.HI R2, R132, 0x1, R133 ;  /* 0x0000000184029819 */ /* 0x000fc80000010285 */
[----:B-1----:R-:W-:-:S05]  /*ce60*/  @!P1 IADD3 R8, P0, R3, R0, RZ ;  /* 0x0000000003089210 */ /* 0x002fca0007f1e0ff */
[--C-:B------:R-:W-:Y:S01]  /*ce70*/  @!P1 IMAD.X R9, R5, 0x1, R2.reuse, P0 ;  /* 0x0000000105099824 */ /* 0x100fe200000e0602 */
[----:B---3--:R-:W-:Y:S01]  /*ce80*/  @!P1 IADD3 R6, P0, R10, R0, RZ ;  /* 0x000000000a069210 */ /* 0x008fe20007f1e0ff */
[----:B------:R-:W-:Y:S01]  /*ce90*/  CS2R R50, SRZ ;  /* 0x0000000000327805 */ /* 0x000fe2000001ff00 */
[----:B------:R-:W-:Y:S01]  /*cea0*/  CS2R R48, SRZ ;  /* 0x0000000000307805 */ /* 0x000fe2000001ff00 */
[----:B------:R-:W-:Y:S01]  /*ceb0*/  CS2R R46, SRZ ;  /* 0x00000000002e7805 */ /* 0x000fe2000001ff00 */
[----:B------:R-:W-:Y:S01]  /*cec0*/  CS2R R44, SRZ ;  /* 0x00000000002c7805 */ /* 0x000fe2000001ff00 */
[----:B------:R-:W-:Y:S01]  /*ced0*/  @!P1 IMAD.X R7, R11, 0x1, R2, P0 ;  /* 0x000000010b079824 */ /* 0x000fe200000e0602 */
        /* <DEDUP_REMOVED lines=11> */
.L_x_814:
[----:B--2-4-:R-:W-:Y:S05]  /*cf90*/  BSYNC B0 ;  /* 0x0000000000007941 */ /* 0x014fea0003800000 */
.L_x_813:
[----:B-1---5:R-:W-:Y:S01]  /*cfa0*/  IMAD.MOV.U32 R2, RZ, RZ, R48 ;  /* 0x000000ffff027224 */ /* 0x022fe200078e0030 */
[----:B------:R-:W-:Y:S01]  /*cfb0*/  LOP3.LUT P0, RZ, R214, 0x8, RZ, 0xc0, !PT ;  /* 0x00000008d6ff7812 */ /* 0x000fe2000780c0ff */
[----:B------:R-:W-:Y:S01]  /*cfc0*/  IMAD.MOV.U32 R0, RZ, RZ, R49 ;  /* 0x000000ffff007224 */ /* 0x000fe200078e0031 */
[----:B------:R1:W2:Y:S01]  /*cfd0*/  SHFL.IDX PT, R8, R22, 0x2, 0x181f ;  /* 0x00581f0016087f89 */ /* 0x0002a200000e0000 */
        /* <DEDUP_REMOVED lines=13> */
[----:B------:R1:W4:Y:S01]  /*d0b0*/  SHFL.IDX PT, R6, R23, 0x2, 0x181f ;  /* 0x00581f0017067f89 */ /* 0x00032200000e0000 */
[----:B------:R-:W-:Y:S01]  /*d0c0*/  IMAD.MOV.U32 R0, RZ, RZ, R45 ;  /* 0x000000ffff007224 */ /* 0x000fe200078e002d */
[----:B------:R-:W-:Y:S01]  /*d0d0*/  PRMT R93, R3, 0x5410, R4 ;  /* 0x00005410035d7816 */ /* 0x000fe20000000004 */
[----:B------:R-:W-:Y:S01]  /*d0e0*/  IMAD.MOV.U32 R3, RZ, RZ, R47 ;  /* 0x000000ffff037224 */ /* 0x000fe200078e002f */
[----:B------:R-:W-:Y:S01]  /*d0f0*/  MOV R4, R46 ;  /* 0x0000002e00047202 */ /* 0x000fe20000000f00 */
[----:B------:R1:W3:Y:S01]  /*d100*/  SHFL.IDX PT, R9, R20, 0x2, 0x181f ;  /* 0x00581f0014097f89 */ /* 0x0002e200000e0000 */
[----:B------:R-:W-:Y:S01]  /*d110*/  PRMT R95, R2, 0x7610, R95 ;  /* 0x00007610025f7816 */ /* 0x000fe2000000005f */
[----:B------:R-:W-:Y:S01]  /*d120*/  IMAD.MOV.U32 R2, RZ, RZ, R40 ;  /* 0x000000ffff027224 */ /* 0x000fe200078e0028 */
[----:B------:R-:W-:Y:S01]  /*d130*/  PRMT R98, R4, 0x7610, R98 ;  /* 0x0000761004627816 */ /* 0x000fe20000000062 */
[----:B------:R-:W-:Y:S01]  /*d140*/  IMAD.MOV.U32 R4, RZ, RZ, R42 ;  /* 0x000000ffff047224 */ /* 0x000fe200078e002a */
[----:B------:R-:W-:Y:S01]  /*d150*/  PRMT R96, R0, 0x7610, R96 ;  /* 0x0000761000607816 */ /* 0x000fe20000000060 */
[----:B------:R-:W-:Y:S01]  /*d160*/  IMAD.MOV.U32 R0, RZ, RZ, R41 ;  /* 0x000000ffff007224 */ /* 0x000fe200078e0029 */
[----:B------:R-:W-:Y:S01]  /*d170*/  PRMT R97, R3, 0x7610, R97 ;  /* 0x0000761003617816 */ /* 0x000fe20000000061 */
[----:B------:R1:W1:Y:S01]  /*d180*/  SHFL.IDX PT, R7, R21, 0x2, 0x181f ;  /* 0x00581f0015077f89 */ /* 0x00026200000e0000 */
[----:B------:R-:W-:Y:S01]  /*d190*/  MOV R3, R43 ;  /* 0x0000002b00037202 */ /* 0x000fe20000000f00 */
[----:B------:R-:W-:Y:S01]  /*d1a0*/  BSSY B0, `(.L_x_815) ;  /* 0x0000028000007945 */ /* 0x000fe20003800000 */
[----:B------:R-:W-:Y:S01]  /*d1b0*/  PRMT R91, R2, 0x7610, R91 ;  /* 0x00007610025b7816 */ /* 0x000fe2000000005b */
[----:B------:R-:W-:Y:S01]  /*d1c0*/  CS2R R86, SRZ ;  /* 0x0000000000567805 */ /* 0x000fe2000001ff00 */
[----:B------:R-:W-:Y:S01]  /*d1d0*/  PRMT R94, R3, 0x5410, R4 ;  /* 0x00005410035e7816 */ /* 0x000fe20000000004 */
[----:B------:R-:W-:Y:S01]  /*d1e0*/  CS2R R66, SRZ ;  /* 0x0000000000427805 */ /* 0x000fe2000001ff00 */
[----:B------:R-:W-:Y:S01]  /*d1f0*/  PRMT R92, R0, 0x7610, R92 ;  /* 0x00007610005c7816 */ /* 0x000fe2000000005c */
        /* <DEDUP_REMOVED lines=15> */
[----:B------:R-:W-:-:S05]  /*d2f0*/  @!P1 IADD3 R4, P0, R6, R2, RZ ;  /* 0x0000000206049210 */ /* 0x000fca0007f1e0ff */
[----:B------:R-:W-:Y:S01]  /*d300*/  @!P1 IMAD.X R5, R8, 0x1, R0, P0 ;  /* 0x0000000108059824 */ /* 0x000fe200000e0600 */
[----:B-1----:R-:W-:-:S04]  /*d310*/  @!P1 IADD3 R2, P0, R7, R2, RZ ;  /* 0x0000000207029210 */ /* 0x002fc80007f1e0ff */
[----:B------:R1:W5:Y:S01]  /*d320*/  @!P1 LD.E.128 R52, [R4.64] ;  /* 0x0000000804349980 */ /* 0x000362000c101d00 */
[----:B---3--:R-:W-:Y:S01]  /*d330*/  @!P1 IMAD.X R3, R9, 0x1, R0, P0 ;  /* 0x0000000109039824 */ /* 0x008fe200000e0600 */
[----:B------:R-:W-:-:S04]  /*d340*/  ISETP.GE.AND P0, PT, R137, c[0x0][0x27c], PT ;  /* 0x00009f0089007a0c */ /* 0x000fc80003f06270 */
[----:B------:R2:W5:Y:S09]  /*d350*/  @!P1 LD.E.128 R56, [R2.64] ;  /* 0x0000000802389980 */ /* 0x000572000c101d00 */
[----:B------:R-:W-:-:S05]  /*d360*/  @!P0 IMAD.SHL.U32 R0, R201, 0x2, RZ ;  /* 0x00000002c9008824 */ /* 0x000fca00078e00ff */
[----:B-1----:R-:W-:Y:S02]  /*d370*/  @!P0 IADD3 R4, P1, R6, R0, RZ ;  /* 0x0000000006048210 */ /* 0x002fe40007f3e0ff */
[----:B--2---:R-:W-:-:S05]  /*d380*/  @!P0 SHF.L.U64.HI R3, R201, 0x1, R205 ;  /* 0x00000001c9038819 */ /* 0x004fca00000102cd */
[--C-:B------:R-:W-:Y:S01]  /*d390*/  @!P0 IMAD.X R5, R8, 0x1, R3.reuse, P1 ;  /* 0x0000000108058824 */ /* 0x100fe200008e0603 */
[----:B------:R-:W-:Y:S01]  /*d3a0*/  @!P0 IADD3 R2, P1, R7, R0, RZ ;  /* 0x0000000007028210 */ /* 0x000fe20007f3e0ff */
[----:B------:R-:W-:Y:S01]  /*d3b0*/  CS2R R66, SRZ ;  /* 0x0000000000427805 */ /* 0x000fe2000001ff00 */
[----:B------:R-:W-:Y:S01]  /*d3c0*/  CS2R R64, SRZ ;  /* 0x0000000000407805 */ /* 0x000fe2000001ff00 */
[----:B------:R-:W-:Y:S01]  /*d3d0*/  CS2R R70, SRZ ;  /* 0x0000000000467805 */ /* 0x000fe2000001ff00 */
[----:B------:R-:W-:Y:S01]  /*d3e0*/  CS2R R68, SRZ ;  /* 0x0000000000447805 */ /* 0x000fe2000001ff00 */
[----:B------:R-:W-:-:S03]  /*d3f0*/  @!P0 IMAD.X R3, R9, 0x1, R3, P1 ;  /* 0x0000000109038824 */ /* 0x000fc600008e0603 */
[----:B------:R1:W5:Y:S04]  /*d400*/  @!P0 LD.E.128 R64, [R4.64] ;  /* 0x0000000804408980 */ /* 0x000368000c101d00 */
[----:B------:R1:W5:Y:S02]  /*d410*/  @!P0 LD.E.128 R68, [R2.64] ;  /* 0x0000000802448980 */ /* 0x000364000c101d00 */
.L_x_816:
[----:B--2-4-:R-:W-:Y:S05]  /*d420*/  BSYNC B0 ;  /* 0x0000000000007941 */ /* 0x014fea0003800000 */
.L_x_815:
[----:B-1---5:R-:W-:Y:S01]  /*d430*/  IMAD.MOV.U32 R2, RZ, RZ, R66 ;  /* 0x000000ffff027224 */ /* 0x022fe200078e0042 */
[----:B------:R1:W2:Y:S01]  /*d440*/  SHFL.IDX PT, R8, R22, 0x3, 0x181f ;  /* 0x00781f0016087f89 */ /* 0x0002a200000e0000 */
[----:B------:R-:W-:Y:S01]  /*d450*/  IMAD.MOV.U32 R0, RZ, RZ, R67 ;  /* 0x000000ffff007224 */ /* 0x000fe200078e0043 */
[----:B------:R-:W-:Y:S01]  /*d460*/  BSSY B0, `(.L_x_817) ;  /* 0x000003c000007945 */ /* 0x000fe20003800000 */
[----:B------:R-:W-:Y:S01]  /*d470*/  CS2R R84, SRZ ;  /* 0x0000000000547805 */ /* 0x000fe2000001ff00 */
[----:B------:R1:W4:Y:S01]  /*d480*/  SHFL.IDX PT, R5, R23, 0x3, 0x181f ;  /* 0x00781f0017057f89 */ /* 0x00032200000e0000 */
        /* <DEDUP_REMOVED lines=10> */
[----:B------:R-:W-:Y:S01]  /*d530*/  IMAD.MOV.U32 R0, RZ, RZ, R55 ;  /* 0x000000ffff007224 */ /* 0x000fe200078e0037 */
[----:B------:R-:W-:Y:S01]  /*d540*/  CS2R R80, SRZ ;  /* 0x0000000000507805 */ /* 0x000fe2000001ff00 */
[----:B------:R-:W-:Y:S01]  /*d550*/  CS2R R78, SRZ ;  /* 0x00000000004e7805 */ /* 0x000fe2000001ff00 */
[----:B------:R-:W-:-:S02]  /*d560*/  CS2R R76, SRZ ;  /* 0x00000000004c7805 */ /* 0x000fc4000001ff00 */
[----:B------:R-:W-:Y:S01]  /*d570*/  PRMT R102, R0, 0x5410, R2 ;  /* 0x0000541000667816 */ /* 0x000fe20000000002 */
[----:B------:R-:W-:Y:S01]  /*d580*/  IMAD.MOV.U32 R0, RZ, RZ, R53 ;  /* 0x000000ffff007224 */ /* 0x000fe200078e0035 */
[----:B------:R-:W-:-:S04]  /*d590*/  MOV R2, R52 ;  /* 0x0000003400027202 */ /* 0x000fc80000000f00 */
[----:B------:R-:W-:Y:S01]  /*d5a0*/  PRMT R101, R0, 0x5410, R2 ;  /* 0x0000541000657816 */ /* 0x000fe20000000002 */
[----:B------:R-:W-:Y:S01]  /*d5b0*/  IMAD.MOV.U32 R2, RZ, RZ, R70 ;  /* 0x000000ffff027224 */ /* 0x000fe200078e0046 */
[----:B------:R-:W-:-:S04]  /*d5c0*/  MOV R0, R71 ;  /* 0x0000004700007202 */ /* 0x000fc80000000f00 */
[----:B------:R-:W-:Y:S01]  /*d5d0*/  PRMT R104, R0, 0x5410, R2 ;  /* 0x0000541000687816 */ /* 0x000fe20000000002 */
[----:B------:R-:W-:Y:S02]  /*d5e0*/  IMAD.MOV.U32 R2, RZ, RZ, R68 ;  /* 0x000000ffff027224 */ /* 0x000fe400078e0044 */
        /* <DEDUP_REMOVED lines=8> */
[----:B------:R-:W-:Y:S05]  /*d670*/  @P6 BRA `(.L_x_818) ;  /* 0x000001a000006947 */ /* 0x000fea0003800000 */
[----:B-1234-:R-:W-:Y:S01]  /*d680*/  ISETP.GE.AND P1, PT, R132, c[0x0][0x27c], PT ;  /* 0x00009f0084007a0c */ /* 0x01efe20003f26270 */
[----:B------:R-:W-:Y:S01]  /*d690*/  CS2R R74, SRZ ;  /* 0x00000000004a7805 */ /* 0x000fe2000001ff00 */
[----:B------:R-:W-:-:S11]  /*d6a0*/  CS2R R72, SRZ ;  /* 0x0000000000487805 */ /* 0x000fd6000001ff00 */
[C---:B------:R-:W-:Y:S01]  /*d6b0*/  @!P1 IMAD.SHL.U32 R0, R132.reuse, 0x2, RZ ;  /* 0x0000000284009824 */ /* 0x040fe200078e00ff */
[----:B------:R-:W-:-:S04]  /*d6c0*/  @!P1 SHF.L.U64.HI R4, R132, 0x1, R133 ;  /* 0x0000000184049819 */ /* 0x000fc80000010285 */
[----:B------:R-:W-:-:S05]  /*d6d0*/  @!P1 IADD3 R2, P0, R5, R0, RZ ;  /* 0x0000000005029210 */ /* 0x000fca0007f1e0ff */
[----:B------:R-:W-:Y:S01]  /*d6e0*/  @!P1 IMAD.X R3, R8, 0x1, R4, P0 ;  /* 0x0000000108039824 */ /* 0x000fe200000e0604 */
[----:B------:R-:W-:-:S04]  /*d6f0*/  ISETP.GE.AND P0, PT, R137, c[0x0][0x27c], PT ;  /* 0x00009f0089007a0c */ /* 0x000fc80003f06270 */
[----:B------:R1:W5:Y:S01]  /*d700*/  @!P1 LD.E.128 R72, [R2.64] ;  /* 0x0000000802489980 */ /* 0x000362000c101d00 */
[----:B------:R-:W-:Y:S01]  /*d710*/  CS2R R78, SRZ ;  /* 0x00000000004e7805 */ /* 0x000fe2000001ff00 */
[----:B------:R-:W-:Y:S01]  /*d720*/  CS2R R76, SRZ ;  /* 0x00000000004c7805 */ /* 0x000fe2000001ff00 */
[----:B------:R-:W-:Y:S01]  /*d730*/  CS2R R86, SRZ ;  /* 0x0000000000567805 */ /* 0x000fe2000001ff00 */
[----:B------:R-:W-:Y:S01]  /*d740*/  CS2R R84, SRZ ;  /* 0x0000000000547805 */ /* 0x000fe2000001ff00 */
[----:B-1----:R-:W-:-:S05]  /*d750*/  @!P1 IADD3 R2, P2, R6, R0, RZ ;  /* 0x0000000006029210 */ /* 0x002fca0007f5e0ff */
[----:B------:R-:W-:-:S05]  /*d760*/  @!P1 IMAD.X R3, R7, 0x1, R4, P2 ;  /* 0x0000000107039824 */ /* 0x000fca00010e0604 */
[----:B------:R1:W5:Y:S01]  /*d770*/  @!P1 LD.E.128 R76, [R2.64] ;  /* 0x00000008024c9980 */ /* 0x000362000c101d00 */
[C---:B------:R-:W-:Y:S01]  /*d780*/  @!P0 SHF.L.U64.HI R0, R201.reuse, 0x1, R205 ;  /* 0x00000001c9008819 */ /* 0x040fe200000102cd */
[----:B------:R-:W-:Y:S01]  /*d790*/  CS2R R82, SRZ ;  /* 0x0000000000527805 */ /* 0x000fe2000001ff00 */
[----:B------:R-:W-:Y:S01]  /*d7a0*/  CS2R R80, SRZ ;  /* 0x0000000000507805 */ /* 0x000fe2000001ff00 */
[----:B-1----:R-:W-:-:S05]  /*d7b0*/  @!P0 IMAD.SHL.U32 R2, R201, 0x2, RZ ;  /* 0x00000002c9028824 */ /* 0x002fca00078e00ff */
[-C--:B------:R-:W-:Y:S02]  /*d7c0*/  @!P0 IADD3 R4, P2, R5, R2.reuse, RZ ;  /* 0x0000000205048210 */ /* 0x080fe40007f5e0ff */
[----:B------:R-:W-:-:S03]  /*d7d0*/  @!P0 IADD3 R2, P1, R6, R2, RZ ;  /* 0x0000000206028210 */ /* 0x000fc60007f3e0ff */
[--C-:B------:R-:W-:Y:S02]  /*d7e0*/  @!P0 IMAD.X R5, R8, 0x1, R0.reuse, P2 ;  /* 0x0000000108058824 */ /* 0x100fe400010e0600 */
[----:B------:R-:W-:-:S03]  /*d7f0*/  @!P0 IMAD.X R3, R7, 0x1, R0, P1 ;  /* 0x0000000107038824 */ /* 0x000fc600008e0600 */
[----:B------:R1:W5:Y:S04]  /*d800*/  @!P0 LD.E.128 R84, [R4.64] ;  /* 0x0000000804548980 */ /* 0x000368000c101d00 */
[----:B------:R1:W5:Y:S02]  /*d810*/  @!P0 LD.E.128 R80, [R2.64] ;  /* 0x0000000802508980 */ /* 0x000364000c101d00 */
.L_x_818:
[----:B-1234-:R-:W-:Y:S05]  /*d820*/  BSYNC B0 ;  /* 0x0000000000007941 */ /* 0x01efea0003800000 */
.L_x_817:
        /* <DEDUP_REMOVED lines=35> */
[----:B------:R-:W-:Y:S01]  /*da60*/  BSSY B0, `(.L_x_821) ;  /* 0x000006a000007945 */ /* 0x000fe20003800000 */
[----:B------:R-:W-:-:S11]  /*da70*/  SHF.R.U32.HI R121, RZ, 0x3, R229 ;  /* 0x00000003ff797819 */ /* 0x000fd600000116e5 */
[----:B------:R-:W-:Y:S05]  /*da80*/  @P0 BRA `(.L_x_822) ;  /* 0x0000067000000947 */ /* 0x000fea0003800000 */
[----:B------:R-:W-:Y:S01]  /*da90*/  IMAD.MOV.U32 R2, RZ, RZ, c[0x0][0x27c] ;  /* 0x00009f00ff027624 */ /* 0x000fe200078e00ff */
[----:B------:R-:W1:Y:S01]  /*daa0*/  LDS.128 R8, [R194+0x10080] ;  /* 0x01008000c2087984 */ /* 0x000e620000000c00 */
[--C-:B------:R-:W-:Y:S02]  /*dab0*/  SHF.R.U64 R20, R12, 0x10, R13.reuse ;  /* 0x000000100c147819 */ /* 0x100fe4000000120d */
[----:B------:R-:W-:Y:S02]  /*dac0*/  SHF.R.U32.HI R12, RZ, 0x10, R13 ;  /* 0x00000010ff0c7819 */ /* 0x000fe4000001160d */
[----:B------:R-:W-:Y:S02]  /*dad0*/  LEA.HI R2, R2, R228, RZ, 0x1d ;  /* 0x000000e402027211 */ /* 0x000fe400078fe8ff */
[----:B------:R-:W-:Y:S02]  /*dae0*/  SHF.R.U32.HI R3, RZ, 0x10, R17 ;  /* 0x00000010ff037819 */ /* 0x000fe40000011611 */
[----:B------:R-:W-:-:S02]  /*daf0*/  SHF.R.S32.HI R0, RZ, 0x1f, R2 ;  /* 0x0000001fff007819 */ /* 0x000fc40000011402 */
[----:B------:R-:W-:Y:S02]  /*db00*/  SHF.R.U64 R13, R14, 0x10, R15 ;  /* 0x000000100e0d7819 */ /* 0x000fe4000000120f */
[----:B------:R-:W-:Y:S01]  /*db10*/  LEA.HI R0, R0, R2, RZ, 0x3 ;  /* 0x0000000200007211 */ /* 0x000fe200078f18ff */
[----:B------:R-:W-:Y:S01]  /*db20*/  IMAD.SHL.U32 R2, R2, 0x8, RZ ;  /* 0x0000000802027824 */ /* 0x000fe200078e00ff */
[----:B------:R-:W-:-:S03]  /*db30*/  PRMT R14, R33, 0x5432, R20 ;  /* 0x00005432210e7816 */ /* 0x000fc60000000014 */
[----:B------:R-:W-:Y:S01]  /*db40*/  IMAD.SHL.U32 R0, R0, 0x400, RZ ;  /* 0x0000040000007824 */ /* 0x000fe200078e00ff */
[----:B------:R-:W-:-:S04]  /*db50*/  LOP3.LUT R2, R229, 0x38, R2, 0xf8, !PT ;  /* 0x00000038e5027812 */ /* 0x000fc800078ef802 */
[----:B------:R-:W-:Y:S02]  /*db60*/  LOP3.LUT R2, R2, R121, RZ, 0x3c, !PT ;  /* 0x0000007902027212 */ /* 0x000fe400078e3cff */
[----:B------:R-:W-:-:S04]  /*db70*/  LOP3.LUT R0, R0, 0x7fffe000, RZ, 0xc0, !PT ;  /* 0x7fffe00000007812 */ /* 0x000fc800078ec0ff */
[----:B------:R-:W-:Y:S02]  /*db80*/  IADD3 R0, R2, R0, R230 ;  /* 0x0000000002007210 */ /* 0x000fe40007ffe0e6 */
[----:B------:R-:W-:Y:S02]  /*db90*/  SHF.R.U64 R2, R16, 0x10, R17 ;  /* 0x0000001010027819 */ /* 0x000fe40000001211 */
[----:B------:R-:W-:Y:S01]  /*dba0*/  PRMT R17, R33, 0x5410, R12 ;  /* 0x0000541021117816 */ /* 0x000fe2000000000c */
[----:B------:R-:W-:Y:S01]  /*dbb0*/  IMAD.SHL.U32 R22, R0, 0x2, RZ ;  /* 0x0000000200167824 */ /* 0x000fe200078e00ff */
[----:B------:R-:W-:Y:S02]  /*dbc0*/  SHF.R.U32.HI R0, RZ, 0x10, R15 ;  /* 0x00000010ff007819 */ /* 0x000fe4000001160f */
[----:B------:R-:W-:Y:S02]  /*dbd0*/  PRMT R12, R32, 0x5432, R2 ;  /* 0x00005432200c7816 */ /* 0x000fe40000000002 */
[----:B------:R-:W2:Y:S01]  /*dbe0*/  LDS.128 R4, [R22+0x10080] ;  /* 0x0100800016047984 */ /* 0x000ea20000000c00 */
[----:B------:R-:W-:Y:S01]  /*dbf0*/  PRMT R20, R34, 0x5410, R0 ;  /* 0x0000541022147816 */ /* 0x000fe20000000000 */
[----:B-1----:R-:W-:Y:S01]  /*dc00*/  IMAD.U32 R2, R8, 0x10000, RZ ;  /* 0x0001000008027824 */ /* 0x002fe200078e00ff */
[--C-:B------:R-:W-:Y:S01]  /*dc10*/  SHF.R.U64 R16, R18, 0x10, R19.reuse ;  /* 0x0000001012107819 */ /* 0x100fe20000001213 */
[----:B------:R-:W-:Y:S01]  /*dc20*/  IMAD.U32 R21, R12, 0x10000, RZ ;  /* 0x000100000c157824 */ /* 0x000fe200078e00ff */
[----:B------:R-:W-:Y:S01]  /*dc30*/  SHF.R.U32.HI R15, RZ, 0x10, R19 ;  /* 0x00000010ff0f7819 */ /* 0x000fe20000011613 */
[----:B------:R-:W-:Y:S01]  /*dc40*/  IMAD.U32 R18, R14, 0x10000, RZ ;  /* 0x000100000e127824 */ /* 0x000fe200078e00ff */
[----:B------:R-:W-:-:S02]  /*dc50*/  PRMT R19, R34, 0x5432, R13 ;  /* 0x0000543222137816 */ /* 0x000fc4000000000d */
[----:B------:R-:W-:Y:S02]  /*dc60*/  PRMT R13, R32, 0x5410, R3 ;  /* 0x00005410200d7816 */ /* 0x000fe40000000003 */
[----:B------:R-:W-:Y:S02]  /*dc70*/  PRMT R16, R61, 0x5432, R16 ;  /* 0x000054323d107816 */ /* 0x000fe40000000010 */
[C---:B------:R-:W-:Y:S01]  /*dc80*/  LOP3.LUT R60, R13.reuse, 0xffff0000, RZ, 0xc0, !PT ;  /* 0xffff00000d3c7812 */ /* 0x040fe200078ec0ff */
[----:B------:R-:W-:Y:S01]  /*dc90*/  IMAD.U32 R23, R13, 0x10000, RZ ;  /* 0x000100000d177824 */ /* 0x000fe200078e00ff */
[----:B------:R-:W-:Y:S02]  /*dca0*/  LOP3.LUT R13, R20, 0xffff0000, RZ, 0xc0, !PT ;  /* 0xffff0000140d7812 */ /* 0x000fe400078ec0ff */
[----:B--2---:R-:W-:-:S05]  /*dcb0*/  SHF.L.U32 R0, R4, 0x10, RZ ;  /* 0x0000001004007819 */ /* 0x004fca00000006ff */
[CC--:B------:R-:W-:Y:S02]  /*dcc0*/  FMUL.FTZ R3, R0.reuse, R21.reuse ;  /* 0x0000001500037220 */ /* 0x0c0fe40000410000 */
[-C--:B------:R-:W-:Y:S02]  /*dcd0*/  FMUL.FTZ R0, R0, R18.reuse ;  /* 0x0000001200007220 */ /* 0x080fe40000410000 */
[C---:B------:R-:W-:Y:S01]  /*dce0*/  FFMA.FTZ R32, R2.reuse, R18, -R3 ;  /* 0x0000001202207223 */ /* 0x040fe20000010803 */
[----:B------:R-:W-:Y:S01]  /*dcf0*/  PRMT R18, R61, 0x5410, R15 ;  /* 0x000054103d127816 */ /* 0x000fe2000000000f */
[----:B------:R-:W-:Y:S01]  /*dd00*/  FFMA.FTZ R35, R2, R21, R0 ;  /* 0x0000001502237223 */ /* 0x000fe20000010000 */
[----:B------:R-:W-:Y:S01]  /*dd10*/  SHF.L.U32 R0, R5, 0x10, RZ ;  /* 0x0000001005007819 */ /* 0x000fe200000006ff */
[----:B------:R-:W-:Y:S02]  /*dd20*/  IMAD.U32 R15, R17, 0x10000, RZ ;  /* 0x00010000110f7824 */ /* 0x000fe400078e00ff */
[----:B------:R-:W-:-:S02]  /*dd30*/  IMAD.U32 R2, R9, 0x10000, RZ ;  /* 0x0001000009027824 */ /* 0x000fc400078e00ff */
[C---:B------:R-:W-:Y:S02]  /*dd40*/  FMUL.FTZ R3, R0.reuse, R23 ;  /* 0x0000001700037220 */ /* 0x040fe40000410000 */
[-C--:B------:R-:W-:Y:S02]  /*dd50*/  FMUL.FTZ R0, R0, R15.reuse ;  /* 0x0000000f00007220 */ /* 0x080fe40000410000 */
[C---:B------:R-:W-:Y:S02]  /*dd60*/  FFMA.FTZ R21, R2.reuse, R15, -R3 ;  /* 0x0000000f02157223 */ /* 0x040fe40000010803 */
[----:B------:R-:W-:Y:S01]  /*dd70*/  FFMA.FTZ R34, R2, R23, R0 ;  /* 0x0000001702227223 */ /* 0x000fe20000010000 */
[----:B------:R-:W-:Y:S01]  /*dd80*/  SHF.L.U32 R0, R7, 0x10, RZ ;  /* 0x0000001007007819 */ /* 0x000fe200000006ff */
[C---:B------:R-:W-:Y:S01]  /*dd90*/  IMAD.U32 R33, R18.reuse, 0x10000, RZ ;  /* 0x0001000012217824 */ /* 0x040fe200078e00ff */
[----:B------:R-:W-:Y:S01]  /*dda0*/  LOP3.LUT R18, R18, 0xffff0000, RZ, 0xc0, !PT ;  /* 0xffff000012127812 */ /* 0x000fe200078ec0ff */
[----:B------:R-:W-:-:S02]  /*ddb0*/  IMAD.U32 R15, R20, 0x10000, RZ ;  /* 0x00010000140f7824 */ /* 0x000fc400078e00ff */
[----:B------:R-:W-:Y:S02]  /*ddc0*/  IMAD.U32 R2, R11, 0x10000, RZ ;  /* 0x000100000b027824 */ /* 0x000fe400078e00ff */
[C---:B------:R-:W-:Y:S02]  /*ddd0*/  FMUL.FTZ R3, R0.reuse, R33 ;  /* 0x0000002100037220 */ /* 0x040fe40000410000 */
[-C--:B------:R-:W-:Y:S02]  /*dde0*/  FMUL.FTZ R0, R0, R15.reuse ;  /* 0x0000000f00007220 */ /* 0x080fe40000410000 */
[----:B------:R-:W-:Y:S01]  /*ddf0*/  FFMA.FTZ R23, R2, R15, -R3 ;  /* 0x0000000f02177223 */ /* 0x000fe20000010803 */
[----:B------:R-:W-:Y:S01]  /*de00*/  LOP3.LUT R3, R8, 0xffff0000, RZ, 0xc0, !PT ;  /* 0xffff000008037812 */ /* 0x000fe200078ec0ff */
[----:B------:R-:W-:Y:S01]  /*de10*/  FFMA.FTZ R33, R2, R33, R0 ;  /* 0x0000002102217223 */ /* 0x000fe20000010000 */
[----:B------:R-:W-:Y:S02]  /*de20*/  LOP3.LUT R8, R12, 0xffff0000, RZ, 0xc0, !PT ;  /* 0xffff00000c087812 */ /* 0x000fe400078ec0ff */
[----:B------:R-:W-:-:S02]  /*de30*/  LOP3.LUT R2, R4, 0xffff0000, RZ, 0xc0, !PT ;  /* 0xffff000004027812 */ /* 0x000fc400078ec0ff */
[----:B------:R-:W-:Y:S02]  /*de40*/  LOP3.LUT R0, R5, 0xffff0000, RZ, 0xc0, !PT ;  /* 0xffff000005007812 */ /* 0x000fe400078ec0ff */
[----:B------:R-:W-:Y:S01]  /*de50*/  LOP3.LUT R5, R14, 0xffff0000, RZ, 0xc0, !PT ;  /* 0xffff00000e057812 */ /* 0x000fe200078ec0ff */
[-C--:B------:R-:W-:Y:S01]  /*de60*/  FMUL.FTZ R4, R2, R8.reuse ;  /* 0x0000000802047220 */ /* 0x080fe20000410000 */
[----:B------:R-:W-:Y:S02]  /*de70*/  LOP3.LUT R15, R9, 0xffff0000, RZ, 0xc0, !PT ;  /* 0xffff0000090f7812 */ /* 0x000fe400078ec0ff */
[----:B------:R-:W-:Y:S01]  /*de80*/  LOP3.LUT R9, R10, 0xffff0000, RZ, 0xc0, !PT ;  /* 0xffff00000a097812 */ /* 0x000fe200078ec0ff */
[-C--:B------:R-:W-:Y:S01]  /*de90*/  FMUL.FTZ R2, R2, R5.reuse ;  /* 0x0000000502027220 */ /* 0x080fe20000410000 */
[----:B------:R-:W-:Y:S01]  /*dea0*/  LOP3.LUT R14, R19, 0xffff0000, RZ, 0xc0, !PT ;  /* 0xffff0000130e7812 */ /* 0x000fe200078ec0ff */
[C---:B------:R-:W-:Y:S02]  /*deb0*/  FFMA.FTZ R4, R3.reuse, R5, -R4 ;  /* 0x0000000503047223 */ /* 0x040fe40000010804 */
[----:B------:R-:W-:Y:S01]  /*dec0*/  FFMA.FTZ R12, R3, R8, R2 ;  /* 0x00000008030c7223 */ /* 0x000fe20000010002 */
[----:B------:R-:W-:Y:S01]  /*ded0*/  LOP3.LUT R3, R17, 0xffff0000, RZ, 0xc0, !PT ;  /* 0xffff000011037812 */ /* 0x000fe200078ec0ff */
[----:B------:R-:W-:Y:S01]  /*dee0*/  FMUL.FTZ R2, R0, R60 ;  /* 0x0000003c00027220 */ /* 0x000fe20000410000 */
[----:B------:R-:W-:Y:S01]  /*def0*/  LOP3.LUT R17, R16, 0xffff0000, RZ, 0xc0, !PT ;  /* 0xffff000010117812 */ /* 0x000fe200078ec0ff */
[----:B------:R-:W-:Y:S01]  /*df00*/  IMAD.U32 R8, R10, 0x10000, RZ ;  /* 0x000100000a087824 */ /* 0x000fe200078e00ff */
[----:B------:R-:W-:Y:S01]  /*df10*/  LOP3.LUT R10, R11, 0xffff0000, RZ, 0xc0, !PT ;  /* 0xffff00000b0a7812 */ /* 0x000fe200078ec0ff */
[-C--:B------:R-:W-:Y:S01]  /*df20*/  FFMA.FTZ R5, R15, R3.reuse, -R2 ;  /* 0x000000030f057223 */ /* 0x080fe20000010802 */
[----:B------:R-:W-:Y:S01]  /*df30*/  LOP3.LUT R2, R6, 0xffff0000, RZ, 0xc0, !PT ;  /* 0xffff000006027812 */ /* 0x000fe200078ec0ff */
[----:B------:R-:W-:Y:S01]  /*df40*/  FMUL.FTZ R11, R0, R3 ;  /* 0x00000003000b7220 */ /* 0x000fe20000410000 */
[----:B------:R-:W-:-:S02]  /*df50*/  SHF.L.U32 R3, R6, 0x10, RZ ;  /* 0x0000001006037819 */ /* 0x000fc400000006ff */
[----:B------:R-:W-:Y:S01]  /*df60*/  F2FP.BF16.PACK_AB R5, R5, R21 ;  /* 0x000000150505723e */ /* 0x000fe200000010ff */
[----:B------:R-:W-:Y:S01]  /*df70*/  IMAD.U32 R21, R16, 0x10000, RZ ;  /* 0x0001000010157824 */ /* 0x000fe200078e00ff */
[----:B------:R-:W-:Y:S01]  /*df80*/  LOP3.LUT R0, R7, 0xffff0000, RZ, 0xc0, !PT ;  /* 0xffff000007007812 */ /* 0x000fe200078ec0ff */
[----:B------:R-:W-:Y:S01]  /*df90*/  IMAD.U32 R16, R19, 0x10000, RZ ;  /* 0x0001000013107824 */ /* 0x000fe200078e00ff */
[----:B------:R-:W-:Y:S01]  /*dfa0*/  F2FP.BF16.PACK_AB R4, R4, R32 ;  /* 0x000000200404723e */ /* 0x000fe200000010ff */
[----:B------:R-:W-:Y:S02]  /*dfb0*/  FMUL.FTZ R7, R3, R21 ;  /* 0x0000001503077220 */ /* 0x000fe40000410000 */
[----:B------:R-:W-:Y:S02]  /*dfc0*/  FMUL.FTZ R6, R2, R17 ;  /* 0x0000001102067220 */ /* 0x000fe40000410000 */
[----:B------:R-:W-:Y:S02]  /*dfd0*/  FFMA.FTZ R7, R8, R16, -R7 ;  /* 0x0000001008077223 */ /* 0x000fe40000010807 */
[----:B------:R-:W-:-:S02]  /*dfe0*/  FFMA.FTZ R6, R9, R14, -R6 ;  /* 0x0000000e09067223 */ /* 0x000fc40000010806 */
[----:B------:R-:W-:Y:S02]  /*dff0*/  FMUL.FTZ R3, R3, R16 ;  /* 0x0000001003037220 */ /* 0x000fe40000410000 */
[----:B------:R-:W-:Y:S01]  /*e000*/  FMUL.FTZ R2, R2, R14 ;  /* 0x0000000e02027220 */ /* 0x000fe20000410000 */
[----:B------:R-:W-:Y:S01]  /*e010*/  F2FP.BF16.PACK_AB R6, R6, R7 ;  /* 0x000000070606723e */ /* 0x000fe200000010ff */
[C---:B------:R-:W-:Y:S02]  /*e020*/  FMUL.FTZ R7, R0.reuse, R18 ;  /* 0x0000001200077220 */ /* 0x040fe40000410000 */
[-C--:B------:R-:W-:Y:S02]  /*e030*/  FMUL.FTZ R0, R0, R13.reuse ;  /* 0x0000000d00007220 */ /* 0x080fe40000410000 */
[----:B------:R-:W-:Y:S02]  /*e040*/  FFMA.FTZ R7, R10, R13, -R7 ;  /* 0x0000000d0a077223 */ /* 0x000fe40000010807 */
[----:B------:R-:W-:-:S02]  /*e050*/  FFMA.FTZ R3, R8, R21, R3 ;  /* 0x0000001508037223 */ /* 0x000fc40000010003 */
[----:B------:R-:W-:Y:S01]  /*e060*/  FFMA.FTZ R2, R9, R17, R2 ;  /* 0x0000001109027223 */ /* 0x000fe20000010002 */
[----:B------:R-:W-:Y:S01]  /*e070*/  F2FP.BF16.PACK_AB R7, R7, R23 ;  /* 0x000000170707723e */ /* 0x000fe200000010ff */
[----:B------:R-:W-:-:S04]  /*e080*/  FFMA.FTZ R0, R10, R18, R0 ;  /* 0x000000120a007223 */ /* 0x000fc80000010000 */
[----:B------:R1:W-:Y:S02]  /*e090*/  STS.128 [R194+0x10080], R4 ;  /* 0x01008004c2007388 */ /* 0x0003e40000000c00 */
[----:B-1----:R-:W-:Y:S01]  /*e0a0*/  FFMA.FTZ R5, R15, R60, R11 ;  /* 0x0000003c0f057223 */ /* 0x002fe2000001000b */
[----:B------:R-:W-:Y:S02]  /*e0b0*/  F2FP.BF16.PACK_AB R4, R12, R35 ;  /* 0x000000230c04723e */ /* 0x000fe400000010ff */
[----:B------:R-:W-:Y:S02]  /*e0c0*/  F2FP.BF16.PACK_AB R6, R2, R3 ;  /* 0x000000030206723e */ /* 0x000fe400000010ff */
[----:B------:R-:W-:Y:S02]  /*e0d0*/  F2FP.BF16.PACK_AB R5, R5, R34 ;  /* 0x000000220505723e */ /* 0x000fe400000010ff */
[----:B------:R-:W-:-:S05]  /*e0e0*/  F2FP.BF16.PACK_AB R7, R0, R33 ;  /* 0x000000210007723e */ /* 0x000fca00000010ff */
[----:B------:R1:W-:Y:S02]  /*e0f0*/  STS.128 [R22+0x10080], R4 ;  /* 0x0100800416007388 */ /* 0x0003e40000000c00 */
.L_x_822:
[----:B------:R-:W-:Y:S05]  /*e100*/  BSYNC B0 ;  /* 0x0000000000007941 */ /* 0x000fea0003800000 */
.L_x_821:
[----:B------:R-:W-:-:S13]  /*e110*/  ISETP.GE.AND P0, PT, R137, c[0x0][0x27c], PT ;  /* 0x00009f0089007a0c */ /* 0x000fda0003f06270 */
[----:B------:R-:W-:Y:S05]  /*e120*/  @P0 BRA `(.L_x_820) ;  /* 0x0000069000000947 */ /* 0x000fea0003800000 */
[----:B------:R-:W2:Y:S04]  /*e130*/  LDL R2, [R1+0xc] ;  /* 0x00000c0001027983 */ /* 0x000ea80000100800 */
[----:B------:R-:W3:Y:S01]  /*e140*/  LDL R33, [R1+0x28] ;  /* 0x0000280001217983 */ /* 0x000ee20000100800 */
[----:B------:R-:W-:Y:S01]  /*e150*/  IMAD.MOV.U32 R0, RZ, RZ, c[0x0][0x27c] ;  /* 0x00009f00ff007624 */ /* 0x000fe200078e00ff */
[----:B------:R-:W-:Y:S02]  /*e160*/  SHF.R.U32.HI R12, RZ, 0x10, R27 ;  /* 0x00000010ff0c7819 */ /* 0x000fe4000001161b */
[----:B------:R-:W-:Y:S02]  /*e170*/  SHF.R.U64 R13, R28, 0x10, R29 ;  /* 0x000000101c0d7819 */ /* 0x000fe4000000121d */
[----:B------:R-:W-:-:S02]  /*e180*/  PRMT R20, R89, 0x5410, R12 ;  /* 0x0000541059147816 */ /* 0x000fc4000000000c */
[C---:B------:R-:W-:Y:S02]  /*e190*/  PRMT R12, R63.reuse, 0x5432, R13 ;  /* 0x000054323f0c7816 */ /* 0x040fe4000000000d */
[----:B------:R-:W-:Y:S02]  /*e1a0*/  SHF.R.U32.HI R15, RZ, 0x10, R29 ;  /* 0x00000010ff0f7819 */ /* 0x000fe4000001161d */
[----:B------:R-:W-:Y:S01]  /*e1b0*/  SHF.R.U32.HI R18, RZ, 0x10, R31 ;  /* 0x00000010ff127819 */ /* 0x000fe2000001161f */
[----:B------:R-:W-:Y:S01]  /*e1c0*/  IMAD.U32 R21, R12, 0x10000, RZ ;  /* 0x000100000c157824 */ /* 0x000fe200078e00ff */
[----:B------:R-:W-:Y:S02]  /*e1d0*/  PRMT R13, R63, 0x5410, R15 ;  /* 0x000054103f0d7816 */ /* 0x000fe4000000000f */
[----:B------:R-:W-:Y:S02]  /*e1e0*/  PRMT R18, R90, 0x5410, R18 ;  /* 0x000054105a127816 */ /* 0x000fe40000000012 */
[----:B------:R-:W-:Y:S01]  /*e1f0*/  SHF.R.U64 R16, R30, 0x10, R31 ;  /* 0x000000101e107819 */ /* 0x000fe2000000121f */
[----:B-1----:R-:W-:-:S03]  /*e200*/  IMAD.U32 R22, R13, 0x10000, RZ ;  /* 0x000100000d167824 */ /* 0x002fc600078e00ff */
[----:B------:R-:W-:Y:S02]  /*e210*/  PRMT R16, R90, 0x5432, R16 ;  /* 0x000054325a107816 */ /* 0x000fe40000000010 */
[----:B--2---:R-:W-:-:S04]  /*e220*/  LEA.HI R0, R0, R2, RZ, 0x1d ;  /* 0x0000000200007211 */ /* 0x004fc800078fe8ff */
[----:B------:R-:W-:Y:S01]  /*e230*/  SHF.R.S32.HI R2, RZ, 0x1f, R0 ;  /* 0x0000001fff027819 */ /* 0x000fe20000011400 */
[----:B------:R-:W-:Y:S01]  /*e240*/  IMAD.SHL.U32 R3, R0, 0x8, RZ ;  /* 0x0000000800037824 */ /* 0x000fe200078e00ff */
[----:B---3--:R-:W1:Y:S02]  /*e250*/  LDS.128 R8, [R33] ;  /* 0x0000000021087984 */ /* 0x008e640000000c00 */
[----:B------:R-:W-:Y:S02]  /*e260*/  LEA.HI R2, R2, R0, RZ, 0x3 ;  /* 0x0000000002027211 */ /* 0x000fe400078f18ff */
[----:B------:R-:W-:-:S03]  /*e270*/  LOP3.LUT R3, R229, 0x38, R3, 0xf8, !PT ;  /* 0x00000038e5037812 */ /* 0x000fc600078ef803 */
[----:B------:R-:W-:Y:S01]  /*e280*/  IMAD.SHL.U32 R0, R2, 0x400, RZ ;  /* 0x0000040002007824 */ /* 0x000fe200078e00ff */
[----:B------:R-:W-:Y:S02]  /*e290*/  LOP3.LUT R2, R3, R121, RZ, 0x3c, !PT ;  /* 0x0000007903027212 */ /* 0x000fe400078e3cff */
[----:B------:R-:W-:Y:S02]  /*e2a0*/  SHF.R.U64 R3, R26, 0x10, R27 ;  /* 0x000000101a037819 */ /* 0x000fe4000000121b */
[----:B------:R-:W-:Y:S02]  /*e2b0*/  LOP3.LUT R0, R0, 0x7fffe000, RZ, 0xc0, !PT ;  /* 0x7fffe00000007812 */ /* 0x000fe400078ec0ff */
[----:B------:R-:W-:Y:S02]  /*e2c0*/  PRMT R19, R89, 0x5432, R3 ;  /* 0x0000543259137816 */ /* 0x000fe40000000003 */
[----:B------:R-:W-:Y:S02]  /*e2d0*/  IADD3 R0, R2, R0, R230 ;  /* 0x0000000002007210 */ /* 0x000fe40007ffe0e6 */
[----:B------:R-:W-:-:S02]  /*e2e0*/  SHF.R.U32.HI R2, RZ, 0x10, R25 ;  /* 0x00000010ff027819 */ /* 0x000fc40000011619 */
[----:B------:R-:W-:Y:S01]  /*e2f0*/  LOP3.LUT R27, R13, 0xffff0000, RZ, 0xc0, !PT ;  /* 0xffff00000d1b7812 */ /* 0x000fe200078ec0ff */
[----:B------:R-:W-:Y:S01]  /*e300*/  IMAD.SHL.U32 R32, R0, 0x2, RZ ;  /* 0x0000000200207824 */ /* 0x000fe200078e00ff */
[----:B------:R-:W-:Y:S01]  /*e310*/  SHF.R.U64 R0, R24, 0x10, R25 ;  /* 0x0000001018007819 */ /* 0x000fe20000001219 */
[----:B------:R-:W-:Y:S01]  /*e320*/  IMAD.U32 R24, R18, 0x10000, RZ ;  /* 0x0001000012187824 */ /* 0x000fe200078e00ff */
[C---:B------:R-:W-:Y:S02]  /*e330*/  PRMT R17, R88.reuse, 0x5410, R2 ;  /* 0x0000541058117816 */ /* 0x040fe40000000002 */
[----:B------:R-:W2:Y:S01]  /*e340*/  LDS.128 R4, [R32+0x10080] ;  /* 0x0100800020047984 */ /* 0x000ea20000000c00 */
[----:B------:R-:W-:Y:S02]  /*e350*/  PRMT R14, R88, 0x5432, R0 ;  /* 0x00005432580e7816 */ /* 0x000fe40000000000 */
[----:B------:R-:W-:Y:S02]  /*e360*/  LOP3.LUT R18, R18, 0xffff0000, RZ, 0xc0, !PT ;  /* 0xffff000012127812 */ /* 0x000fe400078ec0ff */
[----:B------:R-:W-:Y:S01]  /*e370*/  LOP3.LUT R13, R20, 0xffff0000, RZ, 0xc0, !PT ;  /* 0xffff0000140d7812 */ /* 0x000fe200078ec0ff */
[----:B------:R-:W-:-:S02]  /*e380*/  IMAD.U32 R15, R14, 0x10000, RZ ;  /* 0x000100000e0f7824 */ /* 0x000fc400078e00ff */
[----:B-1----:R-:W-:Y:S01]  /*e390*/  IMAD.U32 R2, R8, 0x10000, RZ ;  /* 0x0001000008027824 */ /* 0x002fe200078e00ff */
[----:B--2---:R-:W-:-:S05]  /*e3a0*/  SHF.L.U32 R0, R4, 0x10, RZ ;  /* 0x0000001004007819 */ /* 0x004fca00000006ff */
[C---:B------:R-:W-:Y:S02]  /*e3b0*/  FMUL.FTZ R3, R0.reuse, R21 ;  /* 0x0000001500037220 */ /* 0x040fe40000410000 */
[-C--:B------:R-:W-:Y:S02]  /*e3c0*/  FMUL.FTZ R0, R0, R15.reuse ;  /* 0x0000000f00007220 */ /* 0x080fe40000410000 */
[C---:B------:R-:W-:Y:S02]  /*e3d0*/  FFMA.FTZ R23, R2.reuse, R15, -R3 ;  /* 0x0000000f02177223 */ /* 0x040fe40000010803 */
[----:B------:R-:W-:Y:S01]  /*e3e0*/  FFMA.FTZ R26, R2, R21, R0 ;  /* 0x00000015021a7223 */ /* 0x000fe20000010000 */
[----:B------:R-:W-:Y:S01]  /*e3f0*/  SHF.L.U32 R0, R5, 0x10, RZ ;  /* 0x0000001005007819 */ /* 0x000fe200000006ff */
[----:B------:R-:W-:Y:S02]  /*e400*/  IMAD.U32 R15, R17, 0x10000, RZ ;  /* 0x00010000110f7824 */ /* 0x000fe400078e00ff */
[----:B------:R-:W-:-:S02]  /*e410*/  IMAD.U32 R2, R9, 0x10000, RZ ;  /* 0x0001000009027824 */ /* 0x000fc400078e00ff */
[CC--:B------:R-:W-:Y:S02]  /*e420*/  FMUL.FTZ R3, R0.reuse, R22.reuse ;  /* 0x0000001600037220 */ /* 0x0c0fe40000410000 */
        /* <DEDUP_REMOVED lines=8> */
[----:B------:R-:W-:Y:S01]  /*e4b0*/  FFMA.FTZ R22, R2, R15, -R3 ;  /* 0x0000000f02167223 */ /* 0x000fe20000010803 */
[----:B------:R-:W-:Y:S01]  /*e4c0*/  LOP3.LUT R3, R8, 0xffff0000, RZ, 0xc0, !PT ;  /* 0xffff000008037812 */ /* 0x000fe200078ec0ff */
[----:B------:R-:W-:Y:S01]  /*e4d0*/  FFMA.FTZ R24, R2, R24, R0 ;  /* 0x0000001802187223 */ /* 0x000fe20000010000 */
[----:B------:R-:W-:Y:S02]  /*e4e0*/  LOP3.LUT R8, R12, 0xffff0000, RZ, 0xc0, !PT ;  /* 0xffff00000c087812 */ /* 0x000fe400078ec0ff */
[----:B------:R-:W-:Y:S02]  /*e4f0*/  LOP3.LUT R2, R4, 0xffff0000, RZ, 0xc0, !PT ;  /* 0xffff000004027812 */ /* 0x000fe400078ec0ff */
[----:B------:R-:W-:-:S02]  /*e500*/  LOP3.LUT R0, R5, 0xffff0000, RZ, 0xc0, !PT ;  /* 0xffff000005007812 */ /* 0x000fc400078ec0ff */
        /* <DEDUP_REMOVED lines=36> */
[----:B------:R1:W-:Y:S02]  /*e750*/  STS.128 [R33], R4 ;  /* 0x0000000421007388 */ /* 0x0003e40000000c00 */
[----:B-1----:R-:W-:Y:S01]  /*e760*/  FFMA.FTZ R5, R15, R27, R11 ;  /* 0x0000001b0f057223 */ /* 0x002fe2000001000b */
[----:B------:R-:W-:Y:S02]  /*e770*/  F2FP.BF16.PACK_AB R4, R12, R26 ;  /* 0x0000001a0c04723e */ /* 0x000fe400000010ff */
[----:B------:R-:W-:Y:S02]  /*e780*/  F2FP.BF16.PACK_AB R6, R2, R3 ;  /* 0x000000030206723e */ /* 0x000fe400000010ff */
[----:B------:R-:W-:Y:S02]  /*e790*/  F2FP.BF16.PACK_AB R5, R5, R25 ;  /* 0x000000190505723e */ /* 0x000fe400000010ff */
[----:B------:R-:W-:-:S05]  /*e7a0*/  F2FP.BF16.PACK_AB R7, R0, R24 ;  /* 0x000000180007723e */ /* 0x000fca00000010ff */
[----:B------:R1:W-:Y:S02]  /*e7b0*/  STS.128 [R32+0x10080], R4 ;  /* 0x0100800420007388 */ /* 0x0003e40000000c00 */
.L_x_820:
[----:B------:R-:W-:Y:S05]  /*e7c0*/  BSYNC B1 ;  /* 0x0000000000017941 */ /* 0x000fea0003800000 */
.L_x_819:
        /* <DEDUP_REMOVED lines=15> */
[----:B------:R-:W3:Y:S01]  /*e8c0*/  LDL R28, [R1+0x34] ;  /* 0x00003400011c7983 */ /* 0x000ee20000100800 */
[----:B------:R-:W-:Y:S01]  /*e8d0*/  IMAD.MOV.U32 R2, RZ, RZ, c[0x0][0x27c] ;  /* 0x00009f00ff027624 */ /* 0x000fe200078e00ff */
[----:B------:R-:W-:Y:S02]  /*e8e0*/  SHF.R.U64 R12, R38, 0x10, R39 ;  /* 0x00000010260c7819 */ /* 0x000fe40000001227 */
[----:B------:R-:W-:Y:S02]  /*e8f0*/  SHF.R.U32.HI R18, RZ, 0x10, R41 ;  /* 0x00000010ff127819 */ /* 0x000fe40000011629 */
[----:B------:R-:W-:-:S02]  /*e900*/  LEA.HI R2, R2, R228, RZ, 0x1d ;  /* 0x000000e402027211 */ /* 0x000fc400078fe8ff */
[----:B------:R-:W-:Y:S02]  /*e910*/  SHF.R.U32.HI R13, RZ, 0x10, R37 ;  /* 0x00000010ff0d7819 */ /* 0x000fe40000011625 */
[----:B------:R-:W-:Y:S02]  /*e920*/  SHF.R.S32.HI R0, RZ, 0x1f, R2 ;  /* 0x0000001fff007819 */ /* 0x000fe40000011402 */
[----:B------:R-:W-:Y:S02]  /*e930*/  SHF.R.U32.HI R16, RZ, 0x10, R39 ;  /* 0x00000010ff107819 */ /* 0x000fe40000011627 */
[----:B------:R-:W-:Y:S01]  /*e940*/  LEA.HI R0, R0, R2, RZ, 0x3 ;  /* 0x0000000200007211 */ /* 0x000fe200078f18ff */
[----:B------:R-:W-:Y:S01]  /*e950*/  IMAD.SHL.U32 R2, R2, 0x8, RZ ;  /* 0x0000000802027824 */ /* 0x000fe200078e00ff */
[----:B------:R-:W-:Y:S02]  /*e960*/  PRMT R13, R92, 0x5432, R13 ;  /* 0x000054325c0d7816 */ /* 0x000fe4000000000d */
[----:B------:R-:W-:Y:S01]  /*e970*/  SHF.R.U32.HI R21, RZ, 0x10, R43 ;  /* 0x00000010ff157819 */ /* 0x000fe2000001162b */
[----:B------:R-:W-:Y:S01]  /*e980*/  IMAD.SHL.U32 R0, R0, 0x400, RZ ;  /* 0x0000040000007824 */ /* 0x000fe200078e00ff */
[----:B------:R-:W-:-:S02]  /*e990*/  LOP3.LUT R2, R31, 0x38, R2, 0xf8, !PT ;  /* 0x000000381f027812 */ /* 0x000fc400078ef802 */
[----:B------:R-:W-:Y:S02]  /*e9a0*/  SHF.R.U64 R20, R42, 0x10, R43 ;  /* 0x000000102a147819 */ /* 0x000fe4000000122b */
[----:B------:R-:W-:Y:S02]  /*e9b0*/  LOP3.LUT R2, R2, R30, RZ, 0x3c, !PT ;  /* 0x0000001e02027212 */ /* 0x000fe400078e3cff */
[----:B------:R-:W-:-:S04]  /*e9c0*/  LOP3.LUT R0, R0, 0x7fffe000, RZ, 0xc0, !PT ;  /* 0x7fffe00000007812 */ /* 0x000fc800078ec0ff */
[----:B-----5:R-:W-:Y:S02]  /*e9d0*/  IADD3 R0, R2, R0, R29 ;  /* 0x0000000002007210 */ /* 0x020fe40007ffe01d */
[----:B------:R-:W-:-:S03]  /*e9e0*/  SHF.R.U64 R2, R40, 0x10, R41 ;  /* 0x0000001028027819 */ /* 0x000fc60000001229 */
[----:B-1----:R-:W-:Y:S01]  /*e9f0*/  IMAD.SHL.U32 R22, R0, 0x2, RZ ;  /* 0x0000000200167824 */ /* 0x002fe200078e00ff */
[----:B------:R-:W-:Y:S02]  /*ea00*/  SHF.R.U64 R0, R36, 0x10, R37 ;  /* 0x0000001024007819 */ /* 0x000fe40000001225 */
[C---:B------:R-:W-:Y:S02]  /*ea10*/  PRMT R14, R91.reuse, 0x5410, R2 ;  /* 0x000054105b0e7816 */ /* 0x040fe40000000002 */
[----:B------:R-:W1:Y:S01]  /*ea20*/  LDS.128 R8, [R22+0x10080] ;  /* 0x0100800016087984 */ /* 0x000e620000000c00 */
[----:B------:R-:W-:Y:S02]  /*ea30*/  PRMT R15, R91, 0x5432, R0 ;  /* 0x000054325b0f7816 */ /* 0x000fe40000000000 */
[----:B------:R-:W-:-:S03]  /*ea40*/  IMAD.U32 R17, R14, 0x10000, RZ ;  /* 0x000100000e117824 */ /* 0x000fc600078e00ff */
[----:B------:R-:W-:Y:S01]  /*ea50*/  IMAD.U32 R19, R15, 0x10000, RZ ;  /* 0x000100000f137824 */ /* 0x000fe200078e00ff */
[----:B-1----:R-:W-:-:S05]  /*ea60*/  SHF.L.U32 R0, R8, 0x10, RZ ;  /* 0x0000001008007819 */ /* 0x002fca00000006ff */
[C---:B------:R-:W-:Y:S02]  /*ea70*/  FMUL.FTZ R3, R0.reuse, R17 ;  /* 0x0000001100037220 */ /* 0x040fe40000410000 */
[----:B------:R-:W-:Y:S01]  /*ea80*/  FMUL.FTZ R0, R0, R19 ;  /* 0x0000001300007220 */ /* 0x000fe20000410000 */
[----:B---3--:R-:W1:Y:S02]  /*ea90*/  LDS.128 R4, [R28] ;  /* 0x000000001c047984 */ /* 0x008e640000000c00 */
[----:B-1----:R-:W-:-:S04]  /*eaa0*/  IMAD.U32 R2, R4, 0x10000, RZ ;  /* 0x0001000004027824 */ /* 0x002fc800078e00ff */
[C---:B------:R-:W-:Y:S01]  /*eab0*/  FFMA.FTZ R26, R2.reuse, R17, R0 ;  /* 0x00000011021a7223 */ /* 0x040fe20000010000 */
[----:B------:R-:W-:Y:S01]  /*eac0*/  PRMT R17, R93, 0x5432, R12 ;  /* 0x000054325d117816 */ /* 0x000fe2000000000c */
[----:B------:R-:W-:Y:S01]  /*ead0*/  FFMA.FTZ R27, R2, R19, -R3 ;  /* 0x00000013021b7223 */ /* 0x000fe20000010803 */
[----:B------:R-:W-:Y:S01]  /*eae0*/  PRMT R12, R92, 0x5410, R18 ;  /* 0x000054105c0c7816 */ /* 0x000fe20000000012 */
[----:B------:R-:W-:Y:S01]  /*eaf0*/  IMAD.U32 R18, R13, 0x10000, RZ ;  /* 0x000100000d127824 */ /* 0x000fe200078e00ff */
[----:B------:R-:W-:Y:S01]  /*eb00*/  PRMT R19, R93, 0x5410, R16 ;  /* 0x000054105d137816 */ /* 0x000fe20000000010 */
[----:B------:R-:W-:Y:S01]  /*eb10*/  IMAD.U32 R2, R5, 0x10000, RZ ;  /* 0x0001000005027824 */ /* 0x000fe200078e00ff */
[----:B------:R-:W-:Y:S01]  /*eb20*/  SHF.L.U32 R0, R9, 0x10, RZ ;  /* 0x0000001009007819 */ /* 0x000fe200000006ff */
[----:B------:R-:W-:-:S04]  /*eb30*/  IMAD.U32 R16, R12, 0x10000, RZ ;  /* 0x000100000c107824 */ /* 0x000fc800078e00ff */
[C---:B------:R-:W-:Y:S02]  /*eb40*/  FMUL.FTZ R3, R0.reuse, R16 ;  /* 0x0000001000037220 */ /* 0x040fe40000410000 */
[-C--:B------:R-:W-:Y:S02]  /*eb50*/  FMUL.FTZ R0, R0, R18.reuse ;  /* 0x0000001200007220 */ /* 0x080fe40000410000 */
[----:B------:R-:W-:Y:S01]  /*eb60*/  FFMA.FTZ R25, R2, R18, -R3 ;  /* 0x0000001202197223 */ /* 0x000fe20000010803 */
[----:B------:R-:W-:Y:S01]  /*eb70*/  PRMT R18, R94, 0x5410, R21 ;  /* 0x000054105e127816 */ /* 0x000fe20000000015 */
[----:B------:R-:W-:Y:S01]  /*eb80*/  FFMA.FTZ R24, R2, R16, R0 ;  /* 0x0000001002187223 */ /* 0x000fe20000010000 */
[----:B------:R-:W-:Y:S01]  /*eb90*/  SHF.L.U32 R0, R11, 0x10, RZ ;  /* 0x000000100b007819 */ /* 0x000fe200000006ff */
[----:B------:R-:W-:Y:S01]  /*eba0*/  IMAD.U32 R2, R7, 0x10000, RZ ;  /* 0x0001000007027824 */ /* 0x000fe200078e00ff */
[----:B------:R-:W-:Y:S01]  /*ebb0*/  PRMT R16, R94, 0x5432, R20 ;  /* 0x000054325e107816 */ /* 0x000fe20000000014 */
[----:B------:R-:W-:-:S02]  /*ebc0*/  IMAD.U32 R21, R18, 0x10000, RZ ;  /* 0x0001000012157824 */ /* 0x000fc400078e00ff */
[----:B------:R-:W-:Y:S02]  /*ebd0*/  IMAD.U32 R20, R19, 0x10000, RZ ;  /* 0x0001000013147824 */ /* 0x000fe400078e00ff */
[CC--:B------:R-:W-:Y:S02]  /*ebe0*/  FMUL.FTZ R3, R0.reuse, R21.reuse ;  /* 0x0000001500037220 */ /* 0x0c0fe40000410000 */
        /* <DEDUP_REMOVED lines=8> */
[CC--:B------:R-:W-:Y:S02]  /*ec70*/  FMUL.FTZ R4, R3.reuse, R9.reuse ;  /* 0x0000000903047220 */ /* 0x0c0fe40000410000 */
[-C--:B------:R-:W-:Y:S02]  /*ec80*/  FMUL.FTZ R3, R3, R8.reuse ;  /* 0x0000000803037220 */ /* 0x080fe40000410000 */
[----:B------:R-:W-:Y:S01]  /*ec90*/  FFMA.FTZ R15, R0, R8, -R4 ;  /* 0x00000008000f7223 */ /* 0x000fe20000010804 */
[----:B------:R-:W-:Y:S01]  /*eca0*/  LOP3.LUT R8, R12, 0xffff0000, RZ, 0xc0, !PT ;  /* 0xffff00000c087812 */ /* 0x000fe200078ec0ff */
[----:B------:R-:W-:Y:S01]  /*ecb0*/  FFMA.FTZ R14, R0, R9, R3 ;  /* 0x00000009000e7223 */ /* 0x000fe20000010003 */
[----:B------:R-:W-:-:S02]  /*ecc0*/  LOP3.LUT R4, R13, 0xffff0000, RZ, 0xc0, !PT ;  /* 0xffff00000d047812 */ /* 0x000fc400078ec0ff */
[----:B------:R-:W-:Y:S01]  /*ecd0*/  LOP3.LUT R0, R5, 0xffff0000, RZ, 0xc0, !PT ;  /* 0xffff000005007812 */ /* 0x000fe200078ec0ff */
[C---:B------:R-:W-:Y:S02]  /*ece0*/  FMUL.FTZ R3, R2.reuse, R8 ;  /* 0x0000000802037220 */ /* 0x040fe40000410000 */
[-C--:B------:R-:W-:Y:S02]  /*ecf0*/  FMUL.FTZ R2, R2, R4.reuse ;  /* 0x0000000402027220 */ /* 0x080fe40000410000 */
[C---:B------:R-:W-:Y:S02]  /*ed00*/  FFMA.FTZ R9, R0.reuse, R4, -R3 ;  /* 0x0000000400097223 */ /* 0x040fe40000010803 */
[----:B------:R-:W-:Y:S01]  /*ed10*/  FFMA.FTZ R5, R0, R8, R2 ;  /* 0x0000000800057223 */ /* 0x000fe20000010002 */
[----:B------:R-:W-:Y:S01]  /*ed20*/  SHF.L.U32 R0, R10, 0x10, RZ ;  /* 0x000000100a007819 */ /* 0x000fe200000006ff */
[----:B------:R-:W-:Y:S01]  /*ed30*/  IMAD.U32 R8, R16, 0x10000, RZ ;  /* 0x0001000010087824 */ /* 0x000fe200078e00ff */
[----:B------:R-:W-:Y:S01]  /*ed40*/  F2FP.BF16.PACK_AB R9, R9, R25 ;  /* 0x000000190909723e */ /* 0x000fe200000010ff */
[----:B------:R-:W-:Y:S01]  /*ed50*/  IMAD.U32 R4, R17, 0x10000, RZ ;  /* 0x0001000011047824 */ /* 0x000fe200078e00ff */
[----:B------:R-:W-:Y:S01]  /*ed60*/  F2FP.BF16.PACK_AB R5, R5, R24 ;  /* 0x000000180505723e */ /* 0x000fe200000010ff */
[----:B------:R-:W-:-:S02]  /*ed70*/  FMUL.FTZ R3, R0, R8 ;  /* 0x0000000800037220 */ /* 0x000fc40000410000 */
[----:B------:R-:W-:Y:S02]  /*ed80*/  IMAD.U32 R2, R6, 0x10000, RZ ;  /* 0x0001000006027824 */ /* 0x000fe400078e00ff */
[-C--:B------:R-:W-:Y:S02]  /*ed90*/  FMUL.FTZ R0, R0, R4.reuse ;  /* 0x0000000400007220 */ /* 0x080fe40000410000 */
[----:B------:R-:W-:Y:S01]  /*eda0*/  FFMA.FTZ R13, R2, R4, -R3 ;  /* 0x00000004020d7223 */ /* 0x000fe20000010803 */
[----:B------:R-:W-:Y:S01]  /*edb0*/  LOP3.LUT R4, R16, 0xffff0000, RZ, 0xc0, !PT ;  /* 0xffff000010047812 */ /* 0x000fe200078ec0ff */
[----:B------:R-:W-:Y:S01]  /*edc0*/  FFMA.FTZ R12, R2, R8, R0 ;  /* 0x00000008020c7223 */ /* 0x000fe20000010000 */
[----:B------:R-:W-:Y:S02]  /*edd0*/  LOP3.LUT R0, R10, 0xffff0000, RZ, 0xc0, !PT ;  /* 0xffff00000a007812 */ /* 0x000fe400078ec0ff */
[----:B------:R-:W-:Y:S02]  /*ede0*/  LOP3.LUT R8, R17, 0xffff0000, RZ, 0xc0, !PT ;  /* 0xffff000011087812 */ /* 0x000fe400078ec0ff */
[----:B------:R-:W-:Y:S01]  /*edf0*/  LOP3.LUT R2, R6, 0xffff0000, RZ, 0xc0, !PT ;  /* 0xffff000006027812 */ /* 0x000fe200078ec0ff */
[----:B------:R-:W-:-:S02]  /*ee00*/  FMUL.FTZ R3, R0, R4 ;  /* 0x0000000400037220 */ /* 0x000fc40000410000 */
[-C--:B------:R-:W-:Y:S02]  /*ee10*/  FMUL.FTZ R0, R0, R8.reuse ;  /* 0x0000000800007220 */ /* 0x080fe40000410000 */
[----:B------:R-:W-:Y:S01]  /*ee20*/  FFMA.FTZ R10, R2, R8, -R3 ;  /* 0x00000008020a7223 */ /* 0x000fe20000010803 */
[----:B------:R-:W-:Y:S01]  /*ee30*/  LOP3.LUT R8, R18, 0xffff0000, RZ, 0xc0, !PT ;  /* 0xffff000012087812 */ /* 0x000fe200078ec0ff */
[----:B------:R-:W-:Y:S01]  /*ee40*/  FFMA.FTZ R6, R2, R4, R0 ;  /* 0x0000000402067223 */ /* 0x000fe20000010000 */
[----:B------:R-:W-:Y:S02]  /*ee50*/  LOP3.LUT R2, R11, 0xffff0000, RZ, 0xc0, !PT ;  /* 0xffff00000b027812 */ /* 0x000fe400078ec0ff */
[----:B------:R-:W-:Y:S02]  /*ee60*/  LOP3.LUT R4, R19, 0xffff0000, RZ, 0xc0, !PT ;  /* 0xffff000013047812 */ /* 0x000fe400078ec0ff */
[----:B------:R-:W-:Y:S01]  /*ee70*/  LOP3.LUT R0, R7, 0xffff0000, RZ, 0xc0, !PT ;  /* 0xffff000007007812 */ /* 0x000fe200078ec0ff */
[----:B------:R-:W-:Y:S01]  /*ee80*/  FMUL.FTZ R3, R2, R8 ;  /* 0x0000000802037220 */ /* 0x000fe20000410000 */
[----:B------:R-:W-:Y:S01]  /*ee90*/  F2FP.BF16.PACK_AB R10, R10, R13 ;  /* 0x0000000d0a0a723e */ /* 0x000fe200000010ff */
[----:B------:R-:W-:Y:S01]  /*eea0*/  FMUL.FTZ R2, R2, R4 ;  /* 0x0000000402027220 */ /* 0x000fe20000410000 */
[----:B------:R-:W-:Y:S01]  /*eeb0*/  F2FP.BF16.PACK_AB R6, R6, R12 ;  /* 0x0000000c0606723e */ /* 0x000fe200000010ff */
[----:B------:R-:W-:Y:S01]  /*eec0*/  FFMA.FTZ R3, R0, R4, -R3 ;  /* 0x0000000400037223 */ /* 0x000fe20000010803 */
[----:B------:R-:W-:Y:S01]  /*eed0*/  F2FP.BF16.PACK_AB R4, R14, R26 ;  /* 0x0000001a0e04723e */ /* 0x000fe200000010ff */
[----:B------:R-:W-:Y:S01]  /*eee0*/  FFMA.FTZ R2, R0, R8, R2 ;  /* 0x0000000800027223 */ /* 0x000fe20000010002 */
[----:B------:R-:W-:-:S02]  /*eef0*/  F2FP.BF16.PACK_AB R8, R15, R27 ;  /* 0x0000001b0f08723e */ /* 0x000fc400000010ff */
[----:B------:R-:W-:Y:S02]  /*ef00*/  F2FP.BF16.PACK_AB R11, R3, R23 ;  /* 0x00000017030b723e */ /* 0x000fe400000010ff */
[----:B------:R-:W-:-:S03]  /*ef10*/  F2FP.BF16.PACK_AB R7, R2, R21 ;  /* 0x000000150207723e */ /* 0x000fc600000010ff */
[----:B------:R1:W-:Y:S04]  /*ef20*/  STS.128 [R28], R8 ;  /* 0x000000081c007388 */ /* 0x0003e80000000c00 */
[----:B------:R1:W-:Y:S02]  /*ef30*/  STS.128 [R22+0x10080], R4 ;  /* 0x0100800416007388 */ /* 0x0003e40000000c00 */
.L_x_826:
[----:B------:R-:W-:Y:S05]  /*ef40*/  BSYNC B0 ;  /* 0x0000000000007941 */ /* 0x000fea0003800000 */
.L_x_825:
[----:B------:R-:W-:-:S13]  /*ef50*/  ISETP.GE.AND P0, PT, R137, c[0x0][0x27c], PT ;  /* 0x00009f0089007a0c */ /* 0x000fda0003f06270 */
[----:B------:R-:W-:Y:S05]  /*ef60*/  @P0 BRA `(.L_x_824) ;  /* 0x0000069000000947 */ /* 0x000fea0003800000 */
[----:B------:R-:W3:Y:S04]  /*ef70*/  LDL R2, [R1+0xc] ;  /* 0x00000c0001027983 */ /* 0x000ee80000100800 */
[----:B-1----:R-:W4:Y:S01]  /*ef80*/  LDL R28, [R1+0x24] ;  /* 0x00002400011c7983 */ /* 0x002f220000100800 */
[----:B------:R-:W-:Y:S01]  /*ef90*/  IMAD.MOV.U32 R0, RZ, RZ, c[0x0][0x27c] ;  /* 0x00009f00ff007624 */ /* 0x000fe200078e00ff */
[----:B------:R-:W-:Y:S02]  /*efa0*/  SHF.R.U32.HI R15, RZ, 0x10, R45 ;  /* 0x00000010ff0f7819 */ /* 0x000fe4000001162d */
[----:B------:R-:W-:-:S04]  /*efb0*/  SHF.R.U32.HI R14, RZ, 0x10, R49 ;  /* 0x00000010ff0e7819 */ /* 0x000fc80000011631 */
[----:B------:R-:W-:Y:S02]  /*efc0*/  PRMT R14, R96, 0x5432, R14 ;  /* 0x00005432600e7816 */ /* 0x000fe4000000000e */
[----:B---3--:R-:W-:-:S04]  /*efd0*/  LEA.HI R0, R0, R2, RZ, 0x1d ;  /* 0x0000000200007211 */ /* 0x008fc800078fe8ff */
[----:B------:R-:W-:Y:S01]  /*efe0*/  SHF.R.S32.HI R2, RZ, 0x1f, R0 ;  /* 0x0000001fff027819 */ /* 0x000fe20000011400 */
[----:B------:R-:W-:Y:S01]  /*eff0*/  IMAD.SHL.U32 R3, R0, 0x8, RZ ;  /* 0x0000000800037824 */ /* 0x000fe200078e00ff */
[----:B----4-:R-:W1:Y:S02]  /*f000*/  LDS.128 R8, [R28] ;  /* 0x000000001c087984 */ /* 0x010e640000000c00 */
[----:B------:R-:W-:Y:S02]  /*f010*/  LEA.HI R0, R2, R0, RZ, 0x3 ;  /* 0x0000000002007211 */ /* 0x000fe400078f18ff */
[----:B------:R-:W-:Y:S02]  /*f020*/  LOP3.LUT R2, R31, 0x38, R3, 0xf8, !PT ;  /* 0x000000381f027812 */ /* 0x000fe400078ef803 */
[----:B------:R-:W-:Y:S01]  /*f030*/  SHF.R.U64 R3, R44, 0x10, R45 ;  /* 0x000000102c037819 */ /* 0x000fe2000000122d */
[----:B------:R-:W-:Y:S01]  /*f040*/  IMAD.SHL.U32 R0, R0, 0x400, RZ ;  /* 0x0000040000007824 */ /* 0x000fe200078e00ff */
[----:B------:R-:W-:-:S02]  /*f050*/  LOP3.LUT R2, R2, R30, RZ, 0x3c, !PT ;  /* 0x0000001e02027212 */ /* 0x000fc400078e3cff */
[----:B------:R-:W-:Y:S02]  /*f060*/  PRMT R3, R95, 0x5410, R3 ;  /* 0x000054105f037816 */ /* 0x000fe40000000003 */
[----:B------:R-:W-:-:S03]  /*f070*/  LOP3.LUT R0, R0, 0x7fffe000, RZ, 0xc0, !PT ;  /* 0x7fffe00000007812 */ /* 0x000fc600078ec0ff */
[----:B------:R-:W-:Y:S01]  /*f080*/  IMAD.U32 R16, R3, 0x10000, RZ ;  /* 0x0001000003107824 */ /* 0x000fe200078e00ff */
[----:B-----5:R-:W-:-:S05]  /*f090*/  IADD3 R0, R2, R0, R29 ;  /* 0x0000000002007210 */ /* 0x020fca0007ffe01d */
[----:B------:R-:W-:Y:S01]  /*f0a0*/  IMAD.SHL.U32 R20, R0, 0x2, RZ ;  /* 0x0000000200147824 */ /* 0x000fe200078e00ff */
[----:B------:R-:W-:-:S04]  /*f0b0*/  SHF.R.U64 R0, R48, 0x10, R49 ;  /* 0x0000001030007819 */ /* 0x000fc80000001231 */
[----:B------:R-:W3:Y:S01]  /*f0c0*/  LDS.128 R4, [R20+0x10080] ;  /* 0x0100800014047984 */ /* 0x000ee20000000c00 */
[----:B------:R-:W-:-:S05]  /*f0d0*/  PRMT R12, R95, 0x5432, R0 ;  /* 0x000054325f0c7816 */ /* 0x000fca0000000000 */
[----:B------:R-:W-:Y:S02]  /*f0e0*/  IMAD.U32 R17, R12, 0x10000, RZ ;  /* 0x000100000c117824 */ /* 0x000fe400078e00ff */
[----:B-1----:R-:W-:Y:S01]  /*f0f0*/  IMAD.U32 R2, R8, 0x10000, RZ ;  /* 0x0001000008027824 */ /* 0x002fe200078e00ff */
[----:B---3--:R-:W-:-:S05]  /*f100*/  SHF.L.U32 R0, R4, 0x10, RZ ;  /* 0x0000001004007819 */ /* 0x008fca00000006ff */
[CC--:B------:R-:W-:Y:S02]  /*f110*/  FMUL.FTZ R13, R0.reuse, R16.reuse ;  /* 0x00000010000d7220 */ /* 0x0c0fe40000410000 */
[-C--:B------:R-:W-:Y:S02]  /*f120*/  FMUL.FTZ R0, R0, R17.reuse ;  /* 0x0000001100007220 */ /* 0x080fe40000410000 */
[----:B------:R-:W-:Y:S01]  /*f130*/  FFMA.FTZ R27, R2, R17, -R13 ;  /* 0x00000011021b7223 */ /* 0x000fe2000001080d */
[----:B------:R-:W-:Y:S01]  /*f140*/  PRMT R13, R96, 0x5410, R15 ;  /* 0x00005410600d7816 */ /* 0x000fe2000000000f */
[----:B------:R-:W-:Y:S01]  /*f150*/  FFMA.FTZ R26, R2, R16, R0 ;  /* 0x00000010021a7223 */ /* 0x000fe20000010000 */
[----:B------:R-:W-:Y:S01]  /*f160*/  SHF.L.U32 R0, R5, 0x10, RZ ;  /* 0x0000001005007819 */ /* 0x000fe200000006ff */
[----:B------:R-:W-:Y:S02]  /*f170*/  IMAD.U32 R17, R14, 0x10000, RZ ;  /* 0x000100000e117824 */ /* 0x000fe400078e00ff */
[----:B------:R-:W-:-:S02]  /*f180*/  IMAD.U32 R16, R13, 0x10000, RZ ;  /* 0x000100000d107824 */ /* 0x000fc400078e00ff */
[----:B------:R-:W-:Y:S02]  /*f190*/  IMAD.U32 R2, R9, 0x10000, RZ ;  /* 0x0001000009027824 */ /* 0x000fe400078e00ff */
[CC--:B------:R-:W-:Y:S02]  /*f1a0*/  FMUL.FTZ R15, R0.reuse, R16.reuse ;  /* 0x00000010000f7220 */ /* 0x0c0fe40000410000 */
[-C--:B------:R-:W-:Y:S02]  /*f1b0*/  FMUL.FTZ R0, R0, R17.reuse ;  /* 0x0000001100007220 */ /* 0x080fe40000410000 */
[C---:B------:R-:W-:Y:S02]  /*f1c0*/  FFMA.FTZ R25, R2.reuse, R17, -R15 ;  /* 0x0000001102197223 */ /* 0x040fe4000001080f */
[----:B------:R-:W-:Y:S01]  /*f1d0*/  FFMA.FTZ R24, R2, R16, R0 ;  /* 0x0000001002187223 */ /* 0x000fe20000010000 */
[----:B------:R-:W-:Y:S02]  /*f1e0*/  SHF.R.U32.HI R2, RZ, 0x10, R47 ;  /* 0x00000010ff027819 */ /* 0x000fe4000001162f */
[----:B------:R-:W-:-:S02]  /*f1f0*/  SHF.R.U32.HI R0, RZ, 0x10, R51 ;  /* 0x00000010ff007819 */ /* 0x000fc40000011633 */
[----:B------:R-:W-:Y:S01]  /*f200*/  PRMT R15, R97, 0x5410, R2 ;  /* 0x00005410610f7816 */ /* 0x000fe20000000002 */
[----:B------:R-:W-:Y:S01]  /*f210*/  IMAD.U32 R2, R11, 0x10000, RZ ;  /* 0x000100000b027824 */ /* 0x000fe200078e00ff */
[----:B------:R-:W-:Y:S02]  /*f220*/  PRMT R17, R97, 0x5432, R0 ;  /* 0x0000543261117816 */ /* 0x000fe40000000000 */
[----:B------:R-:W-:Y:S01]  /*f230*/  SHF.L.U32 R0, R7, 0x10, RZ ;  /* 0x0000001007007819 */ /* 0x000fe200000006ff */
[----:B------:R-:W-:Y:S02]  /*f240*/  IMAD.U32 R18, R15, 0x10000, RZ ;  /* 0x000100000f127824 */ /* 0x000fe400078e00ff */
[----:B------:R-:W-:Y:S02]  /*f250*/  IMAD.U32 R19, R17, 0x10000, RZ ;  /* 0x0001000011137824 */ /* 0x000fe400078e00ff */
[C---:B------:R-:W-:Y:S02]  /*f260*/  FMUL.FTZ R16, R0.reuse, R18 ;  /* 0x0000001200107220 */ /* 0x040fe40000410000 */
[----:B------:R-:W-:-:S02]  /*f270*/  FMUL.FTZ R0, R0, R19 ;  /* 0x0000001300007220 */ /* 0x000fc40000410000 */
[----:B------:R-:W-:Y:S01]  /*f280*/  FFMA.FTZ R23, R2, R19, -R16 ;  /* 0x0000001302177223 */ /* 0x000fe20000010810 */
[----:B------:R-:W-:Y:S01]  /*f290*/  LOP3.LUT R19, R12, 0xffff0000, RZ, 0xc0, !PT ;  /* 0xffff00000c137812 */ /* 0x000fe200078ec0ff */
[----:B------:R-:W-:Y:S01]  /*f2a0*/  FFMA.FTZ R22, R2, R18, R0 ;  /* 0x0000001202167223 */ /* 0x000fe20000010000 */
[----:B------:R-:W-:Y:S02]  /*f2b0*/  LOP3.LUT R12, R3, 0xffff0000, RZ, 0xc0, !PT ;  /* 0xffff0000030c7812 */ /* 0x000fe400078ec0ff */
[----:B------:R-:W-:Y:S02]  /*f2c0*/  LOP3.LUT R0, R4, 0xffff0000, RZ, 0xc0, !PT ;  /* 0xffff000004007812 */ /* 0x000fe400078ec0ff */
[----:B------:R-:W-:Y:S02]  /*f2d0*/  LOP3.LUT R2, R8, 0xffff0000, RZ, 0xc0, !PT ;  /* 0xffff000008027812 */ /* 0x000fe400078ec0ff */
[----:B------:R-:W-:Y:S01]  /*f2e0*/  LOP3.LUT R4, R14, 0xffff0000, RZ, 0xc0, !PT ;  /* 0xffff00000e047812 */ /* 0x000fe200078ec0ff */
[-C--:B------:R-:W-:Y:S01]  /*f2f0*/  FMUL.FTZ R3, R0, R12.reuse ;  /* 0x0000000c00037220 */ /* 0x080fe20000410000 */
[----:B------:R-:W-:Y:S01]  /*f300*/  SHF.R.U64 R18, R46, 0x10, R47 ;  /* 0x000000102e127819 */ /* 0x000fe2000000122f */
[-C--:B------:R-:W-:Y:S01]  /*f310*/  FMUL.FTZ R0, R0, R19.reuse ;  /* 0x0000001300007220 */ /* 0x080fe20000410000 */
[----:B------:R-:W-:Y:S01]  /*f320*/  SHF.R.U64 R16, R50, 0x10, R51 ;  /* 0x0000001032107819 */ /* 0x000fe20000001233 */
[----:B------:R-:W-:Y:S01]  /*f330*/  FFMA.FTZ R21, R2, R19, -R3 ;  /* 0x0000001302157223 */ /* 0x000fe20000010803 */
[----:B------:R-:W-:Y:S01]  /*f340*/  PRMT R8, R98, 0x5410, R18 ;  /* 0x0000541062087816 */ /* 0x000fe20000000012 */
[----:B------:R-:W-:Y:S01]  /*f350*/  FFMA.FTZ R19, R2, R12, R0 ;  /* 0x0000000c02137223 */ /* 0x000fe20000010000 */
[----:B------:R-:W-:-:S02]  /*f360*/  LOP3.LUT R2, R5, 0xffff0000, RZ, 0xc0, !PT ;  /* 0xffff000005027812 */ /* 0x000fc400078ec0ff */
[----:B------:R-:W-:Y:S02]  /*f370*/  LOP3.LUT R5, R13, 0xffff0000, RZ, 0xc0, !PT ;  /* 0xffff00000d057812 */ /* 0x000fe400078ec0ff */
[----:B------:R-:W-:Y:S02]  /*f380*/  LOP3.LUT R0, R9, 0xffff0000, RZ, 0xc0, !PT ;  /* 0xffff000009007812 */ /* 0x000fe400078ec0ff */
[----:B------:R-:W-:Y:S01]  /*f390*/  PRMT R12, R98, 0x5432, R16 ;  /* 0x00005432620c7816 */ /* 0x000fe20000000010 */
[CC--:B------:R-:W-:Y:S02]  /*f3a0*/  FMUL.FTZ R3, R2.reuse, R5.reuse ;  /* 0x0000000502037220 */ /* 0x0c0fe40000410000 */
[-C--:B------:R-:W-:Y:S02]  /*f3b0*/  FMUL.FTZ R2, R2, R4.reuse ;  /* 0x0000000402027220 */ /* 0x080fe40000410000 */
[C---:B------:R-:W-:Y:S02]  /*f3c0*/  FFMA.FTZ R9, R0.reuse, R4, -R3 ;  /* 0x0000000400097223 */ /* 0x040fe40000010803 */
[----:B------:R-:W-:Y:S01]  /*f3d0*/  FFMA.FTZ R16, R0, R5, R2 ;  /* 0x0000000500107223 */ /* 0x000fe20000010002 */
[----:B------:R-:W-:Y:S01]  /*f3e0*/  SHF.L.U32 R0, R6, 0x10, RZ ;  /* 0x0000001006007819 */ /* 0x000fe200000006ff */
[----:B------:R-:W-:Y:S01]  /*f3f0*/  IMAD.U32 R5, R8, 0x10000, RZ ;  /* 0x0001000008057824 */ /* 0x000fe200078e00ff */
[----:B------:R-:W-:Y:S01]  /*f400*/  F2FP.BF16.PACK_AB R9, R9, R25 ;  /* 0x000000190909723e */ /* 0x000fe200000010ff */
[----:B------:R-:W-:-:S02]  /*f410*/  IMAD.U32 R4, R12, 0x10000, RZ ;  /* 0x000100000c047824 */ /* 0x000fc400078e00ff */
[-C--:B------:R-:W-:Y:S02]  /*f420*/  FMUL.FTZ R3, R0, R5.reuse ;  /* 0x0000000500037220 */ /* 0x080fe40000410000 */
[----:B------:R-:W-:Y:S02]  /*f430*/  IMAD.U32 R2, R10, 0x10000, RZ ;  /* 0x000100000a027824 */ /* 0x000fe400078e00ff */
[-C--:B------:R-:W-:Y:S02]  /*f440*/  FMUL.FTZ R0, R0, R4.reuse ;  /* 0x0000000400007220 */ /* 0x080fe40000410000 */
[C---:B------:R-:W-:Y:S01]  /*f450*/  FFMA.FTZ R14, R2.reuse, R4, -R3 ;  /* 0x00000004020e7223 */ /* 0x040fe20000010803 */
[----:B------:R-:W-:Y:S01]  /*f460*/  LOP3.LUT R3, R11, 0xffff0000, RZ, 0xc0, !PT ;  /* 0xffff00000b037812 */ /* 0x000fe200078ec0ff */
[----:B------:R-:W-:Y:S01]  /*f470*/  FFMA.FTZ R13, R2, R5, R0 ;  /* 0x00000005020d7223 */ /* 0x000fe20000010000 */
[----:B------:R-:W-:Y:S02]  /*f480*/  LOP3.LUT R0, R7, 0xffff0000, RZ, 0xc0, !PT ;  /* 0xffff000007007812 */ /* 0x000fe400078ec0ff */
[----:B------:R-:W-:-:S02]  /*f490*/  LOP3.LUT R4, R10, 0xffff0000, RZ, 0xc0, !PT ;  /* 0xffff00000a047812 */ /* 0x000fc400078ec0ff */
[----:B------:R-:W-:Y:S02]  /*f4a0*/  LOP3.LUT R11, R8, 0xffff0000, RZ, 0xc0, !PT ;  /* 0xffff0000080b7812 */ /* 0x000fe400078ec0ff */
[----:B------:R-:W-:Y:S02]  /*f4b0*/  LOP3.LUT R2, R6, 0xffff0000, RZ, 0xc0, !PT ;  /* 0xffff000006027812 */ /* 0x000fe400078ec0ff */
[----:B------:R-:W-:Y:S02]  /*f4c0*/  LOP3.LUT R7, R12, 0xffff0000, RZ, 0xc0, !PT ;  /* 0xffff00000c077812 */ /* 0x000fe400078ec0ff */
[----:B------:R-:W-:Y:S01]  /*f4d0*/  LOP3.LUT R10, R15, 0xffff0000, RZ, 0xc0, !PT ;  /* 0xffff00000f0a7812 */ /* 0x000fe200078ec0ff */
[C---:B------:R-:W-:Y:S01]  /*f4e0*/  FMUL.FTZ R5, R2.reuse, R11 ;  /* 0x0000000b02057220 */ /* 0x040fe20000410000 */
[----:B------:R-:W-:Y:S01]  /*f4f0*/  LOP3.LUT R8, R17, 0xffff0000, RZ, 0xc0, !PT ;  /* 0xffff000011087812 */ /* 0x000fe200078ec0ff */
[----:B------:R-:W-:Y:S02]  /*f500*/  FMUL.FTZ R6, R2, R7 ;  /* 0x0000000702067220 */ /* 0x000fe40000410000 */
[----:B------:R-:W-:-:S02]  /*f510*/  FMUL.FTZ R2, R0, R10 ;  /* 0x0000000a00027220 */ /* 0x000fc40000410000 */
        /* <DEDUP_REMOVED lines=8> */
[----:B------:R-:W-:Y:S02]  /*f5a0*/  F2FP.BF16.PACK_AB R10, R7, R14 ;  /* 0x0000000e070a723e */ /* 0x000fe400000010ff */
[----:B------:R-:W-:-:S02]  /*f5b0*/  F2FP.BF16.PACK_AB R11, R2, R23 ;  /* 0x00000017020b723e */ /* 0x000fc400000010ff */
[----:B------:R-:W-:Y:S02]  /*f5c0*/  F2FP.BF16.PACK_AB R6, R6, R13 ;  /* 0x0000000d0606723e */ /* 0x000fe400000010ff */
[----:B------:R-:W-:Y:S01]  /*f5d0*/  F2FP.BF16.PACK_AB R7, R0, R22 ;  /* 0x000000160007723e */ /* 0x000fe200000010ff */
[----:B------:R1:W-:Y:S04]  /*f5e0*/  STS.128 [R28], R8 ;  /* 0x000000081c007388 */ /* 0x0003e80000000c00 */
[----:B------:R1:W-:Y:S02]  /*f5f0*/  STS.128 [R20+0x10080], R4 ;  /* 0x0100800414007388 */ /* 0x0003e40000000c00 */
.L_x_824:
[----:B------:R-:W-:Y:S05]  /*f600*/  BSYNC B1 ;  /* 0x0000000000017941 */ /* 0x000fea0003800000 */
.L_x_823:
        /* <DEDUP_REMOVED lines=16> */
[----:B------:R-:W-:Y:S01]  /*f710*/  IMAD.MOV.U32 R0, RZ, RZ, c[0x0][0x27c] ;  /* 0x00009f00ff007624 */ /* 0x000fe200078e00ff */
[----:B------:R-:W-:Y:S02]  /*f720*/  SHF.R.U64 R14, R56, 0x10, R57 ;  /* 0x00000010380e7819 */ /* 0x000fe40000001239 */
[----:B------:R-:W-:Y:S02]  /*f730*/  SHF.R.U64 R17, R58, 0x10, R59 ;  /* 0x000000103a117819 */ /* 0x000fe4000000123b */
[----:B------:R-:W-:-:S02]  /*f740*/  LEA.HI R0, R0, R228, RZ, 0x1d ;  /* 0x000000e400007211 */ /* 0x000fc400078fe8ff */
[----:B------:R-:W-:Y:S02]  /*f750*/  PRMT R14, R99, 0x5432, R14 ;  /* 0x00005432630e7816 */ /* 0x000fe4000000000e */
[----:B------:R-:W-:Y:S01]  /*f760*/  SHF.R.S32.HI R3, RZ, 0x1f, R0 ;  /* 0x0000001fff037819 */ /* 0x000fe20000011400 */
[----:B------:R-:W-:Y:S01]  /*f770*/  IMAD.SHL.U32 R2, R0, 0x8, RZ ;  /* 0x0000000800027824 */ /* 0x000fe200078e00ff */
[----:B------:R-:W-:Y:S01]  /*f780*/  SHF.R.U32.HI R18, RZ, 0x10, R59 ;  /* 0x00000010ff127819 */ /* 0x000fe2000001163b */
[----:B------:R-:W-:Y:S01]  /*f790*/  IMAD.U32 R31, R14, 0x10000, RZ ;  /* 0x000100000e1f7824 */ /* 0x000fe200078e00ff */
[----:B------:R-:W-:Y:S02]  /*f7a0*/  LEA.HI R0, R3, R0, RZ, 0x3 ;  /* 0x0000000003007211 */ /* 0x000fe400078f18ff */
[----:B------:R-:W-:Y:S02]  /*f7b0*/  LOP3.LUT R2, R38, 0x38, R2, 0xf8, !PT ;  /* 0x0000003826027812 */ /* 0x000fe400078ef802 */
[----:B------:R-:W-:Y:S01]  /*f7c0*/  SHF.R.U64 R3, R54, 0x10, R55 ;  /* 0x0000001036037819 */ /* 0x000fe20000001237 */
[----:B------:R-:W-:Y:S01]  /*f7d0*/  IMAD.SHL.U32 R0, R0, 0x400, RZ ;  /* 0x0000040000007824 */ /* 0x000fe200078e00ff */
[----:B------:R-:W-:-:S02]  /*f7e0*/  LOP3.LUT R2, R2, R37, RZ, 0x3c, !PT ;  /* 0x0000002502027212 */ /* 0x000fc400078e3cff */
[----:B------:R-:W-:Y:S02]  /*f7f0*/  SHF.R.U32.HI R13, RZ, 0x10, R57 ;  /* 0x00000010ff0d7819 */ /* 0x000fe40000011639 */
[----:B------:R-:W-:Y:S02]  /*f800*/  LOP3.LUT R0, R0, 0x7fffe000, RZ, 0xc0, !PT ;  /* 0x7fffe00000007812 */ /* 0x000fe400078ec0ff */
[----:B------:R-:W-:Y:S02]  /*f810*/  PRMT R23, R100, 0x5432, R17 ;  /* 0x0000543264177816 */ /* 0x000fe40000000011 */
[----:B-----5:R-:W-:Y:S02]  /*f820*/  IADD3 R0, R2, R0, R36 ;  /* 0x0000000002007210 */ /* 0x020fe40007ffe024 */
[----:B------:R-:W-:Y:S02]  /*f830*/  SHF.R.U32.HI R2, RZ, 0x10, R53 ;  /* 0x00000010ff027819 */ /* 0x000fe40000011635 */
[----:B------:R-:W-:Y:S01]  /*f840*/  SHF.R.U32.HI R12, RZ, 0x10, R55 ;  /* 0x00000010ff0c7819 */ /* 0x000fe20000011637 */
[----:B-1----:R-:W-:Y:S01]  /*f850*/  IMAD.SHL.U32 R28, R0, 0x2, RZ ;  /* 0x00000002001c7824 */ /* 0x002fe200078e00ff */
[----:B------:R-:W-:-:S02]  /*f860*/  SHF.R.U64 R0, R52, 0x10, R53 ;  /* 0x0000001034007819 */ /* 0x000fc40000001235 */
[----:B------:R-:W-:Y:S02]  /*f870*/  PRMT R26, R102, 0x5432, R3 ;  /* 0x00005432661a7816 */ /* 0x000fe40000000003 */
[----:B------:R-:W1:Y:S01]  /*f880*/  LDS.128 R4, [R28+0x10080] ;  /* 0x010080001c047984 */ /* 0x000e620000000c00 */
[----:B------:R-:W-:Y:S02]  /*f890*/  PRMT R16, R101, 0x5432, R0 ;  /* 0x0000543265107816 */ /* 0x000fe40000000000 */
[----:B------:R-:W-:Y:S02]  /*f8a0*/  PRMT R22, R100, 0x5410, R18 ;  /* 0x0000541064167816 */ /* 0x000fe40000000012 */
[----:B------:R-:W-:Y:S01]  /*f8b0*/  PRMT R13, R99, 0x5410, R13 ;  /* 0x00005410630d7816 */ /* 0x000fe2000000000d */
[----:B------:R-:W-:Y:S01]  /*f8c0*/  IMAD.U32 R29, R16, 0x10000, RZ ;  /* 0x00010000101d7824 */ /* 0x000fe200078e00ff */
[----:B------:R-:W-:Y:S01]  /*f8d0*/  PRMT R15, R101, 0x5410, R2 ;  /* 0x00005410650f7816 */ /* 0x000fe20000000002 */
[----:B------:R-:W-:Y:S01]  /*f8e0*/  IMAD.U32 R32, R22, 0x10000, RZ ;  /* 0x0001000016207824 */ /* 0x000fe200078e00ff */
[----:B------:R-:W-:Y:S01]  /*f8f0*/  PRMT R24, R102, 0x5410, R12 ;  /* 0x0000541066187816 */ /* 0x000fe2000000000c */
[----:B------:R-:W-:Y:S01]  /*f900*/  IMAD.U32 R33, R13, 0x10000, RZ ;  /* 0x000100000d217824 */ /* 0x000fe200078e00ff */
[----:B------:R-:W-:-:S02]  /*f910*/  LOP3.LUT R34, R14, 0xffff0000, RZ, 0xc0, !PT ;  /* 0xffff00000e227812 */ /* 0x000fc400078ec0ff */
[----:B-1----:R-:W-:Y:S01]  /*f920*/  LOP3.LUT R3, R6, 0xffff0000, RZ, 0xc0, !PT ;  /* 0xffff000006037812 */ /* 0x002fe200078ec0ff */
[C---:B------:R-:W-:Y:S01]  /*f930*/  IMAD.U32 R2, R7.reuse, 0x10000, RZ ;  /* 0x0001000007027824 */ /* 0x040fe200078e00ff */
[----:B------:R-:W-:Y:S01]  /*f940*/  LOP3.LUT R0, R7, 0xffff0000, RZ, 0xc0, !PT ;  /* 0xffff000007007812 */ /* 0x000fe200078ec0ff */
[----:B----4-:R-:W1:Y:S02]  /*f950*/  LDS.128 R8, [R35] ;  /* 0x0000000023087984 */ /* 0x010e640000000c00 */
[C---:B-1----:R-:W-:Y:S01]  /*f960*/  IMAD.U32 R20, R10.reuse, 0x10000, RZ ;  /* 0x000100000a147824 */ /* 0x042fe200078e00ff */
[----:B------:R-:W-:Y:S01]  /*f970*/  LOP3.LUT R25, R10, 0xffff0000, RZ, 0xc0, !PT ;  /* 0xffff00000a197812 */ /* 0x000fe200078ec0ff */
[----:B------:R-:W-:Y:S01]  /*f980*/  IMAD.U32 R10, R4, 0x10000, RZ ;  /* 0x00010000040a7824 */ /* 0x000fe200078e00ff */
[C---:B------:R-:W-:Y:S01]  /*f990*/  SHF.L.U32 R17, R9.reuse, 0x10, RZ ;  /* 0x0000001009117819 */ /* 0x040fe200000006ff */
[----:B------:R-:W-:Y:S01]  /*f9a0*/  IMAD.U32 R18, R8, 0x10000, RZ ;  /* 0x0001000008127824 */ /* 0x000fe200078e00ff */
[----:B------:R-:W-:Y:S01]  /*f9b0*/  LOP3.LUT R19, R9, 0xffff0000, RZ, 0xc0, !PT ;  /* 0xffff000009137812 */ /* 0x000fe200078ec0ff */
[----:B------:R-:W-:Y:S01]  /*f9c0*/  FMUL.FTZ R27, R10, R31 ;  /* 0x0000001f0a1b7220 */ /* 0x000fe20000410000 */
[----:B------:R-:W-:Y:S01]  /*f9d0*/  LOP3.LUT R9, R4, 0xffff0000, RZ, 0xc0, !PT ;  /* 0xffff000004097812 */ /* 0x000fe200078ec0ff */
[----:B------:R-:W-:Y:S01]  /*f9e0*/  IMAD.U32 R12, R11, 0x10000, RZ ;  /* 0x000100000b0c7824 */ /* 0x000fe200078e00ff */
[----:B------:R-:W-:Y:S01]  /*f9f0*/  SHF.L.U32 R4, R6, 0x10, RZ ;  /* 0x0000001006047819 */ /* 0x000fe200000006ff */
[-C--:B------:R-:W-:Y:S01]  /*fa00*/  FMUL.FTZ R6, R10, R29.reuse ;  /* 0x0000001d0a067220 */ /* 0x080fe20000410000 */
[----:B------:R-:W-:Y:S01]  /*fa10*/  LOP3.LUT R21, R8, 0xffff0000, RZ, 0xc0, !PT ;  /* 0xffff000008157812 */ /* 0x000fe200078ec0ff */
[C---:B------:R-:W-:Y:S01]  /*fa20*/  FFMA.FTZ R30, R18.reuse, R29, -R27 ;  /* 0x0000001d121e7223 */ /* 0x040fe2000001081b */
[----:B------:R-:W-:Y:S01]  /*fa30*/  SHF.L.U32 R8, R5, 0x10, RZ ;  /* 0x0000001005087819 */ /* 0x000fe200000006ff */
[----:B------:R-:W-:Y:S01]  /*fa40*/  FFMA.FTZ R29, R18, R31, R6 ;  /* 0x0000001f121d7223 */ /* 0x000fe20000010006 */
[----:B------:R-:W-:Y:S01]  /*fa50*/  SHF.L.U32 R18, R24, 0x10, RZ ;  /* 0x0000001018127819 */ /* 0x000fe200000006ff */
[----:B------:R-:W-:Y:S01]  /*fa60*/  IMAD.U32 R27, R15, 0x10000, RZ ;  /* 0x000100000f1b7824 */ /* 0x000fe200078e00ff */
[----:B------:R-:W-:Y:S01]  /*fa70*/  LOP3.LUT R5, R5, 0xffff0000, RZ, 0xc0, !PT ;  /* 0xffff000005057812 */ /* 0x000fe200078ec0ff */
[C---:B------:R-:W-:Y:S01]  /*fa80*/  FMUL.FTZ R10, R8.reuse, R33 ;  /* 0x00000021080a7220 */ /* 0x040fe20000410000 */
[----:B------:R-:W-:Y:S01]  /*fa90*/  LOP3.LUT R15, R15, 0xffff0000, RZ, 0xc0, !PT ;  /* 0xffff00000f0f7812 */ /* 0x000fe200078ec0ff */
[----:B------:R-:W-:Y:S01]  /*faa0*/  FMUL.FTZ R7, R8, R27 ;  /* 0x0000001b08077220 */ /* 0x000fe20000410000 */
[----:B------:R-:W-:Y:S01]  /*fab0*/  LOP3.LUT R11, R11, 0xffff0000, RZ, 0xc0, !PT ;  /* 0xffff00000b0b7812 */ /* 0x000fe200078ec0ff */
[----:B------:R-:W-:-:S02]  /*fac0*/  FMUL.FTZ R6, R2, R32 ;  /* 0x0000002002067220 */ /* 0x000fc40000410000 */
[----:B------:R-:W-:Y:S02]  /*fad0*/  FMUL.FTZ R2, R2, R18 ;  /* 0x0000001202027220 */ /* 0x000fe40000410000 */
[C---:B------:R-:W-:Y:S02]  /*fae0*/  FFMA.FTZ R27, R17.reuse, R27, -R10 ;  /* 0x0000001b111b7223 */ /* 0x040fe4000001080a */
[----:B------:R-:W-:Y:S01]  /*faf0*/  FFMA.FTZ R17, R17, R33, R7 ;  /* 0x0000002111117223 */ /* 0x000fe20000010007 */
[----:B------:R-:W-:Y:S01]  /*fb00*/  LOP3.LUT R7, R16, 0xffff0000, RZ, 0xc0, !PT ;  /* 0xffff000010077812 */ /* 0x000fe200078ec0ff */
[C---:B------:R-:W-:Y:S01]  /*fb10*/  FFMA.FTZ R14, R12.reuse, R32, R2 ;  /* 0x000000200c0e7223 */ /* 0x040fe20000010002 */
[----:B------:R-:W-:Y:S01]  /*fb20*/  LOP3.LUT R16, R23, 0xffff0000, RZ, 0xc0, !PT ;  /* 0xffff000017107812 */ /* 0x000fe200078ec0ff */
[----:B------:R-:W-:Y:S01]  /*fb30*/  FFMA.FTZ R18, R12, R18, -R6 ;  /* 0x000000120c127223 */ /* 0x000fe20000010806 */
[----:B------:R-:W-:Y:S01]  /*fb40*/  LOP3.LUT R12, R13, 0xffff0000, RZ, 0xc0, !PT ;  /* 0xffff00000d0c7812 */ /* 0x000fe200078ec0ff */
[----:B------:R-:W-:-:S02]  /*fb50*/  FMUL.FTZ R2, R9, R34 ;  /* 0x0000002209027220 */ /* 0x000fc40000410000 */
[----:B------:R-:W-:Y:S02]  /*fb60*/  IMAD.U32 R31, R23, 0x10000, RZ ;  /* 0x00010000171f7824 */ /* 0x000fe400078e00ff */
[-C--:B------:R-:W-:Y:S02]  /*fb70*/  FFMA.FTZ R8, R21, R7.reuse, -R2 ;  /* 0x0000000715087223 */ /* 0x080fe40000010802 */
[----:B------:R-:W-:Y:S02]  /*fb80*/  FMUL.FTZ R6, R9, R7 ;  /* 0x0000000709067220 */ /* 0x000fe40000410000 */
[C---:B------:R-:W-:Y:S01]  /*fb90*/  FMUL.FTZ R2, R5.reuse, R15 ;  /* 0x0000000f05027220 */ /* 0x040fe20000410000 */
[----:B------:R-:W-:Y:S01]  /*fba0*/  F2FP.BF16.PACK_AB R8, R8, R30 ;  /* 0x0000001e0808723e */ /* 0x000fe200000010ff */
[----:B------:R-:W-:Y:S02]  /*fbb0*/  IMAD.U32 R10, R26, 0x10000, RZ ;  /* 0x000100001a0a7824 */ /* 0x000fe400078e00ff */
[----:B------:R-:W-:-:S02]  /*fbc0*/  FMUL.FTZ R7, R5, R12 ;  /* 0x0000000c05077220 */ /* 0x000fc40000410000 */
[----:B------:R-:W-:Y:S02]  /*fbd0*/  FMUL.FTZ R5, R4, R31 ;  /* 0x0000001f04057220 */ /* 0x000fe40000410000 */
[----:B------:R-:W-:Y:S02]  /*fbe0*/  FFMA.FTZ R12, R19, R12, R2 ;  /* 0x0000000c130c7223 */ /* 0x000fe40000010002 */
[----:B------:R-:W-:Y:S01]  /*fbf0*/  FFMA.FTZ R13, R21, R34, R6 ;  /* 0x00000022150d7223 */ /* 0x000fe20000010006 */
[----:B------:R-:W-:Y:S01]  /*fc00*/  LOP3.LUT R6, R26, 0xffff0000, RZ, 0xc0, !PT ;  /* 0xffff00001a067812 */ /* 0x000fe200078ec0ff */
[----:B------:R-:W-:Y:S01]  /*fc10*/  FFMA.FTZ R9, R19, R15, -R7 ;  /* 0x0000000f13097223 */ /* 0x000fe20000010807 */
[----:B------:R-:W-:Y:S01]  /*fc20*/  LOP3.LUT R15, R22, 0xffff0000, RZ, 0xc0, !PT ;  /* 0xffff0000160f7812 */ /* 0x000fe200078ec0ff */
[-C--:B------:R-:W-:Y:S02]  /*fc30*/  FMUL.FTZ R2, R4, R10.reuse ;  /* 0x0000000a04027220 */ /* 0x080fe40000410000 */
[----:B------:R-:W-:Y:S01]  /*fc40*/  FFMA.FTZ R10, R20, R10, -R5 ;  /* 0x0000000a140a7223 */ /* 0x000fe20000010805 */
[----:B------:R-:W-:Y:S01]  /*fc50*/  LOP3.LUT R5, R24, 0xffff0000, RZ, 0xc0, !PT ;  /* 0xffff000018057812 */ /* 0x000fe200078ec0ff */
[----:B------:R-:W-:Y:S01]  /*fc60*/  FFMA.FTZ R7, R20, R31, R2 ;  /* 0x0000001f14077223 */ /* 0x000fe20000010002 */
[----:B------:R-:W-:Y:S01]  /*fc70*/  F2FP.BF16.PACK_AB R9, R9, R27 ;  /* 0x0000001b0909723e */ /* 0x000fe200000010ff */
[----:B------:R-:W-:-:S02]  /*fc80*/  FMUL.FTZ R4, R3, R16 ;  /* 0x0000001003047220 */ /* 0x000fc40000410000 */
[-C--:B------:R-:W-:Y:S02]  /*fc90*/  FMUL.FTZ R3, R3, R6.reuse ;  /* 0x0000000603037220 */ /* 0x080fe40000410000 */
[C---:B------:R-:W-:Y:S02]  /*fca0*/  FMUL.FTZ R2, R0.reuse, R15 ;  /* 0x0000000f00027220 */ /* 0x040fe40000410000 */
[----:B------:R-:W-:Y:S02]  /*fcb0*/  FMUL.FTZ R0, R0, R5 ;  /* 0x0000000500007220 */ /* 0x000fe40000410000 */
[----:B------:R-:W-:Y:S01]  /*fcc0*/  FFMA.FTZ R6, R25, R6, -R4 ;  /* 0x0000000619067223 */ /* 0x000fe20000010804 */
[----:B------:R-:W-:Y:S01]  /*fcd0*/  F2FP.BF16.PACK_AB R4, R13, R29 ;  /* 0x0000001d0d04723e */ /* 0x000fe200000010ff */
[----:B------:R-:W-:Y:S02]  /*fce0*/  FFMA.FTZ R3, R25, R16, R3 ;  /* 0x0000001019037223 */ /* 0x000fe40000010003 */
[C---:B------:R-:W-:Y:S01]  /*fcf0*/  FFMA.FTZ R2, R11.reuse, R5, -R2 ;  /* 0x000000050b027223 */ /* 0x040fe20000010802 */
[----:B------:R-:W-:Y:S01]  /*fd00*/  F2FP.BF16.PACK_AB R10, R6, R10 ;  /* 0x0000000a060a723e */ /* 0x000fe200000010ff */
[----:B------:R-:W-:Y:S01]  /*fd10*/  FFMA.FTZ R0, R11, R15, R0 ;  /* 0x0000000f0b007223 */ /* 0x000fe20000010000 */
[----:B------:R-:W-:-:S02]  /*fd20*/  F2FP.BF16.PACK_AB R6, R3, R7 ;  /* 0x000000070306723e */ /* 0x000fc400000010ff */
[----:B------:R-:W-:Y:S02]  /*fd30*/  F2FP.BF16.PACK_AB R11, R2, R18 ;  /* 0x00000012020b723e */ /* 0x000fe400000010ff */
[----:B------:R-:W-:Y:S02]  /*fd40*/  F2FP.BF16.PACK_AB R5, R12, R17 ;  /* 0x000000110c05723e */ /* 0x000fe400000010ff */
[----:B------:R-:W-:Y:S01]  /*fd50*/  F2FP.BF16.PACK_AB R7, R0, R14 ;  /* 0x0000000e0007723e */ /* 0x000fe200000010ff */
[----:B------:R1:W-:Y:S04]  /*fd60*/  STS.128 [R35], R8 ;  /* 0x0000000823007388 */ /* 0x0003e80000000c00 */
[----:B------:R1:W-:Y:S02]  /*fd70*/  STS.128 [R28+0x10080], R4 ;  /* 0x010080041c007388 */ /* 0x0003e40000000c00 */
.L_x_830:
[----:B------:R-:W-:Y:S05]  /*fd80*/  BSYNC B0 ;  /* 0x0000000000007941 */ /* 0x000fea0003800000 */
.L_x_829:
[----:B------:R-:W-:-:S13]  /*fd90*/  ISETP.GE.AND P0, PT, R137, c[0x0][0x27c], PT ;  /* 0x00009f0089007a0c */ /* 0x000fda0003f06270 */
[----:B------:R-:W-:Y:S05]  /*fda0*/  @P0 BRA `(.L_x_828) ;  /* 0x0000069000000947 */ /* 0x000fea0003800000 */
[----:B------:R-:W4:Y:S04]  /*fdb0*/  LDL R2, [R1+0xc] ;  /* 0x00000c0001027983 */ /* 0x000f280000100800 */
[----:B-12---:R-:W2:Y:S01]  /*fdc0*/  LDL R35, [R1+0x20] ;  /* 0x0000200001237983 */ /* 0x006ea20000100800 */
[----:B------:R-:W-:Y:S01]  /*fdd0*/  IMAD.MOV.U32 R0, RZ, RZ, c[0x0][0x27c] ;  /* 0x00009f00ff007624 */ /* 0x000fe200078e00ff */
[----:B------:R-:W-:Y:S02]  /*fde0*/  SHF.R.U64 R14, R68, 0x10, R69 ;  /* 0x00000010440e7819 */ /* 0x000fe40000001245 */
[----:B------:R-:W-:Y:S02]  /*fdf0*/  SHF.R.U64 R17, R70, 0x10, R71 ;  /* 0x0000001046117819 */ /* 0x000fe40000001247 */
[----:B------:R-:W-:-:S02]  /*fe00*/  PRMT R14, R103, 0x5432, R14 ;  /* 0x00005432670e7816 */ /* 0x000fc4000000000e */
[----:B------:R-:W-:Y:S02]  /*fe10*/  SHF.R.U32.HI R18, RZ, 0x10, R71 ;  /* 0x00000010ff127819 */ /* 0x000fe40000011647 */
[----:B------:R-:W-:Y:S01]  /*fe20*/  SHF.R.U32.HI R13, RZ, 0x10, R69 ;  /* 0x00000010ff0d7819 */ /* 0x000fe20000011645 */
[----:B------:R-:W-:Y:S01]  /*fe30*/  IMAD.U32 R31, R14, 0x10000, RZ ;  /* 0x000100000e1f7824 */ /* 0x000fe200078e00ff */
[C---:B------:R-:W-:Y:S02]  /*fe40*/  PRMT R23, R104.reuse, 0x5432, R17 ;  /* 0x0000543268177816 */ /* 0x040fe40000000011 */
[----:B------:R-:W-:Y:S02]  /*fe50*/  SHF.R.U32.HI R12, RZ, 0x10, R67 ;  /* 0x00000010ff0c7819 */ /* 0x000fe40000011643 */
[----:B------:R-:W-:Y:S02]  /*fe60*/  PRMT R22, R104, 0x5410, R18 ;  /* 0x0000541068167816 */ /* 0x000fe40000000012 */
[----:B------:R-:W-:-:S02]  /*fe70*/  PRMT R13, R103, 0x5410, R13 ;  /* 0x00005410670d7816 */ /* 0x000fc4000000000d */
[----:B------:R-:W-:Y:S01]  /*fe80*/  PRMT R24, R106, 0x5410, R12 ;  /* 0x000054106a187816 */ /* 0x000fe2000000000c */
[----:B------:R-:W-:Y:S01]  /*fe90*/  IMAD.U32 R32, R22, 0x10000, RZ ;  /* 0x0001000016207824 */ /* 0x000fe200078e00ff */
[----:B------:R-:W-:Y:S01]  /*fea0*/  LOP3.LUT R34, R14, 0xffff0000, RZ, 0xc0, !PT ;  /* 0xffff00000e227812 */ /* 0x000fe200078ec0ff */
[----:B------:R-:W-:Y:S01]  /*feb0*/  IMAD.U32 R33, R13, 0x10000, RZ ;  /* 0x000100000d217824 */ /* 0x000fe200078e00ff */
[----:B----4-:R-:W-:-:S04]  /*fec0*/  LEA.HI R0, R0, R2, RZ, 0x1d ;  /* 0x0000000200007211 */ /* 0x010fc800078fe8ff */
[----:B------:R-:W-:Y:S01]  /*fed0*/  SHF.R.S32.HI R2, RZ, 0x1f, R0 ;  /* 0x0000001fff027819 */ /* 0x000fe20000011400 */
[----:B------:R-:W-:Y:S01]  /*fee0*/  IMAD.SHL.U32 R3, R0, 0x8, RZ ;  /* 0x0000000800037824 */ /* 0x000fe200078e00ff */
[----:B--2---:R-:W1:Y:S02]  /*fef0*/  LDS.128 R8, [R35] ;  /* 0x0000000023087984 */ /* 0x004e640000000c00 */
[----:B------:R-:W-:Y:S02]  /*ff00*/  LEA.HI R0, R2, R0, RZ, 0x3 ;  /* 0x0000000002007211 */ /* 0x000fe400078f18ff */
[----:B------:R-:W-:Y:S02]  /*ff10*/  LOP3.LUT R2, R38, 0x38, R3, 0xf8, !PT ;  /* 0x0000003826027812 */ /* 0x000fe400078ef803 */
[----:B------:R-:W-:Y:S01]  /*ff20*/  SHF.R.U64 R3, R66, 0x10, R67 ;  /* 0x0000001042037819 */ /* 0x000fe20000001243 */
[----:B------:R-:W-:Y:S01]  /*ff30*/  IMAD.SHL.U32 R0, R0, 0x400, RZ ;  /* 0x0000040000007824 */ /* 0x000fe200078e00ff */
[----:B------:R-:W-:-:S02]  /*ff40*/  LOP3.LUT R2, R2, R37, RZ, 0x3c, !PT ;  /* 0x0000002502027212 */ /* 0x000fc400078e3cff */
[----:B------:R-:W-:Y:S02]  /*ff50*/  PRMT R26, R106, 0x5432, R3 ;  /* 0x000054326a1a7816 */ /* 0x000fe40000000003 */
[----:B------:R-:W-:-:S04]  /*ff60*/  LOP3.LUT R0, R0, 0x7fffe000, RZ, 0xc0, !PT ;  /* 0x7fffe00000007812 */ /* 0x000fc800078ec0ff */
[----:B-----5:R-:W-:Y:S02]  /*ff70*/  IADD3 R0, R2, R0, R36 ;  /* 0x0000000002007210 */ /* 0x020fe40007ffe024 */
[----:B------:R-:W-:-:S03]  /*ff80*/  SHF.R.U32.HI R2, RZ, 0x10, R65 ;  /* 0x00000010ff027819 */ /* 0x000fc60000011641 */
[----:B------:R-:W-:Y:S01]  /*ff90*/  IMAD.SHL.U32 R28, R0, 0x2, RZ ;  /* 0x00000002001c7824 */ /* 0x000fe200078e00ff */
[----:B------:R-:W-:Y:S02]  /*ffa0*/  SHF.R.U64 R0, R64, 0x10, R65 ;  /* 0x0000001040007819 */ /* 0x000fe40000001241 */
[C---:B------:R-:W-:Y:S02]  /*ffb0*/  PRMT R15, R105.reuse, 0x5410, R2 ;  /* 0x00005410690f7816 */ /* 0x040fe40000000002 */
[----:B------:R-:W2:Y:S01]  /*ffc0*/  LDS.128 R4, [R28+0x10080] ;  /* 0x010080001c047984 */ /* 0x000ea20000000c00 */
[----:B------:R-:W-:-:S05]  /*ffd0*/  PRMT R16, R105, 0x5432, R0 ;  /* 0x0000543269107816 */ /* 0x000fca0000000000 */
[----:B------:R-:W-:Y:S02]  /*ffe0*/  IMAD.U32 R29, R16, 0x10000, RZ ;  /* 0x00010000101d7824 */ /* 0x000fe400078e00ff */
[C---:B-1----:R-:W-:Y:S01]  /*fff0*/  IMAD.U32 R20, R10.reuse, 0x10000, RZ ;  /* 0x000100000a147824 */ /* 0x042fe200078e00ff */
[----:B------:R-:W-:Y:S01]  /*10000*/  LOP3.LUT R25, R10, 0xffff0000, RZ, 0xc0, !PT ;  /* 0xffff00000a197812 */ /* 0x000fe200078ec0ff */
[C---:B------:R-:W-:Y:S01]  /*10010*/  IMAD.U32 R18, R8.reuse, 0x10000, RZ ;  /* 0x0001000008127824 */ /* 0x040fe200078e00ff */
[----:B------:R-:W-:Y:S01]  /*10020*/  SHF.L.U32 R17, R9, 0x10, RZ ;  /* 0x0000001009117819 */ /* 0x000fe200000006ff */
[----:B------:R-:W-:Y:S01]  /*10030*/  IMAD.U32 R12, R11, 0x10000, RZ ;  /* 0x000100000b0c7824 */ /* 0x000fe200078e00ff */
[----:B------:R-:W-:Y:S02]  /*10040*/  LOP3.LUT R19, R9, 0xffff0000, RZ, 0xc0, !PT ;  /* 0xffff000009137812 */ /* 0x000fe400078ec0ff */
[----:B------:R-:W-:Y:S02]  /*10050*/  LOP3.LUT R21, R8, 0xffff0000, RZ, 0xc0, !PT ;  /* 0xffff000008157812 */ /* 0x000fe400078ec0ff */
[----:B------:R-:W-:Y:S01]  /*10060*/  LOP3.LUT R11, R11, 0xffff0000, RZ, 0xc0, !PT ;  /* 0xffff00000b0b7812 */ /* 0x000fe200078ec0ff */
[C---:B--2---:R-:W-:Y:S01]  /*10070*/  IMAD.U32 R10, R4.reuse, 0x10000, RZ ;  /* 0x00010000040a7824 */ /* 0x044fe200078e00ff */
[----:B------:R-:W-:Y:S01]  /*10080*/  LOP3.LUT R9, R4, 0xffff0000, RZ, 0xc0, !PT ;  /* 0xffff000004097812 */ /* 0x000fe200078ec0ff */
[----:B------:R-:W-:Y:S01]  /*10090*/  IMAD.U32 R2, R7, 0x10000, RZ ;  /* 0x0001000007027824 */ /* 0x000fe200078e00ff */
[----:B------:R-:W-:Y:S01]  /*100a0*/  SHF.L.U32 R4, R6, 0x10, RZ ;  /* 0x0000001006047819 */ /* 0x000fe200000006ff */
[----:B------:R-:W-:Y:S01]  /*100b0*/  FMUL.FTZ R27, R10, R31 ;  /* 0x0000001f0a1b7220 */ /* 0x000fe20000410000 */
[----:B------:R-:W-:Y:S01]  /*100c0*/  LOP3.LUT R3, R6, 0xffff0000, RZ, 0xc0, !PT ;  /* 0xffff000006037812 */ /* 0x000fe200078ec0ff */
[-C--:B------:R-:W-:Y:S01]  /*100d0*/  FMUL.FTZ R6, R10, R29.reuse ;  /* 0x0000001d0a067220 */ /* 0x080fe20000410000 */
[----:B------:R-:W-:Y:S01]  /*100e0*/  SHF.L.U32 R8, R5, 0x10, RZ ;  /* 0x0000001005087819 */ /* 0x000fe200000006ff */
[C---:B------:R-:W-:Y:S01]  /*100f0*/  FFMA.FTZ R30, R18.reuse, R29, -R27 ;  /* 0x0000001d121e7223 */ /* 0x040fe2000001081b */
[----:B------:R-:W-:Y:S01]  /*10100*/  LOP3.LUT R0, R7, 0xffff0000, RZ, 0xc0, !PT ;  /* 0xffff000007007812 */ /* 0x000fe200078ec0ff */
[----:B------:R-:W-:Y:S01]  /*10110*/  FFMA.FTZ R29, R18, R31, R6 ;  /* 0x0000001f121d7223 */ /* 0x000fe20000010006 */
[----:B------:R-:W-:Y:S01]  /*10120*/  SHF.L.U32 R18, R24, 0x10, RZ ;  /* 0x0000001018127819 */ /* 0x000fe200000006ff */
[----:B------:R-:W-:Y:S01]  /*10130*/  IMAD.U32 R27, R15, 0x10000, RZ ;  /* 0x000100000f1b7824 */ /* 0x000fe200078e00ff */
[----:B------:R-:W-:Y:S01]  /*10140*/  LOP3.LUT R5, R5, 0xffff0000, RZ, 0xc0, !PT ;  /* 0xffff000005057812 */ /* 0x000fe200078ec0ff */
[C---:B------:R-:W-:Y:S01]  /*10150*/  FMUL.FTZ R10, R8.reuse, R33 ;  /* 0x00000021080a7220 */ /* 0x040fe20000410000 */
[----:B------:R-:W-:Y:S01]  /*10160*/  LOP3.LUT R15, R15, 0xffff0000, RZ, 0xc0, !PT ;  /* 0xffff00000f0f7812 */ /* 0x000fe200078ec0ff */
[----:B------:R-:W-:-:S02]  /*10170*/  FMUL.FTZ R7, R8, R27 ;  /* 0x0000001b08077220 */ /* 0x000fc40000410000 */
[C---:B------:R-:W-:Y:S02]  /*10180*/  FMUL.FTZ R6, R2.reuse, R32 ;  /* 0x0000002002067220 */ /* 0x040fe40000410000 */
        /* <DEDUP_REMOVED lines=43> */
.L_x_828:
[----:B------:R-:W-:Y:S05]  /*10440*/  BSYNC B1 ;  /* 0x0000000000017941 */ /* 0x000fea0003800000 */
.L_x_827:
[----:B------:R-:W-:-:S04]  /*10450*/  IADD3 R0, R211, 0x60, RZ ;  /* 0x00000060d3007810 */ /* 0x000fc80007ffe0ff */
        /* <DEDUP_REMOVED lines=13> */
[----:B-12---:R-:W2:Y:S01]  /*10530*/  LDL R35, [R1+0x2c] ;  /* 0x00002c0001237983 */ /* 0x006ea20000100800 */
        /* <DEDUP_REMOVED lines=20> */
[----:B------:R-:W-:Y:S01]  /*10680*/  IMAD.SHL.U32 R28, R0, 0x2, RZ ;  /* 0x00000002001c7824 */ /* 0x000fe200078e00ff */
        /* <DEDUP_REMOVED lines=15> */
[----:B--2---:R-:W1:Y:S02]  /*10780*/  LDS.128 R8, [R35] ;  /* 0x0000000023087984 */ /* 0x004e640000000c00 */
        /* <DEDUP_REMOVED lines=66> */
.L_x_832:
[----:B------:R-:W-:Y:S05]  /*10bb0*/  BSYNC B0 ;  /* 0x0000000000007941 */ /* 0x000fea0003800000 */
.L_x_831:
[----:B------:R-:W-:-:S13]  /*10bc0*/  ISETP.GE.AND P0, PT, R137, c[0x0][0x27c], PT ;  /* 0x00009f0089007a0c */ /* 0x000fda0003f06270 */
[----:B------:R-:W-:Y:S05]  /*10bd0*/  @P0 BRA `(.L_x_804) ;  /* 0x0000069000000947 */ /* 0x000fea0003800000 */
[----:B--2---:R-:W2:Y:S04]  /*10be0*/  LDL R2, [R1+0xc] ;  /* 0x00000c0001027983 */ /* 0x004ea80000100800 */
[----:B-1-3--:R-:W3:Y:S01]  /*10bf0*/  LDL R35, [R1+0x1c] ;  /* 0x00001c0001237983 */ /* 0x00aee20000100800 */
        /* <DEDUP_REMOVED lines=15> */
[----:B--2---:R-:W-:-:S04]  /*10cf0*/  LEA.HI R0, R0, R2, RZ, 0x1d ;  /* 0x0000000200007211 */ /* 0x004fc800078fe8ff */
[----:B------:R-:W-:Y:S01]  /*10d00*/  SHF.R.S32.HI R2, RZ, 0x1f, R0 ;  /* 0x0000001fff027819 */ /* 0x000fe20000011400 */
[----:B------:R-:W-:Y:S01]  /*10d10*/  IMAD.SHL.U32 R3, R0, 0x8, RZ ;  /* 0x0000000800037824 */ /* 0x000fe200078e00ff */
[----:B---3--:R-:W1:Y:S02]  /*10d20*/  LDS.128 R8, [R35] ;  /* 0x0000000023087984 */ /* 0x008e640000000c00 */
        /* <DEDUP_REMOVED lines=84> */
.L_x_804:
[----:B------:R-:W-:Y:S05]  /*11270*/  BSYNC B2 ;  /* 0x0000000000027941 */ /* 0x000fea0003800000 */
.L_x_770:
[----:B------:R-:W-:Y:S01]  /*11280*/  IMAD R0, R117, c[0x0][0x208], RZ ;  /* 0x0000820075007a24 */ /* 0x000fe200078e02ff */
[----:B------:R-:W-:-:S04]  /*11290*/  DEPBAR.LE SB0, 0x0 ;  /* 0x000080000000791a */ /* 0x000fc80000000000 */
[C---:B------:R-:W-:Y:S01]  /*112a0*/  IMAD.WIDE.U32 R2, R198.reuse, c[0x0][0x208], RZ ;  /* 0x00008200c6027a25 */ /* 0x040fe200078e00ff */
[----:B------:R-:W-:Y:S01]  /*112b0*/  BAR.SYNC.DEFER_BLOCKING 0x0 ;  /* 0x0000000000007b1d */ /* 0x000fe20000010000 */
[----:B------:R-:W-:Y:S02]  /*112c0*/  IADD3 R186, R177, 0x20, RZ ;  /* 0x00000020b1ba7810 */ /* 0x000fe40007ffe0ff */
[----:B------:R-:W-:Y:S02]  /*112d0*/  IMAD R0, R198, c[0x0][0x20c], R0 ;  /* 0x00008300c6007a24 */ /* 0x000fe400078e0200 */
[----:B------:R-:W-:Y:S01]  /*112e0*/  IMAD.WIDE.U32 R216, R218, c[0x0][0x210], RZ ;  /* 0x00008400dad87a25 */ /* 0x000fe200078e00ff */
[----:B------:R-:W-:Y:S03]  /*112f0*/  BSSY B0, `(.L_x_833) ;  /* 0x00000f4000007945 */ /* 0x000fe60003800000 */
[----:B------:R-:W-:-:S02]  /*11300*/  IMAD.IADD R3, R3, 0x1, R0 ;  /* 0x0000000103037824 */ /* 0x000fc400078e0200 */
[----:B------:R-:W-:Y:S02]  /*11310*/  IMAD R0, R118, c[0x0][0x218], RZ ;  /* 0x0000860076007a24 */ /* 0x000fe400078e02ff */
[----:B------:R-:W-:-:S04]  /*11320*/  IMAD.WIDE.U32 R2, R197, c[0x0][0x218], R2 ;  /* 0x00008600c5027a25 */ /* 0x000fc800078e0002 */
[----:B------:R-:W-:Y:S01]  /*11330*/  IMAD R0, R197, c[0x0][0x21c], R0 ;  /* 0x00008700c5007a24 */ /* 0x000fe200078e0200 */
[----:B------:R-:W-:Y:S01]  /*11340*/  IADD3 R2, P1, R2, R216, RZ ;  /* 0x000000d802027210 */ /* 0x000fe20007f3e0ff */
[----:B------:R-:W-:-:S03]  /*11350*/  IMAD R218, R218, c[0x0][0x214], R217 ;  /* 0x00008500dada7a24 */ /* 0x000fc600078e02d9 */
[----:B-1----:R-:W-:Y:S02]  /*11360*/  LEA R4, P0, R2, c[0x0][0x1f8], 0x1 ;  /* 0x00007e0002047a11 */ /* 0x002fe400078008ff */
[----:B------:R-:W-:Y:S01]  /*11370*/  IADD3.X R3, R218, R3, R0, P1, !PT ;  /* 0x00000003da037210 */ /* 0x000fe20000ffe400 */
[----:B----4-:R-:W-:Y:S01]  /*11380*/  LDSM.16.M88.4 R12, [R182] ;  /* 0x00000000b60c783b */ /* 0x010fe20000000200 */
[----:B------:R-:W-:Y:S02]  /*11390*/  R2P PR, R228, 0x6 ;  /* 0x00000006e4007804 */ /* 0x000fe40000000000 */
[----:B------:R-:W-:Y:S01]  /*113a0*/  LEA.HI.X R2, R2, c[0x0][0x1fc], R3, 0x1, P0 ;  /* 0x00007f0002027a11 */ /* 0x000fe200000f0c03 */
[----:B------:R-:W1:Y:S04]  /*113b0*/  SHFL.IDX PT, R0, R4, RZ, 0x181f ;  /* 0x00181fff04007589 */ /* 0x000e6800000e0000 */
[----:B------:R-:W-:Y:S04]  /*113c0*/  LDSM.16.M88.4 R24, [R177] ;  /* 0x00000000b118783b */ /* 0x000fe80000000200 */
[----:B------:R-:W4:Y:S02]  /*113d0*/  SHFL.IDX PT, R2, R2, RZ, 0x181f ;  /* 0x00181fff02027589 */ /* 0x000f2400000e0000 */
[----:B------:R-:W-:-:S02]  /*113e0*/  @P1 IADD3 R186, R177, -0x20, RZ ;  /* 0xffffffe0b1ba1810 */ /* 0x000fc40007ffe0ff */
[----:B-----5:R-:W2:Y:S02]  /*113f0*/  LDSM.16.M88.4 R36, [R177+0x800] ;  /* 0x00080000b124783b */ /* 0x020ea40000000200 */
[C---:B------:R-:W-:Y:S02]  /*11400*/  IADD3 R187, R186.reuse, 0x3000, RZ ;  /* 0x00003000babb7810 */ /* 0x040fe40007ffe0ff */
[----:B------:R-:W-:Y:S01]  /*11410*/  LDSM.16.M88.4 R8, [R183] ;  /* 0x00000000b708783b */ /* 0x000fe20000000200 */
[C---:B------:R-:W-:Y:S02]  /*11420*/  IADD3 R189, R186.reuse, 0x1000, RZ ;  /* 0x00001000babd7810 */ /* 0x040fe40007ffe0ff */
[C---:B------:R-:W-:Y:S01]  /*11430*/  IADD3 R188, R186.reuse, 0x1800, RZ ;  /* 0x00001800babc7810 */ /* 0x040fe20007ffe0ff */
[----:B------:R-:W3:Y:S01]  /*11440*/  LDSM.16.M88.4 R28, [R186] ;  /* 0x00000000ba1c783b */ /* 0x000ee20000000200 */
[C---:B------:R-:W-:Y:S02]  /*11450*/  IADD3 R191, R186.reuse, 0x2000, RZ ;  /* 0x00002000babf7810 */ /* 0x040fe40007ffe0ff */
[----:B------:R-:W-:Y:S01]  /*11460*/  IADD3 R190, R186, 0x2800, RZ ;  /* 0x00002800babe7810 */ /* 0x000fe20007ffe0ff */
[----:B------:R-:W3:Y:S01]  /*11470*/  LDSM.16.M88.4 R56, [R186+0x800] ;  /* 0x00080000ba38783b */ /* 0x000ee20000000200 */
[----:B-1----:R-:W-:-:S02]  /*11480*/  LEA R18, P1, R200, R0, 0x1 ;  /* 0x00000000c8127211 */ /* 0x002fc400078208ff */
[-C--:B------:R-:W-:Y:S02]  /*11490*/  LEA R6, P0, R132, R0.reuse, 0x1 ;  /* 0x0000000084067211 */ /* 0x080fe400078008ff */
[----:B------:R-:W-:Y:S02]  /*114a0*/  LEA R4, P3, R201, R0, 0x1 ;  /* 0x00000000c9047211 */ /* 0x000fe400078608ff */
[----:B------:R-:W-:Y:S02]  /*114b0*/  IADD3 R192, R186, 0x3800, RZ ;  /* 0x00003800bac07810 */ /* 0x000fe40007ffe0ff */
[-C--:B----4-:R-:W-:Y:S02]  /*114c0*/  LEA.HI.X R19, R200, R2.reuse, R207, 0x1, P1 ;  /* 0x00000002c8137211 */ /* 0x090fe400008f0ccf */
[----:B------:R-:W-:Y:S02]  /*114d0*/  LEA.HI.X R7, R132, R2, R133, 0x1, P0 ;  /* 0x0000000284077211 */ /* 0x000fe400000f0c85 */
[----:B------:R-:W-:Y:S01]  /*114e0*/  LEA R16, P1, R199, R0, 0x1 ;  /* 0x00000000c7107211 */ /* 0x000fe200078208ff */
[----:B------:R-:W-:Y:S01]  /*114f0*/  IMAD.MOV.U32 R0, RZ, RZ, 0x40 ;  /* 0x00000040ff007424 */ /* 0x000fe200078e00ff */
[----:B------:R-:W-:-:S02]  /*11500*/  ISETP.GT.AND P0, PT, R116, R211, PT ;  /* 0x000000d37400720c */ /* 0x000fc40003f04270 */
[-C--:B------:R-:W-:Y:S02]  /*11510*/  LEA.HI.X R17, R199, R2.reuse, R206, 0x1, P1 ;  /* 0x00000002c7117211 */ /* 0x080fe400008f0cce */
[----:B------:R-:W-:Y:S01]  /*11520*/  ISETP.GE.OR P1, PT, R132, c[0x0][0x1d4], !P0 ;  /* 0x0000750084007a0c */ /* 0x000fe20004726670 */
[----:B------:R-:W-:Y:S01]  /*11530*/  HMMA.16816.F32.BF16 R20, R12, R24, RZ ;  /* 0x000000180c14723c */ /* 0x000fe200000418ff */
[----:B------:R-:W-:Y:S02]  /*11540*/  LEA.HI.X R5, R201, R2, R205, 0x1, P3 ;  /* 0x00000002c9057211 */ /* 0x000fe400018f0ccd */
[----:B------:R-:W-:Y:S02]  /*11550*/  SEL R0, R0, 0xffffffc0, !P2 ;  /* 0xffffffc000007807 */ /* 0x000fe40005000000 */
[----:B------:R-:W-:-:S03]  /*11560*/  IADD3 R193, R186, 0x800, RZ ;  /* 0x00000800bac17810 */ /* 0x000fc60007ffe0ff */
[--C-:B------:R-:W-:Y:S01]  /*11570*/  IMAD.IADD R176, R177, 0x1, R0.reuse ;  /* 0x00000001b1b07824 */ /* 0x100fe200078e0200 */
[----:B------:R-:W-:Y:S01]  /*11580*/  HMMA.16816.F32.BF16 R24, R12, R26, RZ ;  /* 0x0000001a0c18723c */ /* 0x000fe200000418ff */
[----:B------:R-:W-:Y:S02]  /*11590*/  IMAD.IADD R159, R187, 0x1, R0 ;  /* 0x00000001bb9f7824 */ /* 0x000fe400078e0200 */
[----:B------:R-:W-:Y:S01]  /*115a0*/  @!PT LDS RZ, [RZ] ;  /* 0x00000000fffff984 */ /* 0x000fe20000000800 */
[----:B------:R-:W-:Y:S01]  /*115b0*/  @!PT LDS RZ, [RZ] ;  /* 0x00000000fffff984 */ /* 0x000fe20000000800 */
[----:B------:R-:W-:Y:S01]  /*115c0*/  @!PT LDS RZ, [RZ] ;  /* 0x00000000fffff984 */ /* 0x000fe20000000800 */
[----:B------:R1:W-:Y:S01]  /*115d0*/  LDGSTS.E.BYPASS.LTC128B.128 [R194+0x8080], [R6.64], !P1 ;  /* 0x0808000006c27fae */ /* 0x0003e2000c901d48 */
[----:B------:R-:W-:-:S04]  /*115e0*/  ISETP.GE.OR P1, PT, R137, c[0x0][0x1d4], !P0 ;  /* 0x0000750089007a0c */ /* 0x000fc80004726670 */
[----:B--2---:R-:W-:Y:S08]  /*115f0*/  HMMA.16816.F32.BF16 R32, R12, R36, RZ ;  /* 0x000000240c20723c */ /* 0x004ff000000418ff */
[----:B---3--:R-:W-:Y:S01]  /*11600*/  HMMA.16816.F32.BF16 R20, R8, R28, R20 ;  /* 0x0000001c0814723c */ /* 0x008fe20000041814 */
[----:B------:R1:W-:Y:S01]  /*11610*/  LDGSTS.E.BYPASS.LTC128B.128 [R194+0x9080], [R4.64], !P1 ;  /* 0x0908000004c27fae */ /* 0x0003e2000c901d48 */
[----:B------:R-:W-:-:S02]  /*11620*/  ISETP.GE.OR P1, PT, R200, c[0x0][0x1d4], !P0 ;  /* 0x00007500c8007a0c */ /* 0x000fc40004726670 */
[----:B------:R-:W-:-:S04]  /*11630*/  ISETP.GE.OR P0, PT, R199, c[0x0][0x1d4], !P0 ;  /* 0x00007500c7007a0c */ /* 0x000fc80004706670 */
[----:B------:R-:W-:Y:S07]  /*11640*/  HMMA.16816.F32.BF16 R28, R8, R30, R24 ;  /* 0x0000001e081c723c */ /* 0x000fee0000041818 */
[----:B------:R2:W-:Y:S01]  /*11650*/  LDGSTS.E.BYPASS.LTC128B.128 [R194+0xa080], [R18.64], !P1 ;  /* 0x0a08000012c27fae */ /* 0x0005e2000c901d48 */
[----:B------:R-:W-:Y:S03]  /*11660*/  HMMA.16816.F32.BF16 R36, R12, R38, RZ ;  /* 0x000000260c24723c */ /* 0x000fe600000418ff */
[----:B------:R2:W-:Y:S01]  /*11670*/  LDGSTS.E.BYPASS.LTC128B.128 [R194+0xb080], [R16.64], !P0 ;  /* 0x0b08000010c27fae */ /* 0x0005e2000c101d48 */
[----:B------:R-:W-:-:S03]  /*11680*/  ISETP.GT.AND P0, PT, R119, R208, PT ;  /* 0x000000d07700720c */ /* 0x000fc60003f04270 */
[----:B------:R-:W-:Y:S01]  /*11690*/  LDSM.16.M88.4 R40, [R176] ;  /* 0x00000000b028783b */ /* 0x000fe20000000200 */
[C---:B------:R-:W-:Y:S03]  /*116a0*/  HMMA.16816.F32.BF16 R32, R8.reuse, R56, R32 ;  /* 0x000000380820723c */ /* 0x040fe60000041820 */
[----:B------:R-:W-:Y:S04]  /*116b0*/  LDSM.16.M88.4 R44, [R159+-0x3000] ;  /* 0xffd000009f2c783b */ /* 0x000fe80000000200 */
[----:B-1----:R-:W1:Y:S04]  /*116c0*/  LDSM.16.M88.4 R4, [R185] ;  /* 0x00000000b904783b */ /* 0x002e680000000200 */
[----:B------:R-:W3:Y:S04]  /*116d0*/  LDSM.16.M88.4 R48, [R176+0x800] ;  /* 0x00080000b030783b */ /* 0x000ee80000000200 */
[----:B------:R-:W-:Y:S01]  /*116e0*/  LDSM.16.M88.4 R24, [R182+0x4000] ;  /* 0x00400000b618783b */ /* 0x000fe20000000200 */
[----:B------:R-:W-:Y:S03]  /*116f0*/  HMMA.16816.F32.BF16 R36, R8, R58, R36 ;  /* 0x0000003a0824723c */ /* 0x000fe60000041824 */
[----:B------:R-:W-:Y:S04]  /*11700*/  LDSM.16.M88.4 R64, [R177+0x1000] ;  /* 0x00100000b140783b */ /* 0x000fe80000000200 */
[----:B--2---:R-:W2:Y:S04]  /*11710*/  LDSM.16.M88.4 R16, [R184] ;  /* 0x00000000b810783b */ /* 0x004ea80000000200 */
[----:B------:R-:W4:Y:S04]  /*11720*/  LDSM.16.M88.4 R52, [R159+-0x2800] ;  /* 0xffd800009f34783b */ /* 0x000f280000000200 */
[----:B------:R-:W-:Y:S04]  /*11730*/  LDSM.16.M88.4 R68, [R189] ;  /* 0x00000000bd44783b */ /* 0x000fe80000000200 */
[----:B------:R-:W-:Y:S04]  /*11740*/  LDSM.16.M88.4 R60, [R176+0x1000] ;  /* 0x00100000b03c783b */ /* 0x000fe80000000200 */
[----:B------:R-:W-:Y:S04]  /*11750*/  LDSM.16.M88.4 R56, [R188] ;  /* 0x00000000bc38783b */ /* 0x000fe80000000200 */
[----:B------:R-:W-:Y:S01]  /*11760*/  LDSM.16.M88.4 R72, [R159+-0x2000] ;  /* 0xffe000009f48783b */ /* 0x000fe20000000200 */
[C---:B-1----:R-:W-:Y:S03]  /*11770*/  HMMA.16816.F32.BF16 R20, R4.reuse, R40, R20 ;  /* 0x000000280414723c */ /* 0x042fe60000041814 */
[----:B------:R-:W0:Y:S05]  /*11780*/  LDGDEPBAR ;  /* 0x00000000000079af */ /* 0x000e2a0000000000 */
[C---:B------:R-:W-:Y:S01]  /*11790*/  HMMA.16816.F32.BF16 R12, R4.reuse, R42, R28 ;  /* 0x0000002a040c723c */ /* 0x040fe2000004181c */
[----:B------:R-:W1:Y:S07]  /*117a0*/  LDSM.16.M88.4 R28, [R183+0x4000] ;  /* 0x00400000b71c783b */ /* 0x000e6e0000000200 */
[----:B---3--:R-:W-:Y:S08]  /*117b0*/  HMMA.16816.F32.BF16 R32, R4, R48, R32 ;  /* 0x000000300420723c */ /* 0x008ff00000041820 */
[C---:B--2---:R-:W-:Y:S08]  /*117c0*/  HMMA.16816.F32.BF16 R20, R16.reuse, R44, R20 ;  /* 0x0000002c1014723c */ /* 0x044ff00000041814 */
[----:B------:R-:W-:Y:S01]  /*117d0*/  HMMA.16816.F32.BF16 R12, R16, R46, R12 ;  /* 0x0000002e100c723c */ /* 0x000fe2000004180c */
[----:B------:R-:W2:Y:S07]  /*117e0*/  LDSM.16.M88.4 R44, [R177+0x1800] ;  /* 0x00180000b12c783b */ /* 0x000eae0000000200 */
[----:B------:R-:W-:Y:S01]  /*117f0*/  HMMA.16816.F32.BF16 R40, R4, R50, R36 ;  /* 0x000000320428723c */ /* 0x000fe20000041824 */
[----:B------:R-:W-:Y:S07]  /*11800*/  LDSM.16.M88.4 R48, [R176+0x1800] ;  /* 0x00180000b030783b */ /* 0x000fee0000000200 */
[----:B------:R-:W-:Y:S01]  /*11810*/  HMMA.16816.F32.BF16 R8, R24, R64, R20 ;  /* 0x000000401808723c */ /* 0x000fe20000041814 */
[----:B------:R-:W3:Y:S07]  /*11820*/  LDSM.16.M88.4 R20, [R185+0x4000] ;  /* 0x00400000b914783b */ /* 0x000eee0000000200 */
[----:B----4-:R-:W-:Y:S08]  /*11830*/  HMMA.16816.F32.BF16 R36, R16, R52, R32 ;  /* 0x000000341024723c */ /* 0x010ff00000041820 */
[----:B------:R-:W-:Y:S01]  /*11840*/  HMMA.16816.F32.BF16 R32, R24, R66, R12 ;  /* 0x000000421820723c */ /* 0x000fe2000004180c */
[----:B------:R-:W4:Y:S04]  /*11850*/  LDSM.16.M88.4 R12, [R184+0x4000] ;  /* 0x00400000b80c783b */ /* 0x000f280000000200 */
[----:B------:R-:W-:Y:S03]  /*11860*/  LDSM.16.M88.4 R64, [R177+0x2000] ;  /* 0x00200000b140783b */ /* 0x000fe60000000200 */
[----:B-1----:R-:W-:Y:S01]  /*11870*/  HMMA.16816.F32.BF16 R4, R28, R68, R8 ;  /* 0x000000441c04723c */ /* 0x002fe20000041808 */
[----:B------:R-:W1:Y:S07]  /*11880*/  LDSM.16.M88.4 R8, [R182+0x8000] ;  /* 0x00800000b608783b */ /* 0x000e6e0000000200 */
[----:B------:R-:W-:Y:S01]  /*11890*/  HMMA.16816.F32.BF16 R40, R16, R54, R40 ;  /* 0x000000361028723c */ /* 0x000fe20000041828 */
[----:B------:R-:W-:Y:S07]  /*118a0*/  LDSM.16.M88.4 R52, [R177+0x2800] ;  /* 0x00280000b134783b */ /* 0x000fee0000000200 */
[----:B--2---:R-:W-:Y:S08]  /*118b0*/  HMMA.16816.F32.BF16 R36, R24, R44, R36 ;  /* 0x0000002c1824723c */ /* 0x004ff00000041824 */
[----:B------:R-:W-:Y:S01]  /*118c0*/  HMMA.16816.F32.BF16 R16, R28, R70, R32 ;  /* 0x000000461c10723c */ /* 0x000fe20000041820 */
[----:B------:R-:W-:Y:S07]  /*118d0*/  LDSM.16.M88.4 R68, [R176+0x2000] ;  /* 0x00200000b044783b */ /* 0x000fee0000000200 */
[----:B---3--:R-:W-:Y:S08]  /*118e0*/  HMMA.16816.F32.BF16 R4, R20, R60, R4 ;  /* 0x0000003c1404723c */ /* 0x008ff00000041804 */
[----:B------:R-:W-:Y:S01]  /*118f0*/  HMMA.16816.F32.BF16 R40, R24, R46, R40 ;  /* 0x0000002e1828723c */ /* 0x000fe20000041828 */
[----:B------:R-:W2:Y:S07]  /*11900*/  LDSM.16.M88.4 R44, [R159+-0x1800] ;  /* 0xffe800009f2c783b */ /* 0x000eae0000000200 */
[----:B------:R-:W-:Y:S08]  /*11910*/  HMMA.16816.F32.BF16 R32, R28, R56, R36 ;  /* 0x000000381c20723c */ /* 0x000ff00000041824 */
[----:B------:R-:W-:Y:S01]  /*11920*/  HMMA.16816.F32.BF16 R24, R20, R62, R16 ;  /* 0x0000003e1418723c */ /* 0x000fe20000041810 */
[----:B------:R-:W-:Y:S07]  /*11930*/  LDSM.16.M88.4 R60, [R191] ;  /* 0x00000000bf3c783b */ /* 0x000fee0000000200 */
[----:B----4-:R-:W-:Y:S01]  /*11940*/  HMMA.16816.F32.BF16 R16, R12, R72, R4 ;  /* 0x000000480c10723c */ /* 0x010fe20000041804 */
[----:B------:R-:W3:Y:S07]  /*11950*/  LDSM.16.M88.4 R4, [R183+0x8000] ;  /* 0x00800000b704783b */ /* 0x000eee0000000200 */
[----:B------:R-:W-:Y:S01]  /*11960*/  HMMA.16816.F32.BF16 R36, R28, R58, R40 ;  /* 0x0000003a1c24723c */ /* 0x000fe20000041828 */
[----:B------:R-:W-:Y:S04]  /*11970*/  LDSM.16.M88.4 R56, [R159+-0x1000] ;  /* 0xfff000009f38783b */ /* 0x000fe80000000200 */
[----:B------:R-:W-:Y:S03]  /*11980*/  LDSM.16.M88.4 R40, [R176+0x2800] ;  /* 0x00280000b028783b */ /* 0x000fe60000000200 */
[----:B------:R-:W-:Y:S08]  /*11990*/  HMMA.16816.F32.BF16 R32, R20, R48, R32 ;  /* 0x000000301420723c */ /* 0x000ff00000041820 */
[----:B------:R-:W-:Y:S01]  /*119a0*/  HMMA.16816.F32.BF16 R28, R12, R74, R24 ;  /* 0x0000004a0c1c723c */ /* 0x000fe20000041818 */
[----:B------:R-:W4:Y:S07]  /*119b0*/  LDSM.16.M88.4 R24, [R185+0x8000] ;  /* 0x00800000b918783b */ /* 0x000f2e0000000200 */
[----:B-1----:R-:W-:Y:S08]  /*119c0*/  HMMA.16816.F32.BF16 R16, R8, R64, R16 ;  /* 0x000000400810723c */ /* 0x002ff00000041810 */
[----:B------:R-:W-:Y:S01]  /*119d0*/  HMMA.16816.F32.BF16 R36, R20, R50, R36 ;  /* 0x000000321424723c */ /* 0x000fe20000041824 */
[----:B------:R-:W1:Y:S04]  /*119e0*/  LDSM.16.M88.4 R48, [R190] ;  /* 0x00000000be30783b */ /* 0x000e680000000200 */
[----:B------:R-:W1:Y:S03]  /*119f0*/  LDSM.16.M88.4 R20, [R184+0x8000] ;  /* 0x00800000b814783b */ /* 0x000e660000000200 */
[----:B--2---:R-:W-:Y:S08]  /*11a00*/  HMMA.16816.F32.BF16 R32, R12, R44, R32 ;  /* 0x0000002c0c20723c */ /* 0x004ff00000041820 */
[----:B------:R-:W-:Y:S01]  /*11a10*/  HMMA.16816.F32.BF16 R28, R8, R66, R28 ;  /* 0x00000042081c723c */ /* 0x000fe2000004181c */
[----:B------:R-:W-:Y:S07]  /*11a20*/  LDSM.16.M88.4 R64, [R187] ;  /* 0x00000000bb40783b */ /* 0x000fee0000000200 */
[----:B---3--:R-:W-:Y:S08]  /*11a30*/  HMMA.16816.F32.BF16 R16, R4, R60, R16 ;  /* 0x0000003c0410723c */ /* 0x008ff00000041810 */
[----:B------:R-:W-:Y:S01]  /*11a40*/  HMMA.16816.F32.BF16 R36, R12, R46, R36 ;  /* 0x0000002e0c24723c */ /* 0x000fe20000041824 */
[----:B------:R-:W-:Y:S07]  /*11a50*/  LDSM.16.M88.4 R44, [R177+0x3000] ;  /* 0x00300000b12c783b */ /* 0x000fee0000000200 */
[----:B------:R-:W-:Y:S08]  /*11a60*/  HMMA.16816.F32.BF16 R32, R8, R52, R32 ;  /* 0x000000340820723c */ /* 0x000ff00000041820 */
[----:B------:R-:W-:Y:S01]  /*11a70*/  HMMA.16816.F32.BF16 R28, R4, R62, R28 ;  /* 0x0000003e041c723c */ /* 0x000fe2000004181c */
[----:B------:R-:W-:Y:S07]  /*11a80*/  LDSM.16.M88.4 R60, [R176+0x3000] ;  /* 0x00300000b03c783b */ /* 0x000fee0000000200 */
[----:B----4-:R-:W-:Y:S01]  /*11a90*/  HMMA.16816.F32.BF16 R12, R24, R68, R16 ;  /* 0x00000044180c723c */ /* 0x010fe20000041810 */
[----:B------:R-:W2:Y:S07]  /*11aa0*/  LDSM.16.M88.4 R16, [R182+0xc000] ;  /* 0x00c00000b610783b */ /* 0x000eae0000000200 */
[----:B------:R-:W-:Y:S01]  /*11ab0*/  HMMA.16816.F32.BF16 R36, R8, R54, R36 ;  /* 0x000000360824723c */ /* 0x000fe20000041824 */
[----:B------:R-:W3:Y:S07]  /*11ac0*/  LDSM.16.M88.4 R52, [R159+-0x800] ;  /* 0xfff800009f34783b */ /* 0x000eee0000000200 */
[----:B-1----:R-:W-:Y:S08]  /*11ad0*/  HMMA.16816.F32.BF16 R32, R4, R48, R32 ;  /* 0x000000300420723c */ /* 0x002ff00000041820 */
[----:B------:R-:W-:Y:S08]  /*11ae0*/  HMMA.16816.F32.BF16 R28, R24, R70, R28 ;  /* 0x00000046181c723c */ /* 0x000ff0000004181c */
[----:B------:R-:W-:Y:S01]  /*11af0*/  HMMA.16816.F32.BF16 R8, R20, R56, R12 ;  /* 0x000000381408723c */ /* 0x000fe2000004180c */
[----:B------:R-:W1:Y:S07]  /*11b00*/  LDSM.16.M88.4 R12, [R183+0xc000] ;  /* 0x00c00000b70c783b */ /* 0x000e6e0000000200 */
[----:B------:R-:W-:Y:S01]  /*11b10*/  HMMA.16816.F32.BF16 R36, R4, R50, R36 ;  /* 0x000000320424723c */ /* 0x000fe20000041824 */
[----:B------:R-:W4:Y:S07]  /*11b20*/  LDSM.16.M88.4 R48, [R177+0x3800] ;  /* 0x00380000b130783b */ /* 0x000f2e0000000200 */
[----:B------:R-:W-:Y:S08]  /*11b30*/  HMMA.16816.F32.BF16 R32, R24, R40, R32 ;  /* 0x000000281820723c */ /* 0x000ff00000041820 */
[----:B------:R-:W-:Y:S01]  /*11b40*/  HMMA.16816.F32.BF16 R28, R20, R58, R28 ;  /* 0x0000003a141c723c */ /* 0x000fe2000004181c */
[----:B------:R-:W-:Y:S07]  /*11b50*/  LDSM.16.M88.4 R56, [R159] ;  /* 0x000000009f38783b */ /* 0x000fee0000000200 */
[----:B--2---:R-:W-:Y:S01]  /*11b60*/  HMMA.16816.F32.BF16 R4, R16, R44, R8 ;  /* 0x0000002c1004723c */ /* 0x004fe20000041808 */
[----:B------:R-:W2:Y:S07]  /*11b70*/  LDSM.16.M88.4 R8, [R185+0xc000] ;  /* 0x00c00000b908783b */ /* 0x000eae0000000200 */
[----:B------:R-:W-:Y:S01]  /*11b80*/  HMMA.16816.F32.BF16 R36, R24, R42, R36 ;  /* 0x0000002a1824723c */ /* 0x000fe20000041824 */
[----:B------:R-:W-:Y:S07]  /*11b90*/  LDSM.16.M88.4 R40, [R176+0x3800] ;  /* 0x00380000b028783b */ /* 0x000fee0000000200 */
[----:B---3--:R-:W-:Y:S08]  /*11ba0*/  HMMA.16816.F32.BF16 R32, R20, R52, R32 ;  /* 0x000000341420723c */ /* 0x008ff00000041820 */
[----:B------:R-:W-:Y:S01]  /*11bb0*/  HMMA.16816.F32.BF16 R28, R16, R46, R28 ;  /* 0x0000002e101c723c */ /* 0x000fe2000004181c */
[----:B------:R-:W3:Y:S07]  /*11bc0*/  LDSM.16.M88.4 R44, [R192] ;  /* 0x00000000c02c783b */ /* 0x000eee0000000200 */
[----:B-1----:R-:W-:Y:S01]  /*11bd0*/  HMMA.16816.F32.BF16 R24, R12, R64, R4 ;  /* 0x000000400c18723c */ /* 0x002fe20000041804 */
[----:B------:R-:W1:Y:S07]  /*11be0*/  LDSM.16.M88.4 R4, [R184+0xc000] ;  /* 0x00c00000b804783b */ /* 0x000e6e0000000200 */
[----:B------:R-:W-:Y:S08]  /*11bf0*/  HMMA.16816.F32.BF16 R20, R20, R54, R36 ;  /* 0x000000361414723c */ /* 0x000ff00000041824 */
[----:B----4-:R-:W-:Y:S08]  /*11c00*/  HMMA.16816.F32.BF16 R36, R16, R48, R32 ;  /* 0x000000301024723c */ /* 0x010ff00000041820 */
[----:B------:R-:W-:Y:S08]  /*11c10*/  HMMA.16816.F32.BF16 R32, R12, R66, R28 ;  /* 0x000000420c20723c */ /* 0x000ff0000004181c */
[----:B--2---:R-:W-:Y:S08]  /*11c20*/  HMMA.16816.F32.BF16 R28, R8, R60, R24 ;  /* 0x0000003c081c723c */ /* 0x004ff00000041818 */
[----:B------:R-:W-:Y:S08]  /*11c30*/  HMMA.16816.F32.BF16 R16, R16, R50, R20 ;  /* 0x000000321010723c */ /* 0x000ff00000041814 */
[----:B---3--:R-:W-:Y:S08]  /*11c40*/  HMMA.16816.F32.BF16 R20, R12, R44, R36 ;  /* 0x0000002c0c14723c */ /* 0x008ff00000041824 */
[----:B------:R-:W-:Y:S01]  /*11c50*/  HMMA.16816.F32.BF16 R24, R8, R62, R32 ;  /* 0x0000003e0818723c */ /* 0x000fe20000041820 */
[----:B------:R-:W2:Y:S01]  /*11c60*/  LDSM.16.M88.4 R32, [R159+0x800] ;  /* 0x000800009f20783b */ /* 0x000ea20000000200 */
[----:B------:R-:W-:-:S06]  /*11c70*/  DEPBAR.LE SB0, 0x0 ;  /* 0x000080000000791a */ /* 0x000fcc0000000000 */
[----:B-1----:R-:W-:Y:S08]  /*11c80*/  HMMA.16816.F32.BF16 R28, R4, R56, R28 ;  /* 0x00000038041c723c */ /* 0x002ff0000004181c */
[----:B------:R-:W-:Y:S08]  /*11c90*/  HMMA.16816.F32.BF16 R12, R12, R46, R16 ;  /* 0x0000002e0c0c723c */ /* 0x000ff00000041810 */
[----:B------:R-:W-:Y:S08]  /*11ca0*/  HMMA.16816.F32.BF16 R16, R8, R40, R20 ;  /* 0x000000280810723c */ /* 0x000ff00000041814 */
[----:B------:R-:W-:Y:S01]  /*11cb0*/  HMMA.16816.F32.BF16 R20, R4, R58, R24 ;  /* 0x0000003a0414723c */ /* 0x000fe20000041818 */
[----:B------:R-:W-:-:S04]  /*11cc0*/  FMUL.FTZ R0, R28, c[0x0][0x320] ;  /* 0x0000c8001c007a20 */ /* 0x000fc80000410000 */
[----:B------:R1:W3:Y:S03]  /*11cd0*/  MUFU.TANH R28, R0 ;  /* 0x00000000001c7308 */ /* 0x0002e60000002400 */
[----:B------:R-:W-:Y:S08]  /*11ce0*/  HMMA.16816.F32.BF16 R8, R8, R42, R12 ;  /* 0x0000002a0808723c */ /* 0x000ff0000004180c */
[----:B--2---:R-:W-:Y:S01]  /*11cf0*/  HMMA.16816.F32.BF16 R12, R4, R32, R16 ;  /* 0x00000020040c723c */ /* 0x004fe20000041810 */
[----:B-1----:R-:W-:-:S04]  /*11d00*/  FMUL.FTZ R0, R29, c[0x0][0x320] ;  /* 0x0000c8001d007a20 */ /* 0x002fc80000410000 */
        /* <DEDUP_REMOVED lines=32> */
[----:B--234-:R-:W-:Y:S01]  /*11f10*/  ISETP.NE.AND P4, PT, R120, 0x1, PT ;  /* 0x000000017800780c */ /* 0x01cfe20003f85270 */
[----:B------:R-:W-:Y:S01]  /*11f20*/  IMAD.MOV.U32 R197, RZ, RZ, RZ ;  /* 0x000000ffffc57224 */ /* 0x000fe200078e00ff */
[----:B------:R-:W-:-:S04]  /*11f30*/  IADD3 R2, R212, R107, R226 ;  /* 0x0000006bd4027210 */ /* 0x000fc80007ffe0e2 */
[----:B------:R-:W-:-:S05]  /*11f40*/  IADD3 R2, R2, -0x20, RZ ;  /* 0xffffffe002027810 */ /* 0x000fca0007ffe0ff */
[----:B-1----:R-:W-:Y:S02]  /*11f50*/  IMAD.MOV.U32 R0, RZ, RZ, R2 ;  /* 0x000000ffff007224 */ /* 0x002fe400078e0002 */
[----:B------:R-:W-:-:S05]  /*11f60*/  @P4 IMAD.HI.U32 R3, R2, c[0x0][0x2bc], RZ ;  /* 0x0000af0002034a27 */ /* 0x000fca00078e00ff */
        /* <DEDUP_REMOVED lines=23> */
.L_x_983:
[----:B------:R-:W-:Y:S05]  /*120e0*/  BRA.DIV ~URZ, `(.L_x_836) ;  /* 0x0000f7827f007947 */ /* 0x000fea000b800000 */
[----:B-1----:R1:W3:Y:S02]  /*120f0*/  SHFL.IDX PT, R0, R5, RZ, 0x181f ;  /* 0x00181fff05007589 */ /* 0x0022e400000e0000 */
.L_x_984:
[C---:B------:R-:W-:Y:S02]  /*12100*/  ISETP.GE.AND P1, PT, R132.reuse, c[0x0][0x1d4], PT ;  /* 0x0000750084007a0c */ /* 0x040fe40003f26270 */
[C---:B---3--:R-:W-:Y:S02]  /*12110*/  LEA R2, P0, R132.reuse, R0, 0x1 ;  /* 0x0000000084027211 */ /* 0x048fe400078008ff */
[----:B------:R-:W-:Y:S02]  /*12120*/  ISETP.GE.AND P3, PT, R137, c[0x0][0x1d4], PT ;  /* 0x0000750089007a0c */ /* 0x000fe40003f66270 */
[----:B--2---:R-:W-:Y:S02]  /*12130*/  LEA.HI.X R3, R132, R4, R133, 0x1, P0 ;  /* 0x0000000484037211 */ /* 0x004fe400000f0c85 */
[----:B------:R-:W-:Y:S02]  /*12140*/  LEA R8, P0, R201, R0, 0x1 ;  /* 0x00000000c9087211 */ /* 0x000fe400078008ff */
[----:B------:R-:W-:-:S02]  /*12150*/  ISETP.GE.AND P2, PT, R200, c[0x0][0x1d4], PT ;  /* 0x00007500c8007a0c */ /* 0x000fc40003f46270 */
[----:B------:R-:W-:Y:S01]  /*12160*/  LEA.HI.X R9, R201, R4, R205, 0x1, P0 ;  /* 0x00000004c9097211 */ /* 0x000fe200000f0ccd */
[----:B------:R-:W-:Y:S01]  /*12170*/  @!PT LDS RZ, [RZ] ;  /* 0x00000000fffff984 */ /* 0x000fe20000000800 */
[----:B------:R-:W-:Y:S01]  /*12180*/  @!PT LDS RZ, [RZ] ;  /* 0x00000000fffff984 */ /* 0x000fe20000000800 */
[----:B------:R-:W-:Y:S01]  /*12190*/  @!PT LDS RZ, [RZ] ;  /* 0x00000000fffff984 */ /* 0x000fe20000000800 */
[----:B------:R2:W-:Y:S01]  /*121a0*/  LDGSTS.E.BYPASS.LTC128B.128 [R194+0xc080], [R2.64], !P1 ;  /* 0x0c08000002c27fae */ /* 0x0005e2000c901d48 */
[C---:B------:R-:W-:Y:S02]  /*121b0*/  LEA R6, P0, R200.reuse, R0, 0x1 ;  /* 0x00000000c8067211 */ /* 0x040fe400078008ff */
[----:B------:R-:W-:Y:S01]  /*121c0*/  ISETP.GE.AND P1, PT, R199, c[0x0][0x1d4], PT ;  /* 0x00007500c7007a0c */ /* 0x000fe20003f26270 */
[----:B------:R3:W-:Y:S01]  /*121d0*/  LDGSTS.E.BYPASS.LTC128B.128 [R194+0xd080], [R8.64], !P3 ;  /* 0x0d08000008c27fae */ /* 0x0007e2000d901d48 */
[----:B------:R-:W-:-:S05]  /*121e0*/  LEA.HI.X R7, R200, R4, R207, 0x1, P0 ;  /* 0x00000004c8077211 */ /* 0x000fca00000f0ccf */
[----:B------:R3:W-:Y:S01]  /*121f0*/  LDGSTS.E.BYPASS.LTC128B.128 [R194+0xe080], [R6.64], !P2 ;  /* 0x0e08000006c27fae */ /* 0x0007e2000d101d48 */
[----:B--2---:R-:W-:-:S04]  /*12200*/  LEA R2, P0, R199, R0, 0x1 ;  /* 0x00000000c7027211 */ /* 0x004fc800078008ff */
[----:B------:R-:W-:-:S05]  /*12210*/  LEA.HI.X R3, R199, R4, R206, 0x1, P0 ;  /* 0x00000004c7037211 */ /* 0x000fca00000f0cce */
[----:B------:R3:W-:Y:S04]  /*12220*/  LDGSTS.E.BYPASS.LTC128B.128 [R194+0xf080], [R2.64], !P1 ;  /* 0x0f08000002c27fae */ /* 0x0007e8000c901d48 */
.L_x_834:
[----:B--234-:R-:W-:Y:S05]  /*12230*/  BSYNC B0 ;  /* 0x0000000000007941 */ /* 0x01cfea0003800000 */
.L_x_833:
[----:B-1----:R-:W-:Y:S01]  /*12240*/  IMAD.MOV.U32 R0, RZ, RZ, c[0x0][0x2c4] ;  /* 0x0000b100ff007624 */ /* 0x002fe200078e00ff */
[----:B------:R-:W-:Y:S01]  /*12250*/  ULDC UR4, c[0x0][0x324] ;  /* 0x0000c90000047ab9 */ /* 0x000fe20000000800 */
[----:B------:R-:W-:Y:S01]  /*12260*/  IADD3 R2, R209, 0x1, -R107 ;  /* 0x00000001d1027810 */ /* 0x000fe20007ffe86b */
[----:B------:R-:W-:Y:S01]  /*12270*/  ULOP3.LUT UR4, URZ, UR4, URZ, 0x33, !UPT ;  /* 0x000000043f047292 */ /* 0x000fe2000f8e333f */
[----:B------:R-:W0:Y:S01]  /*12280*/  LDGDEPBAR ;  /* 0x00000000000079af */ /* 0x000e220000000000 */
[----:B------:R-:W-:Y:S01]  /*12290*/  ISETP.NE.AND P0, PT, R0, 0x1, PT ;  /* 0x000000010000780c */ /* 0x000fe20003f05270 */
[----:B------:R-:W-:Y:S02]  /*122a0*/  IMAD.IADD R0, R231, 0x1, R227 ;  /* 0x00000001e7007824 */ /* 0x000fe400078e02e3 */
[----:B------:R-:W-:Y:S02]  /*122b0*/  IMAD.IADD R7, R116, 0x1, -R215 ;  /* 0x0000000174077824 */ /* 0x000fe400078e0ad7 */
[----:B------:R-:W-:-:S08]  /*122c0*/  IMAD.MOV.U32 R4, RZ, RZ, R0 ;  /* 0x000000ffff047224 */ /* 0x000fd000078e0000 */
[----:B------:R-:W-:Y:S01]  /*122d0*/  @P0 IMAD.HI.U32 R3, R0, c[0x0][0x2c8], RZ ;  /* 0x0000b20000030a27 */ /* 0x000fe200078e00ff */
[----:B------:R-:W-:-:S04]  /*122e0*/  IADD3 R0, -R210, R2, -R215 ;  /* 0x00000002d2007210 */ /* 0x000fc80007ffe9d7 */
[C---:B------:R-:W-:Y:S02]  /*122f0*/  IADD3 R6, R0.reuse, UR4, RZ ;  /* 0x0000000400067c10 */ /* 0x040fe4000fffe0ff */
[----:B------:R-:W-:Y:S02]  /*12300*/  @P0 SHF.R.U32.HI R4, RZ, c[0x0][0x2cc], R3 ;  /* 0x0000b300ff040a19 */ /* 0x000fe40000011603 */
[----:B------:R-:W-:Y:S01]  /*12310*/  IADD3 R5, R0, c[0x0][0x328], RZ ;  /* 0x0000ca0000057a10 */ /* 0x000fe20007ffe0ff */
[----:B------:R-:W-:Y:S05]  /*12320*/  BRA.DIV ~URZ, `(.L_x_837) ;  /* 0x0000f5a27f007947 */ /* 0x000fea000b800000 */
[----:B------:R1:W2:Y:S02]  /*12330*/  SHFL.IDX PT, R3, R4, RZ, 0x1c1f ;  /* 0x001c1fff04037589 */ /* 0x0002a400000e0000 */
.L_x_985:
[----:B------:R-:W-:Y:S01]  /*12340*/  IMAD.MOV.U32 R0, RZ, RZ, c[0x0][0x32c] ;  /* 0x0000cb00ff007624 */ /* 0x000fe200078e00ff */
[----:B--2---:R-:W-:-:S04]  /*12350*/  IADD3 R2, R5, R3, RZ ;  /* 0x0000000305027210 */ /* 0x004fc80007ffe0ff */
[----:B------:R-:W-:Y:S01]  /*12360*/  ISETP.GE.AND P0, PT, R0, 0x1, PT ;  /* 0x000000010000780c */ /* 0x000fe20003f06270 */
[----:B------:R-:W-:Y:S01]  /*12370*/  IMAD.IADD R0, R6, 0x1, R3 ;  /* 0x0000000106007824 */ /* 0x000fe200078e0203 */
[----:B------:R-:W-:-:S11]  /*12380*/  IMNMX R2, R7, R2, PT ;  /* 0x0000000207027217 */ /* 0x000fd60003800200 */
[----:B------:R-:W-:Y:S05]  /*12390*/  @!P0 BRA `(.L_x_838) ;  /* 0x0000015000008947 */ /* 0x000fea0003800000 */
[----:B------:R-:W-:Y:S01]  /*123a0*/  IADD3 R3, -R210, R209, R3 ;  /* 0x000000d1d2037210 */ /* 0x000fe20007ffe103 */
[----:B------:R-:W-:Y:S03]  /*123b0*/  BSSY B0, `(.L_x_839) ;  /* 0x000000e000007945 */ /* 0x000fe60003800000 */
        /* <DEDUP_REMOVED lines=9> */
.L_x_840:
[----:B------:R-:W-:-:S04]  /*12450*/  MOV R8, c[0x0][0x32c] ;  /* 0x0000cb0000087a02 */ /* 0x000fc80000000f00 */
[----:B------:R-:W-:-:S13]  /*12460*/  ISETP.NE.AND P0, PT, R8, 0x1, PT ;  /* 0x000000010800780c */ /* 0x000fda0003f05270 */
[----:B------:R-:W-:-:S05]  /*12470*/  @P0 IMAD.HI.U32 R8, R3, c[0x0][0x330], RZ ;  /* 0x0000cc0003080a27 */ /* 0x000fca00078e00ff */
[----:B------:R-:W-:Y:S02]  /*12480*/  @P0 SHF.R.U32.HI R3, RZ, c[0x0][0x334], R8 ;  /* 0x0000cd00ff030a19 */ /* 0x000fe40000011608 */
.L_x_841:
[----:B------:R-:W-:Y:S05]  /*12490*/  BSYNC B0 ;  /* 0x0000000000007941 */ /* 0x000fea0003800000 */
.L_x_839:
[----:B------:R-:W-:-:S04]  /*124a0*/  IMAD R3, R3, c[0x0][0x32c], -R107 ;  /* 0x0000cb0003037a24 */ /* 0x000fc800078e0a6b */
[----:B------:R-:W-:-:S05]  /*124b0*/  IMAD.IADD R3, R3, 0x1, -R215 ;  /* 0x0000000103037824 */ /* 0x000fca00078e0ad7 */
[----:B------:R-:W-:Y:S02]  /*124c0*/  IADD3 R8, R3, c[0x0][0x32c], RZ ;  /* 0x0000cb0003087a10 */ /* 0x000fe40007ffe0ff */
[----:B------:R-:W-:Y:S02]  /*124d0*/  IMNMX R0, R0, R3, !PT ;  /* 0x0000000300007217 */ /* 0x000fe40007800200 */
[----:B------:R-:W-:Y:S02]  /*124e0*/  IMNMX R2, R2, R8, PT ;  /* 0x0000000802027217 */ /* 0x000fe40003800200 */
.L_x_838:
[----:B------:R-:W-:-:S04]  /*124f0*/  ISETP.GT.AND P1, PT, R195, RZ, PT ;  /* 0x000000ffc300720c */ /* 0x000fc80003f24270 */
[C---:B------:R-:W-:Y:S02]  /*12500*/  ISETP.GT.AND P2, PT, R0.reuse, RZ, P1 ;  /* 0x000000ff0000720c */ /* 0x040fe40000f44270 */
[----:B------:R-:W-:Y:S02]  /*12510*/  ISETP.GT.AND P0, PT, R0, 0x1, P1 ;  /* 0x000000010000780c */ /* 0x000fe40000f04270 */
[C---:B------:R-:W-:Y:S02]  /*12520*/  ISETP.LT.OR P2, PT, R2.reuse, 0x1, P2 ;  /* 0x000000010200780c */ /* 0x040fe40001741670 */
[----:B------:R-:W-:Y:S02]  /*12530*/  ISETP.LT.OR P0, PT, R2, 0x2, P0 ;  /* 0x000000020200780c */ /* 0x000fe40000701670 */
[----:B------:R-:W-:Y:S02]  /*12540*/  FSEL R10, R28, -INF , !P2 ;  /* 0xff8000001c0a7808 */ /* 0x000fe40005000000 */
[----:B------:R-:W-:-:S02]  /*12550*/  FSEL R11, R27, -INF , !P0 ;  /* 0xff8000001b0b7808 */ /* 0x000fc40004000000 */
[C---:B------:R-:W-:Y:S02]  /*12560*/  ISETP.GT.AND P2, PT, R0.reuse, 0x8, P1 ;  /* 0x000000080000780c */ /* 0x040fe40000f44270 */
        /* <DEDUP_REMOVED lines=16> */
[----:B------:R-:W-:Y:S01]  /*12670*/  FSEL R28, R15, -INF , !P0 ;  /* 0xff8000000f1c7808 */ /* 0x000fe20004000000 */
[----:B------:R-:W-:Y:S06]  /*12680*/  BRA.DIV ~URZ, `(.L_x_842) ;  /* 0x0000f2b27f007947 */ /* 0x000fec000b800000 */
[----:B------:R2:W3:Y:S02]  /*12690*/  SHFL.IDX PT, R3, R4, 0x1, 0x1c1f ;  /* 0x003c1f0004037f89 */ /* 0x0004e400000e0000 */
.L_x_986:
[----:B------:R-:W-:Y:S01]  /*126a0*/  IMAD.MOV.U32 R0, RZ, RZ, c[0x0][0x32c] ;  /* 0x0000cb00ff007624 */ /* 0x000fe200078e00ff */
[----:B---3--:R-:W-:-:S04]  /*126b0*/  IADD3 R2, R5, R3, RZ ;  /* 0x0000000305027210 */ /* 0x008fc80007ffe0ff */
        /* <DEDUP_REMOVED lines=8> */
[----:B-12---:R-:W-:Y:S01]  /*12740*/  IMAD.MOV.U32 R4, RZ, RZ, c[0x0][0x32c] ;  /* 0x0000cb00ff047624 */ /* 0x006fe200078e00ff */
[----:B------:R-:W-:-:S04]  /*12750*/  LOP3.LUT R3, RZ, R3, RZ, 0x33, !PT ;  /* 0x00000003ff037212 */ /* 0x000fc800078e33ff */
[----:B------:R-:W-:-:S13]  /*12760*/  ISETP.NE.AND P0, PT, R4, 0x1, PT ;  /* 0x000000010400780c */ /* 0x000fda0003f05270 */
[----:B------:R-:W-:-:S05]  /*12770*/  @P0 IMAD.HI.U32 R4, R3, c[0x0][0x330], RZ ;  /* 0x0000cc0003040a27 */ /* 0x000fca00078e00ff */
[----:B------:R-:W-:-:S04]  /*12780*/  @P0 SHF.R.U32.HI R3, RZ, c[0x0][0x334], R4 ;  /* 0x0000cd00ff030a19 */ /* 0x000fc80000011604 */
[----:B------:R-:W-:Y:S01]  /*12790*/  LOP3.LUT R3, RZ, R3, RZ, 0x33, !PT ;  /* 0x00000003ff037212 */ /* 0x000fe200078e33ff */
[----:B------:R-:W-:Y:S05]  /*127a0*/  BRA `(.L_x_846) ;  /* 0x0000004000007947 */ /* 0x000fea0003800000 */
.L_x_845:
[----:B-12---:R-:W-:-:S04]  /*127b0*/  MOV R4, c[0x0][0x32c] ;  /* 0x0000cb0000047a02 */ /* 0x006fc80000000f00 */
[----:B------:R-:W-:-:S13]  /*127c0*/  ISETP.NE.AND P0, PT, R4, 0x1, PT ;  /* 0x000000010400780c */ /* 0x000fda0003f05270 */
[----:B------:R-:W-:-:S05]  /*127d0*/  @P0 IMAD.HI.U32 R4, R3, c[0x0][0x330], RZ ;  /* 0x0000cc0003040a27 */ /* 0x000fca00078e00ff */
[----:B------:R-:W-:Y:S02]  /*127e0*/  @P0 SHF.R.U32.HI R3, RZ, c[0x0][0x334], R4 ;  /* 0x0000cd00ff030a19 */ /* 0x000fe40000011604 */
.L_x_846:
[----:B------:R-:W-:Y:S05]  /*127f0*/  BSYNC B0 ;  /* 0x0000000000007941 */ /* 0x000fea0003800000 */
.L_x_844:
[----:B------:R-:W-:-:S04]  /*12800*/  IMAD R3, R3, c[0x0][0x32c], -R107 ;  /* 0x0000cb0003037a24 */ /* 0x000fc800078e0a6b */
[----:B------:R-:W-:-:S05]  /*12810*/  IMAD.IADD R3, R3, 0x1, -R215 ;  /* 0x0000000103037824 */ /* 0x000fca00078e0ad7 */
[----:B------:R-:W-:Y:S02]  /*12820*/  IADD3 R4, R3, c[0x0][0x32c], RZ ;  /* 0x0000cb0003047a10 */ /* 0x000fe40007ffe0ff */
[----:B------:R-:W-:Y:S02]  /*12830*/  IMNMX R0, R0, R3, !PT ;  /* 0x0000000300007217 */ /* 0x000fe40007800200 */
[----:B------:R-:W-:Y:S02]  /*12840*/  IMNMX R2, R2, R4, PT ;  /* 0x0000000402027217 */ /* 0x000fe40003800200 */
.L_x_843:
[C---:B------:R-:W-:Y:S02]  /*12850*/  ISETP.GT.AND P2, PT, R0.reuse, 0x1, P1 ;  /* 0x000000010000780c */ /* 0x040fe40000f44270 */
[----:B------:R-:W-:Y:S02]  /*12860*/  ISETP.GT.AND P0, PT, R0, 0x8, P1 ;  /* 0x000000080000780c */ /* 0x000fe40000f04270 */
[C---:B------:R-:W-:Y:S02]  /*12870*/  ISETP.LT.OR P3, PT, R2.reuse, 0x2, P2 ;  /* 0x000000020200780c */ /* 0x040fe40001761670 */
[----:B------:R-:W-:-:S02]  /*12880*/  ISETP.LT.OR P2, PT, R2, 0x9, P0 ;  /* 0x000000090200780c */ /* 0x000fc40000741670 */
[----:B------:R-:W-:Y:S02]  /*12890*/  ISETP.GT.AND P0, PT, R0, 0x9, P1 ;  /* 0x000000090000780c */ /* 0x000fe40000f04270 */
[----:B------:R-:W-:Y:S02]  /*128a0*/  FSEL R8, R26, -INF , !P2 ;  /* 0xff8000001a087808 */ /* 0x000fe40005000000 */
[----:B------:R-:W-:Y:S02]  /*128b0*/  ISETP.GT.AND P2, PT, R0, RZ, P1 ;  /* 0x000000ff0000720c */ /* 0x000fe40000f44270 */
[C---:B------:R-:W-:Y:S02]  /*128c0*/  ISETP.LT.OR P0, PT, R2.reuse, 0xa, P0 ;  /* 0x0000000a0200780c */ /* 0x040fe40000701670 */
[----:B------:R-:W-:Y:S02]  /*128d0*/  ISETP.LT.OR P2, PT, R2, 0x1, P2 ;  /* 0x000000010200780c */ /* 0x000fe40001741670 */
[----:B------:R-:W-:-:S02]  /*128e0*/  FSEL R7, R29, -INF , !P3 ;  /* 0xff8000001d077808 */ /* 0x000fc40005800000 */
[----:B------:R-:W-:Y:S02]  /*128f0*/  FSEL R9, R25, -INF , !P0 ;  /* 0xff80000019097808 */ /* 0x000fe40004000000 */
[----:B------:R-:W-:Y:S02]  /*12900*/  FSEL R6, R30, -INF , !P2 ;  /* 0xff8000001e067808 */ /* 0x000fe40005000000 */
[----:B------:R-:W-:Y:S02]  /*12910*/  ISETP.GT.AND P0, PT, R0, 0x10, P1 ;  /* 0x000000100000780c */ /* 0x000fe40000f04270 */
[----:B------:R-:W-:Y:S02]  /*12920*/  FMNMX.FTZ R3, R10, R11, !PT ;  /* 0x0000000b0a037209 */ /* 0x000fe40007810000 */
[----:B-12---:R-:W-:Y:S02]  /*12930*/  FMNMX.FTZ R4, R6, R7, !PT ;  /* 0x0000000706047209 */ /* 0x006fe40007810000 */
[----:B------:R-:W-:-:S02]  /*12940*/  ISETP.LT.OR P0, PT, R2, 0x11, P0 ;  /* 0x000000110200780c */ /* 0x000fc40000701670 */
[----:B------:R-:W-:Y:S02]  /*12950*/  FMNMX.FTZ R3, R12, R3, !PT ;  /* 0x000000030c037209 */ /* 0x000fe40007810000 */
[----:B------:R-:W-:Y:S02]  /*12960*/  ISETP.GT.AND P3, PT, R0, 0x11, P1 ;  /* 0x000000110000780c */ /* 0x000fe40000f64270 */
[----:B------:R-:W-:Y:S02]  /*12970*/  FMNMX.FTZ R4, R8, R4, !PT ;  /* 0x0000000408047209 */ /* 0x000fe40007810000 */
[----:B------:R-:W-:Y:S02]  /*12980*/  FSEL R27, R22, -INF , !P0 ;  /* 0xff800000161b7808 */ /* 0x000fe40004000000 */
[C---:B------:R-:W-:Y:S02]  /*12990*/  ISETP.GT.AND P2, PT, R0.reuse, 0x18, P1 ;  /* 0x000000180000780c */ /* 0x040fe40000f44270 */
[----:B------:R-:W-:-:S02]  /*129a0*/  ISETP.GT.AND P0, PT, R0, 0x19, P1 ;  /* 0x000000190000780c */ /* 0x000fc40000f04270 */
[----:B------:R-:W-:Y:S02]  /*129b0*/  FMNMX.FTZ R0, R13, R3, !PT ;  /* 0x000000030d007209 */ /* 0x000fe40007810000 */
[C---:B------:R-:W-:Y:S02]  /*129c0*/  ISETP.LT.OR P3, PT, R2.reuse, 0x12, P3 ;  /* 0x000000120200780c */ /* 0x040fe40001f61670 */
[----:B------:R-:W-:Y:S02]  /*129d0*/  FMNMX.FTZ R3, R9, R4, !PT ;  /* 0x0000000409037209 */ /* 0x000fe40007810000 */
[----:B------:R-:W-:Y:S02]  /*129e0*/  ISETP.LT.OR P1, PT, R2, 0x19, P2 ;  /* 0x000000190200780c */ /* 0x000fe40001721670 */
[----:B------:R-:W-:Y:S02]  /*129f0*/  FSEL R24, R24, -INF , !P3 ;  /* 0xff80000018187808 */ /* 0x000fe40005800000 */
[----:B------:R-:W-:-:S02]  /*12a00*/  FMNMX.FTZ R0, R14, R0, !PT ;  /* 0x000000000e007209 */ /* 0x000fc40007810000 */
[----:B------:R-:W-:Y:S02]  /*12a10*/  FMNMX.FTZ R3, R27, R3, !PT ;  /* 0x000000031b037209 */ /* 0x000fe40007810000 */
[----:B------:R-:W-:Y:S02]  /*12a20*/  ISETP.LT.OR P0, PT, R2, 0x1a, P0 ;  /* 0x0000001a0200780c */ /* 0x000fe40000701670 */
[----:B------:R-:W-:Y:S02]  /*12a30*/  FSEL R26, R21, -INF , !P1 ;  /* 0xff800000151a7808 */ /* 0x000fe40004800000 */
[----:B------:R-:W-:Y:S02]  /*12a40*/  FMNMX.FTZ R0, R17, R0, !PT ;  /* 0x0000000011007209 */ /* 0x000fe40007810000 */
[----:B------:R-:W-:Y:S02]  /*12a50*/  FMNMX.FTZ R2, R24, R3, !PT ;  /* 0x0000000318027209 */ /* 0x000fe40007810000 */
[----:B------:R-:W-:-:S02]  /*12a60*/  FSEL R25, R23, -INF , !P0 ;  /* 0xff80000017197808 */ /* 0x000fc40004000000 */
[----:B------:R-:W-:Y:S02]  /*12a70*/  FMNMX.FTZ R0, R16, R0, !PT ;  /* 0x0000000010007209 */ /* 0x000fe40007810000 */
[----:B------:R-:W-:Y:S02]  /*12a80*/  FMNMX.FTZ R2, R26, R2, !PT ;  /* 0x000000021a027209 */ /* 0x000fe40007810000 */
[----:B------:R-:W-:Y:S02]  /*12a90*/  FMNMX.FTZ R4, R28, R0, !PT ;  /* 0x000000001c047209 */ /* 0x000fe40007810000 */
[----:B------:R-:W-:Y:S01]  /*12aa0*/  FMNMX.FTZ R5, R25, R2, !PT ;  /* 0x0000000219057209 */ /* 0x000fe20007810000 */
[----:B------:R-:W-:Y:S05]  /*12ab0*/  BRA.DIV ~URZ, `(.L_x_847) ;  /* 0x0000eef27f007947 */ /* 0x000fea000b800000 */
[----:B------:R1:W2:Y:S02]  /*12ac0*/  SHFL.BFLY PT, R0, R4, 0x2, 0x1f ;  /* 0x0c401f0004007f89 */ /* 0x0002a400000e0000 */
.L_x_987:
[----:B-12---:R-:W-:Y:S01]  /*12ad0*/  FMNMX.FTZ R4, R4, R0, !PT ;  /* 0x0000000004047209 */ /* 0x006fe20007810000 */
[----:B------:R-:W-:Y:S05]  /*12ae0*/  BRA.DIV ~URZ, `(.L_x_848) ;  /* 0x0000ef027f007947 */ /* 0x000fea000b800000 */
[----:B------:R-:W1:Y:S04]  /*12af0*/  SHFL.BFLY PT, R0, R5, 0x2, 0x1f ;  /* 0x0c401f0005007f89 */ /* 0x000e6800000e0000 */
[----:B------:R-:W2:Y:S01]  /*12b00*/  SHFL.BFLY PT, R2, R4, 0x1, 0x1f ;  /* 0x0c201f0004027f89 */ /* 0x000ea200000e0000 */
[----:B-1----:R-:W-:-:S02]  /*12b10*/  FMNMX.FTZ R5, R5, R0, !PT ;  /* 0x0000000005057209 */ /* 0x002fc40007810000 */
[----:B--2---:R-:W-:-:S03]  /*12b20*/  FMNMX.FTZ R134, R4, R2, !PT ;  /* 0x0000000204867209 */ /* 0x004fc60007810000 */
[----:B------:R1:W2:Y:S04]  /*12b30*/  SHFL.BFLY PT, R3, R5, 0x1, 0x1f ;  /* 0x0c201f0005037f89 */ /* 0x0002a800000e0000 */
.L_x_988:
[C---:B------:R-:W-:Y:S01]  /*12b40*/  FMUL.FTZ R2, R134.reuse, c[0x0][0x2d0] ;  /* 0x0000b40086027a20 */ /* 0x040fe20000410000 */
[----:B------:R-:W-:Y:S01]  /*12b50*/  FSETP.NEU.FTZ.AND P0, PT, R134, -INF , PT ;  /* 0xff8000008600780b */ /* 0x000fe20003f1d000 */
[----:B------:R-:W-:Y:S01]  /*12b60*/  WARPSYNC 0xffffffff ;  /* 0xffffffff00007948 */ /* 0x000fe20003800000 */
[----:B-12---:R-:W-:Y:S01]  /*12b70*/  FMNMX.FTZ R5, R3, R5, !PT ;  /* 0x0000000503057209 */ /* 0x006fe20007810000 */
[----:B------:R-:W-:Y:S01]  /*12b80*/  LDSM.16.MT88.4 R20, [R179] ;  /* 0x00000000b314783b */ /* 0x000fe20000004200 */
[----:B------:R-:W-:Y:S02]  /*12b90*/  FSEL R2, R2, RZ, P0 ;  /* 0x000000ff02027208 */ /* 0x000fe40000000000 */
[----:B------:R-:W-:Y:S01]  /*12ba0*/  FSETP.NEU.FTZ.AND P0, PT, R5, -INF , PT ;  /* 0xff8000000500780b */ /* 0x000fe20003f1d000 */
[----:B------:R-:W-:Y:S01]  /*12bb0*/  LDSM.16.MT88.4 R148, [R178+0x800] ;  /* 0x00080000b294783b */ /* 0x000fe20000004200 */
[----:B------:R-:W-:Y:S01]  /*12bc0*/  MOV R135, c[0x0][0x2c4] ;  /* 0x0000b10000877a02 */ /* 0x000fe20000000f00 */
[--C-:B------:R-:W-:Y:S01]  /*12bd0*/  FFMA.FTZ R0, R10, c[0x0][0x2d0], -R2.reuse ;  /* 0x0000b4000a007a23 */ /* 0x100fe20000010802 */
[----:B------:R-:W-:Y:S01]  /*12be0*/  IADD3 R195, R195, -0x2, RZ ;  /* 0xfffffffec3c37810 */ /* 0x000fe20007ffe0ff */
[----:B------:R-:W-:Y:S01]  /*12bf0*/  FFMA.FTZ R3, R13, c[0x0][0x2d0], -R2 ;  /* 0x0000b4000d037a23 */ /* 0x000fe20000010802 */
[----:B------:R-:W-:Y:S01]  /*12c00*/  LDSM.16.MT88.4 R32, [R181+0x800] ;  /* 0x00080000b520783b */ /* 0x000fe20000004200 */
[----:B------:R1:W-:Y:S01]  /*12c10*/  MUFU.EX2 R110, R0 ;  /* 0x00000000006e7308 */ /* 0x0003e20000000800 */
[----:B------:R-:W-:-:S02]  /*12c20*/  ISETP.NE.AND P1, PT, R135, 0x1, PT ;  /* 0x000000018700780c */ /* 0x000fc40003f25270 */
[----:B------:R-:W-:Y:S01]  /*12c30*/  LDSM.16.MT88.4 R36, [R180] ;  /* 0x00000000b424783b */ /* 0x000fe20000004200 */
[----:B------:R-:W-:-:S03]  /*12c40*/  MOV R135, c[0x0][0x32c] ;  /* 0x0000cb0000877a02 */ /* 0x000fc60000000f00 */
[----:B------:R-:W-:Y:S01]  /*12c50*/  LDSM.16.MT88.4 R40, [R178+0x1000] ;  /* 0x00100000b228783b */ /* 0x000fe20000004200 */
[----:B------:R2:W-:Y:S03]  /*12c60*/  MUFU.EX2 R119, R3 ;  /* 0x0000000300777308 */ /* 0x0005e60000000800 */
[----:B------:R-:W-:Y:S04]  /*12c70*/  LDSM.16.MT88.4 R52, [R180+0x800] ;  /* 0x00080000b434783b */ /* 0x000fe80000004200 */
[----:B------:R-:W-:Y:S01]  /*12c80*/  LDSM.16.MT88.4 R56, [R181+0x1000] ;  /* 0x00100000b538783b */ /* 0x000fe20000004200 */
[----:B-1----:R-:W-:-:S03]  /*12c90*/  FFMA.FTZ R0, R11, c[0x0][0x2d0], -R2 ;  /* 0x0000b4000b007a23 */ /* 0x002fc60000010802 */
[----:B------:R-:W-:Y:S01]  /*12ca0*/  LDSM.16.MT88.4 R68, [R181+0x1800] ;  /* 0x00180000b544783b */ /* 0x000fe20000004200 */
[----:B------:R1:W-:Y:S03]  /*12cb0*/  MUFU.EX2 R108, R0 ;  /* 0x00000000006c7308 */ /* 0x0003e60000000800 */
[----:B------:R-:W-:Y:S01]  /*12cc0*/  LDSM.16.MT88.4 R72, [R178+0x2000] ;  /* 0x00200000b248783b */ /* 0x000fe20000004200 */
[----:B--2---:R-:W-:-:S03]  /*12cd0*/  FFMA.FTZ R3, R14, c[0x0][0x2d0], -R2 ;  /* 0x0000b4000e037a23 */ /* 0x004fc60000010802 */
[----:B------:R-:W-:Y:S01]  /*12ce0*/  LDSM.16.MT88.4 R60, [R179+0x1000] ;  /* 0x00100000b33c783b */ /* 0x000fe20000004200 */
[----:B------:R-:W-:Y:S03]  /*12cf0*/  MUFU.EX2 R118, R3 ;  /* 0x0000000300767308 */ /* 0x000fe60000000800 */
[----:B------:R-:W-:Y:S04]  /*12d00*/  LDSM.16.MT88.4 R64, [R180+0x1000] ;  /* 0x00100000b440783b */ /* 0x000fe80000004200 */
[----:B------:R-:W-:Y:S01]  /*12d10*/  LDSM.16.MT88.4 R80, [R180+0x1800] ;  /* 0x00180000b450783b */ /* 0x000fe20000004200 */
[----:B-1----:R-:W-:-:S03]  /*12d20*/  FFMA.FTZ R0, R12, c[0x0][0x2d0], -R2 ;  /* 0x0000b4000c007a23 */ /* 0x002fc60000010802 */
[----:B------:R-:W1:Y:S01]  /*12d30*/  LDSM.16.MT88.4 R12, [R178] ;  /* 0x00000000b20c783b */ /* 0x000e620000004200 */
[----:B------:R2:W3:Y:S03]  /*12d40*/  MUFU.EX2 R109, R0 ;  /* 0x00000000006d7308 */ /* 0x0004e60000000800 */
[----:B------:R-:W4:Y:S04]  /*12d50*/  LDSM.16.MT88.4 R84, [R179+0x2000] ;  /* 0x00200000b354783b */ /* 0x000f280000004200 */
[----:B------:R-:W-:Y:S04]  /*12d60*/  LDSM.16.MT88.4 R92, [R179+0x2800] ;  /* 0x00280000b35c783b */ /* 0x000fe80000004200 */
[----:B------:R-:W-:Y:S04]  /*12d70*/  LDSM.16.MT88.4 R96, [R180+0x2800] ;  /* 0x00280000b460783b */ /* 0x000fe80000004200 */
[----:B------:R-:W-:Y:S01]  /*12d80*/  LDSM.16.MT88.4 R112, [R179+0x3000] ;  /* 0x00300000b370783b */ /* 0x000fe20000004200 */
[----:B--2---:R-:W-:Y:S01]  /*12d90*/  FMUL.FTZ R0, R5, c[0x0][0x2d0] ;  /* 0x0000b40005007a20 */ /* 0x004fe20000410000 */
[----:B---3--:R-:W-:-:S02]  /*12da0*/  F2FP.BF16.PACK_AB R10, R119, R109 ;  /* 0x0000006d770a723e */ /* 0x008fc400000010ff */
[----:B------:R-:W-:Y:S02]  /*12db0*/  LDSM.16.MT88.4 R120, [R181+0x3000] ;  /* 0x00300000b578783b */ /* 0x000fe40000004200 */
[----:B------:R-:W-:Y:S02]  /*12dc0*/  FSEL R0, R0, RZ, P0 ;  /* 0x000000ff00007208 */ /* 0x000fe40000000000 */
[----:B------:R-:W-:Y:S03]  /*12dd0*/  LDSM.16.MT88.4 R48, [R179+0x1800] ;  /* 0x00180000b330783b */ /* 0x000fe60000004200 */
[--C-:B------:R-:W-:Y:S01]  /*12de0*/  FFMA.FTZ R3, R6, c[0x0][0x2d0], -R0.reuse ;  /* 0x0000b40006037a23 */ /* 0x100fe20000010800 */
[----:B------:R-:W-:Y:S03]  /*12df0*/  LDSM.16.MT88.4 R88, [R181+0x2000] ;  /* 0x00200000b558783b */ /* 0x000fe60000004200 */
[----:B------:R2:W-:Y:S01]  /*12e00*/  MUFU.EX2 R6, R3 ;  /* 0x0000000300067308 */ /* 0x0005e20000000800 */
[----:B------:R-:W3:Y:S01]  /*12e10*/  LDSM.16.MT88.4 R104, [R178+0x3000] ;  /* 0x00300000b268783b */ /* 0x000ee20000004200 */
[----:B--2---:R-:W-:-:S06]  /*12e20*/  FFMA.FTZ R3, R7, c[0x0][0x2d0], -R0 ;  /* 0x0000b40007037a23 */ /* 0x004fcc0000010800 */
[----:B------:R2:W5:Y:S02]  /*12e30*/  MUFU.EX2 R4, R3 ;  /* 0x0000000300047308 */ /* 0x0005640000000800 */
[----:B--2---:R-:W-:Y:S01]  /*12e40*/  FFMA.FTZ R3, R8, c[0x0][0x2d0], -R0 ;  /* 0x0000b40008037a23 */ /* 0x004fe20000010800 */
[----:B------:R-:W-:-:S05]  /*12e50*/  F2FP.BF16.PACK_AB R8, R108, R110 ;  /* 0x0000006e6c08723e */ /* 0x000fca00000010ff */
[----:B------:R2:W-:Y:S02]  /*12e60*/  MUFU.EX2 R116, R3 ;  /* 0x0000000300747308 */ /* 0x0005e40000000800 */
[----:B--2---:R-:W-:Y:S01]  /*12e70*/  FFMA.FTZ R3, R9, c[0x0][0x2d0], -R0 ;  /* 0x0000b40009037a23 */ /* 0x004fe20000010800 */
[----:B-----5:R-:W-:-:S05]  /*12e80*/  F2FP.BF16.PACK_AB R9, R4, R6 ;  /* 0x000000060409723e */ /* 0x020fca00000010ff */
[----:B------:R2:W5:Y:S02]  /*12e90*/  MUFU.EX2 R7, R3 ;  /* 0x0000000300077308 */ /* 0x0005640000000800 */
[----:B--2---:R-:W-:Y:S01]  /*12ea0*/  FFMA.FTZ R3, R17, c[0x0][0x2d0], -R2 ;  /* 0x0000b40011037a23 */ /* 0x004fe20000010802 */
[----:B-----5:R-:W-:-:S05]  /*12eb0*/  F2FP.BF16.PACK_AB R11, R7, R116 ;  /* 0x00000074070b723e */ /* 0x020fca00000010ff */
[----:B------:R2:W5:Y:S02]  /*12ec0*/  MUFU.EX2 R124, R3 ;  /* 0x00000003007c7308 */ /* 0x0005640000000800 */
[C---:B-1----:R-:W-:Y:S08]  /*12ed0*/  HMMA.16816.F32.BF16 R152, R8.reuse, R12, RZ ;  /* 0x0000000c0898723c */ /* 0x042ff000000418ff */
[C---:B------:R-:W-:Y:S01]  /*12ee0*/  HMMA.16816.F32.BF16 R12, R8.reuse, R14, RZ ;  /* 0x0000000e080c723c */ /* 0x040fe200000418ff */
[--C-:B--2---:R-:W-:Y:S01]  /*12ef0*/  FFMA.FTZ R3, R16, c[0x0][0x2d0], -R2.reuse ;  /* 0x0000b40010037a23 */ /* 0x104fe20000010802 */
[----:B-----5:R-:W-:Y:S01]  /*12f00*/  F2FP.BF16.PACK_AB R128, R124, R118 ;  /* 0x000000767c80723e */ /* 0x020fe200000010ff */
[----:B------:R-:W1:Y:S01]  /*12f10*/  LDSM.16.MT88.4 R16, [R181] ;  /* 0x00000000b510783b */ /* 0x000e620000004200 */
[----:B------:R-:W-:Y:S01]  /*12f20*/  FFMA.FTZ R2, R28, c[0x0][0x2d0], -R2 ;  /* 0x0000b4001c027a23 */ /* 0x000fe20000010802 */
[----:B------:R-:W-:Y:S03]  /*12f30*/  MUFU.EX2 R125, R3 ;  /* 0x00000003007d7308 */ /* 0x000fe60000000800 */
[C---:B------:R-:W-:Y:S01]  /*12f40*/  HMMA.16816.F32.BF16 R144, R8.reuse, R20, RZ ;  /* 0x000000140890723c */ /* 0x040fe200000418ff */
[----:B------:R-:W2:Y:S04]  /*12f50*/  LDSM.16.MT88.4 R28, [R179+0x800] ;  /* 0x00080000b31c783b */ /* 0x000ea80000004200 */
[----:B------:R5:W3:Y:S03]  /*12f60*/  MUFU.EX2 R204, R2 ;  /* 0x0000000200cc7308 */ /* 0x000ae60000000800 */
[C---:B------:R-:W-:Y:S08]  /*12f70*/  HMMA.16816.F32.BF16 R140, R8.reuse, R22, RZ ;  /* 0x00000016088c723c */ /* 0x040ff000000418ff */
[----:B------:R-:W-:Y:S01]  /*12f80*/  HMMA.16816.F32.BF16 R44, R8, R60, RZ ;  /* 0x0000003c082c723c */ /* 0x000fe200000418ff */
[----:B-----5:R-:W-:Y:S01]  /*12f90*/  FFMA.FTZ R2, R27, c[0x0][0x2d0], -R0 ;  /* 0x0000b4001b027a23 */ /* 0x020fe20000010800 */
[----:B---3--:R-:W-:-:S06]  /*12fa0*/  F2FP.BF16.PACK_AB R130, R204, R125 ;  /* 0x0000007dcc82723e */ /* 0x008fcc00000010ff */
[C---:B----4-:R-:W-:Y:S01]  /*12fb0*/  HMMA.16816.F32.BF16 R76, R8.reuse, R84, RZ ;  /* 0x00000054084c723c */ /* 0x050fe200000418ff */
[----:B------:R3:W-:Y:S07]  /*12fc0*/  MUFU.EX2 R3, R2 ;  /* 0x0000000200037308 */ /* 0x0007ee0000000800 */
[C---:B------:R-:W-:Y:S08]  /*12fd0*/  HMMA.16816.F32.BF16 R100, R8.reuse, R104, RZ ;  /* 0x000000680864723c */ /* 0x040ff000000418ff */
[----:B-1----:R-:W-:Y:S01]  /*12fe0*/  HMMA.16816.F32.BF16 R20, R8, R16, RZ ;  /* 0x000000100814723c */ /* 0x002fe200000418ff */
[----:B---3--:R-:W-:-:S04]  /*12ff0*/  FFMA.FTZ R2, R24, c[0x0][0x2d0], -R0 ;  /* 0x0000b40018027a23 */ /* 0x008fc80000010800 */
[----:B------:R1:W3:Y:S03]  /*13000*/  MUFU.EX2 R117, R2 ;  /* 0x0000000200757308 */ /* 0x0002e60000000800 */
[C---:B------:R-:W-:Y:S08]  /*13010*/  HMMA.16816.F32.BF16 R16, R8.reuse, R18, RZ ;  /* 0x000000120810723c */ /* 0x040ff000000418ff */
[----:B------:R-:W-:Y:S01]  /*13020*/  HMMA.16816.F32.BF16 R104, R8, R106, RZ ;  /* 0x0000006a0868723c */ /* 0x000fe200000418ff */
[--C-:B-1----:R-:W-:Y:S01]  /*13030*/  FFMA.FTZ R2, R26, c[0x0][0x2d0], -R0.reuse ;  /* 0x0000b4001a027a23 */ /* 0x102fe20000010800 */
[----:B---3--:R-:W-:Y:S01]  /*13040*/  F2FP.BF16.PACK_AB R129, R117, R3 ;  /* 0x000000037581723e */ /* 0x008fe200000010ff */
[----:B------:R-:W-:-:S02]  /*13050*/  FFMA.FTZ R0, R25, c[0x0][0x2d0], -R0 ;  /* 0x0000b40019007a23 */ /* 0x000fc40000010800 */
[----:B------:R1:W-:Y:S08]  /*13060*/  MUFU.EX2 R126, R2 ;  /* 0x00000002007e7308 */ /* 0x0003f00000000800 */
[----:B------:R-:W3:Y:S01]  /*13070*/  MUFU.EX2 R203, R0 ;  /* 0x0000000000cb7308 */ /* 0x000ee20000000800 */
[----:B-1----:R-:W-:-:S04]  /*13080*/  FADD.FTZ R2, R6, R4 ;  /* 0x0000000406027221 */ /* 0x002fc80000010000 */
        /* <DEDUP_REMOVED lines=11> */
[----:B------:R-:W1:Y:S02]  /*13140*/  LDSM.16.MT88.4 R12, [R178+0x1800] ;  /* 0x00180000b20c783b */ /* 0x000e640000004200 */
[----:B------:R-:W-:-:S04]  /*13150*/  FADD.FTZ R0, R124, R0 ;  /* 0x000000007c007221 */ /* 0x000fc80000010000 */
[----:B------:R-:W-:Y:S01]  /*13160*/  FADD.FTZ R0, R125, R0 ;  /* 0x000000007d007221 */ /* 0x000fe20000010000 */
[C---:B--2---:R-:W-:Y:S03]  /*13170*/  HMMA.16816.F32.BF16 R144, R128.reuse, R28, R144 ;  /* 0x0000001c8090723c */ /* 0x044fe60000041890 */
[----:B------:R-:W-:Y:S02]  /*13180*/  FADD.FTZ R204, R204, R0 ;  /* 0x00000000cccc7221 */ /* 0x000fe40000010000 */
[----:B------:R-:W-:Y:S02]  /*13190*/  FADD.FTZ R0, R126, R2 ;  /* 0x000000027e007221 */ /* 0x000fe40000010000 */
[----:B------:R-:W-:Y:S01]  /*131a0*/  @P1 IMAD.HI.U32 R2, R227, c[0x0][0x2c8], RZ ;  /* 0x0000b200e3021a27 */ /* 0x000fe200078e00ff */
[----:B------:R-:W-:Y:S03]  /*131b0*/  HMMA.16816.F32.BF16 R140, R128, R30, R140 ;  /* 0x0000001e808c723c */ /* 0x000fe6000004188c */
[----:B------:R-:W-:Y:S01]  /*131c0*/  FADD.FTZ R203, R203, R0 ;  /* 0x00000000cbcb7221 */ /* 0x000fe20000010000 */
[----:B------:R-:W-:-:S02]  /*131d0*/  MOV R0, R227 ;  /* 0x000000e300007202 */ /* 0x000fc40000000f00 */
[----:B------:R-:W-:Y:S02]  /*131e0*/  @P1 SHF.R.U32.HI R0, RZ, c[0x0][0x2cc], R2 ;  /* 0x0000b300ff001a19 */ /* 0x000fe40000011602 */
[----:B------:R-:W-:Y:S01]  /*131f0*/  HMMA.16816.F32.BF16 R20, R128, R32, R20 ;  /* 0x000000208014723c */ /* 0x000fe20000041814 */
[----:B------:R-:W-:Y:S02]  /*13200*/  ISETP.GE.AND P1, PT, R135, 0x1, PT ;  /* 0x000000018700780c */ /* 0x000fe40003f26270 */
[----:B------:R-:W-:-:S04]  /*13210*/  IADD3 R2, R136, R0, RZ ;  /* 0x0000000088027210 */ /* 0x000fc80007ffe0ff */
[----:B------:R-:W-:Y:S01]  /*13220*/  IADD3 R0, R2, c[0x0][0x328], RZ ;  /* 0x0000ca0002007a10 */ /* 0x000fe20007ffe0ff */
[----:B------:R-:W-:Y:S08]  /*13230*/  HMMA.16816.F32.BF16 R24, R128, R34, R16 ;  /* 0x000000228018723c */ /* 0x000ff00000041810 */
[C---:B------:R-:W-:Y:S08]  /*13240*/  HMMA.16816.F32.BF16 R28, R8.reuse, R36, RZ ;  /* 0x00000024081c723c */ /* 0x040ff000000418ff */
[C---:B------:R-:W-:Y:S08]  /*13250*/  HMMA.16816.F32.BF16 R32, R8.reuse, R38, RZ ;  /* 0x000000260820723c */ /* 0x040ff000000418ff */
[C---:B------:R-:W-:Y:S08]  /*13260*/  HMMA.16816.F32.BF16 R36, R8.reuse, R40, RZ ;  /* 0x000000280824723c */ /* 0x040ff000000418ff */
[----:B------:R-:W-:Y:S08]  /*13270*/  HMMA.16816.F32.BF16 R40, R8, R42, RZ ;  /* 0x0000002a0828723c */ /* 0x000ff000000418ff */
[C---:B------:R-:W-:Y:S08]  /*13280*/  HMMA.16816.F32.BF16 R28, R128.reuse, R52, R28 ;  /* 0x00000034801c723c */ /* 0x040ff0000004181c */
[----:B------:R-:W-:Y:S08]  /*13290*/  HMMA.16816.F32.BF16 R32, R128, R54, R32 ;  /* 0x000000368020723c */ /* 0x000ff00000041820 */
[C---:B------:R-:W-:Y:S08]  /*132a0*/  HMMA.16816.F32.BF16 R52, R8.reuse, R56, RZ ;  /* 0x000000380834723c */ /* 0x040ff000000418ff */
[----:B------:R-:W-:Y:S08]  /*132b0*/  HMMA.16816.F32.BF16 R56, R8, R58, RZ ;  /* 0x0000003a0838723c */ /* 0x000ff000000418ff */
[C---:B-1----:R-:W-:Y:S08]  /*132c0*/  HMMA.16816.F32.BF16 R36, R128.reuse, R12, R36 ;  /* 0x0000000c8024723c */ /* 0x042ff00000041824 */
[C---:B------:R-:W-:Y:S01]  /*132d0*/  HMMA.16816.F32.BF16 R40, R128.reuse, R14, R40 ;  /* 0x0000000e8028723c */ /* 0x040fe20000041828 */
[----:B------:R-:W1:Y:S07]  /*132e0*/  LDSM.16.MT88.4 R12, [R178+0x2800] ;  /* 0x00280000b20c783b */ /* 0x000e6e0000004200 */
[C---:B------:R-:W-:Y:S08]  /*132f0*/  HMMA.16816.F32.BF16 R52, R128.reuse, R68, R52 ;  /* 0x000000448034723c */ /* 0x040ff00000041834 */
[----:B------:R-:W-:Y:S08]  /*13300*/  HMMA.16816.F32.BF16 R56, R128, R70, R56 ;  /* 0x000000468038723c */ /* 0x000ff00000041838 */
[C---:B------:R-:W-:Y:S08]  /*13310*/  HMMA.16816.F32.BF16 R68, R8.reuse, R72, RZ ;  /* 0x000000480844723c */ /* 0x040ff000000418ff */
[C---:B------:R-:W-:Y:S08]  /*13320*/  HMMA.16816.F32.BF16 R72, R8.reuse, R74, RZ ;  /* 0x0000004a0848723c */ /* 0x040ff000000418ff */
        /* <DEDUP_REMOVED lines=43> */
[----:B------:R-:W-:Y:S07]  /*135e0*/  @!P1 BRA `(.L_x_849) ;  /* 0x0000013000009947 */ /* 0x000fee0003800000 */
        /* <DEDUP_REMOVED lines=11> */
.L_x_851:
[----:B------:R-:W-:-:S04]  /*136a0*/  MOV R2, 0x1 ;  /* 0x0000000100027802 */ /* 0x000fc80000000f00 */
[----:B------:R-:W-:-:S13]  /*136b0*/  ISETP.NE.AND P0, PT, R2, c[0x0][0x32c], PT ;  /* 0x0000cb0002007a0c */ /* 0x000fda0003f05270 */
[----:B------:R-:W-:-:S05]  /*136c0*/  @P0 IMAD.HI.U32 R2, R3, c[0x0][0x330], RZ ;  /* 0x0000cc0003020a27 */ /* 0x000fca00078e00ff */
[----:B------:R-:W-:Y:S02]  /*136d0*/  @P0 SHF.R.U32.HI R3, RZ, c[0x0][0x334], R2 ;  /* 0x0000cd00ff030a19 */ /* 0x000fe40000011602 */
.L_x_852:
[----:B------:R-:W-:Y:S05]  /*136e0*/  BSYNC B0 ;  /* 0x0000000000007941 */ /* 0x000fea0003800000 */
.L_x_850:
[----:B------:R-:W-:-:S05]  /*136f0*/  MOV R2, c[0x0][0x32c] ;  /* 0x0000cb0000027a02 */ /* 0x000fca0000000f00 */
[----:B------:R-:W-:-:S05]  /*13700*/  IMAD R3, R3, R2, c[0x0][0x32c] ;  /* 0x0000cb0003037624 */ /* 0x000fca00078e0202 */
[----:B------:R-:W-:-:S04]  /*13710*/  IMNMX R0, R0, R3, PT ;  /* 0x0000000300007217 */ /* 0x000fc80003800200 */
.L_x_849:
[----:B------:R-:W-:-:S04]  /*13720*/  SHF.R.S32.HI R2, RZ, 0x1f, R0 ;  /* 0x0000001fff027819 */ /* 0x000fc80000011400 */
[----:B------:R-:W-:-:S04]  /*13730*/  LEA.HI R0, R2, R0, RZ, 0x5 ;  /* 0x0000000002007211 */ /* 0x000fc800078f28ff */
[----:B------:R-:W-:-:S04]  /*13740*/  SHF.R.S32.HI R0, RZ, 0x5, R0 ;  /* 0x00000005ff007819 */ /* 0x000fc80000011400 */
[----:B------:R-:W-:-:S04]  /*13750*/  IMNMX R213, R208, R0, !PT ;  /* 0x00000000d0d57217 */ /* 0x000fc80007800200 */
[----:B------:R-:W-:-:S13]  /*13760*/  ISETP.GE.AND P0, PT, R195, R213, PT ;  /* 0x000000d5c300720c */ /* 0x000fda0003f06270 */
[----:B------:R-:W-:Y:S05]  /*13770*/  @!P0 BRA `(.L_x_853) ;  /* 0x00002bf000008947 */ /* 0x000fea0003800000 */
[----:B------:R-:W-:Y:S01]  /*13780*/  ISETP.GE.AND P4, PT, R132, c[0x0][0x1d4], PT ;  /* 0x0000750084007a0c */ /* 0x000fe20003f86270 */
[----:B------:R-:W-:Y:S01]  /*13790*/  IMAD.MOV.U32 R136, RZ, RZ, R5 ;  /* 0x000000ffff887224 */ /* 0x000fe200078e0005 */
[----:B------:R-:W-:Y:S01]  /*137a0*/  ISETP.GE.AND P3, PT, R137, c[0x0][0x1d4], PT ;  /* 0x0000750089007a0c */ /* 0x000fe20003f66270 */
[----:B------:R-:W-:Y:S01]  /*137b0*/  IMAD.MOV.U32 R135, RZ, RZ, R134 ;  /* 0x000000ffff877224 */ /* 0x000fe200078e0086 */
[----:B------:R-:W-:Y:S01]  /*137c0*/  ISETP.GE.AND P2, PT, R200, c[0x0][0x1d4], PT ;  /* 0x00007500c8007a0c */ /* 0x000fe20003f46270 */
[----:B------:R-:W-:Y:S02]  /*137d0*/  IMAD.MOV.U32 R196, RZ, RZ, R195 ;  /* 0x000000ffffc47224 */ /* 0x000fe400078e00c3 */
.L_x_874:
[----:B------:R-:W-:Y:S04]  /*137e0*/  DEPBAR.LE SB0, 0x0 ;  /* 0x000080000000791a */ /* 0x000fe80000000000 */
[----:B------:R-:W-:Y:S01]  /*137f0*/  WARPSYNC 0xffffffff ;  /* 0xffffffff00007948 */ /* 0x000fe20003800000 */
[----:B------:R-:W-:Y:S01]  /*13800*/  BAR.SYNC.DEFER_BLOCKING 0x0 ;  /* 0x0000000000007b1d */ /* 0x000fe20000010000 */
[----:B------:R-:W-:Y:S05]  /*13810*/  ISETP.GT.AND P0, PT, R208, R196, PT ;  /* 0x000000c4d000720c */ /* 0x000fea0003f04270 */
[----:B------:R1:W2:Y:S01]  /*13820*/  LDSM.16.M88.4 R16, [R182] ;  /* 0x00000000b610783b */ /* 0x0002a20000000200 */
[----:B------:R-:W-:Y:S03]  /*13830*/  BSSY B0, `(.L_x_854) ;  /* 0x0000029000007945 */ /* 0x000fe60003800000 */
[----:B------:R1:W3:Y:S04]  /*13840*/  LDSM.16.M88.4 R8, [R177] ;  /* 0x00000000b108783b */ /* 0x0002e80000000200 */
[----:B------:R1:W4:Y:S04]  /*13850*/  LDSM.16.M88.4 R160, [R177+0x800] ;  /* 0x00080000b1a0783b */ /* 0x0003280000000200 */
[----:B------:R1:W1:Y:S04]  /*13860*/  LDSM.16.M88.4 R164, [R183] ;  /* 0x00000000b7a4783b */ /* 0x0002680000000200 */
[----:B------:R1:W1:Y:S04]  /*13870*/  LDSM.16.M88.4 R168, [R186] ;  /* 0x00000000baa8783b */ /* 0x0002680000000200 */
[----:B------:R1:W1:Y:S01]  /*13880*/  LDSM.16.M88.4 R172, [R193] ;  /* 0x00000000c1ac783b */ /* 0x0002620000000200 */
[----:B------:R-:W-:-:S05]  /*13890*/  @P0 BRA `(.L_x_855) ;  /* 0x0000022000000947 */ /* 0x000fca0003800000 */
[----:B------:R-:W-:Y:S01]  /*138a0*/  IMAD.WIDE.U32 R2, R198, c[0x0][0x208], RZ ;  /* 0x00008200c6027a25 */ /* 0x000fe200078e00ff */
[----:B------:R-:W-:Y:S05]  /*138b0*/  SHF.R.S32.HI R0, RZ, 0x1f, R198 ;  /* 0x0000001fff007819 */ /* 0x000fea00000114c6 */
[----:B------:R-:W-:Y:S04]  /*138c0*/  IMAD R0, R0, c[0x0][0x208], RZ ;  /* 0x0000820000007a24 */ /* 0x000fe800078e02ff */
[----:B------:R-:W-:Y:S05]  /*138d0*/  IMAD R0, R198, c[0x0][0x20c], R0 ;  /* 0x00008300c6007a24 */ /* 0x000fea00078e0200 */
[----:B------:R-:W-:Y:S02]  /*138e0*/  IADD3 R3, R3, R0, RZ ;  /* 0x0000000003037210 */ /* 0x000fe40007ffe0ff */
[----:B------:R-:W-:Y:S03]  /*138f0*/  SHF.R.S32.HI R0, RZ, 0x1f, R197 ;  /* 0x0000001fff007819 */ /* 0x000fe600000114c5 */
[C---:B------:R-:W-:Y:S04]  /*13900*/  IMAD.WIDE.U32 R2, R197.reuse, c[0x0][0x218], R2 ;  /* 0x00008600c5027a25 */ /* 0x040fe800078e0002 */
[----:B------:R-:W-:Y:S01]  /*13910*/  IMAD R4, R0, c[0x0][0x218], RZ ;  /* 0x0000860000047a24 */ /* 0x000fe200078e02ff */
[----:B------:R-:W-:Y:S03]  /*13920*/  IADD3 R0, P0, R216, R2, RZ ;  /* 0x00000002d8007210 */ /* 0x000fe60007f1e0ff */
[----:B------:R-:W-:Y:S05]  /*13930*/  IMAD R4, R197, c[0x0][0x21c], R4 ;  /* 0x00008700c5047a24 */ /* 0x000fea00078e0204 */
[----:B------:R-:W-:Y:S02]  /*13940*/  IADD3.X R2, R218, R3, R4, P0, !PT ;  /* 0x00000003da027210 */ /* 0x000fe400007fe404 */
[C---:B------:R-:W-:Y:S04]  /*13950*/  LEA R5, P0, R0.reuse, c[0x0][0x1f8], 0x1 ;  /* 0x00007e0000057a11 */ /* 0x040fe800078008ff */
[----:B------:R-:W-:Y:S01]  /*13960*/  LEA.HI.X R0, R0, c[0x0][0x1fc], R2, 0x1, P0 ;  /* 0x00007f0000007a11 */ /* 0x000fe200000f0c02 */
[----:B------:R-:W-:-:S06]  /*13970*/  BRA.DIV ~URZ, `(.L_x_856) ;  /* 0x0000e1627f007947 */ /* 0x000fcc000b800000 */
[----:B------:R4:W3:Y:S02]  /*13980*/  SHFL.IDX PT, R4, R0, RZ, 0x181f ;  /* 0x00181fff00047589 */ /* 0x0008e400000e0000 */
.L_x_989:
[----:B------:R-:W-:-:S05]  /*13990*/  BRA.DIV ~URZ, `(.L_x_857) ;  /* 0x0000e1a27f007947 */ /* 0x000fca000b800000 */
[----:B----4-:R4:W3:Y:S02]  /*139a0*/  SHFL.IDX PT, R0, R5, RZ, 0x181f ;  /* 0x00181fff05007589 */ /* 0x0108e400000e0000 */
.L_x_990:
[C---:B---3--:R-:W-:Y:S04]  /*139b0*/  LEA R6, P0, R132.reuse, R0, 0x1 ;  /* 0x0000000084067211 */ /* 0x048fe800078008ff */
[----:B------:R-:W-:Y:S02]  /*139c0*/  LEA.HI.X R7, R132, R4, R133, 0x1, P0 ;  /* 0x0000000484077211 */ /* 0x000fe400000f0c85 */
[C---:B------:R-:W-:Y:S03]  /*139d0*/  LEA R2, P0, R201.reuse, R0, 0x1 ;  /* 0x00000000c9027211 */ /* 0x040fe600078008ff */
[----:B------:R-:W-:Y:S01]  /*139e0*/  @!PT LDS RZ, [RZ] ;  /* 0x00000000fffff984 */ /* 0x000fe20000000800 */
[----:B------:R-:W-:Y:S01]  /*139f0*/  @!PT LDS RZ, [RZ] ;  /* 0x00000000fffff984 */ /* 0x000fe20000000800 */
[----:B------:R-:W-:Y:S01]  /*13a00*/  @!PT LDS RZ, [RZ] ;  /* 0x00000000fffff984 */ /* 0x000fe20000000800 */
[----:B------:R3:W-:Y:S01]  /*13a10*/  LDGSTS.E.BYPASS.LTC128B.128 [R194+0x8080], [R6.64], !P4 ;  /* 0x0808000006c27fae */ /* 0x0007e2000e101d48 */
[----:B------:R-:W-:Y:S05]  /*13a20*/  LEA.HI.X R3, R201, R4, R205, 0x1, P0 ;  /* 0x00000004c9037211 */ /* 0x000fea00000f0ccd */
[----:B------:R5:W-:Y:S02]  /*13a30*/  LDGSTS.E.BYPASS.LTC128B.128 [R194+0x9080], [R2.64], !P3 ;  /* 0x0908000002c27fae */ /* 0x000be4000d901d48 */
[C---:B-----5:R-:W-:Y:S04]  /*13a40*/  LEA R2, P0, R200.reuse, R0, 0x1 ;  /* 0x00000000c8027211 */ /* 0x060fe800078008ff */
[----:B------:R-:W-:Y:S05]  /*13a50*/  LEA.HI.X R3, R200, R4, R207, 0x1, P0 ;  /* 0x00000004c8037211 */ /* 0x000fea00000f0ccf */
[----:B------:R5:W-:Y:S02]  /*13a60*/  LDGSTS.E.BYPASS.LTC128B.128 [R194+0xa080], [R2.64], !P2 ;  /* 0x0a08000002c27fae */ /* 0x000be4000d101d48 */
[C---:B-----5:R-:W-:Y:S04]  /*13a70*/  LEA R2, P0, R199.reuse, R0, 0x1 ;  /* 0x00000000c7027211 */ /* 0x060fe800078008ff */
[C---:B------:R-:W-:Y:S02]  /*13a80*/  LEA.HI.X R3, R199.reuse, R4, R206, 0x1, P0 ;  /* 0x00000004c7037211 */ /* 0x040fe400000f0cce */
[----:B------:R-:W-:Y:S11]  /*13a90*/  ISETP.GE.AND P0, PT, R199, c[0x0][0x1d4], PT ;  /* 0x00007500c7007a0c */ /* 0x000ff60003f06270 */
[----:B------:R-:W-:Y:S02]  /*13aa0*/  @!UPT UIADD3 URZ, URZ, URZ, URZ ;  /* 0x0000003f3f3ff290 */ /* 0x000fe4000fffe03f */
[----:B------:R3:W-:Y:S02]  /*13ab0*/  LDGSTS.E.BYPASS.LTC128B.128 [R194+0xb080], [R2.64], !P0 ;  /* 0x0b08000002c27fae */ /* 0x0007e4000c101d48 */
.L_x_855:
[----:B------:R-:W-:Y:S05]  /*13ac0*/  BSYNC B0 ;  /* 0x0000000000007941 */ /* 0x000fea0003800000 */
.L_x_854:
[----:B------:R-:W0:Y:S01]  /*13ad0*/  LDGDEPBAR ;  /* 0x00000000000079af */ /* 0x000e220000000000 */
[----:B------:R-:W-:Y:S01]  /*13ae0*/  WARPSYNC 0xffffffff ;  /* 0xffffffff00007948 */ /* 0x000fe20003800000 */
[C---:B--234-:R-:W-:Y:S01]  /*13af0*/  HMMA.16816.F32.BF16 R4, R16.reuse, R8, RZ ;  /* 0x000000081004723c */ /* 0x05cfe200000418ff */
[----:B------:R-:W-:Y:S02]  /*13b00*/  BSSY B0, `(.L_x_858) ;  /* 0x00000bf000007945 */ /* 0x000fe40003800000 */
[----:B------:R-:W-:Y:S05]  /*13b10*/  ISETP.GT.AND P0, PT, R196, R208, PT ;  /* 0x000000d0c400720c */ /* 0x000fea0003f04270 */
[C---:B------:R-:W-:Y:S08]  /*13b20*/  HMMA.16816.F32.BF16 R8, R16.reuse, R10, RZ ;  /* 0x0000000a1008723c */ /* 0x040ff000000418ff */
[C---:B------:R-:W-:Y:S08]  /*13b30*/  HMMA.16816.F32.BF16 R12, R16.reuse, R160, RZ ;  /* 0x000000a0100c723c */ /* 0x040ff000000418ff */
[----:B------:R-:W-:Y:S01]  /*13b40*/  HMMA.16816.F32.BF16 R16, R16, R162, RZ ;  /* 0x000000a21010723c */ /* 0x000fe200000418ff */
[----:B------:R-:W-:Y:S07]  /*13b50*/  LDSM.16.M88.4 R160, [R185] ;  /* 0x00000000b9a0783b */ /* 0x000fee0000000200 */
[C---:B-1----:R-:W-:Y:S08]  /*13b60*/  HMMA.16816.F32.BF16 R4, R164.reuse, R168, R4 ;  /* 0x000000a8a404723c */ /* 0x042ff00000041804 */
[C---:B------:R-:W-:Y:S01]  /*13b70*/  HMMA.16816.F32.BF16 R8, R164.reuse, R170, R8 ;  /* 0x000000aaa408723c */ /* 0x040fe20000041808 */
[----:B------:R-:W-:Y:S07]  /*13b80*/  LDSM.16.M88.4 R168, [R176+0x800] ;  /* 0x00080000b0a8783b */ /* 0x000fee0000000200 */
[C---:B------:R-:W-:Y:S08]  /*13b90*/  HMMA.16816.F32.BF16 R12, R164.reuse, R172, R12 ;  /* 0x000000aca40c723c */ /* 0x040ff0000004180c */
[----:B------:R-:W-:Y:S01]  /*13ba0*/  HMMA.16816.F32.BF16 R16, R164, R174, R16 ;  /* 0x000000aea410723c */ /* 0x000fe20000041810 */
[----:B------:R-:W1:Y:S07]  /*13bb0*/  LDSM.16.M88.4 R164, [R176] ;  /* 0x00000000b0a4783b */ /* 0x000e6e0000000200 */
[C---:B-1----:R-:W-:Y:S08]  /*13bc0*/  HMMA.16816.F32.BF16 R4, R160.reuse, R164, R4 ;  /* 0x000000a4a004723c */ /* 0x042ff00000041804 */
[C---:B------:R-:W-:Y:S01]  /*13bd0*/  HMMA.16816.F32.BF16 R8, R160.reuse, R166, R8 ;  /* 0x000000a6a008723c */ /* 0x040fe20000041808 */
[----:B------:R-:W-:Y:S07]  /*13be0*/  LDSM.16.M88.4 R164, [R184] ;  /* 0x00000000b8a4783b */ /* 0x000fee0000000200 */
[C---:B------:R-:W-:Y:S08]  /*13bf0*/  HMMA.16816.F32.BF16 R12, R160.reuse, R168, R12 ;  /* 0x000000a8a00c723c */ /* 0x040ff0000004180c */
[----:B------:R-:W-:Y:S01]  /*13c00*/  HMMA.16816.F32.BF16 R16, R160, R170, R16 ;  /* 0x000000aaa010723c */ /* 0x000fe20000041810 */
[----:B------:R-:W1:Y:S06]  /*13c10*/  LDSM.16.M88.4 R160, [R159+-0x3000] ;  /* 0xffd000009fa0783b */ /* 0x000e6c0000000200 */
[----:B------:R-:W2:Y:S01]  /*13c20*/  LDSM.16.M88.4 R168, [R159+-0x2800] ;  /* 0xffd800009fa8783b */ /* 0x000ea20000000200 */
[C---:B-1----:R-:W-:Y:S08]  /*13c30*/  HMMA.16816.F32.BF16 R4, R164.reuse, R160, R4 ;  /* 0x000000a0a404723c */ /* 0x042ff00000041804 */
[C---:B------:R-:W-:Y:S01]  /*13c40*/  HMMA.16816.F32.BF16 R8, R164.reuse, R162, R8 ;  /* 0x000000a2a408723c */ /* 0x040fe20000041808 */
[----:B------:R-:W-:Y:S07]  /*13c50*/  LDSM.16.M88.4 R160, [R182+0x4000] ;  /* 0x00400000b6a0783b */ /* 0x000fee0000000200 */
[C---:B--2---:R-:W-:Y:S08]  /*13c60*/  HMMA.16816.F32.BF16 R12, R164.reuse, R168, R12 ;  /* 0x000000a8a40c723c */ /* 0x044ff0000004180c */
[----:B------:R-:W-:Y:S01]  /*13c70*/  HMMA.16816.F32.BF16 R16, R164, R170, R16 ;  /* 0x000000aaa410723c */ /* 0x000fe20000041810 */
[----:B------:R-:W1:Y:S06]  /*13c80*/  LDSM.16.M88.4 R164, [R177+0x1000] ;  /* 0x00100000b1a4783b */ /* 0x000e6c0000000200 */
[----:B------:R-:W2:Y:S01]  /*13c90*/  LDSM.16.M88.4 R168, [R177+0x1800] ;  /* 0x00180000b1a8783b */ /* 0x000ea20000000200 */
[C---:B-1----:R-:W-:Y:S08]  /*13ca0*/  HMMA.16816.F32.BF16 R4, R160.reuse, R164, R4 ;  /* 0x000000a4a004723c */ /* 0x042ff00000041804 */
[C---:B------:R-:W-:Y:S01]  /*13cb0*/  HMMA.16816.F32.BF16 R8, R160.reuse, R166, R8 ;  /* 0x000000a6a008723c */ /* 0x040fe20000041808 */
[----:B------:R-:W-:Y:S07]  /*13cc0*/  LDSM.16.M88.4 R164, [R183+0x4000] ;  /* 0x00400000b7a4783b */ /* 0x000fee0000000200 */
[C---:B--2---:R-:W-:Y:S08]  /*13cd0*/  HMMA.16816.F32.BF16 R12, R160.reuse, R168, R12 ;  /* 0x000000a8a00c723c */ /* 0x044ff0000004180c */
[----:B------:R-:W-:Y:S01]  /*13ce0*/  HMMA.16816.F32.BF16 R16, R160, R170, R16 ;  /* 0x000000aaa010723c */ /* 0x000fe20000041810 */
[----:B------:R-:W1:Y:S06]  /*13cf0*/  LDSM.16.M88.4 R160, [R189] ;  /* 0x00000000bda0783b */ /* 0x000e6c0000000200 */
[----:B------:R-:W2:Y:S01]  /*13d00*/  LDSM.16.M88.4 R168, [R188] ;  /* 0x00000000bca8783b */ /* 0x000ea20000000200 */
        /* <DEDUP_REMOVED lines=69> */
[----:B------:R-:W2:Y:S01]  /*14160*/  LDSM.16.M88.4 R168, [R159+0x800] ;  /* 0x000800009fa8783b */ /* 0x000ea20000000200 */
[----:B------:R-:W-:Y:S05]  /*14170*/  DEPBAR.LE SB0, 0x0 ;  /* 0x000080000000791a */ /* 0x000fea0000000000 */
[----:B------:R-:W-:Y:S01]  /*14180*/  BAR.SYNC.DEFER_BLOCKING 0x0 ;  /* 0x0000000000007b1d */ /* 0x000fe20000010000 */
[C---:B-1----:R-:W-:Y:S08]  /*14190*/  HMMA.16816.F32.BF16 R4, R164.reuse, R160, R4 ;  /* 0x000000a0a404723c */ /* 0x042ff00000041804 */
[C---:B------:R-:W-:Y:S08]  /*141a0*/  HMMA.16816.F32.BF16 R8, R164.reuse, R162, R8 ;  /* 0x000000a2a408723c */ /* 0x040ff00000041808 */
[C---:B--2---:R-:W-:Y:S08]  /*141b0*/  HMMA.16816.F32.BF16 R12, R164.reuse, R168, R12 ;  /* 0x000000a8a40c723c */ /* 0x044ff0000004180c */
        /* <DEDUP_REMOVED lines=34> */
[----:B--234-:R-:W-:Y:S02]  /*143e0*/  IMAD.MOV.U32 R2, RZ, RZ, c[0x0][0x2b8] ;  /* 0x0000ae00ff027624 */ /* 0x01cfe400078e00ff */
[----:B------:R-:W-:Y:S03]  /*143f0*/  IMAD.MOV.U32 R197, RZ, RZ, RZ ;  /* 0x000000ffffc57224 */ /* 0x000fe600078e00ff */
[----:B------:R-:W-:Y:S01]  /*14400*/  ISETP.NE.AND P1, PT, R2, 0x1, PT ;  /* 0x000000010200780c */ /* 0x000fe20003f25270 */
[----:B------:R-:W-:Y:S05]  /*14410*/  IMAD R2, R196, 0x20, R226 ;  /* 0x00000020c4027824 */ /* 0x000fea00078e02e2 */
[----:B------:R-:W-:Y:S05]  /*14420*/  IADD3 R2, R2, -0x20, R212 ;  /* 0xffffffe002027810 */ /* 0x000fea0007ffe0d4 */
[--C-:B-1----:R-:W-:Y:S02]  /*14430*/  IMAD.MOV.U32 R0, RZ, RZ, R2.reuse ;  /* 0x000000ffff007224 */ /* 0x102fe400078e0002 */
[----:B------:R-:W-:Y:S05]  /*14440*/  @P1 IMAD.HI.U32 R3, R2, c[0x0][0x2bc], RZ ;  /* 0x0000af0002031a27 */ /* 0x000fea00078e00ff */
[----:B------:R-:W-:Y:S04]  /*14450*/  @P1 SHF.R.U32.HI R0, RZ, c[0x0][0x2c0], R3 ;  /* 0x0000b000ff001a19 */ /* 0x000fe80000011603 */
[C---:B------:R-:W-:Y:S04]  /*14460*/  @!P5 IADD3 R3, P0, R0.reuse, R222, RZ ;  /* 0x000000de0003d210 */ /* 0x040fe80007f1e0ff */
[C---:B------:R-:W-:Y:S02]  /*14470*/  @!P5 LEA.HI.X.SX32 R5, R0.reuse, R225, 0x1, P0 ;  /* 0x000000e10005d211 */ /* 0x040fe400000f0eff */
[C---:B------:R-:W-:Y:S02]  /*14480*/  @!P5 LEA R4, P0, R3.reuse, c[0x0][0x2a0], 0x2 ;  /* 0x0000a8000304da11 */ /* 0x040fe400078010ff */
[----:B------:R-:W-:Y:S02]  /*14490*/  IADD3 R0, -R0, RZ, RZ ;  /* 0x000000ff00007210 */ /* 0x000fe40007ffe1ff */
[----:B------:R-:W-:Y:S03]  /*144a0*/  @!P5 LEA.HI.X R5, R3, c[0x0][0x2a4], R5, 0x2, P0 ;  /* 0x0000a9000305da11 */ /* 0x000fe600000f1405 */
[----:B------:R-:W-:Y:S02]  /*144b0*/  IMAD R198, R0, c[0x0][0x2b8], R2 ;  /* 0x0000ae0000c67a24 */ /* 0x000fe400078e0202 */
[----:B------:R-:W2:Y:S02]  /*144c0*/  @!P5 LDG.E R197, [R4.64] ;  /* 0x0000000804c5d981 */ /* 0x000ea4000c1e1900 */
[----:B------:R-:W-:Y:S01]  /*144d0*/  IMAD.WIDE.U32 R2, R198, c[0x0][0x1e0], RZ ;  /* 0x00007800c6027a25 */ /* 0x000fe200078e00ff */
[----:B------:R-:W-:Y:S05]  /*144e0*/  SHF.R.S32.HI R0, RZ, 0x1f, R198 ;  /* 0x0000001fff007819 */ /* 0x000fea00000114c6 */
[----:B------:R-:W-:Y:S04]  /*144f0*/  IMAD R0, R0, c[0x0][0x1e0], RZ ;  /* 0x0000780000007a24 */ /* 0x000fe800078e02ff */
[----:B------:R-:W-:Y:S05]  /*14500*/  IMAD R0, R198, c[0x0][0x1e4], R0 ;  /* 0x00007900c6007a24 */ /* 0x000fea00078e0200 */
[----:B------:R-:W-:Y:S02]  /*14510*/  IADD3 R3, R3, R0, RZ ;  /* 0x0000000003037210 */ /* 0x000fe40007ffe0ff */
        /* <DEDUP_REMOVED lines=10> */
.L_x_991:
[----:B------:R-:W-:-:S05]  /*145c0*/  BRA.DIV ~URZ, `(.L_x_861) ;  /* 0x0000d6327f007947 */ /* 0x000fca000b800000 */
[----:B-1----:R1:W3:Y:S02]  /*145d0*/  SHFL.IDX PT, R0, R5, RZ, 0x181f ;  /* 0x00181fff05007589 */ /* 0x0022e400000e0000 */
.L_x_992:
[C---:B---3--:R-:W-:Y:S04]  /*145e0*/  LEA R6, P0, R132.reuse, R0, 0x1 ;  /* 0x0000000084067211 */ /* 0x048fe800078008ff */
[----:B--2---:R-:W-:Y:S02]  /*145f0*/  LEA.HI.X R7, R132, R4, R133, 0x1, P0 ;  /* 0x0000000484077211 */ /* 0x004fe400000f0c85 */
[C---:B------:R-:W-:Y:S03]  /*14600*/  LEA R2, P0, R201.reuse, R0, 0x1 ;  /* 0x00000000c9027211 */ /* 0x040fe600078008ff */
[----:B------:R-:W-:Y:S01]  /*14610*/  @!PT LDS RZ, [RZ] ;  /* 0x00000000fffff984 */ /* 0x000fe20000000800 */
[----:B------:R-:W-:Y:S01]  /*14620*/  @!PT LDS RZ, [RZ] ;  /* 0x00000000fffff984 */ /* 0x000fe20000000800 */
[----:B------:R-:W-:Y:S01]  /*14630*/  @!PT LDS RZ, [RZ] ;  /* 0x00000000fffff984 */ /* 0x000fe20000000800 */
[----:B------:R2:W-:Y:S01]  /*14640*/  LDGSTS.E.BYPASS.LTC128B.128 [R194+0xc080], [R6.64], !P4 ;  /* 0x0c08000006c27fae */ /* 0x0005e2000e101d48 */
[----:B------:R-:W-:Y:S05]  /*14650*/  LEA.HI.X R3, R201, R4, R205, 0x1, P0 ;  /* 0x00000004c9037211 */ /* 0x000fea00000f0ccd */
[----:B------:R3:W-:Y:S02]  /*14660*/  LDGSTS.E.BYPASS.LTC128B.128 [R194+0xd080], [R2.64], !P3 ;  /* 0x0d08000002c27fae */ /* 0x0007e4000d901d48 */
[C---:B---3--:R-:W-:Y:S04]  /*14670*/  LEA R2, P0, R200.reuse, R0, 0x1 ;  /* 0x00000000c8027211 */ /* 0x048fe800078008ff */
[----:B------:R-:W-:Y:S05]  /*14680*/  LEA.HI.X R3, R200, R4, R207, 0x1, P0 ;  /* 0x00000004c8037211 */ /* 0x000fea00000f0ccf */
[----:B------:R3:W-:Y:S02]  /*14690*/  LDGSTS.E.BYPASS.LTC128B.128 [R194+0xe080], [R2.64], !P2 ;  /* 0x0e08000002c27fae */ /* 0x0007e4000d101d48 */
[C---:B---3--:R-:W-:Y:S04]  /*146a0*/  LEA R2, P0, R199.reuse, R0, 0x1 ;  /* 0x00000000c7027211 */ /* 0x048fe800078008ff */
[C---:B------:R-:W-:Y:S02]  /*146b0*/  LEA.HI.X R3, R199.reuse, R4, R206, 0x1, P0 ;  /* 0x00000004c7037211 */ /* 0x040fe400000f0cce */
[----:B------:R-:W-:Y:S11]  /*146c0*/  ISETP.GE.AND P0, PT, R199, c[0x0][0x1d4], PT ;  /* 0x00007500c7007a0c */ /* 0x000ff60003f06270 */
[----:B------:R-:W-:Y:S02]  /*146d0*/  @!UPT UIADD3 URZ, URZ, URZ, URZ ;  /* 0x0000003f3f3ff290 */ /* 0x000fe4000fffe03f */
[----:B------:R2:W-:Y:S02]  /*146e0*/  LDGSTS.E.BYPASS.LTC128B.128 [R194+0xf080], [R2.64], !P0 ;  /* 0x0f08000002c27fae */ /* 0x0005e4000c101d48 */
.L_x_859:
[----:B--234-:R-:W-:Y:S05]  /*146f0*/  BSYNC B0 ;  /* 0x0000000000007941 */ /* 0x01cfea0003800000 */
.L_x_858:
[----:B-1----:R-:W-:Y:S01]  /*14700*/  IMAD.MOV.U32 R0, RZ, RZ, c[0x0][0x2c4] ;  /* 0x0000b100ff007624 */ /* 0x002fe200078e00ff */
[----:B------:R-:W0:Y:S01]  /*14710*/  LDGDEPBAR ;  /* 0x00000000000079af */ /* 0x000e220000000000 */
[----:B------:R-:W-:Y:S01]  /*14720*/  IMAD.IADD R4, R231, 0x1, R227 ;  /* 0x00000001e7047824 */ /* 0x000fe200078e02e3 */
[----:B------:R-:W-:Y:S01]  /*14730*/  ULDC UR4, c[0x0][0x324] ;  /* 0x0000c90000047ab9 */ /* 0x000fe20000000800 */
[----:B------:R-:W-:Y:S01]  /*14740*/  IMAD.SHL.U32 R5, R196, 0x20, RZ ;  /* 0x00000020c4057824 */ /* 0x000fe200078e00ff */
[----:B------:R-:W-:Y:S01]  /*14750*/  ISETP.NE.AND P0, PT, R0, 0x1, PT ;  /* 0x000000010000780c */ /* 0x000fe20003f05270 */
[----:B------:R-:W-:Y:S11]  /*14760*/  ULOP3.LUT UR4, URZ, UR4, URZ, 0x33, !UPT ;  /* 0x000000043f047292 */ /* 0x000ff6000f8e333f */
[----:B------:R-:W-:Y:S01]  /*14770*/  @!UPT UIADD3 URZ, URZ, URZ, URZ ;  /* 0x0000003f3f3ff290 */ /* 0x000fe2000fffe03f */
[----:B------:R-:W-:Y:S05]  /*14780*/  @P0 IMAD.HI.U32 R0, R4, c[0x0][0x2c8], RZ ;  /* 0x0000b20004000a27 */ /* 0x000fea00078e00ff */
[----:B------:R-:W-:Y:S02]  /*14790*/  @P0 SHF.R.U32.HI R4, RZ, c[0x0][0x2cc], R0 ;  /* 0x0000b300ff040a19 */ /* 0x000fe40000011600 */
[----:B------:R-:W-:Y:S04]  /*147a0*/  IADD3 R0, -R215, 0x1, -R5 ;  /* 0x00000001d7007810 */ /* 0x000fe80007ffe905 */
[----:B------:R-:W-:Y:S04]  /*147b0*/  IADD3 R0, -R210, R0, R209 ;  /* 0x00000000d2007210 */ /* 0x000fe80007ffe1d1 */
[C---:B------:R-:W-:Y:S02]  /*147c0*/  IADD3 R6, R0.reuse, UR4, RZ ;  /* 0x0000000400067c10 */ /* 0x040fe4000fffe0ff */
[----:B------:R-:W-:Y:S01]  /*147d0*/  IADD3 R7, R0, c[0x0][0x328], RZ ;  /* 0x0000ca0000077a10 */ /* 0x000fe20007ffe0ff */
[----:B------:R-:W-:-:S05]  /*147e0*/  BRA.DIV ~URZ, `(.L_x_862) ;  /* 0x0000d4727f007947 */ /* 0x000fca000b800000 */
[----:B------:R1:W2:Y:S02]  /*147f0*/  SHFL.IDX PT, R3, R4, RZ, 0x1c1f ;  /* 0x001c1fff04037589 */ /* 0x0002a400000e0000 */
.L_x_993:
[----:B--2---:R-:W-:Y:S01]  /*14800*/  IADD3 R2, R7, R3, RZ ;  /* 0x0000000307027210 */ /* 0x004fe20007ffe0ff */
[----:B------:R-:W-:Y:S05]  /*14810*/  IMAD.MOV.U32 R0, RZ, RZ, c[0x0][0x32c] ;  /* 0x0000cb00ff007624 */ /* 0x000fea00078e00ff */
[----:B------:R-:W-:Y:S01]  /*14820*/  ISETP.GE.AND P0, PT, R0, 0x1, PT ;  /* 0x000000010000780c */ /* 0x000fe20003f06270 */
[----:B------:R-:W-:Y:S11]  /*14830*/  IMAD.IADD R0, R6, 0x1, R3 ;  /* 0x0000000106007824 */ /* 0x000ff600078e0203 */
[----:B------:R-:W-:Y:S01]  /*14840*/  @!UPT UIADD3 URZ, URZ, URZ, URZ ;  /* 0x0000003f3f3ff290 */ /* 0x000fe2000fffe03f */
[----:B------:R-:W-:-:S05]  /*14850*/  @!P0 BRA `(.L_x_863) ;  /* 0x0000018000008947 */ /* 0x000fca0003800000 */
[----:B------:R-:W-:Y:S01]  /*14860*/  IADD3 R3, -R210, R209, R3 ;  /* 0x000000d1d2037210 */ /* 0x000fe20007ffe103 */
[----:B------:R-:W-:Y:S03]  /*14870*/  BSSY B0, `(.L_x_864) ;  /* 0x0000011000007945 */ /* 0x000fe60003800000 */
        /* <DEDUP_REMOVED lines=11> */
.L_x_865:
[----:B------:R-:W-:Y:S04]  /*14930*/  MOV R8, c[0x0][0x32c] ;  /* 0x0000cb0000087a02 */ /* 0x000fe80000000f00 */
[----:B------:R-:W-:Y:S11]  /*14940*/  ISETP.NE.AND P0, PT, R8, 0x1, PT ;  /* 0x000000010800780c */ /* 0x000ff60003f05270 */
[----:B------:R-:W-:Y:S02]  /*14950*/  @!UPT UIADD3 URZ, URZ, URZ, URZ ;  /* 0x0000003f3f3ff290 */ /* 0x000fe4000fffe03f */
[----:B------:R-:W-:Y:S05]  /*14960*/  @P0 IMAD.HI.U32 R8, R3, c[0x0][0x330], RZ ;  /* 0x0000cc0003080a27 */ /* 0x000fea00078e00ff */
[----:B------:R-:W-:Y:S02]  /*14970*/  @P0 SHF.R.U32.HI R3, RZ, c[0x0][0x334], R8 ;  /* 0x0000cd00ff030a19 */ /* 0x000fe40000011608 */
.L_x_866:
[----:B------:R-:W-:Y:S05]  /*14980*/  BSYNC B0 ;  /* 0x0000000000007941 */ /* 0x000fea0003800000 */
.L_x_864:
[----:B------:R-:W-:Y:S04]  /*14990*/  IMAD R3, R3, c[0x0][0x32c], -R5 ;  /* 0x0000cb0003037a24 */ /* 0x000fe800078e0a05 */
[----:B------:R-:W-:Y:S05]  /*149a0*/  IMAD.IADD R3, R3, 0x1, -R215 ;  /* 0x0000000103037824 */ /* 0x000fea00078e0ad7 */
[----:B------:R-:W-:Y:S02]  /*149b0*/  IMNMX R0, R0, R3, !PT ;  /* 0x0000000300007217 */ /* 0x000fe40007800200 */
[----:B------:R-:W-:Y:S04]  /*149c0*/  IADD3 R3, R3, c[0x0][0x32c], RZ ;  /* 0x0000cb0003037a10 */ /* 0x000fe80007ffe0ff */
[----:B------:R-:W-:Y:S02]  /*149d0*/  IMNMX R2, R2, R3, PT ;  /* 0x0000000302027217 */ /* 0x000fe40003800200 */
.L_x_863:
[----:B------:R-:W-:Y:S04]  /*149e0*/  ISETP.GT.AND P1, PT, R196, -0x1, PT ;  /* 0xffffffffc400780c */ /* 0x000fe80003f24270 */
[----:B------:R-:W-:Y:S04]  /*149f0*/  ISETP.GT.AND P0, PT, R0, RZ, P1 ;  /* 0x000000ff0000720c */ /* 0x000fe80000f04270 */
[----:B------:R-:W-:Y:S04]  /*14a00*/  ISETP.LT.OR P0, PT, R2, 0x1, P0 ;  /* 0x000000010200780c */ /* 0x000fe80000701670 */
[----:B------:R-:W-:Y:S02]  /*14a10*/  FSEL R14, R172, -INF , !P0 ;  /* 0xff800000ac0e7808 */ /* 0x000fe40004000000 */
[----:B------:R-:W-:Y:S04]  /*14a20*/  ISETP.GT.AND P0, PT, R0, 0x1, P1 ;  /* 0x000000010000780c */ /* 0x000fe80000f04270 */
        /* <DEDUP_REMOVED lines=19> */
[----:B------:R-:W-:Y:S01]  /*14b60*/  FSEL R15, R9, -INF , !P0 ;  /* 0xff800000090f7808 */ /* 0x000fe20004000000 */
[----:B------:R-:W-:-:S06]  /*14b70*/  BRA.DIV ~URZ, `(.L_x_867) ;  /* 0x0000d1527f007947 */ /* 0x000fcc000b800000 */
[----:B------:R2:W3:Y:S02]  /*14b80*/  SHFL.IDX PT, R3, R4, 0x1, 0x1c1f ;  /* 0x003c1f0004037f89 */ /* 0x0004e400000e0000 */
.L_x_994:
[----:B---3--:R-:W-:Y:S01]  /*14b90*/  IADD3 R2, R7, R3, RZ ;  /* 0x0000000307027210 */ /* 0x008fe20007ffe0ff */
        /* <DEDUP_REMOVED lines=11> */
[----:B-12---:R-:W-:Y:S05]  /*14c50*/  IMAD.MOV.U32 R4, RZ, RZ, c[0x0][0x32c] ;  /* 0x0000cb00ff047624 */ /* 0x006fea00078e00ff */
[----:B------:R-:W-:Y:S11]  /*14c60*/  ISETP.NE.AND P0, PT, R4, 0x1, PT ;  /* 0x000000010400780c */ /* 0x000ff60003f05270 */
[----:B------:R-:W-:Y:S02]  /*14c70*/  @!UPT UIADD3 URZ, URZ, URZ, URZ ;  /* 0x0000003f3f3ff290 */ /* 0x000fe4000fffe03f */
[----:B------:R-:W-:Y:S05]  /*14c80*/  @P0 IMAD.HI.U32 R4, R3, c[0x0][0x330], RZ ;  /* 0x0000cc0003040a27 */ /* 0x000fea00078e00ff */
[----:B------:R-:W-:Y:S04]  /*14c90*/  @P0 SHF.R.U32.HI R3, RZ, c[0x0][0x334], R4 ;  /* 0x0000cd00ff030a19 */ /* 0x000fe80000011604 */
[----:B------:R-:W-:Y:S01]  /*14ca0*/  LOP3.LUT R3, RZ, R3, RZ, 0x33, !PT ;  /* 0x00000003ff037212 */ /* 0x000fe200078e33ff */
[----:B------:R-:W-:-:S05]  /*14cb0*/  BRA `(.L_x_871) ;  /* 0x0000005000007947 */ /* 0x000fca0003800000 */
.L_x_870:
[----:B-12---:R-:W-:Y:S04]  /*14cc0*/  MOV R4, c[0x0][0x32c] ;  /* 0x0000cb0000047a02 */ /* 0x006fe80000000f00 */
[----:B------:R-:W-:Y:S11]  /*14cd0*/  ISETP.NE.AND P0, PT, R4, 0x1, PT ;  /* 0x000000010400780c */ /* 0x000ff60003f05270 */
[----:B------:R-:W-:Y:S02]  /*14ce0*/  @!UPT UIADD3 URZ, URZ, URZ, URZ ;  /* 0x0000003f3f3ff290 */ /* 0x000fe4000fffe03f */
[----:B------:R-:W-:Y:S05]  /*14cf0*/  @P0 IMAD.HI.U32 R4, R3, c[0x0][0x330], RZ ;  /* 0x0000cc0003040a27 */ /* 0x000fea00078e00ff */
[----:B------:R-:W-:Y:S02]  /*14d00*/  @P0 SHF.R.U32.HI R3, RZ, c[0x0][0x334], R4 ;  /* 0x0000cd00ff030a19 */ /* 0x000fe40000011604 */
.L_x_871:
[----:B------:R-:W-:Y:S05]  /*14d10*/  BSYNC B0 ;  /* 0x0000000000007941 */ /* 0x000fea0003800000 */
.L_x_869:
[----:B------:R-:W-:Y:S04]  /*14d20*/  IMAD R5, R3, c[0x0][0x32c], -R5 ;  /* 0x0000cb0003057a24 */ /* 0x000fe800078e0a05 */
[----:B------:R-:W-:Y:S05]  /*14d30*/  IMAD.IADD R3, R5, 0x1, -R215 ;  /* 0x0000000105037824 */ /* 0x000fea00078e0ad7 */
[----:B------:R-:W-:Y:S02]  /*14d40*/  IMNMX R0, R0, R3, !PT ;  /* 0x0000000300007217 */ /* 0x000fe40007800200 */
[----:B------:R-:W-:Y:S04]  /*14d50*/  IADD3 R3, R3, c[0x0][0x32c], RZ ;  /* 0x0000cb0003037a10 */ /* 0x000fe80007ffe0ff */
[----:B------:R-:W-:Y:S02]  /*14d60*/  IMNMX R2, R2, R3, PT ;  /* 0x0000000302027217 */ /* 0x000fe40003800200 */
.L_x_868:
        /* <DEDUP_REMOVED lines=21> */
[----:B------:R-:W-:Y:S02]  /*14ec0*/  ISETP.GT.AND P0, PT, R0, 0x19, P1 ;  /* 0x000000190000780c */ /* 0x000fe40000f04270 */
        /* <DEDUP_REMOVED lines=13> */
[----:B------:R-:W-:Y:S02]  /*14fa0*/  FSEL R7, R162, -INF , !P0 ;  /* 0xff800000a2077808 */ /* 0x000fe40004000000 */
[----:B------:R-:W-:Y:S02]  /*14fb0*/  FMNMX.FTZ R0, R16, R0, !PT ;  /* 0x0000000010007209 */ /* 0x000fe40007810000 */
[----:B------:R-:W-:Y:S02]  /*14fc0*/  FMNMX.FTZ R2, R8, R2, !PT ;  /* 0x0000000208027209 */ /* 0x000fe40007810000 */
[----:B-12---:R-:W-:Y:S02]  /*14fd0*/  FMNMX.FTZ R4, R15, R0, !PT ;  /* 0x000000000f047209 */ /* 0x006fe40007810000 */
[----:B------:R-:W-:Y:S01]  /*14fe0*/  FMNMX.FTZ R5, R7, R2, !PT ;  /* 0x0000000207057209 */ /* 0x000fe20007810000 */
[----:B------:R-:W-:-:S05]  /*14ff0*/  BRA.DIV ~URZ, `(.L_x_872) ;  /* 0x0000cd427f007947 */ /* 0x000fca000b800000 */
[----:B------:R1:W2:Y:S02]  /*15000*/  SHFL.BFLY PT, R0, R4, 0x2, 0x1f ;  /* 0x0c401f0004007f89 */ /* 0x0002a400000e0000 */
.L_x_995:
[----:B-12---:R-:W-:Y:S01]  /*15010*/  FMNMX.FTZ R4, R4, R0, !PT ;  /* 0x0000000004047209 */ /* 0x006fe20007810000 */
[----:B------:R-:W-:-:S05]  /*15020*/  BRA.DIV ~URZ, `(.L_x_873) ;  /* 0x0000cd527f007947 */ /* 0x000fca000b800000 */
[----:B------:R-:W1:Y:S02]  /*15030*/  SHFL.BFLY PT, R0, R4, 0x1, 0x1f ;  /* 0x0c201f0004007f89 */ /* 0x000e6400000e0000 */
[----:B-1----:R-:W-:Y:S02]  /*15040*/  FMNMX.FTZ R134, R4, R0, !PT ;  /* 0x0000000004867209 */ /* 0x002fe40007810000 */
[----:B------:R-:W1:Y:S02]  /*15050*/  SHFL.BFLY PT, R0, R5, 0x2, 0x1f ;  /* 0x0c401f0005007f89 */ /* 0x000e6400000e0000 */
[----:B-1----:R-:W-:Y:S05]  /*15060*/  FMNMX.FTZ R4, R5, R0, !PT ;  /* 0x0000000005047209 */ /* 0x002fea0007810000 */
[----:B------:R1:W2:Y:S02]  /*15070*/  SHFL.BFLY PT, R0, R4, 0x1, 0x1f ;  /* 0x0c201f0004007f89 */ /* 0x0002a400000e0000 */
.L_x_996:
[C---:B------:R-:W-:Y:S01]  /*15080*/  FSETP.NEU.FTZ.AND P0, PT, R134.reuse, -INF , PT ;  /* 0xff8000008600780b */ /* 0x040fe20003f1d000 */
[----:B------:R-:W-:Y:S01]  /*15090*/  FMUL.FTZ R2, R134, c[0x0][0x2d0] ;  /* 0x0000b40086027a20 */ /* 0x000fe20000410000 */
[----:B--2---:R-:W-:Y:S01]  /*150a0*/  FMNMX.FTZ R3, R0, R4, !PT ;  /* 0x0000000400037209 */ /* 0x004fe20007810000 */
[----:B------:R-:W-:Y:S01]  /*150b0*/  WARPSYNC 0xffffffff ;  /* 0xffffffff00007948 */ /* 0x000fe20003800000 */
[----:B------:R-:W-:Y:S02]  /*150c0*/  FSEL R0, R134, RZ, P0 ;  /* 0x000000ff86007208 */ /* 0x000fe40000000000 */
[----:B------:R-:W-:Y:S02]  /*150d0*/  FSEL R2, R2, RZ, P0 ;  /* 0x000000ff02027208 */ /* 0x000fe40000000000 */
[----:B------:R-:W-:Y:S01]  /*150e0*/  FSETP.NEU.FTZ.AND P0, PT, R3, -INF , PT ;  /* 0xff8000000300780b */ /* 0x000fe20003f1d000 */
[----:B------:R-:W-:Y:S01]  /*150f0*/  FADD.FTZ R0, -R0, R135 ;  /* 0x0000008700007221 */ /* 0x000fe20000010100 */
[----:B------:R-:W-:Y:S01]  /*15100*/  IADD3 R195, R196, -0x1, RZ ;  /* 0xffffffffc4c37810 */ /* 0x000fe20007ffe0ff */
[--C-:B-1----:R-:W-:Y:S02]  /*15110*/  FFMA.FTZ R4, R14, c[0x0][0x2d0], -R2.reuse ;  /* 0x0000b4000e047a23 */ /* 0x102fe40000010802 */
[----:B------:R-:W-:Y:S02]  /*15120*/  FMUL.FTZ R0, R0, c[0x0][0x2d0] ;  /* 0x0000b40000007a20 */ /* 0x000fe40000410000 */
[--C-:B------:R-:W-:Y:S02]  /*15130*/  FFMA.FTZ R5, R161, c[0x0][0x2d0], -R2.reuse ;  /* 0x0000b400a1057a23 */ /* 0x100fe40000010802 */
[--C-:B------:R-:W-:Y:S02]  /*15140*/  FFMA.FTZ R169, R15, c[0x0][0x2d0], -R2.reuse ;  /* 0x0000b4000fa97a23 */ /* 0x100fe40000010802 */
[----:B------:R-:W1:Y:S01]  /*15150*/  MUFU.EX2 R0, R0 ;  /* 0x0000000000007308 */ /* 0x000e620000000800 */
[--C-:B------:R-:W-:Y:S02]  /*15160*/  FFMA.FTZ R14, R19, c[0x0][0x2d0], -R2.reuse ;  /* 0x0000b400130e7a23 */ /* 0x100fe40000010802 */
[--C-:B------:R-:W-:Y:S02]  /*15170*/  FFMA.FTZ R135, R160, c[0x0][0x2d0], -R2.reuse ;  /* 0x0000b400a0877a23 */ /* 0x100fe40000010802 */
[--C-:B------:R-:W-:Y:S02]  /*15180*/  FFMA.FTZ R172, R18, c[0x0][0x2d0], -R2.reuse ;  /* 0x0000b40012ac7a23 */ /* 0x100fe40000010802 */
[--C-:B------:R-:W-:Y:S02]  /*15190*/  FFMA.FTZ R171, R17, c[0x0][0x2d0], -R2.reuse ;  /* 0x0000b40011ab7a23 */ /* 0x100fe40000010802 */
[----:B------:R-:W-:Y:S01]  /*151a0*/  FFMA.FTZ R170, R16, c[0x0][0x2d0], -R2 ;  /* 0x0000b40010aa7a23 */ /* 0x000fe20000010802 */
[----:B------:R-:W2:Y:S10]  /*151b0*/  MUFU.EX2 R15, R4 ;  /* 0x00000004000f7308 */ /* 0x000eb40000000800 */
[----:B------:R-:W3:Y:S10]  /*151c0*/  MUFU.EX2 R4, R5 ;  /* 0x0000000500047308 */ /* 0x000ef40000000800 */
[----:B------:R4:W-:Y:S01]  /*151d0*/  MUFU.EX2 R16, R135 ;  /* 0x0000008700107308 */ /* 0x0009e20000000800 */
[C---:B-1----:R-:W-:Y:S02]  /*151e0*/  FMUL.FTZ R17, R0.reuse, R141 ;  /* 0x0000008d00117220 */ /* 0x042fe40000410000 */
[C---:B------:R-:W-:Y:S02]  /*151f0*/  FMUL.FTZ R20, R0.reuse, R20 ;  /* 0x0000001400147220 */ /* 0x040fe40000410000 */
[C---:B--2---:R-:W-:Y:S02]  /*15200*/  FFMA.FTZ R2, R0.reuse, R204, R15 ;  /* 0x000000cc00027223 */ /* 0x044fe4000001000f */
[C---:B------:R-:W-:Y:S02]  /*15210*/  FMUL.FTZ R21, R0.reuse, R21 ;  /* 0x0000001500157220 */ /* 0x040fe40000410000 */
[C---:B------:R-:W-:Y:S02]  /*15220*/  FMUL.FTZ R24, R0.reuse, R24 ;  /* 0x0000001800187220 */ /* 0x040fe40000410000 */
[C---:B------:R-:W-:Y:S02]  /*15230*/  FMUL.FTZ R25, R0.reuse, R25 ;  /* 0x0000001900197220 */ /* 0x040fe40000410000 */
[----:B------:R-:W-:Y:S01]  /*15240*/  FMUL.FTZ R28, R0, R28 ;  /* 0x0000001c001c7220 */ /* 0x000fe20000410000 */
[C---:B---3--:R-:W-:Y:S01]  /*15250*/  F2FP.BF16.PACK_AB R160, R4.reuse, R15 ;  /* 0x0000000f04a0723e */ /* 0x048fe200000010ff */
[----:B------:R-:W-:Y:S01]  /*15260*/  FADD.FTZ R5, R4, R2 ;  /* 0x0000000204057221 */ /* 0x000fe20000010000 */
[----:B------:R-:W1:Y:S01]  /*15270*/  MUFU.EX2 R15, R14 ;  /* 0x0000000e000f7308 */ /* 0x000e620000000800 */
[C---:B------:R-:W-:Y:S01]  /*15280*/  FSEL R2, R3.reuse, RZ, P0 ;  /* 0x000000ff03027208 */ /* 0x040fe20000000000 */
[----:B------:R-:W-:Y:S02]  /*15290*/  FMUL.FTZ R4, R3, c[0x0][0x2d0] ;  /* 0x0000b40003047a20 */ /* 0x000fe40000410000 */
[----:B------:R-:W-:Y:S02]  /*152a0*/  FMUL.FTZ R29, R0, R29 ;  /* 0x0000001d001d7220 */ /* 0x000fe40000410000 */
[----:B------:R-:W-:Y:S01]  /*152b0*/  FADD.FTZ R2, -R2, R136 ;  /* 0x0000008802027221 */ /* 0x000fe20000010100 */
[----:B------:R-:W-:Y:S01]  /*152c0*/  FSEL R4, R4, RZ, P0 ;  /* 0x000000ff04047208 */ /* 0x000fe20000000000 */
[----:B------:R-:W-:Y:S01]  /*152d0*/  FMUL.FTZ R32, R0, R32 ;  /* 0x0000002000207220 */ /* 0x000fe20000410000 */
[----:B------:R-:W-:Y:S01]  /*152e0*/  ISETP.GT.AND P0, PT, R196, R213, PT ;  /* 0x000000d5c400720c */ /* 0x000fe20003f04270 */
[----:B------:R-:W-:Y:S01]  /*152f0*/  FMUL.FTZ R2, R2, c[0x0][0x2d0] ;  /* 0x0000b40002027a20 */ /* 0x000fe20000410000 */
[----:B------:R-:W-:Y:S01]  /*15300*/  MOV R196, R195 ;  /* 0x000000c300c47202 */ /* 0x000fe20000000f00 */
[--C-:B------:R-:W-:Y:S02]  /*15310*/  FFMA.FTZ R136, R11, c[0x0][0x2d0], -R4.reuse ;  /* 0x0000b4000b887a23 */ /* 0x100fe40000010804 */
[--C-:B------:R-:W-:Y:S02]  /*15320*/  FFMA.FTZ R166, R10, c[0x0][0x2d0], -R4.reuse ;  /* 0x0000b4000aa67a23 */ /* 0x100fe40000010804 */
[----:B------:R-:W2:Y:S01]  /*15330*/  MUFU.EX2 R2, R2 ;  /* 0x0000000200027308 */ /* 0x000ea20000000800 */
[--C-:B------:R-:W-:Y:S02]  /*15340*/  FFMA.FTZ R165, R9, c[0x0][0x2d0], -R4.reuse ;  /* 0x0000b40009a57a23 */ /* 0x100fe40000010804 */
[--C-:B------:R-:W-:Y:S02]  /*15350*/  FFMA.FTZ R167, R8, c[0x0][0x2d0], -R4.reuse ;  /* 0x0000b40008a77a23 */ /* 0x100fe40000010804 */
[--C-:B------:R-:W-:Y:S02]  /*15360*/  FFMA.FTZ R6, R6, c[0x0][0x2d0], -R4.reuse ;  /* 0x0000b40006067a23 */ /* 0x100fe40000010804 */
[--C-:B----4-:R-:W-:Y:S01]  /*15370*/  FFMA.FTZ R135, R12, c[0x0][0x2d0], -R4.reuse ;  /* 0x0000b4000c877a23 */ /* 0x110fe20000010804 */
[----:B-1----:R-:W-:Y:S01]  /*15380*/  F2FP.BF16.PACK_AB R162, R15, R16 ;  /* 0x000000100fa2723e */ /* 0x002fe200000010ff */
[--C-:B------:R-:W-:Y:S01]  /*15390*/  FFMA.FTZ R14, R13, c[0x0][0x2d0], -R4.reuse ;  /* 0x0000b4000d0e7a23 */ /* 0x100fe20000010804 */
[----:B------:R1:W3:Y:S01]  /*153a0*/  MUFU.EX2 R161, R6 ;  /* 0x0000000600a17308 */ /* 0x0002e20000000800 */
[----:B------:R-:W-:Y:S02]  /*153b0*/  FFMA.FTZ R168, R7, c[0x0][0x2d0], -R4 ;  /* 0x0000b40007a87a23 */ /* 0x000fe40000010804 */
[----:B------:R-:W-:Y:S02]  /*153c0*/  FADD.FTZ R4, R16, R5 ;  /* 0x0000000510047221 */ /* 0x000fe40000010000 */
[C---:B------:R-:W-:Y:S02]  /*153d0*/  FMUL.FTZ R16, R0.reuse, R140 ;  /* 0x0000008c00107220 */ /* 0x040fe40000410000 */
[----:B------:R-:W-:Y:S02]  /*153e0*/  FADD.FTZ R164, R15, R4 ;  /* 0x000000040fa47221 */ /* 0x000fe40000010000 */
[C---:B------:R-:W-:Y:S01]  /*153f0*/  FMUL.FTZ R4, R0.reuse, R152 ;  /* 0x0000009800047220 */ /* 0x040fe20000410000 */
[----:B------:R-:W-:Y:S01]  /*15400*/  MUFU.EX2 R173, R136 ;  /* 0x0000008800ad7308 */ /* 0x000fe20000000800 */
[C---:B------:R-:W-:Y:S02]  /*15410*/  FMUL.FTZ R5, R0.reuse, R153 ;  /* 0x0000009900057220 */ /* 0x040fe40000410000 */
[----:B------:R-:W-:Y:S02]  /*15420*/  FMUL.FTZ R13, R0, R145 ;  /* 0x00000091000d7220 */ /* 0x000fe40000410000 */
[C---:B--2---:R-:W-:Y:S02]  /*15430*/  FMUL.FTZ R18, R2.reuse, R142 ;  /* 0x0000008e02127220 */ /* 0x044fe40000410000 */
[C---:B------:R-:W-:Y:S02]  /*15440*/  FMUL.FTZ R19, R2.reuse, R143 ;  /* 0x0000008f02137220 */ /* 0x040fe40000410000 */
[----:B------:R-:W2:Y:S01]  /*15450*/  LDSM.16.MT88.4 R140, [R178] ;  /* 0x00000000b28c783b */ /* 0x000ea20000004200 */
[----:B------:R-:W4:Y:S01]  /*15460*/  MUFU.EX2 R152, R14 ;  /* 0x0000000e00987308 */ /* 0x000f220000000800 */
[----:B------:R-:W-:Y:S02]  /*15470*/  FMUL.FTZ R7, R2, R155 ;  /* 0x0000009b02077220 */ /* 0x000fe40000410000 */
[----:B------:R-:W-:Y:S02]  /*15480*/  FMUL.FTZ R8, R0, R148 ;  /* 0x0000009400087220 */ /* 0x000fe40000410000 */
[C---:B-1----:R-:W-:Y:S02]  /*15490*/  FMUL.FTZ R6, R2.reuse, R154 ;  /* 0x0000009a02067220 */ /* 0x042fe40000410000 */
[----:B---3--:R-:W-:Y:S02]  /*154a0*/  FFMA.FTZ R145, R2, R203, R161 ;  /* 0x000000cb02917223 */ /* 0x008fe400000100a1 */
[----:B------:R-:W-:Y:S01]  /*154b0*/  FMUL.FTZ R9, R0, R149 ;  /* 0x0000009500097220 */ /* 0x000fe20000410000 */
[----:B------:R-:W-:Y:S01]  /*154c0*/  MUFU.EX2 R136, R169 ;  /* 0x000000a900887308 */ /* 0x000fe20000000800 */
[C---:B------:R-:W-:Y:S02]  /*154d0*/  FMUL.FTZ R10, R2.reuse, R150 ;  /* 0x00000096020a7220 */ /* 0x040fe40000410000 */
[----:B------:R-:W-:Y:S02]  /*154e0*/  FMUL.FTZ R11, R2, R151 ;  /* 0x00000097020b7220 */ /* 0x000fe40000410000 */
[----:B------:R-:W-:Y:S01]  /*154f0*/  FMUL.FTZ R12, R0, R144 ;  /* 0x00000090000c7220 */ /* 0x000fe20000410000 */
[----:B------:R-:W-:Y:S01]  /*15500*/  LDSM.16.MT88.4 R148, [R178+0x800] ;  /* 0x00080000b294783b */ /* 0x000fe20000004200 */
[C---:B------:R-:W-:Y:S02]  /*15510*/  FMUL.FTZ R15, R2.reuse, R147 ;  /* 0x00000093020f7220 */ /* 0x040fe40000410000 */
[C---:B------:R-:W-:Y:S01]  /*15520*/  FMUL.FTZ R22, R2.reuse, R22 ;  /* 0x0000001602167220 */ /* 0x040fe20000410000 */
[----:B------:R-:W-:Y:S01]  /*15530*/  MUFU.EX2 R144, R170 ;  /* 0x000000aa00907308 */ /* 0x000fe20000000800 */
[C---:B------:R-:W-:Y:S02]  /*15540*/  FMUL.FTZ R23, R2.reuse, R23 ;  /* 0x0000001702177220 */ /* 0x040fe40000410000 */
[----:B------:R-:W-:Y:S01]  /*15550*/  FMUL.FTZ R26, R2, R26 ;  /* 0x0000001a021a7220 */ /* 0x000fe20000410000 */
[----:B----4-:R-:W-:Y:S01]  /*15560*/  F2FP.BF16.PACK_AB R161, R152, R161 ;  /* 0x000000a198a1723e */ /* 0x010fe200000010ff */
[C---:B------:R-:W-:Y:S02]  /*15570*/  FMUL.FTZ R14, R2.reuse, R146 ;  /* 0x00000092020e7220 */ /* 0x040fe40000410000 */
[C---:B------:R-:W-:Y:S02]  /*15580*/  FMUL.FTZ R27, R2.reuse, R27 ;  /* 0x0000001b021b7220 */ /* 0x040fe40000410000 */
[C---:B------:R-:W-:Y:S01]  /*15590*/  FMUL.FTZ R30, R2.reuse, R30 ;  /* 0x0000001e021e7220 */ /* 0x040fe20000410000 */
[----:B------:R-:W1:Y:S01]  /*155a0*/  MUFU.EX2 R146, R135 ;  /* 0x0000008700927308 */ /* 0x000e620000000800 */
[----:B------:R-:W-:Y:S02]  /*155b0*/  FMUL.FTZ R31, R2, R31 ;  /* 0x0000001f021f7220 */ /* 0x000fe40000410000 */
        /* <DEDUP_REMOVED lines=12> */
[----:B------:R-:W-:Y:S01]  /*15680*/  FMUL.FTZ R43, R2, R43 ;  /* 0x0000002b022b7220 */ /* 0x000fe20000410000 */
[----:B-1----:R-:W-:Y:S01]  /*15690*/  F2FP.BF16.PACK_AB R163, R173, R146 ;  /* 0x00000092ada3723e */ /* 0x002fe200000010ff */
[C---:B------:R-:W-:Y:S02]  /*156a0*/  FMUL.FTZ R44, R0.reuse, R44 ;  /* 0x0000002c002c7220 */ /* 0x040fe40000410000 */
[----:B------:R-:W-:Y:S02]  /*156b0*/  FMUL.FTZ R45, R0, R45 ;  /* 0x0000002d002d7220 */ /* 0x000fe40000410000 */
[C---:B------:R-:W-:Y:S01]  /*156c0*/  FMUL.FTZ R46, R2.reuse, R46 ;  /* 0x0000002e022e7220 */ /* 0x040fe20000410000 */
[----:B------:R-:W1:Y:S01]  /*156d0*/  MUFU.EX2 R169, R165 ;  /* 0x000000a500a97308 */ /* 0x000e620000000800 */
[C---:B--2---:R-:W-:Y:S05]  /*156e0*/  HMMA.16816.F32.BF16 R4, R160.reuse, R140, R4 ;  /* 0x0000008ca004723c */ /* 0x044fea0000041804 */
[----:B------:R-:W-:Y:S02]  /*156f0*/  FMUL.FTZ R47, R2, R47 ;  /* 0x0000002f022f7220 */ /* 0x000fe40000410000 */
[C---:B------:R-:W-:Y:S01]  /*15700*/  FMUL.FTZ R48, R0.reuse, R48 ;  /* 0x0000003000307220 */ /* 0x040fe20000410000 */
[C---:B------:R-:W-:Y:S01]  /*15710*/  HMMA.16816.F32.BF16 R8, R160.reuse, R142, R8 ;  /* 0x0000008ea008723c */ /* 0x040fe20000041808 */
[----:B------:R-:W2:Y:S03]  /*15720*/  LDSM.16.MT88.4 R140, [R179] ;  /* 0x00000000b38c783b */ /* 0x000ea60000004200 */
[----:B------:R-:W-:Y:S01]  /*15730*/  FMUL.FTZ R49, R0, R49 ;  /* 0x0000003100317220 */ /* 0x000fe20000410000 */
[----:B---3--:R-:W-:Y:S01]  /*15740*/  F2FP.BF16.PACK_AB R166, R136, R144 ;  /* 0x0000009088a6723e */ /* 0x008fe200000010ff */
[C---:B------:R-:W-:Y:S02]  /*15750*/  FMUL.FTZ R50, R2.reuse, R50 ;  /* 0x0000003202327220 */ /* 0x040fe40000410000 */
[----:B------:R-:W-:Y:S04]  /*15760*/  FMUL.FTZ R51, R2, R51 ;  /* 0x0000003302337220 */ /* 0x000fe80000410000 */
[C---:B------:R-:W-:Y:S02]  /*15770*/  FMUL.FTZ R52, R0.reuse, R52 ;  /* 0x0000003400347220 */ /* 0x040fe40000410000 */
[----:B------:R-:W-:Y:S01]  /*15780*/  FMUL.FTZ R53, R0, R53 ;  /* 0x0000003500357220 */ /* 0x000fe20000410000 */
[----:B-1----:R-:W-:Y:S01]  /*15790*/  F2FP.BF16.PACK_AB R165, R169, R170 ;  /* 0x000000aaa9a5723e */ /* 0x002fe200000010ff */
        /* <DEDUP_REMOVED lines=13> */
[C---:B--2---:R-:W-:Y:S03]  /*15870*/  HMMA.16816.F32.BF16 R12, R160.reuse, R140, R12 ;  /* 0x0000008ca00c723c */ /* 0x044fe6000004180c */
        /* <DEDUP_REMOVED lines=69> */
[C---:B------:R-:W-:Y:S01]  /*15cd0*/  FMUL.FTZ R124, R0.reuse, R124 ;  /* 0x0000007c007c7220 */ /* 0x040fe20000410000 */
[----:B------:R-:W2:Y:S01]  /*15ce0*/  MUFU.EX2 R2, R171 ;  /* 0x000000ab00027308 */ /* 0x000ea20000000800 */
[C---:B------:R-:W-:Y:S01]  /*15cf0*/  FMUL.FTZ R125, R0.reuse, R125 ;  /* 0x0000007d007d7220 */ /* 0x040fe20000410000 */
[C---:B-1----:R-:W-:Y:S03]  /*15d00*/  HMMA.16816.F32.BF16 R36, R160.reuse, R140, R36 ;  /* 0x0000008ca024723c */ /* 0x042fe60000041824 */
[C---:B------:R-:W-:Y:S02]  /*15d10*/  FMUL.FTZ R128, R0.reuse, R128 ;  /* 0x0000008000807220 */ /* 0x040fe40000410000 */
[----:B------:R-:W-:Y:S02]  /*15d20*/  FMUL.FTZ R129, R0, R129 ;  /* 0x0000008100817220 */ /* 0x000fe40000410000 */
[----:B------:R-:W-:Y:S01]  /*15d30*/  FADD.FTZ R0, R135, R164 ;  /* 0x000000a487007221 */ /* 0x000fe20000010000 */
[C---:B------:R-:W-:Y:S01]  /*15d40*/  HMMA.16816.F32.BF16 R40, R160.reuse, R142, R40 ;  /* 0x0000008ea028723c */ /* 0x040fe20000041828 */
[----:B------:R-:W1:Y:S03]  /*15d50*/  LDSM.16.MT88.4 R140, [R179+0x1000] ;  /* 0x00100000b38c783b */ /* 0x000e660000004200 */
[C---:B--2---:R-:W-:Y:S01]  /*15d60*/  F2FP.BF16.PACK_AB R164, R2.reuse, R135 ;  /* 0x0000008702a4723e */ /* 0x044fe200000010ff */
[----:B------:R-:W-:Y:S01]  /*15d70*/  FADD.FTZ R0, R2, R0 ;  /* 0x0000000002007221 */ /* 0x000fe20000010000 */
[----:B------:R-:W-:Y:S01]  /*15d80*/  MUFU.EX2 R135, R168 ;  /* 0x000000a800877308 */ /* 0x000fe20000000800 */
[----:B------:R-:W-:Y:S02]  /*15d90*/  FADD.FTZ R2, R152, R145 ;  /* 0x0000009198027221 */ /* 0x000fe40000010000 */
[----:B------:R-:W-:Y:S04]  /*15da0*/  FADD.FTZ R0, R144, R0 ;  /* 0x0000000090007221 */ /* 0x000fe80000010000 */
[----:B------:R-:W-:Y:S01]  /*15db0*/  FADD.FTZ R204, R136, R0 ;  /* 0x0000000088cc7221 */ /* 0x000fe20000010000 */
[-C--:B------:R-:W-:Y:S01]  /*15dc0*/  MOV R136, R3.reuse ;  /* 0x0000000300887202 */ /* 0x080fe20000000f00 */
        /* <DEDUP_REMOVED lines=36> */
[----:B------:R-:W1:Y:S01]  /*16010*/  MUFU.EX2 R160, R167 ;  /* 0x000000a700a07308 */ /* 0x000e620000000800 */
[----:B------:R-:W2:Y:S02]  /*16020*/  LDSM.16.MT88.4 R140, [R179+0x800] ;  /* 0x00080000b38c783b */ /* 0x000ea40000004200 */
[C---:B-1----:R-:W-:Y:S01]  /*16030*/  F2FP.BF16.PACK_AB R167, R135.reuse, R160 ;  /* 0x000000a087a7723e */ /* 0x042fe200000010ff */
[----:B------:R-:W-:Y:S04]  /*16040*/  FADD.FTZ R0, R160, R0 ;  /* 0x00000000a0007221 */ /* 0x000fe80000010000 */
[----:B------:R-:W-:Y:S03]  /*16050*/  FADD.FTZ R203, R135, R0 ;  /* 0x0000000087cb7221 */ /* 0x000fe60000010000 */
[----:B------:R-:W-:Y:S01]  /*16060*/  MOV R135, R134 ;  /* 0x0000008600877202 */ /* 0x000fe20000000f00 */
[C---:B------:R-:W-:Y:S01]  /*16070*/  HMMA.16816.F32.BF16 R152, R164.reuse, R148, R4 ;  /* 0x00000094a498723c */ /* 0x040fe20000041804 */
[----:B------:R-:W1:Y:S07]  /*16080*/  LDSM.16.MT88.4 R4, [R181+0x800] ;  /* 0x00080000b504783b */ /* 0x000e6e0000004200 */
[C---:B------:R-:W-:Y:S01]  /*16090*/  HMMA.16816.F32.BF16 R148, R164.reuse, R150, R8 ;  /* 0x00000096a494723c */ /* 0x040fe20000041808 */
[----:B------:R-:W3:Y:S07]  /*160a0*/  LDSM.16.MT88.4 R8, [R180+0x800] ;  /* 0x00080000b408783b */ /* 0x000eee0000004200 */
[C---:B--2---:R-:W-:Y:S08]  /*160b0*/  HMMA.16816.F32.BF16 R144, R164.reuse, R140, R12 ;  /* 0x0000008ca490723c */ /* 0x044ff0000004180c */
[C---:B------:R-:W-:Y:S08]  /*160c0*/  HMMA.16816.F32.BF16 R140, R164.reuse, R142, R16 ;  /* 0x0000008ea48c723c */ /* 0x040ff00000041810 */
[C---:B-1----:R-:W-:Y:S08]  /*160d0*/  HMMA.16816.F32.BF16 R20, R164.reuse, R4, R20 ;  /* 0x00000004a414723c */ /* 0x042ff00000041814 */
[C---:B------:R-:W-:Y:S01]  /*160e0*/  HMMA.16816.F32.BF16 R24, R164.reuse, R6, R24 ;  /* 0x00000006a418723c */ /* 0x040fe20000041818 */
[----:B------:R-:W1:Y:S07]  /*160f0*/  LDSM.16.MT88.4 R4, [R178+0x1800] ;  /* 0x00180000b204783b */ /* 0x000e6e0000004200 */
        /* <DEDUP_REMOVED lines=33> */
[C---:B-1----:R-:W-:Y:S07]  /*16310*/  HMMA.16816.F32.BF16 R116, R164.reuse, R4, R116 ;  /* 0x00000004a474723c */ /* 0x042fee0000041874 */
[----:B------:R-:W-:Y:S01]  /*16320*/  MOV R5, R3 ;  /* 0x0000000300057202 */ /* 0x000fe20000000f00 */
[C---:B------:R-:W-:Y:S08]  /*16330*/  HMMA.16816.F32.BF16 R120, R164.reuse, R6, R120 ;  /* 0x00000006a478723c */ /* 0x040ff00000041878 */
[C---:B--2---:R-:W-:Y:S08]  /*16340*/  HMMA.16816.F32.BF16 R124, R164.reuse, R8, R124 ;  /* 0x00000008a47c723c */ /* 0x044ff0000004187c */
[----:B------:R-:W-:Y:S01]  /*16350*/  HMMA.16816.F32.BF16 R128, R164, R10, R128 ;  /* 0x0000000aa480723c */ /* 0x000fe20000041880 */
[----:B------:R-:W-:-:S07]  /*16360*/  @P0 BRA `(.L_x_874) ;  /* 0xffffd47000000947 */ /* 0x000fce000383ffff */
.L_x_853:
[----:B------:R-:W-:Y:S02]  /*16370*/  IMAD.MOV.U32 R0, RZ, RZ, c[0x0][0x2c4] ;  /* 0x0000b100ff007624 */ /* 0x000fe400078e00ff */
[----:B------:R-:W-:-:S03]  /*16380*/  IMAD.MOV.U32 R3, RZ, RZ, c[0x0][0x32c] ;  /* 0x0000cb00ff037624 */ /* 0x000fc600078e00ff */
[----:B------:R-:W-:Y:S02]  /*16390*/  ISETP.NE.AND P0, PT, R0, 0x1, PT ;  /* 0x000000010000780c */ /* 0x000fe40003f05270 */
[----:B------:R-:W-:-:S11]  /*163a0*/  IADD3 R0, R227, 0x7f, RZ ;  /* 0x0000007fe3007810 */ /* 0x000fd60007ffe0ff */
[----:B------:R-:W-:-:S05]  /*163b0*/  @P0 IMAD.HI.U32 R2, R0, c[0x0][0x2c8], RZ ;  /* 0x0000b20000020a27 */ /* 0x000fca00078e00ff */
[----:B------:R-:W-:Y:S02]  /*163c0*/  @P0 SHF.R.U32.HI R0, RZ, c[0x0][0x2cc], R2 ;  /* 0x0000b300ff000a19 */ /* 0x000fe40000011602 */
[----:B------:R-:W-:Y:S02]  /*163d0*/  ISETP.GE.AND P0, PT, R3, 0x1, PT ;  /* 0x000000010300780c */ /* 0x000fe40003f06270 */
[----:B------:R-:W-:-:S05]  /*163e0*/  IADD3 R2, R209, 0x1, -R210 ;  /* 0x00000001d1027810 */ /* 0x000fca0007ffe8d2 */
        /* <DEDUP_REMOVED lines=13> */
.L_x_877:
[----:B------:R-:W-:-:S04]  /*164c0*/  MOV R3, 0x1 ;  /* 0x0000000100037802 */ /* 0x000fc80000000f00 */
[----:B------:R-:W-:-:S13]  /*164d0*/  ISETP.NE.AND P0, PT, R3, c[0x0][0x32c], PT ;  /* 0x0000cb0003007a0c */ /* 0x000fda0003f05270 */
[----:B------:R-:W-:-:S05]  /*164e0*/  @P0 IMAD.HI.U32 R3, R0, c[0x0][0x330], RZ ;  /* 0x0000cc0000030a27 */ /* 0x000fca00078e00ff */
[----:B------:R-:W-:Y:S02]  /*164f0*/  @P0 SHF.R.U32.HI R0, RZ, c[0x0][0x334], R3 ;  /* 0x0000cd00ff000a19 */ /* 0x000fe40000011603 */
.L_x_878:
[----:B------:R-:W-:Y:S05]  /*16500*/  BSYNC B0 ;  /* 0x0000000000007941 */ /* 0x000fea0003800000 */
.L_x_876:
[----:B------:R-:W-:-:S05]  /*16510*/  IMAD R0, R0, c[0x0][0x32c], RZ ;  /* 0x0000cb0000007a24 */ /* 0x000fca00078e02ff */
[----:B------:R-:W-:-:S04]  /*16520*/  IMNMX R2, R2, R0, !PT ;  /* 0x0000000002027217 */ /* 0x000fc80007800200 */
.L_x_875:
[----:B------:R-:W-:-:S04]  /*16530*/  IADD3 R2, R2, 0x1f, RZ ;  /* 0x0000001f02027810 */ /* 0x000fc80007ffe0ff */
[----:B------:R-:W-:-:S04]  /*16540*/  SHF.R.S32.HI R0, RZ, 0x1f, R2 ;  /* 0x0000001fff007819 */ /* 0x000fc80000011402 */
[----:B------:R-:W-:-:S04]  /*16550*/  LEA.HI R0, R0, R2, RZ, 0x5 ;  /* 0x0000000200007211 */ /* 0x000fc800078f28ff */
[----:B------:R-:W-:-:S04]  /*16560*/  SHF.R.S32.HI R0, RZ, 0x5, R0 ;  /* 0x00000005ff007819 */ /* 0x000fc80000011400 */
[----:B------:R-:W-:-:S04]  /*16570*/  IMNMX R196, R208, R0, !PT ;  /* 0x00000000d0c47217 */ /* 0x000fc80007800200 */
[----:B------:R-:W-:-:S13]  /*16580*/  ISETP.GE.AND P0, PT, R195, R196, PT ;  /* 0x000000c4c300720c */ /* 0x000fda0003f06270 */
[----:B------:R-:W-:Y:S05]  /*16590*/  @!P0 BRA `(.L_x_879) ;  /* 0x000023c000008947 */ /* 0x000fea0003800000 */
[----:B------:R-:W-:Y:S02]  /*165a0*/  MOV R136, R5 ;  /* 0x0000000500887202 */ /* 0x000fe40000000f00 */
[----:B------:R-:W-:Y:S02]  /*165b0*/  MOV R135, R134 ;  /* 0x0000008600877202 */ /* 0x000fe40000000f00 */
.L_x_890:
        /* <DEDUP_REMOVED lines=27> */
.L_x_997:
[----:B------:R-:W-:-:S05]  /*16770*/  BRA.DIV ~URZ, `(.L_x_883) ;  /* 0x0000b7327f007947 */ /* 0x000fca000b800000 */
[----:B----4-:R4:W3:Y:S02]  /*16780*/  SHFL.IDX PT, R0, R5, RZ, 0x181f ;  /* 0x00181fff05007589 */ /* 0x0108e400000e0000 */
.L_x_998:
[C---:B------:R-:W-:Y:S02]  /*16790*/  ISETP.GE.AND P0, PT, R132.reuse, c[0x0][0x1d4], PT ;  /* 0x0000750084007a0c */ /* 0x040fe40003f06270 */
[C---:B---3--:R-:W-:Y:S04]  /*167a0*/  LEA R6, P1, R132.reuse, R0, 0x1 ;  /* 0x0000000084067211 */ /* 0x048fe800078208ff */
[----:B------:R-:W-:Y:S02]  /*167b0*/  LEA.HI.X R7, R132, R4, R133, 0x1, P1 ;  /* 0x0000000484077211 */ /* 0x000fe400008f0c85 */
[C---:B------:R-:W-:Y:S04]  /*167c0*/  LEA R2, P1, R201.reuse, R0, 0x1 ;  /* 0x00000000c9027211 */ /* 0x040fe800078208ff */
[----:B------:R-:W-:Y:S01]  /*167d0*/  LEA.HI.X R3, R201, R4, R205, 0x1, P1 ;  /* 0x00000004c9037211 */ /* 0x000fe200008f0ccd */
[----:B------:R-:W-:Y:S01]  /*167e0*/  @!PT LDS RZ, [RZ] ;  /* 0x00000000fffff984 */ /* 0x000fe20000000800 */
[----:B------:R-:W-:Y:S01]  /*167f0*/  @!PT LDS RZ, [RZ] ;  /* 0x00000000fffff984 */ /* 0x000fe20000000800 */
[----:B------:R-:W-:Y:S01]  /*16800*/  @!PT LDS RZ, [RZ] ;  /* 0x00000000fffff984 */ /* 0x000fe20000000800 */
[----:B------:R3:W-:Y:S01]  /*16810*/  LDGSTS.E.BYPASS.LTC128B.128 [R194+0x8080], [R6.64], !P0 ;  /* 0x0808000006c27fae */ /* 0x0007e2000c101d48 */
[----:B------:R-:W-:Y:S11]  /*16820*/  ISETP.GE.AND P0, PT, R137, c[0x0][0x1d4], PT ;  /* 0x0000750089007a0c */ /* 0x000ff60003f06270 */
[----:B------:R-:W-:Y:S02]  /*16830*/  @!UPT UIADD3 URZ, URZ, URZ, URZ ;  /* 0x0000003f3f3ff290 */ /* 0x000fe4000fffe03f */
[----:B------:R5:W-:Y:S01]  /*16840*/  LDGSTS.E.BYPASS.LTC128B.128 [R194+0x9080], [R2.64], !P0 ;  /* 0x0908000002c27fae */ /* 0x000be2000c101d48 */
[C---:B------:R-:W-:Y:S02]  /*16850*/  ISETP.GE.AND P0, PT, R200.reuse, c[0x0][0x1d4], PT ;  /* 0x00007500c8007a0c */ /* 0x040fe40003f06270 */
[C---:B-----5:R-:W-:Y:S04]  /*16860*/  LEA R2, P1, R200.reuse, R0, 0x1 ;  /* 0x00000000c8027211 */ /* 0x060fe800078208ff */
[----:B------:R-:W-:Y:S07]  /*16870*/  LEA.HI.X R3, R200, R4, R207, 0x1, P1 ;  /* 0x00000004c8037211 */ /* 0x000fee00008f0ccf */
[----:B------:R5:W-:Y:S01]  /*16880*/  LDGSTS.E.BYPASS.LTC128B.128 [R194+0xa080], [R2.64], !P0 ;  /* 0x0a08000002c27fae */ /* 0x000be2000c101d48 */
[C---:B------:R-:W-:Y:S02]  /*16890*/  ISETP.GE.AND P0, PT, R199.reuse, c[0x0][0x1d4], PT ;  /* 0x00007500c7007a0c */ /* 0x040fe40003f06270 */
[C---:B-----5:R-:W-:Y:S04]  /*168a0*/  LEA R2, P1, R199.reuse, R0, 0x1 ;  /* 0x00000000c7027211 */ /* 0x060fe800078208ff */
[----:B------:R-:W-:Y:S07]  /*168b0*/  LEA.HI.X R3, R199, R4, R206, 0x1, P1 ;  /* 0x00000004c7037211 */ /* 0x000fee00008f0cce */
[----:B------:R3:W-:Y:S02]  /*168c0*/  LDGSTS.E.BYPASS.LTC128B.128 [R194+0xb080], [R2.64], !P0 ;  /* 0x0b08000002c27fae */ /* 0x0007e4000c101d48 */
.L_x_881:
[----:B------:R-:W-:Y:S05]  /*168d0*/  BSYNC B0 ;  /* 0x0000000000007941 */ /* 0x000fea0003800000 */
.L_x_880:
        /* <DEDUP_REMOVED lines=153> */
[C---:B------:R-:W-:Y:S02]  /*17270*/  IADD3 R4, -R0.reuse, RZ, RZ ;  /* 0x000000ff00047210 */ /* 0x040fe40007ffe1ff */
[----:B------:R-:W-:Y:S03]  /*17280*/  @!P5 IADD3 R3, P0, R0, R222, RZ ;  /* 0x000000de0003d210 */ /* 0x000fe60007f1e0ff */
[----:B------:R-:W-:Y:S01]  /*17290*/  IMAD R198, R4, c[0x0][0x2b8], R2 ;  /* 0x0000ae0004c67a24 */ /* 0x000fe200078e0202 */
[----:B------:R-:W-:Y:S02]  /*172a0*/  @!P5 LEA.HI.X.SX32 R0, R0, R225, 0x1, P0 ;  /* 0x000000e10000d211 */ /* 0x000fe400000f0eff */
[C---:B------:R-:W-:Y:S04]  /*172b0*/  @!P5 LEA R2, P0, R3.reuse, c[0x0][0x2a0], 0x2 ;  /* 0x0000a8000302da11 */ /* 0x040fe800078010ff */
[----:B------:R-:W-:Y:S02]  /*172c0*/  @!P5 LEA.HI.X R3, R3, c[0x0][0x2a4], R0, 0x2, P0 ;  /* 0x0000a9000303da11 */ /* 0x000fe400000f1400 */
[----:B------:R-:W-:Y:S03]  /*172d0*/  SHF.R.S32.HI R0, RZ, 0x1f, R198 ;  /* 0x0000001fff007819 */ /* 0x000fe600000114c6 */
[----:B------:R1:W2:Y:S02]  /*172e0*/  @!P5 LDG.E R197, [R2.64] ;  /* 0x0000000802c5d981 */ /* 0x0002a4000c1e1900 */
[----:B------:R-:W-:Y:S04]  /*172f0*/  IMAD R0, R0, c[0x0][0x1e0], RZ ;  /* 0x0000780000007a24 */ /* 0x000fe800078e02ff */
[C---:B------:R-:W-:Y:S02]  /*17300*/  IMAD R0, R198.reuse, c[0x0][0x1e4], R0 ;  /* 0x00007900c6007a24 */ /* 0x040fe400078e0200 */
[----:B-1----:R-:W-:Y:S05]  /*17310*/  IMAD.WIDE.U32 R2, R198, c[0x0][0x1e0], RZ ;  /* 0x00007800c6027a25 */ /* 0x002fea00078e00ff */
        /* <DEDUP_REMOVED lines=11> */
.L_x_999:
[----:B------:R-:W-:-:S05]  /*173d0*/  BRA.DIV ~URZ, `(.L_x_887) ;  /* 0x0000ab927f007947 */ /* 0x000fca000b800000 */
[----:B-1----:R1:W3:Y:S02]  /*173e0*/  SHFL.IDX PT, R0, R5, RZ, 0x181f ;  /* 0x00181fff05007589 */ /* 0x0022e400000e0000 */
.L_x_1000:
[C---:B------:R-:W-:Y:S02]  /*173f0*/  ISETP.GE.AND P0, PT, R132.reuse, c[0x0][0x1d4], PT ;  /* 0x0000750084007a0c */ /* 0x040fe40003f06270 */
[C---:B---3--:R-:W-:Y:S04]  /*17400*/  LEA R6, P1, R132.reuse, R0, 0x1 ;  /* 0x0000000084067211 */ /* 0x048fe800078208ff */
[----:B--2---:R-:W-:Y:S02]  /*17410*/  LEA.HI.X R7, R132, R4, R133, 0x1, P1 ;  /* 0x0000000484077211 */ /* 0x004fe400008f0c85 */
        /* <DEDUP_REMOVED lines=10> */
[C---:B---3--:R-:W-:Y:S04]  /*174c0*/  LEA R2, P1, R200.reuse, R0, 0x1 ;  /* 0x00000000c8027211 */ /* 0x048fe800078208ff */
[----:B------:R-:W-:Y:S07]  /*174d0*/  LEA.HI.X R3, R200, R4, R207, 0x1, P1 ;  /* 0x00000004c8037211 */ /* 0x000fee00008f0ccf */
[----:B------:R3:W-:Y:S01]  /*174e0*/  LDGSTS.E.BYPASS.LTC128B.128 [R194+0xe080], [R2.64], !P0 ;  /* 0x0e08000002c27fae */ /* 0x0007e2000c101d48 */
[C---:B------:R-:W-:Y:S02]  /*174f0*/  ISETP.GE.AND P0, PT, R199.reuse, c[0x0][0x1d4], PT ;  /* 0x00007500c7007a0c */ /* 0x040fe40003f06270 */
[C---:B---3--:R-:W-:Y:S04]  /*17500*/  LEA R2, P1, R199.reuse, R0, 0x1 ;  /* 0x00000000c7027211 */ /* 0x048fe800078208ff */
[----:B------:R-:W-:Y:S07]  /*17510*/  LEA.HI.X R3, R199, R4, R206, 0x1, P1 ;  /* 0x00000004c7037211 */ /* 0x000fee00008f0cce */
[----:B------:R2:W-:Y:S02]  /*17520*/  LDGSTS.E.BYPASS.LTC128B.128 [R194+0xf080], [R2.64], !P0 ;  /* 0x0f08000002c27fae */ /* 0x0005e4000c101d48 */
.L_x_885:
[----:B--234-:R-:W-:Y:S05]  /*17530*/  BSYNC B0 ;  /* 0x0000000000007941 */ /* 0x01cfea0003800000 */
.L_x_884:
        /* <DEDUP_REMOVED lines=19> */
.L_x_1001:
[----:B-12---:R-:W-:Y:S01]  /*17670*/  FMNMX.FTZ R4, R4, R0, !PT ;  /* 0x0000000004047209 */ /* 0x006fe20007810000 */
[----:B------:R-:W-:-:S05]  /*17680*/  BRA.DIV ~URZ, `(.L_x_889) ;  /* 0x0000a9827f007947 */ /* 0x000fca000b800000 */
[----:B------:R-:W1:Y:S02]  /*17690*/  SHFL.BFLY PT, R0, R4, 0x1, 0x1f ;  /* 0x0c201f0004007f89 */ /* 0x000e6400000e0000 */
[----:B-1----:R-:W-:Y:S02]  /*176a0*/  FMNMX.FTZ R134, R4, R0, !PT ;  /* 0x0000000004867209 */ /* 0x002fe40007810000 */
[----:B------:R-:W1:Y:S02]  /*176b0*/  SHFL.BFLY PT, R0, R5, 0x2, 0x1f ;  /* 0x0c401f0005007f89 */ /* 0x000e6400000e0000 */
[----:B-1----:R-:W-:Y:S05]  /*176c0*/  FMNMX.FTZ R4, R5, R0, !PT ;  /* 0x0000000005047209 */ /* 0x002fea0007810000 */
[----:B------:R1:W2:Y:S02]  /*176d0*/  SHFL.BFLY PT, R0, R4, 0x1, 0x1f ;  /* 0x0c201f0004007f89 */ /* 0x0002a400000e0000 */
.L_x_1002:
[----:B--2---:R-:W-:Y:S01]  /*176e0*/  FMNMX.FTZ R3, R0, R4, !PT ;  /* 0x0000000400037209 */ /* 0x004fe20007810000 */
[C---:B------:R-:W-:Y:S01]  /*176f0*/  FADD.FTZ R0, -R134.reuse, R135 ;  /* 0x0000008786007221 */ /* 0x040fe20000010100 */
[----:B------:R-:W-:Y:S01]  /*17700*/  WARPSYNC 0xffffffff ;  /* 0xffffffff00007948 */ /* 0x000fe20003800000 */
[----:B-1----:R-:W-:Y:S01]  /*17710*/  FMUL.FTZ R4, R134, c[0x0][0x2d0] ;  /* 0x0000b40086047a20 */ /* 0x002fe20000410000 */
[C---:B------:R-:W-:Y:S01]  /*17720*/  ISETP.GT.AND P0, PT, R195.reuse, R196, PT ;  /* 0x000000c4c300720c */ /* 0x040fe20003f04270 */
[----:B------:R-:W-:Y:S01]  /*17730*/  FMUL.FTZ R0, R0, c[0x0][0x2d0] ;  /* 0x0000b40000007a20 */ /* 0x000fe20000410000 */
[----:B------:R-:W-:Y:S01]  /*17740*/  IADD3 R195, R195, -0x1, RZ ;  /* 0xffffffffc3c37810 */ /* 0x000fe20007ffe0ff */
        /* <DEDUP_REMOVED lines=55> */
[----:B------:R-:W3:Y:S01]  /*17ac0*/  MUFU.EX2 R135, R171 ;  /* 0x000000ab00877308 */ /* 0x000ee20000000800 */
        /* <DEDUP_REMOVED lines=132> */
[----:B---3--:R-:W-:Y:S03]  /*18310*/  FADD.FTZ R0, R135, R172 ;  /* 0x000000ac87007221 */ /* 0x008fe60000010000 */
[----:B------:R-:W3:Y:S01]  /*18320*/  MUFU.EX2 R170, R165 ;  /* 0x000000a500aa7308 */ /* 0x000ee20000000800 */
        /* <DEDUP_REMOVED lines=9> */
[----:B---3--:R-:W-:Y:S01]  /*183c0*/  F2FP.BF16.PACK_AB R165, R169, R170 ;  /* 0x000000aaa9a5723e */ /* 0x008fe200000010ff */
        /* <DEDUP_REMOVED lines=38> */
[-C--:B------:R-:W-:Y:S01]  /*18630*/  MOV R136, R3.reuse ;  /* 0x0000000300887202 */ /* 0x080fe20000000f00 */
[----:B------:R-:W-:Y:S03]  /*18640*/  FADD.FTZ R203, R135, R0 ;  /* 0x0000000087cb7221 */ /* 0x000fe60000010000 */
[----:B------:R-:W-:Y:S01]  /*18650*/  MOV R135, R134 ;  /* 0x0000008600877202 */ /* 0x000fe20000000f00 */
[C---:B------:R-:W-:Y:S01]  /*18660*/  HMMA.16816.F32.BF16 R152, R164.reuse, R148, R4 ;  /* 0x00000094a498723c */ /* 0x040fe20000041804 */
[----:B------:R-:W1:Y:S07]  /*18670*/  LDSM.16.MT88.4 R4, [R181+0x800] ;  /* 0x00080000b504783b */ /* 0x000e6e0000004200 */
        /* <DEDUP_REMOVED lines=46> */
.L_x_879:
[----:B------:R-:W-:-:S13]  /*18960*/  ISETP.GE.AND P0, PT, R195, R208, PT ;  /* 0x000000d0c300720c */ /* 0x000fda0003f06270 */
[----:B------:R-:W-:Y:S05]  /*18970*/  @!P0 BRA `(.L_x_891) ;  /* 0x00002b3000008947 */ /* 0x000fea0003800000 */
[----:B------:R-:W-:Y:S02]  /*18980*/  MOV R136, R5 ;  /* 0x0000000500887202 */ /* 0x000fe40000000f00 */
[----:B------:R-:W-:Y:S02]  /*18990*/  MOV R135, R134 ;  /* 0x0000008600877202 */ /* 0x000fe40000000f00 */
.L_x_909:
[----:B------:R-:W-:Y:S04]  /*189a0*/  DEPBAR.LE SB0, 0x0 ;  /* 0x000080000000791a */ /* 0x000fe80000000000 */
[----:B------:R-:W-:Y:S01]  /*189b0*/  WARPSYNC 0xffffffff ;  /* 0xffffffff00007948 */ /* 0x000fe20003800000 */
[----:B------:R-:W-:Y:S01]  /*189c0*/  BAR.SYNC.DEFER_BLOCKING 0x0 ;  /* 0x0000000000007b1d */ /* 0x000fe20000010000 */
[----:B------:R-:W-:Y:S01]  /*189d0*/  SHF.R.S32.HI R0, RZ, 0x1f, R198 ;  /* 0x0000001fff007819 */ /* 0x000fe200000114c6 */
[----:B------:R-:W-:Y:S01]  /*189e0*/  IMAD.WIDE.U32 R2, R198, c[0x0][0x208], RZ ;  /* 0x00008200c6027a25 */ /* 0x000fe200078e00ff */
[----:B------:R-:W-:Y:S03]  /*189f0*/  SHF.R.S32.HI R4, RZ, 0x1f, R197 ;  /* 0x0000001fff047819 */ /* 0x000fe600000114c5 */
[----:B------:R-:W-:Y:S02]  /*18a00*/  IMAD R0, R0, c[0x0][0x208], RZ ;  /* 0x0000820000007a24 */ /* 0x000fe400078e02ff */
[----:B------:R-:W-:Y:S02]  /*18a10*/  IMAD R4, R4, c[0x0][0x218], RZ ;  /* 0x0000860004047a24 */ /* 0x000fe400078e02ff */
[----:B------:R-:W-:Y:S02]  /*18a20*/  IMAD R0, R198, c[0x0][0x20c], R0 ;  /* 0x00008300c6007a24 */ /* 0x000fe400078e0200 */
[----:B------:R-:W-:Y:S03]  /*18a30*/  IMAD R4, R197, c[0x0][0x21c], R4 ;  /* 0x00008700c5047a24 */ /* 0x000fe600078e0204 */
[----:B------:R-:W-:Y:S05]  /*18a40*/  IADD3 R3, R3, R0, RZ ;  /* 0x0000000003037210 */ /* 0x000fea0007ffe0ff */
[----:B------:R-:W-:Y:S01]  /*18a50*/  IMAD.WIDE.U32 R2, R197, c[0x0][0x218], R2 ;  /* 0x00008600c5027a25 */ /* 0x000fe200078e0002 */
[----:B------:R1:W2:Y:S04]  /*18a60*/  LDSM.16.M88.4 R16, [R182] ;  /* 0x00000000b610783b */ /* 0x0002a80000000200 */
[----:B------:R-:W-:Y:S01]  /*18a70*/  IADD3 R0, P0, R216, R2, RZ ;  /* 0x00000002d8007210 */ /* 0x000fe20007f1e0ff */
[----:B------:R1:W3:Y:S03]  /*18a80*/  LDSM.16.M88.4 R8, [R177] ;  /* 0x00000000b108783b */ /* 0x0002e60000000200 */
[----:B------:R-:W-:Y:S02]  /*18a90*/  IADD3.X R2, R218, R3, R4, P0, !PT ;  /* 0x00000003da027210 */ /* 0x000fe400007fe404 */
[C---:B------:R-:W-:Y:S01]  /*18aa0*/  LEA R134, P0, R0.reuse, c[0x0][0x1f8], 0x1 ;  /* 0x00007e0000867a11 */ /* 0x040fe200078008ff */
[----:B------:R1:W4:Y:S03]  /*18ab0*/  LDSM.16.M88.4 R160, [R177+0x800] ;  /* 0x00080000b1a0783b */ /* 0x0003260000000200 */
[----:B------:R-:W-:Y:S01]  /*18ac0*/  LEA.HI.X R0, R0, c[0x0][0x1fc], R2, 0x1, P0 ;  /* 0x00007f0000007a11 */ /* 0x000fe200000f0c02 */
[----:B------:R1:W1:Y:S04]  /*18ad0*/  LDSM.16.M88.4 R164, [R183] ;  /* 0x00000000b7a4783b */ /* 0x0002680000000200 */
[----:B------:R1:W1:Y:S04]  /*18ae0*/  LDSM.16.M88.4 R168, [R186] ;  /* 0x00000000baa8783b */ /* 0x0002680000000200 */
[----:B------:R1:W1:Y:S01]  /*18af0*/  LDSM.16.M88.4 R172, [R193] ;  /* 0x00000000c1ac783b */ /* 0x0002620000000200 */
[----:B------:R-:W-:-:S05]  /*18b00*/  BRA.DIV ~URZ, `(.L_x_892) ;  /* 0x000095d27f007947 */ /* 0x000fca000b800000 */
[----:B------:R-:W4:Y:S02]  /*18b10*/  SHFL.IDX PT, R0, R0, RZ, 0x181f ;  /* 0x00181fff00007589 */ /* 0x000f2400000e0000 */
.L_x_1003:
[C---:B--23--:R-:W-:Y:S01]  /*18b20*/  HMMA.16816.F32.BF16 R4, R16.reuse, R8, RZ ;  /* 0x000000081004723c */ /* 0x04cfe200000418ff */
[----:B------:R-:W2:Y:S01]  /*18b30*/  SHFL.IDX PT, R2, R134, RZ, 0x181f ;  /* 0x00181fff86027589 */ /* 0x000ea200000e0000 */
[----:B------:R-:W-:Y:S01]  /*18b40*/  BSSY B0, `(.L_x_893) ;  /* 0x00000d0000007945 */ /* 0x000fe20003800000 */
[----:B------:R-:W-:Y:S02]  /*18b50*/  ISETP.GE.AND P4, PT, R132, c[0x0][0x1d4], PT ;  /* 0x0000750084007a0c */ /* 0x000fe40003f86270 */
[----:B------:R-:W-:Y:S02]  /*18b60*/  ISETP.GE.AND P3, PT, R200, c[0x0][0x1d4], PT ;  /* 0x00007500c8007a0c */ /* 0x000fe40003f66270 */
[----:B------:R-:W-:Y:S01]  /*18b70*/  ISETP.GE.AND P2, PT, R199, c[0x0][0x1d4], PT ;  /* 0x00007500c7007a0c */ /* 0x000fe20003f46270 */
[C---:B------:R-:W-:Y:S08]  /*18b80*/  HMMA.16816.F32.BF16 R8, R16.reuse, R10, RZ ;  /* 0x0000000a1008723c */ /* 0x040ff000000418ff */
[C---:B----4-:R-:W-:Y:S08]  /*18b90*/  HMMA.16816.F32.BF16 R12, R16.reuse, R160, RZ ;  /* 0x000000a0100c723c */ /* 0x050ff000000418ff */
[----:B------:R-:W-:Y:S01]  /*18ba0*/  HMMA.16816.F32.BF16 R16, R16, R162, RZ ;  /* 0x000000a21010723c */ /* 0x000fe200000418ff */
[C---:B--2---:R-:W-:Y:S04]  /*18bb0*/  LEA R160, P0, R132.reuse, R2, 0x1 ;  /* 0x0000000284a07211 */ /* 0x044fe800078008ff */
[----:B------:R-:W-:Y:S02]  /*18bc0*/  LEA.HI.X R161, R132, R0, R133, 0x1, P0 ;  /* 0x0000000084a17211 */ /* 0x000fe400000f0c85 */
[C---:B------:R-:W-:Y:S01]  /*18bd0*/  LEA R162, P1, R200.reuse, R2, 0x1 ;  /* 0x00000002c8a27211 */ /* 0x040fe200078208ff */
[C---:B-1----:R-:W-:Y:S02]  /*18be0*/  HMMA.16816.F32.BF16 R4, R164.reuse, R168, R4 ;  /* 0x000000a8a404723c */ /* 0x042fe40000041804 */
[----:B------:R-:W-:Y:S01]  /*18bf0*/  @!PT LDS RZ, [RZ] ;  /* 0x00000000fffff984 */ /* 0x000fe20000000800 */
[----:B------:R-:W-:Y:S01]  /*18c00*/  @!PT LDS RZ, [RZ] ;  /* 0x00000000fffff984 */ /* 0x000fe20000000800 */
[----:B------:R1:W-:Y:S03]  /*18c10*/  LDGSTS.E.BYPASS.LTC128B.128 [R219+0x8080], [R160.64], !P4 ;  /* 0x08080000a0db7fae */ /* 0x0003e6000e101d48 */
[----:B------:R-:W-:Y:S02]  /*18c20*/  LEA.HI.X R163, R200, R0, R207, 0x1, P1 ;  /* 0x00000000c8a37211 */ /* 0x000fe400008f0ccf */
[----:B------:R-:W-:Y:S01]  /*18c30*/  ISETP.GE.AND P1, PT, R137, c[0x0][0x1d4], PT ;  /* 0x0000750089007a0c */ /* 0x000fe20003f26270 */
[C---:B------:R-:W-:Y:S08]  /*18c40*/  HMMA.16816.F32.BF16 R8, R164.reuse, R170, R8 ;  /* 0x000000aaa408723c */ /* 0x040ff00000041808 */
[C---:B------:R-:W-:Y:S08]  /*18c50*/  HMMA.16816.F32.BF16 R12, R164.reuse, R172, R12 ;  /* 0x000000aca40c723c */ /* 0x040ff0000004180c */
[----:B------:R-:W-:Y:S04]  /*18c60*/  HMMA.16816.F32.BF16 R16, R164, R174, R16 ;  /* 0x000000aea410723c */ /* 0x000fe80000041810 */
[C---:B-1----:R-:W-:Y:S04]  /*18c70*/  LEA R160, P0, R201.reuse, R2, 0x1 ;  /* 0x00000002c9a07211 */ /* 0x042fe800078008ff */
[----:B------:R-:W-:Y:S04]  /*18c80*/  LEA.HI.X R161, R201, R0, R205, 0x1, P0 ;  /* 0x00000000c9a17211 */ /* 0x000fe800000f0ccd */
[C---:B------:R-:W-:Y:S01]  /*18c90*/  LEA R2, P0, R199.reuse, R2, 0x1 ;  /* 0x00000002c7027211 */ /* 0x040fe200078008ff */
[----:B------:R1:W-:Y:S03]  /*18ca0*/  LDGSTS.E.BYPASS.LTC128B.128 [R219+0x9080], [R160.64], !P1 ;  /* 0x09080000a0db7fae */ /* 0x0003e6000c901d48 */
[----:B------:R-:W-:Y:S02]  /*18cb0*/  LEA.HI.X R3, R199, R0, R206, 0x1, P0 ;  /* 0x00000000c7037211 */ /* 0x000fe400000f0cce */
[----:B------:R-:W-:Y:S01]  /*18cc0*/  ISETP.GT.AND P0, PT, R195, R208, PT ;  /* 0x000000d0c300720c */ /* 0x000fe20003f04270 */
[----:B------:R1:W-:Y:S06]  /*18cd0*/  LDGSTS.E.BYPASS.LTC128B.128 [R219+0xa080], [R162.64], !P3 ;  /* 0x0a080000a2db7fae */ /* 0x0003ec000d901d48 */
[----:B------:R2:W-:Y:S06]  /*18ce0*/  LDGSTS.E.BYPASS.LTC128B.128 [R219+0xb080], [R2.64], !P2 ;  /* 0x0b08000002db7fae */ /* 0x0005ec000d101d48 */
[----:B------:R-:W-:Y:S06]  /*18cf0*/  LDSM.16.M88.4 R168, [R176] ;  /* 0x00000000b0a8783b */ /* 0x000fec0000000200 */
[----:B------:R-:W-:Y:S06]  /*18d00*/  LDSM.16.M88.4 R164, [R176+0x800] ;  /* 0x00080000b0a4783b */ /* 0x000fec0000000200 */
[----:B------:R-:W-:Y:S06]  /*18d10*/  LDSM.16.M88.4 R172, [R159+-0x3000] ;  /* 0xffd000009fac783b */ /* 0x000fec0000000200 */
[----:B-1----:R-:W1:Y:S06]  /*18d20*/  LDSM.16.M88.4 R160, [R185] ;  /* 0x00000000b9a0783b */ /* 0x002e6c0000000200 */
[----:B------:R-:W0:Y:S01]  /*18d30*/  LDGDEPBAR ;  /* 0x00000000000079af */ /* 0x000e220000000000 */
[C---:B-1----:R-:W-:Y:S08]  /*18d40*/  HMMA.16816.F32.BF16 R4, R160.reuse, R168, R4 ;  /* 0x000000a8a004723c */ /* 0x042ff00000041804 */
[C---:B------:R-:W-:Y:S01]  /*18d50*/  HMMA.16816.F32.BF16 R8, R160.reuse, R170, R8 ;  /* 0x000000aaa008723c */ /* 0x040fe20000041808 */
[----:B------:R-:W1:Y:S07]  /*18d60*/  LDSM.16.M88.4 R168, [R184] ;  /* 0x00000000b8a8783b */ /* 0x000e6e0000000200 */
[C---:B------:R-:W-:Y:S08]  /*18d70*/  HMMA.16816.F32.BF16 R12, R160.reuse, R164, R12 ;  /* 0x000000a4a00c723c */ /* 0x040ff0000004180c */
[----:B------:R-:W-:Y:S01]  /*18d80*/  HMMA.16816.F32.BF16 R16, R160, R166, R16 ;  /* 0x000000a6a010723c */ /* 0x000fe20000041810 */
[----:B------:R-:W3:Y:S06]  /*18d90*/  LDSM.16.M88.4 R160, [R159+-0x2800] ;  /* 0xffd800009fa0783b */ /* 0x000eec0000000200 */
[----:B------:R-:W-:Y:S01]  /*18da0*/  LDSM.16.M88.4 R164, [R182+0x4000] ;  /* 0x00400000b6a4783b */ /* 0x000fe20000000200 */
[C---:B-1----:R-:W-:Y:S08]  /*18db0*/  HMMA.16816.F32.BF16 R4, R168.reuse, R172, R4 ;  /* 0x000000aca804723c */ /* 0x042ff00000041804 */
[C---:B------:R-:W-:Y:S01]  /*18dc0*/  HMMA.16816.F32.BF16 R8, R168.reuse, R174, R8 ;  /* 0x000000aea808723c */ /* 0x040fe20000041808 */
[----:B------:R-:W1:Y:S07]  /*18dd0*/  LDSM.16.M88.4 R172, [R177+0x1000] ;  /* 0x00100000b1ac783b */ /* 0x000e6e0000000200 */
[C---:B---3--:R-:W-:Y:S08]  /*18de0*/  HMMA.16816.F32.BF16 R12, R168.reuse, R160, R12 ;  /* 0x000000a0a80c723c */ /* 0x048ff0000004180c */
[----:B------:R-:W-:Y:S01]  /*18df0*/  HMMA.16816.F32.BF16 R16, R168, R162, R16 ;  /* 0x000000a2a810723c */ /* 0x000fe20000041810 */
[----:B------:R-:W3:Y:S06]  /*18e00*/  LDSM.16.M88.4 R160, [R177+0x1800] ;  /* 0x00180000b1a0783b */ /* 0x000eec0000000200 */
[----:B------:R-:W-:Y:S01]  /*18e10*/  LDSM.16.M88.4 R168, [R183+0x4000] ;  /* 0x00400000b7a8783b */ /* 0x000fe20000000200 */
[C---:B-1----:R-:W-:Y:S08]  /*18e20*/  HMMA.16816.F32.BF16 R4, R164.reuse, R172, R4 ;  /* 0x000000aca404723c */ /* 0x042ff00000041804 */
[C---:B------:R-:W-:Y:S01]  /*18e30*/  HMMA.16816.F32.BF16 R8, R164.reuse, R174, R8 ;  /* 0x000000aea408723c */ /* 0x040fe20000041808 */
[----:B------:R-:W1:Y:S07]  /*18e40*/  LDSM.16.M88.4 R172, [R189] ;  /* 0x00000000bdac783b */ /* 0x000e6e0000000200 */
[C---:B---3--:R-:W-:Y:S08]  /*18e50*/  HMMA.16816.F32.BF16 R12, R164.reuse, R160, R12 ;  /* 0x000000a0a40c723c */ /* 0x048ff0000004180c */
[----:B------:R-:W-:Y:S01]  /*18e60*/  HMMA.16816.F32.BF16 R16, R164, R162, R16 ;  /* 0x000000a2a410723c */ /* 0x000fe20000041810 */
[----:B------:R-:W3:Y:S06]  /*18e70*/  LDSM.16.M88.4 R160, [R188] ;  /* 0x00000000bca0783b */ /* 0x000eec0000000200 */
        /* <DEDUP_REMOVED lines=10> */
[----:B------:R-:W1:Y:S07]  /*18f20*/  LDSM.16.M88.4 R172, [R159+-0x2000] ;  /* 0xffe000009fac783b */ /* 0x000e6e0000000200 */
[C---:B---3--:R-:W-:Y:S08]  /*18f30*/  HMMA.16816.F32.BF16 R12, R164.reuse, R160, R12 ;  /* 0x000000a0a40c723c */ /* 0x048ff0000004180c */
        /* <DEDUP_REMOVED lines=57> */
[----:B------:R-:W3:Y:S01]  /*192d0*/  LDSM.16.M88.4 R160, [R159+0x800] ;  /* 0x000800009fa0783b */ /* 0x000ee20000000200 */
[----:B------:R-:W-:Y:S05]  /*192e0*/  DEPBAR.LE SB0, 0x0 ;  /* 0x000080000000791a */ /* 0x000fea0000000000 */
[----:B------:R-:W-:Y:S01]  /*192f0*/  BAR.SYNC.DEFER_BLOCKING 0x0 ;  /* 0x0000000000007b1d */ /* 0x000fe20000010000 */
[C---:B-1----:R-:W-:Y:S08]  /*19300*/  HMMA.16816.F32.BF16 R4, R168.reuse, R172, R4 ;  /* 0x000000aca804723c */ /* 0x042ff00000041804 */
[C---:B------:R-:W-:Y:S08]  /*19310*/  HMMA.16816.F32.BF16 R8, R168.reuse, R174, R8 ;  /* 0x000000aea808723c */ /* 0x040ff00000041808 */
[C---:B---3--:R-:W-:Y:S08]  /*19320*/  HMMA.16816.F32.BF16 R12, R168.reuse, R160, R12 ;  /* 0x000000a0a80c723c */ /* 0x048ff0000004180c */
[----:B------:R-:W-:Y:S01]  /*19330*/  FMUL.FTZ R0, R4, c[0x0][0x320] ;  /* 0x0000c80004007a20 */ /* 0x000fe20000410000 */
[----:B------:R-:W-:Y:S03]  /*19340*/  HMMA.16816.F32.BF16 R16, R168, R162, R16 ;  /* 0x000000a2a810723c */ /* 0x000fe60000041810 */
        /* <DEDUP_REMOVED lines=32> */
[----:B---34-:R-:W-:Y:S02]  /*19550*/  IMAD.MOV.U32 R196, RZ, RZ, c[0x0][0x2b8] ;  /* 0x0000ae00ffc47624 */ /* 0x018fe400078e00ff */
[----:B------:R-:W-:Y:S02]  /*19560*/  IMAD.MOV.U32 R197, RZ, RZ, RZ ;  /* 0x000000ffffc57224 */ /* 0x000fe400078e00ff */
[----:B--2---:R-:W-:Y:S01]  /*19570*/  IMAD R2, R195, 0x20, R226 ;  /* 0x00000020c3027824 */ /* 0x004fe200078e02e2 */
[----:B------:R-:W-:Y:S04]  /*19580*/  ISETP.NE.AND P6, PT, R196, 0x1, PT ;  /* 0x00000001c400780c */ /* 0x000fe80003fc5270 */
[----:B------:R-:W-:Y:S05]  /*19590*/  IADD3 R2, R2, -0x20, R212 ;  /* 0xffffffe002027810 */ /* 0x000fea0007ffe0d4 */
[--C-:B------:R-:W-:Y:S04]  /*195a0*/  IMAD.MOV.U32 R0, RZ, RZ, R2.reuse ;  /* 0x000000ffff007224 */ /* 0x100fe800078e0002 */
        /* <DEDUP_REMOVED lines=24> */
.L_x_1004:
[----:B------:R-:W-:-:S05]  /*19730*/  BRA.DIV ~URZ, `(.L_x_896) ;  /* 0x00008a527f007947 */ /* 0x000fca000b800000 */
[----:B--2---:R2:W4:Y:S02]  /*19740*/  SHFL.IDX PT, R0, R5, RZ, 0x181f ;  /* 0x00181fff05007589 */ /* 0x00452400000e0000 */
.L_x_1005:
[C---:B----4-:R-:W-:Y:S04]  /*19750*/  LEA R2, P0, R132.reuse, R0, 0x1 ;  /* 0x0000000084027211 */ /* 0x050fe800078008ff */
[----:B---3--:R-:W-:Y:S05]  /*19760*/  LEA.HI.X R3, R132, R4, R133, 0x1, P0 ;  /* 0x0000000484037211 */ /* 0x008fea00000f0c85 */
[----:B------:R-:W-:Y:S01]  /*19770*/  @!PT LDS RZ, [RZ] ;  /* 0x00000000fffff984 */ /* 0x000fe20000000800 */
[----:B------:R-:W-:Y:S01]  /*19780*/  @!PT LDS RZ, [RZ] ;  /* 0x00000000fffff984 */ /* 0x000fe20000000800 */
[----:B------:R-:W-:Y:S01]  /*19790*/  @!PT LDS RZ, [RZ] ;  /* 0x00000000fffff984 */ /* 0x000fe20000000800 */
[----:B------:R3:W-:Y:S02]  /*197a0*/  LDGSTS.E.BYPASS.LTC128B.128 [R194+0xc080], [R2.64], !P4 ;  /* 0x0c08000002c27fae */ /* 0x0007e4000e101d48 */
[C---:B---3--:R-:W-:Y:S04]  /*197b0*/  LEA R2, P0, R201.reuse, R0, 0x1 ;  /* 0x00000000c9027211 */ /* 0x048fe800078008ff */
[----:B------:R-:W-:Y:S02]  /*197c0*/  LEA.HI.X R3, R201, R4, R205, 0x1, P0 ;  /* 0x00000004c9037211 */ /* 0x000fe400000f0ccd */
[C---:B------:R-:W-:Y:S03]  /*197d0*/  LEA R6, P0, R200.reuse, R0, 0x1 ;  /* 0x00000000c8067211 */ /* 0x040fe600078008ff */
[----:B------:R3:W-:Y:S01]  /*197e0*/  LDGSTS.E.BYPASS.LTC128B.128 [R194+0xd080], [R2.64], !P1 ;  /* 0x0d08000002c27fae */ /* 0x0007e2000c901d48 */
[----:B------:R-:W-:Y:S05]  /*197f0*/  LEA.HI.X R7, R200, R4, R207, 0x1, P0 ;  /* 0x00000004c8077211 */ /* 0x000fea00000f0ccf */
[----:B------:R4:W-:Y:S01]  /*19800*/  LDGSTS.E.BYPASS.LTC128B.128 [R194+0xe080], [R6.64], !P3 ;  /* 0x0e08000006c27fae */ /* 0x0009e2000d901d48 */
[C---:B---3--:R-:W-:Y:S04]  /*19810*/  LEA R2, P0, R199.reuse, R0, 0x1 ;  /* 0x00000000c7027211 */ /* 0x048fe800078008ff */
[----:B------:R-:W-:Y:S05]  /*19820*/  LEA.HI.X R3, R199, R4, R206, 0x1, P0 ;  /* 0x00000004c7037211 */ /* 0x000fea00000f0cce */
[----:B------:R4:W-:Y:S04]  /*19830*/  LDGSTS.E.BYPASS.LTC128B.128 [R194+0xf080], [R2.64], !P2 ;  /* 0x0f08000002c27fae */ /* 0x0009e8000d101d48 */
.L_x_894:
[----:B---34-:R-:W-:Y:S05]  /*19840*/  BSYNC B0 ;  /* 0x0000000000007941 */ /* 0x018fea0003800000 */
.L_x_893:
[----:B------:R-:W-:Y:S01]  /*19850*/  LOP3.LUT R8, RZ, c[0x0][0x324], RZ, 0x33, !PT ;  /* 0x0000c900ff087a12 */ /* 0x000fe200078e33ff */
[----:B--2---:R-:W-:Y:S01]  /*19860*/  IMAD.MOV.U32 R0, RZ, RZ, c[0x0][0x2c4] ;  /* 0x0000b100ff007624 */ /* 0x004fe200078e00ff */
[----:B------:R-:W0:Y:S01]  /*19870*/  LDGDEPBAR ;  /* 0x00000000000079af */ /* 0x000e220000000000 */
[----:B------:R-:W-:Y:S02]  /*19880*/  IMAD.IADD R4, R231, 0x1, R227 ;  /* 0x00000001e7047824 */ /* 0x000fe400078e02e3 */
[----:B------:R-:W-:Y:S01]  /*19890*/  IMAD.SHL.U32 R5, R195, 0x20, RZ ;  /* 0x00000020c3057824 */ /* 0x000fe200078e00ff */
[----:B------:R-:W-:Y:S11]  /*198a0*/  ISETP.NE.AND P0, PT, R0, 0x1, PT ;  /* 0x000000010000780c */ /* 0x000ff60003f05270 */
[----:B------:R-:W-:Y:S02]  /*198b0*/  @!UPT UIADD3 URZ, URZ, URZ, URZ ;  /* 0x0000003f3f3ff290 */ /* 0x000fe4000fffe03f */
[----:B------:R-:W-:Y:S05]  /*198c0*/  @P0 IMAD.HI.U32 R0, R4, c[0x0][0x2c8], RZ ;  /* 0x0000b20004000a27 */ /* 0x000fea00078e00ff */
[----:B------:R-:W-:Y:S02]  /*198d0*/  @P0 SHF.R.U32.HI R4, RZ, c[0x0][0x2cc], R0 ;  /* 0x0000b300ff040a19 */ /* 0x000fe40000011600 */
[----:B------:R-:W-:Y:S04]  /*198e0*/  IADD3 R0, -R215, 0x1, -R5 ;  /* 0x00000001d7007810 */ /* 0x000fe80007ffe905 */
[----:B------:R-:W-:Y:S04]  /*198f0*/  IADD3 R6, -R210, R0, R209 ;  /* 0x00000000d2067210 */ /* 0x000fe80007ffe1d1 */
[----:B------:R-:W-:Y:S01]  /*19900*/  IADD3 R7, R6, c[0x0][0x328], RZ ;  /* 0x0000ca0006077a10 */ /* 0x000fe20007ffe0ff */
[----:B------:R-:W-:-:S05]  /*19910*/  BRA.DIV ~URZ, `(.L_x_897) ;  /* 0x000088d27f007947 */ /* 0x000fca000b800000 */
[----:B------:R2:W3:Y:S02]  /*19920*/  SHFL.IDX PT, R3, R4, RZ, 0x1c1f ;  /* 0x001c1fff04037589 */ /* 0x0004e400000e0000 */
.L_x_1006:
[-C--:B---3--:R-:W-:Y:S01]  /*19930*/  IADD3 R2, R7, R3.reuse, RZ ;  /* 0x0000000307027210 */ /* 0x088fe20007ffe0ff */
[----:B------:R-:W-:Y:S02]  /*19940*/  IMAD.MOV.U32 R0, RZ, RZ, c[0x0][0x32c] ;  /* 0x0000cb00ff007624 */ /* 0x000fe400078e00ff */
[----:B------:R-:W-:Y:S03]  /*19950*/  IMAD.IADD R6, R8, 0x1, R6 ;  /* 0x0000000108067824 */ /* 0x000fe600078e0206 */
[----:B------:R-:W-:Y:S02]  /*19960*/  ISETP.GE.AND P0, PT, R0, 0x1, PT ;  /* 0x000000010000780c */ /* 0x000fe40003f06270 */
[----:B------:R-:W-:Y:S11]  /*19970*/  IADD3 R0, R6, R3, RZ ;  /* 0x0000000306007210 */ /* 0x000ff60007ffe0ff */
        /* <DEDUP_REMOVED lines=14> */
.L_x_900:
[----:B------:R-:W-:Y:S04]  /*19a60*/  MOV R8, c[0x0][0x32c] ;  /* 0x0000cb0000087a02 */ /* 0x000fe80000000f00 */
[----:B------:R-:W-:Y:S11]  /*19a70*/  ISETP.NE.AND P0, PT, R8, 0x1, PT ;  /* 0x000000010800780c */ /* 0x000ff60003f05270 */
[----:B------:R-:W-:Y:S02]  /*19a80*/  @!UPT UIADD3 URZ, URZ, URZ, URZ ;  /* 0x0000003f3f3ff290 */ /* 0x000fe4000fffe03f */
[----:B------:R-:W-:Y:S05]  /*19a90*/  @P0 IMAD.HI.U32 R8, R3, c[0x0][0x330], RZ ;  /* 0x0000cc0003080a27 */ /* 0x000fea00078e00ff */
[----:B------:R-:W-:Y:S02]  /*19aa0*/  @P0 SHF.R.U32.HI R3, RZ, c[0x0][0x334], R8 ;  /* 0x0000cd00ff030a19 */ /* 0x000fe40000011608 */
.L_x_901:
[----:B------:R-:W-:Y:S05]  /*19ab0*/  BSYNC B0 ;  /* 0x0000000000007941 */ /* 0x000fea0003800000 */
.L_x_899:
[----:B------:R-:W-:Y:S04]  /*19ac0*/  IMAD R3, R3, c[0x0][0x32c], -R5 ;  /* 0x0000cb0003037a24 */ /* 0x000fe800078e0a05 */
[----:B------:R-:W-:Y:S05]  /*19ad0*/  IMAD.IADD R3, R3, 0x1, -R215 ;  /* 0x0000000103037824 */ /* 0x000fea00078e0ad7 */
[----:B------:R-:W-:Y:S02]  /*19ae0*/  IMNMX R0, R0, R3, !PT ;  /* 0x0000000300007217 */ /* 0x000fe40007800200 */
[----:B------:R-:W-:Y:S04]  /*19af0*/  IADD3 R3, R3, c[0x0][0x32c], RZ ;  /* 0x0000cb0003037a10 */ /* 0x000fe80007ffe0ff */
[----:B------:R-:W-:Y:S02]  /*19b00*/  IMNMX R2, R2, R3, PT ;  /* 0x0000000302027217 */ /* 0x000fe40003800200 */
.L_x_898:
[----:B------:R-:W-:Y:S04]  /*19b10*/  ISETP.GT.AND P1, PT, R195, -0x1, PT ;  /* 0xffffffffc300780c */ /* 0x000fe80003f24270 */
[C---:B------:R-:W-:Y:S02]  /*19b20*/  ISETP.GT.AND P2, PT, R0.reuse, RZ, P1 ;  /* 0x000000ff0000720c */ /* 0x040fe40000f44270 */
[----:B------:R-:W-:Y:S02]  /*19b30*/  ISETP.GT.AND P0, PT, R0, 0x1, P1 ;  /* 0x000000010000780c */ /* 0x000fe40000f04270 */
[C---:B------:R-:W-:Y:S02]  /*19b40*/  ISETP.LT.OR P2, PT, R2.reuse, 0x1, P2 ;  /* 0x000000010200780c */ /* 0x040fe40001741670 */
[----:B------:R-:W-:Y:S02]  /*19b50*/  ISETP.LT.OR P0, PT, R2, 0x2, P0 ;  /* 0x000000020200780c */ /* 0x000fe40000701670 */
[----:B------:R-:W-:Y:S02]  /*19b60*/  FSEL R14, R167, -INF , !P2 ;  /* 0xff800000a70e7808 */ /* 0x000fe40005000000 */
[----:B------:R-:W-:Y:S02]  /*19b70*/  ISETP.GT.AND P2, PT, R0, 0x8, P1 ;  /* 0x000000080000780c */ /* 0x000fe40000f44270 */
[----:B------:R-:W-:Y:S02]  /*19b80*/  FSEL R161, R164, -INF , !P0 ;  /* 0xff800000a4a17808 */ /* 0x000fe40004000000 */
        /* <DEDUP_REMOVED lines=10> */
[C---:B------:R-:W-:Y:S02]  /*19c30*/  ISETP.GT.AND P2, PT, R0.reuse, 0x18, P1 ;  /* 0x000000180000780c */ /* 0x040fe40000f44270 */
[----:B------:R-:W-:Y:S02]  /*19c40*/  FSEL R17, R11, -INF , !P0 ;  /* 0xff8000000b117808 */ /* 0x000fe40004000000 */
[----:B------:R-:W-:Y:S02]  /*19c50*/  ISETP.GT.AND P0, PT, R0, 0x19, P1 ;  /* 0x000000190000780c */ /* 0x000fe40000f04270 */
[C---:B------:R-:W-:Y:S02]  /*19c60*/  ISETP.LT.OR P2, PT, R2.reuse, 0x19, P2 ;  /* 0x000000190200780c */ /* 0x040fe40001741670 */
[----:B------:R-:W-:Y:S02]  /*19c70*/  ISETP.LT.OR P0, PT, R2, 0x1a, P0 ;  /* 0x0000001a0200780c */ /* 0x000fe40000701670 */
[----:B------:R-:W-:Y:S02]  /*19c80*/  FSEL R16, R10, -INF , !P2 ;  /* 0xff8000000a107808 */ /* 0x000fe40005000000 */
[----:B------:R-:W-:Y:S01]  /*19c90*/  FSEL R15, R9, -INF , !P0 ;  /* 0xff800000090f7808 */ /* 0x000fe20004000000 */
[----:B------:R-:W-:-:S06]  /*19ca0*/  BRA.DIV ~URZ, `(.L_x_902) ;  /* 0x000085b27f007947 */ /* 0x000fcc000b800000 */
[----:B------:R3:W4:Y:S02]  /*19cb0*/  SHFL.IDX PT, R3, R4, 0x1, 0x1c1f ;  /* 0x003c1f0004037f89 */ /* 0x00072400000e0000 */
.L_x_1007:
[----:B----4-:R-:W-:Y:S01]  /*19cc0*/  IADD3 R2, R7, R3, RZ ;  /* 0x0000000307027210 */ /* 0x010fe20007ffe0ff */
        /* <DEDUP_REMOVED lines=11> */
[----:B--23--:R-:W-:Y:S05]  /*19d80*/  IMAD.MOV.U32 R4, RZ, RZ, c[0x0][0x32c] ;  /* 0x0000cb00ff047624 */ /* 0x00cfea00078e00ff */
[----:B------:R-:W-:Y:S11]  /*19d90*/  ISETP.NE.AND P0, PT, R4, 0x1, PT ;  /* 0x000000010400780c */ /* 0x000ff60003f05270 */
[----:B------:R-:W-:Y:S02]  /*19da0*/  @!UPT UIADD3 URZ, URZ, URZ, URZ ;  /* 0x0000003f3f3ff290 */ /* 0x000fe4000fffe03f */
[----:B------:R-:W-:Y:S05]  /*19db0*/  @P0 IMAD.HI.U32 R4, R3, c[0x0][0x330], RZ ;  /* 0x0000cc0003040a27 */ /* 0x000fea00078e00ff */
[----:B------:R-:W-:Y:S04]  /*19dc0*/  @P0 SHF.R.U32.HI R3, RZ, c[0x0][0x334], R4 ;  /* 0x0000cd00ff030a19 */ /* 0x000fe80000011604 */
[----:B------:R-:W-:Y:S01]  /*19dd0*/  LOP3.LUT R3, RZ, R3, RZ, 0x33, !PT ;  /* 0x00000003ff037212 */ /* 0x000fe200078e33ff */
[----:B------:R-:W-:-:S05]  /*19de0*/  BRA `(.L_x_906) ;  /* 0x0000005000007947 */ /* 0x000fca0003800000 */
.L_x_905:
[----:B--23--:R-:W-:Y:S04]  /*19df0*/  MOV R4, c[0x0][0x32c] ;  /* 0x0000cb0000047a02 */ /* 0x00cfe80000000f00 */
[----:B------:R-:W-:Y:S11]  /*19e00*/  ISETP.NE.AND P0, PT, R4, 0x1, PT ;  /* 0x000000010400780c */ /* 0x000ff60003f05270 */
[----:B------:R-:W-:Y:S02]  /*19e10*/  @!UPT UIADD3 URZ, URZ, URZ, URZ ;  /* 0x0000003f3f3ff290 */ /* 0x000fe4000fffe03f */
[----:B------:R-:W-:Y:S05]  /*19e20*/  @P0 IMAD.HI.U32 R4, R3, c[0x0][0x330], RZ ;  /* 0x0000cc0003040a27 */ /* 0x000fea00078e00ff */
[----:B------:R-:W-:Y:S02]  /*19e30*/  @P0 SHF.R.U32.HI R3, RZ, c[0x0][0x334], R4 ;  /* 0x0000cd00ff030a19 */ /* 0x000fe40000011604 */
.L_x_906:
[----:B------:R-:W-:Y:S05]  /*19e40*/  BSYNC B0 ;  /* 0x0000000000007941 */ /* 0x000fea0003800000 */
.L_x_904:
[----:B------:R-:W-:Y:S04]  /*19e50*/  IMAD R5, R3, c[0x0][0x32c], -R5 ;  /* 0x0000cb0003057a24 */ /* 0x000fe800078e0a05 */
[----:B------:R-:W-:Y:S05]  /*19e60*/  IMAD.IADD R3, R5, 0x1, -R215 ;  /* 0x0000000105037824 */ /* 0x000fea00078e0ad7 */
[----:B------:R-:W-:Y:S02]  /*19e70*/  IMNMX R0, R0, R3, !PT ;  /* 0x0000000300007217 */ /* 0x000fe40007800200 */
[----:B------:R-:W-:Y:S04]  /*19e80*/  IADD3 R3, R3, c[0x0][0x32c], RZ ;  /* 0x0000cb0003037a10 */ /* 0x000fe80007ffe0ff */
[----:B------:R-:W-:Y:S02]  /*19e90*/  IMNMX R2, R2, R3, PT ;  /* 0x0000000302027217 */ /* 0x000fe40003800200 */
.L_x_903:
[C---:B------:R-:W-:Y:S02]  /*19ea0*/  ISETP.GT.AND P0, PT, R0.reuse, RZ, P1 ;  /* 0x000000ff0000720c */ /* 0x040fe40000f04270 */
[----:B------:R-:W-:Y:S02]  /*19eb0*/  ISETP.GT.AND P2, PT, R0, 0x1, P1 ;  /* 0x000000010000780c */ /* 0x000fe40000f44270 */
[C---:B------:R-:W-:Y:S02]  /*19ec0*/  ISETP.LT.OR P0, PT, R2.reuse, 0x1, P0 ;  /* 0x000000010200780c */ /* 0x040fe40000701670 */
[----:B------:R-:W-:Y:S02]  /*19ed0*/  ISETP.LT.OR P2, PT, R2, 0x2, P2 ;  /* 0x000000020200780c */ /* 0x000fe40001741670 */
[----:B------:R-:W-:Y:S02]  /*19ee0*/  FSEL R6, R175, -INF , !P0 ;  /* 0xff800000af067808 */ /* 0x000fe40004000000 */
[----:B------:R-:W-:Y:S02]  /*19ef0*/  ISETP.GT.AND P0, PT, R0, 0x8, P1 ;  /* 0x000000080000780c */ /* 0x000fe40000f04270 */
[----:B------:R-:W-:Y:S02]  /*19f00*/  FSEL R13, R174, -INF , !P2 ;  /* 0xff800000ae0d7808 */ /* 0x000fe40005000000 */
[----:B------:R-:W-:Y:S02]  /*19f10*/  ISETP.LT.OR P0, PT, R2, 0x9, P0 ;  /* 0x000000090200780c */ /* 0x000fe40000701670 */
[C---:B------:R-:W-:Y:S02]  /*19f20*/  ISETP.GT.AND P2, PT, R0.reuse, 0x9, P1 ;  /* 0x000000090000780c */ /* 0x040fe40000f44270 */
[----:B------:R-:W-:Y:S02]  /*19f30*/  FSEL R12, R173, -INF , !P0 ;  /* 0xff800000ad0c7808 */ /* 0x000fe40004000000 */
[----:B------:R-:W-:Y:S02]  /*19f40*/  ISETP.GT.AND P0, PT, R0, 0x10, P1 ;  /* 0x000000100000780c */ /* 0x000fe40000f04270 */
[C---:B------:R-:W-:Y:S02]  /*19f50*/  ISETP.LT.OR P2, PT, R2.reuse, 0xa, P2 ;  /* 0x0000000a0200780c */ /* 0x040fe40001741670 */
[----:B------:R-:W-:Y:S02]  /*19f60*/  ISETP.LT.OR P0, PT, R2, 0x11, P0 ;  /* 0x000000110200780c */ /* 0x000fe40000701670 */
[----:B------:R-:W-:Y:S02]  /*19f70*/  FSEL R11, R172, -INF , !P2 ;  /* 0xff800000ac0b7808 */ /* 0x000fe40005000000 */
[----:B------:R-:W-:Y:S02]  /*19f80*/  ISETP.GT.AND P3, PT, R0, 0x11, P1 ;  /* 0x000000110000780c */ /* 0x000fe40000f64270 */
[----:B------:R-:W-:Y:S02]  /*19f90*/  FSEL R10, R162, -INF , !P0 ;  /* 0xff800000a20a7808 */ /* 0x000fe40004000000 */
[C---:B------:R-:W-:Y:S02]  /*19fa0*/  ISETP.GT.AND P2, PT, R0.reuse, 0x18, P1 ;  /* 0x000000180000780c */ /* 0x040fe40000f44270 */
[----:B------:R-:W-:Y:S02]  /*19fb0*/  ISETP.GT.AND P0, PT, R0, 0x19, P1 ;  /* 0x000000190000780c */ /* 0x000fe40000f04270 */
[----:B------:R-:W-:Y:S02]  /*19fc0*/  FMNMX.FTZ R0, R14, R135, !PT ;  /* 0x000000870e007209 */ /* 0x000fe40007810000 */
[----:B------:R-:W-:Y:S02]  /*19fd0*/  FMNMX.FTZ R3, R6, R136, !PT ;  /* 0x0000008806037209 */ /* 0x000fe40007810000 */
[----:B------:R-:W-:Y:S02]  /*19fe0*/  FMNMX.FTZ R0, R161, R0, !PT ;  /* 0x00000000a1007209 */ /* 0x000fe40007810000 */
[----:B------:R-:W-:Y:S02]  /*19ff0*/  FMNMX.FTZ R3, R13, R3, !PT ;  /* 0x000000030d037209 */ /* 0x000fe40007810000 */
[C---:B------:R-:W-:Y:S02]  /*1a000*/  ISETP.LT.OR P3, PT, R2.reuse, 0x12, P3 ;  /* 0x000000120200780c */ /* 0x040fe40001f61670 */
[C---:B------:R-:W-:Y:S02]  /*1a010*/  ISETP.LT.OR P1, PT, R2.reuse, 0x19, P2 ;  /* 0x000000190200780c */ /* 0x040fe40001721670 */
[----:B------:R-:W-:Y:S02]  /*1a020*/  ISETP.LT.OR P0, PT, R2, 0x1a, P0 ;  /* 0x0000001a0200780c */ /* 0x000fe40000701670 */
[----:B------:R-:W-:Y:S02]  /*1a030*/  FMNMX.FTZ R2, R160, R0, !PT ;  /* 0x00000000a0027209 */ /* 0x000fe40007810000 */
[----:B------:R-:W-:Y:S02]  /*1a040*/  FMNMX.FTZ R0, R12, R3, !PT ;  /* 0x000000030c007209 */ /* 0x000fe40007810000 */
[----:B------:R-:W-:Y:S02]  /*1a050*/  FMNMX.FTZ R2, R19, R2, !PT ;  /* 0x0000000213027209 */ /* 0x000fe40007810000 */
[----:B------:R-:W-:Y:S02]  /*1a060*/  FMNMX.FTZ R0, R11, R0, !PT ;  /* 0x000000000b007209 */ /* 0x000fe40007810000 */
[----:B------:R-:W-:Y:S02]  /*1a070*/  FSEL R9, R165, -INF , !P3 ;  /* 0xff800000a5097808 */ /* 0x000fe40005800000 */
[----:B------:R-:W-:Y:S02]  /*1a080*/  FMNMX.FTZ R2, R18, R2, !PT ;  /* 0x0000000212027209 */ /* 0x000fe40007810000 */
[----:B------:R-:W-:Y:S02]  /*1a090*/  FMNMX.FTZ R0, R10, R0, !PT ;  /* 0x000000000a007209 */ /* 0x000fe40007810000 */
[----:B------:R-:W-:Y:S02]  /*1a0a0*/  FSEL R8, R163, -INF , !P1 ;  /* 0xff800000a3087808 */ /* 0x000fe40004800000 */
[----:B------:R-:W-:Y:S02]  /*1a0b0*/  FMNMX.FTZ R2, R17, R2, !PT ;  /* 0x0000000211027209 */ /* 0x000fe40007810000 */
[----:B------:R-:W-:Y:S02]  /*1a0c0*/  FMNMX.FTZ R0, R9, R0, !PT ;  /* 0x0000000009007209 */ /* 0x000fe40007810000 */
[----:B-1----:R-:W-:Y:S02]  /*1a0d0*/  FSEL R7, R166, -INF , !P0 ;  /* 0xff800000a6077808 */ /* 0x002fe40004000000 */
[----:B------:R-:W-:Y:S02]  /*1a0e0*/  FMNMX.FTZ R2, R16, R2, !PT ;  /* 0x0000000210027209 */ /* 0x000fe40007810000 */
[----:B------:R-:W-:Y:S02]  /*1a0f0*/  FMNMX.FTZ R0, R8, R0, !PT ;  /* 0x0000000008007209 */ /* 0x000fe40007810000 */
[----:B--23--:R-:W-:Y:S02]  /*1a100*/  FMNMX.FTZ R4, R15, R2, !PT ;  /* 0x000000020f047209 */ /* 0x00cfe40007810000 */
[----:B------:R-:W-:Y:S01]  /*1a110*/  FMNMX.FTZ R5, R7, R0, !PT ;  /* 0x0000000007057209 */ /* 0x000fe20007810000 */
[----:B------:R-:W-:-:S05]  /*1a120*/  BRA.DIV ~URZ, `(.L_x_907) ;  /* 0x000081a27f007947 */ /* 0x000fca000b800000 */
[----:B------:R1:W2:Y:S02]  /*1a130*/  SHFL.BFLY PT, R0, R4, 0x2, 0x1f ;  /* 0x0c401f0004007f89 */ /* 0x0002a400000e0000 */
.L_x_1008:
[----:B-12---:R-:W-:Y:S01]  /*1a140*/  FMNMX.FTZ R4, R4, R0, !PT ;  /* 0x0000000004047209 */ /* 0x006fe20007810000 */
[----:B------:R-:W-:-:S05]  /*1a150*/  BRA.DIV ~URZ, `(.L_x_908) ;  /* 0x000081b27f007947 */ /* 0x000fca000b800000 */
[----:B------:R-:W1:Y:S02]  /*1a160*/  SHFL.BFLY PT, R0, R4, 0x1, 0x1f ;  /* 0x0c201f0004007f89 */ /* 0x000e6400000e0000 */
[----:B-1----:R-:W-:Y:S02]  /*1a170*/  FMNMX.FTZ R134, R4, R0, !PT ;  /* 0x0000000004867209 */ /* 0x002fe40007810000 */
[----:B------:R-:W1:Y:S02]  /*1a180*/  SHFL.BFLY PT, R0, R5, 0x2, 0x1f ;  /* 0x0c401f0005007f89 */ /* 0x000e6400000e0000 */
[----:B-1----:R-:W-:Y:S05]  /*1a190*/  FMNMX.FTZ R4, R5, R0, !PT ;  /* 0x0000000005047209 */ /* 0x002fea0007810000 */
[----:B------:R1:W2:Y:S02]  /*1a1a0*/  SHFL.BFLY PT, R0, R4, 0x1, 0x1f ;  /* 0x0c201f0004007f89 */ /* 0x0002a400000e0000 */
.L_x_1009:
[C---:B------:R-:W-:Y:S01]  /*1a1b0*/  FSETP.NEU.FTZ.AND P0, PT, R134.reuse, -INF , PT ;  /* 0xff8000008600780b */ /* 0x040fe20003f1d000 */
[----:B------:R-:W-:Y:S01]  /*1a1c0*/  FMUL.FTZ R2, R134, c[0x0][0x2d0] ;  /* 0x0000b40086027a20 */ /* 0x000fe20000410000 */
[----:B--2---:R-:W-:Y:S01]  /*1a1d0*/  FMNMX.FTZ R3, R0, R4, !PT ;  /* 0x0000000400037209 */ /* 0x004fe20007810000 */
[----:B------:R-:W-:Y:S01]  /*1a1e0*/  WARPSYNC 0xffffffff ;  /* 0xffffffff00007948 */ /* 0x000fe20003800000 */
[----:B------:R-:W-:Y:S02]  /*1a1f0*/  FSEL R0, R134, RZ, P0 ;  /* 0x000000ff86007208 */ /* 0x000fe40000000000 */
[----:B------:R-:W-:Y:S02]  /*1a200*/  FSEL R2, R2, RZ, P0 ;  /* 0x000000ff02027208 */ /* 0x000fe40000000000 */
[----:B------:R-:W-:Y:S01]  /*1a210*/  FSETP.NEU.FTZ.AND P0, PT, R3, -INF , PT ;  /* 0xff8000000300780b */ /* 0x000fe20003f1d000 */
[----:B------:R-:W-:Y:S02]  /*1a220*/  FADD.FTZ R0, -R0, R135 ;  /* 0x0000008700007221 */ /* 0x000fe40000010100 */
        /* <DEDUP_REMOVED lines=20> */
[----:B---3--:R-:W-:Y:S01]  /*1a370*/  F2FP.BF16.PACK_AB R160, R4, R15 ;  /* 0x0000000f04a0723e */ /* 0x008fe200000010ff */
[C---:B------:R-:W-:Y:S01]  /*1a380*/  FMUL.FTZ R29, R0.reuse, R29 ;  /* 0x0000001d001d7220 */ /* 0x040fe20000410000 */
[----:B------:R-:W1:Y:S01]  /*1a390*/  MUFU.EX2 R15, R19 ;  /* 0x00000013000f7308 */ /* 0x000e620000000800 */
[C---:B------:R-:W-:Y:S02]  /*1a3a0*/  FMUL.FTZ R32, R0.reuse, R32 ;  /* 0x0000002000207220 */ /* 0x040fe40000410000 */
[C---:B------:R-:W-:Y:S02]  /*1a3b0*/  FMUL.FTZ R33, R0.reuse, R33 ;  /* 0x0000002100217220 */ /* 0x040fe40000410000 */
[C---:B------:R-:W-:Y:S02]  /*1a3c0*/  FMUL.FTZ R36, R0.reuse, R36 ;  /* 0x0000002400247220 */ /* 0x040fe40000410000 */
[----:B------:R-:W-:Y:S02]  /*1a3d0*/  FMUL.FTZ R37, R0, R37 ;  /* 0x0000002500257220 */ /* 0x000fe40000410000 */
[----:B----4-:R-:W-:Y:S01]  /*1a3e0*/  FADD.FTZ R5, R4, R2 ;  /* 0x0000000204057221 */ /* 0x010fe20000010000 */
[C---:B------:R-:W-:Y:S01]  /*1a3f0*/  FSEL R2, R3.reuse, RZ, P0 ;  /* 0x000000ff03027208 */ /* 0x040fe20000000000 */
[----:B------:R-:W-:Y:S02]  /*1a400*/  FMUL.FTZ R4, R3, c[0x0][0x2d0] ;  /* 0x0000b40003047a20 */ /* 0x000fe40000410000 */
[----:B------:R-:W-:Y:S02]  /*1a410*/  FMUL.FTZ R40, R0, R40 ;  /* 0x0000002800287220 */ /* 0x000fe40000410000 */
[----:B------:R-:W-:Y:S01]  /*1a420*/  FADD.FTZ R2, -R2, R136 ;  /* 0x0000008802027221 */ /* 0x000fe20000010100 */
[----:B------:R-:W-:Y:S01]  /*1a430*/  FSEL R4, R4, RZ, P0 ;  /* 0x000000ff04047208 */ /* 0x000fe20000000000 */
[----:B------:R-:W-:Y:S01]  /*1a440*/  FMUL.FTZ R41, R0, R41 ;  /* 0x0000002900297220 */ /* 0x000fe20000410000 */
[----:B------:R-:W-:Y:S01]  /*1a450*/  ISETP.GT.AND P0, PT, R195, R208, PT ;  /* 0x000000d0c300720c */ /* 0x000fe20003f04270 */
[----:B------:R-:W-:Y:S02]  /*1a460*/  FMUL.FTZ R2, R2, c[0x0][0x2d0] ;  /* 0x0000b40002027a20 */ /* 0x000fe40000410000 */
[--C-:B------:R-:W-:Y:S02]  /*1a470*/  FFMA.FTZ R136, R11, c[0x0][0x2d0], -R4.reuse ;  /* 0x0000b4000b887a23 */ /* 0x100fe40000010804 */
[--C-:B------:R-:W-:Y:S01]  /*1a480*/  FFMA.FTZ R166, R10, c[0x0][0x2d0], -R4.reuse ;  /* 0x0000b4000aa67a23 */ /* 0x100fe20000010804 */
[----:B-1----:R-:W-:Y:S01]  /*1a490*/  F2FP.BF16.PACK_AB R162, R15, R16 ;  /* 0x000000100fa2723e */ /* 0x002fe200000010ff */
[----:B------:R-:W1:Y:S01]  /*1a4a0*/  MUFU.EX2 R2, R2 ;  /* 0x0000000200027308 */ /* 0x000e620000000800 */
[--C-:B------:R-:W-:Y:S02]  /*1a4b0*/  FFMA.FTZ R165, R9, c[0x0][0x2d0], -R4.reuse ;  /* 0x0000b40009a57a23 */ /* 0x100fe40000010804 */
[--C-:B------:R-:W-:Y:S02]  /*1a4c0*/  FFMA.FTZ R167, R8, c[0x0][0x2d0], -R4.reuse ;  /* 0x0000b40008a77a23 */ /* 0x100fe40000010804 */
[--C-:B------:R-:W-:Y:S02]  /*1a4d0*/  FFMA.FTZ R6, R6, c[0x0][0x2d0], -R4.reuse ;  /* 0x0000b40006067a23 */ /* 0x100fe40000010804 */
[--C-:B------:R-:W-:Y:S02]  /*1a4e0*/  FFMA.FTZ R14, R13, c[0x0][0x2d0], -R4.reuse ;  /* 0x0000b4000d0e7a23 */ /* 0x100fe40000010804 */
        /* <DEDUP_REMOVED lines=10> */
[C---:B-1----:R-:W-:Y:S02]  /*1a590*/  FMUL.FTZ R18, R2.reuse, R142 ;  /* 0x0000008e02127220 */ /* 0x042fe40000410000 */
[C---:B------:R-:W-:Y:S02]  /*1a5a0*/  FMUL.FTZ R19, R2.reuse, R143 ;  /* 0x0000008f02137220 */ /* 0x040fe40000410000 */
[----:B------:R-:W1:Y:S01]  /*1a5b0*/  LDSM.16.MT88.4 R140, [R178] ;  /* 0x00000000b28c783b */ /* 0x000e620000004200 */
[----:B------:R-:W4:Y:S01]  /*1a5c0*/  MUFU.EX2 R152, R14 ;  /* 0x0000000e00987308 */ /* 0x000f220000000800 */
[----:B------:R-:W-:Y:S02]  /*1a5d0*/  FMUL.FTZ R7, R2, R155 ;  /* 0x0000009b02077220 */ /* 0x000fe40000410000 */
[----:B------:R-:W-:Y:S02]  /*1a5e0*/  FMUL.FTZ R8, R0, R148 ;  /* 0x0000009400087220 */ /* 0x000fe40000410000 */
[C---:B--2---:R-:W-:Y:S02]  /*1a5f0*/  FMUL.FTZ R6, R2.reuse, R154 ;  /* 0x0000009a02067220 */ /* 0x044fe40000410000 */
        /* <DEDUP_REMOVED lines=16> */
[----:B------:R-:W2:Y:S01]  /*1a700*/  MUFU.EX2 R146, R135 ;  /* 0x0000008700927308 */ /* 0x000ea20000000800 */
[C---:B------:R-:W-:Y:S02]  /*1a710*/  FMUL.FTZ R31, R2.reuse, R31 ;  /* 0x0000001f021f7220 */ /* 0x040fe40000410000 */
[C---:B------:R-:W-:Y:S02]  /*1a720*/  FMUL.FTZ R34, R2.reuse, R34 ;  /* 0x0000002202227220 */ /* 0x040fe40000410000 */
[C---:B------:R-:W-:Y:S02]  /*1a730*/  FMUL.FTZ R35, R2.reuse, R35 ;  /* 0x0000002302237220 */ /* 0x040fe40000410000 */
[C---:B------:R-:W-:Y:S02]  /*1a740*/  FMUL.FTZ R38, R2.reuse, R38 ;  /* 0x0000002602267220 */ /* 0x040fe40000410000 */
[C---:B------:R-:W-:Y:S01]  /*1a750*/  FMUL.FTZ R39, R2.reuse, R39 ;  /* 0x0000002702277220 */ /* 0x040fe20000410000 */
[----:B------:R-:W-:Y:S01]  /*1a760*/  MUFU.EX2 R135, R172 ;  /* 0x000000ac00877308 */ /* 0x000fe20000000800 */
[C---:B------:R-:W-:Y:S02]  /*1a770*/  FMUL.FTZ R42, R2.reuse, R42 ;  /* 0x0000002a022a7220 */ /* 0x040fe40000410000 */
[----:B------:R-:W-:Y:S02]  /*1a780*/  FMUL.FTZ R43, R2, R43 ;  /* 0x0000002b022b7220 */ /* 0x000fe40000410000 */
[C---:B------:R-:W-:Y:S02]  /*1a790*/  FMUL.FTZ R44, R0.reuse, R44 ;  /* 0x0000002c002c7220 */ /* 0x040fe40000410000 */
[----:B------:R-:W-:Y:S02]  /*1a7a0*/  FMUL.FTZ R45, R0, R45 ;  /* 0x0000002d002d7220 */ /* 0x000fe40000410000 */
[C---:B------:R-:W-:Y:S01]  /*1a7b0*/  FMUL.FTZ R46, R2.reuse, R46 ;  /* 0x0000002e022e7220 */ /* 0x040fe20000410000 */
[----:B------:R3:W-:Y:S01]  /*1a7c0*/  MUFU.EX2 R170, R166 ;  /* 0x000000a600aa7308 */ /* 0x0007e20000000800 */
[----:B------:R-:W-:Y:S02]  /*1a7d0*/  FMUL.FTZ R47, R2, R47 ;  /* 0x0000002f022f7220 */ /* 0x000fe40000410000 */
[C---:B------:R-:W-:Y:S01]  /*1a7e0*/  FMUL.FTZ R48, R0.reuse, R48 ;  /* 0x0000003000307220 */ /* 0x040fe20000410000 */
[----:B--2---:R-:W-:Y:S01]  /*1a7f0*/  F2FP.BF16.PACK_AB R163, R173, R146 ;  /* 0x00000092ada3723e */ /* 0x004fe200000010ff */
[----:B------:R-:W-:Y:S02]  /*1a800*/  FMUL.FTZ R49, R0, R49 ;  /* 0x0000003100317220 */ /* 0x000fe40000410000 */
[C---:B------:R-:W-:Y:S02]  /*1a810*/  FMUL.FTZ R50, R2.reuse, R50 ;  /* 0x0000003202327220 */ /* 0x040fe40000410000 */
[----:B------:R-:W-:Y:S01]  /*1a820*/  FMUL.FTZ R51, R2, R51 ;  /* 0x0000003302337220 */ /* 0x000fe20000410000 */
[----:B------:R-:W2:Y:S01]  /*1a830*/  MUFU.EX2 R169, R165 ;  /* 0x000000a500a97308 */ /* 0x000ea20000000800 */
[C---:B-1----:R-:W-:Y:S05]  /*1a840*/  HMMA.16816.F32.BF16 R4, R160.reuse, R140, R4 ;  /* 0x0000008ca004723c */ /* 0x042fea0000041804 */
[C---:B------:R-:W-:Y:S02]  /*1a850*/  FMUL.FTZ R52, R0.reuse, R52 ;  /* 0x0000003400347220 */ /* 0x040fe40000410000 */
[----:B------:R-:W-:Y:S01]  /*1a860*/  FMUL.FTZ R53, R0, R53 ;  /* 0x0000003500357220 */ /* 0x000fe20000410000 */
[C---:B------:R-:W-:Y:S01]  /*1a870*/  HMMA.16816.F32.BF16 R8, R160.reuse, R142, R8 ;  /* 0x0000008ea008723c */ /* 0x040fe20000041808 */
[----:B------:R-:W1:Y:S03]  /*1a880*/  LDSM.16.MT88.4 R140, [R179] ;  /* 0x00000000b38c783b */ /* 0x000e660000004200 */
[----:B------:R-:W-:Y:S01]  /*1a890*/  FMUL.FTZ R54, R2, R54 ;  /* 0x0000003602367220 */ /* 0x000fe20000410000 */
[----:B---3--:R-:W-:Y:S01]  /*1a8a0*/  F2FP.BF16.PACK_AB R166, R136, R144 ;  /* 0x0000009088a6723e */ /* 0x008fe200000010ff */
[----:B------:R-:W-:Y:S02]  /*1a8b0*/  FMUL.FTZ R55, R2, R55 ;  /* 0x0000003702377220 */ /* 0x000fe40000410000 */
[C---:B------:R-:W-:Y:S04]  /*1a8c0*/  FMUL.FTZ R56, R0.reuse, R56 ;  /* 0x0000003800387220 */ /* 0x040fe80000410000 */
[----:B------:R-:W-:Y:S02]  /*1a8d0*/  FMUL.FTZ R57, R0, R57 ;  /* 0x0000003900397220 */ /* 0x000fe40000410000 */
[C---:B------:R-:W-:Y:S01]  /*1a8e0*/  FMUL.FTZ R58, R2.reuse, R58 ;  /* 0x0000003a023a7220 */ /* 0x040fe20000410000 */
[----:B--2---:R-:W-:Y:S01]  /*1a8f0*/  F2FP.BF16.PACK_AB R165, R169, R170 ;  /* 0x000000aaa9a5723e */ /* 0x004fe200000010ff */
        /* <DEDUP_REMOVED lines=132> */
[----:B-1----:R-:W-:Y:S01]  /*1b140*/  F2FP.BF16.PACK_AB R167, R135, R160 ;  /* 0x000000a087a7723e */ /* 0x002fe200000010ff */
[----:B------:R-:W-:Y:S01]  /*1b150*/  FADD.FTZ R2, R160, R0 ;  /* 0x00000000a0027221 */ /* 0x000fe20000010000 */
[----:B------:R-:W-:Y:S03]  /*1b160*/  IADD3 R0, R195, -0x1, RZ ;  /* 0xffffffffc3007810 */ /* 0x000fe60007ffe0ff */
[----:B------:R-:W-:Y:S03]  /*1b170*/  FADD.FTZ R203, R135, R2 ;  /* 0x0000000287cb7221 */ /* 0x000fe60000010000 */
[----:B------:R-:W-:Y:S01]  /*1b180*/  MOV R195, R0 ;  /* 0x0000000000c37202 */ /* 0x000fe20000000f00 */
[C---:B------:R-:W-:Y:S01]  /*1b190*/  HMMA.16816.F32.BF16 R152, R164.reuse, R148, R4 ;  /* 0x00000094a498723c */ /* 0x040fe20000041804 */
[----:B------:R-:W1:Y:S04]  /*1b1a0*/  LDSM.16.MT88.4 R4, [R181+0x800] ;  /* 0x00080000b504783b */ /* 0x000e680000004200 */
[----:B------:R-:W-:Y:S03]  /*1b1b0*/  MOV R135, R134 ;  /* 0x0000008600877202 */ /* 0x000fe60000000f00 */
        /* <DEDUP_REMOVED lines=45> */
[----:B------:R-:W-:Y:S07]  /*1b490*/  @!UPT UIADD3 URZ, URZ, URZ, URZ ;  /* 0x0000003f3f3ff290 */ /* 0x000fee000fffe03f */
[----:B------:R-:W-:-:S11]  /*1b4a0*/  @P0 BRA `(.L_x_909) ;  /* 0xffffd4f000000947 */ /* 0x000fd6000383ffff */
.L_x_891:
[----:B------:R-:W-:Y:S05]  /*1b4b0*/  BRA.DIV ~URZ, `(.L_x_910) ;  /* 0x00006f227f007947 */ /* 0x000fea000b800000 */
[----:B------:R1:W2:Y:S02]  /*1b4c0*/  SHFL.BFLY PT, R0, R204, 0x2, 0x1f ;  /* 0x0c401f00cc007f89 */ /* 0x0002a400000e0000 */
.L_x_1010:
[----:B--2---:R-:W-:Y:S01]  /*1b4d0*/  FADD.FTZ R6, R0, R204 ;  /* 0x000000cc00067221 */ /* 0x004fe20000010000 */
[----:B------:R-:W-:Y:S05]  /*1b4e0*/  BRA.DIV ~URZ, `(.L_x_911) ;  /* 0x00006f427f007947 */ /* 0x000fea000b800000 */
[----:B------:R-:W2:Y:S02]  /*1b4f0*/  SHFL.BFLY PT, R0, R6, 0x1, 0x1f ;  /* 0x0c201f0006007f89 */ /* 0x000ea400000e0000 */
[----:B--2---:R-:W-:-:S02]  /*1b500*/  FADD.FTZ R6, R6, R0 ;  /* 0x0000000006067221 */ /* 0x004fc40000010000 */
[----:B------:R-:W2:Y:S02]  /*1b510*/  SHFL.BFLY PT, R0, R203, 0x2, 0x1f ;  /* 0x0c401f00cb007f89 */ /* 0x000ea400000e0000 */
[----:B--2---:R-:W-:-:S05]  /*1b520*/  FADD.FTZ R4, R0, R203 ;  /* 0x000000cb00047221 */ /* 0x004fca0000010000 */
[----:B------:R2:W3:Y:S02]  /*1b530*/  SHFL.BFLY PT, R3, R4, 0x1, 0x1f ;  /* 0x0c201f0004037f89 */ /* 0x0004e400000e0000 */
.L_x_1011:
        /* <DEDUP_REMOVED lines=10> */
[----:B------:R-:W-:Y:S02]  /*1b5e0*/  FMUL.FTZ R167, R2, R101 ;  /* 0x0000006502a77220 */ /* 0x000fe40000410000 */
        /* <DEDUP_REMOVED lines=39> */
[----:B---3--:R-:W-:Y:S02]  /*1b860*/  @P0 FMUL.FTZ R3, R3, 0.69314718246459960938 ;  /* 0x3f31721803030820 */ /* 0x008fe40000410000 */
[----:B------:R-:W-:Y:S02]  /*1b870*/  @P0 FMUL.FTZ R4, R4, c[0x0][0x2d0] ;  /* 0x0000b40004040a20 */ /* 0x000fe40000410000 */
        /* <DEDUP_REMOVED lines=53> */
[----:B------:R-:W-:Y:S01]  /*1bbd0*/  FMUL.FTZ R67, R0, R131 ;  /* 0x0000008300437220 */ /* 0x000fe20000410000 */
[----:B------:R-:W-:Y:S01]  /*1bbe0*/  MOV R0, 0x1 ;  /* 0x0000000100007802 */ /* 0x000fe20000000f00 */
[----:B------:R-:W-:Y:S02]  /*1bbf0*/  @P0 FFMA.FTZ R18, R4, R5, R3 ;  /* 0x0000000504120223 */ /* 0x000fe40000010003 */
        /* <DEDUP_REMOVED lines=40> */
.L_x_756:
[----:B------:R-:W2:Y:S01]  /*1be80*/  S2R R106, SR_TID.X ;  /* 0x00000000006a7919 */ /* 0x000ea20000002100 */
[----:B------:R-:W-:Y:S01]  /*1be90*/  BSSY B0, `(.L_x_912) ;  /* 0x0000010000007945 */ /* 0x000fe20003800000 */
[----:B--2---:R-:W-:-:S13]  /*1bea0*/  LOP3.LUT P0, RZ, R106, 0xff, RZ, 0xc0, !PT ;  /* 0x000000ff6aff7812 */ /* 0x004fda000780c0ff */
[----:B------:R-:W-:Y:S05]  /*1beb0*/  @P0 BRA `(.L_x_913) ;  /* 0x000000d000000947 */ /* 0x000fea0003800000 */
[----:B------:R-:W2:Y:S01]  /*1bec0*/  S2R R2, SR_LANEID ;  /* 0x0000000000027919 */ /* 0x000ea20000000000 */
[----:B------:R-:W-:Y:S01]  /*1bed0*/  VOTEU.ANY UR4, UPT, PT ;  /* 0x0000000000047886 */ /* 0x000fe200038e0100 */
[----:B------:R-:W-:Y:S01]  /*1bee0*/  IMAD.MOV.U32 R4, RZ, RZ, c[0x0][0x560] ;  /* 0x00015800ff047624 */ /* 0x000fe200078e00ff */
[----:B------:R-:W2:Y:S01]  /*1bef0*/  FLO.U32 R3, UR4 ;  /* 0x0000000400037d00 */ /* 0x000ea200080e0000 */
[----:B------:R-:W-:Y:S01]  /*1bf00*/  IMAD.MOV.U32 R5, RZ, RZ, c[0x0][0x564] ;  /* 0x00015900ff057624 */ /* 0x000fe200078e00ff */
[----:B--2---:R-:W-:-:S06]  /*1bf10*/  ISETP.EQ.U32.AND P0, PT, R3, R2, PT ;  /* 0x000000020300720c */ /* 0x004fcc0003f02070 */
[----:B------:R-:W2:Y:S07]  /*1bf20*/  POPC R2, UR4 ;  /* 0x0000000400027d09 */ /* 0x000eae0008000000 */
[----:B--2---:R-:W2:Y:S04]  /*1bf30*/  @P0 ATOMG.E.ADD.STRONG.GPU PT, R2, [R4.64], R2 ;  /* 0x00000002040209a8 */ /* 0x004ea800081ee1c8 */
[----:B--2---:R2:W3:Y:S04]  /*1bf40*/  SHFL.IDX PT, R3, R2, R3, 0x1f ;  /* 0x00001f0302037589 */ /* 0x0044e800000e0000 */
[----:B--2---:R-:W2:Y:S02]  /*1bf50*/  S2R R2, SR_LTMASK ;  /* 0x0000000000027919 */ /* 0x004ea40000003900 */
[----:B--2---:R-:W-:-:S06]  /*1bf60*/  LOP3.LUT R2, R2, UR4, RZ, 0xc0, !PT ;  /* 0x0000000402027c12 */ /* 0x004fcc000f8ec0ff */
[----:B------:R-:W3:Y:S02]  /*1bf70*/  POPC R2, R2 ;  /* 0x0000000200027309 */ /* 0x000ee40000000000 */
[----:B---3--:R-:W-:-:S06]  /*1bf80*/  IADD3 R232, R3, c[0x0][0xc], R2 ;  /* 0x0000030003e87a10 */ /* 0x008fcc0007ffe002 */
.L_x_913:
[----:B------:R-:W-:Y:S05]  /*1bf90*/  BSYNC B0 ;  /* 0x0000000000007941 */ /* 0x000fea0003800000 */
.L_x_912:
        /* <DEDUP_REMOVED lines=8> */
[----:B------:R-:W-:Y:S01]  /*1c020*/  IMAD.MOV.U32 R4, RZ, RZ, 0x4 ;  /* 0x00000004ff047424 */ /* 0x000fe200078e00ff */
[----:B------:R-:W-:Y:S01]  /*1c030*/  F2FP.BF16.PACK_AB R0, R49, R48 ;  /* 0x000000303100723e */ /* 0x000fe200000010ff */
[----:B------:R-:W-:Y:S01]  /*1c040*/  IMAD.MOV.U32 R12, RZ, RZ, c[0x0][0x388] ;  /* 0x0000e200ff0c7624 */ /* 0x000fe200078e00ff */
[----:B------:R-:W-:Y:S02]  /*1c050*/  ISETP.NE.U32.AND P0, PT, RZ, c[0x0][0x508], PT ;  /* 0x00014200ff007a0c */ /* 0x000fe40003f05070 */
[----:B------:R-:W-:Y:S02]  /*1c060*/  ISETP.NE.U32.AND P2, PT, RZ, c[0x0][0x500], PT ;  /* 0x00014000ff007a0c */ /* 0x000fe40003f45070 */
[----:B------:R-:W-:-:S02]  /*1c070*/  ISETP.NE.AND.EX P1, PT, RZ, c[0x0][0x50c], PT, P0 ;  /* 0x00014300ff007a0c */ /* 0x000fc40003f25300 */
        /* <DEDUP_REMOVED lines=127> */
[----:B--2---:R-:W-:-:S03]  /*1c870*/  @P1 IMAD.WIDE R2, R235, R4, c[0x0][0x508] ;  /* 0x00014200eb021625 */ /* 0x004fc600078e0204 */
[----:B------:R-:W-:Y:S01]  /*1c880*/  BAR.SYNC.DEFER_BLOCKING 0x1, 0x100 ;  /* 0x0044000000007b1d */ /* 0x000fe20000010000 */
[----:B------:R-:W-:-:S05]  /*1c890*/  IMAD.WIDE R4, R235, R4, c[0x0][0x500] ;  /* 0x00014000eb047625 */ /* 0x000fca00078e0204 */
[----:B------:R2:W5:Y:S02]  /*1c8a0*/  @P1 LDG.E R12, [R2.64] ;  /* 0x00000008020c1981 */ /* 0x000564000c1e1900 */
[----:B--2---:R-:W-:-:S06]  /*1c8b0*/  IMAD.MOV.U32 R2, RZ, RZ, RZ ;  /* 0x000000ffff027224 */ /* 0x004fcc00078e00ff */
[----:B------:R3:W5:Y:S01]  /*1c8c0*/  @P2 LDG.E R2, [R4.64] ;  /* 0x0000000804022981 */ /* 0x000762000c1e1900 */
[----:B------:R-:W-:-:S04]  /*1c8d0*/  ISETP.NE.AND P0, PT, R233, RZ, PT ;  /* 0x000000ffe900720c */ /* 0x000fc80003f05270 */
[----:B------:R-:W-:Y:S01]  /*1c8e0*/  SEL R3, R233, c[0x0][0x3d4], P0 ;  /* 0x0000f500e9037a07 */ /* 0x000fe20000000000 */
[----:B------:R-:W-:Y:S05]  /*1c8f0*/  @P1 BRA `(.L_x_916) ;  /* 0x0000004000001947 */ /* 0x000fea0003800000 */
[----:B------:R-:W-:Y:S05]  /*1c900*/  @!P2 BRA `(.L_x_916) ;  /* 0x000000300000a947 */ /* 0x000fea0003800000 */
[----:B---3--:R2:W3:Y:S04]  /*1c910*/  LDG.E R0, [R4.64] ;  /* 0x0000000804007981 */ /* 0x0084e8000c1e1900 */
[----:B--2---:R-:W3:Y:S02]  /*1c920*/  LDG.E R4, [R4.64+0x4] ;  /* 0x0000040804047981 */ /* 0x004ee4000c1e1900 */
[----:B---3-5:R-:W-:Y:S02]  /*1c930*/  IADD3 R12, -R0, R4, RZ ;  /* 0x00000004000c7210 */ /* 0x028fe40007ffe1ff */
.L_x_916:
[----:B------:R-:W2:Y:S01]  /*1c940*/  LDL R97, [R1+0x40] ;  /* 0x0000400001617983 */ /* 0x000ea20000100800 */
[----:B------:R-:W-:Y:S01]  /*1c950*/  IMAD.MOV.U32 R16, RZ, RZ, 0x368 ;  /* 0x00000368ff107424 */ /* 0x000fe200078e00ff */
[----:B------:R-:W-:Y:S01]  /*1c960*/  ISETP.GT.AND P2, PT, R3, 0x1, PT ;  /* 0x000000010300780c */ /* 0x000fe20003f44270 */
[----:B-----5:R-:W-:Y:S01]  /*1c970*/  IMAD R12, R12, c[0x0][0x4e8], RZ ;  /* 0x00013a000c0c7a24 */ /* 0x020fe200078e02ff */
[----:B------:R-:W-:-:S02]  /*1c980*/  ISETP.NE.U32.AND P0, PT, RZ, c[0x0][0x500], PT ;  /* 0x00014000ff007a0c */ /* 0x000fc40003f05070 */
[----:B------:R-:W-:Y:S02]  /*1c990*/  SEL R16, R16, 0x328, P2 ;  /* 0x0000032810107807 */ /* 0x000fe40001000000 */
[----:B------:R-:W-:Y:S02]  /*1c9a0*/  ISETP.NE.AND.EX P0, PT, RZ, c[0x0][0x504], PT, P0 ;  /* 0x00014100ff007a0c */ /* 0x000fe40003f05300 */
[----:B------:R-:W4:Y:S01]  /*1c9b0*/  LDC.64 R6, c[0x0][R16+0x170] ;  /* 0x00005c0010067b82 */ /* 0x000f220000000a00 */
[----:B------:R-:W-:Y:S02]  /*1c9c0*/  SHF.R.S32.HI R3, RZ, 0x1f, R235 ;  /* 0x0000001fff037819 */ /* 0x000fe400000114eb */
[----:B---3--:R-:W-:Y:S02]  /*1c9d0*/  SEL R0, R235, RZ, !P0 ;  /* 0x000000ffeb007207 */ /* 0x008fe40004000000 */
[----:B------:R-:W-:Y:S02]  /*1c9e0*/  SEL R5, R3, RZ, !P0 ;  /* 0x000000ff03057207 */ /* 0x000fe40004000000 */
[----:B------:R-:W-:Y:S01]  /*1c9f0*/  LOP3.LUT R4, R234, 0xffff, RZ, 0xc0, !PT ;  /* 0x0000ffffea047812 */ /* 0x000fe200078ec0ff */
[----:B------:R-:W3:Y:S01]  /*1ca00*/  LDC.64 R10, c[0x0][R16+0x168] ;  /* 0x00005a00100a7b82 */ /* 0x000ee20000000a00 */
[----:B------:R-:W-:-:S04]  /*1ca10*/  SHF.R.S32.HI R19, RZ, 0x1f, R106 ;  /* 0x0000001fff137819 */ /* 0x000fc8000001146a */
[----:B------:R-:W-:-:S03]  /*1ca20*/  LEA.HI R19, R19, R106, RZ, 0x5 ;  /* 0x0000006a13137211 */ /* 0x000fc600078f28ff */
[----:B------:R-:W1:Y:S01]  /*1ca30*/  LDC.64 R14, c[0x0][R16+0x178] ;  /* 0x00005e00100e7b82 */ /* 0x000e620000000a00 */
[----:B------:R-:W-:-:S05]  /*1ca40*/  LOP3.LUT R19, R19, 0xffffffe0, RZ, 0xc0, !PT ;  /* 0xffffffe013137812 */ /* 0x000fca00078ec0ff */
[----:B------:R-:W-:Y:S02]  /*1ca50*/  IMAD.IADD R19, R106, 0x1, -R19 ;  /* 0x000000016a137824 */ /* 0x000fe400078e0a13 */
[----:B----4-:R-:W-:-:S04]  /*1ca60*/  IMAD R3, R7, R0, RZ ;  /* 0x0000000007037224 */ /* 0x010fc800078e02ff */
[C---:B------:R-:W-:Y:S02]  /*1ca70*/  IMAD R5, R6.reuse, R5, R3 ;  /* 0x0000000506057224 */ /* 0x040fe400078e0203 */
[----:B------:R-:W-:-:S04]  /*1ca80*/  IMAD.WIDE.U32 R6, R6, R0, RZ ;  /* 0x0000000006067225 */ /* 0x000fc800078e00ff */
[----:B---3--:R-:W-:-:S04]  /*1ca90*/  IMAD.WIDE.U32 R8, R10, R4, RZ ;  /* 0x000000040a087225 */ /* 0x008fc800078e00ff */
[----:B------:R-:W-:Y:S01]  /*1caa0*/  IMAD R3, R11, R4, RZ ;  /* 0x000000040b037224 */ /* 0x000fe200078e02ff */
[--C-:B------:R-:W-:Y:S01]  /*1cab0*/  IADD3 R13, P1, P0, R6, R8, R2.reuse ;  /* 0x00000008060d7210 */ /* 0x100fe2000783e002 */
[----:B------:R-:W-:Y:S01]  /*1cac0*/  IMAD.IADD R5, R7, 0x1, R5 ;  /* 0x0000000107057824 */ /* 0x000fe200078e0205 */
[----:B------:R-:W-:Y:S01]  /*1cad0*/  SHF.R.S32.HI R11, RZ, 0x1f, R2 ;  /* 0x0000001fff0b7819 */ /* 0x000fe20000011402 */
[----:B------:R-:W-:Y:S01]  /*1cae0*/  IMAD.IADD R8, R9, 0x1, R3 ;  /* 0x0000000109087824 */ /* 0x000fe200078e0203 */
[----:B------:R-:W-:Y:S01]  /*1caf0*/  SEL R6, R244, RZ, P2 ;  /* 0x000000fff4067207 */ /* 0x000fe20001000000 */
[----:B------:R-:W-:-:S03]  /*1cb00*/  IMAD.MOV.U32 R3, RZ, RZ, c[0x0][0x4e8] ;  /* 0x00013a00ff037624 */ /* 0x000fc600078e00ff */
[----:B------:R-:W-:Y:S01]  /*1cb10*/  IADD3.X R10, R5, R8, R11, P1, P0 ;  /* 0x00000008050a7210 */ /* 0x000fe20000fe040b */
[-C--:B-1----:R-:W-:Y:S01]  /*1cb20*/  IMAD R9, R15, R6.reuse, RZ ;  /* 0x000000060f097224 */ /* 0x082fe200078e02ff */
[----:B------:R-:W-:Y:S01]  /*1cb30*/  ISETP.NE.AND P3, PT, R3, 0x1, PT ;  /* 0x000000010300780c */ /* 0x000fe20003f65270 */
[----:B------:R-:W-:Y:S02]  /*1cb40*/  IMAD.IADD R3, R231, 0x1, R227 ;  /* 0x00000001e7037824 */ /* 0x000fe400078e02e3 */
[----:B------:R-:W-:-:S04]  /*1cb50*/  IMAD.WIDE.U32 R6, R14, R6, RZ ;  /* 0x000000060e067225 */ /* 0x000fc800078e00ff */
[----:B------:R-:W-:Y:S02]  /*1cb60*/  IMAD.MOV.U32 R5, RZ, RZ, R3 ;  /* 0x000000ffff057224 */ /* 0x000fe400078e0003 */
[----:B------:R-:W-:-:S04]  /*1cb70*/  IMAD.IADD R9, R7, 0x1, R9 ;  /* 0x0000000107097824 */ /* 0x000fc800078e0209 */
[----:B------:R-:W-:-:S05]  /*1cb80*/  @P3 IMAD.HI.U32 R8, R3, c[0x0][0x4ec], RZ ;  /* 0x00013b0003083a27 */ /* 0x000fca00078e00ff */
[----:B------:R-:W-:-:S04]  /*1cb90*/  @P3 SHF.R.U32.HI R5, RZ, c[0x0][0x4f0], R8 ;  /* 0x00013c00ff053a19 */ /* 0x000fc80000011608 */
[----:B------:R-:W-:Y:S02]  /*1cba0*/  IADD3 R6, P1, P0, R5, R13, R6 ;  /* 0x0000000d05067210 */ /* 0x000fe4000783e006 */
[--C-:B------:R-:W-:Y:S01]  /*1cbb0*/  SHF.R.S32.HI R7, RZ, 0x1f, R5.reuse ;  /* 0x0000001fff077819 */ /* 0x100fe20000011405 */
[----:B------:R-:W-:-:S03]  /*1cbc0*/  IMAD.MOV R5, RZ, RZ, -R5 ;  /* 0x000000ffff057224 */ /* 0x000fc600078e0a05 */
[----:B------:R-:W-:Y:S01]  /*1cbd0*/  IADD3.X R7, R7, R10, R9, P1, P0 ;  /* 0x0000000a07077210 */ /* 0x000fe20000fe0409 */
[----:B------:R-:W-:Y:S01]  /*1cbe0*/  IMAD R5, R5, c[0x0][0x4e8], R3 ;  /* 0x00013a0005057a24 */ /* 0x000fe200078e0203 */
[----:B------:R-:W1:Y:S04]  /*1cbf0*/  LDC.64 R8, c[0x0][R16+0x160] ;  /* 0x0000580010087b82 */ /* 0x000e680000000a00 */
[----:B------:R-:W-:Y:S01]  /*1cc00*/  SHF.R.S32.HI R10, RZ, 0x1f, R5 ;  /* 0x0000001fff0a7819 */ /* 0x000fe20000011405 */
[----:B-1----:R-:W-:-:S04]  /*1cc10*/  IMAD.WIDE.U32 R6, R8, R5, R6 ;  /* 0x0000000508067225 */ /* 0x002fc800078e0006 */
[----:B------:R-:W-:Y:S02]  /*1cc20*/  IMAD R5, R9, R5, RZ ;  /* 0x0000000509057224 */ /* 0x000fe400078e02ff */
[----:B------:R-:W-:Y:S02]  /*1cc30*/  IMAD.MOV.U32 R9, RZ, RZ, c[0x0][0x4ac] ;  /* 0x00012b00ff097624 */ /* 0x000fe400078e00ff */
[----:B------:R-:W-:Y:S02]  /*1cc40*/  IMAD R5, R8, R10, R5 ;  /* 0x0000000a08057224 */ /* 0x000fe400078e0205 */
[----:B------:R-:W-:Y:S01]  /*1cc50*/  IMAD.MOV.U32 R8, RZ, RZ, c[0x0][0x4a8] ;  /* 0x00012a00ff087624 */ /* 0x000fe200078e00ff */
[----:B------:R-:W-:Y:S01]  /*1cc60*/  SEL R9, R9, c[0x0][0x454], P2 ;  /* 0x0001150009097a07 */ /* 0x000fe20001000000 */
[----:B------:R-:W-:-:S03]  /*1cc70*/  IMAD.IADD R7, R7, 0x1, R5 ;  /* 0x0000000107077824 */ /* 0x000fc600078e0205 */
[----:B------:R-:W-:-:S04]  /*1cc80*/  SEL R8, R8, c[0x0][0x450], P2 ;  /* 0x0001140008087a07 */ /* 0x000fc80001000000 */
[----:B------:R-:W-:-:S04]  /*1cc90*/  LEA R5, P0, R6, R8, 0x2 ;  /* 0x0000000806057211 */ /* 0x000fc800078010ff */
[----:B------:R-:W-:Y:S01]  /*1cca0*/  LEA.HI.X R7, R6, R9, R7, 0x2, P0 ;  /* 0x0000000906077211 */ /* 0x000fe200000f1407 */
[----:B------:R-:W-:Y:S01]  /*1ccb0*/  SHFL.IDX PT, R8, R5, RZ, 0x1c1f ;  /* 0x001c1fff05087589 */ /* 0x000fe200000e0000 */
[----:B------:R-:W-:-:S03]  /*1ccc0*/  LOP3.LUT P0, RZ, R19, 0x3, RZ, 0xc0, !PT ;  /* 0x0000000313ff7812 */ /* 0x000fc6000780c0ff */
[----:B------:R-:W1:Y:S04]  /*1ccd0*/  SHFL.IDX PT, R9, R7, RZ, 0x1c1f ;  /* 0x001c1fff07097589 */ /* 0x000e6800000e0000 */
[----:B------:R2:W-:Y:S04]  /*1cce0*/  SHFL.IDX PT, R6, R5, 0x1, 0x1c1f ;  /* 0x003c1f0005067f89 */ /* 0x0005e800000e0000 */
        /* <DEDUP_REMOVED lines=11> */
[----:B------:R-:W-:Y:S01]  /*1cda0*/  IMAD R11, R11, c[0x0][0x3a0], RZ ;  /* 0x0000e8000b0b7a24 */ /* 0x000fe200078e02ff */
[----:B-1----:R-:W-:Y:S01]  /*1cdb0*/  IADD3 R8, R212, R227, RZ ;  /* 0x000000e3d4087210 */ /* 0x002fe20007ffe0ff */
        /* <DEDUP_REMOVED lines=33> */
[----:B------:R-:W-:Y:S02]  /*1cfd0*/  IADD3 R5, R211, R227, RZ ;  /* 0x000000e3d3057210 */ /* 0x000fe40007ffe0ff */
        /* <DEDUP_REMOVED lines=14> */
.L_x_1012:
[----:B------:R-:W-:Y:S05]  /*1d0c0*/  BRA.DIV ~URZ, `(.L_x_919) ;  /* 0x000054c27f007947 */ /* 0x000fea000b800000 */
[----:B------:R4:W2:Y:S02]  /*1d0d0*/  SHFL.IDX PT, R0, R14, RZ, 0x181f ;  /* 0x00181fff0e007589 */ /* 0x0008a400000e0000 */
.L_x_1013:
        /* <DEDUP_REMOVED lines=9> */
[----:B------:R-:W-:Y:S02]  /*1d170*/  @!P1 LEA R6, P5, R200, R0, 0x1 ;  /* 0x00000000c8069211 */ /* 0x000fe400078a08ff */
        /* <DEDUP_REMOVED lines=9> */
.L_x_921:
[----:B------:R-:W-:Y:S05]  /*1d210*/  BSYNC B0 ;  /* 0x0000000000007941 */ /* 0x000fea0003800000 */
.L_x_920:
[----:B------:R-:W-:Y:S05]  /*1d220*/  BRA.DIV ~URZ, `(.L_x_922) ;  /* 0x000053c27f007947 */ /* 0x000fea000b800000 */
[----:B---3--:R3:W4:Y:S04]  /*1d230*/  SHFL.IDX PT, R4, R13, 0x1, 0x181f ;  /* 0x00381f000d047f89 */ /* 0x00872800000e0000 */
[----:B--2---:R3:W2:Y:S02]  /*1d240*/  SHFL.IDX PT, R0, R14, 0x1, 0x181f ;  /* 0x00381f000e007f89 */ /* 0x0046a400000e0000 */
.L_x_1014:
        /* <DEDUP_REMOVED lines=20> */
.L_x_924:
[----:B------:R-:W-:Y:S05]  /*1d390*/  BSYNC B0 ;  /* 0x0000000000007941 */ /* 0x000fea0003800000 */
.L_x_923:
[----:B------:R-:W-:Y:S05]  /*1d3a0*/  BRA.DIV ~URZ, `(.L_x_925) ;  /* 0x000053027f007947 */ /* 0x000fea000b800000 */
[----:B----4-:R4:W3:Y:S02]  /*1d3b0*/  SHFL.IDX PT, R4, R13, 0x2, 0x181f ;  /* 0x00581f000d047f89 */ /* 0x0108e400000e0000 */
.L_x_1015:
[----:B------:R-:W-:Y:S05]  /*1d3c0*/  BRA.DIV ~URZ, `(.L_x_926) ;  /* 0x000053527f007947 */ /* 0x000fea000b800000 */
[----:B--2---:R2:W4:Y:S02]  /*1d3d0*/  SHFL.IDX PT, R0, R14, 0x2, 0x181f ;  /* 0x00581f000e007f89 */ /* 0x00452400000e0000 */
.L_x_1016:
        /* <DEDUP_REMOVED lines=20> */
.L_x_928:
[----:B------:R-:W-:Y:S05]  /*1d520*/  BSYNC B0 ;  /* 0x0000000000007941 */ /* 0x000fea0003800000 */
.L_x_927:
[----:B------:R-:W-:Y:S05]  /*1d530*/  BRA.DIV ~URZ, `(.L_x_929) ;  /* 0x000052427f007947 */ /* 0x000fea000b800000 */
[----:B---3--:R3:W2:Y:S04]  /*1d540*/  SHFL.IDX PT, R4, R13, 0x3, 0x181f ;  /* 0x00781f000d047f89 */ /* 0x0086a800000e0000 */
[----:B----4-:R3:W4:Y:S02]  /*1d550*/  SHFL.IDX PT, R0, R14, 0x3, 0x181f ;  /* 0x00781f000e007f89 */ /* 0x01072400000e0000 */
.L_x_1017:
[----:B------:R-:W-:-:S04]  /*1d560*/  IADD3 R2, R5, 0x60, RZ ;  /* 0x0000006005027810 */ /* 0x000fc80007ffe0ff */
[----:B------:R-:W-:-:S13]  /*1d570*/  ISETP.GE.AND P0, PT, R2, R12, PT ;  /* 0x0000000c0200720c */ /* 0x000fda0003f06270 */
[----:B------:R-:W-:Y:S05]  /*1d580*/  @P0 BRA `(.L_x_930) ;  /* 0x00002b7000000947 */ /* 0x000fea0003800000 */
[----:B------:R-:W-:Y:S02]  /*1d590*/  ISETP.GE.AND P2, PT, R132, c[0x0][0x3c8], PT ;  /* 0x0000f20084007a0c */ /* 0x000fe40003f46270 */
[----:B------:R-:W-:Y:S02]  /*1d5a0*/  ISETP.GE.AND P1, PT, R137, c[0x0][0x3c8], PT ;  /* 0x0000f20089007a0c */ /* 0x000fe40003f26270 */
[----:B------:R-:W-:-:S09]  /*1d5b0*/  ISETP.GE.AND P0, PT, R200, c[0x0][0x3c8], PT ;  /* 0x0000f200c8007a0c */ /* 0x000fd20003f06270 */
[-C--:B----4-:R-:W-:Y:S02]  /*1d5c0*/  @!P2 LEA R8, P5, R132, R0.reuse, 0x1 ;  /* 0x000000008408a211 */ /* 0x090fe400078a08ff */
[CC--:B------:R-:W-:Y:S02]  /*1d5d0*/  @!P1 LEA R6, P4, R201.reuse, R0.reuse, 0x1 ;  /* 0x00000000c9069211 */ /* 0x0c0fe400078808ff */
[----:B------:R-:W-:Y:S02]  /*1d5e0*/  @!P0 LEA R2, P3, R200, R0, 0x1 ;  /* 0x00000000c8028211 */ /* 0x000fe400078608ff */
        /* <DEDUP_REMOVED lines=12> */
.L_x_917:
        /* <DEDUP_REMOVED lines=33> */
.L_x_1018:
[----:B------:R-:W-:Y:S05]  /*1d8c0*/  BRA.DIV ~URZ, `(.L_x_932) ;  /* 0x00004fe27f007947 */ /* 0x000fea000b800000 */
[----:B------:R3:W4:Y:S02]  /*1d8d0*/  SHFL.IDX PT, R0, R12, RZ, 0x1c1f ;  /* 0x001c1fff0c007589 */ /* 0x00072400000e0000 */
.L_x_1019:
[----:B------:R-:W-:Y:S01]  /*1d8e0*/  BSSY B0, `(.L_x_933) ;  /* 0x00000d0000007945 */ /* 0x000fe20003800000 */
[----:B------:R-:W-:Y:S05]  /*1d8f0*/  @P0 BRA `(.L_x_934) ;  /* 0x00000ce000000947 */ /* 0x000fea0003800000 */
[C---:B------:R-:W-:Y:S02]  /*1d900*/  ISETP.GE.AND P0, PT, R215.reuse, c[0x0][0x3c8], PT ;  /* 0x0000f200d7007a0c */ /* 0x040fe40003f06270 */
[----:B------:R-:W-:Y:S02]  /*1d910*/  SHF.R.S32.HI R6, RZ, 0x1f, R215 ;  /* 0x0000001fff067819 */ /* 0x000fe400000114d7 */
[C---:B------:R-:W-:Y:S02]  /*1d920*/  IADD3 R8, R215.reuse, 0x8, RZ ;  /* 0x00000008d7087810 */ /* 0x040fe40007ffe0ff */
[C---:B------:R-:W-:Y:S02]  /*1d930*/  IADD3 R9, R215.reuse, 0x8, RZ ;  /* 0x00000008d7097810 */ /* 0x040fe40007ffe0ff */
[----:B------:R-:W-:-:S02]  /*1d940*/  IADD3 R7, R215, 0x10, RZ ;  /* 0x00000010d7077810 */ /* 0x000fc40007ffe0ff */
[----:B------:R-:W-:Y:S02]  /*1d950*/  SHF.R.S32.HI R9, RZ, 0x1f, R9 ;  /* 0x0000001fff097819 */ /* 0x000fe40000011409 */
[C---:B------:R-:W-:Y:S02]  /*1d960*/  IADD3 R10, R215.reuse, 0x60, RZ ;  /* 0x00000060d70a7810 */ /* 0x040fe40007ffe0ff */
[C---:B----4-:R-:W-:Y:S02]  /*1d970*/  @!P0 LEA R2, P1, R215.reuse, R0, 0x2 ;  /* 0x00000000d7028211 */ /* 0x050fe400078210ff */
[----:B------:R-:W-:Y:S02]  /*1d980*/  ISETP.GE.AND P3, PT, R10, c[0x0][0x3c8], PT ;  /* 0x0000f2000a007a0c */ /* 0x000fe40003f66270 */
[C---:B--2---:R-:W-:Y:S02]  /*1d990*/  @!P0 LEA.HI.X R3, R215.reuse, R4, R6, 0x2, P1 ;  /* 0x00000004d7038211 */ /* 0x044fe400008f1406 */
[----:B------:R-:W-:-:S02]  /*1d9a0*/  IADD3 R6, R215, 0x18, RZ ;  /* 0x00000018d7067810 */ /* 0x000fc40007ffe0ff */
[C---:B------:R-:W-:Y:S01]  /*1d9b0*/  IADD3 R14, R215.reuse, 0x70, RZ ;  /* 0x00000070d70e7810 */ /* 0x040fe20007ffe0ff */
[----:B------:R2:W-:Y:S01]  /*1d9c0*/  @!P0 ST.E.64 [R2.64], R134 ;  /* 0x0000008602008985 */ /* 0x0005e2000c101b08 */
[----:B------:R-:W-:Y:S02]  /*1d9d0*/  ISETP.GE.AND P0, PT, R8, c[0x0][0x3c8], PT ;  /* 0x0000f20008007a0c */ /* 0x000fe40003f06270 */
[----:B------:R-:W-:Y:S02]  /*1d9e0*/  ISETP.GE.AND P2, PT, R6, c[0x0][0x3c8], PT ;  /* 0x0000f20006007a0c */ /* 0x000fe40003f46270 */
[C---:B------:R-:W-:Y:S02]  /*1d9f0*/  IADD3 R15, R215.reuse, 0x60, RZ ;  /* 0x00000060d70f7810 */ /* 0x040fe40007ffe0ff */
[----:B------:R-:W-:Y:S02]  /*1da00*/  IADD3 R11, R215, 0x68, RZ ;  /* 0x00000068d70b7810 */ /* 0x000fe40007ffe0ff */
[----:B------:R-:W-:-:S02]  /*1da10*/  ISETP.GE.AND P4, PT, R14, c[0x0][0x3c8], PT ;  /* 0x0000f2000e007a0c */ /* 0x000fc40003f86270 */
[----:B------:R-:W-:Y:S02]  /*1da20*/  SHF.R.S32.HI R15, RZ, 0x1f, R15 ;  /* 0x0000001fff0f7819 */ /* 0x000fe4000001140f */
[----:B------:R-:W-:Y:S02]  /*1da30*/  SHF.R.S32.HI R11, RZ, 0x1f, R11 ;  /* 0x0000001fff0b7819 */ /* 0x000fe4000001140b */
[----:B------:R-:W-:Y:S02]  /*1da40*/  ISETP.GE.AND P6, PT, R252, c[0x0][0x3c8], PT ;  /* 0x0000f200fc007a0c */ /* 0x000fe40003fc6270 */
[----:B------:R-:W-:Y:S02]  /*1da50*/  SHF.R.S32.HI R16, RZ, 0x1f, R249 ;  /* 0x0000001fff107819 */ /* 0x000fe400000114f9 */
        /* <DEDUP_REMOVED lines=68> */
[----:B------:R-:W-:-:S03]  /*1dea0*/  @!P3 LEA R6, P5, R10, R0, 0x2 ;  /* 0x000000000a06b211 */ /* 0x000fc600078a10ff */
[----:B------:R2:W-:Y:S01]  /*1deb0*/  @!P2 ST.E.64 [R2.64], R160 ;  /* 0x000000a00200a985 */ /* 0x0005e2000c101b08 */
[----:B------:R-:W-:Y:S02]  /*1dec0*/  ISETP.GE.AND P2, PT, R8, c[0x0][0x3c8], PT ;  /* 0x0000f20008007a0c */ /* 0x000fe40003f46270 */
[----:B------:R-:W-:Y:S02]  /*1ded0*/  @!P3 LEA.HI.X R7, R10, R4, R15, 0x2, P5 ;  /* 0x000000040a07b211 */ /* 0x000fe400028f140f */
[C---:B------:R-:W-:Y:S02]  /*1dee0*/  IADD3 R10, R215.reuse, 0x80, RZ ;  /* 0x00000080d70a7810 */ /* 0x040fe40007ffe0ff */
[----:B------:R-:W-:Y:S01]  /*1def0*/  IADD3 R15, R215, 0x70, RZ ;  /* 0x00000070d70f7810 */ /* 0x000fe20007ffe0ff */
[----:B------:R4:W-:Y:S01]  /*1df00*/  @!P3 ST.E.64 [R6.64], R162 ;  /* 0x000000a20600b985 */ /* 0x0009e2000c101b08 */
[----:B------:R-:W-:Y:S02]  /*1df10*/  ISETP.GE.AND P3, PT, R10, c[0x0][0x3c8], PT ;  /* 0x0000f2000a007a0c */ /* 0x000fe40003f66270 */
[----:B------:R-:W-:-:S02]  /*1df20*/  SHF.R.S32.HI R15, RZ, 0x1f, R15 ;  /* 0x0000001fff0f7819 */ /* 0x000fc4000001140f */
[----:B--2---:R-:W-:-:S04]  /*1df30*/  @!P1 LEA R2, P0, R9, R0, 0x2 ;  /* 0x0000000009029211 */ /* 0x004fc800078010ff */
[----:B------:R-:W-:Y:S02]  /*1df40*/  @!P1 LEA.HI.X R3, R9, R4, R11, 0x2, P0 ;  /* 0x0000000409039211 */ /* 0x000fe400000f140b */
[C---:B------:R-:W-:Y:S02]  /*1df50*/  IADD3 R9, R215.reuse, 0x88, RZ ;  /* 0x00000088d7097810 */ /* 0x040fe40007ffe0ff */
[----:B------:R-:W-:Y:S01]  /*1df60*/  IADD3 R11, R215, 0x78, RZ ;  /* 0x00000078d70b7810 */ /* 0x000fe20007ffe0ff */
[----:B------:R2:W-:Y:S01]  /*1df70*/  @!P1 ST.E.64 [R2.64], R56 ;  /* 0x0000003802009985 */ /* 0x0005e2000c101b08 */
[----:B------:R-:W-:Y:S02]  /*1df80*/  ISETP.GE.AND P1, PT, R9, c[0x0][0x3c8], PT ;  /* 0x0000f20009007a0c */ /* 0x000fe40003f26270 */
[----:B----4-:R-:W-:Y:S02]  /*1df90*/  @!P4 LEA R6, P5, R14, R0, 0x2 ;  /* 0x000000000e06c211 */ /* 0x010fe400078a10ff */
[----:B------:R-:W-:-:S02]  /*1dfa0*/  SHF.R.S32.HI R11, RZ, 0x1f, R11 ;  /* 0x0000001fff0b7819 */ /* 0x000fc4000001140b */
        /* <DEDUP_REMOVED lines=60> */
[----:B------:R-:W-:Y:S02]  /*1e370*/  SHF.R.S32.HI R15, RZ, 0x1f, R15 ;  /* 0x0000001fff0f7819 */ /* 0x000fe4000001140f */
[----:B------:R-:W-:Y:S02]  /*1e380*/  ISETP.GE.AND P5, PT, R251, c[0x0][0x3c8], PT ;  /* 0x0000f200fb007a0c */ /* 0x000fe40003fa6270 */
[----:B------:R-:W-:-:S02]  /*1e390*/  SHF.R.S32.HI R14, RZ, 0x1f, R14 ;  /* 0x0000001fff0e7819 */ /* 0x000fc4000001140e */
[----:B------:R-:W-:Y:S02]  /*1e3a0*/  ISETP.GE.AND P4, PT, R250, c[0x0][0x3c8], PT ;  /* 0x0000f200fa007a0c */ /* 0x000fe40003f86270 */
[----:B--2---:R-:W-:-:S04]  /*1e3b0*/  @!P2 LEA R2, P0, R8, R0, 0x2 ;  /* 0x000000000802a211 */ /* 0x004fc800078010ff */
[----:B------:R-:W-:Y:S02]  /*1e3c0*/  @!P2 LEA.HI.X R3, R8, R4, R9, 0x2, P0 ;  /* 0x000000040803a211 */ /* 0x000fe400000f1409 */
[----:B------:R-:W-:-:S03]  /*1e3d0*/  @!P3 LEA R8, P0, R10, R0, 0x2 ;  /* 0x000000000a08b211 */ /* 0x000fc600078010ff */
[----:B------:R2:W-:Y:S01]  /*1e3e0*/  @!P2 ST.E.64 [R2.64], R164 ;  /* 0x000000a40200a985 */ /* 0x0005e2000c101b08 */
[----:B------:R-:W-:Y:S02]  /*1e3f0*/  @!P3 LEA.HI.X R9, R10, R4, R15, 0x2, P0 ;  /* 0x000000040a09b211 */ /* 0x000fe400000f140f */
[C---:B----4-:R-:W-:Y:S02]  /*1e400*/  @!P6 LEA R6, P0, R252.reuse, R0, 0x2 ;  /* 0x00000000fc06e211 */ /* 0x050fe400078010ff */
[----:B------:R-:W-:Y:S01]  /*1e410*/  SHF.R.S32.HI R10, RZ, 0x1f, R252 ;  /* 0x0000001fff0a7819 */ /* 0x000fe200000114fc */
[----:B------:R-:W-:Y:S01]  /*1e420*/  @!P3 ST.E.64 [R8.64], R166 ;  /* 0x000000a60800b985 */ /* 0x000fe2000c101b08 */
[----:B------:R-:W-:Y:S02]  /*1e430*/  SHF.R.S32.HI R15, RZ, 0x1f, R248 ;  /* 0x0000001fff0f7819 */ /* 0x000fe400000114f8 */
[----:B------:R-:W-:Y:S02]  /*1e440*/  @!P6 LEA.HI.X R7, R252, R4, R10, 0x2, P0 ;  /* 0x00000004fc07e211 */ /* 0x000fe400000f140a */
[----:B------:R-:W-:-:S02]  /*1e450*/  ISETP.GE.AND P0, PT, R247, c[0x0][0x3c8], PT ;  /* 0x0000f200f7007a0c */ /* 0x000fc40003f06270 */
[----:B------:R-:W-:Y:S02]  /*1e460*/  SHF.R.S32.HI R10, RZ, 0x1f, R251 ;  /* 0x0000001fff0a7819 */ /* 0x000fe400000114fb */
[----:B--2---:R-:W-:-:S04]  /*1e470*/  @!P1 LEA R2, P2, R11, R0, 0x2 ;  /* 0x000000000b029211 */ /* 0x004fc800078410ff */
[----:B------:R-:W-:Y:S02]  /*1e480*/  @!P1 LEA.HI.X R3, R11, R4, R14, 0x2, P2 ;  /* 0x000000040b039211 */ /* 0x000fe400010f140e */
[----:B------:R-:W-:Y:S02]  /*1e490*/  ISETP.GE.AND P2, PT, R249, c[0x0][0x3c8], PT ;  /* 0x0000f200f9007a0c */ /* 0x000fe40003f46270 */
[----:B------:R-:W-:Y:S01]  /*1e4a0*/  SHF.R.S32.HI R14, RZ, 0x1f, R250 ;  /* 0x0000001fff0e7819 */ /* 0x000fe200000114fa */
[----:B------:R2:W-:Y:S01]  /*1e4b0*/  @!P1 ST.E.64 [R2.64], R100 ;  /* 0x0000006402009985 */ /* 0x0005e2000c101b08 */
[----:B------:R-:W-:-:S03]  /*1e4c0*/  ISETP.GE.AND P1, PT, R248, c[0x0][0x3c8], PT ;  /* 0x0000f200f8007a0c */ /* 0x000fc60003f26270 */
        /* <DEDUP_REMOVED lines=17> */
.L_x_934:
[----:B------:R-:W-:Y:S05]  /*1e5e0*/  BSYNC B0 ;  /* 0x0000000000007941 */ /* 0x000fea0003800000 */
.L_x_933:
[----:B------:R-:W-:Y:S05]  /*1e5f0*/  BRA.DIV ~URZ, `(.L_x_935) ;  /* 0x000043127f007947 */ /* 0x000fea000b800000 */
[----:B--2---:R2:W1:Y:S04]  /*1e600*/  SHFL.IDX PT, R4, R5, 0x1, 0x1c1f ;  /* 0x003c1f0005047f89 */ /* 0x00446800000e0000 */
[----:B----4-:R2:W4:Y:S02]  /*1e610*/  SHFL.IDX PT, R0, R12, 0x1, 0x1c1f ;  /* 0x003c1f000c007f89 */ /* 0x01052400000e0000 */
.L_x_1020:
[----:B------:R-:W-:-:S13]  /*1e620*/  ISETP.NE.AND P0, PT, R13, RZ, PT ;  /* 0x000000ff0d00720c */ /* 0x000fda0003f05270 */
[----:B------:R-:W-:Y:S05]  /*1e630*/  @P0 BRA `(.L_x_930) ;  /* 0x00001ac000000947 */ /* 0x000fea0003800000 */
[C---:B------:R-:W-:Y:S02]  /*1e640*/  ISETP.GE.AND P3, PT, R215.reuse, c[0x0][0x3c8], PT ;  /* 0x0000f200d7007a0c */ /* 0x040fe40003f66270 */
[----:B------:R-:W-:Y:S02]  /*1e650*/  IADD3 R11, R215, 0x8, RZ ;  /* 0x00000008d70b7810 */ /* 0x000fe40007ffe0ff */
[----:B-12---:R-:W-:Y:S02]  /*1e660*/  SHF.R.S32.HI R5, RZ, 0x1f, R215 ;  /* 0x0000001fff057819 */ /* 0x006fe400000114d7 */
[----:B------:R-:W-:Y:S02]  /*1e670*/  ISETP.GE.AND P2, PT, R11, c[0x0][0x3c8], PT ;  /* 0x0000f2000b007a0c */ /* 0x000fe40003f46270 */
[C---:B---3--:R-:W-:Y:S02]  /*1e680*/  IADD3 R12, R215.reuse, 0x10, RZ ;  /* 0x00000010d70c7810 */ /* 0x048fe40007ffe0ff */
[----:B------:R-:W-:-:S02]  /*1e690*/  IADD3 R14, R215, 0x8, RZ ;  /* 0x00000008d70e7810 */ /* 0x000fc40007ffe0ff */
[----:B------:R-:W-:Y:S02]  /*1e6a0*/  ISETP.GE.AND P1, PT, R12, c[0x0][0x3c8], PT ;  /* 0x0000f2000c007a0c */ /* 0x000fe40003f26270 */
[C---:B----4-:R-:W-:Y:S02]  /*1e6b0*/  @!P3 LEA R2, P4, R215.reuse, R0, 0x2 ;  /* 0x00000000d702b211 */ /* 0x050fe400078810ff */
[C---:B------:R-:W-:Y:S02]  /*1e6c0*/  IADD3 R10, R215.reuse, 0x18, RZ ;  /* 0x00000018d70a7810 */ /* 0x040fe40007ffe0ff */
[----:B------:R-:W-:Y:S02]  /*1e6d0*/  @!P3 LEA.HI.X R3, R215, R4, R5, 0x2, P4 ;  /* 0x00000004d703b211 */ /* 0x000fe400020f1405 */
[----:B------:R-:W-:Y:S02]  /*1e6e0*/  SHF.R.S32.HI R14, RZ, 0x1f, R14 ;  /* 0x0000001fff0e7819 */ /* 0x000fe4000001140e */
[----:B------:R-:W-:Y:S01]  /*1e6f0*/  ISETP.GE.AND P0, PT, R10, c[0x0][0x3c8], PT ;  /* 0x0000f2000a007a0c */ /* 0x000fe20003f06270 */
[----:B------:R1:W-:Y:S01]  /*1e700*/  @!P3 ST.E.64 [R2.64], R48 ;  /* 0x000000300200b985 */ /* 0x0003e2000c101b08 */
[----:B------:R-:W-:-:S02]  /*1e710*/  @!P2 LEA R8, P3, R11, R0, 0x2 ;  /* 0x000000000b08a211 */ /* 0x000fc400078610ff */
[----:B------:R-:W-:Y:S02]  /*1e720*/  @!P1 LEA R6, P4, R12, R0, 0x2 ;  /* 0x000000000c069211 */ /* 0x000fe400078810ff */
[----:B------:R-:W-:Y:S02]  /*1e730*/  @!P2 LEA.HI.X R9, R11, R4, R14, 0x2, P3 ;  /* 0x000000040b09a211 */ /* 0x000fe400018f140e */
[C---:B------:R-:W-:Y:S02]  /*1e740*/  IADD3 R14, R215.reuse, 0x10, RZ ;  /* 0x00000010d70e7810 */ /* 0x040fe40007ffe0ff */
[----:B------:R-:W-:Y:S01]  /*1e750*/  IADD3 R11, R215, 0x18, RZ ;  /* 0x00000018d70b7810 */ /* 0x000fe20007ffe0ff */
[----:B------:R2:W-:Y:S01]  /*1e760*/  @!P2 ST.E.64 [R8.64], R124 ;  /* 0x0000007c0800a985 */ /* 0x0005e2000c101b08 */
[----:B------:R-:W-:Y:S02]  /*1e770*/  SHF.R.S32.HI R14, RZ, 0x1f, R14 ;  /* 0x0000001fff0e7819 */ /* 0x000fe4000001140e */
[----:B------:R-:W-:-:S02]  /*1e780*/  SHF.R.S32.HI R11, RZ, 0x1f, R11 ;  /* 0x0000001fff0b7819 */ /* 0x000fc4000001140b */
[----:B------:R-:W-:Y:S02]  /*1e790*/  @!P1 LEA.HI.X R7, R12, R4, R14, 0x2, P4 ;  /* 0x000000040c079211 */ /* 0x000fe400020f140e */
[----:B------:R-:W-:Y:S02]  /*1e7a0*/  ISETP.GE.AND P4, PT, R246, c[0x0][0x3c8], PT ;  /* 0x0000f200f6007a0c */ /* 0x000fe40003f86270 */
[----:B------:R-:W-:Y:S01]  /*1e7b0*/  IADD3 R5, R215, 0x30, RZ ;  /* 0x00000030d7057810 */ /* 0x000fe20007ffe0ff */
[----:B------:R3:W-:Y:S01]  /*1e7c0*/  @!P1 ST.E.64 [R6.64], R116 ;  /* 0x0000007406009985 */ /* 0x0007e2000c101b08 */
[----:B------:R-:W-:Y:S02]  /*1e7d0*/  SHF.R.S32.HI R15, RZ, 0x1f, R245 ;  /* 0x0000001fff0f7819 */ /* 0x000fe400000114f5 */
[----:B------:R-:W-:Y:S02]  /*1e7e0*/  ISETP.GE.AND P6, PT, R5, c[0x0][0x3c8], PT ;  /* 0x0000f20005007a0c */ /* 0x000fe40003fc6270 */
[----:B------:R-:W-:-:S02]  /*1e7f0*/  IADD3 R14, R215, 0x40, RZ ;  /* 0x00000040d70e7810 */ /* 0x000fc40007ffe0ff */
[----:B------:R-:W-:Y:S02]  /*1e800*/  IADD3 R12, R215, 0x30, RZ ;  /* 0x00000030d70c7810 */ /* 0x000fe40007ffe0ff */
[C---:B-1----:R-:W-:Y:S02]  /*1e810*/  @!P0 LEA R2, P3, R10.reuse, R0, 0x2 ;  /* 0x000000000a028211 */ /* 0x042fe400078610ff */
[----:B------:R-:W-:Y:S02]  /*1e820*/  SHF.R.S32.HI R12, RZ, 0x1f, R12 ;  /* 0x0000001fff0c7819 */ /* 0x000fe4000001140c */
[----:B------:R-:W-:Y:S02]  /*1e830*/  @!P0 LEA.HI.X R3, R10, R4, R11, 0x2, P3 ;  /* 0x000000040a038211 */ /* 0x000fe400018f140b */
[----:B------:R-:W-:Y:S02]  /*1e840*/  ISETP.GE.AND P3, PT, R245, c[0x0][0x3c8], PT ;  /* 0x0000f200f5007a0c */ /* 0x000fe40003f66270 */
[----:B------:R-:W-:Y:S01]  /*1e850*/  SHF.R.S32.HI R11, RZ, 0x1f, R246 ;  /* 0x0000001fff0b7819 */ /* 0x000fe200000114f6 */
[----:B------:R1:W-:Y:S01]  /*1e860*/  @!P0 ST.E.64 [R2.64], R52 ;  /* 0x0000003402008985 */ /* 0x0003e2000c101b08 */
[----:B--2---:R-:W-:-:S02]  /*1e870*/  @!P4 LEA R8, P0, R246, R0, 0x2 ;  /* 0x00000000f608c211 */ /* 0x004fc400078010ff */
[----:B------:R-:W-:Y:S02]  /*1e880*/  IADD3 R10, R215, 0x38, RZ ;  /* 0x00000038d70a7810 */ /* 0x000fe40007ffe0ff */
[----:B------:R-:W-:Y:S02]  /*1e890*/  @!P4 LEA.HI.X R9, R246, R4, R11, 0x2, P0 ;  /* 0x00000004f609c211 */ /* 0x000fe400000f140b */
[C---:B------:R-:W-:Y:S02]  /*1e8a0*/  ISETP.GE.AND P0, PT, R245.reuse, c[0x0][0x3c8], PT ;  /* 0x0000f200f5007a0c */ /* 0x040fe40003f06270 */
[----:B------:R-:W-:Y:S02]  /*1e8b0*/  ISETP.GE.AND P4, PT, R14, c[0x0][0x3c8], PT ;  /* 0x0000f2000e007a0c */ /* 0x000fe40003f86270 */
[----:B---3--:R-:W-:Y:S02]  /*1e8c0*/  @!P3 LEA R6, P1, R245, R0, 0x2 ;  /* 0x00000000f506b211 */ /* 0x008fe400078210ff */
[----:B------:R-:W-:-:S02]  /*1e8d0*/  ISETP.GE.AND P5, PT, R10, c[0x0][0x3c8], PT ;  /* 0x0000f2000a007a0c */ /* 0x000fc40003fa6270 */
[C---:B------:R-:W-:Y:S02]  /*1e8e0*/  IADD3 R11, R215.reuse, 0x48, RZ ;  /* 0x00000048d70b7810 */ /* 0x040fe40007ffe0ff */
[----:B------:R-:W-:Y:S02]  /*1e8f0*/  IADD3 R13, R215, 0x58, RZ ;  /* 0x00000058d70d7810 */ /* 0x000fe40007ffe0ff */
[----:B------:R-:W-:-:S05]  /*1e900*/  ISETP.GE.AND P3, PT, R11, c[0x0][0x3c8], PT ;  /* 0x0000f2000b007a0c */ /* 0x000fca0003f66270 */
[----:B------:R-:W-:Y:S02]  /*1e910*/  @!P0 LEA.HI.X R7, R245, R4, R15, 0x2, P1 ;  /* 0x00000004f5078211 */ /* 0x000fe400008f140f */
[----:B------:R-:W-:Y:S02]  /*1e920*/  ISETP.GE.AND P1, PT, R246, c[0x0][0x3c8], PT ;  /* 0x0000f200f6007a0c */ /* 0x000fe40003f26270 */
[----:B------:R-:W-:Y:S02]  /*1e930*/  IADD3 R15, R215, 0x40, RZ ;  /* 0x00000040d70f7810 */ /* 0x000fe40007ffe0ff */
[C---:B-1----:R-:W-:Y:S02]  /*1e940*/  @!P6 LEA R2, P2, R5.reuse, R0, 0x2 ;  /* 0x000000000502e211 */ /* 0x042fe400078410ff */
[----:B------:R-:W-:Y:S02]  /*1e950*/  SHF.R.S32.HI R15, RZ, 0x1f, R15 ;  /* 0x0000001fff0f7819 */ /* 0x000fe4000001140f */
[----:B------:R-:W-:-:S02]  /*1e960*/  @!P6 LEA.HI.X R3, R5, R4, R12, 0x2, P2 ;  /* 0x000000040503e211 */ /* 0x000fc400010f140c */
        /* <DEDUP_REMOVED lines=26> */
[----:B------:R-:W-:Y:S02]  /*1eb10*/  IADD3 R11, R215, 0x68, RZ ;  /* 0x00000068d70b7810 */ /* 0x000fe40007ffe0ff */
        /* <DEDUP_REMOVED lines=19> */
[----:B------:R-:W-:Y:S01]  /*1ec50*/  IADD3 R13, R215, 0x88, RZ ;  /* 0x00000088d70d7810 */ /* 0x000fe20007ffe0ff */
[----:B------:R3:W-:Y:S01]  /*1ec60*/  @!P0 ST.E.64 [R2.64], R30 ;  /* 0x0000001e02008985 */ /* 0x0007e2000c101b08 */
[----:B-1----:R-:W-:Y:S02]  /*1ec70*/  @!P5 LEA R8, P0, R11, R0, 0x2 ;  /* 0x000000000b08d211 */ /* 0x002fe400078010ff */
[----:B------:R-:W-:Y:S02]  /*1ec80*/  SHF.R.S32.HI R12, RZ, 0x1f, R12 ;  /* 0x0000001fff0c7819 */ /* 0x000fe4000001140c */
[----:B------:R-:W-:Y:S02]  /*1ec90*/  IADD3 R15, R215, 0x70, RZ ;  /* 0x00000070d70f7810 */ /* 0x000fe40007ffe0ff */
[----:B------:R-:W-:Y:S02]  /*1eca0*/  @!P5 LEA.HI.X R9, R11, R4, R12, 0x2, P0 ;  /* 0x000000040b09d211 */ /* 0x000fe400000f140c */
[----:B------:R-:W-:-:S02]  /*1ecb0*/  SHF.R.S32.HI R15, RZ, 0x1f, R15 ;  /* 0x0000001fff0f7819 */ /* 0x000fc4000001140f */
[C---:B------:R-:W-:Y:S01]  /*1ecc0*/  IADD3 R12, R215.reuse, 0x78, RZ ;  /* 0x00000078d70c7810 */ /* 0x040fe20007ffe0ff */
[----:B------:R1:W-:Y:S01]  /*1ecd0*/  @!P5 ST.E.64 [R8.64], R150 ;  /* 0x000000960800d985 */ /* 0x0003e2000c101b08 */
[C---:B------:R-:W-:Y:S02]  /*1ece0*/  IADD3 R10, R215.reuse, 0x80, RZ ;  /* 0x00000080d70a7810 */ /* 0x040fe40007ffe0ff */
        /* <DEDUP_REMOVED lines=23> */
[----:B------:R-:W-:Y:S02]  /*1ee60*/  IADD3 R12, R215, 0x90, RZ ;  /* 0x00000090d70c7810 */ /* 0x000fe40007ffe0ff */
        /* <DEDUP_REMOVED lines=19> */
[----:B------:R-:W-:Y:S02]  /*1efa0*/  SHF.R.S32.HI R15, RZ, 0x1f, R15 ;  /* 0x0000001fff0f7819 */ /* 0x000fe4000001140f */
[C---:B------:R-:W-:Y:S01]  /*1efb0*/  IADD3 R11, R215.reuse, 0xb0, RZ ;  /* 0x000000b0d70b7810 */ /* 0x040fe20007ffe0ff */
[----:B------:R1:W-:Y:S01]  /*1efc0*/  @!P5 ST.E.64 [R8.64], R172 ;  /* 0x000000ac0800d985 */ /* 0x0003e2000c101b08 */
[----:B------:R-:W-:Y:S02]  /*1efd0*/  IADD3 R13, R215, 0xa8, RZ ;  /* 0x000000a8d70d7810 */ /* 0x000fe40007ffe0ff */
        /* <DEDUP_REMOVED lines=9> */
[----:B------:R-:W-:Y:S01]  /*1f070*/  IADD3 R13, R215, 0xb0, RZ ;  /* 0x000000b0d70d7810 */ /* 0x000fe20007ffe0ff */
[----:B------:R2:W-:Y:S01]  /*1f080*/  @!P4 ST.E.64 [R6.64], R70 ;  /* 0x000000460600c985 */ /* 0x0005e2000c101b08 */
[----:B------:R-:W-:-:S02]  /*1f090*/  ISETP.GE.AND P0, PT, R5, c[0x0][0x3c8], PT ;  /* 0x0000f20005007a0c */ /* 0x000fc40003f06270 */
[----:B------:R-:W-:Y:S01]  /*1f0a0*/  SHF.R.S32.HI R13, RZ, 0x1f, R13 ;  /* 0x0000001fff0d7819 */ /* 0x000fe2000001140d */
[----:B------:R3:W-:Y:S01]  /*1f0b0*/  @!P3 ST.E.64 [R2.64], R54 ;  /* 0x000000360200b985 */ /* 0x0007e2000c101b08 */
[----:B-1----:R-:W-:Y:S02]  /*1f0c0*/  @!P2 LEA R8, P3, R11, R0, 0x2 ;  /* 0x000000000b08a211 */ /* 0x002fe400078610ff */
[----:B------:R-:W-:Y:S02]  /*1f0d0*/  IADD3 R10, R215, 0xc8, RZ ;  /* 0x000000c8d70a7810 */ /* 0x000fe40007ffe0ff */
[----:B------:R-:W-:Y:S02]  /*1f0e0*/  @!P2 LEA.HI.X R9, R11, R4, R13, 0x2, P3 ;  /* 0x000000040b09a211 */ /* 0x000fe400018f140d */
[C---:B------:R-:W-:Y:S02]  /*1f0f0*/  IADD3 R13, R215.reuse, 0xb8, RZ ;  /* 0x000000b8d70d7810 */ /* 0x040fe40007ffe0ff */
[----:B------:R-:W-:Y:S01]  /*1f100*/  IADD3 R11, R215, 0xc0, RZ ;  /* 0x000000c0d70b7810 */ /* 0x000fe20007ffe0ff */
[----:B------:R-:W-:Y:S01]  /*1f110*/  @!P2 ST.E.64 [R8.64], R94 ;  /* 0x0000005e0800a985 */ /* 0x000fe2000c101b08 */
[----:B------:R-:W-:-:S02]  /*1f120*/  ISETP.GE.AND P5, PT, R10, c[0x0][0x3c8], PT ;  /* 0x0000f2000a007a0c */ /* 0x000fc40003fa6270 */
[----:B------:R-:W-:Y:S02]  /*1f130*/  SHF.R.S32.HI R13, RZ, 0x1f, R13 ;  /* 0x0000001fff0d7819 */ /* 0x000fe4000001140d */
[----:B------:R-:W-:Y:S02]  /*1f140*/  SHF.R.S32.HI R11, RZ, 0x1f, R11 ;  /* 0x0000001fff0b7819 */ /* 0x000fe4000001140b */
[----:B------:R-:W-:Y:S02]  /*1f150*/  ISETP.GE.AND P2, PT, R250, c[0x0][0x3c8], PT ;  /* 0x0000f200fa007a0c */ /* 0x000fe40003f46270 */
[-C--:B--2---:R-:W-:Y:S02]  /*1f160*/  @!P1 LEA R6, P4, R12, R0.reuse, 0x2 ;  /* 0x000000000c069211 */ /* 0x084fe400078810ff */
[----:B---3--:R-:W-:-:S11]  /*1f170*/  @!P0 LEA R2, P6, R5, R0, 0x2 ;  /* 0x0000000005028211 */ /* 0x008fd600078c10ff */
[----:B------:R-:W-:Y:S02]  /*1f180*/  P2R R3, PR, RZ, 0x10 ;  /* 0x00000010ff037803 */ /* 0x000fe40000000000 */
[----:B------:R-:W-:Y:S02]  /*1f190*/  ISETP.GE.AND P4, PT, R252, c[0x0][0x3c8], PT ;  /* 0x0000f200fc007a0c */ /* 0x000fe40003f86270 */
[----:B------:R-:W-:Y:S02]  /*1f1a0*/  ISETP.NE.AND P3, PT, R3, RZ, PT ;  /* 0x000000ff0300720c */ /* 0x000fe40003f65270 */
[-C--:B------:R-:W-:Y:S02]  /*1f1b0*/  @!P0 LEA.HI.X R3, R5, R4.reuse, R11, 0x2, P6 ;  /* 0x0000000405038211 */ /* 0x080fe400030f140b */
[----:B------:R-:W-:Y:S02]  /*1f1c0*/  @!P1 LEA.HI.X R7, R12, R4, R13, 0x2, P3 ;  /* 0x000000040c079211 */ /* 0x000fe400018f140d */
[----:B------:R-:W-:-:S02]  /*1f1d0*/  IADD3 R11, R215, 0xc8, RZ ;  /* 0x000000c8d70b7810 */ /* 0x000fc40007ffe0ff */
[----:B------:R-:W-:Y:S01]  /*1f1e0*/  ISETP.GE.AND P3, PT, R251, c[0x0][0x3c8], PT ;  /* 0x0000f200fb007a0c */ /* 0x000fe20003f66270 */
[----:B------:R1:W-:Y:S01]  /*1f1f0*/  @!P1 ST.E.64 [R6.64], R78 ;  /* 0x0000004e06009985 */ /* 0x0003e2000c101b08 */
[----:B------:R-:W-:Y:S02]  /*1f200*/  SHF.R.S32.HI R11, RZ, 0x1f, R11 ;  /* 0x0000001fff0b7819 */ /* 0x000fe4000001140b */
[----:B------:R-:W-:Y:S01]  /*1f210*/  SHF.R.S32.HI R5, RZ, 0x1f, R252 ;  /* 0x0000001fff057819 */ /* 0x000fe200000114fc */
[----:B------:R2:W-:Y:S01]  /*1f220*/  @!P0 ST.E.64 [R2.64], R62 ;  /* 0x0000003e02008985 */ /* 0x0005e2000c101b08 */
[----:B------:R-:W-:Y:S02]  /*1f230*/  ISETP.GE.AND P1, PT, R249, c[0x0][0x3c8], PT ;  /* 0x0000f200f9007a0c */ /* 0x000fe40003f26270 */
[----:B------:R-:W-:Y:S02]  /*1f240*/  SHF.R.S32.HI R13, RZ, 0x1f, R250 ;  /* 0x0000001fff0d7819 */ /* 0x000fe400000114fa */
[----:B------:R-:W-:-:S02]  /*1f250*/  SHF.R.S32.HI R12, RZ, 0x1f, R249 ;  /* 0x0000001fff0c7819 */ /* 0x000fc400000114f9 */
[----:B-1----:R-:W-:-:S04]  /*1f260*/  @!P5 LEA R6, P0, R10, R0, 0x2 ;  /* 0x000000000a06d211 */ /* 0x002fc800078010ff */
[----:B------:R-:W-:Y:S02]  /*1f270*/  @!P5 LEA.HI.X R7, R10, R4, R11, 0x2, P0 ;  /* 0x000000040a07d211 */ /* 0x000fe400000f140b */
[-C--:B--2---:R-:W-:Y:S02]  /*1f280*/  @!P4 LEA R2, P6, R252, R0.reuse, 0x2 ;  /* 0x00000000fc02c211 */ /* 0x084fe400078c10ff */
[----:B------:R-:W-:Y:S01]  /*1f290*/  ISETP.GE.AND P0, PT, R248, c[0x0][0x3c8], PT ;  /* 0x0000f200f8007a0c */ /* 0x000fe20003f06270 */
[----:B------:R-:W-:Y:S01]  /*1f2a0*/  @!P5 ST.E.64 [R6.64], R82 ;  /* 0x000000520600d985 */ /* 0x000fe2000c101b08 */
[----:B------:R-:W-:Y:S02]  /*1f2b0*/  @!P3 LEA R10, P5, R251, R0, 0x2 ;  /* 0x00000000fb0ab211 */ /* 0x000fe400078a10ff */
[----:B------:R-:W-:Y:S02]  /*1f2c0*/  @!P4 LEA.HI.X R3, R252, R4, R5, 0x2, P6 ;  /* 0x00000004fc03c211 */ /* 0x000fe400030f1405 */
[----:B------:R-:W-:-:S02]  /*1f2d0*/  SHF.R.S32.HI R5, RZ, 0x1f, R251 ;  /* 0x0000001fff057819 */ /* 0x000fc400000114fb */
[C---:B------:R-:W-:Y:S01]  /*1f2e0*/  @!P2 LEA R8, P6, R250.reuse, R0, 0x2 ;  /* 0x00000000fa08a211 */ /* 0x040fe200078c10ff */
[----:B------:R1:W-:Y:S03]  /*1f2f0*/  @!P4 ST.E.64 [R2.64], R86 ;  /* 0x000000560200c985 */ /* 0x0003e6000c101b08 */
[----:B------:R-:W-:-:S03]  /*1f300*/  @!P2 LEA.HI.X R9, R250, R4, R13, 0x2, P6 ;  /* 0x00000004fa09a211 */ /* 0x000fc600030f140d */
[----:B-1----:R-:W-:Y:S02]  /*1f310*/  P2R R2, PR, RZ, 0x20 ;  /* 0x00000020ff027803 */ /* 0x002fe40000000000 */
[C---:B------:R-:W-:Y:S02]  /*1f320*/  @!P1 LEA R6, P5, R249.reuse, R0, 0x2 ;  /* 0x00000000f9069211 */ /* 0x040fe400078a10ff */
[----:B------:R-:W-:Y:S02]  /*1f330*/  ISETP.NE.AND P4, PT, R2, RZ, PT ;  /* 0x000000ff0200720c */ /* 0x000fe40003f85270 */
[-C--:B------:R-:W-:Y:S02]  /*1f340*/  @!P1 LEA.HI.X R7, R249, R4.reuse, R12, 0x2, P5 ;  /* 0x00000004f9079211 */ /* 0x080fe400028f140c */
[----:B------:R-:W-:Y:S02]  /*1f350*/  @!P3 LEA.HI.X R11, R251, R4, R5, 0x2, P4 ;  /* 0x00000004fb0bb211 */ /* 0x000fe400020f1405 */
[----:B------:R-:W-:-:S02]  /*1f360*/  SHF.R.S32.HI R5, RZ, 0x1f, R248 ;  /* 0x0000001fff057819 */ /* 0x000fc400000114f8 */
[C---:B------:R-:W-:Y:S01]  /*1f370*/  @!P0 LEA R2, P4, R248.reuse, R0, 0x2 ;  /* 0x00000000f8028211 */ /* 0x040fe200078810ff */
[----:B------:R1:W-:Y:S03]  /*1f380*/  @!P3 ST.E.64 [R10.64], R102 ;  /* 0x000000660a00b985 */ /* 0x0003e6000c101b08 */
[----:B------:R-:W-:Y:S01]  /*1f390*/  @!P0 LEA.HI.X R3, R248, R4, R5, 0x2, P4 ;  /* 0x00000004f8038211 */ /* 0x000fe200020f1405 */
[----:B------:R1:W-:Y:S04]  /*1f3a0*/  @!P2 ST.E.64 [R8.64], R98 ;  /* 0x000000620800a985 */ /* 0x0003e8000c101b08 */
        /* <DEDUP_REMOVED lines=9> */
.L_x_915:
[----:B------:R-:W-:Y:S01]  /*1f440*/  ISETP.NE.U32.AND P0, PT, RZ, c[0x0][0x508], PT ;  /* 0x00014200ff007a0c */ /* 0x000fe20003f05070 */
[----:B------:R-:W-:Y:S01]  /*1f450*/  IMAD.MOV.U32 R4, RZ, RZ, 0x4 ;  /* 0x00000004ff047424 */ /* 0x000fe200078e00ff */
[----:B------:R-:W-:Y:S01]  /*1f460*/  ISETP.NE.U32.AND P2, PT, RZ, c[0x0][0x500], PT ;  /* 0x00014000ff007a0c */ /* 0x000fe20003f45070 */
[----:B------:R-:W-:Y:S01]  /*1f470*/  IMAD.MOV.U32 R20, RZ, RZ, c[0x0][0x388] ;  /* 0x0000e200ff147624 */ /* 0x000fe200078e00ff */
[----:B------:R-:W-:Y:S01]  /*1f480*/  ISETP.NE.AND.EX P0, PT, RZ, c[0x0][0x50c], PT, P0 ;  /* 0x00014300ff007a0c */ /* 0x000fe20003f05300 */
[----:B------:R-:W-:Y:S01]  /*1f490*/  IMAD.MOV.U32 R0, RZ, RZ, RZ ;  /* 0x000000ffff007224 */ /* 0x000fe200078e00ff */
[----:B------:R-:W-:Y:S01]  /*1f4a0*/  ISETP.NE.AND.EX P2, PT, RZ, c[0x0][0x504], PT, P2 ;  /* 0x00014100ff007a0c */ /* 0x000fe20003f45320 */
[----:B------:R-:W-:-:S10]  /*1f4b0*/  IMAD.WIDE R2, R235, R4, c[0x0][0x500] ;  /* 0x00014000eb027625 */ /* 0x000fd400078e0204 */
[----:B------:R-:W-:Y:S02]  /*1f4c0*/  @P0 IMAD.WIDE R4, R235, R4, c[0x0][0x508] ;  /* 0x00014200eb040625 */ /* 0x000fe400078e0204 */
[----:B------:R2:W5:Y:S04]  /*1f4d0*/  @P2 LDG.E R0, [R2.64] ;  /* 0x0000000802002981 */ /* 0x000568000c1e1900 */
[----:B------:R2:W5:Y:S01]  /*1f4e0*/  @P0 LDG.E R20, [R4.64] ;  /* 0x0000000804140981 */ /* 0x000562000c1e1900 */
[----:B------:R-:W-:-:S04]  /*1f4f0*/  ISETP.NE.AND P1, PT, R233, RZ, PT ;  /* 0x000000ffe900720c */ /* 0x000fc80003f25270 */
[----:B------:R-:W-:Y:S01]  /*1f500*/  SEL R19, R233, c[0x0][0x3d4], P1 ;  /* 0x0000f500e9137a07 */ /* 0x000fe20000800000 */
[----:B------:R-:W-:Y:S05]  /*1f510*/  @P0 BRA `(.L_x_936) ;  /* 0x0000004000000947 */ /* 0x000fea0003800000 */
[----:B------:R-:W-:Y:S05]  /*1f520*/  @!P2 BRA `(.L_x_936) ;  /* 0x000000300000a947 */ /* 0x000fea0003800000 */
[----:B--2---:R2:W3:Y:S04]  /*1f530*/  LDG.E R4, [R2.64] ;  /* 0x0000000802047981 */ /* 0x0044e8000c1e1900 */
[----:B--2---:R-:W3:Y:S02]  /*1f540*/  LDG.E R2, [R2.64+0x4] ;  /* 0x0000040802027981 */ /* 0x004ee4000c1e1900 */
[----:B---3-5:R-:W-:Y:S02]  /*1f550*/  IADD3 R20, -R4, R2, RZ ;  /* 0x0000000204147210 */ /* 0x028fe40007ffe1ff */
.L_x_936:
[----:B--2---:R-:W2:Y:S01]  /*1f560*/  S2R R3, SR_TID.X ;  /* 0x0000000000037919 */ /* 0x004ea20000002100 */
[----:B------:R-:W-:Y:S01]  /*1f570*/  SHF.R.S32.HI R2, RZ, 0x1f, R235 ;  /* 0x0000001fff027819 */ /* 0x000fe200000114eb */
[----:B------:R-:W-:Y:S01]  /*1f580*/  BSSY B0, `(.L_x_937) ;  /* 0x0000036000007945 */ /* 0x000fe20003800000 */
[----:B------:R-:W-:-:S02]  /*1f590*/  LOP3.LUT R12, R234, 0xffff, RZ, 0xc0, !PT ;  /* 0x0000ffffea0c7812 */ /* 0x000fc400078ec0ff */
[----:B-----5:R-:W-:Y:S02]  /*1f5a0*/  SHF.R.S32.HI R18, RZ, 0x1f, R0 ;  /* 0x0000001fff127819 */ /* 0x020fe40000011400 */
[----:B------:R-:W-:Y:S02]  /*1f5b0*/  SEL R13, R235, RZ, !P2 ;  /* 0x000000ffeb0d7207 */ /* 0x000fe40005000000 */
[----:B------:R-:W-:Y:S02]  /*1f5c0*/  SEL R21, R2, RZ, !P2 ;  /* 0x000000ff02157207 */ /* 0x000fe40005000000 */
[----:B--2---:R-:W-:-:S13]  /*1f5d0*/  ISETP.GT.AND P0, PT, R3, 0x7f, PT ;  /* 0x0000007f0300780c */ /* 0x004fda0003f04270 */
[----:B------:R-:W-:Y:S05]  /*1f5e0*/  @P0 BRA `(.L_x_938) ;  /* 0x000002f000000947 */ /* 0x000fea0003800000 */
[----:B------:R-:W-:Y:S01]  /*1f5f0*/  IMAD R2, R20, c[0x0][0x4e8], RZ ;  /* 0x00013a0014027a24 */ /* 0x000fe200078e02ff */
[----:B------:R-:W-:-:S04]  /*1f600*/  IADD3 R16, R227, R3, RZ ;  /* 0x00000003e3107210 */ /* 0x000fc80007ffe0ff */
[----:B------:R-:W-:-:S13]  /*1f610*/  ISETP.GE.AND P0, PT, R16, R2, PT ;  /* 0x000000021000720c */ /* 0x000fda0003f06270 */
[----:B------:R-:W-:Y:S05]  /*1f620*/  @P0 BRA `(.L_x_938) ;  /* 0x000002b000000947 */ /* 0x000fea0003800000 */
[----:B------:R-:W-:Y:S01]  /*1f630*/  IMAD.MOV.U32 R2, RZ, RZ, 0x368 ;  /* 0x00000368ff027424 */ /* 0x000fe200078e00ff */
[----:B------:R-:W-:-:S04]  /*1f640*/  ISETP.GT.AND P2, PT, R19, 0x1, PT ;  /* 0x000000011300780c */ /* 0x000fc80003f44270 */
[----:B------:R-:W-:-:S04]  /*1f650*/  SEL R2, R2, 0x328, P2 ;  /* 0x0000032802027807 */ /* 0x000fc80001000000 */
[----:B------:R2:W3:Y:S08]  /*1f660*/  LDC.64 R8, c[0x0][R2+0x170] ;  /* 0x00005c0002087b82 */ /* 0x0004f00000000a00 */
[----:B------:R2:W4:Y:S08]  /*1f670*/  LDC.64 R6, c[0x0][R2+0x168] ;  /* 0x00005a0002067b82 */ /* 0x0005300000000a00 */
[----:B------:R2:W5:Y:S08]  /*1f680*/  LDC.64 R14, c[0x0][R2+0x178] ;  /* 0x00005e00020e7b82 */ /* 0x0005700000000a00 */
[----:B------:R2:W1:Y:S02]  /*1f690*/  LDC.64 R10, c[0x0][R2+0x160] ;  /* 0x00005800020a7b82 */ /* 0x0004640000000a00 */
[----:B--2---:R-:W-:-:S02]  /*1f6a0*/  IMAD.MOV.U32 R2, RZ, RZ, c[0x0][0x4e8] ;  /* 0x00013a00ff027624 */ /* 0x004fc400078e00ff */
[-C--:B---3--:R-:W-:Y:S02]  /*1f6b0*/  IMAD R3, R9, R13.reuse, RZ ;  /* 0x0000000d09037224 */ /* 0x088fe400078e02ff */
[----:B------:R-:W-:Y:S01]  /*1f6c0*/  IMAD.WIDE.U32 R4, R8, R13, RZ ;  /* 0x0000000d08047225 */ /* 0x000fe200078e00ff */
[----:B------:R-:W-:Y:S02]  /*1f6d0*/  ISETP.NE.AND P0, PT, R2, 0x1, PT ;  /* 0x000000010200780c */ /* 0x000fe40003f05270 */
[----:B------:R-:W-:Y:S01]  /*1f6e0*/  MOV R2, R16 ;  /* 0x0000001000027202 */ /* 0x000fe20000000f00 */
[----:B------:R-:W-:Y:S01]  /*1f6f0*/  IMAD R8, R8, R21, R3 ;  /* 0x0000001508087224 */ /* 0x000fe200078e0203 */
[----:B------:R-:W-:Y:S01]  /*1f700*/  SEL R3, R244, RZ, P2 ;  /* 0x000000fff4037207 */ /* 0x000fe20001000000 */
[-C--:B----4-:R-:W-:Y:S02]  /*1f710*/  IMAD R9, R7, R12.reuse, RZ ;  /* 0x0000000c07097224 */ /* 0x090fe400078e02ff */
[----:B------:R-:W-:-:S04]  /*1f720*/  IMAD.WIDE.U32 R6, R6, R12, RZ ;  /* 0x0000000c06067225 */ /* 0x000fc800078e00ff */
[----:B------:R-:W-:Y:S01]  /*1f730*/  IMAD.IADD R9, R7, 0x1, R9 ;  /* 0x0000000107097824 */ /* 0x000fe200078e0209 */
[----:B------:R-:W-:Y:S01]  /*1f740*/  IADD3 R7, R5, R8, RZ ;  /* 0x0000000805077210 */ /* 0x000fe20007ffe0ff */
[----:B------:R-:W-:-:S04]  /*1f750*/  @P0 IMAD.HI.U32 R17, R16, c[0x0][0x4ec], RZ ;  /* 0x00013b0010110a27 */ /* 0x000fc800078e00ff */
[-C--:B-----5:R-:W-:Y:S01]  /*1f760*/  IMAD R8, R15, R3.reuse, RZ ;  /* 0x000000030f087224 */ /* 0x0a0fe200078e02ff */
[----:B------:R-:W-:Y:S02]  /*1f770*/  @P0 SHF.R.U32.HI R2, RZ, c[0x0][0x4f0], R17 ;  /* 0x00013c00ff020a19 */ /* 0x000fe40000011611 */
[----:B------:R-:W-:Y:S01]  /*1f780*/  IADD3 R17, P1, P0, R4, R6, R0 ;  /* 0x0000000604117210 */ /* 0x000fe2000783e000 */
[----:B------:R-:W-:-:S03]  /*1f790*/  IMAD.WIDE.U32 R4, R14, R3, RZ ;  /* 0x000000030e047225 */ /* 0x000fc600078e00ff */
[----:B------:R-:W-:Y:S01]  /*1f7a0*/  IADD3.X R9, R7, R9, R18, P1, P0 ;  /* 0x0000000907097210 */ /* 0x000fe20000fe0412 */
[----:B------:R-:W-:Y:S01]  /*1f7b0*/  IMAD.MOV R6, RZ, RZ, -R2 ;  /* 0x000000ffff067224 */ /* 0x000fe200078e0a02 */
[----:B------:R-:W-:Y:S02]  /*1f7c0*/  IADD3 R7, R5, R8, RZ ;  /* 0x0000000805077210 */ /* 0x000fe40007ffe0ff */
[----:B------:R-:W-:Y:S01]  /*1f7d0*/  IADD3 R4, P1, P0, R2, R17, R4 ;  /* 0x0000001102047210 */ /* 0x000fe2000783e004 */
[----:B------:R-:W-:Y:S01]  /*1f7e0*/  IMAD R3, R6, c[0x0][0x4e8], R16 ;  /* 0x00013a0006037a24 */ /* 0x000fe200078e0210 */
[----:B------:R-:W-:-:S03]  /*1f7f0*/  SHF.R.S32.HI R5, RZ, 0x1f, R2 ;  /* 0x0000001fff057819 */ /* 0x000fc60000011402 */
[----:B-1----:R-:W-:Y:S01]  /*1f800*/  IMAD R2, R11, R3, RZ ;  /* 0x000000030b027224 */ /* 0x002fe200078e02ff */
[----:B------:R-:W-:Y:S02]  /*1f810*/  SHF.R.S32.HI R6, RZ, 0x1f, R3 ;  /* 0x0000001fff067819 */ /* 0x000fe40000011403 */
[----:B------:R-:W-:Y:S01]  /*1f820*/  IADD3.X R5, R5, R9, R7, P1, P0 ;  /* 0x0000000905057210 */ /* 0x000fe20000fe0407 */
[----:B------:R-:W-:Y:S02]  /*1f830*/  IMAD.MOV.U32 R7, RZ, RZ, c[0x0][0x4a8] ;  /* 0x00012a00ff077624 */ /* 0x000fe400078e00ff */
[C---:B------:R-:W-:Y:S02]  /*1f840*/  IMAD R6, R10.reuse, R6, R2 ;  /* 0x000000060a067224 */ /* 0x040fe400078e0202 */
[----:B------:R-:W-:Y:S01]  /*1f850*/  IMAD.WIDE.U32 R2, R10, R3, R4 ;  /* 0x000000030a027225 */ /* 0x000fe200078e0004 */
[----:B------:R-:W-:Y:S02]  /*1f860*/  MOV R5, c[0x0][0x4ac] ;  /* 0x00012b0000057a02 */ /* 0x000fe40000000f00 */
[----:B------:R-:W-:Y:S01]  /*1f870*/  SEL R4, R7, c[0x0][0x450], P2 ;  /* 0x0001140007047a07 */ /* 0x000fe20001000000 */
[----:B------:R-:W-:Y:S01]  /*1f880*/  IMAD.IADD R3, R3, 0x1, R6 ;  /* 0x0000000103037824 */ /* 0x000fe200078e0206 */
[----:B------:R-:W-:-:S02]  /*1f890*/  SEL R5, R5, c[0x0][0x454], P2 ;  /* 0x0001150005057a07 */ /* 0x000fc40001000000 */
[----:B------:R-:W-:-:S04]  /*1f8a0*/  LEA R4, P0, R2, R4, 0x2 ;  /* 0x0000000402047211 */ /* 0x000fc800078010ff */
[----:B------:R-:W-:Y:S02]  /*1f8b0*/  LEA.HI.X R5, R2, R5, R3, 0x2, P0 ;  /* 0x0000000502057211 */ /* 0x000fe400000f1403 */
[----:B------:R-:W-:-:S05]  /*1f8c0*/  MOV R2, 0xff800000 ;  /* 0xff80000000027802 */ /* 0x000fca0000000f00 */
[----:B------:R1:W-:Y:S02]  /*1f8d0*/  STG.E [R4.64], R2 ;  /* 0x0000000204007986 */ /* 0x0003e4000c101908 */
.L_x_938:
[----:B------:R-:W-:Y:S05]  /*1f8e0*/  BSYNC B0 ;  /* 0x0000000000007941 */ /* 0x000fea0003800000 */
.L_x_937:
[----:B------:R-:W-:-:S13]  /*1f8f0*/  ISETP.GT.AND P0, PT, R19, 0x1, PT ;  /* 0x000000011300780c */ /* 0x000fda0003f04270 */
[----:B------:R-:W-:Y:S05]  /*1f900*/  @P0 BRA `(.L_x_930) ;  /* 0x000007f000000947 */ /* 0x000fea0003800000 */
[----:B-1----:R-:W-:Y:S01]  /*1f910*/  MOV R2, c[0x0][0x4e8] ;  /* 0x00013a0000027a02 */ /* 0x002fe20000000f00 */
[----:B------:R-:W-:Y:S02]  /*1f920*/  IMAD R4, R18, c[0x0][0x3a0], RZ ;  /* 0x0000e80012047a24 */ /* 0x000fe400078e02ff */
[----:B------:R-:W-:Y:S01]  /*1f930*/  IMAD R5, R21, c[0x0][0x3f0], RZ ;  /* 0x0000fc0015057a24 */ /* 0x000fe200078e02ff */
[----:B------:R-:W-:Y:S01]  /*1f940*/  ISETP.NE.AND P0, PT, R2, 0x1, PT ;  /* 0x000000010200780c */ /* 0x000fe20003f05270 */
[----:B------:R-:W-:-:S04]  /*1f950*/  IMAD.WIDE.U32 R2, R0, c[0x0][0x3a0], RZ ;  /* 0x0000e80000027a25 */ /* 0x000fc800078e00ff */
[----:B------:R-:W-:Y:S01]  /*1f960*/  IMAD R0, R0, c[0x0][0x3a4], R4 ;  /* 0x0000e90000007a24 */ /* 0x000fe200078e0204 */
[----:B------:R-:W-:Y:S01]  /*1f970*/  IADD3 R4, R212, R227, RZ ;  /* 0x000000e3d4047210 */ /* 0x000fe20007ffe0ff */
[----:B------:R-:W-:-:S03]  /*1f980*/  IMAD R7, R13, c[0x0][0x3f4], R5 ;  /* 0x0000fd000d077a24 */ /* 0x000fc600078e0205 */
[----:B------:R-:W-:Y:S02]  /*1f990*/  IADD3 R3, R3, R0, RZ ;  /* 0x0000000003037210 */ /* 0x000fe40007ffe0ff */
[----:B------:R-:W-:Y:S01]  /*1f9a0*/  MOV R0, R4 ;  /* 0x0000000400007202 */ /* 0x000fe20000000f00 */
[----:B------:R-:W-:-:S04]  /*1f9b0*/  @P0 IMAD.HI.U32 R6, R4, c[0x0][0x4ec], RZ ;  /* 0x00013b0004060a27 */ /* 0x000fc800078e00ff */
[----:B------:R-:W-:Y:S01]  /*1f9c0*/  IMAD.WIDE.U32 R2, R12, c[0x0][0x3e8], R2 ;  /* 0x0000fa000c027a25 */ /* 0x000fe200078e0002 */
[----:B------:R-:W-:-:S03]  /*1f9d0*/  @P0 SHF.R.U32.HI R0, RZ, c[0x0][0x4f0], R6 ;  /* 0x00013c00ff000a19 */ /* 0x000fc60000011606 */
[----:B------:R-:W-:Y:S01]  /*1f9e0*/  IMAD R3, R12, c[0x0][0x3ec], R3 ;  /* 0x0000fb000c037a24 */ /* 0x000fe200078e0203 */
[----:B------:R-:W-:Y:S02]  /*1f9f0*/  SHF.R.S32.HI R6, RZ, 0x1f, R0 ;  /* 0x0000001fff067819 */ /* 0x000fe40000011400 */
[----:B------:R-:W-:Y:S01]  /*1fa00*/  IADD3 R5, -R0, RZ, RZ ;  /* 0x000000ff00057210 */ /* 0x000fe20007ffe1ff */
[----:B------:R-:W-:Y:S01]  /*1fa10*/  IMAD.WIDE.U32 R2, R13, c[0x0][0x3f0], R2 ;  /* 0x0000fc000d027a25 */ /* 0x000fe200078e0002 */
[----:B------:R-:W-:-:S03]  /*1fa20*/  IADD3 R13, R211, R227, RZ ;  /* 0x000000e3d30d7210 */ /* 0x000fc60007ffe0ff */
        /* <DEDUP_REMOVED lines=15> */
.L_x_1021:
[----:B------:R-:W-:Y:S05]  /*1fb20*/  BRA.DIV ~URZ, `(.L_x_940) ;  /* 0x00002f127f007947 */ /* 0x000fea000b800000 */
[----:B------:R3:W4:Y:S02]  /*1fb30*/  SHFL.IDX PT, R0, R14, RZ, 0x181f ;  /* 0x00181fff0e007589 */ /* 0x00072400000e0000 */
.L_x_1022:
        /* <DEDUP_REMOVED lines=20> */
.L_x_942:
[----:B------:R-:W-:Y:S05]  /*1fc80*/  BSYNC B0 ;  /* 0x0000000000007941 */ /* 0x000fea0003800000 */
.L_x_941:
[----:B------:R-:W-:Y:S05]  /*1fc90*/  BRA.DIV ~URZ, `(.L_x_943) ;  /* 0x00002e027f007947 */ /* 0x000fea000b800000 */
[----:B--2---:R2:W1:Y:S04]  /*1fca0*/  SHFL.IDX PT, R4, R5, 0x1, 0x181f ;  /* 0x00381f0005047f89 */ /* 0x00446800000e0000 */
[----:B----4-:R2:W4:Y:S02]  /*1fcb0*/  SHFL.IDX PT, R0, R14, 0x1, 0x181f ;  /* 0x00381f000e007f89 */ /* 0x01052400000e0000 */
.L_x_1023:
        /* <DEDUP_REMOVED lines=20> */
.L_x_945:
[----:B------:R-:W-:Y:S05]  /*1fe00*/  BSYNC B0 ;  /* 0x0000000000007941 */ /* 0x000fea0003800000 */
.L_x_944:
[----:B------:R-:W-:Y:S05]  /*1fe10*/  BRA.DIV ~URZ, `(.L_x_946) ;  /* 0x00002d427f007947 */ /* 0x000fea000b800000 */
[----:B-1----:R1:W2:Y:S02]  /*1fe20*/  SHFL.IDX PT, R4, R5, 0x2, 0x181f ;  /* 0x00581f0005047f89 */ /* 0x0022a400000e0000 */
.L_x_1024:
[----:B------:R-:W-:Y:S05]  /*1fe30*/  BRA.DIV ~URZ, `(.L_x_947) ;  /* 0x00002d927f007947 */ /* 0x000fea000b800000 */
[----:B----4-:R4:W1:Y:S02]  /*1fe40*/  SHFL.IDX PT, R0, R14, 0x2, 0x181f ;  /* 0x00581f000e007f89 */ /* 0x01086400000e0000 */
.L_x_1025:
        /* <DEDUP_REMOVED lines=20> */
.L_x_949:
[----:B------:R-:W-:Y:S05]  /*1ff90*/  BSYNC B0 ;  /* 0x0000000000007941 */ /* 0x000fea0003800000 */
.L_x_948:
[----:B------:R-:W-:Y:S05]  /*1ffa0*/  BRA.DIV ~URZ, `(.L_x_950) ;  /* 0x00002c827f007947 */ /* 0x000fea000b800000 */
[----:B--2---:R2:W3:Y:S04]  /*1ffb0*/  SHFL.IDX PT, R4, R5, 0x3, 0x181f ;  /* 0x00781f0005047f89 */ /* 0x0044e800000e0000 */
[----:B-1----:R2:W1:Y:S02]  /*1ffc0*/  SHFL.IDX PT, R0, R14, 0x3, 0x181f ;  /* 0x00781f000e007f89 */ /* 0x00246400000e0000 */
.L_x_1026:
        /* <DEDUP_REMOVED lines=19> */
.L_x_930:
[----:B------:R-:W-:Y:S05]  /*20100*/  BSYNC B1 ;  /* 0x0000000000017941 */ /* 0x000fea0003800000 */
.L_x_914:
        /* <DEDUP_REMOVED lines=13> */
.L_x_1027:
[----:B------:R-:W-:Y:S05]  /*201e0*/  BRA.DIV ~URZ, `(.L_x_953) ;  /* 0x00002b727f007947 */ /* 0x000fea000b800000 */
[----:B------:R3:W4:Y:S02]  /*201f0*/  SHFL.IDX PT, R6, R96, 0x1, 0x1f ;  /* 0x00201f0060067f89 */ /* 0x00072400000e0000 */
.L_x_1028:
        /* <DEDUP_REMOVED lines=18> */
.L_x_1029:
        /* <DEDUP_REMOVED lines=16> */
.L_x_1030:
[----:B--2---:R-:W-:Y:S01]  /*20420*/  IMAD R0, R0, c[0x0][0x538], RZ ;  /* 0x00014e0000007a24 */ /* 0x004fe200078e02ff */
[----:B------:R-:W-:Y:S04]  /*20430*/  BSSY B1, `(.L_x_956) ;  /* 0x00000c8000017945 */ /* 0x000fe80003800000 */
[----:B----4-:R-:W-:-:S04]  /*20440*/  IADD3 R6, R0, R6, RZ ;  /* 0x0000000600067210 */ /* 0x010fc80007ffe0ff */
[----:B------:R-:W-:-:S13]  /*20450*/  ISETP.GT.AND P0, PT, R6, R9, PT ;  /* 0x000000090600720c */ /* 0x000fda0003f04270 */
[----:B------:R-:W-:Y:S05]  /*20460*/  @P0 BRA `(.L_x_957) ;  /* 0x0000025000000947 */ /* 0x000fea0003800000 */
.L_x_961:
        /* <DEDUP_REMOVED lines=17> */
.L_x_1031:
        /* <DEDUP_REMOVED lines=16> */
.L_x_1032:
[----:B--2---:R-:W-:-:S05]  /*20680*/  IMAD R0, R0, c[0x0][0x538], RZ ;  /* 0x00014e0000007a24 */ /* 0x004fca00078e02ff */
[----:B------:R-:W-:-:S04]  /*20690*/  IADD3 R6, R0, R6, RZ ;  /* 0x0000000600067210 */ /* 0x000fc80007ffe0ff */
[----:B------:R-:W-:-:S13]  /*206a0*/  ISETP.GT.AND P0, PT, R6, R9, PT ;  /* 0x000000090600720c */ /* 0x000fda0003f04270 */
[----:B-1-3--:R-:W-:Y:S05]  /*206b0*/  @!P0 BRA `(.L_x_961) ;  /* 0xfffffdb000008947 */ /* 0x00afea000383ffff */
.L_x_957:
[----:B------:R-:W-:-:S05]  /*206c0*/  IADD3 R11, -R0, R6, RZ ;  /* 0x00000006000b7210 */ /* 0x000fca0007ffe1ff */
[----:B------:R-:W-:-:S05]  /*206d0*/  IMAD R0, R4, c[0x0][0x538], R11 ;  /* 0x00014e0004007a24 */ /* 0x000fca00078e020b */
[----:B------:R-:W-:Y:S01]  /*206e0*/  ISETP.GT.AND P0, PT, R0, R9, PT ;  /* 0x000000090000720c */ /* 0x000fe20003f04270 */
[----:B------:R-:W-:-:S12]  /*206f0*/  BRA.DIV ~URZ, `(.L_x_962) ;  /* 0x00002aa27f007947 */ /* 0x000fd8000b800000 */
[----:B------:R-:W-:-:S04]  /*20700*/  VOTE.ANY R10, PT, !P0 ;  /* 0x00000000000a7806 */ /* 0x000fc800040e0100 */
.L_x_1033:
[----:B------:R-:W2:Y:S02]  /*20710*/  POPC R6, R10 ;  /* 0x0000000a00067309 */ /* 0x000ea40000000000 */
[----:B--2---:R-:W-:Y:S01]  /*20720*/  IADD3 R235, R6, R235, RZ ;  /* 0x000000eb06eb7210 */ /* 0x004fe20007ffe0ff */
[----:B------:R-:W-:Y:S05]  /*20730*/  BRA.DIV ~URZ, `(.L_x_963) ;  /* 0x00002ab27f007947 */ /* 0x000fea000b800000 */
[----:B------:R2:W4:Y:S04]  /*20740*/  SHFL.IDX PT, R7, R7, R6, 0x1f ;  /* 0x00001f0607077589 */ /* 0x00052800000e0000 */
[----:B------:R2:W1:Y:S02]  /*20750*/  SHFL.IDX PT, R5, R8, R6, 0x1f ;  /* 0x00001f0608057589 */ /* 0x00046400000e0000 */
.L_x_1034:
[----:B------:R-:W-:Y:S01]  /*20760*/  ISETP.NE.AND P0, PT, R10, RZ, PT ;  /* 0x000000ff0a00720c */ /* 0x000fe20003f05270 */
[----:B------:R-:W-:-:S12]  /*20770*/  BSSY B0, `(.L_x_964) ;  /* 0x0000005000007945 */ /* 0x000fd80003800000 */
[----:B------:R-:W-:Y:S05]  /*20780*/  @!P0 BRA `(.L_x_965) ;  /* 0x0000003000008947 */ /* 0x000fea0003800000 */
[----:B--2---:R-:W-:Y:S01]  /*20790*/  IADD3 R6, R6, -0x1, RZ ;  /* 0xffffffff06067810 */ /* 0x004fe20007ffe0ff */
[----:B------:R-:W-:Y:S05]  /*207a0*/  BRA.DIV ~URZ, `(.L_x_966) ;  /* 0x00002b127f007947 */ /* 0x000fea000b800000 */
[----:B------:R2:W3:Y:S02]  /*207b0*/  SHFL.IDX PT, R12, R4, R6, 0x1f ;  /* 0x00001f06040c7589 */ /* 0x0004e400000e0000 */
.L_x_965:
[----:B------:R-:W-:Y:S05]  /*207c0*/  BSYNC B0 ;  /* 0x0000000000007941 */ /* 0x000fea0003800000 */
.L_x_964:
[----:B-1----:R-:W-:Y:S01]  /*207d0*/  ISETP.NE.AND P0, PT, R5, 0x1, PT ;  /* 0x000000010500780c */ /* 0x002fe20003f05270 */
[----:B---3--:R-:W-:Y:S01]  /*207e0*/  IMAD R232, R12, c[0x0][0x538], R11 ;  /* 0x00014e000ce87a24 */ /* 0x008fe200078e020b */
[----:B------:R-:W-:Y:S04]  /*207f0*/  BSSY B0, `(.L_x_967) ;  /* 0x0000084000007945 */ /* 0x000fe80003800000 */
[----:B--2---:R-:W-:-:S07]  /*20800*/  IADD3 R8, -R232, R9, RZ ;  /* 0x00000009e8087210 */ /* 0x004fce0007ffe1ff */
[----:B------:R-:W-:Y:S05]  /*20810*/  @!P0 BRA `(.L_x_968) ;  /* 0x000003e000008947 */ /* 0x000fea0003800000 */
[-C--:B----4-:R-:W-:Y:S02]  /*20820*/  IABS R0, R7.reuse ;  /* 0x0000000700007213 */ /* 0x090fe40000000000 */
        /* <DEDUP_REMOVED lines=15> */
[----:B------:R-:W-:-:S04]  /*20920*/  IMAD.MOV R0, RZ, RZ, -R10 ;  /* 0x000000ffff007224 */ /* 0x000fc800078e0a0a */
[----:B------:R-:W-:Y:S02]  /*20930*/  IMAD.MOV.U32 R3, RZ, RZ, R0 ;  /* 0x000000ffff037224 */ /* 0x000fe400078e0000 */
        /* <DEDUP_REMOVED lines=13> */
[----:B-1----:R-:W-:-:S04]  /*20a10*/  IADD3 R2, RZ, -R3, RZ ;  /* 0x80000003ff027210 */ /* 0x002fc80007ffe0ff */
[----:B------:R-:W-:Y:S01]  /*20a20*/  @!P1 IMAD.MOV R0, RZ, RZ, -R0 ;  /* 0x000000ffff009224 */ /* 0x000fe200078e0a00 */
[----:B------:R-:W-:Y:S01]  /*20a30*/  @!P0 LOP3.LUT R0, RZ, R7, RZ, 0x33, !PT ;  /* 0x00000007ff008212 */ /* 0x000fe200078e33ff */
[----:B------:R-:W-:Y:S01]  /*20a40*/  IMAD.MOV.U32 R4, RZ, RZ, R2 ;  /* 0x000000ffff047224 */ /* 0x000fe200078e0002 */
[----:B------:R-:W-:Y:S02]  /*20a50*/  IABS R2, R5 ;  /* 0x0000000500027213 */ /* 0x000fe40000000000 */
[----:B------:R-:W-:Y:S01]  /*20a60*/  IABS R10, R0 ;  /* 0x00000000000a7213 */ /* 0x000fe20000000000 */
[----:B------:R-:W-:Y:S02]  /*20a70*/  IMAD R4, R4, R6, RZ ;  /* 0x0000000604047224 */ /* 0x000fe400078e02ff */
[----:B------:R-:W-:Y:S01]  /*20a80*/  IMAD.MOV R9, RZ, RZ, -R2 ;  /* 0x000000ffff097224 */ /* 0x000fe200078e0a02 */
[----:B------:R-:W-:-:S05]  /*20a90*/  MOV R2, RZ ;  /* 0x000000ff00027202 */ /* 0x000fca0000000f00 */
        /* <DEDUP_REMOVED lines=22> */
.L_x_968:
[----:B------:R-:W-:-:S04]  /*20c00*/  IMAD.MOV.U32 R2, RZ, RZ, 0x4 ;  /* 0x00000004ff027424 */ /* 0x000fc800078e00ff */
[----:B------:R-:W-:-:S05]  /*20c10*/  IMAD.WIDE R2, R235, R2, c[0x0][0x590] ;  /* 0x00016400eb027625 */ /* 0x000fca00078e0202 */
        /* <DEDUP_REMOVED lines=64> */
[----:B------:R-:W-:Y:S02]  /*21020*/  IMAD R234, R2, R3, R5 ;  /* 0x0000000302ea7224 */ /* 0x000fe400078e0205 */
.L_x_969:
[----:B------:R-:W-:Y:S05]  /*21030*/  BSYNC B0 ;  /* 0x0000000000007941 */ /* 0x000fea0003800000 */
.L_x_967:
[----:B------:R-:W-:-:S04]  /*21040*/  LOP3.LUT R2, RZ, R2, RZ, 0x33, !PT ;  /* 0x00000002ff027212 */ /* 0x000fc800078e33ff */
[----:B------:R-:W-:Y:S01]  /*21050*/  IADD3 R233, R2, R7, RZ ;  /* 0x0000000702e97210 */ /* 0x000fe20007ffe0ff */
[----:B------:R-:W-:Y:S05]  /*21060*/  BRA `(.L_x_970) ;  /* 0x0000004000007947 */ /* 0x000fea0003800000 */
.L_x_958:
[----:B------:R-:W-:Y:S01]  /*21070*/  IMAD.MOV.U32 R232, RZ, RZ, R9 ;  /* 0x000000ffffe87224 */ /* 0x000fe200078e0009 */
[----:B------:R-:W-:Y:S01]  /*21080*/  MOV R234, RZ ;  /* 0x000000ff00ea7202 */ /* 0x000fe20000000f00 */
[----:B------:R-:W-:Y:S01]  /*21090*/  IMAD.MOV.U32 R233, RZ, RZ, RZ ;  /* 0x000000ffffe97224 */ /* 0x000fe200078e00ff */
[----:B------:R-:W-:Y:S02]  /*210a0*/  MOV R235, c[0x0][0x53c] ;  /* 0x00014f0000eb7a02 */ /* 0x000fe40000000f00 */
.L_x_970:
[----:B------:R-:W-:Y:S05]  /*210b0*/  BSYNC B1 ;  /* 0x0000000000017941 */ /* 0x000fea0003800000 */
.L_x_956:
[----:B------:R-:W-:Y:S01]  /*210c0*/  WARPSYNC 0xffffffff ;  /* 0xffffffff00007948 */ /* 0x000fe20003800000 */
[----:B------:R-:W-:Y:S01]  /*210d0*/  BAR.SYNC.DEFER_BLOCKING 0x4, 0x100 ;  /* 0x0104000000007b1d */ /* 0x000fe20000010000 */
[----:B------:R-:W-:-:S13]  /*210e0*/  ISETP.NE.AND P0, PT, R13, RZ, PT ;  /* 0x000000ff0d00720c */ /* 0x000fda0003f05270 */
[----:B------:R2:W-:Y:S04]  /*210f0*/  @!P0 STS.128 [0x20080], R232 ;  /* 0x020080e8ff008388 */ /* 0x0005e80000000c00 */
[----:B------:R-:W-:Y:S06]  /*21100*/  BAR.ARV 0x5, 0x100 ;  /* 0x0144000000007b1d */ /* 0x000fec0000002000 */
.L_x_951:
[----:B-1----:R-:W-:-:S13]  /*21110*/  ISETP.GE.AND P0, PT, R235, c[0x0][0x53c], PT ;  /* 0x00014f00eb007a0c */ /* 0x002fda0003f06270 */
[----:B--23--:R-:W-:Y:S01]  /*21120*/  @P0 CALL.REL.NOINC `(.L_x_971) ;  /* 0x0000001000000944 */ /* 0x00cfe20003c00000 */
[----:B------:R-:W-:Y:S05]  /*21130*/  BRA `(.L_x_972) ;  /* 0xfffe0f1000007947 */ /* 0x000fea000383ffff */
.L_x_971:
[----:B------:R-:W-:Y:S05]  /*21140*/  EXIT ;  /* 0x000000000000794d */ /* 0x000fea0003800000 */
.L_x_701:
[----:B------:R-:W-:Y:S01]  /*21150*/  IMAD.MOV.U32 R0, RZ, RZ, R5 ;  /* 0x000000ffff007224 */ /* 0x000fe200078e0005 */
[----:B------:R-:W-:Y:S02]  /*21160*/  MOV R3, 0x1 ;  /* 0x0000000100037802 */ /* 0x000fe40000000f00 */
[----:B------:R-:W-:Y:S02]  /*21170*/  MOV R2, 0x21190 ;  /* 0x0002119000027802 */ /* 0x000fe40000000f00 */
[----:B--2---:R-:W-:Y:S05]  /*21180*/  CALL.REL.NOINC `($__internal_15_$__cuda_sm70_shflsync_up_p) ;  /* 0x0000228000007944 */ /* 0x004fea0003c00000 */
[----:B------:R-:W-:Y:S01]  /*21190*/  MOV R0, R4 ;  /* 0x0000000400007202 */ /* 0x000fe20000000f00 */
[----:B------:R-:W-:Y:S05]  /*211a0*/  BRA `(.L_x_973) ;  /* 0xfffdf29000007947 */ /* 0x000fea000383ffff */
.L_x_702:
[----:B------:R-:W-:Y:S01]  /*211b0*/  IMAD.MOV.U32 R0, RZ, RZ, R5 ;  /* 0x000000ffff007224 */ /* 0x000fe200078e0005 */
[----:B------:R-:W-:Y:S02]  /*211c0*/  MOV R3, 0x2 ;  /* 0x0000000200037802 */ /* 0x000fe40000000f00 */
[----:B------:R-:W-:Y:S02]  /*211d0*/  MOV R2, 0x211f0 ;  /* 0x000211f000027802 */ /* 0x000fe40000000f00 */
[----:B--2---:R-:W-:Y:S05]  /*211e0*/  CALL.REL.NOINC `($__internal_15_$__cuda_sm70_shflsync_up_p) ;  /* 0x0000222000007944 */ /* 0x004fea0003c00000 */
[----:B------:R-:W-:Y:S01]  /*211f0*/  SEL R4, R4, RZ, P4 ;  /* 0x000000ff04047207 */ /* 0x000fe20002000000 */
[----:B------:R-:W-:Y:S01]  /*21200*/  IMAD.MOV.U32 R3, RZ, RZ, 0x4 ;  /* 0x00000004ff037424 */ /* 0x000fe200078e00ff */
[----:B------:R-:W-:-:S03]  /*21210*/  MOV R2, 0x21240 ;  /* 0x0002124000027802 */ /* 0x000fc60000000f00 */
[----:B------:R-:W-:Y:S02]  /*21220*/  IMAD.IADD R0, R5, 0x1, R4 ;  /* 0x0000000105007824 */ /* 0x000fe400078e0204 */
[----:B------:R-:W-:Y:S05]  /*21230*/  CALL.REL.NOINC `($__internal_15_$__cuda_sm70_shflsync_up_p) ;  /* 0x000021d000007944 */ /* 0x000fea0003c00000 */
        /* <DEDUP_REMOVED lines=12> */
[----:B------:R-:W-:Y:S02]  /*21300*/  MOV R202, 0x1f ;  /* 0x0000001f00ca7802 */ /* 0x000fe40000000f00 */
[----:B------:R-:W-:Y:S01]  /*21310*/  MOV R3, 0x21350 ;  /* 0x0002135000037802 */ /* 0x000fe20000000f00 */
[----:B------:R-:W-:-:S04]  /*21320*/  IMAD.IADD R4, R0, 0x1, R4 ;  /* 0x0000000100047824 */ /* 0x000fc800078e0204 */
[----:B------:R-:W-:Y:S02]  /*21330*/  IMAD.MOV.U32 R0, RZ, RZ, R4 ;  /* 0x000000ffff007224 */ /* 0x000fe400078e0004 */
[----:B------:R-:W-:Y:S05]  /*21340*/  CALL.REL.NOINC `($__internal_14_$__cuda_sm70_shflsync_idx_p) ;  /* 0x0000204000007944 */ /* 0x000fea0003c00000 */
[----:B-1---5:R-:W-:Y:S05]  /*21350*/  BRA `(.L_x_974) ;  /* 0xfffdf1e000007947 */ /* 0x022fea000383ffff */
.L_x_704:
[----:B------:R-:W-:Y:S02]  /*21360*/  SEL R0, RZ, 0x1, P0 ;  /* 0x00000001ff007807 */ /* 0x000fe40000000000 */
[----:B------:R-:W-:Y:S02]  /*21370*/  MOV R2, 0x21390 ;  /* 0x0002139000027802 */ /* 0x000fe40000000f00 */
[----:B--2---:R-:W-:Y:S05]  /*21380*/  CALL.REL.NOINC `($__internal_16_$__cuda_sm70_votesync_ballot) ;  /* 0x000020e000007944 */ /* 0x004fea0003c00000 */
[----:B------:R-:W-:Y:S01]  /*21390*/  MOV R10, R0 ;  /* 0x00000000000a7202 */ /* 0x000fe20000000f00 */
[----:B------:R-:W-:Y:S05]  /*213a0*/  BRA `(.L_x_975) ;  /* 0xfffdf22000007947 */ /* 0x000fea000383ffff */
.L_x_705:
[----:B------:R-:W-:Y:S01]  /*213b0*/  IMAD.MOV.U32 R0, RZ, RZ, R9 ;  /* 0x000000ffff007224 */ /* 0x000fe200078e0009 */
[----:B------:R-:W-:Y:S01]  /*213c0*/  MOV R2, R5 ;  /* 0x0000000500027202 */ /* 0x000fe20000000f00 */
[----:B------:R-:W-:Y:S01]  /*213d0*/  IMAD.MOV.U32 R202, RZ, RZ, 0x1f ;  /* 0x0000001fffca7424 */ /* 0x000fe200078e00ff */
[----:B------:R-:W-:Y:S02]  /*213e0*/  MOV R3, 0x21400 ;  /* 0x0002140000037802 */ /* 0x000fe40000000f00 */
[----:B------:R-:W-:Y:S05]  /*213f0*/  CALL.REL.NOINC `($__internal_14_$__cuda_sm70_shflsync_idx_p) ;  /* 0x00001f9000007944 */ /* 0x000fea0003c00000 */
[----:B------:R-:W-:Y:S01]  /*21400*/  IMAD.MOV.U32 R12, RZ, RZ, R0 ;  /* 0x000000ffff0c7224 */ /* 0x000fe200078e0000 */
[----:B------:R-:W-:Y:S01]  /*21410*/  MOV R0, R8 ;  /* 0x0000000800007202 */ /* 0x000fe20000000f00 */
[----:B------:R-:W-:Y:S01]  /*21420*/  IMAD.MOV.U32 R6, RZ, RZ, RZ ;  /* 0x000000ffff067224 */ /* 0x000fe200078e00ff */
[----:B------:R-:W-:Y:S01]  /*21430*/  MOV R2, R5 ;  /* 0x0000000500027202 */ /* 0x000fe20000000f00 */
[----:B------:R-:W-:Y:S01]  /*21440*/  IMAD.MOV.U32 R202, RZ, RZ, 0x1f ;  /* 0x0000001fffca7424 */ /* 0x000fe200078e00ff */
[----:B------:R-:W-:-:S02]  /*21450*/  MOV R3, 0x21470 ;  /* 0x0002147000037802 */ /* 0x000fc40000000f00 */
[----:B-1---5:R-:W-:Y:S05]  /*21460*/  CALL.REL.NOINC `($__internal_14_$__cuda_sm70_shflsync_idx_p) ;  /* 0x00001f2000007944 */ /* 0x022fea0003c00000 */
[----:B------:R-:W-:Y:S01]  /*21470*/  MOV R9, R0 ;  /* 0x0000000000097202 */ /* 0x000fe20000000f00 */
[----:B-1---5:R-:W-:Y:S05]  /*21480*/  BRA `(.L_x_976) ;  /* 0xfffdf1a000007947 */ /* 0x022fea000383ffff */
.L_x_708:
[----:B------:R-:W-:Y:S01]  /*21490*/  IMAD.MOV.U32 R0, RZ, RZ, R4 ;  /* 0x000000ffff007224 */ /* 0x000fe200078e0004 */
[----:B------:R-:W-:-:S02]  /*214a0*/  MOV R202, 0x1f ;  /* 0x0000001f00ca7802 */ /* 0x000fc40000000f00 */
[----:B------:R-:W-:Y:S02]  /*214b0*/  MOV R3, 0x214d0 ;  /* 0x000214d000037802 */ /* 0x000fe40000000f00 */
[----:B-123--:R-:W-:Y:S05]  /*214c0*/  CALL.REL.NOINC `($__internal_14_$__cuda_sm70_shflsync_idx_p) ;  /* 0x00001ec000007944 */ /* 0x00efea0003c00000 */
[----:B------:R-:W-:Y:S01]  /*214d0*/  MOV R6, R0 ;  /* 0x0000000000067202 */ /* 0x000fe20000000f00 */
[----:B-1---5:R-:W-:Y:S05]  /*214e0*/  BRA `(.L_x_707) ;  /* 0xfffdf1a000007947 */ /* 0x022fea000383ffff */
.L_x_757:
[----:B------:R-:W-:Y:S01]  /*214f0*/  IMAD.MOV.U32 R0, RZ, RZ, R5 ;  /* 0x000000ffff007224 */ /* 0x000fe200078e0005 */
[----:B------:R-:W-:Y:S01]  /*21500*/  MOV R2, RZ ;  /* 0x000000ff00027202 */ /* 0x000fe20000000f00 */
[----:B------:R-:W-:Y:S01]  /*21510*/  IMAD.MOV.U32 R202, RZ, RZ, 0x181f ;  /* 0x0000181fffca7424 */ /* 0x000fe200078e00ff */
[----:B------:R-:W-:Y:S02]  /*21520*/  MOV R3, 0x21540 ;  /* 0x0002154000037802 */ /* 0x000fe40000000f00 */
[----:B-----5:R-:W-:Y:S05]  /*21530*/  CALL.REL.NOINC `($__internal_14_$__cuda_sm70_shflsync_idx_p) ;  /* 0x00001e5000007944 */ /* 0x020fea0003c00000 */
[----:B-----5:R-:W-:Y:S01]  /*21540*/  MOV R4, R0 ;  /* 0x0000000000047202 */ /* 0x020fe20000000f00 */
[----:B-1----:R-:W-:Y:S05]  /*21550*/  BRA `(.L_x_977) ;  /* 0xfffe5d6000007947 */ /* 0x002fea000383ffff */
.L_x_758:
[----:B------:R-:W-:Y:S01]  /*21560*/  IMAD.MOV.U32 R0, RZ, RZ, R12 ;  /* 0x000000ffff007224 */ /* 0x000fe200078e000c */
[----:B------:R-:W-:Y:S01]  /*21570*/  MOV R2, RZ ;  /* 0x000000ff00027202 */ /* 0x000fe20000000f00 */
[----:B------:R-:W-:Y:S01]  /*21580*/  IMAD.MOV.U32 R202, RZ, RZ, 0x181f ;  /* 0x0000181fffca7424 */ /* 0x000fe200078e00ff */
[----:B------:R-:W-:Y:S02]  /*21590*/  MOV R3, 0x215b0 ;  /* 0x000215b000037802 */ /* 0x000fe40000000f00 */
[----:B-12--5:R-:W-:Y:S05]  /*215a0*/  CALL.REL.NOINC `($__internal_14_$__cuda_sm70_shflsync_idx_p) ;  /* 0x00001de000007944 */ /* 0x026fea0003c00000 */
[----:B-1---5:R-:W-:Y:S05]  /*215b0*/  BRA `(.L_x_978) ;  /* 0xfffe5d2000007947 */ /* 0x022fea000383ffff */
.L_x_761:
[----:B----4-:R-:W-:Y:S01]  /*215c0*/  IMAD.MOV.U32 R0, RZ, RZ, R5 ;  /* 0x000000ffff007224 */ /* 0x010fe200078e0005 */
[----:B--2---:R-:W-:Y:S01]  /*215d0*/  MOV R2, 0x1 ;  /* 0x0000000100027802 */ /* 0x004fe20000000f00 */
[----:B------:R-:W-:Y:S01]  /*215e0*/  IMAD.MOV.U32 R202, RZ, RZ, 0x181f ;  /* 0x0000181fffca7424 */ /* 0x000fe200078e00ff */
[----:B------:R-:W-:-:S02]  /*215f0*/  MOV R3, 0x21610 ;  /* 0x0002161000037802 */ /* 0x000fc40000000f00 */
[----:B-1-3-5:R-:W-:Y:S05]  /*21600*/  CALL.REL.NOINC `($__internal_14_$__cuda_sm70_shflsync_idx_p) ;  /* 0x00001d8000007944 */ /* 0x02afea0003c00000 */
[----:B-----5:R-:W-:Y:S01]  /*21610*/  IMAD.MOV.U32 R4, RZ, RZ, R0 ;  /* 0x000000ffff047224 */ /* 0x020fe200078e0000 */
[----:B------:R-:W-:Y:S01]  /*21620*/  MOV R2, 0x1 ;  /* 0x0000000100027802 */ /* 0x000fe20000000f00 */
[----:B------:R-:W-:Y:S01]  /*21630*/  IMAD.MOV.U32 R0, RZ, RZ, R12 ;  /* 0x000000ffff007224 */ /* 0x000fe200078e000c */
[----:B------:R-:W-:-:S02]  /*21640*/  MOV R202, 0x181f ;  /* 0x0000181f00ca7802 */ /* 0x000fc40000000f00 */
[----:B------:R-:W-:Y:S02]  /*21650*/  MOV R3, 0x21670 ;  /* 0x0002167000037802 */ /* 0x000fe40000000f00 */
[----:B-1----:R-:W-:Y:S05]  /*21660*/  CALL.REL.NOINC `($__internal_14_$__cuda_sm70_shflsync_idx_p) ;  /* 0x00001d2000007944 */ /* 0x002fea0003c00000 */
[----:B-1---5:R-:W-:Y:S05]  /*21670*/  BRA `(.L_x_979) ;  /* 0xfffe5df000007947 */ /* 0x022fea000383ffff */
.L_x_764:
[----:B----4-:R-:W-:Y:S01]  /*21680*/  IMAD.MOV.U32 R0, RZ, RZ, R5 ;  /* 0x000000ffff007224 */ /* 0x010fe200078e0005 */
[----:B-1----:R-:W-:Y:S01]  /*21690*/  MOV R2, 0x2 ;  /* 0x0000000200027802 */ /* 0x002fe20000000f00 */
[----:B------:R-:W-:Y:S01]  /*216a0*/  IMAD.MOV.U32 R202, RZ, RZ, 0x181f ;  /* 0x0000181fffca7424 */ /* 0x000fe200078e00ff */
[----:B------:R-:W-:Y:S02]  /*216b0*/  MOV R3, 0x216d0 ;  /* 0x000216d000037802 */ /* 0x000fe40000000f00 */
[----:B--23-5:R-:W-:Y:S05]  /*216c0*/  CALL.REL.NOINC `($__internal_14_$__cuda_sm70_shflsync_idx_p) ;  /* 0x00001cc000007944 */ /* 0x02cfea0003c00000 */
[----:B-----5:R-:W-:Y:S01]  /*216d0*/  MOV R4, R0 ;  /* 0x0000000000047202 */ /* 0x020fe20000000f00 */
[----:B-1----:R-:W-:Y:S05]  /*216e0*/  BRA `(.L_x_980) ;  /* 0xfffe5f0000007947 */ /* 0x002fea000383ffff */
.L_x_765:
[----:B----4-:R-:W-:Y:S01]  /*216f0*/  IMAD.MOV.U32 R0, RZ, RZ, R12 ;  /* 0x000000ffff007224 */ /* 0x010fe200078e000c */
[----:B------:R-:W-:Y:S01]  /*21700*/  MOV R2, 0x2 ;  /* 0x0000000200027802 */ /* 0x000fe20000000f00 */
[----:B------:R-:W-:Y:S01]  /*21710*/  IMAD.MOV.U32 R202, RZ, RZ, 0x181f ;  /* 0x0000181fffca7424 */ /* 0x000fe200078e00ff */
[----:B------:R-:W-:Y:S02]  /*21720*/  MOV R3, 0x21740 ;  /* 0x0002174000037802 */ /* 0x000fe40000000f00 */
[----:B-123-5:R-:W-:Y:S05]  /*21730*/  CALL.REL.NOINC `($__internal_14_$__cuda_sm70_shflsync_idx_p) ;  /* 0x00001c5000007944 */ /* 0x02efea0003c00000 */
[----:B-1---5:R-:W-:Y:S05]  /*21740*/  BRA `(.L_x_981) ;  /* 0xfffe5ec000007947 */ /* 0x022fea000383ffff */
.L_x_768:
[----:B-1----:R-:W-:Y:S01]  /*21750*/  IMAD.MOV.U32 R0, RZ, RZ, R5 ;  /* 0x000000ffff007224 */ /* 0x002fe200078e0005 */
[----:B------:R-:W-:Y:S01]  /*21760*/  MOV R2, 0x3 ;  /* 0x0000000300027802 */ /* 0x000fe20000000f00 */
[----:B------:R-:W-:Y:S01]  /*21770*/  IMAD.MOV.U32 R202, RZ, RZ, 0x181f ;  /* 0x0000181fffca7424 */ /* 0x000fe200078e00ff */
[----:B------:R-:W-:-:S02]  /*21780*/  MOV R3, 0x217a0 ;  /* 0x000217a000037802 */ /* 0x000fc40000000f00 */
[----:B--2345:R-:W-:Y:S05]  /*21790*/  CALL.REL.NOINC `($__internal_14_$__cuda_sm70_shflsync_idx_p) ;  /* 0x00001bf000007944 */ /* 0x03cfea0003c00000 */
[----:B-----5:R-:W-:Y:S01]  /*217a0*/  IMAD.MOV.U32 R4, RZ, RZ, R0 ;  /* 0x000000ffff047224 */ /* 0x020fe200078e0000 */
[----:B------:R-:W-:Y:S01]  /*217b0*/  MOV R2, 0x3 ;  /* 0x0000000300027802 */ /* 0x000fe20000000f00 */
[----:B------:R-:W-:Y:S01]  /*217c0*/  IMAD.MOV.U32 R0, RZ, RZ, R12 ;  /* 0x000000ffff007224 */ /* 0x000fe200078e000c */
[----:B------:R-:W-:-:S02]  /*217d0*/  MOV R202, 0x181f ;  /* 0x0000181f00ca7802 */ /* 0x000fc40000000f00 */
[----:B------:R-:W-:Y:S02]  /*217e0*/  MOV R3, 0x21800 ;  /* 0x0002180000037802 */ /* 0x000fe40000000f00 */
[----:B-1----:R-:W-:Y:S05]  /*217f0*/  CALL.REL.NOINC `($__internal_14_$__cuda_sm70_shflsync_idx_p) ;  /* 0x00001b9000007944 */ /* 0x002fea0003c00000 */
[----:B-1---5:R-:W-:Y:S05]  /*21800*/  BRA `(.L_x_982) ;  /* 0xfffe5f9000007947 */ /* 0x022fea000383ffff */
.L_x_835:
[----:B------:R-:W-:Y:S01]  /*21810*/  IMAD.MOV.U32 R2, RZ, RZ, RZ ;  /* 0x000000ffff027224 */ /* 0x000fe200078e00ff */
[----:B------:R-:W-:Y:S02]  /*21820*/  MOV R202, 0x181f ;  /* 0x0000181f00ca7802 */ /* 0x000fe40000000f00 */
[----:B------:R-:W-:Y:S02]  /*21830*/  MOV R3, 0x21850 ;  /* 0x0002185000037802 */ /* 0x000fe40000000f00 */
[----:B------:R-:W-:Y:S05]  /*21840*/  CALL.REL.NOINC `($__internal_14_$__cuda_sm70_shflsync_idx_p) ;  /* 0x00001b4000007944 */ /* 0x000fea0003c00000 */
[----:B-----5:R-:W-:Y:S01]  /*21850*/  MOV R4, R0 ;  /* 0x0000000000047202 */ /* 0x020fe20000000f00 */
[----:B-1----:R-:W-:Y:S05]  /*21860*/  BRA `(.L_x_983) ;  /* 0xffff087000007947 */ /* 0x002fea000383ffff */
.L_x_836:
[----:B-1----:R-:W-:Y:S01]  /*21870*/  IMAD.MOV.U32 R0, RZ, RZ, R5 ;  /* 0x000000ffff007224 */ /* 0x002fe200078e0005 */
[----:B------:R-:W-:Y:S01]  /*21880*/  MOV R2, RZ ;  /* 0x000000ff00027202 */ /* 0x000fe20000000f00 */
[----:B------:R-:W-:Y:S01]  /*21890*/  IMAD.MOV.U32 R202, RZ, RZ, 0x181f ;  /* 0x0000181fffca7424 */ /* 0x000fe200078e00ff */
[----:B------:R-:W-:Y:S02]  /*218a0*/  MOV R3, 0x218c0 ;  /* 0x000218c000037802 */ /* 0x000fe40000000f00 */
[----:B--2---:R-:W-:Y:S05]  /*218b0*/  CALL.REL.NOINC `($__internal_14_$__cuda_sm70_shflsync_idx_p) ;  /* 0x00001ad000007944 */ /* 0x004fea0003c00000 */
[----:B-1---5:R-:W-:Y:S05]  /*218c0*/  BRA `(.L_x_984) ;  /* 0xffff083000007947 */ /* 0x022fea000383ffff */
.L_x_837:
[----:B------:R-:W-:Y:S01]  /*218d0*/  IMAD.MOV.U32 R0, RZ, RZ, R4 ;  /* 0x000000ffff007224 */ /* 0x000fe200078e0004 */
[----:B------:R-:W-:Y:S01]  /*218e0*/  MOV R2, RZ ;  /* 0x000000ff00027202 */ /* 0x000fe20000000f00 */
[----:B------:R-:W-:Y:S01]  /*218f0*/  IMAD.MOV.U32 R202, RZ, RZ, 0x1c1f ;  /* 0x00001c1fffca7424 */ /* 0x000fe200078e00ff */
[----:B------:R-:W-:-:S02]  /*21900*/  MOV R3, 0x21920 ;  /* 0x0002192000037802 */ /* 0x000fc40000000f00 */
[----:B------:R-:W-:Y:S05]  /*21910*/  CALL.REL.NOINC `($__internal_14_$__cuda_sm70_shflsync_idx_p) ;  /* 0x00001a7000007944 */ /* 0x000fea0003c00000 */
[----:B------:R-:W-:Y:S01]  /*21920*/  MOV R3, R0 ;  /* 0x0000000000037202 */ /* 0x000fe20000000f00 */
[----:B-1---5:R-:W-:Y:S05]  /*21930*/  BRA `(.L_x_985) ;  /* 0xffff0a0000007947 */ /* 0x022fea000383ffff */
.L_x_842:
[----:B------:R-:W-:Y:S01]  /*21940*/  IMAD.MOV.U32 R0, RZ, RZ, R4 ;  /* 0x000000ffff007224 */ /* 0x000fe200078e0004 */
[----:B------:R-:W-:Y:S01]  /*21950*/  MOV R2, 0x1 ;  /* 0x0000000100027802 */ /* 0x000fe20000000f00 */
[----:B------:R-:W-:Y:S01]  /*21960*/  IMAD.MOV.U32 R202, RZ, RZ, 0x1c1f ;  /* 0x00001c1fffca7424 */ /* 0x000fe200078e00ff */
[----:B------:R-:W-:-:S02]  /*21970*/  MOV R3, 0x21990 ;  /* 0x0002199000037802 */ /* 0x000fc40000000f00 */
[----:B-1----:R-:W-:Y:S05]  /*21980*/  CALL.REL.NOINC `($__internal_14_$__cuda_sm70_shflsync_idx_p) ;  /* 0x00001a0000007944 */ /* 0x002fea0003c00000 */
[----:B------:R-:W-:Y:S01]  /*21990*/  MOV R3, R0 ;  /* 0x0000000000037202 */ /* 0x000fe20000000f00 */
[----:B-1---5:R-:W-:Y:S05]  /*219a0*/  BRA `(.L_x_986) ;  /* 0xffff0cf000007947 */ /* 0x022fea000383ffff */
.L_x_847:
[----:B------:R-:W-:Y:S02]  /*219b0*/  MOV R0, 0x2 ;  /* 0x0000000200007802 */ /* 0x000fe40000000f00 */
[----:B------:R-:W-:-:S02]  /*219c0*/  MOV R2, 0x219e0 ;  /* 0x000219e000027802 */ /* 0x000fc40000000f00 */
[----:B------:R-:W-:Y:S05]  /*219d0*/  CALL.REL.NOINC `($__internal_13_$__cuda_sm70_shflsync_bfly_p) ;  /* 0x0000195000007944 */ /* 0x000fea0003c00000 */
[----:B------:R-:W-:Y:S05]  /*219e0*/  BRA `(.L_x_987) ;  /* 0xffff10e000007947 */ /* 0x000fea000383ffff */
.L_x_848:
[----:B------:R-:W-:Y:S02]  /*219f0*/  MOV R0, 0x1 ;  /* 0x0000000100007802 */ /* 0x000fe40000000f00 */
[----:B------:R-:W-:-:S02]  /*21a00*/  MOV R2, 0x21a20 ;  /* 0x00021a2000027802 */ /* 0x000fc40000000f00 */
[----:B------:R-:W-:Y:S05]  /*21a10*/  CALL.REL.NOINC `($__internal_13_$__cuda_sm70_shflsync_bfly_p) ;  /* 0x0000191000007944 */ /* 0x000fea0003c00000 */
[----:B------:R-:W-:Y:S01]  /*21a20*/  FMNMX.FTZ R134, R4, R0, !PT ;  /* 0x0000000004867209 */ /* 0x000fe20007810000 */
[----:B------:R-:W-:Y:S01]  /*21a30*/  IMAD.MOV.U32 R4, RZ, RZ, R5 ;  /* 0x000000ffff047224 */ /* 0x000fe200078e0005 */
[----:B------:R-:W-:Y:S01]  /*21a40*/  MOV R2, 0x21a70 ;  /* 0x00021a7000027802 */ /* 0x000fe20000000f00 */
[----:B------:R-:W-:-:S02]  /*21a50*/  IMAD.MOV.U32 R0, RZ, RZ, 0x2 ;  /* 0x00000002ff007424 */ /* 0x000fc400078e00ff */
[----:B------:R-:W-:Y:S05]  /*21a60*/  CALL.REL.NOINC `($__internal_13_$__cuda_sm70_shflsync_bfly_p) ;  /* 0x000018c000007944 */ /* 0x000fea0003c00000 */
[----:B------:R-:W-:Y:S01]  /*21a70*/  FMNMX.FTZ R5, R5, R0, !PT ;  /* 0x0000000005057209 */ /* 0x000fe20007810000 */
[----:B------:R-:W-:Y:S01]  /*21a80*/  IMAD.MOV.U32 R0, RZ, RZ, 0x1 ;  /* 0x00000001ff007424 */ /* 0x000fe200078e00ff */
[----:B------:R-:W-:-:S03]  /*21a90*/  MOV R2, 0x21ac0 ;  /* 0x00021ac000027802 */ /* 0x000fc60000000f00 */
[----:B------:R-:W-:Y:S02]  /*21aa0*/  IMAD.MOV.U32 R4, RZ, RZ, R5 ;  /* 0x000000ffff047224 */ /* 0x000fe400078e0005 */
[----:B------:R-:W-:Y:S05]  /*21ab0*/  CALL.REL.NOINC `($__internal_13_$__cuda_sm70_shflsync_bfly_p) ;  /* 0x0000187000007944 */ /* 0x000fea0003c00000 */
[----:B------:R-:W-:Y:S01]  /*21ac0*/  MOV R3, R0 ;  /* 0x0000000000037202 */ /* 0x000fe20000000f00 */
[----:B------:R-:W-:Y:S05]  /*21ad0*/  BRA `(.L_x_988) ;  /* 0xffff106000007947 */ /* 0x000fea000383ffff */
.L_x_856:
[----:B------:R-:W-:Y:S01]  /*21ae0*/  MOV R202, 0x181f ;  /* 0x0000181f00ca7802 */ /* 0x000fe20000000f00 */
[----:B------:R-:W-:Y:S01]  /*21af0*/  IMAD.MOV.U32 R2, RZ, RZ, RZ ;  /* 0x000000ffff027224 */ /* 0x000fe200078e00ff */
[----:B------:R-:W-:Y:S02]  /*21b00*/  MOV R3, 0x21b20 ;  /* 0x00021b2000037802 */ /* 0x000fe40000000f00 */
[----:B-1234-:R-:W-:Y:S05]  /*21b10*/  CALL.REL.NOINC `($__internal_14_$__cuda_sm70_shflsync_idx_p) ;  /* 0x0000187000007944 */ /* 0x01efea0003c00000 */
[----:B-----5:R-:W-:Y:S01]  /*21b20*/  MOV R4, R0 ;  /* 0x0000000000047202 */ /* 0x020fe20000000f00 */
[----:B-1----:R-:W-:-:S05]  /*21b30*/  BRA `(.L_x_989) ;  /* 0xffff1e5000007947 */ /* 0x002fca000383ffff */
.L_x_857:
[----:B------:R-:W-:Y:S01]  /*21b40*/  MOV R2, RZ ;  /* 0x000000ff00027202 */ /* 0x000fe20000000f00 */
[----:B----4-:R-:W-:Y:S01]  /*21b50*/  IMAD.MOV.U32 R0, RZ, RZ, R5 ;  /* 0x000000ffff007224 */ /* 0x010fe200078e0005 */
[----:B------:R-:W-:Y:S01]  /*21b60*/  MOV R3, 0x21b90 ;  /* 0x00021b9000037802 */ /* 0x000fe20000000f00 */
[----:B------:R-:W-:Y:S02]  /*21b70*/  IMAD.MOV.U32 R202, RZ, RZ, 0x181f ;  /* 0x0000181fffca7424 */ /* 0x000fe400078e00ff */
[----:B-123--:R-:W-:Y:S05]  /*21b80*/  CALL.REL.NOINC `($__internal_14_$__cuda_sm70_shflsync_idx_p) ;  /* 0x0000180000007944 */ /* 0x00efea0003c00000 */
[----:B-1---5:R-:W-:-:S05]  /*21b90*/  BRA `(.L_x_990) ;  /* 0xffff1e1000007947 */ /* 0x022fca000383ffff */
.L_x_860:
[----:B------:R-:W-:Y:S01]  /*21ba0*/  MOV R202, 0x181f ;  /* 0x0000181f00ca7802 */ /* 0x000fe20000000f00 */
[----:B------:R-:W-:Y:S01]  /*21bb0*/  IMAD.MOV.U32 R2, RZ, RZ, RZ ;  /* 0x000000ffff027224 */ /* 0x000fe200078e00ff */
[----:B------:R-:W-:Y:S02]  /*21bc0*/  MOV R3, 0x21be0 ;  /* 0x00021be000037802 */ /* 0x000fe40000000f00 */
[----:B------:R-:W-:Y:S05]  /*21bd0*/  CALL.REL.NOINC `($__internal_14_$__cuda_sm70_shflsync_idx_p) ;  /* 0x000017b000007944 */ /* 0x000fea0003c00000 */
[----:B-----5:R-:W-:Y:S01]  /*21be0*/  MOV R4, R0 ;  /* 0x0000000000047202 */ /* 0x020fe20000000f00 */
[----:B-1----:R-:W-:-:S05]  /*21bf0*/  BRA `(.L_x_991) ;  /* 0xffff29c000007947 */ /* 0x002fca000383ffff */
.L_x_861:
[----:B------:R-:W-:Y:S01]  /*21c00*/  MOV R2, RZ ;  /* 0x000000ff00027202 */ /* 0x000fe20000000f00 */
[----:B-1----:R-:W-:Y:S01]  /*21c10*/  IMAD.MOV.U32 R0, RZ, RZ, R5 ;  /* 0x000000ffff007224 */ /* 0x002fe200078e0005 */
[----:B------:R-:W-:Y:S01]  /*21c20*/  MOV R3, 0x21c50 ;  /* 0x00021c5000037802 */ /* 0x000fe20000000f00 */
[----:B------:R-:W-:Y:S02]  /*21c30*/  IMAD.MOV.U32 R202, RZ, RZ, 0x181f ;  /* 0x0000181fffca7424 */ /* 0x000fe400078e00ff */
[----:B--2---:R-:W-:Y:S05]  /*21c40*/  CALL.REL.NOINC `($__internal_14_$__cuda_sm70_shflsync_idx_p) ;  /* 0x0000174000007944 */ /* 0x004fea0003c00000 */
[----:B-1---5:R-:W-:-:S05]  /*21c50*/  BRA `(.L_x_992) ;  /* 0xffff298000007947 */ /* 0x022fca000383ffff */
.L_x_862:
[----:B------:R-:W-:Y:S01]  /*21c60*/  MOV R2, RZ ;  /* 0x000000ff00027202 */ /* 0x000fe20000000f00 */
[----:B------:R-:W-:Y:S01]  /*21c70*/  IMAD.MOV.U32 R0, RZ, RZ, R4 ;  /* 0x000000ffff007224 */ /* 0x000fe200078e0004 */
[----:B------:R-:W-:Y:S01]  /*21c80*/  MOV R3, 0x21cb0 ;  /* 0x00021cb000037802 */ /* 0x000fe20000000f00 */
[----:B------:R-:W-:Y:S02]  /*21c90*/  IMAD.MOV.U32 R202, RZ, RZ, 0x1c1f ;  /* 0x00001c1fffca7424 */ /* 0x000fe400078e00ff */
[----:B------:R-:W-:Y:S05]  /*21ca0*/  CALL.REL.NOINC `($__internal_14_$__cuda_sm70_shflsync_idx_p) ;  /* 0x000016e000007944 */ /* 0x000fea0003c00000 */
[----:B------:R-:W-:Y:S01]  /*21cb0*/  MOV R3, R0 ;  /* 0x0000000000037202 */ /* 0x000fe20000000f00 */
[----:B-1---5:R-:W-:-:S05]  /*21cc0*/  BRA `(.L_x_993) ;  /* 0xffff2b3000007947 */ /* 0x022fca000383ffff */
.L_x_867:
[----:B------:R-:W-:Y:S01]  /*21cd0*/  MOV R2, 0x1 ;  /* 0x0000000100027802 */ /* 0x000fe20000000f00 */
[----:B------:R-:W-:Y:S01]  /*21ce0*/  IMAD.MOV.U32 R0, RZ, RZ, R4 ;  /* 0x000000ffff007224 */ /* 0x000fe200078e0004 */
[----:B------:R-:W-:Y:S01]  /*21cf0*/  MOV R3, 0x21d20 ;  /* 0x00021d2000037802 */ /* 0x000fe20000000f00 */
[----:B------:R-:W-:Y:S02]  /*21d00*/  IMAD.MOV.U32 R202, RZ, RZ, 0x1c1f ;  /* 0x00001c1fffca7424 */ /* 0x000fe400078e00ff */
[----:B-1----:R-:W-:Y:S05]  /*21d10*/  CALL.REL.NOINC `($__internal_14_$__cuda_sm70_shflsync_idx_p) ;  /* 0x0000167000007944 */ /* 0x002fea0003c00000 */
[----:B------:R-:W-:Y:S01]  /*21d20*/  MOV R3, R0 ;  /* 0x0000000000037202 */ /* 0x000fe20000000f00 */
[----:B-1---5:R-:W-:-:S05]  /*21d30*/  BRA `(.L_x_994) ;  /* 0xffff2e5000007947 */ /* 0x022fca000383ffff */
.L_x_872:
[----:B------:R-:W-:Y:S02]  /*21d40*/  MOV R0, 0x2 ;  /* 0x0000000200007802 */ /* 0x000fe40000000f00 */
[----:B------:R-:W-:Y:S02]  /*21d50*/  MOV R2, 0x21d70 ;  /* 0x00021d7000027802 */ /* 0x000fe40000000f00 */
[----:B------:R-:W-:Y:S05]  /*21d60*/  CALL.REL.NOINC `($__internal_13_$__cuda_sm70_shflsync_bfly_p) ;  /* 0x000015c000007944 */ /* 0x000fea0003c00000 */
[----:B------:R-:W-:-:S05]  /*21d70*/  BRA `(.L_x_995) ;  /* 0xffff329000007947 */ /* 0x000fca000383ffff */
.L_x_873:
[----:B------:R-:W-:Y:S02]  /*21d80*/  MOV R0, 0x1 ;  /* 0x0000000100007802 */ /* 0x000fe40000000f00 */
[----:B------:R-:W-:Y:S02]  /*21d90*/  MOV R2, 0x21db0 ;  /* 0x00021db000027802 */ /* 0x000fe40000000f00 */
[----:B------:R-:W-:Y:S05]  /*21da0*/  CALL.REL.NOINC `($__internal_13_$__cuda_sm70_shflsync_bfly_p) ;  /* 0x0000158000007944 */ /* 0x000fea0003c00000 */
[----:B------:R-:W-:Y:S01]  /*21db0*/  FMNMX.FTZ R134, R4, R0, !PT ;  /* 0x0000000004867209 */ /* 0x000fe20007810000 */
[----:B------:R-:W-:Y:S01]  /*21dc0*/  IMAD.MOV.U32 R4, RZ, RZ, R5 ;  /* 0x000000ffff047224 */ /* 0x000fe200078e0005 */
[----:B------:R-:W-:Y:S01]  /*21dd0*/  MOV R2, 0x21e00 ;  /* 0x00021e0000027802 */ /* 0x000fe20000000f00 */
[----:B------:R-:W-:Y:S02]  /*21de0*/  IMAD.MOV.U32 R0, RZ, RZ, 0x2 ;  /* 0x00000002ff007424 */ /* 0x000fe400078e00ff */
[----:B------:R-:W-:Y:S05]  /*21df0*/  CALL.REL.NOINC `($__internal_13_$__cuda_sm70_shflsync_bfly_p) ;  /* 0x0000153000007944 */ /* 0x000fea0003c00000 */
[----:B------:R-:W-:Y:S01]  /*21e00*/  FMNMX.FTZ R4, R5, R0, !PT ;  /* 0x0000000005047209 */ /* 0x000fe20007810000 */
[----:B------:R-:W-:Y:S01]  /*21e10*/  IMAD.MOV.U32 R0, RZ, RZ, 0x1 ;  /* 0x00000001ff007424 */ /* 0x000fe200078e00ff */
[----:B------:R-:W-:Y:S02]  /*21e20*/  MOV R2, 0x21e40 ;  /* 0x00021e4000027802 */ /* 0x000fe40000000f00 */
[----:B------:R-:W-:Y:S05]  /*21e30*/  CALL.REL.NOINC `($__internal_13_$__cuda_sm70_shflsync_bfly_p) ;  /* 0x000014f000007944 */ /* 0x000fea0003c00000 */
[----:B------:R-:W-:-:S05]  /*21e40*/  BRA `(.L_x_996) ;  /* 0xffff323000007947 */ /* 0x000fca000383ffff */
.L_x_882:
[----:B------:R-:W-:Y:S01]  /*21e50*/  MOV R202, 0x181f ;  /* 0x0000181f00ca7802 */ /* 0x000fe20000000f00 */
[----:B------:R-:W-:Y:S01]  /*21e60*/  IMAD.MOV.U32 R2, RZ, RZ, RZ ;  /* 0x000000ffff027224 */ /* 0x000fe200078e00ff */
[----:B------:R-:W-:Y:S02]  /*21e70*/  MOV R3, 0x21e90 ;  /* 0x00021e9000037802 */ /* 0x000fe40000000f00 */
[----:B-1234-:R-:W-:Y:S05]  /*21e80*/  CALL.REL.NOINC `($__internal_14_$__cuda_sm70_shflsync_idx_p) ;  /* 0x0000150000007944 */ /* 0x01efea0003c00000 */
[----:B-----5:R-:W-:Y:S01]  /*21e90*/  MOV R4, R0 ;  /* 0x0000000000047202 */ /* 0x020fe20000000f00 */
[----:B-1----:R-:W-:-:S05]  /*21ea0*/  BRA `(.L_x_997) ;  /* 0xffff48c000007947 */ /* 0x002fca000383ffff */
.L_x_883:
[----:B------:R-:W-:Y:S01]  /*21eb0*/  MOV R2, RZ ;  /* 0x000000ff00027202 */ /* 0x000fe20000000f00 */
[----:B----4-:R-:W-:Y:S01]  /*21ec0*/  IMAD.MOV.U32 R0, RZ, RZ, R5 ;  /* 0x000000ffff007224 */ /* 0x010fe200078e0005 */
[----:B------:R-:W-:Y:S01]  /*21ed0*/  MOV R3, 0x21f00 ;  /* 0x00021f0000037802 */ /* 0x000fe20000000f00 */
[----:B------:R-:W-:Y:S02]  /*21ee0*/  IMAD.MOV.U32 R202, RZ, RZ, 0x181f ;  /* 0x0000181fffca7424 */ /* 0x000fe400078e00ff */
[----:B-123--:R-:W-:Y:S05]  /*21ef0*/  CALL.REL.NOINC `($__internal_14_$__cuda_sm70_shflsync_idx_p) ;  /* 0x0000149000007944 */ /* 0x00efea0003c00000 */
[----:B-1---5:R-:W-:-:S05]  /*21f00*/  BRA `(.L_x_998) ;  /* 0xffff488000007947 */ /* 0x022fca000383ffff */
.L_x_886:
[----:B------:R-:W-:Y:S01]  /*21f10*/  MOV R202, 0x181f ;  /* 0x0000181f00ca7802 */ /* 0x000fe20000000f00 */
[----:B------:R-:W-:Y:S01]  /*21f20*/  IMAD.MOV.U32 R2, RZ, RZ, RZ ;  /* 0x000000ffff027224 */ /* 0x000fe200078e00ff */
[----:B------:R-:W-:Y:S02]  /*21f30*/  MOV R3, 0x21f50 ;  /* 0x00021f5000037802 */ /* 0x000fe40000000f00 */
[----:B------:R-:W-:Y:S05]  /*21f40*/  CALL.REL.NOINC `($__internal_14_$__cuda_sm70_shflsync_idx_p) ;  /* 0x0000144000007944 */ /* 0x000fea0003c00000 */
[----:B-----5:R-:W-:Y:S01]  /*21f50*/  MOV R4, R0 ;  /* 0x0000000000047202 */ /* 0x020fe20000000f00 */
[----:B-1----:R-:W-:-:S05]  /*21f60*/  BRA `(.L_x_999) ;  /* 0xffff546000007947 */ /* 0x002fca000383ffff */
.L_x_887:
[----:B------:R-:W-:Y:S01]  /*21f70*/  MOV R2, RZ ;  /* 0x000000ff00027202 */ /* 0x000fe20000000f00 */
[----:B-1----:R-:W-:Y:S01]  /*21f80*/  IMAD.MOV.U32 R0, RZ, RZ, R5 ;  /* 0x000000ffff007224 */ /* 0x002fe200078e0005 */
[----:B------:R-:W-:Y:S01]  /*21f90*/  MOV R3, 0x21fc0 ;  /* 0x00021fc000037802 */ /* 0x000fe20000000f00 */
[----:B------:R-:W-:Y:S02]  /*21fa0*/  IMAD.MOV.U32 R202, RZ, RZ, 0x181f ;  /* 0x0000181fffca7424 */ /* 0x000fe400078e00ff */
[----:B--2---:R-:W-:Y:S05]  /*21fb0*/  CALL.REL.NOINC `($__internal_14_$__cuda_sm70_shflsync_idx_p) ;  /* 0x000013d000007944 */ /* 0x004fea0003c00000 */
[----:B-1---5:R-:W-:-:S05]  /*21fc0*/  BRA `(.L_x_1000) ;  /* 0xffff542000007947 */ /* 0x022fca000383ffff */
.L_x_888:
[----:B------:R-:W-:Y:S02]  /*21fd0*/  MOV R0, 0x2 ;  /* 0x0000000200007802 */ /* 0x000fe40000000f00 */
[----:B------:R-:W-:Y:S02]  /*21fe0*/  MOV R2, 0x22000 ;  /* 0x0002200000027802 */ /* 0x000fe40000000f00 */
[----:B------:R-:W-:Y:S05]  /*21ff0*/  CALL.REL.NOINC `($__internal_13_$__cuda_sm70_shflsync_bfly_p) ;  /* 0x0000133000007944 */ /* 0x000fea0003c00000 */
[----:B------:R-:W-:-:S05]  /*22000*/  BRA `(.L_x_1001) ;  /* 0xffff566000007947 */ /* 0x000fca000383ffff */
.L_x_889:
        /* <DEDUP_REMOVED lines=13> */
.L_x_892:
[----:B------:R-:W-:Y:S01]  /*220e0*/  MOV R202, 0x181f ;  /* 0x0000181f00ca7802 */ /* 0x000fe20000000f00 */
[----:B------:R-:W-:Y:S01]  /*220f0*/  IMAD.MOV.U32 R2, RZ, RZ, RZ ;  /* 0x000000ffff027224 */ /* 0x000fe200078e00ff */
[----:B------:R-:W-:Y:S02]  /*22100*/  MOV R3, 0x22120 ;  /* 0x0002212000037802 */ /* 0x000fe40000000f00 */
[----:B-1234-:R-:W-:Y:S05]  /*22110*/  CALL.REL.NOINC `($__internal_14_$__cuda_sm70_shflsync_idx_p) ;  /* 0x0000127000007944 */ /* 0x01efea0003c00000 */
[----:B-1---5:R-:W-:-:S05]  /*22120*/  BRA `(.L_x_1003) ;  /* 0xffff69f000007947 */ /* 0x022fca000383ffff */
.L_x_895:
[----:B------:R-:W-:Y:S01]  /*22130*/  MOV R202, 0x181f ;  /* 0x0000181f00ca7802 */ /* 0x000fe20000000f00 */
[----:B------:R-:W-:Y:S01]  /*22140*/  IMAD.MOV.U32 R2, RZ, RZ, RZ ;  /* 0x000000ffff027224 */ /* 0x000fe200078e00ff */
[----:B------:R-:W-:Y:S02]  /*22150*/  MOV R3, 0x22170 ;  /* 0x0002217000037802 */ /* 0x000fe40000000f00 */
[----:B-1----:R-:W-:Y:S05]  /*22160*/  CALL.REL.NOINC `($__internal_14_$__cuda_sm70_shflsync_idx_p) ;  /* 0x0000122000007944 */ /* 0x002fea0003c00000 */
[----:B-----5:R-:W-:Y:S01]  /*22170*/  MOV R4, R0 ;  /* 0x0000000000047202 */ /* 0x020fe20000000f00 */
[----:B-1----:R-:W-:-:S05]  /*22180*/  BRA `(.L_x_1004) ;  /* 0xffff75a000007947 */ /* 0x002fca000383ffff */
.L_x_896:
[----:B------:R-:W-:Y:S01]  /*22190*/  MOV R2, RZ ;  /* 0x000000ff00027202 */ /* 0x000fe20000000f00 */
[----:B--2---:R-:W-:Y:S01]  /*221a0*/  IMAD.MOV.U32 R0, RZ, RZ, R5 ;  /* 0x000000ffff007224 */ /* 0x004fe200078e0005 */
[----:B------:R-:W-:Y:S01]  /*221b0*/  MOV R3, 0x221e0 ;  /* 0x000221e000037802 */ /* 0x000fe20000000f00 */
[----:B------:R-:W-:Y:S02]  /*221c0*/  IMAD.MOV.U32 R202, RZ, RZ, 0x181f ;  /* 0x0000181fffca7424 */ /* 0x000fe400078e00ff */
[----:B-1-3--:R-:W-:Y:S05]  /*221d0*/  CALL.REL.NOINC `($__internal_14_$__cuda_sm70_shflsync_idx_p) ;  /* 0x000011b000007944 */ /* 0x00afea0003c00000 */
[----:B-1---5:R-:W-:-:S05]  /*221e0*/  BRA `(.L_x_1005) ;  /* 0xffff756000007947 */ /* 0x022fca000383ffff */
.L_x_897:
[----:B------:R-:W-:Y:S01]  /*221f0*/  MOV R2, RZ ;  /* 0x000000ff00027202 */ /* 0x000fe20000000f00 */
[----:B------:R-:W-:Y:S01]  /*22200*/  IMAD.MOV.U32 R0, RZ, RZ, R4 ;  /* 0x000000ffff007224 */ /* 0x000fe200078e0004 */
[----:B------:R-:W-:Y:S01]  /*22210*/  MOV R3, 0x22240 ;  /* 0x0002224000037802 */ /* 0x000fe20000000f00 */
[----:B------:R-:W-:Y:S02]  /*22220*/  IMAD.MOV.U32 R202, RZ, RZ, 0x1c1f ;  /* 0x00001c1fffca7424 */ /* 0x000fe400078e00ff */
[----:B-1----:R-:W-:Y:S05]  /*22230*/  CALL.REL.NOINC `($__internal_14_$__cuda_sm70_shflsync_idx_p) ;  /* 0x0000115000007944 */ /* 0x002fea0003c00000 */
[----:B------:R-:W-:Y:S01]  /*22240*/  MOV R3, R0 ;  /* 0x0000000000037202 */ /* 0x000fe20000000f00 */
[----:B-1---5:R-:W-:-:S05]  /*22250*/  BRA `(.L_x_1006) ;  /* 0xffff76d000007947 */ /* 0x022fca000383ffff */
.L_x_902:
[----:B------:R-:W-:Y:S01]  /*22260*/  MOV R2, 0x1 ;  /* 0x0000000100027802 */ /* 0x000fe20000000f00 */
[----:B------:R-:W-:Y:S01]  /*22270*/  IMAD.MOV.U32 R0, RZ, RZ, R4 ;  /* 0x000000ffff007224 */ /* 0x000fe200078e0004 */
[----:B------:R-:W-:Y:S01]  /*22280*/  MOV R3, 0x222b0 ;  /* 0x000222b000037802 */ /* 0x000fe20000000f00 */
[----:B------:R-:W-:Y:S02]  /*22290*/  IMAD.MOV.U32 R202, RZ, RZ, 0x1c1f ;  /* 0x00001c1fffca7424 */ /* 0x000fe400078e00ff */
[----:B-12---:R-:W-:Y:S05]  /*222a0*/  CALL.REL.NOINC `($__internal_14_$__cuda_sm70_shflsync_idx_p) ;  /* 0x000010e000007944 */ /* 0x006fea0003c00000 */
[----:B------:R-:W-:Y:S01]  /*222b0*/  MOV R3, R0 ;  /* 0x0000000000037202 */ /* 0x000fe20000000f00 */
[----:B-1---5:R-:W-:-:S05]  /*222c0*/  BRA `(.L_x_1007) ;  /* 0xffff79f000007947 */ /* 0x022fca000383ffff */
.L_x_907:
[----:B------:R-:W-:Y:S02]  /*222d0*/  MOV R0, 0x2 ;  /* 0x0000000200007802 */ /* 0x000fe40000000f00 */
[----:B------:R-:W-:Y:S02]  /*222e0*/  MOV R2, 0x22300 ;  /* 0x0002230000027802 */ /* 0x000fe40000000f00 */
[----:B------:R-:W-:Y:S05]  /*222f0*/  CALL.REL.NOINC `($__internal_13_$__cuda_sm70_shflsync_bfly_p) ;  /* 0x0000103000007944 */ /* 0x000fea0003c00000 */
[----:B------:R-:W-:-:S05]  /*22300*/  BRA `(.L_x_1008) ;  /* 0xffff7e3000007947 */ /* 0x000fca000383ffff */
.L_x_908:
        /* <DEDUP_REMOVED lines=13> */
.L_x_910:
[----:B------:R-:W-:Y:S01]  /*223e0*/  IMAD.MOV.U32 R4, RZ, RZ, R204 ;  /* 0x000000ffff047224 */ /* 0x000fe200078e00cc */
[----:B------:R-:W-:-:S02]  /*223f0*/  MOV R0, 0x2 ;  /* 0x0000000200007802 */ /* 0x000fc40000000f00 */
[----:B------:R-:W-:Y:S02]  /*22400*/  MOV R2, 0x22420 ;  /* 0x0002242000027802 */ /* 0x000fe40000000f00 */
[----:B------:R-:W-:Y:S05]  /*22410*/  CALL.REL.NOINC `($__internal_13_$__cuda_sm70_shflsync_bfly_p) ;  /* 0x00000f1000007944 */ /* 0x000fea0003c00000 */
[----:B------:R-:W-:Y:S05]  /*22420*/  BRA `(.L_x_1010) ;  /* 0xffff90a000007947 */ /* 0x000fea000383ffff */
.L_x_911:
[----:B------:R-:W-:Y:S01]  /*22430*/  IMAD.MOV.U32 R4, RZ, RZ, R6 ;  /* 0x000000ffff047224 */ /* 0x000fe200078e0006 */
[----:B------:R-:W-:Y:S02]  /*22440*/  MOV R0, 0x1 ;  /* 0x0000000100007802 */ /* 0x000fe40000000f00 */
[----:B------:R-:W-:Y:S02]  /*22450*/  MOV R2, 0x22470 ;  /* 0x0002247000027802 */ /* 0x000fe40000000f00 */
[----:B-1----:R-:W-:Y:S05]  /*22460*/  CALL.REL.NOINC `($__internal_13_$__cuda_sm70_shflsync_bfly_p) ;  /* 0x00000ec000007944 */ /* 0x002fea0003c00000 */
[----:B------:R-:W-:Y:S01]  /*22470*/  FADD.FTZ R6, R6, R0 ;  /* 0x0000000006067221 */ /* 0x000fe20000010000 */
[----:B------:R-:W-:Y:S02]  /*22480*/  MOV R4, R203 ;  /* 0x000000cb00047202 */ /* 0x000fe40000000f00 */
[----:B------:R-:W-:Y:S02]  /*22490*/  MOV R0, 0x2 ;  /* 0x0000000200007802 */ /* 0x000fe40000000f00 */
[----:B------:R-:W-:Y:S02]  /*224a0*/  MOV R2, 0x224c0 ;  /* 0x000224c000027802 */ /* 0x000fe40000000f00 */
[----:B------:R-:W-:Y:S05]  /*224b0*/  CALL.REL.NOINC `($__internal_13_$__cuda_sm70_shflsync_bfly_p) ;  /* 0x00000e7000007944 */ /* 0x000fea0003c00000 */
[----:B------:R-:W-:Y:S01]  /*224c0*/  FADD.FTZ R4, R203, R0 ;  /* 0x00000000cb047221 */ /* 0x000fe20000010000 */
[----:B------:R-:W-:Y:S02]  /*224d0*/  MOV R0, 0x1 ;  /* 0x0000000100007802 */ /* 0x000fe40000000f00 */
[----:B------:R-:W-:-:S02]  /*224e0*/  MOV R2, 0x22500 ;  /* 0x0002250000027802 */ /* 0x000fc40000000f00 */
[----:B------:R-:W-:Y:S05]  /*224f0*/  CALL.REL.NOINC `($__internal_13_$__cuda_sm70_shflsync_bfly_p) ;  /* 0x00000e3000007944 */ /* 0x000fea0003c00000 */
[----:B------:R-:W-:Y:S01]  /*22500*/  MOV R3, R0 ;  /* 0x0000000000037202 */ /* 0x000fe20000000f00 */
[----:B------:R-:W-:Y:S05]  /*22510*/  BRA `(.L_x_1011) ;  /* 0xffff902000007947 */ /* 0x000fea000383ffff */
.L_x_918:
[----:B--234-:R-:W-:Y:S01]  /*22520*/  IMAD.MOV.U32 R0, RZ, RZ, R13 ;  /* 0x000000ffff007224 */ /* 0x01cfe200078e000d */
[----:B------:R-:W-:Y:S01]  /*22530*/  MOV R2, RZ ;  /* 0x000000ff00027202 */ /* 0x000fe20000000f00 */
[----:B------:R-:W-:Y:S01]  /*22540*/  IMAD.MOV.U32 R202, RZ, RZ, 0x181f ;  /* 0x0000181fffca7424 */ /* 0x000fe200078e00ff */
[----:B------:R-:W-:-:S02]  /*22550*/  MOV R3, 0x22570 ;  /* 0x0002257000037802 */ /* 0x000fc40000000f00 */
[----:B-1----:R-:W-:Y:S05]  /*22560*/  CALL.REL.NOINC `($__internal_14_$__cuda_sm70_shflsync_idx_p) ;  /* 0x00000e2000007944 */ /* 0x002fea0003c00000 */
[----:B-----5:R-:W-:Y:S01]  /*22570*/  MOV R4, R0 ;  /* 0x0000000000047202 */ /* 0x020fe20000000f00 */
[----:B-1----:R-:W-:Y:S05]  /*22580*/  BRA `(.L_x_1012) ;  /* 0xffffab3000007947 */ /* 0x002fea000383ffff */
.L_x_919:
[----:B------:R-:W-:Y:S01]  /*22590*/  IMAD.MOV.U32 R0, RZ, RZ, R14 ;  /* 0x000000ffff007224 */ /* 0x000fe200078e000e */
[----:B------:R-:W-:Y:S01]  /*225a0*/  MOV R2, RZ ;  /* 0x000000ff00027202 */ /* 0x000fe20000000f00 */
[----:B------:R-:W-:Y:S01]  /*225b0*/  IMAD.MOV.U32 R202, RZ, RZ, 0x181f ;  /* 0x0000181fffca7424 */ /* 0x000fe200078e00ff */
[----:B------:R-:W-:-:S02]  /*225c0*/  MOV R3, 0x225e0 ;  /* 0x000225e000037802 */ /* 0x000fc40000000f00 */
[----:B-123--:R-:W-:Y:S05]  /*225d0*/  CALL.REL.NOINC `($__internal_14_$__cuda_sm70_shflsync_idx_p) ;  /* 0x00000db000007944 */ /* 0x00efea0003c00000 */
[----:B-1---5:R-:W-:Y:S05]  /*225e0*/  BRA `(.L_x_1013) ;  /* 0xffffaaf000007947 */ /* 0x022fea000383ffff */
.L_x_922:
[----:B--2---:R-:W-:Y:S01]  /*225f0*/  IMAD.MOV.U32 R0, RZ, RZ, R13 ;  /* 0x000000ffff007224 */ /* 0x004fe200078e000d */
[----:B------:R-:W-:Y:S01]  /*22600*/  MOV R2, 0x1 ;  /* 0x0000000100027802 */ /* 0x000fe20000000f00 */
[----:B------:R-:W-:Y:S01]  /*22610*/  IMAD.MOV.U32 R202, RZ, RZ, 0x181f ;  /* 0x0000181fffca7424 */ /* 0x000fe200078e00ff */
[----:B------:R-:W-:-:S02]  /*22620*/  MOV R3, 0x22640 ;  /* 0x0002264000037802 */ /* 0x000fc40000000f00 */
[----:B-1-34-:R-:W-:Y:S05]  /*22630*/  CALL.REL.NOINC `($__internal_14_$__cuda_sm70_shflsync_idx_p) ;  /* 0x00000d5000007944 */ /* 0x01afea0003c00000 */
[----:B-----5:R-:W-:Y:S01]  /*22640*/  IMAD.MOV.U32 R4, RZ, RZ, R0 ;  /* 0x000000ffff047224 */ /* 0x020fe200078e0000 */
[----:B------:R-:W-:Y:S01]  /*22650*/  MOV R2, 0x1 ;  /* 0x0000000100027802 */ /* 0x000fe20000000f00 */
[----:B------:R-:W-:Y:S01]  /*22660*/  IMAD.MOV.U32 R0, RZ, RZ, R14 ;  /* 0x000000ffff007224 */ /* 0x000fe200078e000e */
[----:B------:R-:W-:-:S02]  /*22670*/  MOV R202, 0x181f ;  /* 0x0000181f00ca7802 */ /* 0x000fc40000000f00 */
[----:B------:R-:W-:Y:S02]  /*22680*/  MOV R3, 0x226a0 ;  /* 0x000226a000037802 */ /* 0x000fe40000000f00 */
[----:B-1----:R-:W-:Y:S05]  /*22690*/  CALL.REL.NOINC `($__internal_14_$__cuda_sm70_shflsync_idx_p) ;  /* 0x00000cf000007944 */ /* 0x002fea0003c00000 */
[----:B-1---5:R-:W-:Y:S05]  /*226a0*/  BRA `(.L_x_1014) ;  /* 0xffffaba000007947 */ /* 0x022fea000383ffff */
.L_x_925:
[----:B--2---:R-:W-:Y:S01]  /*226b0*/  IMAD.MOV.U32 R0, RZ, RZ, R13 ;  /* 0x000000ffff007224 */ /* 0x004fe200078e000d */
[----:B------:R-:W-:Y:S01]  /*226c0*/  MOV R2, 0x2 ;  /* 0x0000000200027802 */ /* 0x000fe20000000f00 */
[----:B------:R-:W-:Y:S01]  /*226d0*/  IMAD.MOV.U32 R202, RZ, RZ, 0x181f ;  /* 0x0000181fffca7424 */ /* 0x000fe200078e00ff */
[----:B------:R-:W-:Y:S02]  /*226e0*/  MOV R3, 0x22700 ;  /* 0x0002270000037802 */ /* 0x000fe40000000f00 */
[----:B-1-34-:R-:W-:Y:S05]  /*226f0*/  CALL.REL.NOINC `($__internal_14_$__cuda_sm70_shflsync_idx_p) ;  /* 0x00000c9000007944 */ /* 0x01afea0003c00000 */
[----:B-----5:R-:W-:Y:S01]  /*22700*/  MOV R4, R0 ;  /* 0x0000000000047202 */ /* 0x020fe20000000f00 */
[----:B-1----:R-:W-:Y:S05]  /*22710*/  BRA `(.L_x_1015) ;  /* 0xffffaca000007947 */ /* 0x002fea000383ffff */
.L_x_926:
[----:B--2---:R-:W-:Y:S01]  /*22720*/  IMAD.MOV.U32 R0, RZ, RZ, R14 ;  /* 0x000000ffff007224 */ /* 0x004fe200078e000e */
[----:B------:R-:W-:Y:S01]  /*22730*/  MOV R2, 0x2 ;  /* 0x0000000200027802 */ /* 0x000fe20000000f00 */
[----:B------:R-:W-:Y:S01]  /*22740*/  IMAD.MOV.U32 R202, RZ, RZ, 0x181f ;  /* 0x0000181fffca7424 */ /* 0x000fe200078e00ff */
[----:B------:R-:W-:Y:S02]  /*22750*/  MOV R3, 0x22770 ;  /* 0x0002277000037802 */ /* 0x000fe40000000f00 */
[----:B-1-34-:R-:W-:Y:S05]  /*22760*/  CALL.REL.NOINC `($__internal_14_$__cuda_sm70_shflsync_idx_p) ;  /* 0x00000c2000007944 */ /* 0x01afea0003c00000 */
[----:B-1---5:R-:W-:Y:S05]  /*22770*/  BRA `(.L_x_1016) ;  /* 0xffffac6000007947 */ /* 0x022fea000383ffff */
.L_x_929:
[----:B----4-:R-:W-:Y:S01]  /*22780*/  IMAD.MOV.U32 R0, RZ, RZ, R13 ;  /* 0x000000ffff007224 */ /* 0x010fe200078e000d */
[----:B---3--:R-:W-:Y:S01]  /*22790*/  MOV R2, 0x3 ;  /* 0x0000000300027802 */ /* 0x008fe20000000f00 */
[----:B------:R-:W-:Y:S01]  /*227a0*/  IMAD.MOV.U32 R202, RZ, RZ, 0x181f ;  /* 0x0000181fffca7424 */ /* 0x000fe200078e00ff */
[----:B------:R-:W-:-:S02]  /*227b0*/  MOV R3, 0x227d0 ;  /* 0x000227d000037802 */ /* 0x000fc40000000f00 */
[----:B-12---:R-:W-:Y:S05]  /*227c0*/  CALL.REL.NOINC `($__internal_14_$__cuda_sm70_shflsync_idx_p) ;  /* 0x00000bc000007944 */ /* 0x006fea0003c00000 */
[----:B-----5:R-:W-:Y:S01]  /*227d0*/  IMAD.MOV.U32 R4, RZ, RZ, R0 ;  /* 0x000000ffff047224 */ /* 0x020fe200078e0000 */
[----:B------:R-:W-:Y:S01]  /*227e0*/  MOV R2, 0x3 ;  /* 0x0000000300027802 */ /* 0x000fe20000000f00 */
[----:B------:R-:W-:Y:S01]  /*227f0*/  IMAD.MOV.U32 R0, RZ, RZ, R14 ;  /* 0x000000ffff007224 */ /* 0x000fe200078e000e */
[----:B------:R-:W-:-:S02]  /*22800*/  MOV R202, 0x181f ;  /* 0x0000181f00ca7802 */ /* 0x000fc40000000f00 */
[----:B------:R-:W-:Y:S02]  /*22810*/  MOV R3, 0x22830 ;  /* 0x0002283000037802 */ /* 0x000fe40000000f00 */
[----:B-1----:R-:W-:Y:S05]  /*22820*/  CALL.REL.NOINC `($__internal_14_$__cuda_sm70_shflsync_idx_p) ;  /* 0x00000b6000007944 */ /* 0x002fea0003c00000 */
[----:B-1---5:R-:W-:Y:S05]  /*22830*/  BRA `(.L_x_1017) ;  /* 0xffffad2000007947 */ /* 0x022fea000383ffff */
.L_x_931:
[----:B------:R-:W-:Y:S01]  /*22840*/  IMAD.MOV.U32 R0, RZ, RZ, R5 ;  /* 0x000000ffff007224 */ /* 0x000fe200078e0005 */
[----:B------:R-:W-:Y:S01]  /*22850*/  MOV R2, RZ ;  /* 0x000000ff00027202 */ /* 0x000fe20000000f00 */
[----:B------:R-:W-:Y:S01]  /*22860*/  IMAD.MOV.U32 R202, RZ, RZ, 0x1c1f ;  /* 0x00001c1fffca7424 */ /* 0x000fe200078e00ff */
[----:B------:R-:W-:Y:S02]  /*22870*/  MOV R3, 0x22890 ;  /* 0x0002289000037802 */ /* 0x000fe40000000f00 */
[----:B------:R-:W-:Y:S05]  /*22880*/  CALL.REL.NOINC `($__internal_14_$__cuda_sm70_shflsync_idx_p) ;  /* 0x00000b0000007944 */ /* 0x000fea0003c00000 */
[----:B-----5:R-:W-:Y:S01]  /*22890*/  MOV R4, R0 ;  /* 0x0000000000047202 */ /* 0x020fe20000000f00 */
[----:B-1----:R-:W-:Y:S05]  /*228a0*/  BRA `(.L_x_1018) ;  /* 0xffffb01000007947 */ /* 0x002fea000383ffff */
.L_x_932:
[----:B------:R-:W-:Y:S01]  /*228b0*/  IMAD.MOV.U32 R0, RZ, RZ, R12 ;  /* 0x000000ffff007224 */ /* 0x000fe200078e000c */
[----:B------:R-:W-:Y:S01]  /*228c0*/  MOV R2, RZ ;  /* 0x000000ff00027202 */ /* 0x000fe20000000f00 */
[----:B------:R-:W-:Y:S01]  /*228d0*/  IMAD.MOV.U32 R202, RZ, RZ, 0x1c1f ;  /* 0x00001c1fffca7424 */ /* 0x000fe200078e00ff */
[----:B------:R-:W-:Y:S02]  /*228e0*/  MOV R3, 0x22900 ;  /* 0x0002290000037802 */ /* 0x000fe40000000f00 */
[----:B-12---:R-:W-:Y:S05]  /*228f0*/  CALL.REL.NOINC `($__internal_14_$__cuda_sm70_shflsync_idx_p) ;  /* 0x00000a9000007944 */ /* 0x006fea0003c00000 */
[----:B-1---5:R-:W-:Y:S05]  /*22900*/  BRA `(.L_x_1019) ;  /* 0xffffafd000007947 */ /* 0x022fea000383ffff */
.L_x_935:
[----:B----4-:R-:W-:Y:S01]  /*22910*/  IMAD.MOV.U32 R0, RZ, RZ, R5 ;  /* 0x000000ffff007224 */ /* 0x010fe200078e0005 */
[----:B------:R-:W-:Y:S01]  /*22920*/  MOV R2, 0x1 ;  /* 0x0000000100027802 */ /* 0x000fe20000000f00 */
[----:B------:R-:W-:Y:S01]  /*22930*/  IMAD.MOV.U32 R202, RZ, RZ, 0x1c1f ;  /* 0x00001c1fffca7424 */ /* 0x000fe200078e00ff */
[----:B------:R-:W-:-:S02]  /*22940*/  MOV R3, 0x22960 ;  /* 0x0002296000037802 */ /* 0x000fc40000000f00 */
[----:B-123--:R-:W-:Y:S05]  /*22950*/  CALL.REL.NOINC `($__internal_14_$__cuda_sm70_shflsync_idx_p) ;  /* 0x00000a3000007944 */ /* 0x00efea0003c00000 */
[----:B-----5:R-:W-:Y:S01]  /*22960*/  IMAD.MOV.U32 R4, RZ, RZ, R0 ;  /* 0x000000ffff047224 */ /* 0x020fe200078e0000 */
[----:B------:R-:W-:Y:S01]  /*22970*/  MOV R2, 0x1 ;  /* 0x0000000100027802 */ /* 0x000fe20000000f00 */
[----:B------:R-:W-:Y:S01]  /*22980*/  IMAD.MOV.U32 R0, RZ, RZ, R12 ;  /* 0x000000ffff007224 */ /* 0x000fe200078e000c */
[----:B------:R-:W-:-:S02]  /*22990*/  MOV R202, 0x1c1f ;  /* 0x00001c1f00ca7802 */ /* 0x000fc40000000f00 */
[----:B------:R-:W-:Y:S02]  /*229a0*/  MOV R3, 0x229c0 ;  /* 0x000229c000037802 */ /* 0x000fe40000000f00 */
[----:B-1----:R-:W-:Y:S05]  /*229b0*/  CALL.REL.NOINC `($__internal_14_$__cuda_sm70_shflsync_idx_p) ;  /* 0x000009d000007944 */ /* 0x002fea0003c00000 */
[----:B-1---5:R-:W-:Y:S05]  /*229c0*/  BRA `(.L_x_1020) ;  /* 0xffffbc5000007947 */ /* 0x022fea000383ffff */
.L_x_939:
[----:B------:R-:W-:Y:S01]  /*229d0*/  IMAD.MOV.U32 R0, RZ, RZ, R5 ;  /* 0x000000ffff007224 */ /* 0x000fe200078e0005 */
[----:B------:R-:W-:Y:S01]  /*229e0*/  MOV R2, RZ ;  /* 0x000000ff00027202 */ /* 0x000fe20000000f00 */
[----:B------:R-:W-:Y:S01]  /*229f0*/  IMAD.MOV.U32 R202, RZ, RZ, 0x181f ;  /* 0x0000181fffca7424 */ /* 0x000fe200078e00ff */
[----:B------:R-:W-:Y:S02]  /*22a00*/  MOV R3, 0x22a20 ;  /* 0x00022a2000037802 */ /* 0x000fe40000000f00 */
[----:B------:R-:W-:Y:S05]  /*22a10*/  CALL.REL.NOINC `($__internal_14_$__cuda_sm70_shflsync_idx_p) ;  /* 0x0000097000007944 */ /* 0x000fea0003c00000 */
[----:B-----5:R-:W-:Y:S01]  /*22a20*/  MOV R4, R0 ;  /* 0x0000000000047202 */ /* 0x020fe20000000f00 */
[----:B-1----:R-:W-:Y:S05]  /*22a30*/  BRA `(.L_x_1021) ;  /* 0xffffd0e000007947 */ /* 0x002fea000383ffff */
.L_x_940:
[----:B------:R-:W-:Y:S01]  /*22a40*/  IMAD.MOV.U32 R0, RZ, RZ, R14 ;  /* 0x000000ffff007224 */ /* 0x000fe200078e000e */
[----:B------:R-:W-:Y:S01]  /*22a50*/  MOV R2, RZ ;  /* 0x000000ff00027202 */ /* 0x000fe20000000f00 */
[----:B------:R-:W-:Y:S01]  /*22a60*/  IMAD.MOV.U32 R202, RZ, RZ, 0x181f ;  /* 0x0000181fffca7424 */ /* 0x000fe200078e00ff */
[----:B------:R-:W-:Y:S02]  /*22a70*/  MOV R3, 0x22a90 ;  /* 0x00022a9000037802 */ /* 0x000fe40000000f00 */
[----:B-12---:R-:W-:Y:S05]  /*22a80*/  CALL.REL.NOINC `($__internal_14_$__cuda_sm70_shflsync_idx_p) ;  /* 0x0000090000007944 */ /* 0x006fea0003c00000 */
[----:B-1---5:R-:W-:Y:S05]  /*22a90*/  BRA `(.L_x_1022) ;  /* 0xffffd0a000007947 */ /* 0x022fea000383ffff */
.L_x_943:
[----:B----4-:R-:W-:Y:S01]  /*22aa0*/  IMAD.MOV.U32 R0, RZ, RZ, R5 ;  /* 0x000000ffff007224 */ /* 0x010fe200078e0005 */
[----:B--2---:R-:W-:Y:S01]  /*22ab0*/  MOV R2, 0x1 ;  /* 0x0000000100027802 */ /* 0x004fe20000000f00 */
[----:B------:R-:W-:Y:S01]  /*22ac0*/  IMAD.MOV.U32 R202, RZ, RZ, 0x181f ;  /* 0x0000181fffca7424 */ /* 0x000fe200078e00ff */
[----:B------:R-:W-:-:S02]  /*22ad0*/  MOV R3, 0x22af0 ;  /* 0x00022af000037802 */ /* 0x000fc40000000f00 */
[----:B-1-3--:R-:W-:Y:S05]  /*22ae0*/  CALL.REL.NOINC `($__internal_14_$__cuda_sm70_shflsync_idx_p) ;  /* 0x000008a000007944 */ /* 0x00afea0003c00000 */
[----:B-----5:R-:W-:Y:S01]  /*22af0*/  IMAD.MOV.U32 R4, RZ, RZ, R0 ;  /* 0x000000ffff047224 */ /* 0x020fe200078e0000 */
[----:B------:R-:W-:Y:S01]  /*22b00*/  MOV R2, 0x1 ;  /* 0x0000000100027802 */ /* 0x000fe20000000f00 */
[----:B------:R-:W-:Y:S01]  /*22b10*/  IMAD.MOV.U32 R0, RZ, RZ, R14 ;  /* 0x000000ffff007224 */ /* 0x000fe200078e000e */
[----:B------:R-:W-:-:S02]  /*22b20*/  MOV R202, 0x181f ;  /* 0x0000181f00ca7802 */ /* 0x000fc40000000f00 */
[----:B------:R-:W-:Y:S02]  /*22b30*/  MOV R3, 0x22b50 ;  /* 0x00022b5000037802 */ /* 0x000fe40000000f00 */
[----:B-1----:R-:W-:Y:S05]  /*22b40*/  CALL.REL.NOINC `($__internal_14_$__cuda_sm70_shflsync_idx_p) ;  /* 0x0000084000007944 */ /* 0x002fea0003c00000 */
[----:B-1---5:R-:W-:Y:S05]  /*22b50*/  BRA `(.L_x_1023) ;  /* 0xffffd16000007947 */ /* 0x022fea000383ffff */
.L_x_946:
[----:B----4-:R-:W-:Y:S01]  /*22b60*/  IMAD.MOV.U32 R0, RZ, RZ, R5 ;  /* 0x000000ffff007224 */ /* 0x010fe200078e0005 */
[----:B-1----:R-:W-:Y:S01]  /*22b70*/  MOV R2, 0x2 ;  /* 0x0000000200027802 */ /* 0x002fe20000000f00 */
[----:B------:R-:W-:Y:S01]  /*22b80*/  IMAD.MOV.U32 R202, RZ, RZ, 0x181f ;  /* 0x0000181fffca7424 */ /* 0x000fe200078e00ff */
[----:B------:R-:W-:Y:S02]  /*22b90*/  MOV R3, 0x22bb0 ;  /* 0x00022bb000037802 */ /* 0x000fe40000000f00 */
[----:B--23--:R-:W-:Y:S05]  /*22ba0*/  CALL.REL.NOINC `($__internal_14_$__cuda_sm70_shflsync_idx_p) ;  /* 0x000007e000007944 */ /* 0x00cfea0003c00000 */
[----:B-----5:R-:W-:Y:S01]  /*22bb0*/  MOV R4, R0 ;  /* 0x0000000000047202 */ /* 0x020fe20000000f00 */
[----:B-1----:R-:W-:Y:S05]  /*22bc0*/  BRA `(.L_x_1024) ;  /* 0xffffd26000007947 */ /* 0x002fea000383ffff */
.L_x_947:
[----:B----4-:R-:W-:Y:S01]  /*22bd0*/  IMAD.MOV.U32 R0, RZ, RZ, R14 ;  /* 0x000000ffff007224 */ /* 0x010fe200078e000e */
[----:B------:R-:W-:Y:S01]  /*22be0*/  MOV R2, 0x2 ;  /* 0x0000000200027802 */ /* 0x000fe20000000f00 */
[----:B------:R-:W-:Y:S01]  /*22bf0*/  IMAD.MOV.U32 R202, RZ, RZ, 0x181f ;  /* 0x0000181fffca7424 */ /* 0x000fe200078e00ff */
[----:B------:R-:W-:Y:S02]  /*22c00*/  MOV R3, 0x22c20 ;  /* 0x00022c2000037802 */ /* 0x000fe40000000f00 */
[----:B-123--:R-:W-:Y:S05]  /*22c10*/  CALL.REL.NOINC `($__internal_14_$__cuda_sm70_shflsync_idx_p) ;  /* 0x0000077000007944 */ /* 0x00efea0003c00000 */
[----:B-1---5:R-:W-:Y:S05]  /*22c20*/  BRA `(.L_x_1025) ;  /* 0xffffd22000007947 */ /* 0x022fea000383ffff */
.L_x_950:
[----:B-1----:R-:W-:Y:S01]  /*22c30*/  IMAD.MOV.U32 R0, RZ, RZ, R5 ;  /* 0x000000ffff007224 */ /* 0x002fe200078e0005 */
[----:B------:R-:W-:Y:S01]  /*22c40*/  MOV R2, 0x3 ;  /* 0x0000000300027802 */ /* 0x000fe20000000f00 */
[----:B------:R-:W-:Y:S01]  /*22c50*/  IMAD.MOV.U32 R202, RZ, RZ, 0x181f ;  /* 0x0000181fffca7424 */ /* 0x000fe200078e00ff */
[----:B------:R-:W-:-:S02]  /*22c60*/  MOV R3, 0x22c80 ;  /* 0x00022c8000037802 */ /* 0x000fc40000000f00 */
[----:B--234-:R-:W-:Y:S05]  /*22c70*/  CALL.REL.NOINC `($__internal_14_$__cuda_sm70_shflsync_idx_p) ;  /* 0x0000071000007944 */ /* 0x01cfea0003c00000 */
[----:B-----5:R-:W-:Y:S01]  /*22c80*/  IMAD.MOV.U32 R4, RZ, RZ, R0 ;  /* 0x000000ffff047224 */ /* 0x020fe200078e0000 */
[----:B------:R-:W-:Y:S01]  /*22c90*/  MOV R2, 0x3 ;  /* 0x0000000300027802 */ /* 0x000fe20000000f00 */
[----:B------:R-:W-:Y:S01]  /*22ca0*/  IMAD.MOV.U32 R0, RZ, RZ, R14 ;  /* 0x000000ffff007224 */ /* 0x000fe200078e000e */
[----:B------:R-:W-:-:S02]  /*22cb0*/  MOV R202, 0x181f ;  /* 0x0000181f00ca7802 */ /* 0x000fc40000000f00 */
[----:B------:R-:W-:Y:S02]  /*22cc0*/  MOV R3, 0x22ce0 ;  /* 0x00022ce000037802 */ /* 0x000fe40000000f00 */
[----:B-1----:R-:W-:Y:S05]  /*22cd0*/  CALL.REL.NOINC `($__internal_14_$__cuda_sm70_shflsync_idx_p) ;  /* 0x000006b000007944 */ /* 0x002fea0003c00000 */
[----:B-1---5:R-:W-:Y:S05]  /*22ce0*/  BRA `(.L_x_1026) ;  /* 0xffffd2e000007947 */ /* 0x022fea000383ffff */
.L_x_952:
[----:B------:R-:W-:Y:S01]  /*22cf0*/  IMAD.MOV.U32 R0, RZ, RZ, R96 ;  /* 0x000000ffff007224 */ /* 0x000fe200078e0060 */
[----:B------:R-:W-:Y:S01]  /*22d00*/  MOV R2, RZ ;  /* 0x000000ff00027202 */ /* 0x000fe20000000f00 */
[----:B------:R-:W-:Y:S01]  /*22d10*/  IMAD.MOV.U32 R202, RZ, RZ, 0x1f ;  /* 0x0000001fffca7424 */ /* 0x000fe200078e00ff */
[----:B------:R-:W-:Y:S02]  /*22d20*/  MOV R3, 0x22d40 ;  /* 0x00022d4000037802 */ /* 0x000fe40000000f00 */
[----:B-12---:R-:W-:Y:S05]  /*22d30*/  CALL.REL.NOINC `($__internal_14_$__cuda_sm70_shflsync_idx_p) ;  /* 0x0000065000007944 */ /* 0x006fea0003c00000 */
[----:B------:R-:W-:Y:S01]  /*22d40*/  MOV R9, R0 ;  /* 0x0000000000097202 */ /* 0x000fe20000000f00 */
[----:B-1---5:R-:W-:Y:S05]  /*22d50*/  BRA `(.L_x_1027) ;  /* 0xffffd48000007947 */ /* 0x022fea000383ffff */
.L_x_953:
[----:B------:R-:W-:Y:S01]  /*22d60*/  IMAD.MOV.U32 R0, RZ, RZ, R96 ;  /* 0x000000ffff007224 */ /* 0x000fe200078e0060 */
[----:B------:R-:W-:Y:S01]  /*22d70*/  MOV R2, 0x1 ;  /* 0x0000000100027802 */ /* 0x000fe20000000f00 */
[----:B------:R-:W-:Y:S01]  /*22d80*/  IMAD.MOV.U32 R202, RZ, RZ, 0x1f ;  /* 0x0000001fffca7424 */ /* 0x000fe200078e00ff */
[----:B------:R-:W-:Y:S02]  /*22d90*/  MOV R3, 0x22db0 ;  /* 0x00022db000037802 */ /* 0x000fe40000000f00 */
[----:B-1234-:R-:W-:Y:S05]  /*22da0*/  CALL.REL.NOINC `($__internal_14_$__cuda_sm70_shflsync_idx_p) ;  /* 0x000005e000007944 */ /* 0x01efea0003c00000 */
[----:B------:R-:W-:Y:S01]  /*22db0*/  MOV R6, R0 ;  /* 0x0000000000067202 */ /* 0x000fe20000000f00 */
[----:B-1---5:R-:W-:Y:S05]  /*22dc0*/  BRA `(.L_x_1028) ;  /* 0xffffd43000007947 */ /* 0x022fea000383ffff */
.L_x_954:
[----:B------:R-:W-:Y:S02]  /*22dd0*/  MOV R3, 0x1 ;  /* 0x0000000100037802 */ /* 0x000fe40000000f00 */
[----:B------:R-:W-:-:S02]  /*22de0*/  MOV R2, 0x22e00 ;  /* 0x00022e0000027802 */ /* 0x000fc40000000f00 */
[----:B---34-:R-:W-:Y:S05]  /*22df0*/  CALL.REL.NOINC `($__internal_15_$__cuda_sm70_shflsync_up_p) ;  /* 0x0000061000007944 */ /* 0x018fea0003c00000 */
[----:B------:R-:W-:Y:S05]  /*22e00*/  BRA `(.L_x_1029) ;  /* 0xffffd51000007947 */ /* 0x000fea000383ffff */
.L_x_955:
[----:B------:R-:W-:Y:S02]  /*22e10*/  MOV R3, 0x2 ;  /* 0x0000000200037802 */ /* 0x000fe40000000f00 */
[----:B------:R-:W-:-:S02]  /*22e20*/  MOV R2, 0x22e40 ;  /* 0x00022e4000027802 */ /* 0x000fc40000000f00 */
[----:B---34-:R-:W-:Y:S05]  /*22e30*/  CALL.REL.NOINC `($__internal_15_$__cuda_sm70_shflsync_up_p) ;  /* 0x000005d000007944 */ /* 0x018fea0003c00000 */
[----:B------:R-:W-:Y:S02]  /*22e40*/  SEL R3, R4, RZ, P1 ;  /* 0x000000ff04037207 */ /* 0x000fe40000800000 */
[----:B------:R-:W-:-:S03]  /*22e50*/  MOV R2, 0x22e90 ;  /* 0x00022e9000027802 */ /* 0x000fc60000000f00 */
[----:B------:R-:W-:Y:S02]  /*22e60*/  IMAD.IADD R0, R0, 0x1, R3 ;  /* 0x0000000100007824 */ /* 0x000fe400078e0203 */
[----:B------:R-:W-:Y:S02]  /*22e70*/  IMAD.MOV.U32 R3, RZ, RZ, 0x4 ;  /* 0x00000004ff037424 */ /* 0x000fe400078e00ff */
        /* <DEDUP_REMOVED lines=19> */
.L_x_959:
[----:B------:R-:W-:Y:S02]  /*22fb0*/  MOV R3, 0x1 ;  /* 0x0000000100037802 */ /* 0x000fe40000000f00 */
[----:B------:R-:W-:Y:S02]  /*22fc0*/  MOV R2, 0x22fe0 ;  /* 0x00022fe000027802 */ /* 0x000fe40000000f00 */
[----:B---3--:R-:W-:Y:S05]  /*22fd0*/  CALL.REL.NOINC `($__internal_15_$__cuda_sm70_shflsync_up_p) ;  /* 0x0000043000007944 */ /* 0x008fea0003c00000 */
[----:B------:R-:W-:Y:S01]  /*22fe0*/  MOV R2, R4 ;  /* 0x0000000400027202 */ /* 0x000fe20000000f00 */
[----:B------:R-:W-:Y:S05]  /*22ff0*/  BRA `(.L_x_1031) ;  /* 0xffffd58000007947 */ /* 0x000fea000383ffff */
.L_x_960:
[----:B------:R-:W-:Y:S02]  /*23000*/  MOV R3, 0x2 ;  /* 0x0000000200037802 */ /* 0x000fe40000000f00 */
[----:B------:R-:W-:Y:S02]  /*23010*/  MOV R2, 0x23030 ;  /* 0x0002303000027802 */ /* 0x000fe40000000f00 */
[----:B---3--:R-:W-:Y:S05]  /*23020*/  CALL.REL.NOINC `($__internal_15_$__cuda_sm70_shflsync_up_p) ;  /* 0x000003e000007944 */ /* 0x008fea0003c00000 */
        /* <DEDUP_REMOVED lines=23> */
.L_x_962:
[----:B------:R-:W-:Y:S02]  /*231a0*/  SEL R0, RZ, 0x1, P0 ;  /* 0x00000001ff007807 */ /* 0x000fe40000000000 */
[----:B------:R-:W-:Y:S02]  /*231b0*/  MOV R2, 0x231d0 ;  /* 0x000231d000027802 */ /* 0x000fe40000000f00 */
[----:B-1-3--:R-:W-:Y:S05]  /*231c0*/  CALL.REL.NOINC `($__internal_16_$__cuda_sm70_votesync_ballot) ;  /* 0x000002a000007944 */ /* 0x00afea0003c00000 */
[----:B------:R-:W-:Y:S01]  /*231d0*/  MOV R10, R0 ;  /* 0x00000000000a7202 */ /* 0x000fe20000000f00 */
[----:B------:R-:W-:Y:S05]  /*231e0*/  BRA `(.L_x_1033) ;  /* 0xffffd52000007947 */ /* 0x000fea000383ffff */
.L_x_963:
[----:B------:R-:W-:Y:S01]  /*231f0*/  IMAD.MOV.U32 R0, RZ, RZ, R7 ;  /* 0x000000ffff007224 */ /* 0x000fe200078e0007 */
[----:B------:R-:W-:Y:S01]  /*23200*/  MOV R2, R6 ;  /* 0x0000000600027202 */ /* 0x000fe20000000f00 */
[----:B------:R-:W-:Y:S01]  /*23210*/  IMAD.MOV.U32 R202, RZ, RZ, 0x1f ;  /* 0x0000001fffca7424 */ /* 0x000fe200078e00ff */
[----:B------:R-:W-:Y:S02]  /*23220*/  MOV R3, 0x23240 ;  /* 0x0002324000037802 */ /* 0x000fe40000000f00 */
[----:B-1-3--:R-:W-:Y:S05]  /*23230*/  CALL.REL.NOINC `($__internal_14_$__cuda_sm70_shflsync_idx_p) ;  /* 0x0000015000007944 */ /* 0x00afea0003c00000 */
[----:B------:R-:W-:Y:S01]  /*23240*/  IMAD.MOV.U32 R7, RZ, RZ, R0 ;  /* 0x000000ffff077224 */ /* 0x000fe200078e0000 */
[----:B------:R-:W-:Y:S01]  /*23250*/  MOV R2, R6 ;  /* 0x0000000600027202 */ /* 0x000fe20000000f00 */
[----:B------:R-:W-:Y:S01]  /*23260*/  IMAD.MOV.U32 R0, RZ, RZ, R8 ;  /* 0x000000ffff007224 */ /* 0x000fe200078e0008 */
[----:B------:R-:W-:Y:S02]  /*23270*/  MOV R202, 0x1f ;  /* 0x0000001f00ca7802 */ /* 0x000fe40000000f00 */
[----:B------:R-:W-:-:S02]  /*23280*/  MOV R3, 0x232a0 ;  /* 0x000232a000037802 */ /* 0x000fc40000000f00 */
[----:B-1---5:R-:W-:Y:S05]  /*23290*/  CALL.REL.NOINC `($__internal_14_$__cuda_sm70_shflsync_idx_p) ;  /* 0x000000f000007944 */ /* 0x022fea0003c00000 */
[----:B------:R-:W-:Y:S01]  /*232a0*/  MOV R5, R0 ;  /* 0x0000000000057202 */ /* 0x000fe20000000f00 */
[----:B-1---5:R-:W-:Y:S05]  /*232b0*/  BRA `(.L_x_1034) ;  /* 0xffffd4a000007947 */ /* 0x022fea000383ffff */
.L_x_966:
[----:B------:R-:W-:Y:S01]  /*232c0*/  IMAD.MOV.U32 R0, RZ, RZ, R4 ;  /* 0x000000ffff007224 */ /* 0x000fe200078e0004 */
[----:B------:R-:W-:Y:S01]  /*232d0*/  MOV R2, R6 ;  /* 0x0000000600027202 */ /* 0x000fe20000000f00 */
[----:B------:R-:W-:Y:S01]  /*232e0*/  IMAD.MOV.U32 R202, RZ, RZ, 0x1f ;  /* 0x0000001fffca7424 */ /* 0x000fe200078e00ff */
[----:B------:R-:W-:-:S02]  /*232f0*/  MOV R3, 0x23310 ;  /* 0x0002331000037802 */ /* 0x000fc40000000f00 */
[----:B-1-34-:R-:W-:Y:S05]  /*23300*/  CALL.REL.NOINC `($__internal_14_$__cuda_sm70_shflsync_idx_p) ;  /* 0x0000008000007944 */ /* 0x01afea0003c00000 */
[----:B------:R-:W-:Y:S01]  /*23310*/  MOV R12, R0 ;  /* 0x00000000000c7202 */ /* 0x000fe20000000f00 */
[----:B-1---5:R-:W-:Y:S05]  /*23320*/  BRA `(.L_x_965) ;  /* 0xffffd49000007947 */ /* 0x022fea000383ffff */
        .weak           $__internal_13_$__cuda_sm70_shflsync_bfly_p
        .type           $__internal_13_$__cuda_sm70_shflsync_bfly_p,@function
        .size           $__internal_13_$__cuda_sm70_shflsync_bfly_p,($__internal_14_$__cuda_sm70_shflsync_idx_p - $__internal_13_$__cuda_sm70_shflsync_bfly_p)
$__internal_13_$__cuda_sm70_shflsync_bfly_p:
[----:B------:R-:W-:Y:S02]  /*23330*/  MOV R164, 0xffffffff ;  /* 0xffffffff00a47802 */ /* 0x000fe40000000f00 */
[----:B------:R-:W-:-:S02]  /*23340*/  MOV R3, 0x1f ;  /* 0x0000001f00037802 */ /* 0x000fc40000000f00 */
[----:B------:R-:W-:Y:S04]  /*23350*/  WARPSYNC R164 ;  /* 0x000000a400007348 */ /* 0x000fe80003800000 */
[----:B------:R1:W2:Y:S02]  /*23360*/  SHFL.BFLY PT, R0, R4, R0, R3 ;  /* 0x0c00000004007389 */ /* 0x0002a400000e0003 */
[----:B-1----:R-:W-:-:S04]  /*23370*/  MOV R3, 0x0 ;  /* 0x0000000000037802 */ /* 0x002fc80000000f00 */
[----:B--2---:R-:W-:Y:S05]  /*23380*/  RET.REL.NODEC R2 `(_ZN7cutlass13device_kernelIN5flash19enable_sm80_to_sm89INS1_16FlashAttnFwdSm80INS1_25CollectiveMainloopFwdSm80ILi8ELi1ELb0EN4cute5tupleIJNS5_1CILi128EEENS7_ILi32EEENS7_ILi256EEEEEELi256ENS_10bfloat16_tEfNS_4arch4Sm80ELb0ELb1ELb1ELb1ELb1ELb1ELb1ELb1EEENS1_21CollectiveEpilogueFwdINS6_IJS8_SA_S9_EEENS6_IJNS7_ILi1EEESI_SI_EEESC_SE_Li256ELb1ELb1ELb1ELb0EEENS1_36VarlenDynamicPersistentTileSchedulerILi128ELi32ELi256ELi256ELb1ELb1ELb0ELb1ELb0ELb1EEEEEEEEEvNT_6ParamsE) ;  /* 0xfffdcc7002007950 */ /* 0x004fea0003c3ffff */
        .weak           $__internal_14_$__cuda_sm70_shflsync_idx_p
        .type           $__internal_14_$__cuda_sm70_shflsync_idx_p,@function
        .size           $__internal_14_$__cuda_sm70_shflsync_idx_p,($__internal_15_$__cuda_sm70_shflsync_up_p - $__internal_14_$__cuda_sm70_shflsync_idx_p)
$__internal_14_$__cuda_sm70_shflsync_idx_p:
[----:B------:R1:W-:Y:S02]  /*23390*/  STL [R1+0x44], R4 ;  /* 0x0000440401007387 */ /* 0x0003e40000100800 */
[----:B-1----:R-:W-:-:S04]  /*233a0*/  MOV R4, 0xffffffff ;  /* 0xffffffff00047802 */ /* 0x002fc80000000f00 */
[----:B------:R-:W-:Y:S04]  /*233b0*/  WARPSYNC R4 ;  /* 0x0000000400007348 */ /* 0x000fe80003800000 */
[----:B------:R1:W2:Y:S04]  /*233c0*/  SHFL.IDX PT, R0, R0, R2, R202 ;  /* 0x0000000200007389 */ /* 0x0002a800000e00ca */
[----:B-1----:R1:W5:Y:S01]  /*233d0*/  LDL.LU R4, [R1+0x44] ;  /* 0x0000440001047983 */ /* 0x0023620000300800 */
[----:B------:R-:W-:Y:S02]  /*233e0*/  MOV R2, R3 ;  /* 0x0000000300027202 */ /* 0x000fe40000000f00 */
[----:B------:R-:W-:-:S04]  /*233f0*/  MOV R3, 0x0 ;  /* 0x0000000000037802 */ /* 0x000fc80000000f00 */
[----:B--2---:R-:W-:Y:S05]  /*23400*/  RET.REL.NODEC R2 `(_ZN7cutlass13device_kernelIN5flash19enable_sm80_to_sm89INS1_16FlashAttnFwdSm80INS1_25CollectiveMainloopFwdSm80ILi8ELi1ELb0EN4cute5tupleIJNS5_1CILi128EEENS7_ILi32EEENS7_ILi256EEEEEELi256ENS_10bfloat16_tEfNS_4arch4Sm80ELb0ELb1ELb1ELb1ELb1ELb1ELb1ELb1EEENS1_21CollectiveEpilogueFwdINS6_IJS8_SA_S9_EEENS6_IJNS7_ILi1EEESI_SI_EEESC_SE_Li256ELb1ELb1ELb1ELb0EEENS1_36VarlenDynamicPersistentTileSchedulerILi128ELi32ELi256ELi256ELb1ELb1ELb0ELb1ELb0ELb1EEEEEEEEEvNT_6ParamsE) ;  /* 0xfffdcbf002007950 */ /* 0x004fea0003c3ffff */
        .weak           $__internal_15_$__cuda_sm70_shflsync_up_p
        .type           $__internal_15_$__cuda_sm70_shflsync_up_p,@function
        .size           $__internal_15_$__cuda_sm70_shflsync_up_p,($__internal_16_$__cuda_sm70_votesync_ballot - $__internal_15_$__cuda_sm70_shflsync_up_p)
$__internal_15_$__cuda_sm70_shflsync_up_p:
[----:B------:R-:W-:Y:S02]  /*23410*/  MOV R4, RZ ;  /* 0x000000ff00047202 */ /* 0x000fe40000000f00 */
[----:B------:R-:W-:-:S04]  /*23420*/  MOV R10, 0xffffffff ;  /* 0xffffffff000a7802 */ /* 0x000fc80000000f00 */
[----:B------:R-:W-:Y:S04]  /*23430*/  WARPSYNC R10 ;  /* 0x0000000a00007348 */ /* 0x000fe80003800000 */
[----:B------:R1:W2:Y:S02]  /*23440*/  SHFL.UP PT, R4, R0, R3, R4 ;  /* 0x0400000300047389 */ /* 0x0002a400000e0004 */
[----:B-1----:R-:W-:-:S04]  /*23450*/  MOV R3, 0x0 ;  /* 0x0000000000037802 */ /* 0x002fc80000000f00 */
[----:B--2---:R-:W-:Y:S05]  /*23460*/  RET.REL.NODEC R2 `(_ZN7cutlass13device_kernelIN5flash19enable_sm80_to_sm89INS1_16FlashAttnFwdSm80INS1_25CollectiveMainloopFwdSm80ILi8ELi1ELb0EN4cute5tupleIJNS5_1CILi128EEENS7_ILi32EEENS7_ILi256EEEEEELi256ENS_10bfloat16_tEfNS_4arch4Sm80ELb0ELb1ELb1ELb1ELb1ELb1ELb1ELb1EEENS1_21CollectiveEpilogueFwdINS6_IJS8_SA_S9_EEENS6_IJNS7_ILi1EEESI_SI_EEESC_SE_Li256ELb1ELb1ELb1ELb0EEENS1_36VarlenDynamicPersistentTileSchedulerILi128ELi32ELi256ELi256ELb1ELb1ELb0ELb1ELb0ELb1EEEEEEEEEvNT_6ParamsE) ;  /* 0xfffdcb9002007950 */ /* 0x004fea0003c3ffff */
        .weak           $__internal_16_$__cuda_sm70_votesync_ballot
        .type           $__internal_16_$__cuda_sm70_votesync_ballot,@function
        .size           $__internal_16_$__cuda_sm70_votesync_ballot,(.L_x_3246 - $__internal_16_$__cuda_sm70_votesync_ballot)
$__internal_16_$__cuda_sm70_votesync_ballot:
[----:B------:R-:W-:Y:S01]  /*23470*/  ISETP.NE.U32.AND P0, PT, R0, 0x1, PT ;  /* 0x000000010000780c */ /* 0x000fe20003f05070 */
[----:B------:R-:W-:-:S04]  /*23480*/  IMAD.MOV.U32 R3, RZ, RZ, -0x1 ;  /* 0xffffffffff037424 */ /* 0x000fc800078e00ff */
[----:B------:R-:W-:Y:S08]  /*23490*/  WARPSYNC R3 ;  /* 0x0000000300007348 */ /* 0x000ff00003800000 */
[----:B------:R-:W-:-:S04]  /*234a0*/  VOTE.ANY R0, PT, !P0 ;  /* 0x0000000000007806 */ /* 0x000fc800040e0100 */
[----:B------:R-:W-:Y:S01]  /*234b0*/  LOP3.LUT R0, R0, R3, RZ, 0xc0, !PT ;  /* 0x0000000300007212 */ /* 0x000fe200078ec0ff */
[----:B------:R-:W-:-:S04]  /*234c0*/  IMAD.MOV.U32 R3, RZ, RZ, 0x0 ;  /* 0x00000000ff037424 */ /* 0x000fc800078e00ff */
[----:B------:R-:W-:Y:S05]  /*234d0*/  RET.REL.NODEC R2 `(_ZN7cutlass13device_kernelIN5flash19enable_sm80_to_sm89INS1_16FlashAttnFwdSm80INS1_25CollectiveMainloopFwdSm80ILi8ELi1ELb0EN4cute5tupleIJNS5_1CILi128EEENS7_ILi32EEENS7_ILi256EEEEEELi256ENS_10bfloat16_tEfNS_4arch4Sm80ELb0ELb1ELb1ELb1ELb1ELb1ELb1ELb1EEENS1_21CollectiveEpilogueFwdINS6_IJS8_SA_S9_EEENS6_IJNS7_ILi1EEESI_SI_EEESC_SE_Li256ELb1ELb1ELb1ELb0EEENS1_36VarlenDynamicPersistentTileSchedulerILi128ELi32ELi256ELi256ELb1ELb1ELb0ELb1ELb0ELb1EEEEEEEEEvNT_6ParamsE) ;  /* 0xfffdcb2002007950 */ /* 0x000fea0003c3ffff */
.L_x_1035:
        /* <DEDUP_REMOVED lines=10> */
.L_x_3246:


//--------------------- .text._ZN7cutlass13device_kernelIN5flash19enable_sm80_to_sm89INS1_16FlashAttnFwdSm80INS1_25CollectiveMainloopFwdSm80ILi8ELi1ELb1EN4cute5tupleIJNS5_1CILi128EEENS7_ILi64EEENS7_ILi256EEEEEELi256ENS_10bfloat16_tEfNS_4arch4Sm80ELb1ELb0ELb1ELb0ELb1ELb0ELb1ELb1EEENS1_21CollectiveEpilogueFwdINS6_IJS8_SA_S9_EEENS6_IJNS7_ILi1EEESI_SI_EEESC_SE_Li256ELb0ELb1ELb1ELb0EEENS1_30DynamicPersistentTileSchedulerILi256ELi256ELb1ELb1ELb0EEEEEEEEEvNT_6ParamsE --------------------------
	.section	.text._ZN7cutlass13device_kernelIN5flash19enable_sm80_to_sm89INS1_16FlashAttnFwdSm80INS1_25CollectiveMainloopFwdSm80ILi8ELi1ELb1EN4cute5tupleIJNS5_1CILi128EEENS7_ILi64EEENS7_ILi256EEEEEELi256ENS_10bfloat16_tEfNS_4arch4Sm80ELb1ELb0ELb1ELb0ELb1ELb0ELb1ELb1EEENS1_21CollectiveEpilogueFwdINS6_IJS8_SA_S9_EEENS6_IJNS7_ILi1EEESI_SI_EEESC_SE_Li256ELb0ELb1ELb1ELb0EEENS1_30DynamicPersistentTileSchedulerILi256ELi256ELb1ELb1ELb0EEEEEEEEEvNT_6ParamsE,"ax",@progbits
	.sectioninfo	@"SHI_REGISTERS=255"
	.align	128
.text._ZN7cutlass13device_kernelIN5flash19enable_sm80_to_sm89INS1_16FlashAttnFwdSm80INS1_25CollectiveMainloopFwdSm80ILi8ELi1ELb1EN4cute5tupleIJNS5_1CILi128EEENS7_ILi64EEENS7_ILi256EEEEEELi256ENS_10bfloat16_tEfNS_4arch4Sm80ELb1ELb0ELb1ELb0ELb1ELb0ELb1ELb1EEENS1_21CollectiveEpilogueFwdINS6_IJS8_SA_S9_EEENS6_IJNS7_ILi1EEESI_SI_EEESC_SE_Li256ELb0ELb1ELb1ELb0EEENS1_30DynamicPersistentTileSchedulerILi256ELi256ELb1ELb1ELb0EEEEEEEEEvNT_6ParamsE:
        .type           _ZN7cutlass13device_kernelIN5flash19enable_sm80_to_sm89INS1_16FlashAttnFwdSm80INS1_25CollectiveMainloopFwdSm80ILi8ELi1ELb1EN4cute5tupleIJNS5_1CILi128EEENS7_ILi64EEENS7_ILi256EEEEEELi256ENS_10bfloat16_tEfNS_4arch4Sm80ELb1ELb0ELb1ELb0ELb1ELb0ELb1ELb1EEENS1_21CollectiveEpilogueFwdINS6_IJS8_SA_S9_EEENS6_IJNS7_ILi1EEESI_SI_EEESC_SE_Li256ELb0ELb1ELb1ELb0EEENS1_30DynamicPersistentTileSchedulerILi256ELi256ELb1ELb1ELb0EEEEEEEEEvNT_6ParamsE,@function
        .size           _ZN7cutlass13device_kernelIN5flash19enable_sm80_to_sm89INS1_16FlashAttnFwdSm80INS1_25CollectiveMainloopFwdSm80ILi8ELi1ELb1EN4cute5tupleIJNS5_1CILi128EEENS7_ILi64EEENS7_ILi256EEEEEELi256ENS_10bfloat16_tEfNS_4arch4Sm80ELb1ELb0ELb1ELb0ELb1ELb0ELb1ELb1EEENS1_21CollectiveEpilogueFwdINS6_IJS8_SA_S9_EEENS6_IJNS7_ILi1EEESI_SI_EEESC_SE_Li256ELb0ELb1ELb1ELb0EEENS1_30DynamicPersistentTileSchedulerILi256ELi256ELb1ELb1ELb0EEEEEEEEEvNT_6ParamsE,(.L_x_3251 - _ZN7cutlass13device_kernelIN5flash19enable_sm80_to_sm89INS1_16FlashAttnFwdSm80INS1_25CollectiveMainloopFwdSm80ILi8ELi1ELb1EN4cute5tupleIJNS5_1CILi128EEENS7_ILi64EEENS7_ILi256EEEEEELi256ENS_10bfloat16_tEfNS_4arch4Sm80ELb1ELb0ELb1ELb0ELb1ELb0ELb1ELb1EEENS1_21CollectiveEpilogueFwdINS6_IJS8_SA_S9_EEENS6_IJNS7_ILi1EEESI_SI_EEESC_SE_Li256ELb0ELb1ELb1ELb0EEENS1_30DynamicPersistentTileSchedulerILi256ELi256ELb1ELb1ELb0EEEEEEEEEvNT_6ParamsE)
        .other          _ZN7cutlass13device_kernelIN5flash19enable_sm80_to_sm89INS1_16FlashAttnFwdSm80INS1_25CollectiveMainloopFwdSm80ILi8ELi1ELb1EN4cute5tupleIJNS5_1CILi128EEENS7_ILi64EEENS7_ILi256EEEEEELi256ENS_10bfloat16_tEfNS_4arch4Sm80ELb1ELb0ELb1ELb0ELb1ELb0ELb1ELb1EEENS1_21CollectiveEpilogueFwdINS6_IJS8_SA_S9_EEENS6_IJNS7_ILi1EEESI_SI_EEESC_SE_Li256ELb0ELb1ELb1ELb0EEENS1_30DynamicPersistentTileSchedulerILi256ELi256ELb1ELb1ELb0EEEEEEEEEvNT_6ParamsE,@"STO_CUDA_ENTRY STV_DEFAULT"
_ZN7cutlass13device_kernelIN5flash19enable_sm80_to_sm89INS1_16FlashAttnFwdSm80INS1_25CollectiveMainloopFwdSm80ILi8ELi1ELb1EN4cute5tupleIJNS5_1CILi128EEENS7_ILi64EEENS7_ILi256EEEEEELi256ENS_10bfloat16_tEfNS_4arch4Sm80ELb1ELb0ELb1ELb0ELb1ELb0ELb1ELb1EEENS1_21CollectiveEpilogueFwdINS6_IJS8_SA_S9_EEENS6_IJNS7_ILi1EEESI_SI_EEESC_SE_Li256ELb0ELb1ELb1ELb0EEENS1_30DynamicPersistentTileSchedulerILi256ELi256ELb1ELb1ELb0EEEEEEEEEvNT_6ParamsE:
[----:B------:R-:W-:-:S03]  /*0000*/  MOV R1, c[0x0][0x28] ;  /* 0x00000a0000017a02 */ /* 0x000fc60000000f00 */
[----:B------:R-:W1:Y:S01]  /*0010*/  S2R R17, SR_TID.X ;  /* 0x0000000000117919 */ /* 0x000e620000002100 */
[----:B------:R-:W-:-:S03]  /*0020*/  IADD3 R1, R1, -0x210, RZ ;  /* 0xfffffdf001017810 */ /* 0x000fc60007ffe0ff */
[----:B------:R-:W2:Y:S01]  /*0030*/  S2R R13, SR_CTAID.X ;  /* 0x00000000000d7919 */ /* 0x000ea20000002500 */
[----:B-1----:R-:W-:-:S05]  /*0040*/  SHF.R.U32.HI R2, RZ, 0x5, R17 ;  /* 0x00000005ff027819 */ /* 0x002fca0000011611 */
[----:B------:R-:W1:Y:S02]  /*0050*/  SHFL.IDX PT, R0, R2, RZ, 0x1f ;  /* 0x00001fff02007589 */ /* 0x000e6400000e0000 */
[----:B-1----:R-:W-:Y:S02]  /*0060*/  ISETP.GE.AND P0, PT, R0, 0x1, PT ;  /* 0x000000010000780c */ /* 0x002fe40003f06270 */
[----:B------:R1:W-:Y:S11]  /*0070*/  STL [R1+0x204], R0 ;  /* 0x0002040001007387 */ /* 0x0003f60000100800 */
[----:B------:R-:W-:Y:S06]  /*0080*/  @P0 BAR.ARV 0x4, 0x100 ;  /* 0x0104000000000b1d */ /* 0x000fec0000002000 */
[----:B--2---:R-:W-:-:S13]  /*0090*/  ISETP.GE.AND P0, PT, R13, c[0x0][0x538], PT ;  /* 0x00014e000d007a0c */ /* 0x004fda0003f06270 */
[----:B------:R-:W-:Y:S05]  /*00a0*/  @P0 EXIT ;  /* 0x000000000000094d */ /* 0x000fea0003800000 */
[----:B-1----:R-:W-:Y:S01]  /*00b0*/  SHF.R.S32.HI R11, RZ, 0x1f, R17 ;  /* 0x0000001fff0b7819 */ /* 0x002fe20000011411 */
[----:B------:R-:W-:Y:S01]  /*00c0*/  IMAD.MOV.U32 R12, RZ, RZ, 0x10 ;  /* 0x00000010ff0c7424 */ /* 0x000fe200078e00ff */
[----:B------:R-:W-:Y:S02]  /*00d0*/  ULDC.64 UR6, c[0x0][0x118] ;  /* 0x0000460000067ab9 */ /* 0x000fe40000000a00 */
[CC--:B------:R-:W-:Y:S02]  /*00e0*/  LEA.HI R2, R11.reuse, R17.reuse, RZ, 0x4 ;  /* 0x000000110b027211 */ /* 0x0c0fe400078f20ff */
[CC--:B------:R-:W-:Y:S02]  /*00f0*/  LEA.HI R8, R11.reuse, R17.reuse, RZ, 0x3 ;  /* 0x000000110b087211 */ /* 0x0c0fe400078f18ff */
[----:B------:R-:W-:Y:S02]  /*0100*/  SHF.R.S32.HI R3, RZ, 0x4, R2 ;  /* 0x00000004ff037819 */ /* 0x000fe40000011402 */
[----:B------:R-:W-:-:S02]  /*0110*/  LEA.HI R4, R11, R17, RZ, 0x2 ;  /* 0x000000110b047211 */ /* 0x000fc400078f10ff */
[----:B------:R-:W-:Y:S02]  /*0120*/  LEA.HI R0, R2, R3, RZ, 0x1 ;  /* 0x0000000302007211 */ /* 0x000fe400078f08ff */
[----:B------:R-:W-:Y:S02]  /*0130*/  SHF.R.S32.HI R6, RZ, 0x3, R8 ;  /* 0x00000003ff067819 */ /* 0x000fe40000011408 */
[----:B------:R-:W-:Y:S02]  /*0140*/  LOP3.LUT R0, R0, 0xfffffffe, RZ, 0xc0, !PT ;  /* 0xfffffffe00007812 */ /* 0x000fe400078ec0ff */
[----:B------:R-:W-:-:S03]  /*0150*/  LOP3.LUT R5, R8, 0xfffffff8, RZ, 0xc0, !PT ;  /* 0xfffffff808057812 */ /* 0x000fc600078ec0ff */
[----:B------:R-:W-:Y:S01]  /*0160*/  IMAD.IADD R9, R3, 0x1, -R0 ;  /* 0x0000000103097824 */ /* 0x000fe200078e0a00 */
[----:B------:R-:W-:Y:S01]  /*0170*/  LOP3.LUT R3, R4, 0xfffffffc, RZ, 0xc0, !PT ;  /* 0xfffffffc04037812 */ /* 0x000fe200078ec0ff */
[----:B------:R-:W-:Y:S01]  /*0180*/  IMAD.SHL.U32 R4, R6, 0x40, RZ ;  /* 0x0000004006047824 */ /* 0x000fe200078e00ff */
[----:B------:R-:W-:Y:S01]  /*0190*/  LOP3.LUT R0, R2, 0xfffffff0, RZ, 0xc0, !PT ;  /* 0xfffffff002007812 */ /* 0x000fe200078ec0ff */
[C---:B------:R-:W-:Y:S02]  /*01a0*/  IMAD.IADD R5, R17.reuse, 0x1, -R5 ;  /* 0x0000000111057824 */ /* 0x040fe400078e0a05 */
[C---:B------:R-:W-:Y:S02]  /*01b0*/  IMAD.IADD R3, R17.reuse, 0x1, -R3 ;  /* 0x0000000111037824 */ /* 0x040fe400078e0a03 */
[----:B------:R-:W-:Y:S01]  /*01c0*/  IMAD.IADD R2, R17, 0x1, -R0 ;  /* 0x0000000111027824 */ /* 0x000fe200078e0a00 */
[----:B------:R-:W-:Y:S01]  /*01d0*/  LOP3.LUT R0, R4, 0x1c0, RZ, 0xc0, !PT ;  /* 0x000001c004007812 */ /* 0x000fe200078ec0ff */
[----:B------:R-:W-:Y:S01]  /*01e0*/  IMAD.SHL.U32 R16, R5, 0x8, RZ ;  /* 0x0000000805107824 */ /* 0x000fe200078e00ff */
[----:B------:R-:W-:Y:S01]  /*01f0*/  LEA.HI R4, R3, R3, RZ, 0x1 ;  /* 0x0000000303047211 */ /* 0x000fe200078f08ff */
[----:B------:R-:W-:Y:S01]  /*0200*/  IMAD.SHL.U32 R6, R5, 0x40, RZ ;  /* 0x0000004005067824 */ /* 0x000fe200078e00ff */
[----:B------:R-:W-:-:S02]  /*0210*/  SHF.R.S32.HI R250, RZ, 0x1f, R2 ;  /* 0x0000001ffffa7819 */ /* 0x000fc40000011402 */
[----:B------:R-:W-:Y:S01]  /*0220*/  LOP3.LUT R4, R4, 0x1ffffffe, RZ, 0xc0, !PT ;  /* 0x1ffffffe04047812 */ /* 0x000fe200078ec0ff */
[----:B------:R-:W-:Y:S01]  /*0230*/  STL [R1+0x88], R16 ;  /* 0x0000881001007387 */ /* 0x000fe20000100800 */
[----:B------:R-:W-:Y:S02]  /*0240*/  SHF.R.U32.HI R7, RZ, 0x3, R0 ;  /* 0x00000003ff077819 */ /* 0x000fe40000011600 */
[----:B------:R-:W-:Y:S01]  /*0250*/  LOP3.LUT R5, R0, 0x38, R16, 0xf8, !PT ;  /* 0x0000003800057812 */ /* 0x000fe200078ef810 */
[----:B------:R-:W-:Y:S01]  /*0260*/  IMAD.IADD R10, R3, 0x1, -R4 ;  /* 0x00000001030a7824 */ /* 0x000fe200078e0a04 */
[----:B------:R-:W-:Y:S02]  /*0270*/  LEA.HI R250, R250, R2, RZ, 0x3 ;  /* 0x00000002fafa7211 */ /* 0x000fe400078f18ff */
[----:B------:R-:W-:Y:S02]  /*0280*/  LOP3.LUT R0, R6, 0x1c0, RZ, 0xc0, !PT ;  /* 0x000001c006007812 */ /* 0x000fe400078ec0ff */
[----:B------:R-:W-:-:S02]  /*0290*/  LOP3.LUT R7, R5, R7, RZ, 0x3c, !PT ;  /* 0x0000000705077212 */ /* 0x000fc400078e3cff */
[C---:B------:R-:W-:Y:S01]  /*02a0*/  LOP3.LUT R3, R250.reuse, 0xfffffff8, RZ, 0xc0, !PT ;  /* 0xfffffff8fa037812 */ /* 0x040fe200078ec0ff */
[----:B------:R-:W-:Y:S01]  /*02b0*/  IMAD.SHL.U32 R250, R250, 0x40, RZ ;  /* 0x00000040fafa7824 */ /* 0x000fe200078e00ff */
[----:B------:R-:W-:Y:S02]  /*02c0*/  LOP3.LUT R5, R0, 0x8, R8, 0xf8, !PT ;  /* 0x0000000800057812 */ /* 0x000fe400078ef808 */
[CC--:B------:R-:W-:Y:S02]  /*02d0*/  LEA.HI R8, R11.reuse, R17.reuse, RZ, 0x5 ;  /* 0x000000110b087211 */ /* 0x0c0fe400078f28ff */
[----:B------:R-:W-:Y:S01]  /*02e0*/  SHF.R.U32.HI R4, RZ, 0x3, R0 ;  /* 0x00000003ff047819 */ /* 0x000fe20000011600 */
[----:B------:R-:W-:Y:S01]  /*02f0*/  IMAD.IADD R0, R2, 0x1, -R3 ;  /* 0x0000000102007824 */ /* 0x000fe200078e0a03 */
[----:B------:R-:W-:Y:S02]  /*0300*/  LEA.HI R6, R11, R17, RZ, 0x6 ;  /* 0x000000110b067211 */ /* 0x000fe400078f30ff */
[----:B------:R-:W-:-:S02]  /*0310*/  LOP3.LUT R2, R8, 0xffffffe0, RZ, 0xc0, !PT ;  /* 0xffffffe008027812 */ /* 0x000fc400078ec0ff */
[----:B------:R-:W-:Y:S01]  /*0320*/  LOP3.LUT R135, R5, R4, RZ, 0x3c, !PT ;  /* 0x0000000405877212 */ /* 0x000fe200078e3cff */
[----:B------:R-:W-:Y:S01]  /*0330*/  IMAD.SHL.U32 R4, R6, 0x8, RZ ;  /* 0x0000000806047824 */ /* 0x000fe200078e00ff */
[----:B------:R-:W-:Y:S01]  /*0340*/  SHF.R.S32.HI R6, RZ, 0x5, R8 ;  /* 0x00000005ff067819 */ /* 0x000fe20000011408 */
[----:B------:R-:W-:Y:S01]  /*0350*/  IMAD.IADD R15, R17, 0x1, -R2 ;  /* 0x00000001110f7824 */ /* 0x000fe200078e0a02 */
[----:B------:R-:W-:Y:S01]  /*0360*/  SHF.R.S32.HI R3, RZ, 0x1f, R8 ;  /* 0x0000001fff037819 */ /* 0x000fe20000011408 */
[----:B------:R-:W-:Y:S01]  /*0370*/  IMAD.MOV.U32 R8, RZ, RZ, 0x20 ;  /* 0x00000020ff087424 */ /* 0x000fe200078e00ff */
[C---:B------:R-:W-:Y:S01]  /*0380*/  R2P PR, R0.reuse, 0x6 ;  /* 0x0000000600007804 */ /* 0x040fe20000000000 */
[----:B------:R-:W-:Y:S01]  /*0390*/  IMAD.SHL.U32 R0, R0, 0x40, RZ ;  /* 0x0000004000007824 */ /* 0x000fe200078e00ff */
[----:B------:R-:W-:Y:S01]  /*03a0*/  LEA.HI R2, R3, R6, RZ, 0x3 ;  /* 0x0000000603027211 */ /* 0x000fe200078f18ff */
[----:B------:R-:W-:Y:S01]  /*03b0*/  IMAD R135, R9, 0x200, R135 ;  /* 0x0000020009877824 */ /* 0x000fe200078e0287 */
[----:B------:R-:W-:-:S02]  /*03c0*/  SHF.R.S32.HI R5, RZ, 0x1f, R15 ;  /* 0x0000001fff057819 */ /* 0x000fc4000001140f */
[----:B------:R-:W-:Y:S02]  /*03d0*/  LOP3.LUT R2, R2, 0xffffff8, RZ, 0xc0, !PT ;  /* 0x0ffffff802027812 */ /* 0x000fe400078ec0ff */
[----:B------:R-:W-:Y:S02]  /*03e0*/  LEA.HI R5, R5, R15, RZ, 0x2 ;  /* 0x0000000f05057211 */ /* 0x000fe400078f10ff */
[----:B------:R-:W-:Y:S01]  /*03f0*/  LOP3.LUT R7, R7, 0x7ffffe00, R4, 0xf8, !PT ;  /* 0x7ffffe0007077812 */ /* 0x000fe200078ef804 */
[----:B------:R-:W-:Y:S01]  /*0400*/  IMAD.IADD R3, R6, 0x1, -R2 ;  /* 0x0000000106037824 */ /* 0x000fe200078e0a02 */
[----:B------:R-:W-:Y:S01]  /*0410*/  SHF.R.S32.HI R2, RZ, 0x2, R5 ;  /* 0x00000002ff027819 */ /* 0x000fe20000011405 */
[----:B------:R-:W-:Y:S01]  /*0420*/  IMAD.SHL.U32 R4, R9, 0x8, RZ ;  /* 0x0000000809047824 */ /* 0x000fe200078e00ff */
[----:B------:R-:W-:Y:S02]  /*0430*/  LOP3.LUT R0, R0, 0x1c0, RZ, 0xc0, !PT ;  /* 0x000001c000007812 */ /* 0x000fe400078ec0ff */
[----:B------:R-:W-:Y:S01]  /*0440*/  IADD3 R9, R16, 0x80, RZ ;  /* 0x0000008010097810 */ /* 0x000fe20007ffe0ff */
[----:B------:R-:W-:Y:S01]  /*0450*/  IMAD R14, R3, 0x10, R2 ;  /* 0x00000010030e7824 */ /* 0x000fe200078e0202 */
[----:B------:R-:W-:-:S02]  /*0460*/  LOP3.LUT R4, R0, 0x8, R4, 0xf8, !PT ;  /* 0x0000000800047812 */ /* 0x000fc400078ef804 */
[----:B------:R-:W-:Y:S02]  /*0470*/  SEL R2, R12, 0xfffffff0, !P1 ;  /* 0xfffffff00c027807 */ /* 0x000fe40004800000 */
[----:B------:R-:W-:Y:S01]  /*0480*/  SEL R3, R8, 0xffffffe0, !P2 ;  /* 0xffffffe008037807 */ /* 0x000fe20005000000 */
[----:B------:R-:W-:Y:S01]  /*0490*/  STL [R1+0x208], R14 ;  /* 0x0002080e01007387 */ /* 0x000fe20000100800 */
[----:B------:R-:W-:Y:S02]  /*04a0*/  SHF.R.U32.HI R0, RZ, 0x3, R0 ;  /* 0x00000003ff007819 */ /* 0x000fe40000011600 */
[----:B------:R-:W-:Y:S01]  /*04b0*/  LEA R135, R135, 0x10100, 0x1 ;  /* 0x0001010087877811 */ /* 0x000fe200078e08ff */
[----:B------:R-:W-:Y:S01]  /*04c0*/  IMAD.IADD R3, R2, 0x1, R3 ;  /* 0x0000000102037824 */ /* 0x000fe200078e0203 */
[----:B------:R-:W-:Y:S01]  /*04d0*/  LOP3.LUT R0, R4, R0, RZ, 0x3c, !PT ;  /* 0x0000000004007212 */ /* 0x000fe200078e3cff */
[----:B------:R-:W-:Y:S01]  /*04e0*/  STL [R1+0xf4], R13 ;  /* 0x0000f40d01007387 */ /* 0x000fe20000100800 */
[----:B------:R-:W-:Y:S01]  /*04f0*/  LEA.HI R2, R11, R17, RZ, 0x7 ;  /* 0x000000110b027211 */ /* 0x000fe200078f38ff */
[----:B------:R-:W-:Y:S01]  /*0500*/  IMAD.MOV.U32 R4, RZ, RZ, 0x40 ;  /* 0x00000040ff047424 */ /* 0x000fe200078e00ff */
[----:B------:R-:W-:-:S02]  /*0510*/  LOP3.LUT R250, R0, 0x7ffffe00, R250, 0xf8, !PT ;  /* 0x7ffffe0000fa7812 */ /* 0x000fc400078ef8fa */
[----:B------:R-:W-:Y:S02]  /*0520*/  SHF.R.S32.HI R0, RZ, 0x7, R2 ;  /* 0x00000007ff007819 */ /* 0x000fe40000011402 */
[----:B------:R-:W-:Y:S02]  /*0530*/  SHF.R.S32.HI R2, RZ, 0x1f, R16 ;  /* 0x0000001fff027819 */ /* 0x000fe40000011410 */
[----:B------:R-:W-:Y:S02]  /*0540*/  IADD3 R11, R16, 0x40, RZ ;  /* 0x00000040100b7810 */ /* 0x000fe40007ffe0ff */
[----:B------:R-:W-:Y:S01]  /*0550*/  LOP3.LUT R0, R5, 0x7ffffffc, RZ, 0xc0, !PT ;  /* 0x7ffffffc05007812 */ /* 0x000fe200078ec0ff */
[----:B------:R1:W-:Y:S01]  /*0560*/  STL [R1+0x180], R2 ;  /* 0x0001800201007387 */ /* 0x0003e20000100800 */
[----:B------:R-:W-:Y:S02]  /*0570*/  SHF.R.S32.HI R5, RZ, 0x1f, R11 ;  /* 0x0000001fff057819 */ /* 0x000fe4000001140b */
[----:B------:R-:W-:Y:S01]  /*0580*/  LEA R250, R250, 0x100, 0x1 ;  /* 0x00000100fafa7811 */ /* 0x000fe200078e08ff */
[----:B------:R-:W-:Y:S01]  /*0590*/  STL [R1+0x9c], R11 ;  /* 0x00009c0b01007387 */ /* 0x000fe20000100800 */
[----:B------:R-:W-:-:S03]  /*05a0*/  IMAD.IADD R0, R15, 0x1, -R0 ;  /* 0x000000010f007824 */ /* 0x000fc600078e0a00 */
[----:B------:R-:W-:Y:S01]  /*05b0*/  STL [R1+0x98], R9 ;  /* 0x0000980901007387 */ /* 0x000fe20000100800 */
[----:B------:R-:W-:Y:S01]  /*05c0*/  IMAD.SHL.U32 R38, R0, 0x2, RZ ;  /* 0x0000000200267824 */ /* 0x000fe200078e00ff */
[----:B------:R-:W-:Y:S01]  /*05d0*/  SEL R0, R8, 0xffffffe0, !P1 ;  /* 0xffffffe008007807 */ /* 0x000fe20004800000 */
[----:B------:R-:W-:Y:S01]  /*05e0*/  IMAD R3, R3, 0x2, R250 ;  /* 0x0000000203037824 */ /* 0x000fe200078e02fa */
[----:B------:R2:W-:Y:S02]  /*05f0*/  STL [R1+0x17c], R5 ;  /* 0x00017c0501007387 */ /* 0x0005e40000100800 */
[----:B------:R-:W-:Y:S01]  /*0600*/  IADD3 R37, R38, 0x8, RZ ;  /* 0x0000000826257810 */ /* 0x000fe20007ffe0ff */
[----:B------:R-:W-:Y:S01]  /*0610*/  IMAD.IADD R252, R250, 0x1, R0 ;  /* 0x00000001fafc7824 */ /* 0x000fe200078e0200 */
[C---:B------:R-:W-:Y:S02]  /*0620*/  IADD3 R36, R38.reuse, 0x10, RZ ;  /* 0x0000001026247810 */ /* 0x040fe40007ffe0ff */
[----:B------:R-:W-:-:S02]  /*0630*/  IADD3 R35, R38, 0x18, RZ ;  /* 0x0000001826237810 */ /* 0x000fc40007ffe0ff */
[C---:B------:R-:W-:Y:S02]  /*0640*/  IADD3 R34, R38.reuse, 0x20, RZ ;  /* 0x0000002026227810 */ /* 0x040fe40007ffe0ff */
[C---:B------:R-:W-:Y:S02]  /*0650*/  IADD3 R33, R38.reuse, 0x28, RZ ;  /* 0x0000002826217810 */ /* 0x040fe40007ffe0ff */
[----:B------:R-:W-:Y:S02]  /*0660*/  IADD3 R32, R38, 0x30, RZ ;  /* 0x0000003026207810 */ /* 0x000fe40007ffe0ff */
[----:B-1----:R-:W-:Y:S02]  /*0670*/  IADD3 R2, R16, 0xc0, RZ ;  /* 0x000000c010027810 */ /* 0x002fe40007ffe0ff */
[C---:B------:R-:W-:Y:S02]  /*0680*/  IADD3 R31, R38.reuse, 0x38, RZ ;  /* 0x00000038261f7810 */ /* 0x040fe40007ffe0ff */
[C---:B------:R-:W-:Y:S01]  /*0690*/  IADD3 R30, R38.reuse, 0x40, RZ ;  /* 0x00000040261e7810 */ /* 0x040fe20007ffe0ff */
[----:B------:R1:W-:Y:S01]  /*06a0*/  STL [R1+0x94], R2 ;  /* 0x0000940201007387 */ /* 0x0003e20000100800 */
[----:B------:R-:W-:-:S02]  /*06b0*/  IADD3 R29, R38, 0x48, RZ ;  /* 0x00000048261d7810 */ /* 0x000fc40007ffe0ff */
[C---:B------:R-:W-:Y:S02]  /*06c0*/  IADD3 R28, R38.reuse, 0x50, RZ ;  /* 0x00000050261c7810 */ /* 0x040fe40007ffe0ff */
[C---:B------:R-:W-:Y:S02]  /*06d0*/  IADD3 R27, R38.reuse, 0x58, RZ ;  /* 0x00000058261b7810 */ /* 0x040fe40007ffe0ff */
[----:B--2---:R-:W-:Y:S02]  /*06e0*/  SHF.R.S32.HI R5, RZ, 0x1f, R9 ;  /* 0x0000001fff057819 */ /* 0x004fe40000011409 */
[C---:B------:R-:W-:Y:S02]  /*06f0*/  IADD3 R26, R38.reuse, 0x60, RZ ;  /* 0x00000060261a7810 */ /* 0x040fe40007ffe0ff */
[C---:B------:R-:W-:Y:S01]  /*0700*/  IADD3 R25, R38.reuse, 0x68, RZ ;  /* 0x0000006826197810 */ /* 0x040fe20007ffe0ff */
[----:B------:R2:W-:Y:S01]  /*0710*/  STL [R1+0x178], R5 ;  /* 0x0001780501007387 */ /* 0x0005e20000100800 */
[----:B------:R-:W-:-:S02]  /*0720*/  IADD3 R24, R38, 0x70, RZ ;  /* 0x0000007026187810 */ /* 0x000fc40007ffe0ff */
[C---:B------:R-:W-:Y:S02]  /*0730*/  IADD3 R23, R38.reuse, 0x78, RZ ;  /* 0x0000007826177810 */ /* 0x040fe40007ffe0ff */
[C---:B------:R-:W-:Y:S02]  /*0740*/  IADD3 R22, R38.reuse, 0x80, RZ ;  /* 0x0000008026167810 */ /* 0x040fe40007ffe0ff */
[C---:B------:R-:W-:Y:S02]  /*0750*/  IADD3 R21, R38.reuse, 0x88, RZ ;  /* 0x0000008826157810 */ /* 0x040fe40007ffe0ff */
[C---:B------:R-:W-:Y:S02]  /*0760*/  IADD3 R20, R38.reuse, 0x90, RZ ;  /* 0x0000009026147810 */ /* 0x040fe40007ffe0ff */
[----:B------:R-:W-:Y:S02]  /*0770*/  IADD3 R19, R38, 0x98, RZ ;  /* 0x0000009826137810 */ /* 0x000fe40007ffe0ff */
[----:B-1----:R-:W-:-:S02]  /*0780*/  SHF.R.S32.HI R2, RZ, 0x1f, R2 ;  /* 0x0000001fff027819 */ /* 0x002fc40000011402 */
[C---:B------:R-:W-:Y:S02]  /*0790*/  IADD3 R18, R38.reuse, 0xa0, RZ ;  /* 0x000000a026127810 */ /* 0x040fe40007ffe0ff */
[C---:B------:R-:W-:Y:S01]  /*07a0*/  IADD3 R17, R38.reuse, 0xa8, RZ ;  /* 0x000000a826117810 */ /* 0x040fe20007ffe0ff */
[----:B------:R1:W-:Y:S01]  /*07b0*/  STL [R1+0x174], R2 ;  /* 0x0001740201007387 */ /* 0x0003e20000100800 */
[C---:B------:R-:W-:Y:S02]  /*07c0*/  IADD3 R16, R38.reuse, 0xb0, RZ ;  /* 0x000000b026107810 */ /* 0x040fe40007ffe0ff */
[C---:B------:R-:W-:Y:S02]  /*07d0*/  IADD3 R15, R38.reuse, 0xb8, RZ ;  /* 0x000000b8260f7810 */ /* 0x040fe40007ffe0ff */
[C---:B------:R-:W-:Y:S01]  /*07e0*/  IADD3 R13, R38.reuse, 0xc8, RZ ;  /* 0x000000c8260d7810 */ /* 0x040fe20007ffe0ff */
[----:B--2---:R-:W-:Y:S01]  /*07f0*/  IMAD.SHL.U32 R5, R7, 0x2, RZ ;  /* 0x0000000207057824 */ /* 0x004fe200078e00ff */
[----:B------:R-:W-:-:S02]  /*0800*/  IADD3 R12, R38, 0xd0, RZ ;  /* 0x000000d0260c7810 */ /* 0x000fc40007ffe0ff */
[C---:B------:R-:W-:Y:S02]  /*0810*/  IADD3 R11, R38.reuse, 0xd8, RZ ;  /* 0x000000d8260b7810 */ /* 0x040fe40007ffe0ff */
[----:B------:R2:W-:Y:S01]  /*0820*/  STL [R1+0x54], R5 ;  /* 0x0000540501007387 */ /* 0x0005e20000100800 */
[C---:B------:R-:W-:Y:S02]  /*0830*/  IADD3 R9, R38.reuse, 0xe0, RZ ;  /* 0x000000e026097810 */ /* 0x040fe40007ffe0ff */
[----:B------:R-:W-:Y:S02]  /*0840*/  IADD3 R7, R38, 0xe8, RZ ;  /* 0x000000e826077810 */ /* 0x000fe40007ffe0ff */
[----:B------:R-:W-:Y:S01]  /*0850*/  SHF.R.S32.HI R8, RZ, 0x1f, R37 ;  /* 0x0000001fff087819 */ /* 0x000fe20000011425 */
[----:B-1----:R-:W-:Y:S01]  /*0860*/  IMAD R2, R10, 0x8, R14 ;  /* 0x000000080a027824 */ /* 0x002fe200078e020e */
[----:B------:R-:W-:Y:S02]  /*0870*/  IADD3 R14, R38, 0xc0, RZ ;  /* 0x000000c0260e7810 */ /* 0x000fe40007ffe0ff */
[----:B------:R-:W-:-:S02]  /*0880*/  SHF.R.S32.HI R10, RZ, 0x1f, R36 ;  /* 0x0000001fff0a7819 */ /* 0x000fc40000011424 */
[----:B------:R1:W-:Y:S04]  /*0890*/  STL [R1+0x200], R2 ;  /* 0x0002000201007387 */ /* 0x0003e80000100800 */
[----:B------:R-:W-:Y:S01]  /*08a0*/  STL [R1+0xdc], R38 ;  /* 0x0000dc2601007387 */ /* 0x000fe20000100800 */
[----:B--2---:R-:W-:-:S03]  /*08b0*/  IADD3 R5, R38, 0xf0, RZ ;  /* 0x000000f026057810 */ /* 0x004fc60007ffe0ff */
[----:B------:R-:W-:Y:S04]  /*08c0*/  STL [R1+0x170], R37 ;  /* 0x0001702501007387 */ /* 0x000fe80000100800 */
[----:B------:R-:W-:Y:S04]  /*08d0*/  STL [R1+0x16c], R36 ;  /* 0x00016c2401007387 */ /* 0x000fe80000100800 */
[----:B------:R-:W-:Y:S04]  /*08e0*/  STL [R1+0x168], R35 ;  /* 0x0001682301007387 */ /* 0x000fe80000100800 */
[----:B------:R2:W-:Y:S04]  /*08f0*/  STL [R1+0x164], R34 ;  /* 0x0001642201007387 */ /* 0x0005e80000100800 */
[----:B------:R-:W-:Y:S01]  /*0900*/  STL [R1+0x160], R33 ;  /* 0x0001602101007387 */ /* 0x000fe20000100800 */
[----:B-1----:R-:W-:-:S02]  /*0910*/  SEL R2, R4, 0xffffffc0, !P2 ;  /* 0xffffffc004027807 */ /* 0x002fc40005000000 */
[----:B------:R-:W-:Y:S01]  /*0920*/  IADD3 R4, R38, 0xf8, RZ ;  /* 0x000000f826047810 */ /* 0x000fe20007ffe0ff */
[----:B------:R-:W-:Y:S02]  /*0930*/  STL [R1+0x15c], R32 ;  /* 0x00015c2001007387 */ /* 0x000fe40000100800 */
[----:B------:R-:W-:Y:S02]  /*0940*/  IMAD.IADD R251, R250, 0x1, R2 ;  /* 0x00000001fafb7824 */ /* 0x000fe400078e0202 */
[----:B------:R1:W-:Y:S04]  /*0950*/  STL [R1+0x158], R31 ;  /* 0x0001581f01007387 */ /* 0x0003e80000100800 */
[----:B------:R-:W-:Y:S04]  /*0960*/  STL [R1+0x154], R30 ;  /* 0x0001541e01007387 */ /* 0x000fe80000100800 */
[----:B------:R-:W-:Y:S04]  /*0970*/  STL [R1+0x150], R29 ;  /* 0x0001501d01007387 */ /* 0x000fe80000100800 */
[----:B------:R3:W-:Y:S01]  /*0980*/  STL [R1+0x14c], R28 ;  /* 0x00014c1c01007387 */ /* 0x0007e20000100800 */
[----:B--2---:R-:W-:-:S03]  /*0990*/  SHF.R.S32.HI R34, RZ, 0x1f, R34 ;  /* 0x0000001fff227819 */ /* 0x004fc60000011422 */
[----:B------:R-:W-:Y:S04]  /*09a0*/  STL [R1+0x148], R27 ;  /* 0x0001481b01007387 */ /* 0x000fe80000100800 */
[----:B------:R-:W-:Y:S04]  /*09b0*/  STL [R1+0x144], R26 ;  /* 0x0001441a01007387 */ /* 0x000fe80000100800 */
[----:B------:R2:W-:Y:S01]  /*09c0*/  STL [R1+0x140], R25 ;  /* 0x0001401901007387 */ /* 0x0005e20000100800 */
[----:B-1----:R-:W-:-:S03]  /*09d0*/  SHF.R.S32.HI R31, RZ, 0x1f, R31 ;  /* 0x0000001fff1f7819 */ /* 0x002fc6000001141f */
[----:B------:R-:W-:Y:S04]  /*09e0*/  STL [R1+0x13c], R24 ;  /* 0x00013c1801007387 */ /* 0x000fe80000100800 */
[----:B------:R-:W-:Y:S04]  /*09f0*/  STL [R1+0x138], R23 ;  /* 0x0001381701007387 */ /* 0x000fe80000100800 */
[----:B------:R1:W-:Y:S01]  /*0a00*/  STL [R1+0x134], R22 ;  /* 0x0001341601007387 */ /* 0x0003e20000100800 */
[----:B---3--:R-:W-:-:S03]  /*0a10*/  SHF.R.S32.HI R28, RZ, 0x1f, R28 ;  /* 0x0000001fff1c7819 */ /* 0x008fc6000001141c */
        /* <DEDUP_REMOVED lines=17> */
[----:B------:R2:W-:Y:S04]  /*0b30*/  STL [R1+0x1fc], R8 ;  /* 0x0001fc0801007387 */ /* 0x0005e80000100800 */
[----:B------:R-:W-:Y:S01]  /*0b40*/  STL [R1+0xfc], R5 ;  /* 0x0000fc0501007387 */ /* 0x000fe20000100800 */
[----:B-1----:R-:W-:-:S03]  /*0b50*/  SHF.R.S32.HI R13, RZ, 0x1f, R13 ;  /* 0x0000001fff0d7819 */ /* 0x002fc6000001140d */
[----:B------:R1:W-:Y:S04]  /*0b60*/  STL [R1+0x1f8], R10 ;  /* 0x0001f80a01007387 */ /* 0x0003e80000100800 */
[----:B------:R4:W-:Y:S01]  /*0b70*/  STL [R1+0xf8], R4 ;  /* 0x0000f80401007387 */ /* 0x0009e20000100800 */
[----:B---3--:R-:W-:Y:S02]  /*0b80*/  SHF.R.S32.HI R9, RZ, 0x1f, R9 ;  /* 0x0000001fff097819 */ /* 0x008fe40000011409 */
[----:B--2---:R-:W-:-:S05]  /*0b90*/  SHF.R.S32.HI R8, RZ, 0x1f, R35 ;  /* 0x0000001fff087819 */ /* 0x004fca0000011423 */
[----:B------:R2:W-:Y:S01]  /*0ba0*/  STL [R1+0x1f4], R8 ;  /* 0x0001f40801007387 */ /* 0x0005e20000100800 */
[----:B-1----:R-:W-:-:S03]  /*0bb0*/  SHF.R.S32.HI R10, RZ, 0x1f, R33 ;  /* 0x0000001fff0a7819 */ /* 0x002fc60000011421 */
[----:B------:R-:W-:Y:S01]  /*0bc0*/  STL [R1+0x1f0], R34 ;  /* 0x0001f02201007387 */ /* 0x000fe20000100800 */
[----:B----4-:R-:W-:-:S03]  /*0bd0*/  SHF.R.S32.HI R4, RZ, 0x1f, R4 ;  /* 0x0000001fff047819 */ /* 0x010fc60000011404 */
[----:B------:R1:W-:Y:S01]  /*0be0*/  STL [R1+0x1ec], R10 ;  /* 0x0001ec0a01007387 */ /* 0x0003e20000100800 */
[----:B--2---:R-:W-:-:S05]  /*0bf0*/  SHF.R.S32.HI R8, RZ, 0x1f, R32 ;  /* 0x0000001fff087819 */ /* 0x004fca0000011420 */
[----:B------:R2:W-:Y:S01]  /*0c00*/  STL [R1+0x1e8], R8 ;  /* 0x0001e80801007387 */ /* 0x0005e20000100800 */
[----:B-1----:R-:W-:-:S03]  /*0c10*/  SHF.R.S32.HI R10, RZ, 0x1f, R30 ;  /* 0x0000001fff0a7819 */ /* 0x002fc6000001141e */
[----:B------:R-:W-:Y:S04]  /*0c20*/  STL [R1+0x1e4], R31 ;  /* 0x0001e41f01007387 */ /* 0x000fe80000100800 */
        /* <DEDUP_REMOVED lines=30> */
[----:B------:R-:W-:Y:S01]  /*0e10*/  STL [R1+0x198], R10 ;  /* 0x0001980a01007387 */ /* 0x000fe20000100800 */
[----:B--2---:R-:W-:-:S05]  /*0e20*/  SHF.R.S32.HI R8, RZ, 0x1f, R11 ;  /* 0x0000001fff087819 */ /* 0x004fca000001140b */
[----:B------:R1:W-:Y:S04]  /*0e30*/  STL [R1+0x194], R8 ;  /* 0x0001940801007387 */ /* 0x0003e80000100800 */
[----:B------:R-:W-:Y:S01]  /*0e40*/  STL [R1+0x190], R9 ;  /* 0x0001900901007387 */ /* 0x000fe20000100800 */
[----:B-1----:R-:W-:Y:S02]  /*0e50*/  SHF.R.S32.HI R8, RZ, 0x1f, R7 ;  /* 0x0000001fff087819 */ /* 0x002fe40000011407 */
[----:B------:R-:W-:Y:S01]  /*0e60*/  SHF.R.S32.HI R7, RZ, 0x1f, R5 ;  /* 0x0000001fff077819 */ /* 0x000fe20000011405 */
[----:B------:R-:W-:Y:S02]  /*0e70*/  IMAD R5, R6, 0x800, R250 ;  /* 0x0000080006057824 */ /* 0x000fe400078e02fa */
[----:B------:R-:W-:Y:S04]  /*0e80*/  STL [R1+0x18c], R8 ;  /* 0x00018c0801007387 */ /* 0x000fe80000100800 */
[----:B------:R-:W-:Y:S04]  /*0e90*/  STL [R1+0x188], R7 ;  /* 0x0001880701007387 */ /* 0x000fe80000100800 */
[----:B------:R1:W-:Y:S04]  /*0ea0*/  STL [R1+0x184], R4 ;  /* 0x0001840401007387 */ /* 0x0003e80000100800 */
[----:B------:R2:W-:Y:S01]  /*0eb0*/  STL [R1+0x38], R3 ;  /* 0x0000380301007387 */ /* 0x0005e20000100800 */
[--C-:B-1----:R-:W-:Y:S01]  /*0ec0*/  IMAD.IADD R4, R0, 0x1, R5.reuse ;  /* 0x0000000100047824 */ /* 0x102fe200078e0205 */
[C---:B------:R-:W-:Y:S01]  /*0ed0*/  IADD3 R0, R2.reuse, R250, R0 ;  /* 0x000000fa02007210 */ /* 0x040fe20007ffe000 */
[----:B--2---:R-:W-:-:S04]  /*0ee0*/  IMAD.IADD R3, R2, 0x1, R5 ;  /* 0x0000000102037824 */ /* 0x004fc800078e0205 */
[----:B------:R1:W-:Y:S04]  /*0ef0*/  STL [R1], R0 ;  /* 0x0000000001007387 */ /* 0x0003e80000100800 */
[----:B------:R2:W-:Y:S04]  /*0f00*/  STL [R1+0x48], R4 ;  /* 0x0000480401007387 */ /* 0x0005e80000100800 */
[----:B------:R2:W-:Y:S01]  /*0f10*/  STL [R1+0x50], R3 ;  /* 0x0000500301007387 */ /* 0x0005e20000100800 */
[----:B-1----:R-:W-:-:S05]  /*0f20*/  IMAD.IADD R0, R2, 0x1, R4 ;  /* 0x0000000102007824 */ /* 0x002fca00078e0204 */
[----:B------:R2:W-:Y:S02]  /*0f30*/  STL [R1+0x4c], R0 ;  /* 0x00004c0001007387 */ /* 0x0005e40000100800 */
.L_x_1081:
[----:B--2---:R-:W2:Y:S01]  /*0f40*/  LDL R4, [R1+0xf4] ;  /* 0x0000f40001047983 */ /* 0x004ea20000100800 */
[----:B------:R-:W-:Y:S01]  /*0f50*/  IMAD.MOV.U32 R0, RZ, RZ, c[0x0][0x560] ;  /* 0x00015800ff007624 */ /* 0x000fe200078e00ff */
[----:B------:R-:W-:Y:S01]  /*0f60*/  YIELD ;  /* 0x0000000000007946 */ /* 0x000fe20003800000 */
[----:B------:R-:W-:Y:S03]  /*0f70*/  BSSY B0, `(.L_x_1036) ;  /* 0x0000016000007945 */ /* 0x000fe60003800000 */
[----:B------:R-:W-:-:S13]  /*0f80*/  ISETP.NE.AND P0, PT, R0, 0x1, PT ;  /* 0x000000010000780c */ /* 0x000fda0003f05270 */
[----:B--2---:R-:W-:Y:S01]  /*0f90*/  @P0 IMAD.HI.U32 R0, R4, c[0x0][0x564], RZ ;  /* 0x0001590004000a27 */ /* 0x004fe200078e00ff */
[----:B------:R-:W-:-:S04]  /*0fa0*/  MOV R3, R4 ;  /* 0x0000000400037202 */ /* 0x000fc80000000f00 */
[----:B------:R-:W-:-:S04]  /*0fb0*/  @P0 SHF.R.U32.HI R3, RZ, c[0x0][0x568], R0 ;  /* 0x00015a00ff030a19 */ /* 0x000fc80000011600 */
[----:B------:R-:W-:Y:S01]  /*0fc0*/  ISETP.GE.AND P0, PT, R3, c[0x0][0x578], PT ;  /* 0x00015e0003007a0c */ /* 0x000fe20003f06270 */
[----:B------:R-:W-:-:S04]  /*0fd0*/  IMAD.MOV R2, RZ, RZ, -R3 ;  /* 0x000000ffff027224 */ /* 0x000fc800078e0a03 */
[----:B------:R-:W-:-:S08]  /*0fe0*/  IMAD R2, R2, c[0x0][0x560], R4 ;  /* 0x0001580002027a24 */ /* 0x000fd000078e0204 */
[----:B------:R-:W-:Y:S05]  /*0ff0*/  @!P0 BRA `(.L_x_1037) ;  /* 0x0000007000008947 */ /* 0x000fea0003800000 */
[----:B------:R-:W-:-:S04]  /*1000*/  MOV R0, c[0x0][0x56c] ;  /* 0x00015b0000007a02 */ /* 0x000fc80000000f00 */
[----:B------:R-:W-:Y:S02]  /*1010*/  ISETP.NE.AND P0, PT, R0, 0x1, PT ;  /* 0x000000010000780c */ /* 0x000fe40003f05270 */
[----:B------:R-:W-:-:S11]  /*1020*/  MOV R0, R2 ;  /* 0x0000000200007202 */ /* 0x000fd60000000f00 */
[----:B------:R-:W-:-:S05]  /*1030*/  @P0 IMAD.HI.U32 R4, R2, c[0x0][0x570], RZ ;  /* 0x00015c0002040a27 */ /* 0x000fca00078e00ff */
[----:B------:R-:W-:-:S05]  /*1040*/  @P0 SHF.R.U32.HI R0, RZ, c[0x0][0x574], R4 ;  /* 0x00015d00ff000a19 */ /* 0x000fca0000011604 */
[----:B------:R-:W-:Y:S01]  /*1050*/  IMAD R4, R0, c[0x0][0x56c], RZ ;  /* 0x00015b0000047a24 */ /* 0x000fe200078e02ff */
[----:B------:R-:W-:Y:S05]  /*1060*/  BRA `(.L_x_1038) ;  /* 0x0000006000007947 */ /* 0x000fea0003800000 */
.L_x_1037:
[----:B------:R-:W-:-:S04]  /*1070*/  MOV R0, c[0x0][0x554] ;  /* 0x0001550000007a02 */ /* 0x000fc80000000f00 */
[----:B------:R-:W-:Y:S02]  /*1080*/  ISETP.NE.AND P0, PT, R0, 0x1, PT ;  /* 0x000000010000780c */ /* 0x000fe40003f05270 */
[----:B------:R-:W-:-:S11]  /*1090*/  MOV R0, R2 ;  /* 0x0000000200007202 */ /* 0x000fd60000000f00 */
[----:B------:R-:W-:-:S05]  /*10a0*/  @P0 IMAD.HI.U32 R4, R2, c[0x0][0x558], RZ ;  /* 0x0001560002040a27 */ /* 0x000fca00078e00ff */
[----:B------:R-:W-:-:S05]  /*10b0*/  @P0 SHF.R.U32.HI R0, RZ, c[0x0][0x55c], R4 ;  /* 0x00015700ff000a19 */ /* 0x000fca0000011604 */
[----:B------:R-:W-:Y:S02]  /*10c0*/  IMAD R4, R0, c[0x0][0x554], RZ ;  /* 0x0001550000047a24 */ /* 0x000fe400078e02ff */
.L_x_1038:
[----:B------:R-:W-:Y:S05]  /*10d0*/  BSYNC B0 ;  /* 0x0000000000007941 */ /* 0x000fea0003800000 */
.L_x_1036:
[----:B------:R-:W-:Y:S01]  /*10e0*/  IMAD.MOV.U32 R5, RZ, RZ, c[0x0][0x548] ;  /* 0x00015200ff057624 */ /* 0x000fe200078e00ff */
[----:B------:R-:W-:Y:S01]  /*10f0*/  ISETP.NE.U32.AND P0, PT, RZ, c[0x0][0x370], PT ;  /* 0x0000dc00ff007a0c */ /* 0x000fe20003f05070 */
[----:B------:R-:W2:Y:S01]  /*1100*/  LDL.LU R16, [R1+0xec] ;  /* 0x0000ec0001107983 */ /* 0x000ea20000300800 */
[----:B------:R-:W-:Y:S02]  /*1110*/  IMAD.IADD R4, R2, 0x1, -R4 ;  /* 0x0000000102047824 */ /* 0x000fe400078e0a04 */
[----:B------:R-:W-:Y:S01]  /*1120*/  ISETP.NE.AND P1, PT, R5, 0x1, PT ;  /* 0x000000010500780c */ /* 0x000fe20003f25270 */
[----:B------:R-:W-:Y:S01]  /*1130*/  IMAD.MOV.U32 R132, RZ, RZ, RZ ;  /* 0x000000ffff847224 */ /* 0x000fe200078e00ff */
[----:B------:R-:W-:Y:S01]  /*1140*/  ISETP.NE.AND.EX P0, PT, RZ, c[0x0][0x374], PT, P0 ;  /* 0x0000dd00ff007a0c */ /* 0x000fe20003f05300 */
[----:B------:R-:W-:-:S04]  /*1150*/  IMAD R4, R3, c[0x0][0x554], R4 ;  /* 0x0001550003047a24 */ /* 0x000fc800078e0204 */
[----:B------:R-:W-:-:S06]  /*1160*/  IMAD.MOV.U32 R15, RZ, RZ, R4 ;  /* 0x000000ffff0f7224 */ /* 0x000fcc00078e0004 */
[----:B------:R-:W-:-:S04]  /*1170*/  @P1 IMAD.HI.U32 R2, R4, c[0x0][0x54c], RZ ;  /* 0x0001530004021a27 */ /* 0x000fc800078e00ff */
[----:B------:R-:W-:Y:S01]  /*1180*/  @P0 IMAD.MOV.U32 R3, RZ, RZ, 0x4 ;  /* 0x00000004ff030424 */ /* 0x000fe200078e00ff */
[----:B------:R-:W-:-:S05]  /*1190*/  @P1 SHF.R.U32.HI R15, RZ, c[0x0][0x550], R2 ;  /* 0x00015400ff0f1a19 */ /* 0x000fca0000011602 */
[----:B------:R-:W-:Y:S01]  /*11a0*/  @P0 IMAD.WIDE R2, R15, R3, c[0x0][0x370] ;  /* 0x0000dc000f020625 */ /* 0x000fe200078e0203 */
[----:B------:R1:W-:Y:S04]  /*11b0*/  STL [R1+0xe0], R15 ;  /* 0x0000e00f01007387 */ /* 0x0003e80000100800 */
[----:B------:R3:W4:Y:S01]  /*11c0*/  @P0 LDG.E R132, [R2.64] ;  /* 0x0000000602840981 */ /* 0x000722000c1e1900 */
[----:B------:R-:W-:Y:S01]  /*11d0*/  IMAD.MOV.U32 R12, RZ, RZ, R0 ;  /* 0x000000ffff0c7224 */ /* 0x000fe200078e0000 */
[----:B------:R-:W-:Y:S01]  /*11e0*/  BSSY B0, `(.L_x_1039) ;  /* 0x0000047000007945 */ /* 0x000fe20003800000 */
[----:B------:R-:W-:Y:S02]  /*11f0*/  IMAD.MOV.U32 R14, RZ, RZ, c[0x0][0x2c4] ;  /* 0x0000b100ff0e7624 */ /* 0x000fe400078e00ff */
[----:B------:R-:W-:-:S03]  /*1200*/  IMAD.MOV.U32 R28, RZ, RZ, 0x40 ;  /* 0x00000040ff1c7424 */ /* 0x000fc600078e00ff */
[----:B------:R-:W-:Y:S02]  /*1210*/  ISETP.NE.AND P3, PT, R14, 0x1, PT ;  /* 0x000000010e00780c */ /* 0x000fe40003f65270 */
[----:B------:R-:W-:Y:S01]  /*1220*/  IADD3 R5, R28, -c[0x0][0x168], RZ ;  /* 0x80005a001c057a10 */ /* 0x000fe20007ffe0ff */
[----:B---3--:R-:W-:-:S05]  /*1230*/  IMAD.MOV.U32 R2, RZ, RZ, c[0x0][0x53c] ;  /* 0x00014f00ff027624 */ /* 0x008fca00078e00ff */
[----:B------:R-:W-:Y:S02]  /*1240*/  ISETP.NE.AND P0, PT, R2, 0x1, PT ;  /* 0x000000010200780c */ /* 0x000fe40003f05270 */
[----:B------:R-:W-:-:S11]  /*1250*/  LOP3.LUT R2, R0, 0x1ffffff, RZ, 0x3c, !PT ;  /* 0x01ffffff00027812 */ /* 0x000fd600078e3cff */
[----:B------:R-:W-:Y:S01]  /*1260*/  @P0 IMAD.HI.U32 R3, R0, c[0x0][0x540], RZ ;  /* 0x0001500000030a27 */ /* 0x000fe200078e00ff */
[----:B------:R-:W-:-:S03]  /*1270*/  IADD3 R0, R2, c[0x0][0x53c], RZ ;  /* 0x00014f0002007a10 */ /* 0x000fc60007ffe0ff */
[----:B------:R-:W-:Y:S01]  /*1280*/  IMAD.MOV.U32 R2, RZ, RZ, c[0x0][0x2ac] ;  /* 0x0000ab00ff027624 */ /* 0x000fe200078e00ff */
[----:B------:R-:W-:-:S03]  /*1290*/  @P0 SHF.R.U32.HI R12, RZ, c[0x0][0x544], R3 ;  /* 0x00015100ff0c0a19 */ /* 0x000fc60000011603 */
[----:B------:R-:W-:Y:S02]  /*12a0*/  IMAD R169, R2, c[0x0][0x1d0], RZ ;  /* 0x0000740002a97a24 */ /* 0x000fe400078e02ff */
[----:B------:R-:W-:Y:S01]  /*12b0*/  IMAD R0, R12, c[0x0][0x53c], R0 ;  /* 0x00014f000c007a24 */ /* 0x000fe200078e0200 */
[----:B------:R1:W-:Y:S01]  /*12c0*/  STL [R1+0xe8], R12 ;  /* 0x0000e80c01007387 */ /* 0x0003e20000100800 */
[----:B------:R-:W-:Y:S01]  /*12d0*/  IMAD R2, R2, c[0x0][0x1d0], R5 ;  /* 0x0000740002027a24 */ /* 0x000fe200078e0205 */
[----:B------:R-:W-:Y:S01]  /*12e0*/  IADD3 R5, R169, 0x3f, RZ ;  /* 0x0000003fa9057810 */ /* 0x000fe20007ffe0ff */
[----:B------:R-:W-:-:S05]  /*12f0*/  IMAD.SHL.U32 R11, R0, 0x80, RZ ;  /* 0x00000080000b7824 */ /* 0x000fca00078e00ff */
[----:B------:R-:W-:Y:S01]  /*1300*/  IADD3 R0, R11, 0x7f, RZ ;  /* 0x0000007f0b007810 */ /* 0x000fe20007ffe0ff */
[----:B------:R1:W-:Y:S04]  /*1310*/  STL [R1+0xf0], R11 ;  /* 0x0000f00b01007387 */ /* 0x0003e80000100800 */
[----:B------:R-:W-:-:S05]  /*1320*/  @P3 IMAD.HI.U32 R3, R0, c[0x0][0x2c8], RZ ;  /* 0x0000b20000033a27 */ /* 0x000fca00078e00ff */
[----:B------:R-:W-:-:S05]  /*1330*/  @P3 SHF.R.U32.HI R0, RZ, c[0x0][0x2cc], R3 ;  /* 0x0000b300ff003a19 */ /* 0x000fca0000011603 */
[----:B------:R-:W-:Y:S01]  /*1340*/  IMAD.IADD R0, R2, 0x1, R0 ;  /* 0x0000000102007824 */ /* 0x000fe200078e0200 */
[----:B------:R-:W-:-:S04]  /*1350*/  SHF.R.S32.HI R2, RZ, 0x1f, R5 ;  /* 0x0000001fff027819 */ /* 0x000fc80000011405 */
[----:B------:R-:W-:Y:S02]  /*1360*/  SHF.R.S32.HI R3, RZ, 0x1f, R0 ;  /* 0x0000001fff037819 */ /* 0x000fe40000011400 */
[----:B------:R-:W-:Y:S02]  /*1370*/  LEA.HI R2, R2, R5, RZ, 0x6 ;  /* 0x0000000502027211 */ /* 0x000fe400078f30ff */
[----:B------:R-:W-:Y:S02]  /*1380*/  LEA.HI R3, R3, R0, RZ, 0x6 ;  /* 0x0000000003037211 */ /* 0x000fe400078f30ff */
[----:B------:R-:W-:Y:S02]  /*1390*/  SHF.R.S32.HI R0, RZ, 0x6, R2 ;  /* 0x00000006ff007819 */ /* 0x000fe40000011402 */
[----:B------:R-:W-:-:S04]  /*13a0*/  SHF.R.S32.HI R2, RZ, 0x6, R3 ;  /* 0x00000006ff027819 */ /* 0x000fc80000011403 */
[----:B------:R-:W-:Y:S01]  /*13b0*/  IMNMX R7, R0, R2, PT ;  /* 0x0000000200077217 */ /* 0x000fe20003800200 */
[----:B------:R-:W-:Y:S02]  /*13c0*/  IMAD.MOV R0, RZ, RZ, -R15 ;  /* 0x000000ffff007224 */ /* 0x000fe400078e0a0f */
[----:B------:R-:W-:Y:S01]  /*13d0*/  IMAD.MOV.U32 R2, RZ, RZ, RZ ;  /* 0x000000ffff027224 */ /* 0x000fe200078e00ff */
[----:B------:R-:W-:Y:S01]  /*13e0*/  ISETP.GE.AND P0, PT, R7, 0x1, PT ;  /* 0x000000010700780c */ /* 0x000fe20003f06270 */
[----:B------:R-:W-:Y:S01]  /*13f0*/  IMAD R134, R0, c[0x0][0x548], R4 ;  /* 0x0001520000867a24 */ /* 0x000fe200078e0204 */
[----:B--2---:R-:W-:-:S04]  /*1400*/  LOP3.LUT R16, R16, 0xfffffffd, RZ, 0xc0, !PT ;  /* 0xfffffffd10107812 */ /* 0x004fc800078ec0ff */
[----:B------:R-:W-:-:S05]  /*1410*/  @P3 LOP3.LUT R16, R16, 0x2, RZ, 0xfc, !PT ;  /* 0x0000000210103812 */ /* 0x000fca00078efcff */
[----:B------:R1:W-:Y:S04]  /*1420*/  STL [R1+0xec], R16 ;  /* 0x0000ec1001007387 */ /* 0x0003e80000100800 */
[----:B----4-:R1:W-:Y:S04]  /*1430*/  STL [R1+0xb4], R132 ;  /* 0x0000b48401007387 */ /* 0x0103e80000100800 */
[----:B------:R1:W-:Y:S01]  /*1440*/  STL [R1+0xe4], R134 ;  /* 0x0000e48601007387 */ /* 0x0003e20000100800 */
[----:B------:R-:W-:Y:S05]  /*1450*/  @!P0 BRA `(.L_x_1040) ;  /* 0x000001f000008947 */ /* 0x000fea0003800000 */
[----:B------:R-:W-:-:S04]  /*1460*/  SHF.R.U32.HI R0, RZ, 0x10, R12 ;  /* 0x00000010ff007819 */ /* 0x000fc8000001160c */
[----:B------:R-:W-:-:S04]  /*1470*/  ISETP.NE.AND P0, PT, R0, RZ, PT ;  /* 0x000000ff0000720c */ /* 0x000fc80003f05270 */
[----:B------:R-:W-:-:S04]  /*1480*/  SEL R0, R0, c[0x0][0x338], P0 ;  /* 0x0000ce0000007a07 */ /* 0x000fc80000000000 */
[----:B------:R-:W-:Y:S02]  /*1490*/  IABS R3, R0 ;  /* 0x0000000000037213 */ /* 0x000fe40000000000 */
[----:B------:R-:W-:Y:S02]  /*14a0*/  IADD3 R6, R0, -0x1, R7 ;  /* 0xffffffff00067810 */ /* 0x000fe40007ffe007 */
[----:B------:R-:W2:Y:S02]  /*14b0*/  I2F.RP R4, R3 ;  /* 0x0000000300047306 */ /* 0x000ea40000209400 */
[----:B------:R-:W-:Y:S02]  /*14c0*/  IABS R10, R6 ;  /* 0x00000006000a7213 */ /* 0x000fe40000000000 */
[----:B------:R-:W-:-:S04]  /*14d0*/  LOP3.LUT R6, R6, R0, RZ, 0x3c, !PT ;  /* 0x0000000006067212 */ /* 0x000fc800078e3cff */
[----:B------:R-:W-:Y:S01]  /*14e0*/  ISETP.GE.AND P1, PT, R6, RZ, PT ;  /* 0x000000ff0600720c */ /* 0x000fe20003f26270 */
[----:B--2---:R-:W2:Y:S02]  /*14f0*/  MUFU.RCP R4, R4 ;  /* 0x0000000400047308 */ /* 0x004ea40000001000 */
[----:B--2---:R-:W-:-:S06]  /*1500*/  IADD3 R4, R4, 0xffffffe, RZ ;  /* 0x0ffffffe04047810 */ /* 0x004fcc0007ffe0ff */
[----:B------:R-:W2:Y:S02]  /*1510*/  F2I.FTZ.U32.TRUNC.NTZ R5, R4 ;  /* 0x0000000400057305 */ /* 0x000ea4000021f000 */
[----:B--2---:R-:W-:Y:S02]  /*1520*/  IMAD.MOV R2, RZ, RZ, -R5 ;  /* 0x000000ffff027224 */ /* 0x004fe400078e0a05 */
[----:B------:R-:W-:Y:S02]  /*1530*/  IMAD.MOV.U32 R4, RZ, RZ, RZ ;  /* 0x000000ffff047224 */ /* 0x000fe400078e00ff */
        /* <DEDUP_REMOVED lines=13> */
[----:B------:R-:W-:-:S13]  /*1610*/  ISETP.GE.U32.AND P2, PT, R4, R3, PT ;  /* 0x000000030400720c */ /* 0x000fda0003f46070 */
[----:B------:R-:W-:-:S05]  /*1620*/  @P2 IADD3 R2, R2, 0x1, RZ ;  /* 0x0000000102022810 */ /* 0x000fca0007ffe0ff */
[----:B------:R-:W-:Y:S01]  /*1630*/  @!P1 IMAD.MOV R2, RZ, RZ, -R2 ;  /* 0x000000ffff029224 */ /* 0x000fe200078e0a02 */
[----:B------:R-:W-:Y:S02]  /*1640*/  @!P0 LOP3.LUT R2, RZ, R0, RZ, 0x33, !PT ;  /* 0x00000000ff028212 */ /* 0x000fe400078e33ff */
.L_x_1040:
[----:B------:R-:W-:Y:S05]  /*1650*/  BSYNC B0 ;  /* 0x0000000000007941 */ /* 0x000fea0003800000 */
.L_x_1039:
[----:B------:R-:W-:Y:S01]  /*1660*/  LOP3.LUT R0, R12, 0xffff, RZ, 0xc0, !PT ;  /* 0x0000ffff0c007812 */ /* 0x000fe200078ec0ff */
[----:B------:R-:W-:Y:S01]  /*1670*/  CS2R R130, SRZ ;  /* 0x0000000000827805 */ /* 0x000fe2000001ff00 */
[----:B-1----:R-:W-:Y:S01]  /*1680*/  CS2R R12, SRZ ;  /* 0x00000000000c7805 */ /* 0x002fe2000001ff00 */
[----:B------:R-:W-:Y:S01]  /*1690*/  CS2R R128, SRZ ;  /* 0x0000000000807805 */ /* 0x000fe2000001ff00 */
[----:B------:R-:W-:Y:S01]  /*16a0*/  CS2R R126, SRZ ;  /* 0x00000000007e7805 */ /* 0x000fe2000001ff00 */
[----:B------:R-:W-:Y:S01]  /*16b0*/  IMAD R133, R0, R2, RZ ;  /* 0x0000000200857224 */ /* 0x000fe200078e02ff */
[----:B------:R-:W-:Y:S01]  /*16c0*/  PRMT R0, RZ, 0x7610, R0 ;  /* 0x00007610ff007816 */ /* 0x000fe20000000000 */
[----:B------:R-:W-:Y:S01]  /*16d0*/  CS2R R124, SRZ ;  /* 0x00000000007c7805 */ /* 0x000fe2000001ff00 */
        /* <DEDUP_REMOVED lines=66> */
[----:B-1----:R-:W-:-:S04]  /*1b00*/  ISETP.NE.U32.AND P0, PT, RZ, c[0x0][0x340], PT ;  /* 0x0000d000ff007a0c */ /* 0x002fc80003f05070 */
[----:B------:R-:W-:-:S13]  /*1b10*/  ISETP.NE.AND.EX P0, PT, RZ, c[0x0][0x344], PT, P0 ;  /* 0x0000d100ff007a0c */ /* 0x000fda0003f05300 */
[----:B------:R-:W-:-:S04]  /*1b20*/  @P0 IMAD.MOV.U32 R2, RZ, RZ, 0x4 ;  /* 0x00000004ff020424 */ /* 0x000fc800078e00ff */
[----:B------:R-:W-:-:S05]  /*1b30*/  @P0 IMAD.WIDE R2, R15, R2, c[0x0][0x340] ;  /* 0x0000d0000f020625 */ /* 0x000fca00078e0202 */
[----:B------:R1:W5:Y:S01]  /*1b40*/  @P0 LDG.E R0, [R2.64] ;  /* 0x0000000602000981 */ /* 0x000362000c1e1900 */
[----:B------:R-:W-:Y:S01]  /*1b50*/  WARPSYNC 0xffffffff ;  /* 0xffffffff00007948 */ /* 0x000fe20003800000 */
[----:B------:R-:W-:Y:S02]  /*1b60*/  @!P0 MOV R0, R15 ;  /* 0x0000000f00008202 */ /* 0x000fe40000000f00 */
[----:B-1----:R-:W1:Y:S01]  /*1b70*/  S2R R6, SR_TID.X ;  /* 0x0000000000067919 */ /* 0x002e620000002100 */
[----:B------:R-:W-:Y:S01]  /*1b80*/  IMAD.MOV.U32 R87, RZ, RZ, c[0x0][0x2b8] ;  /* 0x0000ae00ff577624 */ /* 0x000fe200078e00ff */
[----:B------:R-:W-:Y:S01]  /*1b90*/  IADD3 R72, R5, -0x1, RZ ;  /* 0xffffffff05487810 */ /* 0x000fe20007ffe0ff */
[----:B------:R-:W-:Y:S01]  /*1ba0*/  IMAD.MOV.U32 R4, RZ, RZ, R16 ;  /* 0x000000ffff047224 */ /* 0x000fe200078e0010 */
[----:B-----5:R-:W-:Y:S01]  /*1bb0*/  SHF.R.S32.HI R3, RZ, 0x1f, R0 ;  /* 0x0000001fff037819 */ /* 0x020fe20000011400 */
[----:B------:R-:W-:Y:S01]  /*1bc0*/  IMAD.WIDE.U32 R88, R0, c[0x0][0x2b0], RZ ;  /* 0x0000ac0000587a25 */ /* 0x000fe200078e00ff */
[----:B------:R-:W-:Y:S01]  /*1bd0*/  ISETP.NE.AND P1, PT, R87, 0x1, PT ;  /* 0x000000015700780c */ /* 0x000fe20003f25270 */
[----:B------:R-:W-:Y:S01]  /*1be0*/  BAR.SYNC.DEFER_BLOCKING 0x0 ;  /* 0x0000000000007b1d */ /* 0x000fe20000010000 */
[----:B------:R-:W-:Y:S01]  /*1bf0*/  LOP3.LUT R4, R4, 0xfffffffe, RZ, 0xc0, !PT ;  /* 0xfffffffe04047812 */ /* 0x000fe200078ec0ff */
[----:B------:R-:W-:-:S10]  /*1c00*/  IMAD.MOV.U32 R36, RZ, RZ, RZ ;  /* 0x000000ffff247224 */ /* 0x000fd400078e00ff */
[----:B------:R-:W-:Y:S02]  /*1c10*/  @P1 LOP3.LUT R4, R4, 0x1, RZ, 0xfc, !PT ;  /* 0x0000000104041812 */ /* 0x000fe400078efcff */
[----:B-1----:R-:W-:-:S03]  /*1c20*/  SHF.R.S32.HI R25, RZ, 0x1f, R6 ;  /* 0x0000001fff197819 */ /* 0x002fc60000011406 */
[----:B------:R1:W-:Y:S01]  /*1c30*/  STL [R1+0xec], R4 ;  /* 0x0000ec0401007387 */ /* 0x0003e20000100800 */
[----:B------:R-:W-:Y:S02]  /*1c40*/  SHF.R.S32.HI R168, RZ, 0x1f, R6 ;  /* 0x0000001fffa87819 */ /* 0x000fe40000011406 */
[-C--:B------:R-:W-:Y:S01]  /*1c50*/  LEA.HI R25, R25, R6.reuse, RZ, 0x3 ;  /* 0x0000000619197211 */ /* 0x080fe200078f18ff */
[----:B------:R-:W-:Y:S01]  /*1c60*/  STL.64 [R1+0xc0], R88 ;  /* 0x0000c05801007387 */ /* 0x000fe20000100a00 */
[----:B------:R-:W-:Y:S02]  /*1c70*/  LEA.HI R168, R168, R6, RZ, 0x3 ;  /* 0x00000006a8a87211 */ /* 0x000fe400078f18ff */
[----:B------:R-:W-:Y:S02]  /*1c80*/  LOP3.LUT R25, R25, 0xfffffff8, RZ, 0xc0, !PT ;  /* 0xfffffff819197812 */ /* 0x000fe400078ec0ff */
[----:B------:R-:W-:-:S03]  /*1c90*/  SHF.R.S32.HI R168, RZ, 0x3, R168 ;  /* 0x00000003ffa87819 */ /* 0x000fc600000114a8 */
[----:B------:R-:W-:-:S04]  /*1ca0*/  IMAD.IADD R25, R6, 0x1, -R25 ;  /* 0x0000000106197824 */ /* 0x000fc800078e0a19 */
[----:B------:R-:W-:-:S04]  /*1cb0*/  IMAD R77, R25, 0x20, R168 ;  /* 0x00000020194d7824 */ /* 0x000fc800078e02a8 */
[----:B------:R-:W-:-:S04]  /*1cc0*/  IMAD R2, R72, 0x40, R77 ;  /* 0x0000004048027824 */ /* 0x000fc800078e024d */
        /* <DEDUP_REMOVED lines=9> */
[----:B------:R-:W-:Y:S01]  /*1d60*/  STL [R1+0xd4], R86 ;  /* 0x0000d45601007387 */ /* 0x000fe20000100800 */
        /* <DEDUP_REMOVED lines=14> */
[----:B------:R-:W-:Y:S01]  /*1e50*/  SHF.R.S32.HI R23, RZ, 0x1f, R134 ;  /* 0x0000001fff177819 */ /* 0x000fe20000011486 */
[----:B-1----:R-:W-:Y:S01]  /*1e60*/  IMAD.IADD R4, R11, 0x1, R77 ;  /* 0x000000010b047824 */ /* 0x002fe200078e024d */
[----:B------:R-:W-:-:S03]  /*1e70*/  SHF.R.S32.HI R6, RZ, 0x1f, R15 ;  /* 0x0000001fff067819 */ /* 0x000fc6000001140f */
[----:B------:R-:W-:Y:S02]  /*1e80*/  IMAD R5, R23, c[0x0][0x1b8], RZ ;  /* 0x00006e0017057a24 */ /* 0x000fe400078e02ff */
[----:B------:R-:W-:-:S04]  /*1e90*/  @P3 IMAD.HI.U32 R7, R4, c[0x0][0x2c8], RZ ;  /* 0x0000b20004073a27 */ /* 0x000fc800078e00ff */
[C---:B------:R-:W-:Y:S02]  /*1ea0*/  IMAD R5, R134.reuse, c[0x0][0x1bc], R5 ;  /* 0x00006f0086057a24 */ /* 0x040fe400078e0205 */
[----:B------:R-:W-:Y:S01]  /*1eb0*/  IMAD.MOV.U32 R0, RZ, RZ, R4 ;  /* 0x000000ffff007224 */ /* 0x000fe200078e0004 */
[----:B------:R-:W-:Y:S01]  /*1ec0*/  @P3 SHF.R.U32.HI R0, RZ, c[0x0][0x2cc], R7 ;  /* 0x0000b300ff003a19 */ /* 0x000fe20000011607 */
[----:B------:R-:W-:-:S04]  /*1ed0*/  IMAD.WIDE.U32 R2, R134, c[0x0][0x1b8], RZ ;  /* 0x00006e0086027a25 */ /* 0x000fc800078e00ff */
[----:B------:R-:W-:Y:S02]  /*1ee0*/  IMAD.IADD R3, R3, 0x1, R5 ;  /* 0x0000000103037824 */ /* 0x000fe400078e0205 */
[----:B------:R-:W-:Y:S01]  /*1ef0*/  IMAD R5, R6, c[0x0][0x1c0], RZ ;  /* 0x0000700006057a24 */ /* 0x000fe200078e02ff */
[----:B------:R-:W-:Y:S01]  /*1f00*/  SHF.R.S32.HI R7, RZ, 0x1f, R0 ;  /* 0x0000001fff077819 */ /* 0x000fe20000011400 */
[----:B------:R-:W-:-:S04]  /*1f10*/  IMAD.WIDE.U32 R2, R15, c[0x0][0x1c0], R2 ;  /* 0x000070000f027a25 */ /* 0x000fc800078e0002 */
[----:B------:R-:W-:Y:S02]  /*1f20*/  IMAD R6, R15, c[0x0][0x1c4], R5 ;  /* 0x000071000f067a24 */ /* 0x000fe400078e0205 */
        /* <DEDUP_REMOVED lines=14> */
[----:B------:R-:W2:Y:S01]  /*2010*/  SHFL.IDX PT, R3, R17, RZ, 0x181f ;  /* 0x00181fff11037589 */ /* 0x000ea200000e0000 */
[----:B------:R-:W-:-:S03]  /*2020*/  IMAD R24, R14, c[0x0][0x168], RZ ;  /* 0x00005a000e187a24 */ /* 0x000fc600078e02ff */
[----:B------:R-:W3:Y:S01]  /*2030*/  SHFL.IDX PT, R4, R16, RZ, 0x181f ;  /* 0x00181fff10047589 */ /* 0x000ee200000e0000 */
[----:B------:R-:W-:-:S05]  /*2040*/  IMAD.IADD R20, R168, 0x1, R11 ;  /* 0x00000001a8147824 */ /* 0x000fca00078e020b */
[C---:B------:R-:W-:Y:S01]  /*2050*/  ISETP.GE.AND P0, PT, R20.reuse, R24, PT ;  /* 0x000000181400720c */ /* 0x040fe20003f06270 */
[----:B------:R-:W1:Y:S01]  /*2060*/  SHFL.IDX PT, R0, R17, 0x1, 0x181f ;  /* 0x00381f0011007f89 */ /* 0x000e6200000e0000 */
[----:B------:R-:W-:-:S03]  /*2070*/  IADD3 R5, R20, 0x20, RZ ;  /* 0x0000002014057810 */ /* 0x000fc60007ffe0ff */
[----:B------:R-:W1:Y:S01]  /*2080*/  SHFL.IDX PT, R2, R16, 0x1, 0x181f ;  /* 0x00381f0010027f89 */ /* 0x000e6200000e0000 */
[----:B------:R-:W-:Y:S01]  /*2090*/  ISETP.GE.AND P1, PT, R5, R24, PT ;  /* 0x000000180500720c */ /* 0x000fe20003f26270 */
[----:B------:R-:W-:-:S06]  /*20a0*/  IMAD.WIDE.U32 R84, R134, c[0x0][0x1e8], RZ ;  /* 0x00007a0086547a25 */ /* 0x000fcc00078e00ff */
[----:B--2---:R-:W-:-:S04]  /*20b0*/  @!P0 LEA R10, P3, R32, R3, 0x1 ;  /* 0x00000003200a8211 */ /* 0x004fc800078608ff */
[-C--:B---3--:R-:W-:Y:S02]  /*20c0*/  @!P0 LEA.HI.X R11, R32, R4.reuse, R35, 0x1, P3 ;  /* 0x00000004200b8211 */ /* 0x088fe400018f0c23 */
[-C--:B----4-:R-:W-:Y:S02]  /*20d0*/  @!P0 LEA R6, P3, R30, R3.reuse, 0x1 ;  /* 0x000000031e068211 */ /* 0x090fe400078608ff */
[----:B------:R-:W-:Y:S02]  /*20e0*/  ISETP.GE.AND P4, PT, R32, c[0x0][0x198], PT ;  /* 0x0000660020007a0c */ /* 0x000fe40003f86270 */
[----:B------:R-:W-:Y:S02]  /*20f0*/  @!P0 LEA.HI.X R7, R30, R4, R33, 0x1, P3 ;  /* 0x000000041e078211 */ /* 0x000fe400018f0c21 */
[C---:B------:R-:W-:Y:S02]  /*2100*/  ISETP.GE.AND P3, PT, R26.reuse, c[0x0][0x198], PT ;  /* 0x000066001a007a0c */ /* 0x040fe40003f66270 */
[----:B------:R-:W-:-:S02]  /*2110*/  @!P0 LEA R12, P2, R26, R3, 0x1 ;  /* 0x000000031a0c8211 */ /* 0x000fc400078408ff */
[C---:B------:R-:W-:Y:S02]  /*2120*/  ISETP.GE.AND P5, PT, R31.reuse, c[0x0][0x198], PT ;  /* 0x000066001f007a0c */ /* 0x040fe40003fa6270 */
        /* <DEDUP_REMOVED lines=18> */
[----:B------:R-:W3:Y:S02]  /*2250*/  SHFL.IDX PT, R0, R17, 0x2, 0x181f ;  /* 0x00581f0011007f89 */ /* 0x000ee400000e0000 */
[----:B------:R-:W-:Y:S02]  /*2260*/  @!P1 LEA.HI.X R5, R30, R2, R33, 0x1, P0 ;  /* 0x000000021e059211 */ /* 0x000fe400000f0c21 */
[----:B------:R-:W4:Y:S01]  /*2270*/  SHFL.IDX PT, R2, R16, 0x2, 0x181f ;  /* 0x00581f0010027f89 */ /* 0x000f2200000e0000 */
[----:B------:R-:W-:-:S03]  /*2280*/  ISETP.GE.AND P0, PT, R3, R24, PT ;  /* 0x000000180300720c */ /* 0x000fc60003f06270 */
[----:B------:R1:W-:Y:S04]  /*2290*/  @!P1 LDGSTS.E.BYPASS.LTC128B.128 [R29+0x9100], [R6.64], !P5 ;  /* 0x09100000061d9fae */ /* 0x0003e8000e901d46 */
[----:B------:R1:W-:Y:S04]  /*22a0*/  @!P1 LDGSTS.E.BYPASS.LTC128B.128 [R29+0xd100], [R4.64], !P6 ;  /* 0x0d100000041d9fae */ /* 0x0003e8000f101d46 */
[----:B------:R-:W1:Y:S02]  /*22b0*/  SHFL.IDX PT, R12, R17, 0x3, 0x181f ;  /* 0x00781f00110c7f89 */ /* 0x000e6400000e0000 */
[----:B---3--:R-:W-:-:S04]  /*22c0*/  @!P0 LEA R10, P1, R32, R0, 0x1 ;  /* 0x00000000200a8211 */ /* 0x008fc800078208ff */
[----:B----4-:R-:W-:Y:S02]  /*22d0*/  @!P0 LEA.HI.X R11, R32, R2, R35, 0x1, P1 ;  /* 0x00000002200b8211 */ /* 0x010fe400008f0c23 */
[CC--:B--2---:R-:W-:Y:S01]  /*22e0*/  @!P0 LEA R8, P1, R31.reuse, R0.reuse, 0x1 ;  /* 0x000000001f088211 */ /* 0x0c4fe200078208ff */
[----:B------:R-:W2:Y:S01]  /*22f0*/  SHFL.IDX PT, R13, R16, 0x3, 0x181f ;  /* 0x00781f00100d7f89 */ /* 0x000ea200000e0000 */
[----:B------:R-:W-:Y:S02]  /*2300*/  @!P0 LEA R14, P2, R26, R0, 0x1 ;  /* 0x000000001a0e8211 */ /* 0x000fe400078408ff */
[----:B------:R-:W-:Y:S02]  /*2310*/  @!P0 LEA.HI.X R9, R31, R2, R34, 0x1, P1 ;  /* 0x000000021f098211 */ /* 0x000fe400008f0c22 */
[----:B------:R-:W-:Y:S02]  /*2320*/  IADD3 R20, R20, 0x60, RZ ;  /* 0x0000006014147810 */ /* 0x000fe40007ffe0ff */
[----:B-1----:R-:W-:Y:S01]  /*2330*/  @!P0 LEA R4, P1, R30, R0, 0x1 ;  /* 0x000000001e048211 */ /* 0x002fe200078208ff */
[----:B------:R-:W-:Y:S01]  /*2340*/  IMAD.MOV R0, RZ, RZ, -R21 ;  /* 0x000000ffff007224 */ /* 0x000fe200078e0a15 */
[----:B------:R-:W-:-:S02]  /*2350*/  @!P0 LEA.HI.X R15, R26, R2, R27, 0x1, P2 ;  /* 0x000000021a0f8211 */ /* 0x000fc400010f0c1b */
[----:B------:R-:W-:Y:S01]  /*2360*/  ISETP.GE.AND P2, PT, R20, R24, PT ;  /* 0x000000181400720c */ /* 0x000fe20003f46270 */
[----:B------:R-:W-:Y:S02]  /*2370*/  IMAD R22, R0, c[0x0][0x2b8], R22 ;  /* 0x0000ae0000167a24 */ /* 0x000fe400078e0216 */
[----:B------:R1:W-:Y:S04]  /*2380*/  @!P0 LDGSTS.E.BYPASS.LTC128B.128 [R29+0x2100], [R14.64], !P3 ;  /* 0x021000000e1d8fae */ /* 0x0003e8000d901d46 */
[----:B------:R3:W-:Y:S04]  /*2390*/  @!P0 LDGSTS.E.BYPASS.LTC128B.128 [R29+0x6100], [R10.64], !P4 ;  /* 0x061000000a1d8fae */ /* 0x0007e8000e101d46 */
[----:B------:R4:W-:Y:S01]  /*23a0*/  @!P0 LDGSTS.E.BYPASS.LTC128B.128 [R29+0xa100], [R8.64], !P5 ;  /* 0x0a100000081d8fae */ /* 0x0009e2000e901d46 */
[----:B------:R-:W-:Y:S01]  /*23b0*/  @!P0 LEA.HI.X R5, R30, R2, R33, 0x1, P1 ;  /* 0x000000021e058211 */ /* 0x000fe200008f0c21 */
[----:B------:R-:W-:Y:S01]  /*23c0*/  IMAD.WIDE.U32 R2, R22, c[0x0][0x1e0], RZ ;  /* 0x0000780016027a25 */ /* 0x000fe200078e00ff */
[----:B------:R-:W-:-:S03]  /*23d0*/  @!P2 LEA R6, P1, R26, R12, 0x1 ;  /* 0x0000000c1a06a211 */ /* 0x000fc600078208ff */
[----:B------:R1:W-:Y:S01]  /*23e0*/  @!P0 LDGSTS.E.BYPASS.LTC128B.128 [R29+0xe100], [R4.64], !P6 ;  /* 0x0e100000041d8fae */ /* 0x0003e2000f101d46 */
[----:B--2---:R-:W-:-:S05]  /*23f0*/  @!P2 LEA.HI.X R7, R26, R13, R27, 0x1, P1 ;  /* 0x0000000d1a07a211 */ /* 0x004fca00008f0c1b */
[----:B------:R2:W-:Y:S01]  /*2400*/  @!P2 LDGSTS.E.BYPASS.LTC128B.128 [R29+0x3100], [R6.64], !P3 ;  /* 0x03100000061dafae */ /* 0x0005e2000d901d46 */
[----:B----4-:R-:W-:-:S05]  /*2410*/  SHF.R.S32.HI R8, RZ, 0x1f, R22 ;  /* 0x0000001fff087819 */ /* 0x010fca0000011416 */
[----:B------:R-:W-:-:S04]  /*2420*/  IMAD R0, R8, c[0x0][0x1e0], RZ ;  /* 0x0000780008007a24 */ /* 0x000fc800078e02ff */
[----:B------:R-:W-:Y:S01]  /*2430*/  IMAD R0, R22, c[0x0][0x1e4], R0 ;  /* 0x0000790016007a24 */ /* 0x000fe200078e0200 */
[----:B-1----:R-:W-:-:S03]  /*2440*/  SHF.R.S32.HI R15, RZ, 0x1f, R36 ;  /* 0x0000001fff0f7819 */ /* 0x002fc60000011424 */
[----:B------:R-:W-:Y:S02]  /*2450*/  IMAD.IADD R3, R3, 0x1, R0 ;  /* 0x0000000103037824 */ /* 0x000fe400078e0200 */
[----:B------:R-:W-:Y:S01]  /*2460*/  IMAD R0, R23, c[0x0][0x1e8], RZ ;  /* 0x00007a0017007a24 */ /* 0x000fe200078e02ff */
[----:B------:R-:W-:Y:S01]  /*2470*/  @!P2 LEA R4, P0, R32, R12, 0x1 ;  /* 0x0000000c2004a211 */ /* 0x000fe200078008ff */
[----:B--2---:R-:W-:Y:S02]  /*2480*/  IMAD R6, R15, c[0x0][0x1f0], RZ ;  /* 0x00007c000f067a24 */ /* 0x004fe400078e02ff */
[----:B------:R-:W-:Y:S02]  /*2490*/  IMAD R0, R134, c[0x0][0x1ec], R0 ;  /* 0x00007b0086007a24 */ /* 0x000fe400078e0200 */
[----:B------:R-:W-:Y:S01]  /*24a0*/  IMAD.WIDE.U32 R2, R36, c[0x0][0x1f0], R2 ;  /* 0x00007c0024027a25 */ /* 0x000fe200078e0002 */
[----:B------:R-:W-:-:S03]  /*24b0*/  @!P2 LEA.HI.X R5, R32, R13, R35, 0x1, P0 ;  /* 0x0000000d2005a211 */ /* 0x000fc600000f0c23 */
[----:B------:R-:W-:Y:S01]  /*24c0*/  IMAD.IADD R83, R85, 0x1, R0 ;  /* 0x0000000155537824 */ /* 0x000fe200078e0200 */
[----:B------:R-:W-:Y:S01]  /*24d0*/  IADD3 R0, P0, R2, R84, RZ ;  /* 0x0000005402007210 */ /* 0x000fe20007f1e0ff */
[----:B------:R-:W-:Y:S01]  /*24e0*/  IMAD R6, R36, c[0x0][0x1f4], R6 ;  /* 0x00007d0024067a24 */ /* 0x000fe200078e0206 */
[----:B------:R1:W-:Y:S04]  /*24f0*/  @!P2 LDGSTS.E.BYPASS.LTC128B.128 [R29+0x7100], [R4.64], !P4 ;  /* 0x07100000041dafae */ /* 0x0003e8000e101d46 */
[----:B------:R-:W-:Y:S02]  /*2500*/  IADD3.X R2, R83, R3, R6, P0, !PT ;  /* 0x0000000353027210 */ /* 0x000fe400007fe406 */
[----:B---3--:R-:W-:-:S04]  /*2510*/  LEA R10, P0, R0, c[0x0][0x1c8], 0x1 ;  /* 0x00007200000a7a11 */ /* 0x008fc800078008ff */
[----:B------:R-:W-:Y:S02]  /*2520*/  LEA.HI.X R11, R0, c[0x0][0x1cc], R2, 0x1, P0 ;  /* 0x00007300000b7a11 */ /* 0x000fe400000f0c02 */
[CC--:B------:R-:W-:Y:S01]  /*2530*/  @!P2 LEA R2, P0, R31.reuse, R12.reuse, 0x1 ;  /* 0x0000000c1f02a211 */ /* 0x0c0fe200078008ff */
[----:B------:R-:W-:Y:S03]  /*2540*/  STL [R1+0x84], R36 ;  /* 0x0000842401007387 */ /* 0x000fe60000100800 */
[----:B------:R-:W-:Y:S01]  /*2550*/  @!P2 LEA.HI.X R3, R31, R13, R34, 0x1, P0 ;  /* 0x0000000d1f03a211 */ /* 0x000fe200000f0c22 */
[----:B------:R-:W-:Y:S04]  /*2560*/  STL [R1+0x8c], R22 ;  /* 0x00008c1601007387 */ /* 0x000fe80000100800 */
[----:B------:R-:W-:Y:S01]  /*2570*/  STL.64 [R1+0xb8], R84 ;  /* 0x0000b85401007387 */ /* 0x000fe20000100a00 */
[----:B-1----:R-:W-:-:S03]  /*2580*/  @!P2 LEA R4, P0, R30, R12, 0x1 ;  /* 0x0000000c1e04a211 */ /* 0x002fc600078008ff */
[----:B------:R-:W-:Y:S01]  /*2590*/  STL [R1+0xd0], R83 ;  /* 0x0000d05301007387 */ /* 0x000fe20000100800 */
[----:B------:R-:W-:-:S03]  /*25a0*/  @!P2 LEA.HI.X R5, R30, R13, R33, 0x1, P0 ;  /* 0x0000000d1e05a211 */ /* 0x000fc600000f0c21 */
[----:B------:R-:W2:Y:S04]  /*25b0*/  LDL R16, [R1+0x48] ;  /* 0x0000480001107983 */ /* 0x000ea80000100800 */
[----:B------:R-:W3:Y:S04]  /*25c0*/  LDL R13, [R1+0x50] ;  /* 0x00005000010d7983 */ /* 0x000ee80000100800 */
[----:B------:R-:W4:Y:S01]  /*25d0*/  LDL R12, [R1+0x4c] ;  /* 0x00004c00010c7983 */ /* 0x000f220000100800 */
[----:B------:R-:W-:-:S03]  /*25e0*/  IMAD R78, R72, -0x40, R169 ;  /* 0xffffffc0484e7824 */ /* 0x000fc600078e02a9 */
[----:B------:R-:W1:Y:S01]  /*25f0*/  SHFL.IDX PT, R0, R10, RZ, 0x181f ;  /* 0x00181fff0a007589 */ /* 0x000e6200000e0000 */
[----:B------:R-:W-:-:S03]  /*2600*/  IMAD.IADD R14, R78, 0x1, -R168 ;  /* 0x000000014e0e7824 */ /* 0x000fc600078e0aa8 */
[----:B------:R-:W1:Y:S02]  /*2610*/  SHFL.IDX PT, R7, R11, RZ, 0x181f ;  /* 0x00181fff0b077589 */ /* 0x000e6400000e0000 */
[----:B------:R-:W-:Y:S02]  /*2620*/  ISETP.GE.AND P1, PT, R14, 0x1, PT ;  /* 0x000000010e00780c */ /* 0x000fe40003f26270 */
[----:B------:R1:W-:Y:S04]  /*2630*/  @!P2 LDGSTS.E.BYPASS.LTC128B.128 [R29+0xb100], [R2.64], !P5 ;  /* 0x0b100000021dafae */ /* 0x0003e8000e901d46 */
[----:B------:R1:W-:Y:S04]  /*2640*/  @!P2 LDGSTS.E.BYPASS.LTC128B.128 [R29+0xf100], [R4.64], !P6 ;  /* 0x0f100000041dafae */ /* 0x0003e8000f101d46 */
[----:B------:R-:W1:Y:S03]  /*2650*/  SHFL.IDX PT, R10, R10, 0x1, 0x181f ;  /* 0x00381f000a0a7f89 */ /* 0x000e6600000e0000 */
[----:B------:R-:W-:Y:S01]  /*2660*/  @P1 ISETP.GE.AND P4, PT, R26, c[0x0][0x1d4], PT ;  /* 0x000075001a001a0c */ /* 0x000fe20003f86270 */
[----:B------:R-:W1:Y:S01]  /*2670*/  SHFL.IDX PT, R11, R11, 0x1, 0x181f ;  /* 0x00381f000b0b7f89 */ /* 0x000e6200000e0000 */
[----:B------:R-:W-:-:S03]  /*2680*/  @P1 ISETP.GE.AND P3, PT, R32, c[0x0][0x1d4], PT ;  /* 0x0000750020001a0c */ /* 0x000fc60003f66270 */
[----:B------:R-:W0:Y:S01]  /*2690*/  LDGDEPBAR ;  /* 0x00000000000079af */ /* 0x000e220000000000 */
[-C--:B-1----:R-:W-:Y:S02]  /*26a0*/  @P1 LEA R2, P0, R26, R0.reuse, 0x1 ;  /* 0x000000001a021211 */ /* 0x082fe400078008ff */
[----:B------:R-:W-:Y:S02]  /*26b0*/  @P1 LEA R4, P2, R32, R0, 0x1 ;  /* 0x0000000020041211 */ /* 0x000fe400078408ff */
[-C--:B------:R-:W-:Y:S02]  /*26c0*/  @P1 LEA.HI.X R3, R26, R7.reuse, R27, 0x1, P0 ;  /* 0x000000071a031211 */ /* 0x080fe400000f0c1b */
[----:B------:R-:W-:-:S03]  /*26d0*/  @P1 LEA.HI.X R5, R32, R7, R35, 0x1, P2 ;  /* 0x0000000720051211 */ /* 0x000fc600010f0c23 */
[----:B------:R1:W-:Y:S01]  /*26e0*/  @P1 LDGSTS.E.BYPASS.LTC128B.128 [R29+0x10100], [R2.64], !P4 ;  /* 0x10100000021d1fae */ /* 0x0003e2000e101d46 */
[C---:B------:R-:W-:Y:S02]  /*26f0*/  @P1 ISETP.GE.AND P4, PT, R31.reuse, c[0x0][0x1d4], PT ;  /* 0x000075001f001a0c */ /* 0x040fe40003f86270 */
[----:B------:R-:W-:Y:S01]  /*2700*/  ISETP.GE.AND P0, PT, R14, 0x21, PT ;  /* 0x000000210e00780c */ /* 0x000fe20003f06270 */
[----:B------:R1:W-:Y:S01]  /*2710*/  @P1 LDGSTS.E.BYPASS.LTC128B.128 [R29+0x12100], [R4.64], !P3 ;  /* 0x12100000041d1fae */ /* 0x0003e2000d901d46 */
[----:B------:R-:W-:Y:S02]  /*2720*/  @P1 ISETP.GE.AND P3, PT, R30, c[0x0][0x1d4], PT ;  /* 0x000075001e001a0c */ /* 0x000fe40003f66270 */
[----:B-1----:R-:W-:-:S04]  /*2730*/  @P1 LEA R2, P2, R31, R0, 0x1 ;  /* 0x000000001f021211 */ /* 0x002fc800078408ff */
[----:B------:R-:W-:Y:S02]  /*2740*/  @P1 LEA.HI.X R3, R31, R7, R34, 0x1, P2 ;  /* 0x000000071f031211 */ /* 0x000fe400010f0c22 */
[----:B------:R-:W-:-:S03]  /*2750*/  @P1 LEA R6, P2, R30, R0, 0x1 ;  /* 0x000000001e061211 */ /* 0x000fc600078408ff */
[----:B------:R1:W-:Y:S01]  /*2760*/  @P1 LDGSTS.E.BYPASS.LTC128B.128 [R29+0x14100], [R2.64], !P4 ;  /* 0x14100000021d1fae */ /* 0x0003e2000e101d46 */
[----:B------:R-:W-:Y:S02]  /*2770*/  @P1 LEA.HI.X R7, R30, R7, R33, 0x1, P2 ;  /* 0x000000071e071211 */ /* 0x000fe400010f0c21 */
[----:B------:R-:W-:-:S03]  /*2780*/  @P0 ISETP.GE.AND P4, PT, R26, c[0x0][0x1d4], PT ;  /* 0x000075001a000a0c */ /* 0x000fc60003f86270 */
[----:B------:R1:W-:Y:S01]  /*2790*/  @P1 LDGSTS.E.BYPASS.LTC128B.128 [R29+0x16100], [R6.64], !P3 ;  /* 0x16100000061d1fae */ /* 0x0003e2000d901d46 */
[----:B------:R-:W-:Y:S01]  /*27a0*/  @P0 ISETP.GE.AND P1, PT, R32, c[0x0][0x1d4], PT ;  /* 0x0000750020000a0c */ /* 0x000fe20003f26270 */
[----:B------:R-:W-:Y:S01]  /*27b0*/  IMAD R0, R8, c[0x0][0x208], RZ ;  /* 0x0000820008007a24 */ /* 0x000fe200078e02ff */
[-C--:B------:R-:W-:Y:S02]  /*27c0*/  @P0 LEA R4, P2, R26, R10.reuse, 0x1 ;  /* 0x0000000a1a040211 */ /* 0x080fe400078408ff */
[----:B------:R-:W-:Y:S02]  /*27d0*/  @P0 LEA R8, P3, R32, R10, 0x1 ;  /* 0x0000000a20080211 */ /* 0x000fe400078608ff */
[----:B------:R-:W-:Y:S02]  /*27e0*/  @P0 ISETP.GE.AND P5, PT, R31, c[0x0][0x1d4], PT ;  /* 0x000075001f000a0c */ /* 0x000fe40003fa6270 */
[-C--:B------:R-:W-:Y:S02]  /*27f0*/  @P0 LEA.HI.X R5, R26, R11.reuse, R27, 0x1, P2 ;  /* 0x0000000b1a050211 */ /* 0x080fe400010f0c1b */
[----:B------:R-:W-:Y:S01]  /*2800*/  @P0 LEA.HI.X R9, R32, R11, R35, 0x1, P3 ;  /* 0x0000000b20090211 */ /* 0x000fe200018f0c23 */
[----:B------:R-:W-:-:S02]  /*2810*/  IMAD R0, R22, c[0x0][0x20c], R0 ;  /* 0x0000830016007a24 */ /* 0x000fc400078e0200 */
[----:B------:R1:W-:Y:S04]  /*2820*/  @P0 LDGSTS.E.BYPASS.LTC128B.128 [R29+0x11100], [R4.64], !P4 ;  /* 0x11100000041d0fae */ /* 0x0003e8000e101d46 */
[----:B------:R2:W-:Y:S01]  /*2830*/  @P0 LDGSTS.E.BYPASS.LTC128B.128 [R29+0x13100], [R8.64], !P1 ;  /* 0x13100000081d0fae */ /* 0x0005e2000c901d46 */
[----:B-1----:R-:W-:Y:S01]  /*2840*/  IMAD.WIDE.U32 R2, R22, c[0x0][0x208], RZ ;  /* 0x0000820016027a25 */ /* 0x002fe200078e00ff */
[----:B------:R-:W-:Y:S02]  /*2850*/  @P0 ISETP.GE.AND P1, PT, R30, c[0x0][0x1d4], PT ;  /* 0x000075001e000a0c */ /* 0x000fe40003f26270 */
[----:B------:R-:W-:Y:S01]  /*2860*/  @P0 LEA R6, P2, R31, R10, 0x1 ;  /* 0x0000000a1f060211 */ /* 0x000fe200078408ff */
[----:B------:R-:W-:-:S03]  /*2870*/  IMAD.IADD R3, R3, 0x1, R0 ;  /* 0x0000000103037824 */ /* 0x000fc600078e0200 */
[----:B------:R-:W-:Y:S01]  /*2880*/  @P0 LEA.HI.X R7, R31, R11, R34, 0x1, P2 ;  /* 0x0000000b1f070211 */ /* 0x000fe200010f0c22 */
[----:B------:R-:W-:-:S04]  /*2890*/  IMAD.WIDE.U32 R18, R134, c[0x0][0x210], RZ ;  /* 0x0000840086127a25 */ /* 0x000fc800078e00ff */
[----:B------:R-:W-:Y:S01]  /*28a0*/  IMAD.WIDE.U32 R2, R36, c[0x0][0x218], R2 ;  /* 0x0000860024027a25 */ /* 0x000fe200078e0002 */
[----:B------:R1:W-:Y:S01]  /*28b0*/  @P0 LDGSTS.E.BYPASS.LTC128B.128 [R29+0x15100], [R6.64], !P5 ;  /* 0x15100000061d0fae */ /* 0x0003e2000e901d46 */
[----:B------:R-:W-:-:S03]  /*28c0*/  @P0 LEA R4, P4, R30, R10, 0x1 ;  /* 0x0000000a1e040211 */ /* 0x000fc600078808ff */
[----:B------:R-:W-:Y:S02]  /*28d0*/  IADD3 R0, P3, R2, R18, RZ ;  /* 0x0000001202007210 */ /* 0x000fe40007f7e0ff */
[----:B------:R-:W-:Y:S01]  /*28e0*/  @P0 LEA.HI.X R5, R30, R11, R33, 0x1, P4 ;  /* 0x0000000b1e050211 */ /* 0x000fe200020f0c21 */
[----:B------:R-:W-:-:S04]  /*28f0*/  IMAD R2, R15, c[0x0][0x218], RZ ;  /* 0x000086000f027a24 */ /* 0x000fc800078e02ff */
[----:B------:R1:W-:Y:S01]  /*2900*/  @P0 LDGSTS.E.BYPASS.LTC128B.128 [R29+0x17100], [R4.64], !P1 ;  /* 0x17100000041d0fae */ /* 0x0003e2000c901d46 */
[----:B------:R-:W-:Y:S02]  /*2910*/  IMAD R2, R36, c[0x0][0x21c], R2 ;  /* 0x0000870024027a24 */ /* 0x000fe400078e0202 */
[----:B-1----:R-:W-:Y:S01]  /*2920*/  IMAD R6, R23, c[0x0][0x210], RZ ;  /* 0x0000840017067a24 */ /* 0x002fe200078e02ff */
[----:B------:R-:W0:Y:S03]  /*2930*/  LDGDEPBAR ;  /* 0x00000000000079af */ /* 0x000e260000000000 */
[----:B------:R-:W-:Y:S01]  /*2940*/  IMAD R6, R134, c[0x0][0x214], R6 ;  /* 0x0000850086067a24 */ /* 0x000fe200078e0206 */
[----:B------:R-:W-:-:S03]  /*2950*/  LEA R10, P2, R0, c[0x0][0x1f8], 0x1 ;  /* 0x00007e00000a7a11 */ /* 0x000fc600078408ff */
[----:B------:R-:W-:-:S05]  /*2960*/  IMAD.IADD R4, R19, 0x1, R6 ;  /* 0x0000000113047824 */ /* 0x000fca00078e0206 */
[----:B------:R-:W-:-:S04]  /*2970*/  IADD3.X R2, R4, R3, R2, P3, !PT ;  /* 0x0000000304027210 */ /* 0x000fc80001ffe402 */
[----:B------:R-:W-:Y:S02]  /*2980*/  LEA.HI.X R0, R0, c[0x0][0x1fc], R2, 0x1, P2 ;  /* 0x00007f0000007a11 */ /* 0x000fe400010f0c02 */
[----:B------:R-:W-:Y:S01]  /*2990*/  R2P PR, R25, 0x6 ;  /* 0x0000000619007804 */ /* 0x000fe20000000000 */
[----:B------:R-:W-:-:S04]  /*29a0*/  DEPBAR.LE SB0, 0x1 ;  /* 0x000080400000791a */ /* 0x000fc80000000000 */
[----:B------:R-:W1:Y:S04]  /*29b0*/  S2R R25, SR_TID.X ;  /* 0x0000000000197919 */ /* 0x000e680000002100 */
[----:B------:R-:W-:Y:S01]  /*29c0*/  BAR.SYNC.DEFER_BLOCKING 0x0 ;  /* 0x0000000000007b1d */ /* 0x000fe20000010000 */
[----:B-1----:R-:W-:-:S04]  /*29d0*/  SHF.R.S32.HI R17, RZ, 0x1f, R25 ;  /* 0x0000001fff117819 */ /* 0x002fc80000011419 */
        /* <DEDUP_REMOVED lines=8> */
[----:B------:R-:W-:Y:S04]  /*2a60*/  STL.64 [R1+0xc8], R18 ;  /* 0x0000c81201007387 */ /* 0x000fe80000100a00 */
[----:B------:R-:W-:Y:S04]  /*2a70*/  STL [R1+0xd8], R4 ;  /* 0x0000d80401007387 */ /* 0x000fe80000100800 */
[----:B--2---:R-:W-:Y:S04]  /*2a80*/  LDSM.16.M88.4 R172, [R16] ;  /* 0x0000000010ac783b */ /* 0x004fe80000000200 */
[----:B---3--:R-:W-:Y:S04]  /*2a90*/  LDSM.16.M88.4 R192, [R13] ;  /* 0x000000000dc0783b */ /* 0x008fe80000000200 */
[----:B----4-:R-:W-:Y:S04]  /*2aa0*/  LDSM.16.M88.4 R196, [R12] ;  /* 0x000000000cc4783b */ /* 0x010fe80000000200 */
[----:B------:R-:W-:Y:S04]  /*2ab0*/  LDSM.16.M88.4 R204, [R16+0x4000] ;  /* 0x0040000010cc783b */ /* 0x000fe80000000200 */
        /* <DEDUP_REMOVED lines=8> */
[----:B------:R-:W-:Y:S06]  /*2b40*/  BAR.SYNC.DEFER_BLOCKING 0x0 ;  /* 0x0000000000007b1d */ /* 0x000fec0000010000 */
[----:B------:R-:W2:Y:S01]  /*2b50*/  SHFL.IDX PT, R4, R0, RZ, 0x181f ;  /* 0x00181fff00047589 */ /* 0x000ea200000e0000 */
[----:B------:R-:W-:-:S04]  /*2b60*/  DEPBAR.LE SB0, 0x0 ;  /* 0x000080000000791a */ /* 0x000fc80000000000 */
[----:B------:R-:W-:Y:S01]  /*2b70*/  BAR.SYNC.DEFER_BLOCKING 0x0 ;  /* 0x0000000000007b1d */ /* 0x000fe20000010000 */
[C---:B------:R-:W-:Y:S01]  /*2b80*/  ISETP.GE.AND P5, PT, R26.reuse, c[0x0][0x1d4], PT ;  /* 0x000075001a007a0c */ /* 0x040fe20003fa6270 */
[----:B------:R-:W-:-:S04]  /*2b90*/  IMAD.SHL.U32 R80, R26, 0x2, RZ ;  /* 0x000000021a507824 */ /* 0x000fc800078e00ff */
[----:B------:R-:W3:Y:S01]  /*2ba0*/  SHFL.IDX PT, R2, R10, 0x1, 0x181f ;  /* 0x00381f000a027f89 */ /* 0x000ee200000e0000 */
[----:B------:R-:W-:-:S03]  /*2bb0*/  ISETP.LT.OR P3, PT, R14, 0x1, P5 ;  /* 0x000000010e00780c */ /* 0x000fc60002f61670 */
[----:B------:R-:W4:Y:S01]  /*2bc0*/  SHFL.IDX PT, R3, R0, 0x1, 0x181f ;  /* 0x00381f0000037f89 */ /* 0x000f2200000e0000 */
[----:B------:R-:W-:Y:S02]  /*2bd0*/  SHF.L.U64.HI R73, R26, 0x1, R27 ;  /* 0x000000011a497819 */ /* 0x000fe4000001021b */
[----:B-1----:R-:W-:Y:S01]  /*2be0*/  IADD3 R8, P0, R7, R80, RZ ;  /* 0x0000005007087210 */ /* 0x002fe20007f1e0ff */
[----:B------:R-:W1:Y:S01]  /*2bf0*/  LDSM.16.M88.4 R20, [R135] ;  /* 0x000000008714783b */ /* 0x000e620000000200 */
[----:B------:R-:W-:-:S03]  /*2c00*/  IADD3 R90, R135, 0x20, RZ ;  /* 0x00000020875a7810 */ /* 0x000fc60007ffe0ff */
[----:B--2---:R-:W-:Y:S01]  /*2c10*/  IMAD.X R9, R4, 0x1, R73, P0 ;  /* 0x0000000104097824 */ /* 0x004fe200000e0649 */
[----:B------:R-:W-:Y:S01]  /*2c20*/  @P1 IADD3 R90, R135, -0x20, RZ ;  /* 0xffffffe0875a1810 */ /* 0x000fe20007ffe0ff */
[----:B------:R-:W-:Y:S01]  /*2c30*/  IMAD.SHL.U32 R79, R32, 0x2, RZ ;  /* 0x00000002204f7824 */ /* 0x000fe200078e00ff */
[----:B------:R-:W2:Y:S01]  /*2c40*/  LDSM.16.M88.4 R24, [R135+0x800] ;  /* 0x000800008718783b */ /* 0x000ea20000000200 */
[----:B------:R-:W-:Y:S02]  /*2c50*/  IMAD.SHL.U32 R81, R31, 0x2, RZ ;  /* 0x000000021f517824 */ /* 0x000fe400078e00ff */
[----:B------:R-:W-:Y:S01]  /*2c60*/  IMAD.SHL.U32 R82, R30, 0x2, RZ ;  /* 0x000000021e527824 */ /* 0x000fe200078e00ff */
[----:B------:R-:W-:Y:S01]  /*2c70*/  LDSM.16.M88.4 R44, [R135+0x1000] ;  /* 0x00100000872c783b */ /* 0x000fe20000000200 */
[----:B------:R-:W-:-:S03]  /*2c80*/  SHF.L.U64.HI R74, R32, 0x1, R35 ;  /* 0x00000001204a7819 */ /* 0x000fc60000010223 */
[----:B------:R-:W-:Y:S01]  /*2c90*/  LDSM.16.M88.4 R64, [R135+0x1800] ;  /* 0x001800008740783b */ /* 0x000fe20000000200 */
[----:B------:R-:W-:-:S03]  /*2ca0*/  SHF.L.U64.HI R75, R31, 0x1, R34 ;  /* 0x000000011f4b7819 */ /* 0x000fc60000010222 */
[----:B------:R-:W1:Y:S01]  /*2cb0*/  LDSM.16.M88.4 R36, [R90] ;  /* 0x000000005a24783b */ /* 0x000e620000000200 */
[----:B------:R-:W-:-:S03]  /*2cc0*/  SHF.L.U64.HI R76, R30, 0x1, R33 ;  /* 0x000000011e4c7819 */ /* 0x000fc60000010221 */
[----:B------:R-:W1:Y:S01]  /*2cd0*/  LDSM.16.M88.4 R40, [R90+0x800] ;  /* 0x000800005a28783b */ /* 0x000e620000000200 */
[----:B------:R-:W-:-:S03]  /*2ce0*/  IADD3 R12, P1, R7, R81, RZ ;  /* 0x00000051070c7210 */ /* 0x000fc60007f3e0ff */
[----:B------:R-:W1:Y:S01]  /*2cf0*/  LDSM.16.M88.4 R52, [R90+0x1000] ;  /* 0x001000005a34783b */ /* 0x000e620000000200 */
[----:B------:R-:W-:-:S03]  /*2d00*/  IADD3 R6, P0, R7, R82, RZ ;  /* 0x0000005207067210 */ /* 0x000fc60007f1e0ff */
[----:B------:R-:W-:Y:S04]  /*2d10*/  LDSM.16.M88.4 R68, [R90+0x1800] ;  /* 0x001800005a44783b */ /* 0x000fe80000000200 */
[----:B------:R-:W-:Y:S01]  /*2d20*/  @!PT LDS RZ, [RZ] ;  /* 0x00000000fffff984 */ /* 0x000fe20000000800 */
[----:B------:R-:W-:Y:S01]  /*2d30*/  @!PT LDS RZ, [RZ] ;  /* 0x00000000fffff984 */ /* 0x000fe20000000800 */
[----:B------:R-:W-:Y:S01]  /*2d40*/  @!PT LDS RZ, [RZ] ;  /* 0x00000000fffff984 */ /* 0x000fe20000000800 */
[----:B------:R2:W-:Y:S01]  /*2d50*/  LDGSTS.E.BYPASS.LTC128B.128 [R29+0x100], [R8.64], !P3 ;  /* 0x00100000081d7fae */ /* 0x0005e2000d901d46 */
[----:B------:R-:W-:Y:S01]  /*2d60*/  IMAD.X R13, R4, 0x1, R75, P1 ;  /* 0x00000001040d7824 */ /* 0x000fe200008e064b */
[----:B------:R-:W-:Y:S02]  /*2d70*/  ISETP.GE.AND P4, PT, R32, c[0x0][0x1d4], PT ;  /* 0x0000750020007a0c */ /* 0x000fe40003f86270 */
[----:B--2---:R-:W-:Y:S01]  /*2d80*/  IADD3 R8, P3, R7, R79, RZ ;  /* 0x0000004f07087210 */ /* 0x004fe20007f7e0ff */
[----:B------:R-:W-:-:S04]  /*2d90*/  IMAD.X R7, R4, 0x1, R76, P0 ;  /* 0x0000000104077824 */ /* 0x000fc800000e064c */
[----:B------:R-:W-:Y:S01]  /*2da0*/  IMAD.X R9, R4, 0x1, R74, P3 ;  /* 0x0000000104097824 */ /* 0x000fe200018e064a */
[----:B---3--:R-:W-:-:S05]  /*2db0*/  IADD3 R4, P0, R2, R79, RZ ;  /* 0x0000004f02047210 */ /* 0x008fca0007f1e0ff */
[----:B----4-:R-:W-:Y:S01]  /*2dc0*/  IMAD.X R5, R3, 0x1, R74, P0 ;  /* 0x0000000103057824 */ /* 0x010fe200000e064a */
[----:B------:R-:W-:Y:S01]  /*2dd0*/  ISETP.LT.OR P0, PT, R14, 0x1, P4 ;  /* 0x000000010e00780c */ /* 0x000fe20002701670 */
[----:B-1----:R-:W-:Y:S01]  /*2de0*/  HMMA.16816.F32.BF16 R16, R168, R20, RZ ;  /* 0x00000014a810723c */ /* 0x002fe200000418ff */
[----:B------:R-:W-:-:S04]  /*2df0*/  ISETP.GE.AND P3, PT, R31, c[0x0][0x1d4], PT ;  /* 0x000075001f007a0c */ /* 0x000fc80003f66270 */
[----:B------:R-:W-:Y:S02]  /*2e00*/  ISETP.LT.OR P1, PT, R14, 0x1, P3 ;  /* 0x000000010e00780c */ /* 0x000fe40001f21670 */
[----:B------:R-:W-:-:S05]  /*2e10*/  SEL R0, R28, 0xffffffc0, !P2 ;  /* 0xffffffc01c007807 */ /* 0x000fca0005000000 */
[----:B------:R1:W-:Y:S01]  /*2e20*/  LDGSTS.E.BYPASS.LTC128B.128 [R29+0x2100], [R8.64], !P0 ;  /* 0x02100000081d7fae */ /* 0x0003e2000c101d46 */
[----:B------:R-:W-:Y:S02]  /*2e30*/  IADD3 R10, P2, R2, R80, RZ ;  /* 0x00000050020a7210 */ /* 0x000fe40007f5e0ff */
[----:B------:R-:W-:-:S03]  /*2e40*/  ISETP.LT.OR P5, PT, R14, 0x21, P5 ;  /* 0x000000210e00780c */ /* 0x000fc60002fa1670 */
[----:B------:R-:W-:Y:S01]  /*2e50*/  IMAD.X R11, R3, 0x1, R73, P2 ;  /* 0x00000001030b7824 */ /* 0x000fe200010e0649 */
[C---:B------:R-:W-:Y:S01]  /*2e60*/  ISETP.LT.OR P4, PT, R14.reuse, 0x21, P4 ;  /* 0x000000210e00780c */ /* 0x040fe20002781670 */
[----:B------:R2:W-:Y:S01]  /*2e70*/  LDGSTS.E.BYPASS.LTC128B.128 [R29+0x4100], [R12.64], !P1 ;  /* 0x041000000c1d7fae */ /* 0x0005e2000c901d46 */
[----:B------:R-:W-:Y:S02]  /*2e80*/  ISETP.LT.OR P3, PT, R14, 0x21, P3 ;  /* 0x000000210e00780c */ /* 0x000fe40001f61670 */
[----:B-1----:R-:W-:-:S05]  /*2e90*/  IADD3 R8, P0, R2, R81, RZ ;  /* 0x0000005102087210 */ /* 0x002fca0007f1e0ff */
[----:B------:R-:W-:Y:S01]  /*2ea0*/  IMAD.X R9, R3, 0x1, R75, P0 ;  /* 0x0000000103097824 */ /* 0x000fe200000e064b */
[----:B------:R-:W-:-:S04]  /*2eb0*/  ISETP.GE.AND P0, PT, R30, c[0x0][0x1d4], PT ;  /* 0x000075001e007a0c */ /* 0x000fc80003f06270 */
[C---:B------:R-:W-:Y:S02]  /*2ec0*/  ISETP.LT.OR P2, PT, R14.reuse, 0x1, P0 ;  /* 0x000000010e00780c */ /* 0x040fe40000741670 */
[----:B------:R-:W-:Y:S02]  /*2ed0*/  ISETP.LT.OR P1, PT, R14, 0x21, P0 ;  /* 0x000000210e00780c */ /* 0x000fe40000721670 */
[----:B------:R-:W-:Y:S01]  /*2ee0*/  IADD3 R2, P0, R2, R82, RZ ;  /* 0x0000005202027210 */ /* 0x000fe20007f1e0ff */
[----:B--2---:R-:W-:Y:S01]  /*2ef0*/  HMMA.16816.F32.BF16 R12, R168, R24, RZ ;  /* 0x00000018a80c723c */ /* 0x004fe200000418ff */
[----:B------:R-:W-:-:S03]  /*2f00*/  IMAD.IADD R249, R135, 0x1, R0 ;  /* 0x0000000187f97824 */ /* 0x000fc600078e0200 */
[----:B------:R-:W-:-:S04]  /*2f10*/  IMAD.X R3, R3, 0x1, R76, P0 ;  /* 0x0000000103037824 */ /* 0x000fc800000e064c */
[----:B------:R-:W-:Y:S01]  /*2f20*/  HMMA.16816.F32.BF16 R48, R172, R36, R16 ;  /* 0x00000024ac30723c */ /* 0x000fe20000041810 */
[----:B------:R1:W-:Y:S04]  /*2f30*/  LDGSTS.E.BYPASS.LTC128B.128 [R29+0x6100], [R6.64], !P2 ;  /* 0x06100000061d7fae */ /* 0x0003e8000d101d46 */
[----:B------:R2:W-:Y:S03]  /*2f40*/  LDGSTS.E.BYPASS.LTC128B.128 [R29+0x1100], [R10.64], !P5 ;  /* 0x011000000a1d7fae */ /* 0x0005e6000e901d46 */
[C---:B------:R-:W-:Y:S01]  /*2f50*/  HMMA.16816.F32.BF16 R16, R168.reuse, R22, RZ ;  /* 0x00000016a810723c */ /* 0x040fe200000418ff */
[----:B------:R1:W-:Y:S04]  /*2f60*/  LDGSTS.E.BYPASS.LTC128B.128 [R29+0x3100], [R4.64], !P4 ;  /* 0x03100000041d7fae */ /* 0x0003e8000e101d46 */
[----:B------:R2:W-:Y:S04]  /*2f70*/  LDGSTS.E.BYPASS.LTC128B.128 [R29+0x5100], [R8.64], !P3 ;  /* 0x05100000081d7fae */ /* 0x0005e8000d901d46 */
[----:B------:R2:W-:Y:S04]  /*2f80*/  LDGSTS.E.BYPASS.LTC128B.128 [R29+0x7100], [R2.64], !P1 ;  /* 0x07100000021d7fae */ /* 0x0005e8000c901d46 */
[----:B------:R-:W3:Y:S01]  /*2f90*/  LDSM.16.M88.4 R32, [R249] ;  /* 0x00000000f920783b */ /* 0x000ee20000000200 */
[----:B------:R-:W-:Y:S01]  /*2fa0*/  HMMA.16816.F32.BF16 R24, R168, R26, RZ ;  /* 0x0000001aa818723c */ /* 0x000fe200000418ff */
[----:B------:R-:W-:-:S02]  /*2fb0*/  IADD3 R91, R90, 0x6000, RZ ;  /* 0x000060005a5b7810 */ /* 0x000fc40007ffe0ff */
[----:B------:R-:W-:Y:S01]  /*2fc0*/  IADD3 R92, R90, 0x2000, RZ ;  /* 0x000020005a5c7810 */ /* 0x000fe20007ffe0ff */
[----:B------:R-:W-:Y:S04]  /*2fd0*/  STL [R1+0x4], R90 ;  /* 0x0000045a01007387 */ /* 0x000fe80000100800 */
[----:B------:R-:W0:Y:S02]  /*2fe0*/  LDGDEPBAR ;  /* 0x00000000000079af */ /* 0x000e240000000000 */
[C---:B------:R-:W-:Y:S08]  /*2ff0*/  HMMA.16816.F32.BF16 R20, R172.reuse, R38, R16 ;  /* 0x00000026ac14723c */ /* 0x040ff00000041810 */
[----:B-1----:R-:W-:Y:S01]  /*3000*/  HMMA.16816.F32.BF16 R4, R172, R40, R12 ;  /* 0x00000028ac04723c */ /* 0x002fe2000004180c */
[----:B--2---:R-:W1:Y:S07]  /*3010*/  LDSM.16.M88.4 R28, [R249+0x800] ;  /* 0x00080000f91c783b */ /* 0x004e6e0000000200 */
[C---:B------:R-:W-:Y:S08]  /*3020*/  HMMA.16816.F32.BF16 R12, R168.reuse, R44, RZ ;  /* 0x0000002ca80c723c */ /* 0x040ff000000418ff */
[----:B------:R-:W-:Y:S08]  /*3030*/  HMMA.16816.F32.BF16 R8, R168, R46, RZ ;  /* 0x0000002ea808723c */ /* 0x000ff000000418ff */
[C---:B------:R-:W-:Y:S08]  /*3040*/  HMMA.16816.F32.BF16 R16, R172.reuse, R42, R24 ;  /* 0x0000002aac10723c */ /* 0x040ff00000041818 */
[C---:B------:R-:W-:Y:S08]  /*3050*/  HMMA.16816.F32.BF16 R36, R172.reuse, R52, R12 ;  /* 0x00000034ac24723c */ /* 0x040ff0000004180c */
[----:B------:R-:W-:Y:S08]  /*3060*/  HMMA.16816.F32.BF16 R24, R172, R54, R8 ;  /* 0x00000036ac18723c */ /* 0x000ff00000041808 */
[----:B---3--:R-:W-:Y:S01]  /*3070*/  HMMA.16816.F32.BF16 R52, R192, R34, R20 ;  /* 0x00000022c034723c */ /* 0x008fe20000041814 */
[----:B------:R-:W2:Y:S01]  /*3080*/  LDSM.16.M88.4 R20, [R249+0x1000] ;  /* 0x00100000f914783b */ /* 0x000ea20000000200 */
[----:B------:R-:W-:-:S06]  /*3090*/  IMAD.IADD R248, R91, 0x1, R0 ;  /* 0x000000015bf87824 */ /* 0x000fcc00078e0200 */
[----:B-1----:R-:W-:Y:S08]  /*30a0*/  HMMA.16816.F32.BF16 R60, R192, R28, R4 ;  /* 0x0000001cc03c723c */ /* 0x002ff00000041804 */
[C---:B------:R-:W-:Y:S08]  /*30b0*/  HMMA.16816.F32.BF16 R4, R168.reuse, R64, RZ ;  /* 0x00000040a804723c */ /* 0x040ff000000418ff */
[----:B------:R-:W-:Y:S08]  /*30c0*/  HMMA.16816.F32.BF16 R12, R168, R66, RZ ;  /* 0x00000042a80c723c */ /* 0x000ff000000418ff */
[----:B------:R-:W-:Y:S01]  /*30d0*/  HMMA.16816.F32.BF16 R56, R192, R30, R16 ;  /* 0x0000001ec038723c */ /* 0x000fe20000041810 */
[----:B------:R-:W1:Y:S04]  /*30e0*/  LDSM.16.M88.4 R16, [R249+0x1800] ;  /* 0x00180000f910783b */ /* 0x000e680000000200 */
[----:B------:R-:W3:Y:S03]  /*30f0*/  LDSM.16.M88.4 R28, [R248+-0x6000] ;  /* 0xffa00000f81c783b */ /* 0x000ee60000000200 */
[----:B------:R-:W-:Y:S08]  /*3100*/  HMMA.16816.F32.BF16 R8, R172, R68, R4 ;  /* 0x00000044ac08723c */ /* 0x000ff00000041804 */
[----:B------:R-:W-:Y:S08]  /*3110*/  HMMA.16816.F32.BF16 R48, R192, R32, R48 ;  /* 0x00000020c030723c */ /* 0x000ff00000041830 */
[----:B------:R-:W-:Y:S01]  /*3120*/  HMMA.16816.F32.BF16 R4, R172, R70, R12 ;  /* 0x00000046ac04723c */ /* 0x000fe2000004180c */
[----:B------:R-:W-:Y:S07]  /*3130*/  LDSM.16.M88.4 R12, [R135+0x2000] ;  /* 0x00200000870c783b */ /* 0x000fee0000000200 */
[C---:B--2---:R-:W-:Y:S01]  /*3140*/  HMMA.16816.F32.BF16 R44, R192.reuse, R20, R36 ;  /* 0x00000014c02c723c */ /* 0x044fe20000041824 */
[----:B------:R-:W2:Y:S07]  /*3150*/  LDSM.16.M88.4 R36, [R248+-0x5800] ;  /* 0xffa80000f824783b */ /* 0x000eae0000000200 */
[C---:B------:R-:W-:Y:S01]  /*3160*/  HMMA.16816.F32.BF16 R40, R192.reuse, R22, R24 ;  /* 0x00000016c028723c */ /* 0x040fe20000041818 */
[----:B------:R-:W4:Y:S04]  /*3170*/  LDSM.16.M88.4 R24, [R248+-0x5000] ;  /* 0xffb00000f818783b */ /* 0x000f280000000200 */
[----:B------:R-:W4:Y:S03]  /*3180*/  LDSM.16.M88.4 R20, [R248+-0x4800] ;  /* 0xffb80000f814783b */ /* 0x000f260000000200 */
[C---:B-1----:R-:W-:Y:S08]  /*3190*/  HMMA.16816.F32.BF16 R32, R192.reuse, R16, R8 ;  /* 0x00000010c020723c */ /* 0x042ff00000041808 */
[----:B------:R-:W-:Y:S08]  /*31a0*/  HMMA.16816.F32.BF16 R16, R192, R18, R4 ;  /* 0x00000012c010723c */ /* 0x000ff00000041804 */
[C---:B---3--:R-:W-:Y:S08]  /*31b0*/  HMMA.16816.F32.BF16 R8, R196.reuse, R28, R48 ;  /* 0x0000001cc408723c */ /* 0x048ff00000041830 */
[----:B------:R-:W-:Y:S01]  /*31c0*/  HMMA.16816.F32.BF16 R4, R196, R30, R52 ;  /* 0x0000001ec404723c */ /* 0x000fe20000041834 */
[----:B------:R-:W1:Y:S01]  /*31d0*/  LDSM.16.M88.4 R52, [R135+0x2800] ;  /* 0x002800008734783b */ /* 0x000e620000000200 */
[----:B------:R-:W-:-:S06]  /*31e0*/  IADD3 R0, R90, 0x2800, RZ ;  /* 0x000028005a007810 */ /* 0x000fcc0007ffe0ff */
[C---:B--2---:R-:W-:Y:S08]  /*31f0*/  HMMA.16816.F32.BF16 R28, R196.reuse, R36, R60 ;  /* 0x00000024c41c723c */ /* 0x044ff0000004183c */
[C---:B------:R-:W-:Y:S08]  /*3200*/  HMMA.16816.F32.BF16 R36, R196.reuse, R38, R56 ;  /* 0x00000026c424723c */ /* 0x040ff00000041838 */
[C---:B----4-:R-:W-:Y:S08]  /*3210*/  HMMA.16816.F32.BF16 R56, R196.reuse, R24, R44 ;  /* 0x00000018c438723c */ /* 0x050ff0000004182c */
[C---:B------:R-:W-:Y:S08]  /*3220*/  HMMA.16816.F32.BF16 R48, R196.reuse, R26, R40 ;  /* 0x0000001ac430723c */ /* 0x040ff00000041828 */
[C---:B------:R-:W-:Y:S01]  /*3230*/  HMMA.16816.F32.BF16 R44, R196.reuse, R20, R32 ;  /* 0x00000014c42c723c */ /* 0x040fe20000041820 */
[----:B------:R-:W-:Y:S07]  /*3240*/  LDSM.16.M88.4 R32, [R0] ;  /* 0x000000000020783b */ /* 0x000fee0000000200 */
[----:B------:R-:W-:Y:S08]  /*3250*/  HMMA.16816.F32.BF16 R40, R196, R22, R16 ;  /* 0x00000016c428723c */ /* 0x000ff00000041810 */
[C---:B------:R-:W-:Y:S01]  /*3260*/  HMMA.16816.F32.BF16 R24, R200.reuse, R12, R8 ;  /* 0x0000000cc818723c */ /* 0x040fe20000041808 */
[----:B------:R-:W2:Y:S07]  /*3270*/  LDSM.16.M88.4 R8, [R135+0x3000] ;  /* 0x003000008708783b */ /* 0x000eae0000000200 */
[C---:B------:R-:W-:Y:S01]  /*3280*/  HMMA.16816.F32.BF16 R20, R200.reuse, R14, R4 ;  /* 0x0000000ec814723c */ /* 0x040fe20000041804 */
[----:B------:R-:W3:Y:S04]  /*3290*/  LDSM.16.M88.4 R4, [R135+0x3800] ;  /* 0x003800008704783b */ /* 0x000ee80000000200 */
[----:B------:R-:W4:Y:S03]  /*32a0*/  LDSM.16.M88.4 R12, [R92] ;  /* 0x000000005c0c783b */ /* 0x000f260000000200 */
[C---:B-1----:R-:W-:Y:S01]  /*32b0*/  HMMA.16816.F32.BF16 R16, R200.reuse, R52, R28 ;  /* 0x00000034c810723c */ /* 0x042fe2000004181c */
[----:B------:R-:W-:Y:S04]  /*32c0*/  STL [R1+0x8], R91 ;  /* 0x0000085b01007387 */ /* 0x000fe80000100800 */
[----:B------:R-:W-:Y:S04]  /*32d0*/  STL [R1+0x18], R92 ;  /* 0x0000185c01007387 */ /* 0x000fe80000100800 */
[----:B------:R1:W-:Y:S01]  /*32e0*/  STL [R1+0xc], R0 ;  /* 0x00000c0001007387 */ /* 0x0003e20000100800 */
[C---:B------:R-:W-:Y:S08]  /*32f0*/  HMMA.16816.F32.BF16 R36, R200.reuse, R54, R36 ;  /* 0x00000036c824723c */ /* 0x040ff00000041824 */
[----:B--2---:R-:W-:Y:S01]  /*3300*/  HMMA.16816.F32.BF16 R52, R200, R10, R48 ;  /* 0x0000000ac834723c */ /* 0x004fe20000041830 */
[----:B-1----:R-:W-:-:S07]  /*3310*/  IADD3 R0, R90, 0x3000, RZ ;  /* 0x000030005a007810 */ /* 0x002fce0007ffe0ff */
[C---:B---3--:R-:W-:Y:S01]  /*3320*/  HMMA.16816.F32.BF16 R48, R200.reuse, R4, R44 ;  /* 0x00000004c830723c */ /* 0x048fe2000004182c */
[----:B------:R-:W-:Y:S04]  /*3330*/  STL [R1+0x10], R0 ;  /* 0x0000100001007387 */ /* 0x000fe80000100800 */
[----:B------:R1:W2:Y:S03]  /*3340*/  LDSM.16.M88.4 R28, [R0] ;  /* 0x00000000001c783b */ /* 0x0002a60000000200 */
[----:B------:R-:W-:Y:S08]  /*3350*/  HMMA.16816.F32.BF16 R44, R200, R6, R40 ;  /* 0x00000006c82c723c */ /* 0x000ff00000041828 */
[----:B----4-:R-:W-:Y:S08]  /*3360*/  HMMA.16816.F32.BF16 R40, R204, R12, R24 ;  /* 0x0000000ccc28723c */ /* 0x010ff00000041818 */
[----:B------:R-:W-:Y:S01]  /*3370*/  HMMA.16816.F32.BF16 R60, R200, R8, R56 ;  /* 0x00000008c83c723c */ /* 0x000fe20000041838 */
[----:B------:R-:W-:Y:S01]  /*3380*/  LDSM.16.M88.4 R56, [R249+0x3000] ;  /* 0x00300000f938783b */ /* 0x000fe20000000200 */
[----:B-1----:R-:W-:-:S06]  /*3390*/  IADD3 R0, R90, 0x3800, RZ ;  /* 0x000038005a007810 */ /* 0x002fcc0007ffe0ff */
[C---:B------:R-:W-:Y:S01]  /*33a0*/  HMMA.16816.F32.BF16 R24, R204.reuse, R14, R20 ;  /* 0x0000000ecc18723c */ /* 0x040fe20000041814 */
[----:B------:R-:W1:Y:S04]  /*33b0*/  LDSM.16.M88.4 R12, [R249+0x2800] ;  /* 0x00280000f90c783b */ /* 0x000e680000000200 */
[----:B------:R-:W3:Y:S03]  /*33c0*/  LDSM.16.M88.4 R20, [R0] ;  /* 0x000000000014783b */ /* 0x000ee60000000200 */
[C---:B------:R-:W-:Y:S01]  /*33d0*/  HMMA.16816.F32.BF16 R8, R204.reuse, R32, R16 ;  /* 0x00000020cc08723c */ /* 0x040fe20000041810 */
[----:B------:R-:W4:Y:S07]  /*33e0*/  LDSM.16.M88.4 R16, [R249+0x2000] ;  /* 0x00200000f910783b */ /* 0x000f2e0000000200 */
[C---:B------:R-:W-:Y:S08]  /*33f0*/  HMMA.16816.F32.BF16 R4, R204.reuse, R34, R36 ;  /* 0x00000022cc04723c */ /* 0x040ff00000041824 */
[C---:B--2---:R-:W-:Y:S01]  /*3400*/  HMMA.16816.F32.BF16 R32, R204.reuse, R28, R60 ;  /* 0x0000001ccc20723c */ /* 0x044fe2000004183c */
[----:B------:R-:W-:Y:S07]  /*3410*/  LDSM.16.M88.4 R60, [R135+0x5800] ;  /* 0x00580000873c783b */ /* 0x000fee0000000200 */
[----:B------:R-:W-:Y:S08]  /*3420*/  HMMA.16816.F32.BF16 R52, R204, R30, R52 ;  /* 0x0000001ecc34723c */ /* 0x000ff00000041834 */
[----:B-1----:R-:W-:Y:S08]  /*3430*/  HMMA.16816.F32.BF16 R28, R208, R12, R8 ;  /* 0x0000000cd01c723c */ /* 0x002ff00000041808 */
[C---:B---3--:R-:W-:Y:S08]  /*3440*/  HMMA.16816.F32.BF16 R48, R204.reuse, R20, R48 ;  /* 0x00000014cc30723c */ /* 0x048ff00000041830 */
[----:B------:R-:W-:Y:S01]  /*3450*/  HMMA.16816.F32.BF16 R44, R204, R22, R44 ;  /* 0x00000016cc2c723c */ /* 0x000fe2000004182c */
[----:B------:R-:W1:Y:S07]  /*3460*/  LDSM.16.M88.4 R20, [R249+0x3800] ;  /* 0x00380000f914783b */ /* 0x000e6e0000000200 */
[C---:B----4-:R-:W-:Y:S08]  /*3470*/  HMMA.16816.F32.BF16 R40, R208.reuse, R16, R40 ;  /* 0x00000010d028723c */ /* 0x050ff00000041828 */
[C---:B------:R-:W-:Y:S01]  /*3480*/  HMMA.16816.F32.BF16 R36, R208.reuse, R18, R24 ;  /* 0x00000012d024723c */ /* 0x040fe20000041818 */
[----:B------:R-:W2:Y:S04]  /*3490*/  LDSM.16.M88.4 R16, [R248+-0x4000] ;  /* 0xffc00000f810783b */ /* 0x000ea80000000200 */
[----:B------:R-:W-:Y:S03]  /*34a0*/  LDSM.16.M88.4 R24, [R248+-0x3000] ;  /* 0xffd00000f818783b */ /* 0x000fe60000000200 */
[C---:B------:R-:W-:Y:S01]  /*34b0*/  HMMA.16816.F32.BF16 R8, R208.reuse, R14, R4 ;  /* 0x0000000ed008723c */ /* 0x040fe20000041804 */
[----:B------:R-:W3:Y:S07]  /*34c0*/  LDSM.16.M88.4 R12, [R248+-0x3800] ;  /* 0xffc80000f80c783b */ /* 0x000eee0000000200 */
[C---:B------:R-:W-:Y:S08]  /*34d0*/  HMMA.16816.F32.BF16 R4, R208.reuse, R56, R32 ;  /* 0x00000038d004723c */ /* 0x040ff00000041820 */
[C---:B------:R-:W-:Y:S08]  /*34e0*/  HMMA.16816.F32.BF16 R32, R208.reuse, R58, R52 ;  /* 0x0000003ad020723c */ /* 0x040ff00000041834 */
[C---:B-1----:R-:W-:Y:S08]  /*34f0*/  HMMA.16816.F32.BF16 R56, R208.reuse, R20, R48 ;  /* 0x00000014d038723c */ /* 0x042ff00000041830 */
[----:B------:R-:W-:Y:S01]  /*3500*/  HMMA.16816.F32.BF16 R52, R208, R22, R44 ;  /* 0x00000016d034723c */ /* 0x000fe2000004182c */
[----:B------:R-:W-:Y:S07]  /*3510*/  LDSM.16.M88.4 R20, [R135+0x4000] ;  /* 0x004000008714783b */ /* 0x000fee0000000200 */
[C---:B--2---:R-:W-:Y:S08]  /*3520*/  HMMA.16816.F32.BF16 R48, R212.reuse, R16, R40 ;  /* 0x00000010d430723c */ /* 0x044ff00000041828 */
[C---:B------:R-:W-:Y:S01]  /*3530*/  HMMA.16816.F32.BF16 R44, R212.reuse, R18, R36 ;  /* 0x00000012d42c723c */ /* 0x040fe20000041824 */
[----:B------:R-:W1:Y:S04]  /*3540*/  LDSM.16.M88.4 R16, [R135+0x4800] ;  /* 0x004800008710783b */ /* 0x000e680000000200 */
[----:B------:R-:W2:Y:S03]  /*3550*/  LDSM.16.M88.4 R36, [R248+-0x2800] ;  /* 0xffd80000f824783b */ /* 0x000ea60000000200 */
[C---:B---3--:R-:W-:Y:S08]  /*3560*/  HMMA.16816.F32.BF16 R40, R212.reuse, R12, R28 ;  /* 0x0000000cd428723c */ /* 0x048ff0000004181c */
[C---:B------:R-:W-:Y:S01]  /*3570*/  HMMA.16816.F32.BF16 R28, R212.reuse, R14, R8 ;  /* 0x0000000ed41c723c */ /* 0x040fe20000041808 */
[----:B------:R-:W3:Y:S07]  /*3580*/  LDSM.16.M88.4 R12, [R135+0x5000] ;  /* 0x00500000870c783b */ /* 0x000eee0000000200 */
[C---:B------:R-:W-:Y:S08]  /*3590*/  HMMA.16816.F32.BF16 R8, R212.reuse, R24, R4 ;  /* 0x00000018d408723c */ /* 0x040ff00000041804 */
[----:B------:R-:W-:Y:S01]  /*35a0*/  HMMA.16816.F32.BF16 R4, R212, R26, R32 ;  /* 0x0000001ad404723c */ /* 0x000fe20000041820 */
[----:B------:R-:W-:-:S02]  /*35b0*/  IADD3 R2, R90, 0x5000, RZ ;  /* 0x000050005a027810 */ /* 0x000fc40007ffe0ff */
[C---:B------:R-:W-:Y:S02]  /*35c0*/  IADD3 R64, R90.reuse, 0x4000, RZ ;  /* 0x000040005a407810 */ /* 0x040fe40007ffe0ff */
[----:B------:R-:W-:-:S03]  /*35d0*/  IADD3 R3, R90, 0x4800, RZ ;  /* 0x000048005a037810 */ /* 0x000fc60007ffe0ff */
[----:B-1----:R-:W-:Y:S08]  /*35e0*/  HMMA.16816.F32.BF16 R32, R216, R18, R28 ;  /* 0x00000012d820723c */ /* 0x002ff0000004181c */
[----:B--2---:R-:W-:Y:S08]  /*35f0*/  HMMA.16816.F32.BF16 R24, R212, R36, R56 ;  /* 0x00000024d418723c */ /* 0x004ff00000041838 */
[----:B---3--:R-:W-:Y:S01]  /*3600*/  HMMA.16816.F32.BF16 R28, R216, R12, R8 ;  /* 0x0000000cd81c723c */ /* 0x008fe20000041808 */
[----:B------:R-:W1:Y:S07]  /*3610*/  LDSM.16.M88.4 R8, [R2] ;  /* 0x000000000208783b */ /* 0x000e6e0000000200 */
[----:B------:R-:W-:Y:S08]  /*3620*/  HMMA.16816.F32.BF16 R56, R212, R38, R52 ;  /* 0x00000026d438723c */ /* 0x000ff00000041834 */
[C---:B------:R-:W-:Y:S01]  /*3630*/  HMMA.16816.F32.BF16 R36, R216.reuse, R16, R40 ;  /* 0x00000010d824723c */ /* 0x040fe20000041828 */
[----:B------:R-:W2:Y:S07]  /*3640*/  LDSM.16.M88.4 R16, [R64] ;  /* 0x000000004010783b */ /* 0x000eae0000000200 */
[C---:B------:R-:W-:Y:S01]  /*3650*/  HMMA.16816.F32.BF16 R4, R216.reuse, R14, R4 ;  /* 0x0000000ed804723c */ /* 0x040fe20000041804 */
[----:B------:R-:W3:Y:S04]  /*3660*/  LDSM.16.M88.4 R12, [R3] ;  /* 0x00000000030c783b */ /* 0x000ee80000000200 */
[----:B------:R4:W-:Y:S03]  /*3670*/  STL [R1+0x14], R0 ;  /* 0x0000140001007387 */ /* 0x0009e60000100800 */
[C---:B------:R-:W-:Y:S08]  /*3680*/  HMMA.16816.F32.BF16 R52, R216.reuse, R20, R48 ;  /* 0x00000014d834723c */ /* 0x040ff00000041830 */
[----:B------:R-:W-:Y:S01]  /*3690*/  HMMA.16816.F32.BF16 R44, R216, R22, R44 ;  /* 0x00000016d82c723c */ /* 0x000fe2000004182c */
[----:B----4-:R-:W-:-:S05]  /*36a0*/  IADD3 R0, R90, 0x5800, RZ ;  /* 0x000058005a007810 */ /* 0x010fca0007ffe0ff */
[----:B------:R-:W4:Y:S02]  /*36b0*/  LDSM.16.M88.4 R48, [R0] ;  /* 0x000000000030783b */ /* 0x000f240000000200 */
[----:B------:R-:W-:Y:S08]  /*36c0*/  HMMA.16816.F32.BF16 R20, R216, R60, R24 ;  /* 0x0000003cd814723c */ /* 0x000ff00000041818 */
[C---:B-1----:R-:W-:Y:S08]  /*36d0*/  HMMA.16816.F32.BF16 R24, R220.reuse, R8, R28 ;  /* 0x00000008dc18723c */ /* 0x042ff0000004181c */
[----:B------:R-:W-:Y:S01]  /*36e0*/  HMMA.16816.F32.BF16 R4, R220, R10, R4 ;  /* 0x0000000adc04723c */ /* 0x000fe20000041804 */
[----:B------:R-:W1:Y:S07]  /*36f0*/  LDSM.16.M88.4 R8, [R249+0x5000] ;  /* 0x00500000f908783b */ /* 0x000e6e0000000200 */
[----:B------:R-:W-:Y:S08]  /*3700*/  HMMA.16816.F32.BF16 R60, R216, R62, R56 ;  /* 0x0000003ed83c723c */ /* 0x000ff00000041838 */
[C---:B--2---:R-:W-:Y:S01]  /*3710*/  HMMA.16816.F32.BF16 R56, R220.reuse, R16, R52 ;  /* 0x00000010dc38723c */ /* 0x044fe20000041834 */
[----:B------:R-:W2:Y:S07]  /*3720*/  LDSM.16.M88.4 R52, [R249+0x5800] ;  /* 0x00580000f934783b */ /* 0x000eae0000000200 */
[C---:B------:R-:W-:Y:S01]  /*3730*/  HMMA.16816.F32.BF16 R40, R220.reuse, R18, R44 ;  /* 0x00000012dc28723c */ /* 0x040fe2000004182c */
[----:B------:R-:W2:Y:S07]  /*3740*/  LDSM.16.M88.4 R16, [R249+0x4000] ;  /* 0x00400000f910783b */ /* 0x000eae0000000200 */
[C---:B---3--:R-:W-:Y:S08]  /*3750*/  HMMA.16816.F32.BF16 R36, R220.reuse, R12, R36 ;  /* 0x0000000cdc24723c */ /* 0x048ff00000041824 */
[C---:B------:R-:W-:Y:S01]  /*3760*/  HMMA.16816.F32.BF16 R32, R220.reuse, R14, R32 ;  /* 0x0000000edc20723c */ /* 0x040fe20000041820 */
[----:B------:R-:W3:Y:S07]  /*3770*/  LDSM.16.M88.4 R12, [R249+0x4800] ;  /* 0x00480000f90c783b */ /* 0x000eee0000000200 */
[----:B----4-:R-:W-:Y:S08]  /*3780*/  HMMA.16816.F32.BF16 R20, R220, R48, R20 ;  /* 0x00000030dc14723c */ /* 0x010ff00000041814 */
[C---:B-1----:R-:W-:Y:S08]  /*3790*/  HMMA.16816.F32.BF16 R24, R224.reuse, R8, R24 ;  /* 0x00000008e018723c */ /* 0x042ff00000041818 */
[C---:B------:R-:W-:Y:S08]  /*37a0*/  HMMA.16816.F32.BF16 R8, R224.reuse, R10, R4 ;  /* 0x0000000ae008723c */ /* 0x040ff00000041804 */
[----:B--2---:R-:W-:Y:S01]  /*37b0*/  HMMA.16816.F32.BF16 R4, R224, R52, R20 ;  /* 0x00000034e004723c */ /* 0x004fe20000041814 */
[----:B------:R-:W1:Y:S07]  /*37c0*/  LDSM.16.M88.4 R20, [R248+-0x2000] ;  /* 0xffe00000f814783b */ /* 0x000e6e0000000200 */
[----:B------:R-:W-:Y:S08]  /*37d0*/  HMMA.16816.F32.BF16 R60, R220, R50, R60 ;  /* 0x00000032dc3c723c */ /* 0x000ff0000004183c */
[C---:B------:R-:W-:Y:S08]  /*37e0*/  HMMA.16816.F32.BF16 R48, R224.reuse, R16, R56 ;  /* 0x00000010e030723c */ /* 0x040ff00000041838 */
[C---:B------:R-:W-:Y:S01]  /*37f0*/  HMMA.16816.F32.BF16 R44, R224.reuse, R18, R40 ;  /* 0x00000012e02c723c */ /* 0x040fe20000041828 */
[----:B------:R-:W2:Y:S04]  /*3800*/  LDSM.16.M88.4 R16, [R248+-0x1800] ;  /* 0xffe80000f810783b */ /* 0x000ea80000000200 */
[----:B------:R-:W-:Y:S03]  /*3810*/  LDSM.16.M88.4 R40, [R248+-0x800] ;  /* 0xfff80000f828783b */ /* 0x000fe60000000200 */
[C---:B---3--:R-:W-:Y:S08]  /*3820*/  HMMA.16816.F32.BF16 R36, R224.reuse, R12, R36 ;  /* 0x0000000ce024723c */ /* 0x048ff00000041824 */
[C---:B------:R-:W-:Y:S01]  /*3830*/  HMMA.16816.F32.BF16 R28, R224.reuse, R14, R32 ;  /* 0x0000000ee01c723c */ /* 0x040fe20000041820 */
[----:B------:R-:W3:Y:S07]  /*3840*/  LDSM.16.M88.4 R12, [R248+-0x1000] ;  /* 0xfff00000f80c783b */ /* 0x000eee0000000200 */
[----:B------:R-:W-:Y:S08]  /*3850*/  HMMA.16816.F32.BF16 R56, R224, R54, R60 ;  /* 0x00000036e038723c */ /* 0x000ff0000004183c */
[C---:B-1----:R-:W-:Y:S08]  /*3860*/  HMMA.16816.F32.BF16 R52, R228.reuse, R20, R48 ;  /* 0x00000014e434723c */ /* 0x042ff00000041830 */
[C---:B------:R-:W-:Y:S01]  /*3870*/  HMMA.16816.F32.BF16 R48, R228.reuse, R22, R44 ;  /* 0x00000016e430723c */ /* 0x040fe2000004182c */
[----:B------:R-:W1:Y:S07]  /*3880*/  LDSM.16.M88.4 R20, [R135+0x6800] ;  /* 0x006800008714783b */ /* 0x000e6e0000000200 */
[C---:B--2---:R-:W-:Y:S08]  /*3890*/  HMMA.16816.F32.BF16 R44, R228.reuse, R16, R36 ;  /* 0x00000010e42c723c */ /* 0x044ff00000041824 */
[C---:B------:R-:W-:Y:S01]  /*38a0*/  HMMA.16816.F32.BF16 R36, R228.reuse, R18, R28 ;  /* 0x00000012e424723c */ /* 0x040fe2000004181c */
[----:B------:R-:W-:Y:S07]  /*38b0*/  LDSM.16.M88.4 R16, [R135+0x7000] ;  /* 0x007000008710783b */ /* 0x000fee0000000200 */
[C---:B---3--:R-:W-:Y:S01]  /*38c0*/  HMMA.16816.F32.BF16 R32, R228.reuse, R12, R24 ;  /* 0x0000000ce420723c */ /* 0x048fe20000041818 */
[----:B------:R-:W2:Y:S07]  /*38d0*/  LDSM.16.M88.4 R24, [R135+0x6000] ;  /* 0x006000008718783b */ /* 0x000eae0000000200 */
[C---:B------:R-:W-:Y:S01]  /*38e0*/  HMMA.16816.F32.BF16 R28, R228.reuse, R14, R8 ;  /* 0x0000000ee41c723c */ /* 0x040fe20000041808 */
[----:B------:R-:W3:Y:S07]  /*38f0*/  LDSM.16.M88.4 R12, [R135+0x7800] ;  /* 0x00780000870c783b */ /* 0x000eee0000000200 */
[C---:B------:R-:W-:Y:S08]  /*3900*/  HMMA.16816.F32.BF16 R8, R228.reuse, R40, R4 ;  /* 0x00000028e408723c */ /* 0x040ff00000041804 */
[----:B------:R-:W-:Y:S01]  /*3910*/  HMMA.16816.F32.BF16 R4, R228, R42, R56 ;  /* 0x0000002ae404723c */ /* 0x000fe20000041838 */
[----:B------:R-:W-:Y:S04]  /*3920*/  STL [R1+0x28], R64 ;  /* 0x0000284001007387 */ /* 0x000fe80000100800 */
[----:B------:R-:W-:Y:S04]  /*3930*/  STL [R1+0x1c], R3 ;  /* 0x00001c0301007387 */ /* 0x000fe80000100800 */
[----:B------:R4:W-:Y:S04]  /*3940*/  STL [R1+0x20], R2 ;  /* 0x0000200201007387 */ /* 0x0009e80000100800 */
[----:B------:R3:W-:Y:S01]  /*3950*/  STL [R1+0x24], R0 ;  /* 0x0000240001007387 */ /* 0x0007e20000100800 */
[C---:B-1----:R-:W-:Y:S08]  /*3960*/  HMMA.16816.F32.BF16 R40, R232.reuse, R20, R44 ;  /* 0x00000014e828723c */ /* 0x042ff0000004182c */
[C---:B--2---:R-:W-:Y:S08]  /*3970*/  HMMA.16816.F32.BF16 R52, R232.reuse, R24, R52 ;  /* 0x00000018e834723c */ /* 0x044ff00000041834 */
[----:B------:R-:W-:Y:S01]  /*3980*/  HMMA.16816.F32.BF16 R48, R232, R26, R48 ;  /* 0x0000001ae830723c */ /* 0x000fe20000041830 */
[----:B----4-:R-:W-:-:S02]  /*3990*/  IADD3 R2, R90, 0x7000, RZ ;  /* 0x000070005a027810 */ /* 0x010fc40007ffe0ff */
[----:B---3--:R-:W-:-:S05]  /*39a0*/  IADD3 R0, R90, 0x7800, RZ ;  /* 0x000078005a007810 */ /* 0x008fca0007ffe0ff */
[C---:B------:R-:W-:Y:S01]  /*39b0*/  HMMA.16816.F32.BF16 R36, R232.reuse, R22, R36 ;  /* 0x00000016e824723c */ /* 0x040fe20000041824 */
[----:B------:R-:W1:Y:S07]  /*39c0*/  LDSM.16.M88.4 R20, [R91] ;  /* 0x000000005b14783b */ /* 0x000e6e0000000200 */
[C---:B------:R-:W-:Y:S01]  /*39d0*/  HMMA.16816.F32.BF16 R24, R232.reuse, R12, R8 ;  /* 0x0000000ce818723c */ /* 0x040fe20000041808 */
[----:B------:R-:W-:Y:S07]  /*39e0*/  LDSM.16.M88.4 R8, [R0] ;  /* 0x000000000008783b */ /* 0x000fee0000000200 */
[----:B------:R-:W-:Y:S01]  /*39f0*/  HMMA.16816.F32.BF16 R4, R232, R14, R4 ;  /* 0x0000000ee804723c */ /* 0x000fe20000041804 */
[----:B------:R-:W2:Y:S01]  /*3a00*/  LDSM.16.M88.4 R12, [R2] ;  /* 0x00000000020c783b */ /* 0x000ea20000000200 */
[----:B------:R-:W-:-:S06]  /*3a10*/  IADD3 R3, R90, 0x6800, RZ ;  /* 0x000068005a037810 */ /* 0x000fcc0007ffe0ff */
[C---:B------:R-:W-:Y:S08]  /*3a20*/  HMMA.16816.F32.BF16 R32, R232.reuse, R16, R32 ;  /* 0x00000010e820723c */ /* 0x040ff00000041820 */
[----:B------:R-:W-:Y:S01]  /*3a30*/  HMMA.16816.F32.BF16 R28, R232, R18, R28 ;  /* 0x00000012e81c723c */ /* 0x000fe2000004181c */
[----:B------:R-:W3:Y:S07]  /*3a40*/  LDSM.16.M88.4 R16, [R3] ;  /* 0x000000000310783b */ /* 0x000eee0000000200 */
[C---:B-1----:R-:W-:Y:S08]  /*3a50*/  HMMA.16816.F32.BF16 R68, R236.reuse, R20, R52 ;  /* 0x00000014ec44723c */ /* 0x042ff00000041834 */
[C---:B------:R-:W-:Y:S08]  /*3a60*/  HMMA.16816.F32.BF16 R44, R236.reuse, R22, R48 ;  /* 0x00000016ec2c723c */ /* 0x040ff00000041830 */
[C---:B--2---:R-:W-:Y:S08]  /*3a70*/  HMMA.16816.F32.BF16 R32, R236.reuse, R12, R32 ;  /* 0x0000000cec20723c */ /* 0x044ff00000041820 */
[C---:B------:R-:W-:Y:S01]  /*3a80*/  HMMA.16816.F32.BF16 R28, R236.reuse, R14, R28 ;  /* 0x0000000eec1c723c */ /* 0x040fe2000004181c */
[----:B------:R-:W1:Y:S07]  /*3a90*/  LDSM.16.M88.4 R12, [R249+0x6000] ;  /* 0x00600000f90c783b */ /* 0x000e6e0000000200 */
[C---:B------:R-:W-:Y:S08]  /*3aa0*/  HMMA.16816.F32.BF16 R24, R236.reuse, R8, R24 ;  /* 0x00000008ec18723c */ /* 0x040ff00000041818 */
[C---:B------:R-:W-:Y:S01]  /*3ab0*/  HMMA.16816.F32.BF16 R20, R236.reuse, R10, R4 ;  /* 0x0000000aec14723c */ /* 0x040fe20000041804 */
[----:B------:R-:W2:Y:S04]  /*3ac0*/  LDSM.16.M88.4 R8, [R249+0x6800] ;  /* 0x00680000f908783b */ /* 0x000ea80000000200 */
[----:B------:R-:W4:Y:S03]  /*3ad0*/  LDSM.16.M88.4 R4, [R249+0x7000] ;  /* 0x00700000f904783b */ /* 0x000f260000000200 */
        /* <DEDUP_REMOVED lines=9> */
[C---:B----4-:R-:W-:Y:S08]  /*3b70*/  HMMA.16816.F32.BF16 R52, R240.reuse, R4, R32 ;  /* 0x00000004f034723c */ /* 0x050ff00000041820 */
[----:B------:R-:W-:Y:S01]  /*3b80*/  HMMA.16816.F32.BF16 R48, R240, R6, R28 ;  /* 0x00000006f030723c */ /* 0x000fe2000004181c */
[----:B------:R-:W4:Y:S04]  /*3b90*/  LDSM.16.M88.4 R4, [R248+0x1000] ;  /* 0x00100000f804783b */ /* 0x000f280000000200 */
[----:B------:R-:W4:Y:S01]  /*3ba0*/  LDSM.16.M88.4 R28, [R248+0x1800] ;  /* 0x00180000f81c783b */ /* 0x000f220000000200 */
[----:B------:R-:W-:Y:S01]  /*3bb0*/  ISETP.GT.AND P0, PT, R72, R133, PT ;  /* 0x000000854800720c */ /* 0x000fe20003f04270 */
[----:B------:R-:W-:-:S04]  /*3bc0*/  DEPBAR.LE SB0, 0x0 ;  /* 0x000080000000791a */ /* 0x000fc80000000000 */
[C---:B---3--:R-:W-:Y:S08]  /*3bd0*/  HMMA.16816.F32.BF16 R44, R240.reuse, R16, R24 ;  /* 0x00000010f02c723c */ /* 0x048ff00000041818 */
[----:B------:R-:W-:Y:S08]  /*3be0*/  HMMA.16816.F32.BF16 R36, R240, R18, R20 ;  /* 0x00000012f024723c */ /* 0x000ff00000041814 */
[C---:B-1----:R-:W-:Y:S08]  /*3bf0*/  HMMA.16816.F32.BF16 R40, R244.reuse, R12, R68 ;  /* 0x0000000cf428723c */ /* 0x042ff00000041844 */
[C---:B--2---:R-:W-:Y:S08]  /*3c00*/  HMMA.16816.F32.BF16 R24, R244.reuse, R8, R60 ;  /* 0x00000008f418723c */ /* 0x044ff0000004183c */
[C---:B------:R-:W-:Y:S08]  /*3c10*/  HMMA.16816.F32.BF16 R32, R244.reuse, R14, R64 ;  /* 0x0000000ef420723c */ /* 0x040ff00000041840 */
[C---:B------:R-:W-:Y:S08]  /*3c20*/  HMMA.16816.F32.BF16 R20, R244.reuse, R10, R56 ;  /* 0x0000000af414723c */ /* 0x040ff00000041838 */
[C---:B----4-:R-:W-:Y:S08]  /*3c30*/  HMMA.16816.F32.BF16 R16, R244.reuse, R4, R52 ;  /* 0x00000004f410723c */ /* 0x050ff00000041834 */
[C---:B------:R-:W-:Y:S08]  /*3c40*/  HMMA.16816.F32.BF16 R12, R244.reuse, R6, R48 ;  /* 0x00000006f40c723c */ /* 0x040ff00000041830 */
[C---:B------:R-:W-:Y:S08]  /*3c50*/  HMMA.16816.F32.BF16 R8, R244.reuse, R28, R44 ;  /* 0x0000001cf408723c */ /* 0x040ff0000004182c */
[----:B------:R-:W-:Y:S01]  /*3c60*/  HMMA.16816.F32.BF16 R4, R244, R30, R36 ;  /* 0x0000001ef404723c */ /* 0x000fe20000041824 */
[----:B------:R1:W-:Y:S04]  /*3c70*/  STL [R1+0x2c], R3 ;  /* 0x00002c0301007387 */ /* 0x0003e80000100800 */
[----:B------:R2:W-:Y:S04]  /*3c80*/  STL [R1+0x30], R2 ;  /* 0x0000300201007387 */ /* 0x0005e80000100800 */
[----:B------:R3:W-:Y:S01]  /*3c90*/  STL [R1+0x34], R0 ;  /* 0x0000340001007387 */ /* 0x0007e20000100800 */
[----:B------:R-:W-:-:S02]  /*3ca0*/  FMUL.FTZ R40, R40, c[0x0][0x320] ;  /* 0x0000c80028287a20 */ /* 0x000fc40000410000 */
[----:B------:R-:W-:Y:S02]  /*3cb0*/  FMUL.FTZ R42, R42, c[0x0][0x320] ;  /* 0x0000c8002a2a7a20 */ /* 0x000fe40000410000 */
[----:B------:R-:W-:Y:S02]  /*3cc0*/  FMUL.FTZ R43, R43, c[0x0][0x320] ;  /* 0x0000c8002b2b7a20 */ /* 0x000fe40000410000 */
[----:B------:R-:W-:Y:S02]  /*3cd0*/  FMUL.FTZ R24, R24, c[0x0][0x320] ;  /* 0x0000c80018187a20 */ /* 0x000fe40000410000 */
[----:B------:R-:W-:Y:S01]  /*3ce0*/  FMUL.FTZ R25, R25, c[0x0][0x320] ;  /* 0x0000c80019197a20 */ /* 0x000fe20000410000 */
[C---:B-1----:R-:W-:Y:S02]  /*3cf0*/  IADD3 R3, R90.reuse, 0x1800, RZ ;  /* 0x000018005a037810 */ /* 0x042fe40007ffe0ff */
[C---:B--2---:R-:W-:Y:S02]  /*3d00*/  IADD3 R2, R90.reuse, 0x1000, RZ ;  /* 0x000010005a027810 */ /* 0x044fe40007ffe0ff */
[----:B---3--:R-:W-:Y:S01]  /*3d10*/  IADD3 R0, R90, 0x800, RZ ;  /* 0x000008005a007810 */ /* 0x008fe20007ffe0ff */
[----:B------:R1:W-:Y:S01]  /*3d20*/  STL [R1+0x44], R3 ;  /* 0x0000440301007387 */ /* 0x0003e20000100800 */
[----:B------:R-:W-:-:S03]  /*3d30*/  FMUL.FTZ R41, R41, c[0x0][0x320] ;  /* 0x0000c80029297a20 */ /* 0x000fc60000410000 */
[----:B------:R1:W-:Y:S01]  /*3d40*/  STL [R1+0x3c], R0 ;  /* 0x00003c0001007387 */ /* 0x0003e20000100800 */
[----:B------:R-:W-:-:S03]  /*3d50*/  FMUL.FTZ R32, R32, c[0x0][0x320] ;  /* 0x0000c80020207a20 */ /* 0x000fc60000410000 */
[----:B------:R1:W-:Y:S01]  /*3d60*/  STL [R1+0x40], R2 ;  /* 0x0000400201007387 */ /* 0x0003e20000100800 */
[----:B------:R-:W-:Y:S02]  /*3d70*/  FMUL.FTZ R33, R33, c[0x0][0x320] ;  /* 0x0000c80021217a20 */ /* 0x000fe40000410000 */
[----:B------:R-:W-:Y:S02]  /*3d80*/  FMUL.FTZ R34, R34, c[0x0][0x320] ;  /* 0x0000c80022227a20 */ /* 0x000fe40000410000 */
[----:B------:R-:W-:Y:S02]  /*3d90*/  FMUL.FTZ R35, R35, c[0x0][0x320] ;  /* 0x0000c80023237a20 */ /* 0x000fe40000410000 */
[----:B------:R-:W-:Y:S02]  /*3da0*/  FMUL.FTZ R26, R26, c[0x0][0x320] ;  /* 0x0000c8001a1a7a20 */ /* 0x000fe40000410000 */
[----:B------:R-:W-:Y:S02]  /*3db0*/  FMUL.FTZ R27, R27, c[0x0][0x320] ;  /* 0x0000c8001b1b7a20 */ /* 0x000fe40000410000 */
[----:B------:R-:W-:-:S02]  /*3dc0*/  FMUL.FTZ R20, R20, c[0x0][0x320] ;  /* 0x0000c80014147a20 */ /* 0x000fc40000410000 */
        /* <DEDUP_REMOVED lines=18> */
[----:B------:R-:W-:Y:S01]  /*3ef0*/  FMUL.FTZ R7, R7, c[0x0][0x320] ;  /* 0x0000c80007077a20 */ /* 0x000fe20000410000 */
[----:B------:R1:W2:Y:S08]  /*3f00*/  MUFU.TANH R44, R40 ;  /* 0x00000028002c7308 */ /* 0x0002b00000002400 */
[----:B------:R1:W3:Y:S08]  /*3f10*/  MUFU.TANH R49, R42 ;  /* 0x0000002a00317308 */ /* 0x0002f00000002400 */
[----:B------:R1:W4:Y:S08]  /*3f20*/  MUFU.TANH R48, R43 ;  /* 0x0000002b00307308 */ /* 0x0003300000002400 */
[----:B------:R1:W1:Y:S08]  /*3f30*/  MUFU.TANH R31, R24 ;  /* 0x00000018001f7308 */ /* 0x0002700000002400 */
        /* <DEDUP_REMOVED lines=13> */
[----:B------:R-:W1:Y:S08]  /*4010*/  MUFU.TANH R41, R41 ;  /* 0x0000002900297308 */ /* 0x000e700000002400 */
        /* <DEDUP_REMOVED lines=13> */
[----:B------:R1:W1:Y:S01]  /*40f0*/  MUFU.TANH R26, R7 ;  /* 0x00000007001a7308 */ /* 0x0002620000002400 */
[----:B------:R-:W-:Y:S01]  /*4100*/  BSSY B0, `(.L_x_1042) ;  /* 0x000005c000007945 */ /* 0x000fe20003800000 */
[----:B------:R-:W-:Y:S01]  /*4110*/  BAR.SYNC.DEFER_BLOCKING 0x0 ;  /* 0x0000000000007b1d */ /* 0x000fe20000010000 */
[----:B------:R-:W-:-:S05]  /*4120*/  ISETP.GT.AND P6, PT, R77, 0x3f, PT ;  /* 0x0000003f4d00780c */ /* 0x000fca0003fc4270 */
[----:B------:R-:W-:Y:S05]  /*4130*/  @!P0 BRA `(.L_x_1043) ;  /* 0x0000058000008947 */ /* 0x000fea0003800000 */
[----:B--234-:R-:W-:Y:S01]  /*4140*/  ISETP.NE.AND P2, PT, R87, 0x1, PT ;  /* 0x000000015700780c */ /* 0x01cfe20003f45270 */
[----:B-1----:R-:W-:Y:S02]  /*4150*/  IMAD R2, R72, 0x40, R132 ;  /* 0x0000004048027824 */ /* 0x002fe400078e0284 */
[----:B------:R-:W-:-:S03]  /*4160*/  IMAD.MOV.U32 R6, RZ, RZ, RZ ;  /* 0x000000ffff067224 */ /* 0x000fc600078e00ff */
[----:B------:R-:W-:-:S05]  /*4170*/  IADD3 R2, R2, -0x40, R77 ;  /* 0xffffffc002027810 */ /* 0x000fca0007ffe04d */
[----:B------:R-:W-:Y:S02]  /*4180*/  IMAD.MOV.U32 R0, RZ, RZ, R2 ;  /* 0x000000ffff007224 */ /* 0x000fe400078e0002 */
        /* <DEDUP_REMOVED lines=8> */
[----:B------:R-:W-:-:S05]  /*4210*/  IMAD R2, R0, c[0x0][0x2b8], R2 ;  /* 0x0000ae0000027a24 */ /* 0x000fca00078e0202 */
[----:B------:R-:W-:Y:S01]  /*4220*/  SHF.R.S32.HI R0, RZ, 0x1f, R2 ;  /* 0x0000001fff007819 */ /* 0x000fe20000011402 */
[----:B------:R1:W-:Y:S04]  /*4230*/  STL [R1+0x8c], R2 ;  /* 0x00008c0201007387 */ /* 0x0003e80000100800 */
[----:B------:R-:W-:-:S04]  /*4240*/  IMAD R0, R0, c[0x0][0x1e0], RZ ;  /* 0x0000780000007a24 */ /* 0x000fc800078e02ff */
[C---:B------:R-:W-:Y:S02]  /*4250*/  IMAD R0, R2.reuse, c[0x0][0x1e4], R0 ;  /* 0x0000790002007a24 */ /* 0x040fe400078e0200 */
[----:B-1----:R-:W-:-:S04]  /*4260*/  IMAD.WIDE.U32 R2, R2, c[0x0][0x1e0], RZ ;  /* 0x0000780002027a25 */ /* 0x002fc800078e00ff */
[----:B------:R-:W-:Y:S01]  /*4270*/  IMAD.IADD R3, R3, 0x1, R0 ;  /* 0x0000000103037824 */ /* 0x000fe200078e0200 */
[----:B--2---:R1:W-:Y:S01]  /*4280*/  STL [R1+0x84], R6 ;  /* 0x0000840601007387 */ /* 0x0043e20000100800 */
[----:B------:R-:W-:Y:S02]  /*4290*/  SHF.R.S32.HI R0, RZ, 0x1f, R6 ;  /* 0x0000001fff007819 */ /* 0x000fe40000011406 */
[----:B------:R-:W-:-:S04]  /*42a0*/  IMAD.WIDE.U32 R2, R6, c[0x0][0x1f0], R2 ;  /* 0x00007c0006027a25 */ /* 0x000fc800078e0002 */
[----:B------:R-:W-:-:S04]  /*42b0*/  IMAD R0, R0, c[0x0][0x1f0], RZ ;  /* 0x00007c0000007a24 */ /* 0x000fc800078e02ff */
[----:B------:R-:W-:Y:S01]  /*42c0*/  IMAD R5, R6, c[0x0][0x1f4], R0 ;  /* 0x00007d0006057a24 */ /* 0x000fe200078e0200 */
[----:B------:R-:W-:-:S04]  /*42d0*/  IADD3 R0, P0, R84, R2, RZ ;  /* 0x0000000254007210 */ /* 0x000fc80007f1e0ff */
[----:B------:R-:W-:Y:S02]  /*42e0*/  IADD3.X R5, R83, R3, R5, P0, !PT ;  /* 0x0000000353057210 */ /* 0x000fe400007fe405 */
[----:B------:R-:W-:-:S04]  /*42f0*/  LEA R15, P0, R0, c[0x0][0x1c8], 0x1 ;  /* 0x00007200000f7a11 */ /* 0x000fc800078008ff */
[----:B------:R-:W-:Y:S01]  /*4300*/  LEA.HI.X R5, R0, c[0x0][0x1cc], R5, 0x1, P0 ;  /* 0x0000730000057a11 */ /* 0x000fe200000f0c05 */
[----:B------:R-:W-:Y:S06]  /*4310*/  BRA.DIV ~URZ, `(.L_x_1044) ;  /* 0x0000d7a27f007947 */ /* 0x000fec000b800000 */
[----:B------:R2:W3:Y:S02]  /*4320*/  SHFL.IDX PT, R4, R5, RZ, 0x181f ;  /* 0x00181fff05047589 */ /* 0x0004e400000e0000 */
.L_x_1082:
[----:B------:R-:W-:Y:S05]  /*4330*/  BRA.DIV ~URZ, `(.L_x_1045) ;  /* 0x0000d7f27f007947 */ /* 0x000fea000b800000 */
[----:B------:R-:W4:Y:S04]  /*4340*/  LDL R2, [R1+0x88] ;  /* 0x0000880001027983 */ /* 0x000f280000100800 */
[----:B------:R-:W5:Y:S04]  /*4350*/  LDL R51, [R1+0x9c] ;  /* 0x00009c0001337983 */ /* 0x000f680000100800 */
[----:B--2---:R-:W2:Y:S04]  /*4360*/  LDL R50, [R1+0x98] ;  /* 0x0000980001327983 */ /* 0x004ea80000100800 */
[----:B---3--:R-:W3:Y:S04]  /*4370*/  LDL R19, [R1+0x94] ;  /* 0x0000940001137983 */ /* 0x008ee80000100800 */
[----:B------:R-:W3:Y:S04]  /*4380*/  LDL R18, [R1+0x54] ;  /* 0x0000540001127983 */ /* 0x000ee80000100800 */
[----:B------:R-:W1:Y:S02]  /*4390*/  SHFL.IDX PT, R0, R15, RZ, 0x181f ;  /* 0x00181fff0f007589 */ /* 0x000e6400000e0000 */
[----:B-1----:R-:W-:-:S02]  /*43a0*/  IADD3 R10, P1, R0, R80, RZ ;  /* 0x00000050000a7210 */ /* 0x002fc40007f3e0ff */
[C---:B------:R-:W-:Y:S02]  /*43b0*/  IADD3 R8, P0, R0.reuse, R79, RZ ;  /* 0x0000004f00087210 */ /* 0x040fe40007f1e0ff */
[----:B------:R-:W-:Y:S01]  /*43c0*/  IADD3 R6, P5, R0, R81, RZ ;  /* 0x0000005100067210 */ /* 0x000fe20007fbe0ff */
[C---:B------:R-:W-:Y:S02]  /*43d0*/  IMAD.X R11, R4.reuse, 0x1, R73, P1 ;  /* 0x00000001040b7824 */ /* 0x040fe400008e0649 */
[C---:B------:R-:W-:Y:S02]  /*43e0*/  IMAD.X R9, R4.reuse, 0x1, R74, P0 ;  /* 0x0000000104097824 */ /* 0x040fe400000e064a */
[----:B------:R-:W-:Y:S01]  /*43f0*/  IMAD.X R7, R4, 0x1, R75, P5 ;  /* 0x0000000104077824 */ /* 0x000fe200028e064b */
[----:B----4-:R-:W-:Y:S02]  /*4400*/  ISETP.GE.AND P3, PT, R2, c[0x0][0x1d4], PT ;  /* 0x0000750002007a0c */ /* 0x010fe40003f66270 */
[----:B------:R-:W-:-:S02]  /*4410*/  IADD3 R2, P4, R0, R82, RZ ;  /* 0x0000005200027210 */ /* 0x000fc40007f9e0ff */
[----:B-----5:R-:W-:Y:S01]  /*4420*/  ISETP.GE.AND P2, PT, R51, c[0x0][0x1d4], PT ;  /* 0x0000750033007a0c */ /* 0x020fe20003f46270 */
[----:B------:R-:W1:Y:S01]  /*4430*/  SHFL.IDX PT, R0, R15, 0x1, 0x181f ;  /* 0x00381f000f007f89 */ /* 0x000e6200000e0000 */
[----:B------:R-:W-:Y:S01]  /*4440*/  SEL R14, RZ, 0x10, P3 ;  /* 0x00000010ff0e7807 */ /* 0x000fe20001800000 */
[----:B------:R-:W-:Y:S01]  /*4450*/  IMAD.X R3, R4, 0x1, R76, P4 ;  /* 0x0000000104037824 */ /* 0x000fe200020e064c */
[----:B--2---:R-:W-:Y:S01]  /*4460*/  ISETP.GE.AND P1, PT, R50, c[0x0][0x1d4], PT ;  /* 0x0000750032007a0c */ /* 0x004fe20003f26270 */
[----:B------:R2:W4:Y:S01]  /*4470*/  SHFL.IDX PT, R4, R5, 0x1, 0x181f ;  /* 0x00381f0005047f89 */ /* 0x00052200000e0000 */
[----:B------:R-:W-:Y:S02]  /*4480*/  SEL R13, RZ, 0x10, P2 ;  /* 0x00000010ff0d7807 */ /* 0x000fe40001000000 */
[----:B---3--:R-:W-:Y:S02]  /*4490*/  ISETP.GE.AND P0, PT, R19, c[0x0][0x1d4], PT ;  /* 0x0000750013007a0c */ /* 0x008fe40003f06270 */
[----:B------:R-:W-:Y:S01]  /*44a0*/  SEL R12, RZ, 0x10, P1 ;  /* 0x00000010ff0c7807 */ /* 0x000fe20000800000 */
[----:B------:R3:W-:Y:S04]  /*44b0*/  LDGSTS.E.BYPASS.LTC128B.128 [R18+0x10100], [R10.64], !P3 ;  /* 0x101000000a127fae */ /* 0x0007e8000d901d46 */
[----:B------:R3:W-:Y:S04]  /*44c0*/  LDGSTS.E.BYPASS.LTC128B.128 [R18+0x12100], [R8.64], !P2 ;  /* 0x1210000008127fae */ /* 0x0007e8000d101d46 */
[----:B------:R3:W-:Y:S04]  /*44d0*/  LDGSTS.E.BYPASS.LTC128B.128 [R18+0x14100], [R6.64], !P1 ;  /* 0x1410000006127fae */ /* 0x0007e8000c901d46 */
[----:B------:R3:W-:Y:S01]  /*44e0*/  LDGSTS.E.BYPASS.LTC128B.128 [R18+0x16100], [R2.64], !P0 ;  /* 0x1610000002127fae */ /* 0x0007e2000c101d46 */
[----:B--2---:R-:W-:-:S03]  /*44f0*/  SEL R5, RZ, 0x10, P0 ;  /* 0x00000010ff057807 */ /* 0x004fc60000000000 */
.L_x_1083:
[----:B-1----:R-:W2:Y:S01]  /*4500*/  LDL R15, [R1+0x54] ;  /* 0x00005400010f7983 */ /* 0x002ea20000100800 */
[----:B---3--:R-:W-:-:S02]  /*4510*/  IADD3 R2, -R13, 0x10, RZ ;  /* 0x000000100d027810 */ /* 0x008fc40007ffe1ff */
[----:B------:R-:W-:Y:S02]  /*4520*/  IADD3 R10, -R14, 0x10, RZ ;  /* 0x000000100e0a7810 */ /* 0x000fe40007ffe1ff */
[----:B------:R-:W-:Y:S02]  /*4530*/  LOP3.LUT R2, R2, 0xf, RZ, 0xc0, !PT ;  /* 0x0000000f02027812 */ /* 0x000fe400078ec0ff */
[----:B------:R-:W-:Y:S02]  /*4540*/  IADD3 R6, -R12, 0x10, RZ ;  /* 0x000000100c067810 */ /* 0x000fe40007ffe1ff */
[----:B------:R-:W-:Y:S02]  /*4550*/  LOP3.LUT R10, R10, 0xf, RZ, 0xc0, !PT ;  /* 0x0000000f0a0a7812 */ /* 0x000fe400078ec0ff */
[----:B------:R-:W-:Y:S02]  /*4560*/  IADD3 R8, P5, P4, R2, R0, R79 ;  /* 0x0000000002087210 */ /* 0x000fe40007cbe04f */
[----:B------:R-:W-:-:S02]  /*4570*/  IADD3 R2, -R5, 0x10, RZ ;  /* 0x0000001005027810 */ /* 0x000fc40007ffe1ff */
[----:B------:R-:W-:Y:S02]  /*4580*/  LOP3.LUT R6, R6, 0xf, RZ, 0xc0, !PT ;  /* 0x0000000f06067812 */ /* 0x000fe400078ec0ff */
[-C--:B------:R-:W-:Y:S02]  /*4590*/  IADD3 R10, P1, P0, R10, R0.reuse, R80 ;  /* 0x000000000a0a7210 */ /* 0x080fe4000783e050 */
[----:B------:R-:W-:Y:S02]  /*45a0*/  LOP3.LUT R2, R2, 0xf, RZ, 0xc0, !PT ;  /* 0x0000000f02027812 */ /* 0x000fe400078ec0ff */
[----:B------:R-:W-:Y:S02]  /*45b0*/  IADD3 R6, P3, P2, R6, R0, R81 ;  /* 0x0000000006067210 */ /* 0x000fe40007a7e051 */
[----:B----4-:R-:W-:Y:S02]  /*45c0*/  IADD3.X R11, RZ, R4, R73, P1, P0 ;  /* 0x00000004ff0b7210 */ /* 0x010fe40000fe0449 */
[----:B------:R-:W-:-:S02]  /*45d0*/  IADD3 R2, P1, P0, R2, R0, R82 ;  /* 0x0000000002027210 */ /* 0x000fc4000783e052 */
[-C--:B------:R-:W-:Y:S02]  /*45e0*/  IADD3.X R7, RZ, R4.reuse, R75, P3, P2 ;  /* 0x00000004ff077210 */ /* 0x080fe40001fe444b */
[----:B------:R-:W-:Y:S02]  /*45f0*/  ISETP.NE.U32.AND P3, PT, R14, RZ, PT ;  /* 0x000000ff0e00720c */ /* 0x000fe40003f65070 */
[----:B------:R-:W-:Y:S02]  /*4600*/  ISETP.NE.U32.AND P2, PT, R13, RZ, PT ;  /* 0x000000ff0d00720c */ /* 0x000fe40003f45070 */
[----:B------:R-:W-:Y:S02]  /*4610*/  IADD3.X R3, RZ, R4, R76, P1, P0 ;  /* 0x00000004ff037210 */ /* 0x000fe40000fe044c */
[----:B------:R-:W-:Y:S02]  /*4620*/  ISETP.NE.U32.AND P1, PT, R12, RZ, PT ;  /* 0x000000ff0c00720c */ /* 0x000fe40003f25070 */
[----:B------:R-:W-:-:S02]  /*4630*/  ISETP.NE.U32.AND P0, PT, R5, RZ, PT ;  /* 0x000000ff0500720c */ /* 0x000fc40003f05070 */
[----:B------:R-:W-:-:S03]  /*4640*/  IADD3.X R9, RZ, R4, R74, P5, P4 ;  /* 0x00000004ff097210 */ /* 0x000fc60002fe844a */
[----:B------:R-:W-:Y:S01]  /*4650*/  @!PT LDS RZ, [RZ] ;  /* 0x00000000fffff984 */ /* 0x000fe20000000800 */
[----:B------:R-:W-:Y:S01]  /*4660*/  @!PT LDS RZ, [RZ] ;  /* 0x00000000fffff984 */ /* 0x000fe20000000800 */
[----:B------:R-:W-:Y:S01]  /*4670*/  @!PT LDS RZ, [RZ] ;  /* 0x00000000fffff984 */ /* 0x000fe20000000800 */
[----:B--2---:R1:W-:Y:S04]  /*4680*/  LDGSTS.E.BYPASS.LTC128B.128.ZFILL [R15+0x11100], [R10.64], P3 ;  /* 0x111000000a0f7fae */ /* 0x0043e80009941d46 */
[----:B------:R1:W-:Y:S04]  /*4690*/  LDGSTS.E.BYPASS.LTC128B.128.ZFILL [R15+0x13100], [R8.64], P2 ;  /* 0x13100000080f7fae */ /* 0x0003e80009141d46 */
[----:B------:R1:W-:Y:S04]  /*46a0*/  LDGSTS.E.BYPASS.LTC128B.128.ZFILL [R15+0x15100], [R6.64], P1 ;  /* 0x15100000060f7fae */ /* 0x0003e80008941d46 */
[----:B------:R1:W-:Y:S02]  /*46b0*/  LDGSTS.E.BYPASS.LTC128B.128.ZFILL [R15+0x17100], [R2.64], P0 ;  /* 0x17100000020f7fae */ /* 0x0003e40008141d46 */
.L_x_1043:
[----:B--234-:R-:W-:Y:S05]  /*46c0*/  BSYNC B0 ;  /* 0x0000000000007941 */ /* 0x01cfea0003800000 */
.L_x_1042:
[----:B-1----:R-:W2:Y:S04]  /*46d0*/  LDL R3, [R1+0xf0] ;  /* 0x0000f00001037983 */ /* 0x002ea80000100800 */
[----:B------:R-:W2:Y:S01]  /*46e0*/  LDL R2, [R1+0x200] ;  /* 0x0002000001027983 */ /* 0x000ea20000100800 */
[----:B------:R-:W-:-:S03]  /*46f0*/  MOV R4, c[0x0][0x2c4] ;  /* 0x0000b10000047a02 */ /* 0x000fc60000000f00 */
[----:B------:R-:W3:Y:S01]  /*4700*/  LDL R5, [R1+0xdc] ;  /* 0x0000dc0001057983 */ /* 0x000ee20000100800 */
[----:B------:R-:W-:Y:S02]  /*4710*/  ISETP.NE.AND P0, PT, R4, 0x1, PT ;  /* 0x000000010400780c */ /* 0x000fe40003f05270 */
[----:B------:R-:W-:Y:S01]  /*4720*/  MOV R0, 0x1 ;  /* 0x0000000100007802 */ /* 0x000fe20000000f00 */
[----:B------:R-:W0:Y:S04]  /*4730*/  LDGDEPBAR ;  /* 0x00000000000079af */ /* 0x000e280000000000 */
[----:B------:R-:W-:Y:S02]  /*4740*/  IMAD R0, R72, -0x40, R0 ;  /* 0xffffffc048007824 */ /* 0x000fe400078e0200 */
[----:B--2---:R-:W-:Y:S01]  /*4750*/  IMAD.IADD R4, R2, 0x1, R3 ;  /* 0x0000000102047824 */ /* 0x004fe200078e0203 */
[----:B------:R-:W-:-:S03]  /*4760*/  MOV R3, c[0x0][0x2ac] ;  /* 0x0000ab0000037a02 */ /* 0x000fc60000000f00 */
[----:B------:R-:W-:Y:S01]  /*4770*/  @P0 IMAD.HI.U32 R2, R4, c[0x0][0x2c8], RZ ;  /* 0x0000b20004020a27 */ /* 0x000fe200078e00ff */
[----:B------:R1:W-:Y:S03]  /*4780*/  STL [R1+0xac], R4 ;  /* 0x0000ac0401007387 */ /* 0x0003e60000100800 */
[----:B------:R-:W-:Y:S02]  /*4790*/  IMAD R0, R3, c[0x0][0x1d0], R0 ;  /* 0x0000740003007a24 */ /* 0x000fe400078e0200 */
[----:B---3--:R-:W-:-:S03]  /*47a0*/  IMAD.IADD R6, R78, 0x1, -R5 ;  /* 0x000000014e067824 */ /* 0x008fc600078e0a05 */
[----:B------:R-:W-:Y:S02]  /*47b0*/  IADD3 R5, R0, -c[0x0][0x168], -R5 ;  /* 0x80005a0000057a10 */ /* 0x000fe40007ffe805 */
[----:B-1----:R-:W-:Y:S01]  /*47c0*/  @P0 SHF.R.U32.HI R4, RZ, c[0x0][0x2cc], R2 ;  /* 0x0000b300ff040a19 */ /* 0x002fe20000011602 */
[----:B------:R-:W-:Y:S05]  /*47d0*/  BRA.DIV ~URZ, `(.L_x_1046) ;  /* 0x0000d6227f007947 */ /* 0x000fea000b800000 */
[----:B------:R1:W2:Y:S02]  /*47e0*/  SHFL.IDX PT, R0, R4, RZ, 0x1c1f ;  /* 0x001c1fff04007589 */ /* 0x0002a400000e0000 */
.L_x_1084:
[----:B--2---:R-:W-:-:S05]  /*47f0*/  IMAD.IADD R0, R5, 0x1, R0 ;  /* 0x0000000105007824 */ /* 0x004fca00078e0200 */
[----:B------:R-:W-:-:S04]  /*4800*/  IMNMX R0, R6, R0, PT ;  /* 0x0000000006007217 */ /* 0x000fc80003800200 */
[C---:B------:R-:W-:Y:S02]  /*4810*/  ISETP.GT.AND P0, PT, R0.reuse, RZ, PT ;  /* 0x000000ff0000720c */ /* 0x040fe40003f04270 */
[----:B------:R-:W-:Y:S02]  /*4820*/  ISETP.GT.AND P2, PT, R0, 0x1, PT ;  /* 0x000000010000780c */ /* 0x000fe40003f44270 */
[----:B------:R-:W-:Y:S02]  /*4830*/  FSEL R13, R44, -INF , P0 ;  /* 0xff8000002c0d7808 */ /* 0x000fe40000000000 */
[C---:B------:R-:W-:Y:S02]  /*4840*/  ISETP.GT.AND P3, PT, R0.reuse, 0x8, PT ;  /* 0x000000080000780c */ /* 0x040fe40003f64270 */
[C---:B------:R-:W-:Y:S02]  /*4850*/  ISETP.GT.AND P4, PT, R0.reuse, 0x9, PT ;  /* 0x000000090000780c */ /* 0x040fe40003f84270 */
[----:B------:R-:W-:-:S02]  /*4860*/  ISETP.GT.AND P1, PT, R0, 0x10, PT ;  /* 0x000000100000780c */ /* 0x000fc40003f24270 */
[----:B------:R-:W-:Y:S02]  /*4870*/  ISETP.GT.AND P0, PT, R0, 0x11, PT ;  /* 0x000000110000780c */ /* 0x000fe40003f04270 */
[----:B------:R-:W-:Y:S02]  /*4880*/  FSEL R12, R41, -INF , P2 ;  /* 0xff800000290c7808 */ /* 0x000fe40001000000 */
        /* <DEDUP_REMOVED lines=11> */
[----:B------:R-:W-:Y:S02]  /*4940*/  FSEL R87, R25, -INF , P2 ;  /* 0xff80000019577808 */ /* 0x000fe40001000000 */
[----:B------:R-:W-:Y:S02]  /*4950*/  FSEL R86, R24, -INF , P1 ;  /* 0xff80000018567808 */ /* 0x000fe40000800000 */
[----:B------:R-:W-:Y:S02]  /*4960*/  FSEL R85, R23, -INF , P0 ;  /* 0xff80000017557808 */ /* 0x000fe40000000000 */
[C---:B------:R-:W-:Y:S02]  /*4970*/  ISETP.GT.AND P4, PT, R0.reuse, 0x29, PT ;  /* 0x000000290000780c */ /* 0x040fe40003f84270 */
[----:B------:R-:W-:-:S02]  /*4980*/  ISETP.GT.AND P3, PT, R0, 0x30, PT ;  /* 0x000000300000780c */ /* 0x000fc40003f64270 */
[C---:B------:R-:W-:Y:S02]  /*4990*/  ISETP.GT.AND P2, PT, R0.reuse, 0x31, PT ;  /* 0x000000310000780c */ /* 0x040fe40003f44270 */
[C---:B------:R-:W-:Y:S02]  /*49a0*/  ISETP.GT.AND P1, PT, R0.reuse, 0x38, PT ;  /* 0x000000380000780c */ /* 0x040fe40003f24270 */
[----:B------:R-:W-:Y:S02]  /*49b0*/  ISETP.GT.AND P0, PT, R0, 0x39, PT ;  /* 0x000000390000780c */ /* 0x000fe40003f04270 */
[----:B------:R-:W-:Y:S02]  /*49c0*/  FSEL R84, R22, -INF , P4 ;  /* 0xff80000016547808 */ /* 0x000fe40002000000 */
[----:B------:R-:W-:Y:S02]  /*49d0*/  FSEL R83, R21, -INF , P3 ;  /* 0xff80000015537808 */ /* 0x000fe40001800000 */
[----:B------:R-:W-:-:S02]  /*49e0*/  FSEL R82, R20, -INF , P2 ;  /* 0xff80000014527808 */ /* 0x000fc40001000000 */
[----:B------:R-:W-:Y:S02]  /*49f0*/  FSEL R81, R17, -INF , P1 ;  /* 0xff80000011517808 */ /* 0x000fe40000800000 */
[----:B------:R-:W-:Y:S01]  /*4a00*/  FSEL R80, R16, -INF , P0 ;  /* 0xff80000010507808 */ /* 0x000fe20000000000 */
[----:B------:R-:W-:Y:S05]  /*4a10*/  BRA.DIV ~URZ, `(.L_x_1047) ;  /* 0x0000d4427f007947 */ /* 0x000fea000b800000 */
[----:B------:R-:W2:Y:S01]  /*4a20*/  SHFL.IDX PT, R0, R4, 0x1, 0x1c1f ;  /* 0x003c1f0004007f89 */ /* 0x000ea200000e0000 */
[----:B------:R-:W-:-:S04]  /*4a30*/  FMNMX.FTZ R2, R13, R12, !PT ;  /* 0x0000000c0d027209 */ /* 0x000fc80007810000 */
[----:B------:R-:W-:-:S04]  /*4a40*/  FMNMX.FTZ R2, R14, R2, !PT ;  /* 0x000000020e027209 */ /* 0x000fc80007810000 */
[----:B------:R-:W-:-:S04]  /*4a50*/  FMNMX.FTZ R2, R15, R2, !PT ;  /* 0x000000020f027209 */ /* 0x000fc80007810000 */
[----:B------:R-:W-:-:S04]  /*4a60*/  FMNMX.FTZ R2, R18, R2, !PT ;  /* 0x0000000212027209 */ /* 0x000fc80007810000 */
[----:B------:R-:W-:-:S04]  /*4a70*/  FMNMX.FTZ R2, R19, R2, !PT ;  /* 0x0000000213027209 */ /* 0x000fc80007810000 */
[----:B------:R-:W-:Y:S01]  /*4a80*/  FMNMX.FTZ R2, R28, R2, !PT ;  /* 0x000000021c027209 */ /* 0x000fe20007810000 */
[----:B--2---:R-:W-:-:S03]  /*4a90*/  IMAD.IADD R0, R5, 0x1, R0 ;  /* 0x0000000105007824 */ /* 0x004fc600078e0200 */
[----:B------:R-:W-:Y:S02]  /*4aa0*/  FMNMX.FTZ R2, R29, R2, !PT ;  /* 0x000000021d027209 */ /* 0x000fe40007810000 */
[----:B------:R-:W-:Y:S02]  /*4ab0*/  IMNMX R0, R6, R0, PT ;  /* 0x0000000006007217 */ /* 0x000fe40003800200 */
[----:B------:R-:W-:Y:S02]  /*4ac0*/  FMNMX.FTZ R2, R87, R2, !PT ;  /* 0x0000000257027209 */ /* 0x000fe40007810000 */
[C---:B------:R-:W-:Y:S02]  /*4ad0*/  ISETP.GT.AND P1, PT, R0.reuse, RZ, PT ;  /* 0x000000ff0000720c */ /* 0x040fe40003f24270 */
[C---:B------:R-:W-:Y:S02]  /*4ae0*/  ISETP.GT.AND P0, PT, R0.reuse, 0x1, PT ;  /* 0x000000010000780c */ /* 0x040fe40003f04270 */
[----:B------:R-:W-:-:S02]  /*4af0*/  ISETP.GT.AND P2, PT, R0, 0x8, PT ;  /* 0x000000080000780c */ /* 0x000fc40003f44270 */
[----:B------:R-:W-:Y:S02]  /*4b00*/  FSEL R6, R49, -INF , P1 ;  /* 0xff80000031067808 */ /* 0x000fe40000800000 */
[----:B------:R-:W-:Y:S02]  /*4b10*/  FSEL R5, R48, -INF , P0 ;  /* 0xff80000030057808 */ /* 0x000fe40000000000 */
[----:B------:R-:W-:Y:S02]  /*4b20*/  ISETP.GT.AND P0, PT, R0, 0x9, PT ;  /* 0x000000090000780c */ /* 0x000fe40003f04270 */
[----:B------:R-:W-:Y:S02]  /*4b30*/  FSEL R8, R46, -INF , P2 ;  /* 0xff8000002e087808 */ /* 0x000fe40001000000 */
[----:B------:R-:W-:Y:S02]  /*4b40*/  FMNMX.FTZ R3, R6, R5, !PT ;  /* 0x0000000506037209 */ /* 0x000fe40007810000 */
[----:B------:R-:W-:-:S02]  /*4b50*/  ISETP.GT.AND P1, PT, R0, 0x10, PT ;  /* 0x000000100000780c */ /* 0x000fc40003f24270 */
[----:B------:R-:W-:Y:S02]  /*4b60*/  FSEL R7, R47, -INF , P0 ;  /* 0xff8000002f077808 */ /* 0x000fe40000000000 */
[----:B------:R-:W-:Y:S02]  /*4b70*/  FMNMX.FTZ R3, R8, R3, !PT ;  /* 0x0000000308037209 */ /* 0x000fe40007810000 */
[C---:B------:R-:W-:Y:S02]  /*4b80*/  ISETP.GT.AND P0, PT, R0.reuse, 0x11, PT ;  /* 0x000000110000780c */ /* 0x040fe40003f04270 */
[----:B------:R-:W-:Y:S02]  /*4b90*/  FSEL R17, R43, -INF , P1 ;  /* 0xff8000002b117808 */ /* 0x000fe40000800000 */
[----:B------:R-:W-:Y:S02]  /*4ba0*/  FMNMX.FTZ R3, R7, R3, !PT ;  /* 0x0000000307037209 */ /* 0x000fe40007810000 */
[----:B------:R-:W-:-:S02]  /*4bb0*/  ISETP.GT.AND P1, PT, R0, 0x18, PT ;  /* 0x000000180000780c */ /* 0x000fc40003f24270 */
[----:B------:R-:W-:Y:S02]  /*4bc0*/  FSEL R11, R45, -INF , P0 ;  /* 0xff8000002d0b7808 */ /* 0x000fe40000000000 */
[----:B------:R-:W-:Y:S02]  /*4bd0*/  FMNMX.FTZ R3, R17, R3, !PT ;  /* 0x0000000311037209 */ /* 0x000fe40007810000 */
[----:B------:R-:W-:Y:S02]  /*4be0*/  ISETP.GT.AND P0, PT, R0, 0x19, PT ;  /* 0x000000190000780c */ /* 0x000fe40003f04270 */
        /* <DEDUP_REMOVED lines=8> */
[----:B------:R-:W-:-:S02]  /*4c70*/  FMNMX.FTZ R2, R86, R2, !PT ;  /* 0x0000000256027209 */ /* 0x000fc40007810000 */
[----:B------:R-:W-:Y:S02]  /*4c80*/  ISETP.GT.AND P1, PT, R0, 0x28, PT ;  /* 0x000000280000780c */ /* 0x000fe40003f24270 */
[----:B------:R-:W-:Y:S02]  /*4c90*/  FSEL R78, R38, -INF , P0 ;  /* 0xff800000264e7808 */ /* 0x000fe40000000000 */
[----:B------:R-:W-:Y:S02]  /*4ca0*/  FMNMX.FTZ R3, R79, R3, !PT ;  /* 0x000000034f037209 */ /* 0x000fe40007810000 */
[----:B------:R-:W-:Y:S02]  /*4cb0*/  FMNMX.FTZ R2, R85, R2, !PT ;  /* 0x0000000255027209 */ /* 0x000fe40007810000 */
[----:B------:R-:W-:Y:S02]  /*4cc0*/  ISETP.GT.AND P0, PT, R0, 0x29, PT ;  /* 0x000000290000780c */ /* 0x000fe40003f04270 */
[----:B------:R-:W-:-:S02]  /*4cd0*/  FSEL R77, R35, -INF , P1 ;  /* 0xff800000234d7808 */ /* 0x000fc40000800000 */
[----:B------:R-:W-:Y:S02]  /*4ce0*/  FMNMX.FTZ R3, R78, R3, !PT ;  /* 0x000000034e037209 */ /* 0x000fe40007810000 */
        /* <DEDUP_REMOVED lines=17> */
[----:B------:R-:W-:Y:S02]  /*4e00*/  FSEL R72, R26, -INF , P0 ;  /* 0xff8000001a487808 */ /* 0x000fe40000000000 */
[----:B------:R-:W-:Y:S02]  /*4e10*/  FMNMX.FTZ R2, R73, R3, !PT ;  /* 0x0000000349027209 */ /* 0x000fe40007810000 */
[----:B------:R-:W2:Y:S02]  /*4e20*/  SHFL.BFLY PT, R3, R0, 0x2, 0x1f ;  /* 0x0c401f0000037f89 */ /* 0x000ea400000e0000 */
[----:B------:R-:W-:-:S05]  /*4e30*/  FMNMX.FTZ R2, R72, R2, !PT ;  /* 0x0000000248027209 */ /* 0x000fca0007810000 */
[----:B------:R-:W3:Y:S01]  /*4e40*/  SHFL.BFLY PT, R16, R2, 0x2, 0x1f ;  /* 0x0c401f0002107f89 */ /* 0x000ee200000e0000 */
[----:B--2---:R-:W-:-:S05]  /*4e50*/  FMNMX.FTZ R0, R3, R0, !PT ;  /* 0x0000000003007209 */ /* 0x004fca0007810000 */
[----:B------:R-:W2:Y:S01]  /*4e60*/  SHFL.BFLY PT, R132, R0, 0x1, 0x1f ;  /* 0x0c201f0000847f89 */ /* 0x000ea200000e0000 */
[----:B---3--:R-:W-:-:S05]  /*4e70*/  FMNMX.FTZ R16, R2, R16, !PT ;  /* 0x0000001002107209 */ /* 0x008fca0007810000 */
[----:B------:R3:W4:Y:S01]  /*4e80*/  SHFL.BFLY PT, R3, R16, 0x1, 0x1f ;  /* 0x0c201f0010037f89 */ /* 0x00072200000e0000 */
[----:B--2---:R-:W-:-:S03]  /*4e90*/  FMNMX.FTZ R132, R0, R132, !PT ;  /* 0x0000008400847209 */ /* 0x004fc60007810000 */
.L_x_1085:
[----:B------:R-:W2:Y:S04]  /*4ea0*/  LDL R56, [R1+0x38] ;  /* 0x0000380001387983 */ /* 0x000ea80000100800 */
[----:B------:R-:W5:Y:S01]  /*4eb0*/  LDL R93, [R1] ;  /* 0x00000000015d7983 */ /* 0x000f620000100800 */
[C---:B------:R-:W-:Y:S01]  /*4ec0*/  FMUL.FTZ R2, R132.reuse, c[0x0][0x2d0] ;  /* 0x0000b40084027a20 */ /* 0x040fe20000410000 */
[----:B------:R-:W-:Y:S01]  /*4ed0*/  FSETP.NEU.FTZ.AND P0, PT, R132, -INF , PT ;  /* 0xff8000008400780b */ /* 0x000fe20003f1d000 */
[----:B------:R-:W-:Y:S01]  /*4ee0*/  WARPSYNC 0xffffffff ;  /* 0xffffffff00007948 */ /* 0x000fe20003800000 */
[----:B---34-:R-:W-:Y:S01]  /*4ef0*/  FMNMX.FTZ R16, R3, R16, !PT ;  /* 0x0000001003107209 */ /* 0x018fe20007810000 */
[----:B------:R-:W3:Y:S01]  /*4f00*/  LDSM.16.MT88.4 R24, [R250] ;  /* 0x00000000fa18783b */ /* 0x000ee20000004200 */
[----:B------:R-:W-:-:S02]  /*4f10*/  FSEL R2, R2, RZ, P0 ;  /* 0x000000ff02027208 */ /* 0x000fc40000000000 */
[C---:B------:R-:W-:Y:S01]  /*4f20*/  FSETP.NEU.FTZ.AND P0, PT, R16.reuse, -INF , PT ;  /* 0xff8000001000780b */ /* 0x040fe20003f1d000 */
[----:B------:R-:W-:Y:S01]  /*4f30*/  FMUL.FTZ R0, R16, c[0x0][0x2d0] ;  /* 0x0000b40010007a20 */ /* 0x000fe20000410000 */
[----:B------:R-:W4:Y:S01]  /*4f40*/  LDSM.16.MT88.4 R20, [R252] ;  /* 0x00000000fc14783b */ /* 0x000f220000004200 */
[--C-:B------:R-:W-:Y:S02]  /*4f50*/  FFMA.FTZ R3, R14, c[0x0][0x2d0], -R2.reuse ;  /* 0x0000b4000e037a23 */ /* 0x100fe40000010802 */
[--C-:B------:R-:W-:Y:S01]  /*4f60*/  FFMA.FTZ R13, R13, c[0x0][0x2d0], -R2.reuse ;  /* 0x0000b4000d0d7a23 */ /* 0x100fe20000010802 */
[----:B------:R-:W-:Y:S01]  /*4f70*/  FSEL R0, R0, RZ, P0 ;  /* 0x000000ff00007208 */ /* 0x000fe20000000000 */
[----:B------:R1:W-:Y:S01]  /*4f80*/  MUFU.EX2 R117, R3 ;  /* 0x0000000300757308 */ /* 0x0003e20000000800 */
[----:B------:R-:W-:Y:S01]  /*4f90*/  FFMA.FTZ R12, R12, c[0x0][0x2d0], -R2 ;  /* 0x0000b4000c0c7a23 */ /* 0x000fe20000010802 */
[----:B------:R-:W-:Y:S02]  /*4fa0*/  LDSM.16.MT88.4 R44, [R250+0x800] ;  /* 0x00080000fa2c783b */ /* 0x000fe40000004200 */
[----:B------:R-:W-:-:S02]  /*4fb0*/  FFMA.FTZ R6, R6, c[0x0][0x2d0], -R0 ;  /* 0x0000b40006067a23 */ /* 0x000fc40000010800 */
[----:B------:R-:W-:Y:S02]  /*4fc0*/  LDSM.16.MT88.4 R40, [R252+0x800] ;  /* 0x00080000fc28783b */ /* 0x000fe40000004200 */
[----:B------:R-:W-:Y:S02]  /*4fd0*/  MUFU.EX2 R118, R13 ;  /* 0x0000000d00767308 */ /* 0x000fe40000000800 */
[----:B------:R-:W-:Y:S04]  /*4fe0*/  LDSM.16.MT88.4 R32, [R251+0x800] ;  /* 0x00080000fb20783b */ /* 0x000fe80000004200 */
[----:B------:R-:W-:Y:S01]  /*4ff0*/  LDSM.16.MT88.4 R64, [R252+0x2000] ;  /* 0x00200000fc40783b */ /* 0x000fe20000004200 */
[----:B-1----:R-:W-:Y:S01]  /*5000*/  FFMA.FTZ R3, R15, c[0x0][0x2d0], -R2 ;  /* 0x0000b4000f037a23 */ /* 0x002fe20000010802 */
[----:B------:R-:W1:Y:S02]  /*5010*/  MUFU.EX2 R116, R12 ;  /* 0x0000000c00747308 */ /* 0x000e640000000800 */
[----:B------:R-:W-:Y:S04]  /*5020*/  LDSM.16.MT88.4 R60, [R251+0x2800] ;  /* 0x00280000fb3c783b */ /* 0x000fe80000004200 */
[----:B------:R-:W-:Y:S02]  /*5030*/  LDSM.16.MT88.4 R68, [R250+0x4000] ;  /* 0x00400000fa44783b */ /* 0x000fe40000004200 */
[----:B------:R3:W3:Y:S08]  /*5040*/  MUFU.EX2 R121, R3 ;  /* 0x0000000300797308 */ /* 0x0006f00000000800 */
[----:B------:R-:W-:Y:S01]  /*5050*/  MUFU.EX2 R120, R6 ;  /* 0x0000000600787308 */ /* 0x000fe20000000800 */
[----:B-1----:R-:W-:Y:S01]  /*5060*/  F2FP.BF16.PACK_AB R12, R116, R118 ;  /* 0x00000076740c723e */ /* 0x002fe200000010ff */
[----:B---3--:R-:W-:Y:S01]  /*5070*/  FFMA.FTZ R3, R5, c[0x0][0x2d0], -R0 ;  /* 0x0000b40005037a23 */ /* 0x008fe20000010800 */
[----:B------:R-:W-:-:S05]  /*5080*/  F2FP.BF16.PACK_AB R14, R121, R117 ;  /* 0x00000075790e723e */ /* 0x000fca00000010ff */
[----:B------:R1:W3:Y:S02]  /*5090*/  MUFU.EX2 R119, R3 ;  /* 0x0000000300777308 */ /* 0x0002e40000000800 */
[----:B-1----:R-:W-:Y:S01]  /*50a0*/  FFMA.FTZ R3, R8, c[0x0][0x2d0], -R0 ;  /* 0x0000b40008037a23 */ /* 0x002fe20000010800 */
[----:B---3--:R-:W-:-:S05]  /*50b0*/  F2FP.BF16.PACK_AB R13, R119, R120 ;  /* 0x00000078770d723e */ /* 0x008fca00000010ff */
[----:B------:R1:W-:Y:S02]  /*50c0*/  MUFU.EX2 R123, R3 ;  /* 0x00000003007b7308 */ /* 0x0003e40000000800 */
[----:B-1----:R-:W-:Y:S02]  /*50d0*/  FFMA.FTZ R3, R7, c[0x0][0x2d0], -R0 ;  /* 0x0000b40007037a23 */ /* 0x002fe40000010800 */
[----:B------:R-:W1:Y:S04]  /*50e0*/  LDSM.16.MT88.4 R4, [R251] ;  /* 0x00000000fb04783b */ /* 0x000e680000004200 */
[----:B------:R3:W3:Y:S02]  /*50f0*/  MUFU.EX2 R128, R3 ;  /* 0x0000000300807308 */ /* 0x0006e40000000800 */
[----:B---3--:R-:W-:Y:S01]  /*5100*/  FFMA.FTZ R3, R18, c[0x0][0x2d0], -R2 ;  /* 0x0000b40012037a23 */ /* 0x008fe20000010802 */
[----:B------:R-:W-:-:S05]  /*5110*/  F2FP.BF16.PACK_AB R15, R128, R123 ;  /* 0x0000007b800f723e */ /* 0x000fca00000010ff */
[----:B------:R3:W-:Y:S02]  /*5120*/  MUFU.EX2 R18, R3 ;  /* 0x0000000300127308 */ /* 0x0007e40000000800 */
[C---:B------:R-:W-:Y:S08]  /*5130*/  HMMA.16816.F32.BF16 R48, R12.reuse, R26, RZ ;  /* 0x0000001a0c30723c */ /* 0x040ff000000418ff */
[----:B------:R-:W-:Y:S01]  /*5140*/  HMMA.16816.F32.BF16 R52, R12, R24, RZ ;  /* 0x000000180c34723c */ /* 0x000fe200000418ff */
[----:B---3--:R-:W-:-:S04]  /*5150*/  FFMA.FTZ R3, R19, c[0x0][0x2d0], -R2 ;  /* 0x0000b40013037a23 */ /* 0x008fc80000010802 */
[----:B------:R3:W1:Y:S03]  /*5160*/  MUFU.EX2 R129, R3 ;  /* 0x0000000300817308 */ /* 0x0006660000000800 */
[----:B----4-:R-:W-:Y:S01]  /*5170*/  HMMA.16816.F32.BF16 R36, R12, R20, RZ ;  /* 0x000000140c24723c */ /* 0x010fe200000418ff */
[----:B---3--:R-:W-:Y:S01]  /*5180*/  FFMA.FTZ R3, R28, c[0x0][0x2d0], -R2 ;  /* 0x0000b4001c037a23 */ /* 0x008fe20000010802 */
[----:B-1----:R-:W-:-:S03]  /*5190*/  F2FP.BF16.PACK_AB R8, R129, R18 ;  /* 0x000000128108723e */ /* 0x002fc600000010ff */
[----:B------:R1:W-:Y:S02]  /*51a0*/  MUFU.EX2 R133, R3 ;  /* 0x0000000300857308 */ /* 0x0003e40000000800 */
[----:B-1----:R-:W-:Y:S02]  /*51b0*/  FFMA.FTZ R3, R29, c[0x0][0x2d0], -R2 ;  /* 0x0000b4001d037a23 */ /* 0x002fe40000010802 */
[C---:B------:R-:W-:Y:S04]  /*51c0*/  HMMA.16816.F32.BF16 R28, R12.reuse, R22, RZ ;  /* 0x000000160c1c723c */ /* 0x040fe800000418ff */
[----:B------:R1:W3:Y:S04]  /*51d0*/  MUFU.EX2 R92, R3 ;  /* 0x00000003005c7308 */ /* 0x0002e80000000800 */
[C---:B------:R-:W-:Y:S08]  /*51e0*/  HMMA.16816.F32.BF16 R20, R12.reuse, R4, RZ ;  /* 0x000000040c14723c */ /* 0x040ff000000418ff */
[----:B------:R-:W-:Y:S01]  /*51f0*/  HMMA.16816.F32.BF16 R4, R12, R6, RZ ;  /* 0x000000060c04723c */ /* 0x000fe200000418ff */
[----:B-1----:R-:W-:-:S04]  /*5200*/  FFMA.FTZ R3, R17, c[0x0][0x2d0], -R0 ;  /* 0x0000b40011037a23 */ /* 0x002fc80000010800 */
[----:B------:R1:W-:Y:S02]  /*5210*/  MUFU.EX2 R122, R3 ;  /* 0x00000003007a7308 */ /* 0x0003e40000000800 */
[----:B-1----:R-:W-:-:S06]  /*5220*/  FFMA.FTZ R3, R11, c[0x0][0x2d0], -R0 ;  /* 0x0000b4000b037a23 */ /* 0x002fcc0000010800 */
[----:B------:R1:W4:Y:S02]  /*5230*/  MUFU.EX2 R130, R3 ;  /* 0x0000000300827308 */ /* 0x0003240000000800 */
[----:B-1----:R-:W-:Y:S01]  /*5240*/  FFMA.FTZ R3, R10, c[0x0][0x2d0], -R0 ;  /* 0x0000b4000a037a23 */ /* 0x002fe20000010800 */
[----:B---3--:R-:W-:-:S05]  /*5250*/  F2FP.BF16.PACK_AB R10, R92, R133 ;  /* 0x000000855c0a723e */ /* 0x008fca00000010ff */
[----:B------:R1:W-:Y:S02]  /*5260*/  MUFU.EX2 R134, R3 ;  /* 0x0000000300867308 */ /* 0x0003e40000000800 */
[----:B-1----:R-:W-:Y:S01]  /*5270*/  FFMA.FTZ R3, R9, c[0x0][0x2d0], -R0 ;  /* 0x0000b40009037a23 */ /* 0x002fe20000010800 */
[----:B----4-:R-:W-:-:S05]  /*5280*/  F2FP.BF16.PACK_AB R9, R130, R122 ;  /* 0x0000007a8209723e */ /* 0x010fca00000010ff */
[----:B------:R-:W1:Y:S02]  /*5290*/  MUFU.EX2 R131, R3 ;  /* 0x0000000300837308 */ /* 0x000e640000000800 */
[----:B-1----:R-:W-:-:S07]  /*52a0*/  F2FP.BF16.PACK_AB R11, R131, R134 ;  /* 0x00000086830b723e */ /* 0x002fce00000010ff */
[C---:B------:R-:W-:Y:S08]  /*52b0*/  HMMA.16816.F32.BF16 R48, R8.reuse, R46, R48 ;  /* 0x0000002e0830723c */ /* 0x040ff00000041830 */
[C---:B------:R-:W-:Y:S01]  /*52c0*/  HMMA.16816.F32.BF16 R164, R8.reuse, R44, R52 ;  /* 0x0000002c08a4723c */ /* 0x040fe20000041834 */
[----:B--2---:R-:W1:Y:S07]  /*52d0*/  LDSM.16.MT88.4 R24, [R56] ;  /* 0x000000003818783b */ /* 0x004e6e0000004200 */
[C---:B------:R-:W-:Y:S01]  /*52e0*/  HMMA.16816.F32.BF16 R28, R8.reuse, R42, R28 ;  /* 0x0000002a081c723c */ /* 0x040fe2000004181c */
[----:B------:R-:W2:Y:S04]  /*52f0*/  LDSM.16.MT88.4 R56, [R250+0x2000] ;  /* 0x00200000fa38783b */ /* 0x000ea80000004200 */
[----:B-----5:R-:W3:Y:S03]  /*5300*/  LDSM.16.MT88.4 R52, [R93+0x800] ;  /* 0x000800005d34783b */ /* 0x020ee60000004200 */
[----:B------:R-:W-:Y:S01]  /*5310*/  MOV R98, R51 ;  /* 0x0000003300627202 */ /* 0x000fe20000000f00 */
[----:B------:R-:W-:Y:S01]  /*5320*/  IMAD.MOV.U32 R95, RZ, RZ, R49 ;  /* 0x000000ffff5f7224 */ /* 0x000fe200078e0031 */
[----:B------:R-:W-:Y:S01]  /*5330*/  MOV R97, R48 ;  /* 0x0000003000617202 */ /* 0x000fe20000000f00 */
[----:B------:R-:W-:Y:S01]  /*5340*/  HMMA.16816.F32.BF16 R148, R8, R32, R20 ;  /* 0x000000200894723c */ /* 0x000fe20000041814 */
[----:B------:R-:W-:-:S02]  /*5350*/  MOV R96, R50 ;  /* 0x0000003200607202 */ /* 0x000fc40000000f00 */
[----:B------:R-:W4:Y:S05]  /*5360*/  LDSM.16.MT88.4 R48, [R251+0x2000] ;  /* 0x00200000fb30783b */ /* 0x000f2a0000004200 */
[C---:B------:R-:W-:Y:S05]  /*5370*/  HMMA.16816.F32.BF16 R4, R8.reuse, R34, R4 ;  /* 0x000000220804723c */ /* 0x040fea0000041804 */
[----:B------:R-:W-:Y:S01]  /*5380*/  MOV R94, R31 ;  /* 0x0000001f005e7202 */ /* 0x000fe20000000f00 */
[----:B------:R-:W-:Y:S01]  /*5390*/  IMAD.MOV.U32 R89, RZ, RZ, R29 ;  /* 0x000000ffff597224 */ /* 0x000fe200078e001d */
[----:B------:R-:W-:Y:S01]  /*53a0*/  MOV R91, R28 ;  /* 0x0000001c005b7202 */ /* 0x000fe20000000f00 */
[----:B------:R-:W-:Y:S01]  /*53b0*/  HMMA.16816.F32.BF16 R156, R8, R40, R36 ;  /* 0x00000028089c723c */ /* 0x000fe20000041824 */
[----:B------:R-:W5:Y:S01]  /*53c0*/  LDSM.16.MT88.4 R40, [R250+0x2800] ;  /* 0x00280000fa28783b */ /* 0x000f620000004200 */
[----:B------:R-:W-:-:S03]  /*53d0*/  MOV R90, R30 ;  /* 0x0000001e005a7202 */ /* 0x000fc60000000f00 */
[----:B------:R-:W3:Y:S03]  /*53e0*/  LDSM.16.MT88.4 R36, [R252+0x2800] ;  /* 0x00280000fc24783b */ /* 0x000ee60000004200 */
[C---:B------:R-:W-:Y:S08]  /*53f0*/  HMMA.16816.F32.BF16 R20, R12.reuse, R64, RZ ;  /* 0x000000400c14723c */ /* 0x040ff000000418ff */
[----:B-1----:R-:W-:Y:S01]  /*5400*/  HMMA.16816.F32.BF16 R32, R12, R26, RZ ;  /* 0x0000001a0c20723c */ /* 0x002fe200000418ff */
[----:B------:R-:W-:Y:S01]  /*5410*/  MOV R88, R4 ;  /* 0x0000000400587202 */ /* 0x000fe20000000f00 */
[----:B------:R-:W-:Y:S01]  /*5420*/  IMAD.MOV.U32 R3, RZ, RZ, R5 ;  /* 0x000000ffff037224 */ /* 0x000fe200078e0005 */
[----:B------:R-:W-:-:S02]  /*5430*/  MOV R19, R6 ;  /* 0x0000000600137202 */ /* 0x000fc40000000f00 */
[----:B------:R-:W-:-:S03]  /*5440*/  MOV R17, R7 ;  /* 0x0000000700117202 */ /* 0x000fc60000000f00 */
[C---:B------:R-:W-:Y:S08]  /*5450*/  HMMA.16816.F32.BF16 R44, R12.reuse, R24, RZ ;  /* 0x000000180c2c723c */ /* 0x040ff000000418ff */
[C---:B--2---:R-:W-:Y:S08]  /*5460*/  HMMA.16816.F32.BF16 R28, R12.reuse, R56, RZ ;  /* 0x000000380c1c723c */ /* 0x044ff000000418ff */
[----:B------:R-:W-:Y:S01]  /*5470*/  HMMA.16816.F32.BF16 R24, R12, R58, RZ ;  /* 0x0000003a0c18723c */ /* 0x000fe200000418ff */
[----:B------:R-:W1:Y:S07]  /*5480*/  LDSM.16.MT88.4 R56, [R93+0x2000] ;  /* 0x002000005d38783b */ /* 0x000e6e0000004200 */
[----:B---3--:R-:W-:Y:S08]  /*5490*/  HMMA.16816.F32.BF16 R100, R8, R54, R32 ;  /* 0x000000360864723c */ /* 0x008ff00000041820 */
[----:B------:R-:W-:Y:S01]  /*54a0*/  HMMA.16816.F32.BF16 R4, R12, R66, RZ ;  /* 0x000000420c04723c */ /* 0x000fe200000418ff */
[----:B------:R-:W2:Y:S07]  /*54b0*/  LDSM.16.MT88.4 R64, [R93+0x2800] ;  /* 0x002800005d40783b */ /* 0x000eae0000004200 */
[----:B------:R-:W-:Y:S08]  /*54c0*/  HMMA.16816.F32.BF16 R140, R8, R52, R44 ;  /* 0x00000034088c723c */ /* 0x000ff0000004182c */
[----:B----4-:R-:W-:Y:S01]  /*54d0*/  HMMA.16816.F32.BF16 R44, R12, R48, RZ ;  /* 0x000000300c2c723c */ /* 0x010fe200000418ff */
[----:B------:R-:W-:Y:S01]  /*54e0*/  MOV R35, R103 ;  /* 0x0000006700237202 */ /* 0x000fe20000000f00 */
[----:B------:R-:W-:Y:S01]  /*54f0*/  IMAD.MOV.U32 R32, RZ, RZ, R101 ;  /* 0x000000ffff207224 */ /* 0x000fe200078e0065 */
[----:B------:R-:W-:-:S02]  /*5500*/  MOV R34, R100 ;  /* 0x0000006400227202 */ /* 0x000fc40000000f00 */
[----:B------:R-:W-:-:S03]  /*5510*/  MOV R33, R102 ;  /* 0x0000006600217202 */ /* 0x000fc60000000f00 */
[C---:B-----5:R-:W-:Y:S08]  /*5520*/  HMMA.16816.F32.BF16 R100, R8.reuse, R42, R24 ;  /* 0x0000002a0864723c */ /* 0x060ff00000041818 */
[----:B------:R-:W-:Y:S08]  /*5530*/  HMMA.16816.F32.BF16 R188, R8, R38, R4 ;  /* 0x0000002608bc723c */ /* 0x000ff00000041804 */
[----:B-1----:R-:W-:Y:S07]  /*5540*/  HMMA.16816.F32.BF16 R4, R12, R56, RZ ;  /* 0x000000380c04723c */ /* 0x002fee00000418ff */
[----:B------:R-:W-:Y:S01]  /*5550*/  MOV R56, R35 ;  /* 0x0000002300387202 */ /* 0x000fe20000000f00 */
[C---:B------:R-:W-:Y:S01]  /*5560*/  HMMA.16816.F32.BF16 R52, R8.reuse, R40, R28 ;  /* 0x000000280834723c */ /* 0x040fe2000004181c */
[----:B------:R-:W-:Y:S01]  /*5570*/  IMAD.MOV.U32 R57, RZ, RZ, R34 ;  /* 0x000000ffff397224 */ /* 0x000fe200078e0022 */
[----:B------:R-:W-:Y:S01]  /*5580*/  LDSM.16.MT88.4 R40, [R250+0x4800] ;  /* 0x00480000fa28783b */ /* 0x000fe20000004200 */
[----:B------:R-:W-:Y:S01]  /*5590*/  MOV R25, R102 ;  /* 0x0000006600197202 */ /* 0x000fe20000000f00 */
[----:B------:R-:W-:Y:S01]  /*55a0*/  IMAD.MOV.U32 R48, RZ, RZ, R100 ;  /* 0x000000ffff307224 */ /* 0x000fe200078e0064 */
[----:B------:R-:W-:Y:S01]  /*55b0*/  MOV R24, R101 ;  /* 0x0000006500187202 */ /* 0x000fe20000000f00 */
[----:B------:R-:W-:Y:S01]  /*55c0*/  LDSM.16.MT88.4 R28, [R252+0x4800] ;  /* 0x00480000fc1c783b */ /* 0x000fe20000004200 */
[----:B------:R-:W-:Y:S01]  /*55d0*/  MOV R49, R103 ;  /* 0x0000006700317202 */ /* 0x000fe20000000f00 */
[C---:B------:R-:W-:Y:S07]  /*55e0*/  HMMA.16816.F32.BF16 R160, R8.reuse, R60, R44 ;  /* 0x0000003c08a0723c */ /* 0x040fee000004182c */
[----:B------:R-:W-:Y:S01]  /*55f0*/  MOV R60, R33 ;  /* 0x00000021003c7202 */ /* 0x000fe20000000f00 */
[----:B------:R-:W-:Y:S01]  /*5600*/  HMMA.16816.F32.BF16 R184, R8, R36, R20 ;  /* 0x0000002408b8723c */ /* 0x000fe20000041814 */
[----:B------:R-:W-:Y:S01]  /*5610*/  MOV R61, R32 ;  /* 0x00000020003d7202 */ /* 0x000fe20000000f00 */
[----:B------:R-:W-:Y:S04]  /*5620*/  LDSM.16.MT88.4 R36, [R251+0x4000] ;  /* 0x00400000fb24783b */ /* 0x000fe80000004200 */
[----:B------:R-:W1:Y:S02]  /*5630*/  LDSM.16.MT88.4 R32, [R252+0x4000] ;  /* 0x00400000fc20783b */ /* 0x000e640000004200 */
[----:B------:R-:W-:Y:S07]  /*5640*/  HMMA.16816.F32.BF16 R20, R12, R50, RZ ;  /* 0x000000320c14723c */ /* 0x000fee00000418ff */
[----:B------:R-:W-:Y:S01]  /*5650*/  MOV R51, R25 ;  /* 0x0000001900337202 */ /* 0x000fe20000000f00 */
[----:B--2---:R-:W-:Y:S01]  /*5660*/  HMMA.16816.F32.BF16 R144, R8, R64, R4 ;  /* 0x000000400890723c */ /* 0x004fe20000041804 */
[----:B------:R-:W-:-:S06]  /*5670*/  MOV R50, R24 ;  /* 0x0000001800327202 */ /* 0x000fcc0000000f00 */
[----:B------:R-:W-:Y:S01]  /*5680*/  MOV R65, R91 ;  /* 0x0000005b00417202 */ /* 0x000fe20000000f00 */
[----:B------:R-:W-:Y:S01]  /*5690*/  HMMA.16816.F32.BF16 R24, R12, R58, RZ ;  /* 0x0000003a0c18723c */ /* 0x000fe200000418ff */
[----:B------:R-:W-:-:S06]  /*56a0*/  MOV R64, R94 ;  /* 0x0000005e00407202 */ /* 0x000fcc0000000f00 */
[----:B------:R-:W-:Y:S01]  /*56b0*/  MOV R58, R98 ;  /* 0x00000062003a7202 */ /* 0x000fe20000000f00 */
[----:B------:R-:W-:Y:S01]  /*56c0*/  HMMA.16816.F32.BF16 R4, R12, R68, RZ ;  /* 0x000000440c04723c */ /* 0x000fe200000418ff */
[----:B------:R-:W-:-:S06]  /*56d0*/  IMAD.MOV.U32 R59, RZ, RZ, R97 ;  /* 0x000000ffff3b7224 */ /* 0x000fcc00078e0061 */
[----:B------:R-:W-:Y:S01]  /*56e0*/  MOV R68, R88 ;  /* 0x0000005800447202 */ /* 0x000fe20000000f00 */
[----:B------:R-:W-:Y:S01]  /*56f0*/  HMMA.16816.F32.BF16 R152, R8, R62, R20 ;  /* 0x0000003e0898723c */ /* 0x000fe20000041814 */
[----:B------:R-:W-:Y:S02]  /*5700*/  IMAD.MOV.U32 R69, RZ, RZ, R3 ;  /* 0x000000ffff457224 */ /* 0x000fe400078e0003 */
[----:B------:R-:W-:-:S04]  /*5710*/  FADD.FTZ R3, R118, R116 ;  /* 0x0000007476037221 */ /* 0x000fc80000010000 */
[----:B------:R-:W-:Y:S01]  /*5720*/  MOV R63, R96 ;  /* 0x00000060003f7202 */ /* 0x000fe20000000f00 */
[----:B------:R-:W-:Y:S01]  /*5730*/  HMMA.16816.F32.BF16 R136, R8, R66, R24 ;  /* 0x000000420888723c */ /* 0x000fe20000041818 */
[----:B------:R-:W-:Y:S01]  /*5740*/  MOV R62, R95 ;  /* 0x0000005f003e7202 */ /* 0x000fe20000000f00 */
[----:B------:R-:W-:-:S04]  /*5750*/  FADD.FTZ R3, R117, R3 ;  /* 0x0000000375037221 */ /* 0x000fc80000010000 */
[----:B------:R-:W-:Y:S01]  /*5760*/  FADD.FTZ R3, R121, R3 ;  /* 0x0000000379037221 */ /* 0x000fe20000010000 */
[----:B------:R-:W-:Y:S01]  /*5770*/  MOV R66, R89 ;  /* 0x0000005900427202 */ /* 0x000fe20000000f00 */
[----:B------:R-:W-:Y:S01]  /*5780*/  IMAD.MOV.U32 R67, RZ, RZ, R90 ;  /* 0x000000ffff437224 */ /* 0x000fe200078e005a */
[----:B-1----:R-:W-:Y:S01]  /*5790*/  HMMA.16816.F32.BF16 R20, R12, R32, RZ ;  /* 0x000000200c14723c */ /* 0x002fe200000418ff */
[----:B------:R-:W-:Y:S02]  /*57a0*/  FADD.FTZ R3, R18, R3 ;  /* 0x0000000312037221 */ /* 0x000fe40000010000 */
[----:B------:R-:W-:-:S05]  /*57b0*/  FFMA.FTZ R18, R87, c[0x0][0x2d0], -R2 ;  /* 0x0000b40057127a23 */ /* 0x000fca0000010802 */
[----:B------:R-:W-:Y:S07]  /*57c0*/  HMMA.16816.F32.BF16 R88, R8, R40, R4 ;  /* 0x000000280858723c */ /* 0x000fee0000041804 */
[----:B------:R-:W-:Y:S01]  /*57d0*/  MOV R41, R17 ;  /* 0x0000001100297202 */ /* 0x000fe20000000f00 */
[----:B------:R-:W-:Y:S01]  /*57e0*/  HMMA.16816.F32.BF16 R4, R12, R34, RZ ;  /* 0x000000220c04723c */ /* 0x000fe200000418ff */
[----:B------:R-:W-:Y:S01]  /*57f0*/  FADD.FTZ R17, R120, R119 ;  /* 0x0000007778117221 */ /* 0x000fe20000010000 */
[----:B------:R-:W-:Y:S01]  /*5800*/  MOV R40, R19 ;  /* 0x0000001300287202 */ /* 0x000fe20000000f00 */
[----:B------:R-:W-:-:S05]  /*5810*/  FFMA.FTZ R19, R85, c[0x0][0x2d0], -R2 ;  /* 0x0000b40055137a23 */ /* 0x000fca0000010802 */
[----:B------:R-:W-:Y:S07]  /*5820*/  HMMA.16816.F32.BF16 R24, R12, R70, RZ ;  /* 0x000000460c18723c */ /* 0x000fee00000418ff */
[----:B------:R-:W-:Y:S01]  /*5830*/  MOV R71, R93 ;  /* 0x0000005d00477202 */ /* 0x000fe20000000f00 */
[----:B------:R-:W-:Y:S01]  /*5840*/  HMMA.16816.F32.BF16 R96, R8, R28, R20 ;  /* 0x0000001c0860723c */ /* 0x000fe20000041814 */
[----:B------:R-:W-:-:S03]  /*5850*/  MOV R70, R92 ;  /* 0x0000005c00467202 */ /* 0x000fc60000000f00 */
[----:B------:R-:W1:Y:S04]  /*5860*/  LDSM.16.MT88.4 R44, [R71+0x4000] ;  /* 0x00400000472c783b */ /* 0x000e680000004200 */
[C---:B------:R-:W-:Y:S01]  /*5870*/  HMMA.16816.F32.BF16 R100, R8.reuse, R30, R4 ;  /* 0x0000001e0864723c */ /* 0x040fe20000041804 */
[----:B------:R-:W2:Y:S04]  /*5880*/  LDSM.16.MT88.4 R28, [R251+0x4800] ;  /* 0x00480000fb1c783b */ /* 0x000ea80000004200 */
[----:B------:R-:W3:Y:S03]  /*5890*/  LDSM.16.MT88.4 R32, [R71+0x4800] ;  /* 0x004800004720783b */ /* 0x000ee60000004200 */
[----:B------:R-:W-:Y:S07]  /*58a0*/  HMMA.16816.F32.BF16 R92, R8, R42, R24 ;  /* 0x0000002a085c723c */ /* 0x000fee0000041818 */
[----:B------:R-:W-:Y:S01]  /*58b0*/  MOV R42, R67 ;  /* 0x00000043002a7202 */ /* 0x000fe20000000f00 */
[----:B------:R-:W-:Y:S01]  /*58c0*/  HMMA.16816.F32.BF16 R24, R12, R36, RZ ;  /* 0x000000240c18723c */ /* 0x000fe200000418ff */
[----:B------:R-:W-:-:S06]  /*58d0*/  MOV R43, R64 ;  /* 0x00000040002b7202 */ /* 0x000fcc0000000f00 */
[--C-:B------:R-:W-:Y:S01]  /*58e0*/  FFMA.FTZ R37, R82, c[0x0][0x2d0], -R2.reuse ;  /* 0x0000b40052257a23 */ /* 0x100fe20000010802 */
[----:B------:R-:W-:Y:S01]  /*58f0*/  HMMA.16816.F32.BF16 R20, R12, R38, RZ ;  /* 0x000000260c14723c */ /* 0x000fe200000418ff */
[----:B------:R-:W-:-:S06]  /*5900*/  FFMA.FTZ R36, R81, c[0x0][0x2d0], -R2 ;  /* 0x0000b40051247a23 */ /* 0x000fcc0000010802 */
[----:B------:R-:W-:Y:S01]  /*5910*/  FFMA.FTZ R38, R83, c[0x0][0x2d0], -R2 ;  /* 0x0000b40053267a23 */ /* 0x000fe20000010802 */
[----:B------:R-:W-:Y:S02]  /*5920*/  MOV R39, R58 ;  /* 0x0000003a00277202 */ /* 0x000fe40000000f00 */
[----:B------:R-:W-:Y:S01]  /*5930*/  MOV R58, R51 ;  /* 0x00000033003a7202 */ /* 0x000fe20000000f00 */
[----:B-1----:R-:W-:Y:S07]  /*5940*/  HMMA.16816.F32.BF16 R4, R12, R44, RZ ;  /* 0x0000002c0c04723c */ /* 0x002fee00000418ff */
[----:B------:R-:W-:Y:S01]  /*5950*/  IMAD.MOV.U32 R45, RZ, RZ, R62 ;  /* 0x000000ffff2d7224 */ /* 0x000fe200078e003e */
[----:B--2---:R-:W-:Y:S01]  /*5960*/  HMMA.16816.F32.BF16 R104, R8, R28, R24 ;  /* 0x0000001c0868723c */ /* 0x004fe20000041818 */
[----:B------:R-:W1:Y:S01]  /*5970*/  LDSM.16.MT88.4 R24, [R250+0x6000] ;  /* 0x00600000fa18783b */ /* 0x000e620000004200 */
[----:B------:R-:W-:-:S02]  /*5980*/  MOV R62, R60 ;  /* 0x0000003c003e7202 */ /* 0x000fc40000000f00 */
[----:B------:R-:W-:Y:S02]  /*5990*/  MOV R44, R59 ;  /* 0x0000003b002c7202 */ /* 0x000fe40000000f00 */
[----:B------:R-:W-:Y:S01]  /*59a0*/  MOV R60, R57 ;  /* 0x00000039003c7202 */ /* 0x000fe20000000f00 */
[----:B------:R-:W-:Y:S01]  /*59b0*/  FFMA.FTZ R28, R84, c[0x0][0x2d0], -R2 ;  /* 0x0000b400541c7a23 */ /* 0x000fe20000010802 */
[----:B------:R-:W-:Y:S01]  /*59c0*/  HMMA.16816.F32.BF16 R108, R8, R30, R20 ;  /* 0x0000001e086c723c */ /* 0x000fe20000041814 */
[----:B------:R-:W2:Y:S01]  /*59d0*/  LDSM.16.MT88.4 R20, [R250+0x6800] ;  /* 0x00680000fa14783b */ /* 0x000ea20000004200 */
[----:B------:R-:W-:Y:S02]  /*59e0*/  MOV R57, R50 ;  /* 0x0000003200397202 */ /* 0x000fe40000000f00 */
[----:B------:R-:W-:-:S04]  /*59f0*/  MOV R59, R49 ;  /* 0x00000031003b7202 */ /* 0x000fc80000000f00 */
[----:B---3--:R-:W-:Y:S07]  /*5a00*/  HMMA.16816.F32.BF16 R112, R8, R32, R4 ;  /* 0x000000200870723c */ /* 0x008fee0000041804 */
[--C-:B------:R-:W-:Y:S01]  /*5a10*/  FFMA.FTZ R33, R75, c[0x0][0x2d0], -R0.reuse ;  /* 0x0000b4004b217a23 */ /* 0x100fe20000010800 */
[----:B------:R-:W-:Y:S01]  /*5a20*/  HMMA.16816.F32.BF16 R4, R12, R46, RZ ;  /* 0x0000002e0c04723c */ /* 0x000fe200000418ff */
[----:B------:R-:W-:-:S06]  /*5a30*/  FFMA.FTZ R32, R74, c[0x0][0x2d0], -R0 ;  /* 0x0000b4004a207a23 */ /* 0x000fcc0000010800 */
[----:B------:R-:W-:Y:S01]  /*5a40*/  MOV R47, R63 ;  /* 0x0000003f002f7202 */ /* 0x000fe20000000f00 */
[----:B------:R-:W-:Y:S02]  /*5a50*/  IMAD.MOV.U32 R63, RZ, RZ, R56 ;  /* 0x000000ffff3f7224 */ /* 0x000fe400078e0038 */
[----:B------:R-:W-:Y:S01]  /*5a60*/  IMAD.MOV.U32 R56, RZ, RZ, R48 ;  /* 0x000000ffff387224 */ /* 0x000fe200078e0030 */
[----:B------:R-:W-:Y:S02]  /*5a70*/  MOV R46, R47 ;  /* 0x0000002f002e7202 */ /* 0x000fe40000000f00 */
[----:B------:R-:W-:-:S11]  /*5a80*/  MOV R47, R39 ;  /* 0x00000027002f7202 */ /* 0x000fd60000000f00 */
[----:B------:R-:W-:Y:S07]  /*5a90*/  HMMA.16816.F32.BF16 R180, R8, R34, R4 ;  /* 0x0000002208b4723c */ /* 0x000fee0000041804 */
[----:B------:R-:W-:Y:S01]  /*5aa0*/  FFMA.FTZ R34, R80, c[0x0][0x2d0], -R2 ;  /* 0x0000b40050227a23 */ /* 0x000fe20000010802 */
[----:B-1----:R-:W-:Y:S01]  /*5ab0*/  HMMA.16816.F32.BF16 R4, R12, R24, RZ ;  /* 0x000000180c04723c */ /* 0x002fe200000418ff */
[----:B------:R-:W-:Y:S11]  /*5ac0*/  FFMA.FTZ R35, R72, c[0x0][0x2d0], -R0 ;  /* 0x0000b40048237a23 */ /* 0x000ff60000010800 */
[----:B------:R-:W-:Y:S11]  /*5ad0*/  @!UPT UIADD3 URZ, URZ, URZ, URZ ;  /* 0x0000003f3f3ff290 */ /* 0x000ff6000fffe03f */
[----:B------:R-:W-:Y:S01]  /*5ae0*/  @!UPT UIADD3 URZ, URZ, URZ, URZ ;  /* 0x0000003f3f3ff290 */ /* 0x000fe2000fffe03f */
[----:B--2---:R-:W-:Y:S08]  /*5af0*/  HMMA.16816.F32.BF16 R176, R8, R20, R4 ;  /* 0x0000001408b0723c */ /* 0x004ff00000041804 */
[----:B------:R-:W-:Y:S01]  /*5b00*/  HMMA.16816.F32.BF16 R4, R12, R26, RZ ;  /* 0x0000001a0c04723c */ /* 0x000fe200000418ff */
[----:B------:R-:W-:Y:S11]  /*5b10*/  LDSM.16.MT88.4 R24, [R252+0x6800] ;  /* 0x00680000fc18783b */ /* 0x000ff60000004200 */
[----:B------:R-:W-:Y:S11]  /*5b20*/  @!UPT UIADD3 URZ, URZ, URZ, URZ ;  /* 0x0000003f3f3ff290 */ /* 0x000ff6000fffe03f */
[----:B------:R-:W-:Y:S01]  /*5b30*/  @!UPT UIADD3 URZ, URZ, URZ, URZ ;  /* 0x0000003f3f3ff290 */ /* 0x000fe2000fffe03f */
[----:B------:R-:W-:Y:S01]  /*5b40*/  HMMA.16816.F32.BF16 R124, R8, R22, R4 ;  /* 0x00000016087c723c */ /* 0x000fe20000041804 */
[----:B------:R-:W1:Y:S06]  /*5b50*/  LDSM.16.MT88.4 R20, [R252+0x6000] ;  /* 0x00600000fc14783b */ /* 0x000e6c0000004200 */
[----:B------:R-:W-:Y:S02]  /*5b60*/  FADD.FTZ R4, R123, R17 ;  /* 0x000000117b047221 */ /* 0x000fe40000010000 */
[----:B------:R-:W-:Y:S02]  /*5b70*/  FFMA.FTZ R17, R86, c[0x0][0x2d0], -R2 ;  /* 0x0000b40056117a23 */ /* 0x000fe40000010802 */
[----:B------:R-:W-:-:S02]  /*5b80*/  FADD.FTZ R4, R128, R4 ;  /* 0x0000000480047221 */ /* 0x000fc40000010000 */
[----:B------:R-:W-:Y:S02]  /*5b90*/  FADD.FTZ R2, R129, R3 ;  /* 0x0000000381027221 */ /* 0x000fe40000010000 */
[----:B------:R-:W-:Y:S02]  /*5ba0*/  FADD.FTZ R3, R122, R4 ;  /* 0x000000047a037221 */ /* 0x000fe40000010000 */
[----:B------:R-:W-:Y:S01]  /*5bb0*/  FADD.FTZ R2, R133, R2 ;  /* 0x0000000285027221 */ /* 0x000fe20000010000 */
[----:B------:R-:W-:Y:S01]  /*5bc0*/  MOV R133, R71 ;  /* 0x0000004700857202 */ /* 0x000fe20000000f00 */
[----:B------:R-:W-:Y:S01]  /*5bd0*/  IMAD.MOV.U32 R71, RZ, RZ, R41 ;  /* 0x000000ffff477224 */ /* 0x000fe200078e0029 */
[----:B------:R-:W-:Y:S01]  /*5be0*/  MOV R41, R66 ;  /* 0x0000004200297202 */ /* 0x000fe20000000f00 */
[----:B------:R-:W-:Y:S01]  /*5bf0*/  FADD.FTZ R3, R130, R3 ;  /* 0x0000000382037221 */ /* 0x000fe20000010000 */
[----:B-1----:R-:W-:Y:S01]  /*5c00*/  HMMA.16816.F32.BF16 R4, R12, R20, RZ ;  /* 0x000000140c04723c */ /* 0x002fe200000418ff */
[----:B------:R1:W-:Y:S08]  /*5c10*/  MUFU.EX2 R21, R17 ;  /* 0x0000001100157308 */ /* 0x0003f00000000800 */
[----:B------:R2:W-:Y:S01]  /*5c20*/  MUFU.EX2 R20, R19 ;  /* 0x0000001300147308 */ /* 0x0005e20000000800 */
[--C-:B-1----:R-:W-:Y:S11]  /*5c30*/  FFMA.FTZ R17, R79, c[0x0][0x2d0], -R0.reuse ;  /* 0x0000b4004f117a23 */ /* 0x102ff60000010800 */
[----:B------:R-:W-:Y:S03]  /*5c40*/  @!UPT UIADD3 URZ, URZ, URZ, URZ ;  /* 0x0000003f3f3ff290 */ /* 0x000fe6000fffe03f */
[----:B------:R-:W-:Y:S01]  /*5c50*/  HMMA.16816.F32.BF16 R120, R8, R24, R4 ;  /* 0x000000180878723c */ /* 0x000fe20000041804 */
[----:B--2---:R-:W-:-:S06]  /*5c60*/  FFMA.FTZ R19, R73, c[0x0][0x2d0], -R0 ;  /* 0x0000b40049137a23 */ /* 0x004fcc0000010800 */
[----:B------:R-:W-:Y:S01]  /*5c70*/  MUFU.EX2 R19, R19 ;  /* 0x0000001300137308 */ /* 0x000fe20000000800 */
[----:B------:R-:W-:Y:S07]  /*5c80*/  HMMA.16816.F32.BF16 R4, R12, R22, RZ ;  /* 0x000000160c04723c */ /* 0x000fee00000418ff */
[----:B------:R1:W2:Y:S02]  /*5c90*/  MUFU.EX2 R22, R18 ;  /* 0x0000001200167308 */ /* 0x0002a40000000800 */
[--C-:B-1----:R-:W-:Y:S11]  /*5ca0*/  FFMA.FTZ R18, R76, c[0x0][0x2d0], -R0.reuse ;  /* 0x0000b4004c127a23 */ /* 0x102ff60000010800 */
[----:B------:R-:W-:Y:S04]  /*5cb0*/  @!UPT UIADD3 URZ, URZ, URZ, URZ ;  /* 0x0000003f3f3ff290 */ /* 0x000fe8000fffe03f */
[----:B------:R-:W-:Y:S01]  /*5cc0*/  HMMA.16816.F32.BF16 R116, R8, R26, R4 ;  /* 0x0000001a0874723c */ /* 0x000fe20000041804 */
[----:B------:R1:W3:Y:S01]  /*5cd0*/  MUFU.EX2 R6, R28 ;  /* 0x0000001c00067308 */ /* 0x0002e20000000800 */
[----:B------:R-:W-:Y:S05]  /*5ce0*/  LDSM.16.MT88.4 R24, [R251+0x6800] ;  /* 0x00680000fb18783b */ /* 0x000fea0000004200 */
[--C-:B------:R-:W-:Y:S01]  /*5cf0*/  FFMA.FTZ R7, R78, c[0x0][0x2d0], -R0.reuse ;  /* 0x0000b4004e077a23 */ /* 0x100fe20000010800 */
[----:B--2---:R-:W-:Y:S01]  /*5d00*/  F2FP.BF16.PACK_AB R4, R21, R22 ;  /* 0x000000161504723e */ /* 0x004fe200000010ff */
[----:B------:R-:W-:Y:S02]  /*5d10*/  FFMA.FTZ R5, R77, c[0x0][0x2d0], -R0 ;  /* 0x0000b4004d057a23 */ /* 0x000fe40000010800 */
[----:B------:R-:W-:Y:S01]  /*5d20*/  FADD.FTZ R0, R70, R2 ;  /* 0x0000000246007221 */ /* 0x000fe20000010000 */
[----:B------:R-:W-:Y:S01]  /*5d30*/  MOV R70, R40 ;  /* 0x0000002800467202 */ /* 0x000fe20000000f00 */
[----:B------:R-:W-:Y:S01]  /*5d40*/  MUFU.EX2 R7, R7 ;  /* 0x0000000700077308 */ /* 0x000fe20000000800 */
[----:B------:R-:W-:Y:S01]  /*5d50*/  MOV R40, R65 ;  /* 0x0000004100287202 */ /* 0x000fe20000000f00 */
[----:B------:R-:W-:Y:S01]  /*5d60*/  FADD.FTZ R0, R22, R0 ;  /* 0x0000000016007221 */ /* 0x000fe20000010000 */
[----:B-1----:R-:W1:Y:S01]  /*5d70*/  LDSM.16.MT88.4 R28, [R251+0x6000] ;  /* 0x00600000fb1c783b */ /* 0x002e620000004200 */
[----:B------:R-:W-:-:S02]  /*5d80*/  FADD.FTZ R2, R134, R3 ;  /* 0x0000000386027221 */ /* 0x000fc40000010000 */
[----:B------:R-:W-:Y:S02]  /*5d90*/  FADD.FTZ R0, R21, R0 ;  /* 0x0000000015007221 */ /* 0x000fe40000010000 */
[----:B------:R-:W-:Y:S01]  /*5da0*/  MUFU.EX2 R3, R18 ;  /* 0x0000001200037308 */ /* 0x000fe20000000800 */
[----:B------:R-:W-:Y:S02]  /*5db0*/  FADD.FTZ R2, R131, R2 ;  /* 0x0000000283027221 */ /* 0x000fe40000010000 */
[----:B------:R-:W-:-:S04]  /*5dc0*/  FADD.FTZ R0, R20, R0 ;  /* 0x0000000014007221 */ /* 0x000fc80000010000 */
[C---:B---3--:R-:W-:Y:S01]  /*5dd0*/  FADD.FTZ R0, R6.reuse, R0 ;  /* 0x0000000006007221 */ /* 0x048fe20000010000 */
[----:B------:R-:W-:Y:S02]  /*5de0*/  F2FP.BF16.PACK_AB R6, R6, R20 ;  /* 0x000000140606723e */ /* 0x000fe400000010ff */
[----:B-1----:R-:W-:Y:S01]  /*5df0*/  HMMA.16816.F32.BF16 R20, R12, R28, RZ ;  /* 0x0000001c0c14723c */ /* 0x002fe200000418ff */
[----:B------:R-:W1:Y:S08]  /*5e00*/  MUFU.EX2 R29, R17 ;  /* 0x00000011001d7308 */ /* 0x000e700000000800 */
[----:B------:R-:W-:Y:S08]  /*5e10*/  MUFU.EX2 R28, R34 ;  /* 0x00000022001c7308 */ /* 0x000ff00000000800 */
[----:B------:R2:W3:Y:S01]  /*5e20*/  MUFU.EX2 R17, R5 ;  /* 0x0000000500117308 */ /* 0x0004e20000000800 */
[----:B-1----:R-:W-:-:S04]  /*5e30*/  FADD.FTZ R2, R29, R2 ;  /* 0x000000021d027221 */ /* 0x002fc80000010000 */
[C---:B------:R-:W-:Y:S02]  /*5e40*/  FADD.FTZ R2, R7.reuse, R2 ;  /* 0x0000000207027221 */ /* 0x040fe40000010000 */
[----:B------:R-:W-:Y:S01]  /*5e50*/  HMMA.16816.F32.BF16 R64, R8, R24, R20 ;  /* 0x000000180840723c */ /* 0x000fe20000041814 */
[----:B------:R-:W1:Y:S07]  /*5e60*/  MUFU.EX2 R25, R38 ;  /* 0x0000002600197308 */ /* 0x000e6e0000000800 */
[----:B------:R-:W-:Y:S01]  /*5e70*/  HMMA.16816.F32.BF16 R20, R12, R30, RZ ;  /* 0x0000001e0c14723c */ /* 0x000fe200000418ff */
[----:B------:R-:W4:Y:S01]  /*5e80*/  MUFU.EX2 R24, R37 ;  /* 0x0000002500187308 */ /* 0x000f220000000800 */
[----:B--2---:R-:W-:-:S02]  /*5e90*/  F2FP.BF16.PACK_AB R5, R7, R29 ;  /* 0x0000001d0705723e */ /* 0x004fc400000010ff */
[----:B---3--:R-:W-:Y:S01]  /*5ea0*/  F2FP.BF16.PACK_AB R7, R3, R17 ;  /* 0x000000110307723e */ /* 0x008fe200000010ff */
[----:B-1----:R-:W-:-:S04]  /*5eb0*/  FADD.FTZ R0, R25, R0 ;  /* 0x0000000019007221 */ /* 0x002fc80000010000 */
[----:B------:R-:W1:Y:S01]  /*5ec0*/  MUFU.EX2 R30, R36 ;  /* 0x00000024001e7308 */ /* 0x000e620000000800 */
[C---:B----4-:R-:W-:Y:S01]  /*5ed0*/  FADD.FTZ R0, R24.reuse, R0 ;  /* 0x0000000018007221 */ /* 0x050fe20000010000 */
[----:B------:R-:W-:Y:S11]  /*5ee0*/  F2FP.BF16.PACK_AB R128, R24, R25 ;  /* 0x000000191880723e */ /* 0x000ff600000010ff */
[----:B------:R-:W-:Y:S02]  /*5ef0*/  @!UPT UIADD3 URZ, URZ, URZ, URZ ;  /* 0x0000003f3f3ff290 */ /* 0x000fe4000fffe03f */
[----:B------:R-:W-:Y:S01]  /*5f00*/  HMMA.16816.F32.BF16 R48, R8, R26, R20 ;  /* 0x0000001a0830723c */ /* 0x000fe20000041814 */
[----:B------:R-:W2:Y:S01]  /*5f10*/  LDSM.16.MT88.4 R20, [R133+0x6000] ;  /* 0x006000008514783b */ /* 0x000ea20000004200 */
[----:B-1----:R-:W-:Y:S01]  /*5f20*/  FADD.FTZ R0, R30, R0 ;  /* 0x000000001e007221 */ /* 0x002fe20000010000 */
[----:B------:R-:W-:-:S03]  /*5f30*/  F2FP.BF16.PACK_AB R130, R28, R30 ;  /* 0x0000001e1c82723e */ /* 0x000fc600000010ff */
[----:B------:R-:W-:-:S05]  /*5f40*/  FADD.FTZ R0, R28, R0 ;  /* 0x000000001c007221 */ /* 0x000fca0000010000 */
[----:B------:R1:W-:Y:S02]  /*5f50*/  STL [R1+0xa4], R0 ;  /* 0x0000a40001007387 */ /* 0x0003e40000100800 */
[----:B-1----:R-:W-:Y:S02]  /*5f60*/  FADD.FTZ R0, R17, R2 ;  /* 0x0000000211007221 */ /* 0x002fe40000010000 */
[----:B------:R-:W1:Y:S02]  /*5f70*/  MUFU.EX2 R17, R33 ;  /* 0x0000002100117308 */ /* 0x000e640000000800 */
[----:B------:R-:W-:Y:S01]  /*5f80*/  FADD.FTZ R0, R3, R0 ;  /* 0x0000000003007221 */ /* 0x000fe20000010000 */
[C---:B--2---:R-:W-:Y:S05]  /*5f90*/  HMMA.16816.F32.BF16 R24, R12.reuse, R20, RZ ;  /* 0x000000140c18723c */ /* 0x044fea00000418ff */
[----:B------:R-:W2:Y:S03]  /*5fa0*/  MUFU.EX2 R3, R32 ;  /* 0x0000002000037308 */ /* 0x000ea60000000800 */
[----:B------:R-:W-:Y:S01]  /*5fb0*/  HMMA.16816.F32.BF16 R20, R12, R22, RZ ;  /* 0x000000160c14723c */ /* 0x000fe200000418ff */
[----:B------:R-:W3:Y:S04]  /*5fc0*/  LDSM.16.MT88.4 R12, [R133+0x6800] ;  /* 0x00680000850c783b */ /* 0x000ee80000004200 */
[----:B------:R-:W4:Y:S01]  /*5fd0*/  MUFU.EX2 R2, R35 ;  /* 0x0000002300027308 */ /* 0x000f220000000800 */
[----:B-1----:R-:W-:-:S04]  /*5fe0*/  FADD.FTZ R0, R17, R0 ;  /* 0x0000000011007221 */ /* 0x002fc80000010000 */
[C---:B--2---:R-:W-:Y:S01]  /*5ff0*/  FADD.FTZ R0, R3.reuse, R0 ;  /* 0x0000000003007221 */ /* 0x044fe20000010000 */
[----:B------:R-:W-:-:S03]  /*6000*/  F2FP.BF16.PACK_AB R129, R3, R17 ;  /* 0x000000110381723e */ /* 0x000fc600000010ff */
[----:B------:R-:W-:-:S04]  /*6010*/  FADD.FTZ R0, R19, R0 ;  /* 0x0000000013007221 */ /* 0x000fc80000010000 */
[C---:B----4-:R-:W-:Y:S01]  /*6020*/  FADD.FTZ R0, R2.reuse, R0 ;  /* 0x0000000002007221 */ /* 0x050fe20000010000 */
[----:B------:R-:W-:-:S04]  /*6030*/  F2FP.BF16.PACK_AB R131, R2, R19 ;  /* 0x000000130283723e */ /* 0x000fc800000010ff */
[----:B------:R1:W-:Y:S01]  /*6040*/  STL [R1+0xa0], R0 ;  /* 0x0000a00001007387 */ /* 0x0003e20000100800 */
[C---:B---3--:R-:W-:Y:S08]  /*6050*/  HMMA.16816.F32.BF16 R32, R8.reuse, R12, R24 ;  /* 0x0000000c0820723c */ /* 0x048ff00000041818 */
[----:B------:R-:W-:Y:S01]  /*6060*/  HMMA.16816.F32.BF16 R24, R8, R14, R20 ;  /* 0x0000000e0818723c */ /* 0x000fe20000041814 */
[----:B------:R-:W2:Y:S04]  /*6070*/  LDSM.16.MT88.4 R12, [R252+0x1000] ;  /* 0x00100000fc0c783b */ /* 0x000ea80000004200 */
[----:B------:R-:W3:Y:S04]  /*6080*/  LDSM.16.MT88.4 R8, [R250+0x1000] ;  /* 0x00100000fa08783b */ /* 0x000ee80000004200 */
[----:B-1----:R-:W4:Y:S04]  /*6090*/  LDL R0, [R1+0xf0] ;  /* 0x0000f00001007983 */ /* 0x002f280000100800 */
[----:B------:R-:W5:Y:S04]  /*60a0*/  LDL.LU R3, [R1+0x7c] ;  /* 0x00007c0001037983 */ /* 0x000f680000300800 */
[----:B------:R-:W4:Y:S04]  /*60b0*/  LDL R17, [R1+0xa8] ;  /* 0x0000a80001117983 */ /* 0x000f280000100800 */
[----:B------:R-:W-:Y:S01]  /*60c0*/  LDSM.16.MT88.4 R20, [R252+0x7000] ;  /* 0x00700000fc14783b */ /* 0x000fe20000004200 */
[C---:B--2---:R-:W-:Y:S08]  /*60d0*/  HMMA.16816.F32.BF16 R156, R4.reuse, R12, R156 ;  /* 0x0000000c049c723c */ /* 0x044ff0000004189c */
        /* <DEDUP_REMOVED lines=16> */
[----:B------:R-:W-:Y:S07]  /*61e0*/  LDSM.16.MT88.4 R8, [R251+0x3000] ;  /* 0x00300000fb08783b */ /* 0x000fee0000004200 */
[C---:B-1----:R-:W-:Y:S01]  /*61f0*/  HMMA.16816.F32.BF16 R80, R4.reuse, R12, R144 ;  /* 0x0000000c0450723c */ /* 0x042fe20000041890 */
[----:B------:R-:W-:Y:S07]  /*6200*/  LDSM.16.MT88.4 R144, [R251+0x1800] ;  /* 0x00180000fb90783b */ /* 0x000fee0000004200 */
[C---:B------:R-:W-:Y:S01]  /*6210*/  HMMA.16816.F32.BF16 R84, R4.reuse, R14, R136 ;  /* 0x0000000e0454723c */ /* 0x040fe20000041888 */
[----:B------:R-:W1:Y:S04]  /*6220*/  LDSM.16.MT88.4 R12, [R252+0x5000] ;  /* 0x00500000fc0c783b */ /* 0x000e680000004200 */
[----:B------:R-:W-:Y:S03]  /*6230*/  LDSM.16.MT88.4 R136, [R133+0x1800] ;  /* 0x001800008588783b */ /* 0x000fe60000004200 */
[C---:B-1----:R-:W-:Y:S08]  /*6240*/  HMMA.16816.F32.BF16 R96, R4.reuse, R12, R96 ;  /* 0x0000000c0460723c */ /* 0x042ff00000041860 */
[C---:B------:R-:W-:Y:S01]  /*6250*/  HMMA.16816.F32.BF16 R100, R4.reuse, R14, R100 ;  /* 0x0000000e0464723c */ /* 0x040fe20000041864 */
[----:B------:R-:W1:Y:S07]  /*6260*/  LDSM.16.MT88.4 R12, [R133+0x5000] ;  /* 0x00500000850c783b */ /* 0x000e6e0000004200 */
[C---:B-1----:R-:W-:Y:S08]  /*6270*/  HMMA.16816.F32.BF16 R112, R4.reuse, R12, R112 ;  /* 0x0000000c0470723c */ /* 0x042ff00000041870 */
[C---:B------:R-:W-:Y:S01]  /*6280*/  HMMA.16816.F32.BF16 R180, R4.reuse, R14, R180 ;  /* 0x0000000e04b4723c */ /* 0x040fe200000418b4 */
[----:B------:R-:W1:Y:S07]  /*6290*/  LDSM.16.MT88.4 R12, [R251+0x7000] ;  /* 0x00700000fb0c783b */ /* 0x000e6e0000004200 */
[C---:B------:R-:W-:Y:S01]  /*62a0*/  HMMA.16816.F32.BF16 R76, R4.reuse, R10, R152 ;  /* 0x0000000a044c723c */ /* 0x040fe20000041898 */
[----:B------:R-:W2:Y:S07]  /*62b0*/  LDSM.16.MT88.4 R152, [R252+0x1800] ;  /* 0x00180000fc98783b */ /* 0x000eae0000004200 */
[----:B------:R-:W-:Y:S08]  /*62c0*/  HMMA.16816.F32.BF16 R120, R4, R20, R120 ;  /* 0x000000140478723c */ /* 0x000ff00000041878 */
[----:B------:R-:W-:Y:S08]  /*62d0*/  HMMA.16816.F32.BF16 R148, R128, R144, R148 ;  /* 0x000000908094723c */ /* 0x000ff00000041894 */
[----:B------:R-:W-:Y:S08]  /*62e0*/  HMMA.16816.F32.BF16 R20, R4, R22, R116 ;  /* 0x000000160414723c */ /* 0x000ff00000041874 */
[----:B------:R-:W-:Y:S01]  /*62f0*/  HMMA.16816.F32.BF16 R144, R128, R146, R40 ;  /* 0x000000928090723c */ /* 0x000fe20000041828 */
[----:B------:R-:W3:Y:S07]  /*6300*/  LDSM.16.MT88.4 R40, [R250+0x3800] ;  /* 0x00380000fa28783b */ /* 0x000eee0000004200 */
[C---:B-1----:R-:W-:Y:S01]  /*6310*/  HMMA.16816.F32.BF16 R116, R4.reuse, R12, R64 ;  /* 0x0000000c0474723c */ /* 0x042fe20000041840 */
[----:B------:R-:W-:Y:S07]  /*6320*/  LDSM.16.MT88.4 R64, [R133+0x3800] ;  /* 0x003800008540783b */ /* 0x000fee0000004200 */
[C---:B------:R-:W-:Y:S01]  /*6330*/  HMMA.16816.F32.BF16 R12, R4.reuse, R14, R48 ;  /* 0x0000000e040c723c */ /* 0x040fe20000041830 */
[----:B------:R-:W1:Y:S07]  /*6340*/  LDSM.16.MT88.4 R48, [R252+0x3800] ;  /* 0x00380000fc30783b */ /* 0x000e6e0000004200 */
[----:B------:R-:W-:Y:S01]  /*6350*/  HMMA.16816.F32.BF16 R72, R4, R8, R160 ;  /* 0x000000080448723c */ /* 0x000fe200000418a0 */
[----:B------:R-:W1:Y:S01]  /*6360*/  LDSM.16.MT88.4 R8, [R250+0x5000] ;  /* 0x00500000fa08783b */ /* 0x000e620000004200 */
[----:B------:R-:W-:-:S02]  /*6370*/  MOV R2, c[0x0][0x2c4] ;  /* 0x0000b10000027a02 */ /* 0x000fc40000000f00 */
[----:B------:R-:W-:Y:S01]  /*6380*/  MOV R18, c[0x0][0x2ac] ;  /* 0x0000ab0000127a02 */ /* 0x000fe20000000f00 */
[----:B------:R-:W-:Y:S03]  /*6390*/  LDSM.16.MT88.4 R160, [R250+0x1800] ;  /* 0x00180000faa0783b */ /* 0x000fe60000004200 */
[C---:B--2---:R-:W-:Y:S08]  /*63a0*/  HMMA.16816.F32.BF16 R156, R128.reuse, R152, R156 ;  /* 0x00000098809c723c */ /* 0x044ff0000004189c */
[C---:B------:R-:W-:Y:S08]  /*63b0*/  HMMA.16816.F32.BF16 R152, R128.reuse, R154, R36 ;  /* 0x0000009a8098723c */ /* 0x040ff00000041824 */
[C---:B------:R-:W-:Y:S08]  /*63c0*/  HMMA.16816.F32.BF16 R140, R128.reuse, R136, R140 ;  /* 0x00000088808c723c */ /* 0x040ff0000004188c */
[C---:B---3--:R-:W-:Y:S08]  /*63d0*/  HMMA.16816.F32.BF16 R36, R128.reuse, R40, R52 ;  /* 0x000000288024723c */ /* 0x048ff00000041834 */
[C---:B------:R-:W-:Y:S08]  /*63e0*/  HMMA.16816.F32.BF16 R136, R128.reuse, R138, R44 ;  /* 0x0000008a8088723c */ /* 0x040ff0000004182c */
[C---:B------:R-:W-:Y:S01]  /*63f0*/  HMMA.16816.F32.BF16 R40, R128.reuse, R42, R56 ;  /* 0x0000002a8028723c */ /* 0x040fe20000041838 */
[----:B------:R-:W2:Y:S07]  /*6400*/  LDSM.16.MT88.4 R56, [R251+0x3800] ;  /* 0x00380000fb38783b */ /* 0x000eae0000004200 */
[C---:B-1----:R-:W-:Y:S08]  /*6410*/  HMMA.16816.F32.BF16 R44, R128.reuse, R48, R60 ;  /* 0x00000030802c723c */ /* 0x042ff0000004183c */
[----:B------:R-:W-:Y:S01]  /*6420*/  HMMA.16816.F32.BF16 R60, R128, R64, R80 ;  /* 0x00000040803c723c */ /* 0x000fe20000041850 */
[----:B------:R-:W1:Y:S07]  /*6430*/  LDSM.16.MT88.4 R80, [R252+0x5800] ;  /* 0x00580000fc50783b */ /* 0x000e6e0000004200 */
[C---:B------:R-:W-:Y:S08]  /*6440*/  HMMA.16816.F32.BF16 R88, R4.reuse, R8, R88 ;  /* 0x000000080458723c */ /* 0x040ff00000041858 */
[----:B------:R-:W-:Y:S01]  /*6450*/  HMMA.16816.F32.BF16 R92, R4, R10, R92 ;  /* 0x0000000a045c723c */ /* 0x000fe2000004185c */
[----:B------:R-:W3:Y:S07]  /*6460*/  LDSM.16.MT88.4 R8, [R251+0x5000] ;  /* 0x00500000fb08783b */ /* 0x000eee0000004200 */
[C---:B--2---:R-:W-:Y:S01]  /*6470*/  HMMA.16816.F32.BF16 R52, R128.reuse, R56, R72 ;  /* 0x000000388034723c */ /* 0x044fe20000041848 */
[----:B------:R-:W2:Y:S07]  /*6480*/  LDSM.16.MT88.4 R72, [R250+0x5800] ;  /* 0x00580000fa48783b */ /* 0x000eae0000004200 */
[C---:B------:R-:W-:Y:S08]  /*6490*/  HMMA.16816.F32.BF16 R56, R128.reuse, R58, R76 ;  /* 0x0000003a8038723c */ /* 0x040ff0000004184c */
[----:B-1----:R-:W-:Y:S01]  /*64a0*/  HMMA.16816.F32.BF16 R76, R128, R80, R96 ;  /* 0x00000050804c723c */ /* 0x002fe20000041860 */
[----:B------:R-:W1:Y:S07]  /*64b0*/  LDSM.16.MT88.4 R96, [R133+0x5800] ;  /* 0x005800008560783b */ /* 0x000e6e0000004200 */
[C---:B---3--:R-:W-:Y:S08]  /*64c0*/  HMMA.16816.F32.BF16 R104, R4.reuse, R8, R104 ;  /* 0x000000080468723c */ /* 0x048ff00000041868 */
[----:B------:R-:W-:Y:S01]  /*64d0*/  HMMA.16816.F32.BF16 R108, R4, R10, R108 ;  /* 0x0000000a046c723c */ /* 0x000fe2000004186c */
[----:B------:R-:W3:Y:S07]  /*64e0*/  LDSM.16.MT88.4 R8, [R250+0x7000] ;  /* 0x00700000fa08783b */ /* 0x000eee0000004200 */
[C---:B------:R-:W-:Y:S08]  /*64f0*/  HMMA.16816.F32.BF16 R48, R128.reuse, R50, R68 ;  /* 0x000000328030723c */ /* 0x040ff00000041844 */
[C---:B--2---:R-:W-:Y:S01]  /*6500*/  HMMA.16816.F32.BF16 R68, R128.reuse, R72, R88 ;  /* 0x000000488044723c */ /* 0x044fe20000041858 */
[----:B------:R-:W2:Y:S07]  /*6510*/  LDSM.16.MT88.4 R88, [R251+0x5800] ;  /* 0x00580000fb58783b */ /* 0x000eae0000004200 */
[C---:B------:R-:W-:Y:S08]  /*6520*/  HMMA.16816.F32.BF16 R72, R128.reuse, R74, R92 ;  /* 0x0000004a8048723c */ /* 0x040ff0000004185c */
[----:B-1----:R-:W-:Y:S01]  /*6530*/  HMMA.16816.F32.BF16 R92, R128, R96, R112 ;  /* 0x00000060805c723c */ /* 0x002fe20000041870 */
[----:B------:R-:W1:Y:S07]  /*6540*/  LDSM.16.MT88.4 R112, [R252+0x7800] ;  /* 0x00780000fc70783b */ /* 0x000e6e0000004200 */
[C---:B---3--:R-:W-:Y:S08]  /*6550*/  HMMA.16816.F32.BF16 R176, R4.reuse, R8, R176 ;  /* 0x0000000804b0723c */ /* 0x048ff000000418b0 */
[----:B------:R-:W-:Y:S01]  /*6560*/  HMMA.16816.F32.BF16 R124, R4, R10, R124 ;  /* 0x0000000a047c723c */ /* 0x000fe2000004187c */
[----:B------:R-:W3:Y:S01]  /*6570*/  LDSM.16.MT88.4 R8, [R133+0x7000] ;  /* 0x007000008508783b */ /* 0x000ee20000004200 */
[----:B------:R-:W-:Y:S01]  /*6580*/  ISETP.NE.AND P1, PT, R2, 0x1, PT ;  /* 0x000000010200780c */ /* 0x000fe20003f25270 */
[----:B------:R-:W-:-:S05]  /*6590*/  IMAD R18, R18, c[0x0][0x1d0], RZ ;  /* 0x0000740012127a24 */ /* 0x000fca00078e02ff */
[C---:B------:R-:W-:Y:S07]  /*65a0*/  HMMA.16816.F32.BF16 R64, R128.reuse, R66, R84 ;  /* 0x000000428040723c */ /* 0x040fee0000041854 */
[----:B----4-:R-:W-:Y:S01]  /*65b0*/  @P1 IMAD.HI.U32 R2, R0, c[0x0][0x2c8], RZ ;  /* 0x0000b20000021a27 */ /* 0x010fe200078e00ff */
[----:B--2---:R-:W-:Y:S01]  /*65c0*/  HMMA.16816.F32.BF16 R84, R128, R88, R104 ;  /* 0x000000588054723c */ /* 0x004fe20000041868 */
[----:B------:R-:W2:Y:S03]  /*65d0*/  LDSM.16.MT88.4 R104, [R250+0x7800] ;  /* 0x00780000fa68783b */ /* 0x000ea60000004200 */
[----:B------:R-:W-:-:S04]  /*65e0*/  @P1 SHF.R.U32.HI R0, RZ, c[0x0][0x2cc], R2 ;  /* 0x0000b300ff001a19 */ /* 0x000fc80000011602 */
[----:B------:R-:W-:Y:S01]  /*65f0*/  HMMA.16816.F32.BF16 R88, R128, R90, R108 ;  /* 0x0000005a8058723c */ /* 0x000fe2000004186c */
[----:B------:R-:W-:-:S07]  /*6600*/  IADD3 R0, R0, -c[0x0][0x168], R18 ;  /* 0x80005a0000007a10 */ /* 0x000fce0007ffe012 */
[----:B-1----:R-:W-:Y:S01]  /*6610*/  HMMA.16816.F32.BF16 R108, R128, R112, R120 ;  /* 0x00000070806c723c */ /* 0x002fe20000041878 */
[----:B------:R-:W1:Y:S07]  /*6620*/  LDSM.16.MT88.4 R120, [R251+0x7800] ;  /* 0x00780000fb78783b */ /* 0x000e6e0000004200 */
[C---:B---3--:R-:W-:Y:S08]  /*6630*/  HMMA.16816.F32.BF16 R32, R4.reuse, R8, R32 ;  /* 0x000000080420723c */ /* 0x048ff00000041820 */
[----:B------:R-:W-:Y:S01]  /*6640*/  HMMA.16816.F32.BF16 R24, R4, R10, R24 ;  /* 0x0000000a0418723c */ /* 0x000fe20000041818 */
[----:B------:R-:W3:Y:S01]  /*6650*/  LDSM.16.MT88.4 R4, [R133+0x7800] ;  /* 0x007800008504783b */ /* 0x000ee20000004200 */
[----:B------:R-:W-:-:S04]  /*6660*/  SHF.R.S32.HI R2, RZ, 0x1f, R0 ;  /* 0x0000001fff027819 */ /* 0x000fc80000011400 */
[----:B------:R-:W-:-:S04]  /*6670*/  LEA.HI R0, R2, R0, RZ, 0x6 ;  /* 0x0000000002007211 */ /* 0x000fc800078f30ff */
[----:B------:R-:W-:Y:S02]  /*6680*/  SHF.R.S32.HI R0, RZ, 0x6, R0 ;  /* 0x00000006ff007819 */ /* 0x000fe40000011400 */
[----:B-----5:R-:W-:Y:S02]  /*6690*/  IADD3 R3, R3, -0x2, RZ ;  /* 0xfffffffe03037810 */ /* 0x020fe40007ffe0ff */
[----:B------:R-:W-:-:S03]  /*66a0*/  IMNMX R0, R17, R0, !PT ;  /* 0x0000000011007217 */ /* 0x000fc60007800200 */
[----:B------:R4:W-:Y:S04]  /*66b0*/  STL [R1+0x68], R3 ;  /* 0x0000680301007387 */ /* 0x0009e80000100800 */
[----:B------:R4:W-:Y:S01]  /*66c0*/  STL [R1+0xb0], R0 ;  /* 0x0000b00001007387 */ /* 0x0009e20000100800 */
[----:B------:R-:W-:Y:S01]  /*66d0*/  ISETP.GE.AND P0, PT, R3, R0, PT ;  /* 0x000000000300720c */ /* 0x000fe20003f06270 */
[C---:B------:R-:W-:Y:S08]  /*66e0*/  HMMA.16816.F32.BF16 R80, R128.reuse, R82, R100 ;  /* 0x000000528050723c */ /* 0x040ff00000041864 */
[C---:B--2---:R-:W-:Y:S08]  /*66f0*/  HMMA.16816.F32.BF16 R100, R128.reuse, R104, R176 ;  /* 0x000000688064723c */ /* 0x044ff000000418b0 */
[C---:B------:R-:W-:Y:S08]  /*6700*/  HMMA.16816.F32.BF16 R164, R128.reuse, R160, R164 ;  /* 0x000000a080a4723c */ /* 0x040ff000000418a4 */
[C---:B------:R-:W-:Y:S08]  /*6710*/  HMMA.16816.F32.BF16 R104, R128.reuse, R106, R124 ;  /* 0x0000006a8068723c */ /* 0x040ff0000004187c */
[C---:B-1----:R-:W-:Y:S08]  /*6720*/  HMMA.16816.F32.BF16 R116, R128.reuse, R120, R116 ;  /* 0x000000788074723c */ /* 0x042ff00000041874 */
[C---:B------:R-:W-:Y:S08]  /*6730*/  HMMA.16816.F32.BF16 R160, R128.reuse, R162, R28 ;  /* 0x000000a280a0723c */ /* 0x040ff0000004181c */
[C---:B------:R-:W-:Y:S08]  /*6740*/  HMMA.16816.F32.BF16 R96, R128.reuse, R98, R180 ;  /* 0x000000628060723c */ /* 0x040ff000000418b4 */
[C---:B------:R-:W-:Y:S08]  /*6750*/  HMMA.16816.F32.BF16 R112, R128.reuse, R114, R20 ;  /* 0x000000728070723c */ /* 0x040ff00000041814 */
[C---:B------:R-:W-:Y:S08]  /*6760*/  HMMA.16816.F32.BF16 R120, R128.reuse, R122, R12 ;  /* 0x0000007a8078723c */ /* 0x040ff0000004180c */
[C---:B---3--:R-:W-:Y:S08]  /*6770*/  HMMA.16816.F32.BF16 R124, R128.reuse, R4, R32 ;  /* 0x00000004807c723c */ /* 0x048ff00000041820 */
[----:B------:R-:W-:Y:S01]  /*6780*/  HMMA.16816.F32.BF16 R128, R128, R6, R24 ;  /* 0x000000068080723c */ /* 0x000fe20000041818 */
[----:B------:R-:W-:Y:S01]  /*6790*/  @!UPT UIADD3 URZ, URZ, URZ, URZ ;  /* 0x0000003f3f3ff290 */ /* 0x000fe2000fffe03f */
[----:B------:R-:W-:Y:S11]  /*67a0*/  @!P0 BRA `(.L_x_1048) ;  /* 0x0000482000008947 */ /* 0x000ff60003800000 */
[----:B----4-:R-:W-:Y:S02]  /*67b0*/  MOV R0, R3 ;  /* 0x0000000300007202 */ /* 0x010fe40000000f00 */
[----:B------:R-:W-:-:S02]  /*67c0*/  MOV R134, R16 ;  /* 0x0000001000867202 */ /* 0x000fc40000000f00 */
[----:B------:R-:W-:Y:S01]  /*67d0*/  MOV R133, R132 ;  /* 0x0000008400857202 */ /* 0x000fe20000000f00 */
[----:B------:R1:W-:Y:S06]  /*67e0*/  STL [R1+0x90], R0 ;  /* 0x0000900001007387 */ /* 0x0003ec0000100800 */
.L_x_1059:
[----:B------:R-:W2:Y:S01]  /*67f0*/  LDL R6, [R1+0x4] ;  /* 0x0000040001067983 */ /* 0x000ea20000100800 */
[----:B------:R-:W-:Y:S04]  /*6800*/  DEPBAR.LE SB0, 0x0 ;  /* 0x000080000000791a */ /* 0x000fe80000000000 */
[----:B------:R-:W3:Y:S01]  /*6810*/  LDL R2, [R1+0x90] ;  /* 0x0000900001027983 */ /* 0x000ee20000100800 */
[----:B------:R-:W-:Y:S01]  /*6820*/  WARPSYNC 0xffffffff ;  /* 0xffffffff00007948 */ /* 0x000fe20003800000 */
[----:B------:R-:W-:Y:S02]  /*6830*/  BSSY B0, `(.L_x_1049) ;  /* 0x0000072000007945 */ /* 0x000fe40003800000 */
[----:B------:R-:W4:Y:S04]  /*6840*/  LDL R5, [R1+0x3c] ;  /* 0x00003c0001057983 */ /* 0x000f280000100800 */
[----:B-1----:R-:W3:Y:S04]  /*6850*/  LDL R0, [R1+0xa8] ;  /* 0x0000a80001007983 */ /* 0x002ee80000100800 */
[----:B------:R-:W5:Y:S04]  /*6860*/  LDL R4, [R1+0x40] ;  /* 0x0000400001047983 */ /* 0x000f680000100800 */
[----:B------:R-:W5:Y:S04]  /*6870*/  LDL R3, [R1+0x44] ;  /* 0x0000440001037983 */ /* 0x000f680000100800 */
[----:B------:R-:W-:Y:S06]  /*6880*/  BAR.SYNC.DEFER_BLOCKING 0x0 ;  /* 0x0000000000007b1d */ /* 0x000fec0000010000 */
[----:B------:R1:W1:Y:S04]  /*6890*/  LDSM.16.M88.4 R8, [R135] ;  /* 0x000000008708783b */ /* 0x0002680000000200 */
[----:B------:R1:W1:Y:S04]  /*68a0*/  LDSM.16.M88.4 R16, [R135+0x800] ;  /* 0x000800008710783b */ /* 0x0002680000000200 */
[----:B------:R1:W1:Y:S04]  /*68b0*/  LDSM.16.M88.4 R24, [R135+0x1000] ;  /* 0x001000008718783b */ /* 0x0002680000000200 */
[----:B------:R1:W1:Y:S04]  /*68c0*/  LDSM.16.M88.4 R32, [R135+0x1800] ;  /* 0x001800008720783b */ /* 0x0002680000000200 */
[----:B--2---:R2:W1:Y:S04]  /*68d0*/  LDSM.16.M88.4 R176, [R6] ;  /* 0x0000000006b0783b */ /* 0x0044680000000200 */
[----:B----4-:R2:W4:Y:S01]  /*68e0*/  LDSM.16.M88.4 R180, [R5] ;  /* 0x0000000005b4783b */ /* 0x0105220000000200 */
[----:B---3--:R-:W-:Y:S03]  /*68f0*/  ISETP.GT.AND P0, PT, R0, R2, PT ;  /* 0x000000020000720c */ /* 0x008fe60003f04270 */
[----:B-----5:R2:W3:Y:S04]  /*6900*/  LDSM.16.M88.4 R184, [R4] ;  /* 0x0000000004b8783b */ /* 0x0204e80000000200 */
[----:B------:R2:W1:Y:S06]  /*6910*/  LDSM.16.M88.4 R188, [R3] ;  /* 0x0000000003bc783b */ /* 0x00046c0000000200 */
[----:B------:R-:W-:-:S05]  /*6920*/  @P0 BRA `(.L_x_1050) ;  /* 0x0000062000000947 */ /* 0x000fca0003800000 */
[----:B--2---:R-:W2:Y:S04]  /*6930*/  LDL R4, [R1+0x8c] ;  /* 0x00008c0001047983 */ /* 0x004ea80000100800 */
[----:B------:R-:W5:Y:S04]  /*6940*/  LDL R28, [R1+0x84] ;  /* 0x00008400011c7983 */ /* 0x000f680000100800 */
[----:B----4-:R-:W4:Y:S04]  /*6950*/  LDL.64 R22, [R1+0xc8] ;  /* 0x0000c80001167983 */ /* 0x010f280000100a00 */
[----:B---3--:R-:W3:Y:S04]  /*6960*/  LDL R5, [R1+0x94] ;  /* 0x0000940001057983 */ /* 0x008ee80000100800 */
[----:B------:R-:W3:Y:S04]  /*6970*/  LDL R21, [R1+0xd8] ;  /* 0x0000d80001157983 */ /* 0x000ee80000100800 */
[----:B------:R-:W3:Y:S04]  /*6980*/  LDL R20, [R1+0x174] ;  /* 0x0001740001147983 */ /* 0x000ee80000100800 */
[----:B------:R-:W4:Y:S04]  /*6990*/  LDL R15, [R1+0x178] ;  /* 0x00017800010f7983 */ /* 0x000f280000100800 */
[----:B------:R-:W4:Y:S04]  /*69a0*/  LDL R14, [R1+0x98] ;  /* 0x00009800010e7983 */ /* 0x000f280000100800 */
[----:B------:R-:W4:Y:S04]  /*69b0*/  LDL R13, [R1+0x17c] ;  /* 0x00017c00010d7983 */ /* 0x000f280000100800 */
[----:B------:R-:W4:Y:S04]  /*69c0*/  LDL R12, [R1+0x9c] ;  /* 0x00009c00010c7983 */ /* 0x000f280000100800 */
[----:B------:R-:W4:Y:S04]  /*69d0*/  LDL R7, [R1+0x180] ;  /* 0x0001800001077983 */ /* 0x000f280000100800 */
[----:B------:R-:W4:Y:S01]  /*69e0*/  LDL R6, [R1+0x88] ;  /* 0x0000880001067983 */ /* 0x000f220000100800 */
[----:B--2---:R-:W-:Y:S01]  /*69f0*/  SHF.R.S32.HI R0, RZ, 0x1f, R4 ;  /* 0x0000001fff007819 */ /* 0x004fe20000011404 */
[----:B------:R-:W-:Y:S04]  /*6a00*/  IMAD.WIDE.U32 R2, R4, c[0x0][0x208], RZ ;  /* 0x0000820004027a25 */ /* 0x000fe800078e00ff */
[----:B------:R-:W-:Y:S04]  /*6a10*/  IMAD R0, R0, c[0x0][0x208], RZ ;  /* 0x0000820000007a24 */ /* 0x000fe800078e02ff */
[----:B------:R-:W-:Y:S01]  /*6a20*/  IMAD R0, R4, c[0x0][0x20c], R0 ;  /* 0x0000830004007a24 */ /* 0x000fe200078e0200 */
[----:B-----5:R-:W-:Y:S03]  /*6a30*/  SHF.R.S32.HI R4, RZ, 0x1f, R28 ;  /* 0x0000001fff047819 */ /* 0x020fe6000001141c */
[----:B------:R-:W-:Y:S02]  /*6a40*/  IMAD.IADD R3, R3, 0x1, R0 ;  /* 0x0000000103037824 */ /* 0x000fe400078e0200 */
[----:B------:R-:W-:Y:S02]  /*6a50*/  IMAD R4, R4, c[0x0][0x218], RZ ;  /* 0x0000860004047a24 */ /* 0x000fe400078e02ff */
[C---:B------:R-:W-:Y:S01]  /*6a60*/  IMAD.WIDE.U32 R2, R28.reuse, c[0x0][0x218], R2 ;  /* 0x000086001c027a25 */ /* 0x040fe200078e0002 */
[C---:B---3--:R-:W-:Y:S03]  /*6a70*/  SHF.L.U64.HI R29, R5.reuse, 0x1, R20 ;  /* 0x00000001051d7819 */ /* 0x048fe60000010214 */
[----:B------:R-:W-:Y:S01]  /*6a80*/  IMAD R4, R28, c[0x0][0x21c], R4 ;  /* 0x000087001c047a24 */ /* 0x000fe200078e0204 */
[----:B----4-:R-:W-:Y:S01]  /*6a90*/  IADD3 R0, P0, R22, R2, RZ ;  /* 0x0000000216007210 */ /* 0x010fe20007f1e0ff */
[----:B------:R-:W-:Y:S03]  /*6aa0*/  IMAD.SHL.U32 R2, R5, 0x2, RZ ;  /* 0x0000000205027824 */ /* 0x000fe600078e00ff */
[----:B------:R-:W-:Y:S02]  /*6ab0*/  IADD3.X R4, R21, R3, R4, P0, !PT ;  /* 0x0000000315047210 */ /* 0x000fe400007fe404 */
[----:B------:R-:W-:Y:S01]  /*6ac0*/  LEA R21, P0, R0, c[0x0][0x1f8], 0x1 ;  /* 0x00007e0000157a11 */ /* 0x000fe200078008ff */
[----:B------:R2:W-:Y:S01]  /*6ad0*/  STL [R1+0x58], R2 ;  /* 0x0000580201007387 */ /* 0x0005e20000100800 */
[----:B------:R-:W-:Y:S02]  /*6ae0*/  SHF.L.U64.HI R28, R14, 0x1, R15 ;  /* 0x000000010e1c7819 */ /* 0x000fe4000001020f */
[----:B------:R-:W-:Y:S02]  /*6af0*/  LEA.HI.X R5, R0, c[0x0][0x1fc], R4, 0x1, P0 ;  /* 0x00007f0000057a11 */ /* 0x000fe400000f0c04 */
[----:B------:R-:W-:Y:S02]  /*6b00*/  SHF.L.U32 R132, R14, 0x1, RZ ;  /* 0x000000010e847819 */ /* 0x000fe400000006ff */
[C---:B------:R-:W-:Y:S01]  /*6b10*/  SHF.L.U64.HI R23, R12.reuse, 0x1, R13 ;  /* 0x000000010c177819 */ /* 0x040fe2000001020d */
[----:B------:R-:W-:Y:S01]  /*6b20*/  IMAD.SHL.U32 R31, R12, 0x2, RZ ;  /* 0x000000020c1f7824 */ /* 0x000fe200078e00ff */
[C---:B------:R-:W-:Y:S02]  /*6b30*/  SHF.L.U64.HI R22, R6.reuse, 0x1, R7 ;  /* 0x0000000106167819 */ /* 0x040fe40000010207 */
[----:B------:R-:W-:Y:S01]  /*6b40*/  SHF.L.U32 R30, R6, 0x1, RZ ;  /* 0x00000001061e7819 */ /* 0x000fe200000006ff */
[----:B------:R-:W-:-:S05]  /*6b50*/  BRA.DIV ~URZ, `(.L_x_1051) ;  /* 0x0000b8a27f007947 */ /* 0x000fca000b800000 */
[----:B------:R3:W4:Y:S02]  /*6b60*/  SHFL.IDX PT, R4, R5, RZ, 0x181f ;  /* 0x00181fff05047589 */ /* 0x00072400000e0000 */
.L_x_1086:
[----:B------:R-:W-:-:S05]  /*6b70*/  BRA.DIV ~URZ, `(.L_x_1052) ;  /* 0x0000b8f27f007947 */ /* 0x000fca000b800000 */
[----:B--2---:R-:W2:Y:S04]  /*6b80*/  LDL R2, [R1+0x88] ;  /* 0x0000880001027983 */ /* 0x004ea80000100800 */
[----:B------:R-:W5:Y:S04]  /*6b90*/  LDL R14, [R1+0x54] ;  /* 0x00005400010e7983 */ /* 0x000f680000100800 */
[----:B---3--:R-:W3:Y:S04]  /*6ba0*/  LDL R7, [R1+0x9c] ;  /* 0x00009c0001077983 */ /* 0x008ee80000100800 */
[----:B----4-:R-:W4:Y:S04]  /*6bb0*/  LDL R20, [R1+0x98] ;  /* 0x0000980001147983 */ /* 0x010f280000100800 */
[----:B------:R-:W2:Y:S04]  /*6bc0*/  LDL R15, [R1+0x94] ;  /* 0x00009400010f7983 */ /* 0x000ea80000100800 */
[----:B------:R-:W2:Y:S04]  /*6bd0*/  LDL R6, [R1+0x58] ;  /* 0x0000580001067983 */ /* 0x000ea80000100800 */
[----:B------:R-:W2:Y:S02]  /*6be0*/  SHFL.IDX PT, R0, R21, RZ, 0x181f ;  /* 0x00181fff15007589 */ /* 0x000ea400000e0000 */
[----:B--2---:R-:W-:Y:S02]  /*6bf0*/  IADD3 R6, P2, R0, R6, RZ ;  /* 0x0000000600067210 */ /* 0x004fe40007f5e0ff */
[----:B------:R-:W-:Y:S02]  /*6c00*/  ISETP.GE.AND P4, PT, R2, c[0x0][0x1d4], PT ;  /* 0x0000750002007a0c */ /* 0x000fe40003f86270 */
[----:B------:R-:W-:Y:S02]  /*6c10*/  IADD3 R2, P0, R0, R30, RZ ;  /* 0x0000001e00027210 */ /* 0x000fe40007f1e0ff */
[----:B---3--:R-:W-:Y:S01]  /*6c20*/  ISETP.GE.AND P3, PT, R7, c[0x0][0x1d4], PT ;  /* 0x0000750007007a0c */ /* 0x008fe20003f66270 */
[----:B------:R-:W-:Y:S01]  /*6c30*/  IMAD.X R7, R4, 0x1, R29, P2 ;  /* 0x0000000104077824 */ /* 0x000fe200010e061d */
[----:B----4-:R-:W-:Y:S01]  /*6c40*/  ISETP.GE.AND P1, PT, R20, c[0x0][0x1d4], PT ;  /* 0x0000750014007a0c */ /* 0x010fe20003f26270 */
[----:B------:R-:W-:Y:S01]  /*6c50*/  IMAD.X R3, R4, 0x1, R22, P0 ;  /* 0x0000000104037824 */ /* 0x000fe200000e0616 */
[----:B------:R-:W-:Y:S02]  /*6c60*/  IADD3 R12, P0, R0, R31, RZ ;  /* 0x0000001f000c7210 */ /* 0x000fe40007f1e0ff */
[----:B------:R-:W-:Y:S03]  /*6c70*/  SEL R20, RZ, 0x10, P3 ;  /* 0x00000010ff147807 */ /* 0x000fe60001800000 */
[----:B------:R-:W-:Y:S01]  /*6c80*/  @!PT LDS RZ, [RZ] ;  /* 0x00000000fffff984 */ /* 0x000fe20000000800 */
[----:B------:R-:W-:Y:S01]  /*6c90*/  @!PT LDS RZ, [RZ] ;  /* 0x00000000fffff984 */ /* 0x000fe20000000800 */
[----:B-----5:R2:W-:Y:S01]  /*6ca0*/  LDGSTS.E.BYPASS.LTC128B.128 [R14+0x100], [R2.64], !P4 ;  /* 0x00100000020e7fae */ /* 0x0205e2000e101d46 */
[----:B------:R-:W-:Y:S05]  /*6cb0*/  IMAD.X R13, R4, 0x1, R23, P0 ;  /* 0x00000001040d7824 */ /* 0x000fea00000e0617 */
[----:B------:R3:W-:Y:S01]  /*6cc0*/  LDGSTS.E.BYPASS.LTC128B.128 [R14+0x2100], [R12.64], !P3 ;  /* 0x021000000c0e7fae */ /* 0x0007e2000d901d46 */
[----:B--2---:R-:W-:Y:S03]  /*6cd0*/  IADD3 R2, P0, R0, R132, RZ ;  /* 0x0000008400027210 */ /* 0x004fe60007f1e0ff */
[----:B------:R-:W2:Y:S02]  /*6ce0*/  SHFL.IDX PT, R0, R21, 0x1, 0x181f ;  /* 0x00381f0015007f89 */ /* 0x000ea400000e0000 */
[----:B------:R-:W-:Y:S01]  /*6cf0*/  IMAD.X R3, R4, 0x1, R28, P0 ;  /* 0x0000000104037824 */ /* 0x000fe200000e061c */
[----:B------:R-:W-:Y:S01]  /*6d00*/  ISETP.GE.AND P0, PT, R15, c[0x0][0x1d4], PT ;  /* 0x000075000f007a0c */ /* 0x000fe20003f06270 */
[----:B------:R4:W1:Y:S01]  /*6d10*/  SHFL.IDX PT, R4, R5, 0x1, 0x181f ;  /* 0x00381f0005047f89 */ /* 0x00086200000e0000 */
[----:B------:R-:W-:Y:S03]  /*6d20*/  SEL R15, RZ, 0x10, P1 ;  /* 0x00000010ff0f7807 */ /* 0x000fe60000800000 */
[----:B------:R3:W-:Y:S08]  /*6d30*/  LDGSTS.E.BYPASS.LTC128B.128 [R14+0x4100], [R2.64], !P1 ;  /* 0x04100000020e7fae */ /* 0x0007f0000c901d46 */
[----:B------:R3:W-:Y:S01]  /*6d40*/  LDGSTS.E.BYPASS.LTC128B.128 [R14+0x6100], [R6.64], !P0 ;  /* 0x06100000060e7fae */ /* 0x0007e2000c101d46 */
[----:B----4-:R-:W-:Y:S02]  /*6d50*/  SEL R5, RZ, 0x10, P4 ;  /* 0x00000010ff057807 */ /* 0x010fe40002000000 */
[----:B---3--:R-:W-:Y:S02]  /*6d60*/  SEL R14, RZ, 0x10, P0 ;  /* 0x00000010ff0e7807 */ /* 0x008fe40000000000 */
.L_x_1087:
[C---:B-12---:R-:W-:Y:S01]  /*6d70*/  ISETP.NE.U32.AND P2, PT, R5.reuse, RZ, PT ;  /* 0x000000ff0500720c */ /* 0x046fe20003f45070 */
[----:B------:R-:W2:Y:S01]  /*6d80*/  LDL R21, [R1+0x54] ;  /* 0x0000540001157983 */ /* 0x000ea20000100800 */
[----:B------:R-:W-:Y:S02]  /*6d90*/  IADD3 R5, -R5, 0x10, RZ ;  /* 0x0000001005057810 */ /* 0x000fe40007ffe1ff */
[----:B------:R-:W-:Y:S02]  /*6da0*/  IADD3 R6, -R15, 0x10, RZ ;  /* 0x000000100f067810 */ /* 0x000fe40007ffe1ff */
[----:B------:R-:W-:Y:S02]  /*6db0*/  LOP3.LUT R5, R5, 0xf, RZ, 0xc0, !PT ;  /* 0x0000000f05057812 */ /* 0x000fe400078ec0ff */
[----:B------:R-:W-:Y:S02]  /*6dc0*/  IADD3 R12, -R20, 0x10, RZ ;  /* 0x00000010140c7810 */ /* 0x000fe40007ffe1ff */
[----:B------:R-:W-:Y:S02]  /*6dd0*/  IADD3 R2, P1, P0, R5, R0, R30 ;  /* 0x0000000005027210 */ /* 0x000fe4000783e01e */
[----:B------:R-:W-:Y:S01]  /*6de0*/  LOP3.LUT R6, R6, 0xf, RZ, 0xc0, !PT ;  /* 0x0000000f06067812 */ /* 0x000fe200078ec0ff */
[----:B------:R-:W3:Y:S01]  /*6df0*/  LDL.LU R30, [R1+0x58] ;  /* 0x00005800011e7983 */ /* 0x000ee20000300800 */
[----:B------:R-:W-:Y:S02]  /*6e00*/  IADD3.X R3, RZ, R4, R22, P1, P0 ;  /* 0x00000004ff037210 */ /* 0x000fe40000fe0416 */
[----:B------:R-:W-:Y:S04]  /*6e10*/  LOP3.LUT R12, R12, 0xf, RZ, 0xc0, !PT ;  /* 0x0000000f0c0c7812 */ /* 0x000fe800078ec0ff */
[----:B------:R-:W-:Y:S04]  /*6e20*/  IADD3 R12, P1, P0, R12, R0, R31 ;  /* 0x000000000c0c7210 */ /* 0x000fe8000783e01f */
[----:B------:R-:W-:Y:S01]  /*6e30*/  IADD3.X R13, RZ, R4, R23, P1, P0 ;  /* 0x00000004ff0d7210 */ /* 0x000fe20000fe0417 */
[----:B------:R-:W-:Y:S01]  /*6e40*/  @!PT LDS RZ, [RZ] ;  /* 0x00000000fffff984 */ /* 0x000fe20000000800 */
[----:B------:R-:W-:Y:S01]  /*6e50*/  @!PT LDS RZ, [RZ] ;  /* 0x00000000fffff984 */ /* 0x000fe20000000800 */
[----:B------:R-:W-:Y:S01]  /*6e60*/  @!PT LDS RZ, [RZ] ;  /* 0x00000000fffff984 */ /* 0x000fe20000000800 */
[----:B--2---:R1:W-:Y:S01]  /*6e70*/  LDGSTS.E.BYPASS.LTC128B.128.ZFILL [R21+0x1100], [R2.64], P2 ;  /* 0x0110000002157fae */ /* 0x0043e20009141d46 */
[----:B------:R-:W-:Y:S04]  /*6e80*/  IADD3 R6, P3, P2, R6, R0, R132 ;  /* 0x0000000006067210 */ /* 0x000fe80007a7e084 */
[----:B------:R-:W-:Y:S02]  /*6e90*/  IADD3.X R7, RZ, R4, R28, P3, P2 ;  /* 0x00000004ff077210 */ /* 0x000fe40001fe441c */
[----:B------:R-:W-:Y:S02]  /*6ea0*/  ISETP.NE.U32.AND P3, PT, R20, RZ, PT ;  /* 0x000000ff1400720c */ /* 0x000fe40003f65070 */
[----:B------:R-:W-:Y:S11]  /*6eb0*/  ISETP.NE.U32.AND P2, PT, R15, RZ, PT ;  /* 0x000000ff0f00720c */ /* 0x000ff60003f45070 */
[----:B------:R2:W-:Y:S04]  /*6ec0*/  LDGSTS.E.BYPASS.LTC128B.128.ZFILL [R21+0x3100], [R12.64], P3 ;  /* 0x031000000c157fae */ /* 0x0005e80009941d46 */
[----:B------:R2:W-:Y:S01]  /*6ed0*/  LDGSTS.E.BYPASS.LTC128B.128.ZFILL [R21+0x5100], [R6.64], P2 ;  /* 0x0510000006157fae */ /* 0x0005e20009141d46 */
[----:B-1----:R-:W-:Y:S04]  /*6ee0*/  IADD3 R2, -R14, 0x10, RZ ;  /* 0x000000100e027810 */ /* 0x002fe80007ffe1ff */
[----:B------:R-:W-:Y:S04]  /*6ef0*/  LOP3.LUT R2, R2, 0xf, RZ, 0xc0, !PT ;  /* 0x0000000f02027812 */ /* 0x000fe800078ec0ff */
[----:B---3--:R-:W-:Y:S04]  /*6f00*/  IADD3 R2, P1, P0, R2, R0, R30 ;  /* 0x0000000002027210 */ /* 0x008fe8000783e01e */
[----:B------:R-:W-:Y:S02]  /*6f10*/  IADD3.X R3, RZ, R4, R29, P1, P0 ;  /* 0x00000004ff037210 */ /* 0x000fe40000fe041d */
[----:B------:R-:W-:Y:S11]  /*6f20*/  ISETP.NE.U32.AND P0, PT, R14, RZ, PT ;  /* 0x000000ff0e00720c */ /* 0x000ff60003f05070 */
[----:B------:R-:W-:Y:S02]  /*6f30*/  @!UPT UIADD3 URZ, URZ, URZ, URZ ;  /* 0x0000003f3f3ff290 */ /* 0x000fe4000fffe03f */
[----:B------:R2:W-:Y:S02]  /*6f40*/  LDGSTS.E.BYPASS.LTC128B.128.ZFILL [R21+0x7100], [R2.64], P0 ;  /* 0x0710000002157fae */ /* 0x0005e40008141d46 */
.L_x_1050:
[----:B------:R-:W-:Y:S05]  /*6f50*/  BSYNC B0 ;  /* 0x0000000000007941 */ /* 0x000fea0003800000 */
.L_x_1049:
[----:B------:R-:W5:Y:S04]  /*6f60*/  LDL R132, [R1+0x18] ;  /* 0x0000180001847983 */ /* 0x000f680000100800 */
[----:B--2---:R-:W2:Y:S04]  /*6f70*/  LDL R3, [R1+0xc] ;  /* 0x00000c0001037983 */ /* 0x004ea80000100800 */
[----:B----4-:R-:W4:Y:S04]  /*6f80*/  LDL R2, [R1+0x10] ;  /* 0x0000100001027983 */ /* 0x010f280000100800 */
[----:B------:R-:W0:Y:S01]  /*6f90*/  LDGDEPBAR ;  /* 0x00000000000079af */ /* 0x000e220000000000 */
[----:B------:R-:W-:Y:S01]  /*6fa0*/  WARPSYNC 0xffffffff ;  /* 0xffffffff00007948 */ /* 0x000fe20003800000 */
[C---:B-1----:R-:W-:Y:S01]  /*6fb0*/  HMMA.16816.F32.BF16 R4, R168.reuse, R8, RZ ;  /* 0x00000008a804723c */ /* 0x042fe200000418ff */
[----:B------:R-:W-:Y:S05]  /*6fc0*/  BSSY B0, `(.L_x_1053) ;  /* 0x000018d000007945 */ /* 0x000fea0003800000 */
[----:B---3--:R-:W3:Y:S02]  /*6fd0*/  LDL R0, [R1+0x14] ;  /* 0x0000140001007983 */ /* 0x008ee40000100800 */
[C---:B------:R-:W-:Y:S08]  /*6fe0*/  HMMA.16816.F32.BF16 R8, R168.reuse, R10, RZ ;  /* 0x0000000aa808723c */ /* 0x040ff000000418ff */
[C---:B------:R-:W-:Y:S08]  /*6ff0*/  HMMA.16816.F32.BF16 R12, R168.reuse, R16, RZ ;  /* 0x00000010a80c723c */ /* 0x040ff000000418ff */
        /* <DEDUP_REMOVED lines=10> */
[----:B------:R-:W1:Y:S07]  /*70a0*/  LDSM.16.M88.4 R180, [R249+0x800] ;  /* 0x00080000f9b4783b */ /* 0x000e6e0000000200 */
[C---:B------:R-:W-:Y:S08]  /*70b0*/  HMMA.16816.F32.BF16 R20, R172.reuse, R184, R20 ;  /* 0x000000b8ac14723c */ /* 0x040ff00000041814 */
[C---:B------:R-:W-:Y:S01]  /*70c0*/  HMMA.16816.F32.BF16 R24, R172.reuse, R186, R24 ;  /* 0x000000baac18723c */ /* 0x040fe20000041818 */
[----:B------:R-:W1:Y:S07]  /*70d0*/  LDSM.16.M88.4 R184, [R249+0x1000] ;  /* 0x00100000f9b8783b */ /* 0x000e6e0000000200 */
[C---:B------:R-:W-:Y:S08]  /*70e0*/  HMMA.16816.F32.BF16 R28, R172.reuse, R188, R28 ;  /* 0x000000bcac1c723c */ /* 0x040ff0000004181c */
[----:B------:R-:W-:Y:S01]  /*70f0*/  HMMA.16816.F32.BF16 R32, R172, R190, R32 ;  /* 0x000000beac20723c */ /* 0x000fe20000041820 */
[----:B------:R-:W1:Y:S07]  /*7100*/  LDSM.16.M88.4 R188, [R249+0x1800] ;  /* 0x00180000f9bc783b */ /* 0x000e6e0000000200 */
[C---:B-1----:R-:W-:Y:S08]  /*7110*/  HMMA.16816.F32.BF16 R4, R192.reuse, R176, R4 ;  /* 0x000000b0c004723c */ /* 0x042ff00000041804 */
[C---:B------:R-:W-:Y:S01]  /*7120*/  HMMA.16816.F32.BF16 R8, R192.reuse, R178, R8 ;  /* 0x000000b2c008723c */ /* 0x040fe20000041808 */
[----:B------:R-:W1:Y:S07]  /*7130*/  LDSM.16.M88.4 R176, [R248+-0x6000] ;  /* 0xffa00000f8b0783b */ /* 0x000e6e0000000200 */
[C---:B------:R-:W-:Y:S08]  /*7140*/  HMMA.16816.F32.BF16 R12, R192.reuse, R180, R12 ;  /* 0x000000b4c00c723c */ /* 0x040ff0000004180c */
[C---:B------:R-:W-:Y:S01]  /*7150*/  HMMA.16816.F32.BF16 R16, R192.reuse, R182, R16 ;  /* 0x000000b6c010723c */ /* 0x040fe20000041810 */
[----:B------:R-:W1:Y:S07]  /*7160*/  LDSM.16.M88.4 R180, [R248+-0x5800] ;  /* 0xffa80000f8b4783b */ /* 0x000e6e0000000200 */
[C---:B------:R-:W-:Y:S08]  /*7170*/  HMMA.16816.F32.BF16 R20, R192.reuse, R184, R20 ;  /* 0x000000b8c014723c */ /* 0x040ff00000041814 */
[C---:B------:R-:W-:Y:S01]  /*7180*/  HMMA.16816.F32.BF16 R24, R192.reuse, R186, R24 ;  /* 0x000000bac018723c */ /* 0x040fe20000041818 */
[----:B------:R-:W1:Y:S07]  /*7190*/  LDSM.16.M88.4 R184, [R248+-0x5000] ;  /* 0xffb00000f8b8783b */ /* 0x000e6e0000000200 */
[C---:B------:R-:W-:Y:S08]  /*71a0*/  HMMA.16816.F32.BF16 R28, R192.reuse, R188, R28 ;  /* 0x000000bcc01c723c */ /* 0x040ff0000004181c */
[----:B------:R-:W-:Y:S01]  /*71b0*/  HMMA.16816.F32.BF16 R32, R192, R190, R32 ;  /* 0x000000bec020723c */ /* 0x000fe20000041820 */
[----:B------:R-:W1:Y:S07]  /*71c0*/  LDSM.16.M88.4 R188, [R248+-0x4800] ;  /* 0xffb80000f8bc783b */ /* 0x000e6e0000000200 */
[C---:B-1----:R-:W-:Y:S08]  /*71d0*/  HMMA.16816.F32.BF16 R4, R196.reuse, R176, R4 ;  /* 0x000000b0c404723c */ /* 0x042ff00000041804 */
[C---:B------:R-:W-:Y:S01]  /*71e0*/  HMMA.16816.F32.BF16 R8, R196.reuse, R178, R8 ;  /* 0x000000b2c408723c */ /* 0x040fe20000041808 */
[----:B------:R-:W1:Y:S07]  /*71f0*/  LDSM.16.M88.4 R176, [R135+0x2000] ;  /* 0x0020000087b0783b */ /* 0x000e6e0000000200 */
[C---:B------:R-:W-:Y:S08]  /*7200*/  HMMA.16816.F32.BF16 R12, R196.reuse, R180, R12 ;  /* 0x000000b4c40c723c */ /* 0x040ff0000004180c */
[C---:B------:R-:W-:Y:S01]  /*7210*/  HMMA.16816.F32.BF16 R16, R196.reuse, R182, R16 ;  /* 0x000000b6c410723c */ /* 0x040fe20000041810 */
[----:B------:R-:W1:Y:S07]  /*7220*/  LDSM.16.M88.4 R180, [R135+0x2800] ;  /* 0x0028000087b4783b */ /* 0x000e6e0000000200 */
[C---:B------:R-:W-:Y:S08]  /*7230*/  HMMA.16816.F32.BF16 R20, R196.reuse, R184, R20 ;  /* 0x000000b8c414723c */ /* 0x040ff00000041814 */
[C---:B------:R-:W-:Y:S01]  /*7240*/  HMMA.16816.F32.BF16 R24, R196.reuse, R186, R24 ;  /* 0x000000bac418723c */ /* 0x040fe20000041818 */
[----:B------:R-:W5:Y:S07]  /*7250*/  LDSM.16.M88.4 R184, [R135+0x3000] ;  /* 0x0030000087b8783b */ /* 0x000f6e0000000200 */
[C---:B------:R-:W-:Y:S08]  /*7260*/  HMMA.16816.F32.BF16 R28, R196.reuse, R188, R28 ;  /* 0x000000bcc41c723c */ /* 0x040ff0000004181c */
[----:B------:R-:W-:Y:S01]  /*7270*/  HMMA.16816.F32.BF16 R32, R196, R190, R32 ;  /* 0x000000bec420723c */ /* 0x000fe20000041820 */
[----:B------:R-:W2:Y:S07]  /*7280*/  LDSM.16.M88.4 R188, [R135+0x3800] ;  /* 0x0038000087bc783b */ /* 0x000eae0000000200 */
[C---:B-1----:R-:W-:Y:S08]  /*7290*/  HMMA.16816.F32.BF16 R4, R200.reuse, R176, R4 ;  /* 0x000000b0c804723c */ /* 0x042ff00000041804 */
[C---:B------:R-:W-:Y:S08]  /*72a0*/  HMMA.16816.F32.BF16 R8, R200.reuse, R178, R8 ;  /* 0x000000b2c808723c */ /* 0x040ff00000041808 */
[C---:B------:R-:W-:Y:S08]  /*72b0*/  HMMA.16816.F32.BF16 R12, R200.reuse, R180, R12 ;  /* 0x000000b4c80c723c */ /* 0x040ff0000004180c */
[C---:B------:R-:W-:Y:S01]  /*72c0*/  HMMA.16816.F32.BF16 R16, R200.reuse, R182, R16 ;  /* 0x000000b6c810723c */ /* 0x040fe20000041810 */
[----:B-----5:R1:W2:Y:S07]  /*72d0*/  LDSM.16.M88.4 R176, [R132] ;  /* 0x0000000084b0783b */ /* 0x0202ae0000000200 */
[C---:B------:R-:W-:Y:S01]  /*72e0*/  HMMA.16816.F32.BF16 R20, R200.reuse, R184, R20 ;  /* 0x000000b8c814723c */ /* 0x040fe20000041814 */
[----:B--2---:R2:W2:Y:S07]  /*72f0*/  LDSM.16.M88.4 R180, [R3] ;  /* 0x0000000003b4783b */ /* 0x0044ae0000000200 */
[C---:B------:R-:W-:Y:S01]  /*7300*/  HMMA.16816.F32.BF16 R24, R200.reuse, R186, R24 ;  /* 0x000000bac818723c */ /* 0x040fe20000041818 */
[----:B----4-:R4:W2:Y:S07]  /*7310*/  LDSM.16.M88.4 R184, [R2] ;  /* 0x0000000002b8783b */ /* 0x0108ae0000000200 */
[C---:B------:R-:W-:Y:S01]  /*7320*/  HMMA.16816.F32.BF16 R28, R200.reuse, R188, R28 ;  /* 0x000000bcc81c723c */ /* 0x040fe2000004181c */
[----:B-1----:R-:W5:Y:S07]  /*7330*/  LDL R132, [R1+0x28] ;  /* 0x0000280001847983 */ /* 0x002f6e0000100800 */
[----:B------:R-:W-:Y:S01]  /*7340*/  HMMA.16816.F32.BF16 R32, R200, R190, R32 ;  /* 0x000000bec820723c */ /* 0x000fe20000041820 */
[----:B---3--:R1:W3:Y:S08]  /*7350*/  LDSM.16.M88.4 R188, [R0] ;  /* 0x0000000000bc783b */ /* 0x0082f00000000200 */
[----:B--2---:R-:W2:Y:S01]  /*7360*/  LDL R3, [R1+0x1c] ;  /* 0x00001c0001037983 */ /* 0x004ea20000100800 */
[C---:B------:R-:W-:Y:S03]  /*7370*/  HMMA.16816.F32.BF16 R4, R204.reuse, R176, R4 ;  /* 0x000000b0cc04723c */ /* 0x040fe60000041804 */
[----:B----4-:R-:W4:Y:S05]  /*7380*/  LDL R2, [R1+0x20] ;  /* 0x0000200001027983 */ /* 0x010f2a0000100800 */
[C---:B------:R-:W-:Y:S01]  /*7390*/  HMMA.16816.F32.BF16 R8, R204.reuse, R178, R8 ;  /* 0x000000b2cc08723c */ /* 0x040fe20000041808 */
[----:B------:R-:W3:Y:S07]  /*73a0*/  LDSM.16.M88.4 R176, [R249+0x2000] ;  /* 0x00200000f9b0783b */ /* 0x000eee0000000200 */
[C---:B------:R-:W-:Y:S01]  /*73b0*/  HMMA.16816.F32.BF16 R12, R204.reuse, R180, R12 ;  /* 0x000000b4cc0c723c */ /* 0x040fe2000004180c */
[----:B-1----:R-:W4:Y:S07]  /*73c0*/  LDL R0, [R1+0x24] ;  /* 0x0000240001007983 */ /* 0x002f2e0000100800 */
[C---:B------:R-:W-:Y:S01]  /*73d0*/  HMMA.16816.F32.BF16 R16, R204.reuse, R182, R16 ;  /* 0x000000b6cc10723c */ /* 0x040fe20000041810 */
[----:B------:R-:W1:Y:S07]  /*73e0*/  LDSM.16.M88.4 R180, [R249+0x2800] ;  /* 0x00280000f9b4783b */ /* 0x000e6e0000000200 */
[C---:B------:R-:W-:Y:S08]  /*73f0*/  HMMA.16816.F32.BF16 R20, R204.reuse, R184, R20 ;  /* 0x000000b8cc14723c */ /* 0x040ff00000041814 */
[C---:B------:R-:W-:Y:S01]  /*7400*/  HMMA.16816.F32.BF16 R24, R204.reuse, R186, R24 ;  /* 0x000000bacc18723c */ /* 0x040fe20000041818 */
[----:B------:R-:W1:Y:S07]  /*7410*/  LDSM.16.M88.4 R184, [R249+0x3000] ;  /* 0x00300000f9b8783b */ /* 0x000e6e0000000200 */
[C---:B---3--:R-:W-:Y:S08]  /*7420*/  HMMA.16816.F32.BF16 R28, R204.reuse, R188, R28 ;  /* 0x000000bccc1c723c */ /* 0x048ff0000004181c */
[----:B------:R-:W-:Y:S01]  /*7430*/  HMMA.16816.F32.BF16 R32, R204, R190, R32 ;  /* 0x000000becc20723c */ /* 0x000fe20000041820 */
[----:B------:R-:W3:Y:S07]  /*7440*/  LDSM.16.M88.4 R188, [R249+0x3800] ;  /* 0x00380000f9bc783b */ /* 0x000eee0000000200 */
[C---:B------:R-:W-:Y:S08]  /*7450*/  HMMA.16816.F32.BF16 R4, R208.reuse, R176, R4 ;  /* 0x000000b0d004723c */ /* 0x040ff00000041804 */
[C---:B------:R-:W-:Y:S01]  /*7460*/  HMMA.16816.F32.BF16 R8, R208.reuse, R178, R8 ;  /* 0x000000b2d008723c */ /* 0x040fe20000041808 */
[----:B------:R-:W3:Y:S07]  /*7470*/  LDSM.16.M88.4 R176, [R248+-0x4000] ;  /* 0xffc00000f8b0783b */ /* 0x000eee0000000200 */
[C---:B-1----:R-:W-:Y:S08]  /*7480*/  HMMA.16816.F32.BF16 R12, R208.reuse, R180, R12 ;  /* 0x000000b4d00c723c */ /* 0x042ff0000004180c */
[C---:B------:R-:W-:Y:S01]  /*7490*/  HMMA.16816.F32.BF16 R16, R208.reuse, R182, R16 ;  /* 0x000000b6d010723c */ /* 0x040fe20000041810 */
[----:B------:R-:W1:Y:S07]  /*74a0*/  LDSM.16.M88.4 R180, [R248+-0x3800] ;  /* 0xffc80000f8b4783b */ /* 0x000e6e0000000200 */
[C---:B------:R-:W-:Y:S08]  /*74b0*/  HMMA.16816.F32.BF16 R20, R208.reuse, R184, R20 ;  /* 0x000000b8d014723c */ /* 0x040ff00000041814 */
[C---:B------:R-:W-:Y:S01]  /*74c0*/  HMMA.16816.F32.BF16 R24, R208.reuse, R186, R24 ;  /* 0x000000bad018723c */ /* 0x040fe20000041818 */
[----:B------:R-:W1:Y:S07]  /*74d0*/  LDSM.16.M88.4 R184, [R248+-0x3000] ;  /* 0xffd00000f8b8783b */ /* 0x000e6e0000000200 */
[C---:B---3--:R-:W-:Y:S08]  /*74e0*/  HMMA.16816.F32.BF16 R28, R208.reuse, R188, R28 ;  /* 0x000000bcd01c723c */ /* 0x048ff0000004181c */
[----:B------:R-:W-:Y:S01]  /*74f0*/  HMMA.16816.F32.BF16 R32, R208, R190, R32 ;  /* 0x000000bed020723c */ /* 0x000fe20000041820 */
[----:B------:R-:W-:Y:S07]  /*7500*/  LDSM.16.M88.4 R188, [R135+0x4000] ;  /* 0x0040000087bc783b */ /* 0x000fee0000000200 */
[C---:B------:R-:W-:Y:S08]  /*7510*/  HMMA.16816.F32.BF16 R4, R212.reuse, R176, R4 ;  /* 0x000000b0d404723c */ /* 0x040ff00000041804 */
[C---:B------:R-:W-:Y:S01]  /*7520*/  HMMA.16816.F32.BF16 R8, R212.reuse, R178, R8 ;  /* 0x000000b2d408723c */ /* 0x040fe20000041808 */
[----:B------:R-:W3:Y:S07]  /*7530*/  LDSM.16.M88.4 R176, [R248+-0x2800] ;  /* 0xffd80000f8b0783b */ /* 0x000eee0000000200 */
[C---:B-1----:R-:W-:Y:S08]  /*7540*/  HMMA.16816.F32.BF16 R12, R212.reuse, R180, R12 ;  /* 0x000000b4d40c723c */ /* 0x042ff0000004180c */
[C---:B------:R-:W-:Y:S01]  /*7550*/  HMMA.16816.F32.BF16 R16, R212.reuse, R182, R16 ;  /* 0x000000b6d410723c */ /* 0x040fe20000041810 */
[----:B------:R-:W1:Y:S07]  /*7560*/  LDSM.16.M88.4 R180, [R135+0x4800] ;  /* 0x0048000087b4783b */ /* 0x000e6e0000000200 */
[C---:B------:R-:W-:Y:S08]  /*7570*/  HMMA.16816.F32.BF16 R20, R212.reuse, R184, R20 ;  /* 0x000000b8d414723c */ /* 0x040ff00000041814 */
[C---:B------:R-:W-:Y:S01]  /*7580*/  HMMA.16816.F32.BF16 R24, R212.reuse, R186, R24 ;  /* 0x000000bad418723c */ /* 0x040fe20000041818 */
[----:B------:R-:W-:Y:S07]  /*7590*/  LDSM.16.M88.4 R184, [R135+0x5800] ;  /* 0x0058000087b8783b */ /* 0x000fee0000000200 */
[C---:B---3--:R-:W-:Y:S08]  /*75a0*/  HMMA.16816.F32.BF16 R28, R212.reuse, R176, R28 ;  /* 0x000000b0d41c723c */ /* 0x048ff0000004181c */
[----:B------:R-:W-:Y:S01]  /*75b0*/  HMMA.16816.F32.BF16 R32, R212, R178, R32 ;  /* 0x000000b2d420723c */ /* 0x000fe20000041820 */
[----:B------:R-:W3:Y:S07]  /*75c0*/  LDSM.16.M88.4 R176, [R135+0x5000] ;  /* 0x0050000087b0783b */ /* 0x000eee0000000200 */
[C---:B------:R-:W-:Y:S08]  /*75d0*/  HMMA.16816.F32.BF16 R4, R216.reuse, R188, R4 ;  /* 0x000000bcd804723c */ /* 0x040ff00000041804 */
[C---:B------:R-:W-:Y:S08]  /*75e0*/  HMMA.16816.F32.BF16 R8, R216.reuse, R190, R8 ;  /* 0x000000bed808723c */ /* 0x040ff00000041808 */
[C---:B-1----:R-:W-:Y:S08]  /*75f0*/  HMMA.16816.F32.BF16 R12, R216.reuse, R180, R12 ;  /* 0x000000b4d80c723c */ /* 0x042ff0000004180c */
[C---:B------:R-:W-:Y:S08]  /*7600*/  HMMA.16816.F32.BF16 R16, R216.reuse, R182, R16 ;  /* 0x000000b6d810723c */ /* 0x040ff00000041810 */
[C---:B---3--:R-:W-:Y:S08]  /*7610*/  HMMA.16816.F32.BF16 R20, R216.reuse, R176, R20 ;  /* 0x000000b0d814723c */ /* 0x048ff00000041814 */
[C---:B------:R-:W-:Y:S08]  /*7620*/  HMMA.16816.F32.BF16 R24, R216.reuse, R178, R24 ;  /* 0x000000b2d818723c */ /* 0x040ff00000041818 */
[C---:B------:R-:W-:Y:S08]  /*7630*/  HMMA.16816.F32.BF16 R28, R216.reuse, R184, R28 ;  /* 0x000000b8d81c723c */ /* 0x040ff0000004181c */
[----:B------:R-:W-:Y:S01]  /*7640*/  HMMA.16816.F32.BF16 R32, R216, R186, R32 ;  /* 0x000000bad820723c */ /* 0x000fe20000041820 */
[----:B-----5:R1:W3:Y:S08]  /*7650*/  LDSM.16.M88.4 R188, [R132] ;  /* 0x0000000084bc783b */ /* 0x0202f00000000200 */
[----:B--2---:R2:W2:Y:S08]  /*7660*/  LDSM.16.M88.4 R176, [R3] ;  /* 0x0000000003b0783b */ /* 0x0044b00000000200 */
[----:B----4-:R4:W2:Y:S08]  /*7670*/  LDSM.16.M88.4 R180, [R2] ;  /* 0x0000000002b4783b */ /* 0x0108b00000000200 */
[----:B-1----:R-:W5:Y:S04]  /*7680*/  LDL R132, [R1+0x8] ;  /* 0x0000080001847983 */ /* 0x002f680000100800 */
[----:B------:R1:W2:Y:S01]  /*7690*/  LDSM.16.M88.4 R184, [R0] ;  /* 0x0000000000b8783b */ /* 0x0002a20000000200 */
[C---:B---3--:R-:W-:Y:S07]  /*76a0*/  HMMA.16816.F32.BF16 R4, R220.reuse, R188, R4 ;  /* 0x000000bcdc04723c */ /* 0x048fee0000041804 */
[----:B--2---:R-:W2:Y:S04]  /*76b0*/  LDL R3, [R1+0x2c] ;  /* 0x00002c0001037983 */ /* 0x004ea80000100800 */
[----:B----4-:R-:W3:Y:S01]  /*76c0*/  LDL R2, [R1+0x30] ;  /* 0x0000300001027983 */ /* 0x010ee20000100800 */
[C---:B------:R-:W-:Y:S03]  /*76d0*/  HMMA.16816.F32.BF16 R8, R220.reuse, R190, R8 ;  /* 0x000000bedc08723c */ /* 0x040fe60000041808 */
[----:B------:R-:W-:Y:S05]  /*76e0*/  LDSM.16.M88.4 R188, [R249+0x4800] ;  /* 0x00480000f9bc783b */ /* 0x000fea0000000200 */
[C---:B------:R-:W-:Y:S03]  /*76f0*/  HMMA.16816.F32.BF16 R12, R220.reuse, R176, R12 ;  /* 0x000000b0dc0c723c */ /* 0x040fe6000004180c */
[----:B-1----:R-:W4:Y:S05]  /*7700*/  LDL R0, [R1+0x34] ;  /* 0x0000340001007983 */ /* 0x002f2a0000100800 */
[C---:B------:R-:W-:Y:S01]  /*7710*/  HMMA.16816.F32.BF16 R16, R220.reuse, R178, R16 ;  /* 0x000000b2dc10723c */ /* 0x040fe20000041810 */
[----:B------:R-:W1:Y:S07]  /*7720*/  LDSM.16.M88.4 R176, [R249+0x4000] ;  /* 0x00400000f9b0783b */ /* 0x000e6e0000000200 */
[C---:B------:R-:W-:Y:S08]  /*7730*/  HMMA.16816.F32.BF16 R20, R220.reuse, R180, R20 ;  /* 0x000000b4dc14723c */ /* 0x040ff00000041814 */
[C---:B------:R-:W-:Y:S01]  /*7740*/  HMMA.16816.F32.BF16 R24, R220.reuse, R182, R24 ;  /* 0x000000b6dc18723c */ /* 0x040fe20000041818 */
[----:B------:R-:W1:Y:S07]  /*7750*/  LDSM.16.M88.4 R180, [R249+0x5000] ;  /* 0x00500000f9b4783b */ /* 0x000e6e0000000200 */
[C---:B------:R-:W-:Y:S08]  /*7760*/  HMMA.16816.F32.BF16 R28, R220.reuse, R184, R28 ;  /* 0x000000b8dc1c723c */ /* 0x040ff0000004181c */
[----:B------:R-:W-:Y:S01]  /*7770*/  HMMA.16816.F32.BF16 R32, R220, R186, R32 ;  /* 0x000000badc20723c */ /* 0x000fe20000041820 */
[----:B------:R-:W-:Y:S07]  /*7780*/  LDSM.16.M88.4 R184, [R248+-0x2000] ;  /* 0xffe00000f8b8783b */ /* 0x000fee0000000200 */
[C---:B-1----:R-:W-:Y:S08]  /*7790*/  HMMA.16816.F32.BF16 R4, R224.reuse, R176, R4 ;  /* 0x000000b0e004723c */ /* 0x042ff00000041804 */
[C---:B------:R-:W-:Y:S01]  /*77a0*/  HMMA.16816.F32.BF16 R8, R224.reuse, R178, R8 ;  /* 0x000000b2e008723c */ /* 0x040fe20000041808 */
[----:B------:R-:W1:Y:S07]  /*77b0*/  LDSM.16.M88.4 R176, [R249+0x5800] ;  /* 0x00580000f9b0783b */ /* 0x000e6e0000000200 */
[C---:B------:R-:W-:Y:S08]  /*77c0*/  HMMA.16816.F32.BF16 R12, R224.reuse, R188, R12 ;  /* 0x000000bce00c723c */ /* 0x040ff0000004180c */
[C---:B------:R-:W-:Y:S01]  /*77d0*/  HMMA.16816.F32.BF16 R16, R224.reuse, R190, R16 ;  /* 0x000000bee010723c */ /* 0x040fe20000041810 */
[----:B------:R-:W1:Y:S07]  /*77e0*/  LDSM.16.M88.4 R188, [R248+-0x1800] ;  /* 0xffe80000f8bc783b */ /* 0x000e6e0000000200 */
[C---:B------:R-:W-:Y:S08]  /*77f0*/  HMMA.16816.F32.BF16 R20, R224.reuse, R180, R20 ;  /* 0x000000b4e014723c */ /* 0x040ff00000041814 */
[C---:B------:R-:W-:Y:S01]  /*7800*/  HMMA.16816.F32.BF16 R24, R224.reuse, R182, R24 ;  /* 0x000000b6e018723c */ /* 0x040fe20000041818 */
[----:B------:R-:W-:Y:S07]  /*7810*/  LDSM.16.M88.4 R180, [R248+-0x800] ;  /* 0xfff80000f8b4783b */ /* 0x000fee0000000200 */
[C---:B-1----:R-:W-:Y:S08]  /*7820*/  HMMA.16816.F32.BF16 R28, R224.reuse, R176, R28 ;  /* 0x000000b0e01c723c */ /* 0x042ff0000004181c */
[----:B------:R-:W-:Y:S01]  /*7830*/  HMMA.16816.F32.BF16 R32, R224, R178, R32 ;  /* 0x000000b2e020723c */ /* 0x000fe20000041820 */
[----:B------:R-:W1:Y:S07]  /*7840*/  LDSM.16.M88.4 R176, [R248+-0x1000] ;  /* 0xfff00000f8b0783b */ /* 0x000e6e0000000200 */
[C---:B------:R-:W-:Y:S08]  /*7850*/  HMMA.16816.F32.BF16 R4, R228.reuse, R184, R4 ;  /* 0x000000b8e404723c */ /* 0x040ff00000041804 */
[C---:B------:R-:W-:Y:S01]  /*7860*/  HMMA.16816.F32.BF16 R8, R228.reuse, R186, R8 ;  /* 0x000000bae408723c */ /* 0x040fe20000041808 */
        /* <DEDUP_REMOVED lines=9> */
[----:B------:R-:W1:Y:S07]  /*7900*/  LDSM.16.M88.4 R180, [R135+0x7800] ;  /* 0x0078000087b4783b */ /* 0x000e6e0000000200 */
        /* <DEDUP_REMOVED lines=8> */
[----:B------:R-:W-:Y:S08]  /*7990*/  LDSM.16.M88.4 R180, [R249+0x6000] ;  /* 0x00600000f9b4783b */ /* 0x000ff00000000200 */
[----:B-----5:R-:W1:Y:S08]  /*79a0*/  LDSM.16.M88.4 R176, [R132] ;  /* 0x0000000084b0783b */ /* 0x020e700000000200 */
[----:B--2---:R-:W2:Y:S08]  /*79b0*/  LDSM.16.M88.4 R184, [R3] ;  /* 0x0000000003b8783b */ /* 0x004eb00000000200 */
[----:B---3--:R-:W3:Y:S01]  /*79c0*/  LDSM.16.M88.4 R188, [R2] ;  /* 0x0000000002bc783b */ /* 0x008ee20000000200 */
[C---:B-1----:R-:W-:Y:S08]  /*79d0*/  HMMA.16816.F32.BF16 R4, R236.reuse, R176, R4 ;  /* 0x000000b0ec04723c */ /* 0x042ff00000041804 */
[C---:B------:R-:W-:Y:S01]  /*79e0*/  HMMA.16816.F32.BF16 R8, R236.reuse, R178, R8 ;  /* 0x000000b2ec08723c */ /* 0x040fe20000041808 */
[----:B----4-:R-:W1:Y:S07]  /*79f0*/  LDSM.16.M88.4 R176, [R0] ;  /* 0x0000000000b0783b */ /* 0x010e6e0000000200 */
[C---:B--2---:R-:W-:Y:S08]  /*7a00*/  HMMA.16816.F32.BF16 R12, R236.reuse, R184, R12 ;  /* 0x000000b8ec0c723c */ /* 0x044ff0000004180c */
[C---:B------:R-:W-:Y:S01]  /*7a10*/  HMMA.16816.F32.BF16 R16, R236.reuse, R186, R16 ;  /* 0x000000baec10723c */ /* 0x040fe20000041810 */
[----:B------:R-:W2:Y:S07]  /*7a20*/  LDSM.16.M88.4 R184, [R249+0x6800] ;  /* 0x00680000f9b8783b */ /* 0x000eae0000000200 */
[C---:B---3--:R-:W-:Y:S08]  /*7a30*/  HMMA.16816.F32.BF16 R20, R236.reuse, R188, R20 ;  /* 0x000000bcec14723c */ /* 0x048ff00000041814 */
[C---:B------:R-:W-:Y:S01]  /*7a40*/  HMMA.16816.F32.BF16 R24, R236.reuse, R190, R24 ;  /* 0x000000beec18723c */ /* 0x040fe20000041818 */
[----:B------:R-:W-:Y:S07]  /*7a50*/  LDSM.16.M88.4 R188, [R248] ;  /* 0x00000000f8bc783b */ /* 0x000fee0000000200 */
[C---:B-1----:R-:W-:Y:S08]  /*7a60*/  HMMA.16816.F32.BF16 R28, R236.reuse, R176, R28 ;  /* 0x000000b0ec1c723c */ /* 0x042ff0000004181c */
[----:B------:R-:W-:Y:S01]  /*7a70*/  HMMA.16816.F32.BF16 R32, R236, R178, R32 ;  /* 0x000000b2ec20723c */ /* 0x000fe20000041820 */
[----:B------:R-:W1:Y:S07]  /*7a80*/  LDSM.16.M88.4 R176, [R249+0x7000] ;  /* 0x00700000f9b0783b */ /* 0x000e6e0000000200 */
[C---:B------:R-:W-:Y:S08]  /*7a90*/  HMMA.16816.F32.BF16 R4, R240.reuse, R180, R4 ;  /* 0x000000b4f004723c */ /* 0x040ff00000041804 */
[C---:B------:R-:W-:Y:S01]  /*7aa0*/  HMMA.16816.F32.BF16 R8, R240.reuse, R182, R8 ;  /* 0x000000b6f008723c */ /* 0x040fe20000041808 */
[----:B------:R-:W3:Y:S07]  /*7ab0*/  LDSM.16.M88.4 R180, [R249+0x7800] ;  /* 0x00780000f9b4783b */ /* 0x000eee0000000200 */
[C---:B--2---:R-:W-:Y:S08]  /*7ac0*/  HMMA.16816.F32.BF16 R12, R240.reuse, R184, R12 ;  /* 0x000000b8f00c723c */ /* 0x044ff0000004180c */
[C---:B------:R-:W-:Y:S08]  /*7ad0*/  HMMA.16816.F32.BF16 R16, R240.reuse, R186, R16 ;  /* 0x000000baf010723c */ /* 0x040ff00000041810 */
[C---:B-1----:R-:W-:Y:S08]  /*7ae0*/  HMMA.16816.F32.BF16 R20, R240.reuse, R176, R20 ;  /* 0x000000b0f014723c */ /* 0x042ff00000041814 */
[C---:B------:R-:W-:Y:S01]  /*7af0*/  HMMA.16816.F32.BF16 R24, R240.reuse, R178, R24 ;  /* 0x000000b2f018723c */ /* 0x040fe20000041818 */
[----:B------:R-:W1:Y:S07]  /*7b00*/  LDSM.16.M88.4 R176, [R248+0x800] ;  /* 0x00080000f8b0783b */ /* 0x000e6e0000000200 */
[C---:B---3--:R-:W-:Y:S08]  /*7b10*/  HMMA.16816.F32.BF16 R28, R240.reuse, R180, R28 ;  /* 0x000000b4f01c723c */ /* 0x048ff0000004181c */
[----:B------:R-:W-:Y:S08]  /*7b20*/  HMMA.16816.F32.BF16 R32, R240, R182, R32 ;  /* 0x000000b6f020723c */ /* 0x000ff00000041820 */
[C---:B------:R-:W-:Y:S08]  /*7b30*/  HMMA.16816.F32.BF16 R4, R244.reuse, R188, R4 ;  /* 0x000000bcf404723c */ /* 0x040ff00000041804 */
[C---:B------:R-:W-:Y:S08]  /*7b40*/  HMMA.16816.F32.BF16 R8, R244.reuse, R190, R8 ;  /* 0x000000bef408723c */ /* 0x040ff00000041808 */
[C---:B-1----:R-:W-:Y:S08]  /*7b50*/  HMMA.16816.F32.BF16 R12, R244.reuse, R176, R12 ;  /* 0x000000b0f40c723c */ /* 0x042ff0000004180c */
[----:B------:R-:W-:Y:S01]  /*7b60*/  FMUL.FTZ R4, R4, c[0x0][0x320] ;  /* 0x0000c80004047a20 */ /* 0x000fe20000410000 */
[C---:B------:R-:W-:Y:S03]  /*7b70*/  HMMA.16816.F32.BF16 R16, R244.reuse, R178, R16 ;  /* 0x000000b2f410723c */ /* 0x040fe60000041810 */
[----:B------:R-:W1:Y:S01]  /*7b80*/  MUFU.TANH R2, R4 ;  /* 0x0000000400027308 */ /* 0x000e620000002400 */
[----:B------:R-:W-:Y:S02]  /*7b90*/  FMUL.FTZ R5, R5, c[0x0][0x320] ;  /* 0x0000c80005057a20 */ /* 0x000fe40000410000 */
[----:B------:R-:W-:Y:S02]  /*7ba0*/  FMUL.FTZ R6, R6, c[0x0][0x320] ;  /* 0x0000c80006067a20 */ /* 0x000fe40000410000 */
[----:B------:R-:W-:Y:S04]  /*7bb0*/  FMUL.FTZ R7, R7, c[0x0][0x320] ;  /* 0x0000c80007077a20 */ /* 0x000fe80000410000 */
[----:B------:R-:W-:Y:S01]  /*7bc0*/  FMUL.FTZ R10, R10, c[0x0][0x320] ;  /* 0x0000c8000a0a7a20 */ /* 0x000fe20000410000 */
[----:B------:R-:W2:Y:S01]  /*7bd0*/  MUFU.TANH R0, R5 ;  /* 0x0000000500007308 */ /* 0x000ea20000002400 */
[----:B------:R-:W-:Y:S02]  /*7be0*/  FMUL.FTZ R11, R11, c[0x0][0x320] ;  /* 0x0000c8000b0b7a20 */ /* 0x000fe40000410000 */
[----:B------:R-:W-:Y:S02]  /*7bf0*/  FMUL.FTZ R14, R14, c[0x0][0x320] ;  /* 0x0000c8000e0e7a20 */ /* 0x000fe40000410000 */
[----:B------:R-:W-:Y:S02]  /*7c00*/  FMUL.FTZ R8, R8, c[0x0][0x320] ;  /* 0x0000c80008087a20 */ /* 0x000fe40000410000 */
[----:B------:R-:W-:Y:S02]  /*7c10*/  FMUL.FTZ R9, R9, c[0x0][0x320] ;  /* 0x0000c80009097a20 */ /* 0x000fe40000410000 */
[----:B------:R-:W-:Y:S01]  /*7c20*/  FMUL.FTZ R15, R15, c[0x0][0x320] ;  /* 0x0000c8000f0f7a20 */ /* 0x000fe20000410000 */
[----:B------:R-:W-:Y:S01]  /*7c30*/  MUFU.TANH R190, R8 ;  /* 0x0000000800be7308 */ /* 0x000fe20000002400 */
[----:B------:R-:W-:Y:S02]  /*7c40*/  FMUL.FTZ R18, R18, c[0x0][0x320] ;  /* 0x0000c80012127a20 */ /* 0x000fe40000410000 */
[----:B------:R-:W-:Y:S01]  /*7c50*/  FMUL.FTZ R12, R12, c[0x0][0x320] ;  /* 0x0000c8000c0c7a20 */ /* 0x000fe20000410000 */
[----:B-1----:R1:W-:Y:S01]  /*7c60*/  STL [R1+0x70], R2 ;  /* 0x0000700201007387 */ /* 0x0023e20000100800 */
[----:B------:R-:W-:Y:S02]  /*7c70*/  FMUL.FTZ R13, R13, c[0x0][0x320] ;  /* 0x0000c8000d0d7a20 */ /* 0x000fe40000410000 */
[----:B------:R-:W-:Y:S02]  /*7c80*/  FMUL.FTZ R16, R16, c[0x0][0x320] ;  /* 0x0000c80010107a20 */ /* 0x000fe40000410000 */
[----:B------:R-:W-:Y:S01]  /*7c90*/  FMUL.FTZ R17, R17, c[0x0][0x320] ;  /* 0x0000c80011117a20 */ /* 0x000fe20000410000 */
[----:B------:R-:W-:Y:S01]  /*7ca0*/  MUFU.TANH R189, R9 ;  /* 0x0000000900bd7308 */ /* 0x000fe20000002400 */
[----:B------:R-:W-:Y:S01]  /*7cb0*/  FMUL.FTZ R19, R19, c[0x0][0x320] ;  /* 0x0000c80013137a20 */ /* 0x000fe20000410000 */
[----:B--2---:R2:W-:Y:S08]  /*7cc0*/  STL [R1+0x6c], R0 ;  /* 0x00006c0001007387 */ /* 0x0045f00000100800 */
[----:B------:R-:W-:Y:S10]  /*7cd0*/  MUFU.TANH R3, R15 ;  /* 0x0000000f00037308 */ /* 0x000ff40000002400 */
[----:B-1----:R-:W1:Y:S10]  /*7ce0*/  MUFU.TANH R2, R6 ;  /* 0x0000000600027308 */ /* 0x002e740000002400 */
[----:B--2---:R-:W2:Y:S10]  /*7cf0*/  MUFU.TANH R0, R7 ;  /* 0x0000000700007308 */ /* 0x004eb40000002400 */
[----:B------:R-:W-:Y:S01]  /*7d00*/  MUFU.TANH R188, R18 ;  /* 0x0000001200bc7308 */ /* 0x000fe20000002400 */
[----:B-1----:R1:W-:Y:S09]  /*7d10*/  STL [R1+0x80], R2 ;  /* 0x0000800201007387 */ /* 0x0023f20000100800 */
[----:B------:R-:W-:Y:S01]  /*7d20*/  MUFU.TANH R186, R12 ;  /* 0x0000000c00ba7308 */ /* 0x000fe20000002400 */
[----:B--2---:R2:W-:Y:S04]  /*7d30*/  STL [R1+0x7c], R0 ;  /* 0x00007c0001007387 */ /* 0x0045e80000100800 */
[----:B------:R-:W3:Y:S05]  /*7d40*/  LDSM.16.M88.4 R4, [R248+0x1000] ;  /* 0x00100000f804783b */ /* 0x000eea0000000200 */
[----:B------:R-:W-:Y:S10]  /*7d50*/  MUFU.TANH R185, R13 ;  /* 0x0000000d00b97308 */ /* 0x000ff40000002400 */
[----:B-1----:R-:W1:Y:S10]  /*7d60*/  MUFU.TANH R2, R10 ;  /* 0x0000000a00027308 */ /* 0x002e740000002400 */
[----:B--2---:R-:W2:Y:S10]  /*7d70*/  MUFU.TANH R0, R11 ;  /* 0x0000000b00007308 */ /* 0x004eb40000002400 */
[----:B------:R-:W-:Y:S01]  /*7d80*/  MUFU.TANH R182, R16 ;  /* 0x0000001000b67308 */ /* 0x000fe20000002400 */
[----:B-1----:R-:W-:Y:S01]  /*7d90*/  STL [R1+0x78], R2 ;  /* 0x0000780201007387 */ /* 0x002fe20000100800 */
[C---:B---3--:R-:W-:Y:S08]  /*7da0*/  HMMA.16816.F32.BF16 R20, R244.reuse, R4, R20 ;  /* 0x00000004f414723c */ /* 0x048ff00000041814 */
[----:B------:R-:W-:Y:S01]  /*7db0*/  MUFU.TANH R181, R17 ;  /* 0x0000001100b57308 */ /* 0x000fe20000002400 */
[----:B--2---:R1:W-:Y:S01]  /*7dc0*/  STL [R1+0x74], R0 ;  /* 0x0000740001007387 */ /* 0x0043e20000100800 */
[C---:B------:R-:W-:Y:S03]  /*7dd0*/  HMMA.16816.F32.BF16 R24, R244.reuse, R6, R24 ;  /* 0x00000006f418723c */ /* 0x040fe60000041818 */
[----:B------:R-:W2:Y:S01]  /*7de0*/  LDSM.16.M88.4 R8, [R248+0x1800] ;  /* 0x00180000f808783b */ /* 0x000ea20000000200 */
[----:B------:R-:W-:Y:S04]  /*7df0*/  DEPBAR.LE SB0, 0x0 ;  /* 0x000080000000791a */ /* 0x000fe80000000000 */
[----:B------:R-:W-:Y:S03]  /*7e00*/  MUFU.TANH R187, R19 ;  /* 0x0000001300bb7308 */ /* 0x000fe60000002400 */
[----:B------:R-:W-:Y:S03]  /*7e10*/  BAR.SYNC.DEFER_BLOCKING 0x0 ;  /* 0x0000000000007b1d */ /* 0x000fe60000010000 */
[----:B------:R-:W-:Y:S02]  /*7e20*/  FMUL.FTZ R18, R20, c[0x0][0x320] ;  /* 0x0000c80014127a20 */ /* 0x000fe40000410000 */
[----:B------:R-:W-:Y:S02]  /*7e30*/  FMUL.FTZ R21, R21, c[0x0][0x320] ;  /* 0x0000c80015157a20 */ /* 0x000fe40000410000 */
[----:B------:R-:W-:Y:S02]  /*7e40*/  FMUL.FTZ R22, R22, c[0x0][0x320] ;  /* 0x0000c80016167a20 */ /* 0x000fe40000410000 */
[----:B------:R-:W-:Y:S01]  /*7e50*/  MUFU.TANH R18, R18 ;  /* 0x0000001200127308 */ /* 0x000fe20000002400 */
[----:B------:R-:W-:Y:S03]  /*7e60*/  FMUL.FTZ R23, R23, c[0x0][0x320] ;  /* 0x0000c80017177a20 */ /* 0x000fe60000410000 */
[----:B------:R-:W-:Y:S02]  /*7e70*/  FMUL.FTZ R26, R26, c[0x0][0x320] ;  /* 0x0000c8001a1a7a20 */ /* 0x000fe40000410000 */
[----:B------:R-:W-:Y:S02]  /*7e80*/  FMUL.FTZ R27, R27, c[0x0][0x320] ;  /* 0x0000c8001b1b7a20 */ /* 0x000fe40000410000 */
[----:B------:R-:W-:Y:S02]  /*7e90*/  FMUL.FTZ R24, R24, c[0x0][0x320] ;  /* 0x0000c80018187a20 */ /* 0x000fe40000410000 */
[----:B------:R-:W-:Y:S01]  /*7ea0*/  FMUL.FTZ R25, R25, c[0x0][0x320] ;  /* 0x0000c80019197a20 */ /* 0x000fe20000410000 */
[----:B-1----:R-:W1:Y:S10]  /*7eb0*/  MUFU.TANH R0, R14 ;  /* 0x0000000e00007308 */ /* 0x002e740000002400 */
[----:B------:R-:W-:Y:S01]  /*7ec0*/  MUFU.TANH R180, R26 ;  /* 0x0000001a00b47308 */ /* 0x000fe20000002400 */
[C---:B--2---:R-:W-:Y:S08]  /*7ed0*/  HMMA.16816.F32.BF16 R28, R244.reuse, R8, R28 ;  /* 0x00000008f41c723c */ /* 0x044ff0000004181c */
[----:B------:R-:W-:Y:S01]  /*7ee0*/  HMMA.16816.F32.BF16 R32, R244, R10, R32 ;  /* 0x0000000af420723c */ /* 0x000fe20000041820 */
[----:B------:R2:W-:Y:S01]  /*7ef0*/  MUFU.TANH R179, R27 ;  /* 0x0000001b00b37308 */ /* 0x0005e20000002400 */
[----:B-1----:R1:W-:Y:S04]  /*7f00*/  STL [R1+0x68], R0 ;  /* 0x0000680001007387 */ /* 0x0023e80000100800 */
[----:B------:R-:W3:Y:S05]  /*7f10*/  LDL R2, [R1+0x90] ;  /* 0x0000900001027983 */ /* 0x000eea0000100800 */
[----:B------:R-:W-:Y:S05]  /*7f20*/  MUFU.TANH R178, R21 ;  /* 0x0000001500b27308 */ /* 0x000fea0000002400 */
[----:B------:R-:W-:Y:S02]  /*7f30*/  FMUL.FTZ R30, R30, c[0x0][0x320] ;  /* 0x0000c8001e1e7a20 */ /* 0x000fe40000410000 */
[----:B------:R-:W-:Y:S02]  /*7f40*/  FMUL.FTZ R31, R31, c[0x0][0x320] ;  /* 0x0000c8001f1f7a20 */ /* 0x000fe40000410000 */
[----:B------:R-:W-:Y:S01]  /*7f50*/  FMUL.FTZ R28, R28, c[0x0][0x320] ;  /* 0x0000c8001c1c7a20 */ /* 0x000fe20000410000 */
[----:B------:R-:W4:Y:S03]  /*7f60*/  MUFU.TANH R4, R30 ;  /* 0x0000001e00047308 */ /* 0x000f260000002400 */
[----:B------:R-:W-:Y:S02]  /*7f70*/  FMUL.FTZ R35, R35, c[0x0][0x320] ;  /* 0x0000c80023237a20 */ /* 0x000fe40000410000 */
[----:B--2---:R-:W-:Y:S02]  /*7f80*/  FMUL.FTZ R27, R32, c[0x0][0x320] ;  /* 0x0000c800201b7a20 */ /* 0x004fe40000410000 */
[----:B------:R-:W-:Y:S01]  /*7f90*/  FMUL.FTZ R26, R33, c[0x0][0x320] ;  /* 0x0000c800211a7a20 */ /* 0x000fe20000410000 */
[----:B-1----:R-:W3:Y:S02]  /*7fa0*/  LDL R0, [R1+0xa8] ;  /* 0x0000a80001007983 */ /* 0x002ee40000100800 */
[----:B------:R1:W-:Y:S01]  /*7fb0*/  MUFU.TANH R132, R28 ;  /* 0x0000001c00847308 */ /* 0x0003e20000002400 */
[----:B------:R-:W-:Y:S01]  /*7fc0*/  FMUL.FTZ R34, R34, c[0x0][0x320] ;  /* 0x0000c80022227a20 */ /* 0x000fe20000410000 */
[----:B------:R2:W-:Y:S08]  /*7fd0*/  STL [R1+0x64], R3 ;  /* 0x0000640301007387 */ /* 0x0005f00000100800 */
[----:B------:R-:W-:Y:S01]  /*7fe0*/  MUFU.TANH R184, R22 ;  /* 0x0000001600b87308 */ /* 0x000fe20000002400 */
[----:B----4-:R-:W-:Y:S09]  /*7ff0*/  STL [R1+0x58], R4 ;  /* 0x0000580401007387 */ /* 0x010ff20000100800 */
[----:B------:R-:W-:Y:S01]  /*8000*/  MUFU.TANH R183, R23 ;  /* 0x0000001700b77308 */ /* 0x000fe20000002400 */
[----:B-1----:R-:W-:Y:S09]  /*8010*/  FMUL.FTZ R28, R29, c[0x0][0x320] ;  /* 0x0000c8001d1c7a20 */ /* 0x002ff20000410000 */
[----:B--2---:R-:W1:Y:S10]  /*8020*/  MUFU.TANH R3, R31 ;  /* 0x0000001f00037308 */ /* 0x004e740000002400 */
[----:B------:R-:W-:Y:S10]  /*8030*/  MUFU.TANH R177, R24 ;  /* 0x0000001800b17308 */ /* 0x000ff40000002400 */
[----:B------:R-:W-:Y:S01]  /*8040*/  MUFU.TANH R176, R25 ;  /* 0x0000001900b07308 */ /* 0x000fe20000002400 */
[----:B-1----:R1:W-:Y:S09]  /*8050*/  STL [R1+0x60], R3 ;  /* 0x0000600301007387 */ /* 0x0023f20000100800 */
[----:B------:R-:W-:Y:S10]  /*8060*/  MUFU.TANH R28, R28 ;  /* 0x0000001c001c7308 */ /* 0x000ff40000002400 */
[----:B------:R-:W-:Y:S10]  /*8070*/  MUFU.TANH R27, R27 ;  /* 0x0000001b001b7308 */ /* 0x000ff40000002400 */
[----:B-1----:R-:W1:Y:S10]  /*8080*/  MUFU.TANH R3, R35 ;  /* 0x0000002300037308 */ /* 0x002e740000002400 */
[----:B------:R-:W2:Y:S10]  /*8090*/  MUFU.TANH R26, R26 ;  /* 0x0000001a001a7308 */ /* 0x000eb40000002400 */
[----:B------:R4:W2:Y:S01]  /*80a0*/  MUFU.TANH R191, R34 ;  /* 0x0000002200bf7308 */ /* 0x0008a20000002400 */
[----:B-1----:R4:W-:Y:S01]  /*80b0*/  STL [R1+0x5c], R3 ;  /* 0x00005c0301007387 */ /* 0x0029e20000100800 */
[----:B---3--:R-:W-:Y:S11]  /*80c0*/  ISETP.GT.AND P0, PT, R2, R0, PT ;  /* 0x000000000200720c */ /* 0x008ff60003f04270 */
[----:B------:R-:W-:Y:S02]  /*80d0*/  @!UPT UIADD3 URZ, URZ, URZ, URZ ;  /* 0x0000003f3f3ff290 */ /* 0x000fe4000fffe03f */
[----:B------:R-:W-:-:S05]  /*80e0*/  @!P0 BRA `(.L_x_1054) ;  /* 0x000007a000008947 */ /* 0x000fca0003800000 */
[----:B--2-4-:R-:W2:Y:S01]  /*80f0*/  LDL R3, [R1+0xb4] ;  /* 0x0000b40001037983 */ /* 0x014ea20000100800 */
[----:B------:R-:W-:Y:S03]  /*8100*/  IMAD.MOV.U32 R11, RZ, RZ, RZ ;  /* 0x000000ffff0b7224 */ /* 0x000fe600078e00ff */
[----:B------:R-:W3:Y:S04]  /*8110*/  LDL.64 R22, [R1+0xc0] ;  /* 0x0000c00001167983 */ /* 0x000ee80000100a00 */
[----:B------:R-:W4:Y:S04]  /*8120*/  LDL R4, [R1+0xd4] ;  /* 0x0000d40001047983 */ /* 0x000f280000100800 */
[----:B------:R-:W1:Y:S04]  /*8130*/  S2R R13, SR_TID.X ;  /* 0x00000000000d7919 */ /* 0x000e680000002100 */
[----:B------:R-:W5:Y:S04]  /*8140*/  LDL.64 R20, [R1+0xb8] ;  /* 0x0000b80001147983 */ /* 0x000f680000100a00 */
[----:B------:R-:W4:Y:S04]  /*8150*/  LDL R10, [R1+0xd0] ;  /* 0x0000d000010a7983 */ /* 0x000f280000100800 */
[----:B------:R-:W5:Y:S04]  /*8160*/  LDL R9, [R1+0x174] ;  /* 0x0001740001097983 */ /* 0x000f680000100800 */
[----:B------:R-:W5:Y:S04]  /*8170*/  LDL R16, [R1+0x94] ;  /* 0x0000940001107983 */ /* 0x000f680000100800 */
[----:B------:R-:W5:Y:S01]  /*8180*/  LDL R8, [R1+0x178] ;  /* 0x0001780001087983 */ /* 0x000f620000100800 */
[--C-:B-1----:R-:W-:Y:S03]  /*8190*/  SHF.R.S32.HI R0, RZ, 0x1f, R13.reuse ;  /* 0x0000001fff007819 */ /* 0x102fe6000001140d */
[----:B------:R-:W5:Y:S01]  /*81a0*/  LDL R15, [R1+0x98] ;  /* 0x00009800010f7983 */ /* 0x000f620000100800 */
[----:B------:R-:W-:Y:S02]  /*81b0*/  SHF.R.S32.HI R12, RZ, 0x1f, R13 ;  /* 0x0000001fff0c7819 */ /* 0x000fe4000001140d */
[-C--:B------:R-:W-:Y:S01]  /*81c0*/  LEA.HI R0, R0, R13.reuse, RZ, 0x3 ;  /* 0x0000000d00007211 */ /* 0x080fe200078f18ff */
[----:B------:R-:W5:Y:S01]  /*81d0*/  LDL R7, [R1+0x17c] ;  /* 0x00017c0001077983 */ /* 0x000f620000100800 */
[----:B------:R-:W-:Y:S02]  /*81e0*/  LEA.HI R12, R12, R13, RZ, 0x3 ;  /* 0x0000000d0c0c7211 */ /* 0x000fe400078f18ff */
[----:B------:R-:W-:Y:S01]  /*81f0*/  LOP3.LUT R0, R0, 0xfffffff8, RZ, 0xc0, !PT ;  /* 0xfffffff800007812 */ /* 0x000fe200078ec0ff */
[----:B------:R-:W5:Y:S01]  /*8200*/  LDL R14, [R1+0x9c] ;  /* 0x00009c00010e7983 */ /* 0x000f620000100800 */
[----:B------:R-:W-:Y:S03]  /*8210*/  SHF.R.S32.HI R12, RZ, 0x3, R12 ;  /* 0x00000003ff0c7819 */ /* 0x000fe6000001140c */
[----:B------:R-:W-:Y:S01]  /*8220*/  IMAD.IADD R0, R13, 0x1, -R0 ;  /* 0x000000010d007824 */ /* 0x000fe200078e0a00 */
[----:B------:R-:W5:Y:S01]  /*8230*/  LDL R6, [R1+0x180] ;  /* 0x0001800001067983 */ /* 0x000f620000100800 */
[----:B------:R-:W-:Y:S02]  /*8240*/  IMAD.MOV.U32 R13, RZ, RZ, c[0x0][0x2b8] ;  /* 0x0000ae00ff0d7624 */ /* 0x000fe400078e00ff */
[----:B------:R-:W-:Y:S02]  /*8250*/  IMAD R0, R0, 0x20, R12 ;  /* 0x0000002000007824 */ /* 0x000fe400078e020c */
[----:B------:R-:W5:Y:S01]  /*8260*/  LDL R12, [R1+0x88] ;  /* 0x00008800010c7983 */ /* 0x000f620000100800 */
[----:B------:R-:W-:Y:S01]  /*8270*/  ISETP.NE.AND P1, PT, R13, 0x1, PT ;  /* 0x000000010d00780c */ /* 0x000fe20003f25270 */
[----:B--2---:R-:W-:Y:S05]  /*8280*/  IMAD R2, R2, 0x40, R3 ;  /* 0x0000004002027824 */ /* 0x004fea00078e0203 */
[----:B------:R-:W-:Y:S07]  /*8290*/  IADD3 R2, R2, -0x40, R0 ;  /* 0xffffffc002027810 */ /* 0x000fee0007ffe000 */
[----:B------:R-:W-:Y:S04]  /*82a0*/  @P1 IMAD.HI.U32 R3, R2, c[0x0][0x2bc], RZ ;  /* 0x0000af0002031a27 */ /* 0x000fe800078e00ff */
[----:B------:R-:W-:Y:S01]  /*82b0*/  IMAD.MOV.U32 R0, RZ, RZ, R2 ;  /* 0x000000ffff007224 */ /* 0x000fe200078e0002 */
[----:B------:R-:W-:Y:S04]  /*82c0*/  @P1 SHF.R.U32.HI R0, RZ, c[0x0][0x2c0], R3 ;  /* 0x0000b000ff001a19 */ /* 0x000fe80000011603 */
[C---:B---3--:R-:W-:Y:S04]  /*82d0*/  @!P6 IADD3 R3, P0, R0.reuse, R22, RZ ;  /* 0x000000160003e210 */ /* 0x048fe80007f1e0ff */
[----:B----4-:R-:W-:Y:S01]  /*82e0*/  @!P6 LEA.HI.X.SX32 R5, R0, R4, 0x1, P0 ;  /* 0x000000040005e211 */ /* 0x010fe200000f0eff */
[----:B------:R-:W-:Y:S01]  /*82f0*/  IMAD.MOV R0, RZ, RZ, -R0 ;  /* 0x000000ffff007224 */ /* 0x000fe200078e0a00 */
[C---:B------:R-:W-:Y:S03]  /*8300*/  @!P6 LEA R4, P0, R3.reuse, c[0x0][0x2a0], 0x2 ;  /* 0x0000a8000304ea11 */ /* 0x040fe600078010ff */
[----:B------:R-:W-:Y:S01]  /*8310*/  IMAD R13, R0, c[0x0][0x2b8], R2 ;  /* 0x0000ae00000d7a24 */ /* 0x000fe200078e0202 */
[----:B------:R-:W-:Y:S01]  /*8320*/  @!P6 LEA.HI.X R5, R3, c[0x0][0x2a4], R5, 0x2, P0 ;  /* 0x0000a9000305ea11 */ /* 0x000fe200000f1405 */
[C---:B-----5:R-:W-:Y:S01]  /*8330*/  IMAD.SHL.U32 R22, R16.reuse, 0x2, RZ ;  /* 0x0000000210167824 */ /* 0x060fe200078e00ff */
[----:B------:R-:W-:Y:S01]  /*8340*/  SHF.L.U64.HI R17, R16, 0x1, R9 ;  /* 0x0000000110117819 */ /* 0x000fe20000010209 */
[----:B------:R-:W-:Y:S01]  /*8350*/  IMAD.WIDE.U32 R2, R13, c[0x0][0x1e0], RZ ;  /* 0x000078000d027a25 */ /* 0x000fe200078e00ff */
[----:B------:R-:W-:Y:S01]  /*8360*/  SHF.R.S32.HI R0, RZ, 0x1f, R13 ;  /* 0x0000001fff007819 */ /* 0x000fe2000001140d */
[----:B------:R-:W2:Y:S02]  /*8370*/  @!P6 LDG.E R11, [R4.64] ;  /* 0x00000006040be981 */ /* 0x000ea4000c1e1900 */
[C---:B------:R-:W-:Y:S02]  /*8380*/  IMAD.SHL.U32 R21, R15.reuse, 0x2, RZ ;  /* 0x000000020f157824 */ /* 0x040fe400078e00ff */
[----:B------:R1:W-:Y:S01]  /*8390*/  STL [R1+0x8c], R13 ;  /* 0x00008c0d01007387 */ /* 0x0003e20000100800 */
[----:B------:R-:W-:Y:S01]  /*83a0*/  IMAD R0, R0, c[0x0][0x1e0], RZ ;  /* 0x0000780000007a24 */ /* 0x000fe200078e02ff */
[----:B------:R-:W-:Y:S03]  /*83b0*/  SHF.L.U64.HI R16, R15, 0x1, R8 ;  /* 0x000000010f107819 */ /* 0x000fe60000010208 */
[----:B------:R-:W-:Y:S01]  /*83c0*/  IMAD R0, R13, c[0x0][0x1e4], R0 ;  /* 0x000079000d007a24 */ /* 0x000fe200078e0200 */
[----:B------:R-:W-:Y:S03]  /*83d0*/  SHF.L.U64.HI R15, R14, 0x1, R7 ;  /* 0x000000010e0f7819 */ /* 0x000fe60000010207 */
[----:B------:R-:W-:Y:S02]  /*83e0*/  IMAD.IADD R3, R3, 0x1, R0 ;  /* 0x0000000103037824 */ /* 0x000fe400078e0200 */
[----:B------:R-:W-:Y:S01]  /*83f0*/  IMAD.SHL.U32 R19, R12, 0x2, RZ ;  /* 0x000000020c137824 */ /* 0x000fe200078e00ff */
[----:B--2---:R-:W-:Y:S01]  /*8400*/  SHF.R.S32.HI R5, RZ, 0x1f, R11 ;  /* 0x0000001fff057819 */ /* 0x004fe2000001140b */
[----:B------:R2:W-:Y:S01]  /*8410*/  STL [R1+0x84], R11 ;  /* 0x0000840b01007387 */ /* 0x0005e20000100800 */
[----:B------:R-:W-:Y:S04]  /*8420*/  IMAD.WIDE.U32 R2, R11, c[0x0][0x1f0], R2 ;  /* 0x00007c000b027a25 */ /* 0x000fe800078e0002 */
[----:B------:R-:W-:Y:S01]  /*8430*/  IMAD R5, R5, c[0x0][0x1f0], RZ ;  /* 0x00007c0005057a24 */ /* 0x000fe200078e02ff */
[----:B------:R-:W-:Y:S01]  /*8440*/  IADD3 R0, P0, R20, R2, RZ ;  /* 0x0000000214007210 */ /* 0x000fe20007f1e0ff */
[----:B------:R-:W-:Y:S01]  /*8450*/  IMAD.SHL.U32 R20, R14, 0x2, RZ ;  /* 0x000000020e147824 */ /* 0x000fe200078e00ff */
[----:B------:R-:W-:Y:S01]  /*8460*/  SHF.L.U64.HI R14, R12, 0x1, R6 ;  /* 0x000000010c0e7819 */ /* 0x000fe20000010206 */
[----:B------:R-:W-:Y:S05]  /*8470*/  IMAD R5, R11, c[0x0][0x1f4], R5 ;  /* 0x00007d000b057a24 */ /* 0x000fea00078e0205 */
[----:B------:R-:W-:Y:S02]  /*8480*/  IADD3.X R5, R10, R3, R5, P0, !PT ;  /* 0x000000030a057210 */ /* 0x000fe400007fe405 */
[C---:B-1----:R-:W-:Y:S04]  /*8490*/  LEA R13, P0, R0.reuse, c[0x0][0x1c8], 0x1 ;  /* 0x00007200000d7a11 */ /* 0x042fe800078008ff */
[----:B------:R-:W-:Y:S01]  /*84a0*/  LEA.HI.X R5, R0, c[0x0][0x1cc], R5, 0x1, P0 ;  /* 0x0000730000057a11 */ /* 0x000fe200000f0c05 */
[----:B------:R-:W-:-:S06]  /*84b0*/  BRA.DIV ~URZ, `(.L_x_1055) ;  /* 0x0000a2927f007947 */ /* 0x000fcc000b800000 */
[----:B------:R1:W3:Y:S02]  /*84c0*/  SHFL.IDX PT, R4, R5, RZ, 0x181f ;  /* 0x00181fff05047589 */ /* 0x0002e400000e0000 */
.L_x_1088:
[----:B------:R-:W-:-:S05]  /*84d0*/  BRA.DIV ~URZ, `(.L_x_1056) ;  /* 0x0000a2e27f007947 */ /* 0x000fca000b800000 */
[----:B------:R-:W4:Y:S04]  /*84e0*/  LDL R2, [R1+0x88] ;  /* 0x0000880001027983 */ /* 0x000f280000100800 */
[----:B------:R-:W5:Y:S04]  /*84f0*/  LDL R23, [R1+0x54] ;  /* 0x0000540001177983 */ /* 0x000f680000100800 */
[----:B--2---:R-:W2:Y:S04]  /*8500*/  LDL R6, [R1+0x9c] ;  /* 0x00009c0001067983 */ /* 0x004ea80000100800 */
[----:B---3--:R-:W3:Y:S04]  /*8510*/  LDL R25, [R1+0x98] ;  /* 0x0000980001197983 */ /* 0x008ee80000100800 */
[----:B------:R-:W5:Y:S04]  /*8520*/  LDL R24, [R1+0x94] ;  /* 0x0000940001187983 */ /* 0x000f680000100800 */
[----:B------:R-:W1:Y:S01]  /*8530*/  SHFL.IDX PT, R0, R13, RZ, 0x181f ;  /* 0x00181fff0d007589 */ /* 0x000e6200000e0000 */
[----:B----4-:R-:W-:Y:S02]  /*8540*/  ISETP.GE.AND P4, PT, R2, c[0x0][0x1d4], PT ;  /* 0x0000750002007a0c */ /* 0x010fe40003f86270 */
[----:B-1----:R-:W-:Y:S05]  /*8550*/  IADD3 R2, P0, R0, R19, RZ ;  /* 0x0000001300027210 */ /* 0x002fea0007f1e0ff */
[----:B------:R-:W-:Y:S01]  /*8560*/  IMAD.X R3, R4, 0x1, R14, P0 ;  /* 0x0000000104037824 */ /* 0x000fe200000e060e */
[----:B------:R-:W-:Y:S02]  /*8570*/  IADD3 R8, P0, R0, R20, RZ ;  /* 0x0000001400087210 */ /* 0x000fe40007f1e0ff */
[----:B--2---:R-:W-:Y:S02]  /*8580*/  ISETP.GE.AND P3, PT, R6, c[0x0][0x1d4], PT ;  /* 0x0000750006007a0c */ /* 0x004fe40003f66270 */
[----:B---3--:R-:W-:Y:S01]  /*8590*/  ISETP.GE.AND P1, PT, R25, c[0x0][0x1d4], PT ;  /* 0x0000750019007a0c */ /* 0x008fe20003f26270 */
[----:B------:R-:W-:Y:S01]  /*85a0*/  @!PT LDS RZ, [RZ] ;  /* 0x00000000fffff984 */ /* 0x000fe20000000800 */
[----:B------:R-:W-:Y:S01]  /*85b0*/  @!PT LDS RZ, [RZ] ;  /* 0x00000000fffff984 */ /* 0x000fe20000000800 */
[----:B-----5:R1:W-:Y:S01]  /*85c0*/  LDGSTS.E.BYPASS.LTC128B.128 [R23+0x10100], [R2.64], !P4 ;  /* 0x1010000002177fae */ /* 0x0203e2000e101d46 */
[----:B------:R-:W-:Y:S01]  /*85d0*/  IMAD.X R9, R4, 0x1, R15, P0 ;  /* 0x0000000104097824 */ /* 0x000fe200000e060f */
[----:B------:R-:W-:Y:S02]  /*85e0*/  IADD3 R6, P2, R0, R22, RZ ;  /* 0x0000001600067210 */ /* 0x000fe40007f5e0ff */
[----:B------:R-:W-:Y:S02]  /*85f0*/  SEL R12, RZ, 0x10, P3 ;  /* 0x00000010ff0c7807 */ /* 0x000fe40001800000 */
[----:B------:R-:W-:Y:S01]  /*8600*/  SEL R11, RZ, 0x10, P1 ;  /* 0x00000010ff0b7807 */ /* 0x000fe20000800000 */
[----:B------:R-:W-:Y:S03]  /*8610*/  IMAD.X R7, R4, 0x1, R17, P2 ;  /* 0x0000000104077824 */ /* 0x000fe600010e0611 */
[----:B------:R2:W-:Y:S01]  /*8620*/  LDGSTS.E.BYPASS.LTC128B.128 [R23+0x12100], [R8.64], !P3 ;  /* 0x1210000008177fae */ /* 0x0005e2000d901d46 */
[----:B-1----:R-:W-:Y:S03]  /*8630*/  IADD3 R2, P0, R0, R21, RZ ;  /* 0x0000001500027210 */ /* 0x002fe60007f1e0ff */
[----:B------:R-:W1:Y:S02]  /*8640*/  SHFL.IDX PT, R0, R13, 0x1, 0x181f ;  /* 0x00381f000d007f89 */ /* 0x000e6400000e0000 */
[----:B------:R-:W-:Y:S01]  /*8650*/  IMAD.X R3, R4, 0x1, R16, P0 ;  /* 0x0000000104037824 */ /* 0x000fe200000e0610 */
[----:B------:R-:W-:Y:S01]  /*8660*/  ISETP.GE.AND P0, PT, R24, c[0x0][0x1d4], PT ;  /* 0x0000750018007a0c */ /* 0x000fe20003f06270 */
[----:B------:R3:W4:Y:S03]  /*8670*/  SHFL.IDX PT, R4, R5, 0x1, 0x181f ;  /* 0x00381f0005047f89 */ /* 0x00072600000e0000 */
[----:B------:R-:W-:Y:S01]  /*8680*/  SEL R10, RZ, 0x10, P0 ;  /* 0x00000010ff0a7807 */ /* 0x000fe20000000000 */
[----:B------:R2:W-:Y:S08]  /*8690*/  LDGSTS.E.BYPASS.LTC128B.128 [R23+0x14100], [R2.64], !P1 ;  /* 0x1410000002177fae */ /* 0x0005f0000c901d46 */
[----:B------:R2:W-:Y:S01]  /*86a0*/  LDGSTS.E.BYPASS.LTC128B.128 [R23+0x16100], [R6.64], !P0 ;  /* 0x1610000006177fae */ /* 0x0005e2000c101d46 */
[----:B---3--:R-:W-:Y:S04]  /*86b0*/  SEL R5, RZ, 0x10, P4 ;  /* 0x00000010ff057807 */ /* 0x008fe80002000000 */
.L_x_1089:
[C---:B-1----:R-:W-:Y:S01]  /*86c0*/  ISETP.NE.U32.AND P2, PT, R5.reuse, RZ, PT ;  /* 0x000000ff0500720c */ /* 0x042fe20003f45070 */
[----:B------:R-:W3:Y:S01]  /*86d0*/  LDL R13, [R1+0x54] ;  /* 0x00005400010d7983 */ /* 0x000ee20000100800 */
[----:B------:R-:W-:Y:S02]  /*86e0*/  IADD3 R5, -R5, 0x10, RZ ;  /* 0x0000001005057810 */ /* 0x000fe40007ffe1ff */
[----:B--2---:R-:W-:Y:S02]  /*86f0*/  IADD3 R6, -R11, 0x10, RZ ;  /* 0x000000100b067810 */ /* 0x004fe40007ffe1ff */
[----:B------:R-:W-:Y:S02]  /*8700*/  LOP3.LUT R5, R5, 0xf, RZ, 0xc0, !PT ;  /* 0x0000000f05057812 */ /* 0x000fe400078ec0ff */
[----:B------:R-:W-:Y:S02]  /*8710*/  IADD3 R8, -R12, 0x10, RZ ;  /* 0x000000100c087810 */ /* 0x000fe40007ffe1ff */
[----:B------:R-:W-:Y:S02]  /*8720*/  IADD3 R2, P1, P0, R5, R0, R19 ;  /* 0x0000000005027210 */ /* 0x000fe4000783e013 */
[----:B------:R-:W-:Y:S02]  /*8730*/  LOP3.LUT R6, R6, 0xf, RZ, 0xc0, !PT ;  /* 0x0000000f06067812 */ /* 0x000fe400078ec0ff */
[----:B----4-:R-:W-:Y:S02]  /*8740*/  IADD3.X R3, RZ, R4, R14, P1, P0 ;  /* 0x00000004ff037210 */ /* 0x010fe40000fe040e */
[----:B------:R-:W-:Y:S04]  /*8750*/  LOP3.LUT R8, R8, 0xf, RZ, 0xc0, !PT ;  /* 0x0000000f08087812 */ /* 0x000fe800078ec0ff */
[----:B------:R-:W-:Y:S04]  /*8760*/  IADD3 R8, P1, P0, R8, R0, R20 ;  /* 0x0000000008087210 */ /* 0x000fe8000783e014 */
[----:B------:R-:W-:Y:S01]  /*8770*/  IADD3.X R9, RZ, R4, R15, P1, P0 ;  /* 0x00000004ff097210 */ /* 0x000fe20000fe040f */
[----:B------:R-:W-:Y:S01]  /*8780*/  @!PT LDS RZ, [RZ] ;  /* 0x00000000fffff984 */ /* 0x000fe20000000800 */
[----:B------:R-:W-:Y:S01]  /*8790*/  @!PT LDS RZ, [RZ] ;  /* 0x00000000fffff984 */ /* 0x000fe20000000800 */
[----:B------:R-:W-:Y:S01]  /*87a0*/  @!PT LDS RZ, [RZ] ;  /* 0x00000000fffff984 */ /* 0x000fe20000000800 */
[----:B---3--:R1:W-:Y:S01]  /*87b0*/  LDGSTS.E.BYPASS.LTC128B.128.ZFILL [R13+0x11100], [R2.64], P2 ;  /* 0x11100000020d7fae */ /* 0x0083e20009141d46 */
        /* <DEDUP_REMOVED lines=8> */
[----:B------:R-:W-:Y:S04]  /*8840*/  IADD3 R2, P1, P0, R2, R0, R22 ;  /* 0x0000000002027210 */ /* 0x000fe8000783e016 */
[----:B------:R-:W-:Y:S02]  /*8850*/  IADD3.X R3, RZ, R4, R17, P1, P0 ;  /* 0x00000004ff037210 */ /* 0x000fe40000fe0411 */
[----:B------:R-:W-:Y:S11]  /*8860*/  ISETP.NE.U32.AND P0, PT, R10, RZ, PT ;  /* 0x000000ff0a00720c */ /* 0x000ff60003f05070 */
[----:B------:R-:W-:Y:S02]  /*8870*/  @!UPT UIADD3 URZ, URZ, URZ, URZ ;  /* 0x0000003f3f3ff290 */ /* 0x000fe4000fffe03f */
[----:B------:R2:W-:Y:S02]  /*8880*/  LDGSTS.E.BYPASS.LTC128B.128.ZFILL [R13+0x17100], [R2.64], P0 ;  /* 0x17100000020d7fae */ /* 0x0005e40008141d46 */
.L_x_1054:
[----:B--2-4-:R-:W-:Y:S05]  /*8890*/  BSYNC B0 ;  /* 0x0000000000007941 */ /* 0x014fea0003800000 */
.L_x_1053:
[----:B------:R-:W2:Y:S01]  /*88a0*/  LDL R4, [R1+0xac] ;  /* 0x0000ac0001047983 */ /* 0x000ea20000100800 */
[----:B------:R-:W-:Y:S02]  /*88b0*/  IMAD.MOV.U32 R0, RZ, RZ, c[0x0][0x2c4] ;  /* 0x0000b100ff007624 */ /* 0x000fe400078e00ff */
[----:B------:R-:W-:Y:S01]  /*88c0*/  IMAD.MOV.U32 R5, RZ, RZ, 0x1 ;  /* 0x00000001ff057424 */ /* 0x000fe200078e00ff */
[----:B------:R-:W3:Y:S02]  /*88d0*/  LDL R3, [R1+0x90] ;  /* 0x0000900001037983 */ /* 0x000ee40000100800 */
[----:B------:R-:W-:Y:S02]  /*88e0*/  ISETP.NE.AND P0, PT, R0, 0x1, PT ;  /* 0x000000010000780c */ /* 0x000fe40003f05270 */
[----:B------:R-:W4:Y:S04]  /*88f0*/  LDL R2, [R1+0xdc] ;  /* 0x0000dc0001027983 */ /* 0x000f280000100800 */
[----:B------:R-:W0:Y:S07]  /*8900*/  LDGDEPBAR ;  /* 0x00000000000079af */ /* 0x000e2e0000000000 */
[----:B--2---:R-:W-:Y:S04]  /*8910*/  @P0 IMAD.HI.U32 R0, R4, c[0x0][0x2c8], RZ ;  /* 0x0000b20004000a27 */ /* 0x004fe800078e00ff */
[----:B---3--:R-:W-:Y:S01]  /*8920*/  IMAD R5, R3, -0x40, R5 ;  /* 0xffffffc003057824 */ /* 0x008fe200078e0205 */
[----:B------:R-:W-:Y:S02]  /*8930*/  @P0 SHF.R.U32.HI R4, RZ, c[0x0][0x2cc], R0 ;  /* 0x0000b300ff040a19 */ /* 0x000fe40000011600 */
[----:B------:R-:W-:Y:S02]  /*8940*/  MOV R0, c[0x0][0x2ac] ;  /* 0x0000ab0000007a02 */ /* 0x000fe40000000f00 */
[----:B----4-:R-:W-:Y:S05]  /*8950*/  IADD3 R5, -R2, R5, RZ ;  /* 0x0000000502057210 */ /* 0x010fea0007ffe1ff */
[----:B------:R-:W-:Y:S05]  /*8960*/  IMAD R5, R0, c[0x0][0x1d0], R5 ;  /* 0x0000740000057a24 */ /* 0x000fea00078e0205 */
[----:B------:R-:W-:Y:S01]  /*8970*/  IADD3 R5, R5, -c[0x0][0x168], RZ ;  /* 0x80005a0005057a10 */ /* 0x000fe20007ffe0ff */
[----:B------:R-:W-:-:S05]  /*8980*/  BRA.DIV ~URZ, `(.L_x_1057) ;  /* 0x0000a1027f007947 */ /* 0x000fca000b800000 */
[----:B------:R1:W2:Y:S02]  /*8990*/  SHFL.IDX PT, R0, R4, RZ, 0x1c1f ;  /* 0x001c1fff04007589 */ /* 0x0002a400000e0000 */
.L_x_1090:
[----:B------:R-:W3:Y:S01]  /*89a0*/  LDL.LU R3, [R1+0x70] ;  /* 0x0000700001037983 */ /* 0x000ee20000300800 */
[----:B--2---:R-:W-:Y:S03]  /*89b0*/  IMAD.IADD R0, R5, 0x1, R0 ;  /* 0x0000000105007824 */ /* 0x004fe600078e0200 */
[----:B------:R-:W2:Y:S02]  /*89c0*/  LDL.LU R2, [R1+0x6c] ;  /* 0x00006c0001027983 */ /* 0x000ea40000300800 */
[C---:B------:R-:W-:Y:S02]  /*89d0*/  ISETP.GT.AND P0, PT, R0.reuse, RZ, PT ;  /* 0x000000ff0000720c */ /* 0x040fe40003f04270 */
[C---:B------:R-:W-:Y:S02]  /*89e0*/  ISETP.GT.AND P2, PT, R0.reuse, 0x1, PT ;  /* 0x000000010000780c */ /* 0x040fe40003f44270 */
[C---:B------:R-:W-:Y:S02]  /*89f0*/  ISETP.GT.AND P3, PT, R0.reuse, 0x8, PT ;  /* 0x000000080000780c */ /* 0x040fe40003f64270 */
[C---:B------:R-:W-:Y:S02]  /*8a00*/  ISETP.GT.AND P4, PT, R0.reuse, 0x9, PT ;  /* 0x000000090000780c */ /* 0x040fe40003f84270 */
[----:B------:R-:W-:Y:S02]  /*8a10*/  ISETP.GT.AND P1, PT, R0, 0x10, PT ;  /* 0x000000100000780c */ /* 0x000fe40003f24270 */
[----:B------:R-:W-:Y:S02]  /*8a20*/  FSEL R24, R190, -INF , P3 ;  /* 0xff800000be187808 */ /* 0x000fe40001800000 */
[C---:B------:R-:W-:Y:S02]  /*8a30*/  ISETP.GT.AND P3, PT, R0.reuse, 0x18, PT ;  /* 0x000000180000780c */ /* 0x040fe40003f64270 */
[----:B------:R-:W-:Y:S02]  /*8a40*/  FSEL R23, R189, -INF , P4 ;  /* 0xff800000bd177808 */ /* 0x000fe40002000000 */
[----:B------:R-:W-:Y:S02]  /*8a50*/  ISETP.GT.AND P4, PT, R0, 0x19, PT ;  /* 0x000000190000780c */ /* 0x000fe40003f84270 */
[----:B------:R-:W-:Y:S02]  /*8a60*/  FSEL R22, R186, -INF , P1 ;  /* 0xff800000ba167808 */ /* 0x000fe40000800000 */
[----:B------:R-:W-:Y:S02]  /*8a70*/  ISETP.GT.AND P1, PT, R0, 0x21, PT ;  /* 0x000000210000780c */ /* 0x000fe40003f24270 */
[----:B------:R-:W-:Y:S02]  /*8a80*/  FSEL R20, R182, -INF , P3 ;  /* 0xff800000b6147808 */ /* 0x000fe40001800000 */
[----:B------:R-:W-:Y:S02]  /*8a90*/  FSEL R19, R181, -INF , P4 ;  /* 0xff800000b5137808 */ /* 0x000fe40002000000 */
[C---:B------:R-:W-:Y:S02]  /*8aa0*/  ISETP.GT.AND P4, PT, R0.reuse, 0x29, PT ;  /* 0x000000290000780c */ /* 0x040fe40003f84270 */
[----:B------:R-:W-:Y:S02]  /*8ab0*/  ISETP.GT.AND P3, PT, R0, 0x30, PT ;  /* 0x000000300000780c */ /* 0x000fe40003f64270 */
[----:B------:R-:W-:Y:S02]  /*8ac0*/  FSEL R17, R178, -INF , P1 ;  /* 0xff800000b2117808 */ /* 0x000fe40000800000 */
[----:B------:R-:W-:Y:S02]  /*8ad0*/  ISETP.GT.AND P1, PT, R0, 0x38, PT ;  /* 0x000000380000780c */ /* 0x000fe40003f24270 */
[----:B------:R-:W-:Y:S02]  /*8ae0*/  FSEL R15, R176, -INF , P4 ;  /* 0xff800000b00f7808 */ /* 0x000fe40002000000 */
[----:B------:R-:W-:Y:S02]  /*8af0*/  FSEL R14, R132, -INF , P3 ;  /* 0xff800000840e7808 */ /* 0x000fe40001800000 */
[----:B------:R-:W-:Y:S02]  /*8b00*/  FSEL R12, R27, -INF , P1 ;  /* 0xff8000001b0c7808 */ /* 0x000fe40000800000 */
[----:B---3--:R-:W-:Y:S02]  /*8b10*/  FSEL R6, R3, -INF , P0 ;  /* 0xff80000003067808 */ /* 0x008fe40000000000 */
[----:B------:R-:W-:Y:S02]  /*8b20*/  ISETP.GT.AND P0, PT, R0, 0x11, PT ;  /* 0x000000110000780c */ /* 0x000fe40003f04270 */
[----:B--2---:R-:W-:Y:S02]  /*8b30*/  FSEL R25, R2, -INF , P2 ;  /* 0xff80000002197808 */ /* 0x004fe40001000000 */
[C---:B------:R-:W-:Y:S02]  /*8b40*/  ISETP.GT.AND P2, PT, R0.reuse, 0x20, PT ;  /* 0x000000200000780c */ /* 0x040fe40003f44270 */
[----:B------:R-:W-:Y:S02]  /*8b50*/  FSEL R21, R185, -INF , P0 ;  /* 0xff800000b9157808 */ /* 0x000fe40000000000 */
[----:B------:R-:W-:Y:S02]  /*8b60*/  ISETP.GT.AND P0, PT, R0, 0x28, PT ;  /* 0x000000280000780c */ /* 0x000fe40003f04270 */
[----:B------:R-:W-:Y:S02]  /*8b70*/  FSEL R18, R18, -INF , P2 ;  /* 0xff80000012127808 */ /* 0x000fe40001000000 */
[C---:B------:R-:W-:Y:S02]  /*8b80*/  ISETP.GT.AND P2, PT, R0.reuse, 0x31, PT ;  /* 0x000000310000780c */ /* 0x040fe40003f44270 */
[----:B------:R-:W-:Y:S02]  /*8b90*/  FSEL R16, R177, -INF , P0 ;  /* 0xff800000b1107808 */ /* 0x000fe40000000000 */
[----:B------:R-:W-:Y:S02]  /*8ba0*/  ISETP.GT.AND P0, PT, R0, 0x39, PT ;  /* 0x000000390000780c */ /* 0x000fe40003f04270 */
[----:B------:R-:W-:Y:S02]  /*8bb0*/  FSEL R13, R28, -INF , P2 ;  /* 0xff8000001c0d7808 */ /* 0x000fe40001000000 */
[----:B------:R-:W-:Y:S01]  /*8bc0*/  FSEL R11, R26, -INF , P0 ;  /* 0xff8000001a0b7808 */ /* 0x000fe20000000000 */
[----:B------:R-:W-:-:S05]  /*8bd0*/  BRA.DIV ~URZ, `(.L_x_1058) ;  /* 0x00009f127f007947 */ /* 0x000fca000b800000 */
[----:B------:R-:W2:Y:S04]  /*8be0*/  LDL.LU R182, [R1+0x80] ;  /* 0x0000800001b67983 */ /* 0x000ea80000300800 */
[----:B------:R-:W3:Y:S04]  /*8bf0*/  LDL.LU R181, [R1+0x7c] ;  /* 0x00007c0001b57983 */ /* 0x000ee80000300800 */
[----:B------:R-:W4:Y:S04]  /*8c00*/  LDL.LU R178, [R1+0x78] ;  /* 0x0000780001b27983 */ /* 0x000f280000300800 */
[----:B------:R-:W5:Y:S04]  /*8c10*/  LDL.LU R176, [R1+0x74] ;  /* 0x0000740001b07983 */ /* 0x000f680000300800 */
[----:B------:R-:W5:Y:S04]  /*8c20*/  LDL.LU R3, [R1+0x68] ;  /* 0x0000680001037983 */ /* 0x000f680000300800 */
[----:B------:R-:W5:Y:S04]  /*8c30*/  LDL.LU R2, [R1+0x64] ;  /* 0x0000640001027983 */ /* 0x000f680000300800 */
[----:B------:R1:W1:Y:S04]  /*8c40*/  SHFL.IDX PT, R0, R4, 0x1, 0x1c1f ;  /* 0x003c1f0004007f89 */ /* 0x00026800000e0000 */
[----:B------:R-:W5:Y:S04]  /*8c50*/  LDL.LU R7, [R1+0x58] ;  /* 0x0000580001077983 */ /* 0x000f680000300800 */
[----:B-1----:R-:W5:Y:S01]  /*8c60*/  LDL.LU R4, [R1+0x60] ;  /* 0x0000600001047983 */ /* 0x002f620000300800 */
[----:B------:R-:W-:Y:S05]  /*8c70*/  IMAD.IADD R0, R5, 0x1, R0 ;  /* 0x0000000105007824 */ /* 0x000fea00078e0200 */
[C---:B------:R-:W-:Y:S02]  /*8c80*/  ISETP.GT.AND P1, PT, R0.reuse, 0x10, PT ;  /* 0x000000100000780c */ /* 0x040fe40003f24270 */
[C---:B------:R-:W-:Y:S02]  /*8c90*/  ISETP.GT.AND P0, PT, R0.reuse, RZ, PT ;  /* 0x000000ff0000720c */ /* 0x040fe40003f04270 */
[C---:B------:R-:W-:Y:S02]  /*8ca0*/  ISETP.GT.AND P2, PT, R0.reuse, 0x1, PT ;  /* 0x000000010000780c */ /* 0x040fe40003f44270 */
[C---:B------:R-:W-:Y:S02]  /*8cb0*/  ISETP.GT.AND P3, PT, R0.reuse, 0x8, PT ;  /* 0x000000080000780c */ /* 0x040fe40003f64270 */
[----:B------:R-:W-:Y:S02]  /*8cc0*/  ISETP.GT.AND P4, PT, R0, 0x9, PT ;  /* 0x000000090000780c */ /* 0x000fe40003f84270 */
[----:B--2---:R-:W-:Y:S02]  /*8cd0*/  FSEL R5, R182, -INF , P0 ;  /* 0xff800000b6057808 */ /* 0x004fe40000000000 */
[C---:B------:R-:W-:Y:S02]  /*8ce0*/  ISETP.GT.AND P0, PT, R0.reuse, 0x11, PT ;  /* 0x000000110000780c */ /* 0x040fe40003f04270 */
[----:B---3--:R-:W-:Y:S02]  /*8cf0*/  FSEL R177, R181, -INF , P2 ;  /* 0xff800000b5b17808 */ /* 0x008fe40001000000 */
[----:B------:R-:W-:Y:S02]  /*8d00*/  ISETP.GT.AND P2, PT, R0, 0x20, PT ;  /* 0x000000200000780c */ /* 0x000fe40003f44270 */
[----:B----4-:R-:W-:Y:S02]  /*8d10*/  FSEL R35, R178, -INF , P3 ;  /* 0xff800000b2237808 */ /* 0x010fe40001800000 */
[----:B------:R-:W-:Y:S02]  /*8d20*/  ISETP.GT.AND P3, PT, R0, 0x18, PT ;  /* 0x000000180000780c */ /* 0x000fe40003f64270 */
[----:B-----5:R-:W-:Y:S02]  /*8d30*/  FSEL R34, R176, -INF , P4 ;  /* 0xff800000b0227808 */ /* 0x020fe40002000000 */
[C---:B------:R-:W-:Y:S02]  /*8d40*/  ISETP.GT.AND P4, PT, R0.reuse, 0x19, PT ;  /* 0x000000190000780c */ /* 0x040fe40003f84270 */
[----:B------:R-:W-:Y:S02]  /*8d50*/  FSEL R33, R3, -INF , P1 ;  /* 0xff80000003217808 */ /* 0x000fe40000800000 */
[----:B------:R-:W-:Y:S01]  /*8d60*/  ISETP.GT.AND P1, PT, R0, 0x21, PT ;  /* 0x000000210000780c */ /* 0x000fe20003f24270 */
[----:B------:R-:W2:Y:S01]  /*8d70*/  LDL.LU R3, [R1+0x5c] ;  /* 0x00005c0001037983 */ /* 0x000ea20000300800 */
[----:B------:R-:W-:Y:S02]  /*8d80*/  FSEL R32, R2, -INF , P0 ;  /* 0xff80000002207808 */ /* 0x000fe40000000000 */
[----:B------:R-:W-:Y:S02]  /*8d90*/  ISETP.GT.AND P0, PT, R0, 0x28, PT ;  /* 0x000000280000780c */ /* 0x000fe40003f04270 */
[----:B------:R-:W-:Y:S02]  /*8da0*/  FSEL R31, R188, -INF , P3 ;  /* 0xff800000bc1f7808 */ /* 0x000fe40001800000 */
[----:B------:R-:W-:Y:S02]  /*8db0*/  FSEL R30, R187, -INF , P4 ;  /* 0xff800000bb1e7808 */ /* 0x000fe40002000000 */
[----:B------:R-:W-:Y:S02]  /*8dc0*/  ISETP.GT.AND P4, PT, R0, 0x29, PT ;  /* 0x000000290000780c */ /* 0x000fe40003f84270 */
[----:B------:R-:W-:Y:S02]  /*8dd0*/  FSEL R29, R184, -INF , P2 ;  /* 0xff800000b81d7808 */ /* 0x000fe40001000000 */
[C---:B------:R-:W-:Y:S02]  /*8de0*/  ISETP.GT.AND P3, PT, R0.reuse, 0x30, PT ;  /* 0x000000300000780c */ /* 0x040fe40003f64270 */
[----:B------:R-:W-:Y:S02]  /*8df0*/  FSEL R28, R183, -INF , P1 ;  /* 0xff800000b71c7808 */ /* 0x000fe40000800000 */
[----:B------:R-:W-:Y:S02]  /*8e00*/  ISETP.GT.AND P2, PT, R0, 0x31, PT ;  /* 0x000000310000780c */ /* 0x000fe40003f44270 */
[----:B------:R-:W-:Y:S02]  /*8e10*/  FSEL R27, R180, -INF , P0 ;  /* 0xff800000b41b7808 */ /* 0x000fe40000000000 */
[C---:B------:R-:W-:Y:S02]  /*8e20*/  ISETP.GT.AND P1, PT, R0.reuse, 0x38, PT ;  /* 0x000000380000780c */ /* 0x040fe40003f24270 */
[----:B------:R-:W-:Y:S02]  /*8e30*/  ISETP.GT.AND P0, PT, R0, 0x39, PT ;  /* 0x000000390000780c */ /* 0x000fe40003f04270 */
[----:B------:R-:W-:Y:S02]  /*8e40*/  FMNMX.FTZ R0, R6, R133, !PT ;  /* 0x0000008506007209 */ /* 0x000fe40007810000 */
[----:B------:R-:W-:Y:S02]  /*8e50*/  FSEL R26, R179, -INF , P4 ;  /* 0xff800000b31a7808 */ /* 0x000fe40002000000 */
[----:B------:R-:W-:Y:S02]  /*8e60*/  FMNMX.FTZ R0, R25, R0, !PT ;  /* 0x0000000019007209 */ /* 0x000fe40007810000 */
[----:B------:R-:W-:Y:S02]  /*8e70*/  FSEL R10, R7, -INF , P3 ;  /* 0xff800000070a7808 */ /* 0x000fe40001800000 */
[----:B------:R-:W-:Y:S02]  /*8e80*/  FMNMX.FTZ R0, R24, R0, !PT ;  /* 0x0000000018007209 */ /* 0x000fe40007810000 */
[----:B------:R-:W-:Y:S02]  /*8e90*/  FSEL R9, R4, -INF , P2 ;  /* 0xff80000004097808 */ /* 0x000fe40001000000 */
[----:B------:R-:W-:Y:S02]  /*8ea0*/  FMNMX.FTZ R0, R23, R0, !PT ;  /* 0x0000000017007209 */ /* 0x000fe40007810000 */
[----:B------:R-:W-:Y:S02]  /*8eb0*/  FSEL R8, R191, -INF , P1 ;  /* 0xff800000bf087808 */ /* 0x000fe40000800000 */
        /* <DEDUP_REMOVED lines=13> */
[----:B-1----:R-:W-:Y:S05]  /*8f90*/  FMNMX.FTZ R0, R2, R0, !PT ;  /* 0x0000000002007209 */ /* 0x002fea0007810000 */
[----:B------:R-:W1:Y:S02]  /*8fa0*/  SHFL.BFLY PT, R132, R0, 0x1, 0x1f ;  /* 0x0c201f0000847f89 */ /* 0x000e6400000e0000 */
[----:B-1----:R-:W-:Y:S02]  /*8fb0*/  FMNMX.FTZ R132, R0, R132, !PT ;  /* 0x0000008400847209 */ /* 0x002fe40007810000 */
        /* <DEDUP_REMOVED lines=15> */
[----:B--2---:R-:W-:Y:S04]  /*90b0*/  FSEL R7, R3, -INF , P0 ;  /* 0xff80000003077808 */ /* 0x004fe80000000000 */
[----:B------:R-:W-:Y:S05]  /*90c0*/  FMNMX.FTZ R4, R7, R4, !PT ;  /* 0x0000000407047209 */ /* 0x000fea0007810000 */
[----:B------:R-:W1:Y:S02]  /*90d0*/  SHFL.BFLY PT, R0, R4, 0x2, 0x1f ;  /* 0x0c401f0004007f89 */ /* 0x000e6400000e0000 */
[----:B-1----:R-:W-:Y:S05]  /*90e0*/  FMNMX.FTZ R4, R4, R0, !PT ;  /* 0x0000000004047209 */ /* 0x002fea0007810000 */
[----:B------:R1:W2:Y:S02]  /*90f0*/  SHFL.BFLY PT, R0, R4, 0x1, 0x1f ;  /* 0x0c201f0004007f89 */ /* 0x0002a400000e0000 */
.L_x_1091:
[----:B------:R-:W3:Y:S01]  /*9100*/  LDL.LU R178, [R1+0xa4] ;  /* 0x0000a40001b27983 */ /* 0x000ee20000300800 */
[C---:B------:R-:W-:Y:S01]  /*9110*/  FSETP.NEU.FTZ.AND P0, PT, R132.reuse, -INF , PT ;  /* 0xff8000008400780b */ /* 0x040fe20003f1d000 */
[----:B------:R-:W-:Y:S01]  /*9120*/  FMUL.FTZ R2, R132, c[0x0][0x2d0] ;  /* 0x0000b40084027a20 */ /* 0x000fe20000410000 */
[----:B--2---:R-:W-:Y:S01]  /*9130*/  FMNMX.FTZ R3, R0, R4, !PT ;  /* 0x0000000400037209 */ /* 0x004fe20007810000 */
[----:B------:R-:W-:Y:S01]  /*9140*/  WARPSYNC 0xffffffff ;  /* 0xffffffff00007948 */ /* 0x000fe20003800000 */
[----:B------:R-:W-:Y:S02]  /*9150*/  FSEL R0, R132, RZ, P0 ;  /* 0x000000ff84007208 */ /* 0x000fe40000000000 */
[----:B------:R-:W-:Y:S01]  /*9160*/  FSEL R2, R2, RZ, P0 ;  /* 0x000000ff02027208 */ /* 0x000fe20000000000 */
[C---:B-1----:R-:W-:Y:S01]  /*9170*/  FMUL.FTZ R4, R3.reuse, c[0x0][0x2d0] ;  /* 0x0000b40003047a20 */ /* 0x042fe20000410000 */
[----:B------:R-:W-:Y:S01]  /*9180*/  FSETP.NEU.FTZ.AND P0, PT, R3, -INF , PT ;  /* 0xff8000000300780b */ /* 0x000fe20003f1d000 */
[----:B------:R-:W-:Y:S02]  /*9190*/  FADD.FTZ R0, -R0, R133 ;  /* 0x0000008500007221 */ /* 0x000fe40000010100 */
[--C-:B------:R-:W-:Y:S01]  /*91a0*/  FFMA.FTZ R6, R6, c[0x0][0x2d0], -R2.reuse ;  /* 0x0000b40006067a23 */ /* 0x100fe20000010802 */
[----:B------:R-:W-:Y:S01]  /*91b0*/  FSEL R4, R4, RZ, P0 ;  /* 0x000000ff04047208 */ /* 0x000fe20000000000 */
[----:B------:R-:W-:Y:S02]  /*91c0*/  FMUL.FTZ R0, R0, c[0x0][0x2d0] ;  /* 0x0000b40000007a20 */ /* 0x000fe40000410000 */
[----:B------:R-:W-:Y:S01]  /*91d0*/  FFMA.FTZ R25, R25, c[0x0][0x2d0], -R2 ;  /* 0x0000b40019197a23 */ /* 0x000fe20000010802 */
[----:B------:R-:W-:Y:S01]  /*91e0*/  MUFU.EX2 R176, R6 ;  /* 0x0000000600b07308 */ /* 0x000fe20000000800 */
[----:B------:R-:W-:Y:S02]  /*91f0*/  FFMA.FTZ R181, R32, c[0x0][0x2d0], -R4 ;  /* 0x0000b40020b57a23 */ /* 0x000fe40000010804 */
        /* <DEDUP_REMOVED lines=8> */
[--C-:B------:R-:W-:Y:S02]  /*9280*/  FFMA.FTZ R17, R17, c[0x0][0x2d0], -R2.reuse ;  /* 0x0000b40011117a23 */ /* 0x100fe40000010802 */
[--C-:B------:R-:W-:Y:S01]  /*9290*/  FFMA.FTZ R16, R16, c[0x0][0x2d0], -R2.reuse ;  /* 0x0000b40010107a23 */ /* 0x100fe20000010802 */
[----:B------:R-:W1:Y:S01]  /*92a0*/  MUFU.EX2 R25, R25 ;  /* 0x0000001900197308 */ /* 0x000e620000000800 */
[--C-:B------:R-:W-:Y:S02]  /*92b0*/  FFMA.FTZ R15, R15, c[0x0][0x2d0], -R2.reuse ;  /* 0x0000b4000f0f7a23 */ /* 0x100fe40000010802 */
[--C-:B------:R-:W-:Y:S02]  /*92c0*/  FFMA.FTZ R19, R12, c[0x0][0x2d0], -R2.reuse ;  /* 0x0000b4000c137a23 */ /* 0x100fe40000010802 */
[--C-:B------:R-:W-:Y:S02]  /*92d0*/  FFMA.FTZ R11, R11, c[0x0][0x2d0], -R2.reuse ;  /* 0x0000b4000b0b7a23 */ /* 0x100fe40000010802 */
[--C-:B------:R-:W-:Y:S02]  /*92e0*/  FFMA.FTZ R24, R24, c[0x0][0x2d0], -R2.reuse ;  /* 0x0000b40018187a23 */ /* 0x100fe40000010802 */
[----:B------:R-:W-:Y:S01]  /*92f0*/  FFMA.FTZ R18, R18, c[0x0][0x2d0], -R2 ;  /* 0x0000b40012127a23 */ /* 0x000fe20000010802 */
[----:B------:R-:W-:Y:S01]  /*9300*/  MUFU.EX2 R23, R23 ;  /* 0x0000001700177308 */ /* 0x000fe20000000800 */
[--C-:B------:R-:W-:Y:S02]  /*9310*/  FFMA.FTZ R10, R10, c[0x0][0x2d0], -R4.reuse ;  /* 0x0000b4000a0a7a23 */ /* 0x100fe40000010804 */
[--C-:B------:R-:W-:Y:S01]  /*9320*/  FFMA.FTZ R133, R35, c[0x0][0x2d0], -R4.reuse ;  /* 0x0000b40023857a23 */ /* 0x100fe20000010804 */
[----:B------:R-:W-:Y:S01]  /*9330*/  MOV R35, R15 ;  /* 0x0000000f00237202 */ /* 0x000fe20000000f00 */
[--C-:B------:R-:W-:Y:S02]  /*9340*/  FFMA.FTZ R15, R9, c[0x0][0x2d0], -R4.reuse ;  /* 0x0000b400090f7a23 */ /* 0x100fe40000010804 */
[--C-:B------:R-:W-:Y:S02]  /*9350*/  FFMA.FTZ R5, R5, c[0x0][0x2d0], -R4.reuse ;  /* 0x0000b40005057a23 */ /* 0x100fe40000010804 */
[--C-:B------:R-:W-:Y:S01]  /*9360*/  FFMA.FTZ R182, R33, c[0x0][0x2d0], -R4.reuse ;  /* 0x0000b40021b67a23 */ /* 0x100fe20000010804 */
[----:B------:R-:W2:Y:S01]  /*9370*/  MUFU.EX2 R24, R24 ;  /* 0x0000001800187308 */ /* 0x000ea20000000800 */
[----:B------:R-:W-:Y:S01]  /*9380*/  MOV R33, R17 ;  /* 0x0000001100217202 */ /* 0x000fe20000000f00 */
[--C-:B------:R-:W-:Y:S02]  /*9390*/  FFMA.FTZ R177, R177, c[0x0][0x2d0], -R4.reuse ;  /* 0x0000b400b1b17a23 */ /* 0x100fe40000010804 */
[--C-:B------:R-:W-:Y:S02]  /*93a0*/  FFMA.FTZ R183, R31, c[0x0][0x2d0], -R4.reuse ;  /* 0x0000b4001fb77a23 */ /* 0x100fe40000010804 */
[--C-:B------:R-:W-:Y:S02]  /*93b0*/  FFMA.FTZ R184, R30, c[0x0][0x2d0], -R4.reuse ;  /* 0x0000b4001eb87a23 */ /* 0x100fe40000010804 */
[--C-:B------:R-:W-:Y:S02]  /*93c0*/  FFMA.FTZ R191, R27, c[0x0][0x2d0], -R4.reuse ;  /* 0x0000b4001bbf7a23 */ /* 0x100fe40000010804 */
[----:B------:R4:W-:Y:S01]  /*93d0*/  MUFU.EX2 R179, R5 ;  /* 0x0000000500b37308 */ /* 0x0009e20000000800 */
[--C-:B------:R-:W-:Y:S02]  /*93e0*/  FFMA.FTZ R26, R26, c[0x0][0x2d0], -R4.reuse ;  /* 0x0000b4001a1a7a23 */ /* 0x100fe40000010804 */
[--C-:B------:R-:W-:Y:S02]  /*93f0*/  FFMA.FTZ R190, R29, c[0x0][0x2d0], -R4.reuse ;  /* 0x0000b4001dbe7a23 */ /* 0x100fe40000010804 */
[--C-:B------:R-:W-:Y:S02]  /*9400*/  FFMA.FTZ R189, R28, c[0x0][0x2d0], -R4.reuse ;  /* 0x0000b4001cbd7a23 */ /* 0x100fe40000010804 */
[----:B------:R-:W-:Y:S03]  /*9410*/  FFMA.FTZ R7, R7, c[0x0][0x2d0], -R4 ;  /* 0x0000b40007077a23 */ /* 0x000fe60000010804 */
[----:B------:R-:W-:Y:S10]  /*9420*/  MUFU.EX2 R190, R190 ;  /* 0x000000be00be7308 */ /* 0x000ff40000000800 */
[----:B------:R-:W-:Y:S10]  /*9430*/  MUFU.EX2 R189, R189 ;  /* 0x000000bd00bd7308 */ /* 0x000ff40000000800 */
[----:B------:R-:W-:Y:S10]  /*9440*/  MUFU.EX2 R191, R191 ;  /* 0x000000bf00bf7308 */ /* 0x000ff40000000800 */
[----:B------:R-:W-:Y:S01]  /*9450*/  MUFU.EX2 R184, R184 ;  /* 0x000000b800b87308 */ /* 0x000fe20000000800 */
[C---:B---3--:R-:W-:Y:S01]  /*9460*/  FFMA.FTZ R2, R0.reuse, R178, R176 ;  /* 0x000000b200027223 */ /* 0x048fe200000100b0 */
[----:B-1----:R-:W-:Y:S01]  /*9470*/  F2FP.BF16.PACK_AB R176, R25, R176 ;  /* 0x000000b019b0723e */ /* 0x002fe200000010ff */
[C---:B------:R-:W-:Y:S01]  /*9480*/  FMUL.FTZ R32, R0.reuse, R136 ;  /* 0x0000008800207220 */ /* 0x040fe20000410000 */
[----:B--2---:R-:W-:Y:S01]  /*9490*/  F2FP.BF16.PACK_AB R178, R23, R24 ;  /* 0x0000001817b2723e */ /* 0x004fe200000010ff */
[----:B------:R-:W2:Y:S01]  /*94a0*/  LDL.LU R136, [R1+0xa0] ;  /* 0x0000a00001887983 */ /* 0x000ea20000300800 */
[----:B------:R-:W-:Y:S01]  /*94b0*/  FADD.FTZ R6, R25, R2 ;  /* 0x0000000219067221 */ /* 0x000fe20000010000 */
[----:B------:R-:W-:Y:S01]  /*94c0*/  FSEL R2, R3, RZ, P0 ;  /* 0x000000ff03027208 */ /* 0x000fe20000000000 */
[C---:B------:R-:W-:Y:S01]  /*94d0*/  FMUL.FTZ R9, R0.reuse, R161 ;  /* 0x000000a100097220 */ /* 0x040fe20000410000 */
[----:B------:R-:W-:Y:S01]  /*94e0*/  MOV R161, R10 ;  /* 0x0000000a00a17202 */ /* 0x000fe20000000f00 */
[----:B------:R-:W-:Y:S01]  /*94f0*/  FMUL.FTZ R20, R0, R148 ;  /* 0x0000009400147220 */ /* 0x000fe20000410000 */
[----:B------:R-:W-:Y:S01]  /*9500*/  MOV R25, R18 ;  /* 0x0000001200197202 */ /* 0x000fe20000000f00 */
[----:B------:R-:W-:Y:S02]  /*9510*/  FADD.FTZ R2, -R2, R134 ;  /* 0x0000008602027221 */ /* 0x000fe40000010100 */
[--C-:B------:R-:W-:Y:S01]  /*9520*/  FFMA.FTZ R134, R34, c[0x0][0x2d0], -R4.reuse ;  /* 0x0000b40022867a23 */ /* 0x100fe20000010804 */
[----:B------:R-:W-:Y:S01]  /*9530*/  MOV R34, R16 ;  /* 0x0000001000227202 */ /* 0x000fe20000000f00 */
[----:B------:R-:W-:Y:S02]  /*9540*/  FMUL.FTZ R2, R2, c[0x0][0x2d0] ;  /* 0x0000b40002027a20 */ /* 0x000fe40000410000 */
[C---:B------:R-:W-:Y:S01]  /*9550*/  FMUL.FTZ R16, R0.reuse, R152 ;  /* 0x0000009800107220 */ /* 0x040fe20000410000 */
[----:B------:R-:W-:Y:S01]  /*9560*/  MOV R148, R34 ;  /* 0x0000002200947202 */ /* 0x000fe20000000f00 */
[----:B------:R-:W-:Y:S01]  /*9570*/  FMUL.FTZ R28, R0, R140 ;  /* 0x0000008c001c7220 */ /* 0x000fe20000410000 */
[----:B------:R-:W-:Y:S01]  /*9580*/  MOV R140, R35 ;  /* 0x00000023008c7202 */ /* 0x000fe20000000f00 */
[----:B------:R-:W1:Y:S01]  /*9590*/  MUFU.EX2 R2, R2 ;  /* 0x0000000200027308 */ /* 0x000e620000000800 */
[----:B------:R-:W-:Y:S02]  /*95a0*/  FFMA.FTZ R18, R8, c[0x0][0x2d0], -R4 ;  /* 0x0000b40008127a23 */ /* 0x000fe40000010804 */
[----:B------:R-:W-:Y:S02]  /*95b0*/  FADD.FTZ R4, R24, R6 ;  /* 0x0000000618047221 */ /* 0x000fe40000010000 */
        /* <DEDUP_REMOVED lines=9> */
[----:B------:R-:W-:Y:S02]  /*9650*/  FADD.FTZ R180, R23, R4 ;  /* 0x0000000417b47221 */ /* 0x000fe40000010000 */
[C---:B------:R-:W-:Y:S01]  /*9660*/  FMUL.FTZ R4, R0.reuse, R164 ;  /* 0x000000a400047220 */ /* 0x040fe20000410000 */
[----:B------:R-:W3:Y:S01]  /*9670*/  MUFU.EX2 R153, R177 ;  /* 0x000000b100997308 */ /* 0x000ee20000000800 */
[C---:B----4-:R-:W-:Y:S01]  /*9680*/  FMUL.FTZ R5, R0.reuse, R165 ;  /* 0x000000a500057220 */ /* 0x050fe20000410000 */
[----:B------:R-:W-:Y:S01]  /*9690*/  MOV R164, R7 ;  /* 0x0000000700a47202 */ /* 0x000fe20000000f00 */
[----:B------:R-:W-:Y:S01]  /*96a0*/  FMUL.FTZ R21, R0, R149 ;  /* 0x0000009500157220 */ /* 0x000fe20000410000 */
[----:B------:R-:W-:Y:S01]  /*96b0*/  MOV R149, R14 ;  /* 0x0000000e00957202 */ /* 0x000fe20000000f00 */
[C---:B-1----:R-:W-:Y:S01]  /*96c0*/  FMUL.FTZ R10, R2.reuse, R162 ;  /* 0x000000a2020a7220 */ /* 0x042fe20000410000 */
[----:B------:R-:W-:Y:S01]  /*96d0*/  MOV R165, R18 ;  /* 0x0000001200a57202 */ /* 0x000fe20000000f00 */
[----:B------:R-:W4:Y:S01]  /*96e0*/  LDL R162, [R1+0x38] ;  /* 0x0000380001a27983 */ /* 0x000f220000100800 */
[C---:B------:R-:W-:Y:S02]  /*96f0*/  FMUL.FTZ R34, R2.reuse, R138 ;  /* 0x0000008a02227220 */ /* 0x040fe40000410000 */
[C---:B------:R-:W-:Y:S01]  /*9700*/  FMUL.FTZ R35, R2.reuse, R139 ;  /* 0x0000008b02237220 */ /* 0x040fe20000410000 */
[----:B------:R-:W-:Y:S01]  /*9710*/  MUFU.EX2 R156, R133 ;  /* 0x00000085009c7308 */ /* 0x000fe20000000800 */
[C---:B------:R-:W-:Y:S01]  /*9720*/  FMUL.FTZ R6, R2.reuse, R166 ;  /* 0x000000a602067220 */ /* 0x040fe20000410000 */
[----:B------:R-:W-:Y:S01]  /*9730*/  MOV R166, R19 ;  /* 0x0000001300a67202 */ /* 0x000fe20000000f00 */
[C---:B------:R-:W-:Y:S01]  /*9740*/  FMUL.FTZ R7, R2.reuse, R167 ;  /* 0x000000a702077220 */ /* 0x040fe20000410000 */
[----:B------:R-:W-:Y:S01]  /*9750*/  MOV R167, R22 ;  /* 0x0000001600a77202 */ /* 0x000fe20000000f00 */
[----:B------:R-:W-:Y:S02]  /*9760*/  FMUL.FTZ R14, R2, R158 ;  /* 0x0000009e020e7220 */ /* 0x000fe40000410000 */
[----:B------:R-:W5:Y:S01]  /*9770*/  LDL R158, [R1] ;  /* 0x00000000019e7983 */ /* 0x000f620000100800 */
[C---:B------:R-:W-:Y:S01]  /*9780*/  FMUL.FTZ R8, R0.reuse, R160 ;  /* 0x000000a000087220 */ /* 0x040fe20000410000 */
[----:B------:R-:W-:Y:S01]  /*9790*/  MOV R160, R15 ;  /* 0x0000000f00a07202 */ /* 0x000fe20000000f00 */
[----:B------:R-:W1:Y:S01]  /*97a0*/  MUFU.EX2 R157, R134 ;  /* 0x00000086009d7308 */ /* 0x000e620000000800 */
[C---:B------:R-:W-:Y:S01]  /*97b0*/  FMUL.FTZ R29, R0.reuse, R141 ;  /* 0x0000008d001d7220 */ /* 0x040fe20000410000 */
[----:B------:R-:W-:Y:S01]  /*97c0*/  MOV R141, R26 ;  /* 0x0000001a008d7202 */ /* 0x000fe20000000f00 */
[C---:B------:R-:W-:Y:S01]  /*97d0*/  FMUL.FTZ R36, R0.reuse, R36 ;  /* 0x0000002400247220 */ /* 0x040fe20000410000 */
[----:B---3--:R-:W-:Y:S01]  /*97e0*/  F2FP.BF16.PACK_AB R177, R153, R179 ;  /* 0x000000b399b1723e */ /* 0x008fe200000010ff */
[C---:B------:R-:W-:Y:S02]  /*97f0*/  FMUL.FTZ R37, R0.reuse, R37 ;  /* 0x0000002500257220 */ /* 0x040fe40000410000 */
[C---:B------:R-:W-:Y:S02]  /*9800*/  FMUL.FTZ R40, R0.reuse, R40 ;  /* 0x0000002800287220 */ /* 0x040fe40000410000 */
[C---:B------:R-:W-:Y:S01]  /*9810*/  FMUL.FTZ R41, R0.reuse, R41 ;  /* 0x0000002900297220 */ /* 0x040fe20000410000 */
[----:B------:R3:W1:Y:S01]  /*9820*/  MUFU.EX2 R133, R188 ;  /* 0x000000bc00857308 */ /* 0x0006620000000800 */
        /* <DEDUP_REMOVED lines=13> */
[C---:B------:R-:W-:Y:S01]  /*9900*/  FMUL.FTZ R65, R0.reuse, R65 ;  /* 0x0000004100417220 */ /* 0x040fe20000410000 */
[----:B---3--:R-:W3:Y:S01]  /*9910*/  LDL.LU R188, [R1+0x90] ;  /* 0x0000900001bc7983 */ /* 0x008ee20000300800 */
        /* <DEDUP_REMOVED lines=49> */
[C---:B------:R-:W-:Y:S01]  /*9c30*/  FMUL.FTZ R38, R2.reuse, R38 ;  /* 0x0000002602267220 */ /* 0x040fe20000410000 */
[----:B------:R-:W-:Y:S01]  /*9c40*/  LDSM.16.MT88.4 R140, [R250+0x800] ;  /* 0x00080000fa8c783b */ /* 0x000fe20000004200 */
        /* <DEDUP_REMOVED lines=50> */
[----:B--2---:R-:W-:Y:S01]  /*9f70*/  FFMA.FTZ R152, R2, R136, R179 ;  /* 0x0000008802987223 */ /* 0x004fe200000100b3 */
[----:B------:R-:W-:Y:S01]  /*9f80*/  F2FP.BF16.PACK_AB R179, R157, R156 ;  /* 0x0000009c9db3723e */ /* 0x000fe200000010ff */
[----:B------:R-:W1:Y:S01]  /*9f90*/  LDSM.16.MT88.4 R136, [R250] ;  /* 0x00000000fa88783b */ /* 0x000e620000004200 */
[----:B------:R-:W2:Y:S10]  /*9fa0*/  MUFU.EX2 R2, R187 ;  /* 0x000000bb00027308 */ /* 0x000eb40000000800 */
[----:B------:R-:W1:Y:S10]  /*9fb0*/  MUFU.EX2 R187, R182 ;  /* 0x000000b600bb7308 */ /* 0x000e740000000800 */
[----:B------:R-:W2:Y:S01]  /*9fc0*/  MUFU.EX2 R182, R160 ;  /* 0x000000a000b67308 */ /* 0x000ea20000000800 */
        /* <DEDUP_REMOVED lines=8> */
[----:B----4-:R1:W4:Y:S03]  /*a050*/  LDSM.16.MT88.4 R136, [R162] ;  /* 0x00000000a288783b */ /* 0x0103260000004200 */
[----:B-1----:R-:W-:Y:S02]  /*a060*/  MOV R162, R167 ;  /* 0x000000a700a27202 */ /* 0x002fe40000000f00 */
[----:B------:R-:W-:Y:S02]  /*a070*/  MOV R167, R166 ;  /* 0x000000a600a77202 */ /* 0x000fe40000000f00 */
[----:B------:R-:W-:Y:S01]  /*a080*/  MOV R166, R0 ;  /* 0x0000000000a67202 */ /* 0x000fe20000000f00 */
[----:B------:R-:W-:Y:S02]  /*a090*/  FADD.FTZ R0, R133, R180 ;  /* 0x000000b485007221 */ /* 0x000fe40000010000 */
[----:B------:R-:W-:Y:S02]  /*a0a0*/  MUFU.EX2 R180, R165 ;  /* 0x000000a500b47308 */ /* 0x000fe40000000800 */
[----:B--2---:R-:W-:Y:S04]  /*a0b0*/  FADD.FTZ R0, R2, R0 ;  /* 0x0000000002007221 */ /* 0x004fe80000010000 */
[----:B------:R-:W-:Y:S01]  /*a0c0*/  FADD.FTZ R0, R144, R0 ;  /* 0x0000000090007221 */ /* 0x000fe20000010000 */
[C---:B----4-:R-:W-:Y:S03]  /*a0d0*/  HMMA.16816.F32.BF16 R28, R176.reuse, R136, R28 ;  /* 0x00000088b01c723c */ /* 0x050fe6000004181c */
[----:B------:R-:W-:Y:S05]  /*a0e0*/  FADD.FTZ R0, R134, R0 ;  /* 0x0000000086007221 */ /* 0x000fea0000010000 */
        /* <DEDUP_REMOVED lines=10> */
[----:B-----5:R-:W1:Y:S07]  /*a190*/  LDSM.16.MT88.4 R136, [R158+0x2000] ;  /* 0x002000009e88783b */ /* 0x020e6e0000004200 */
        /* <DEDUP_REMOVED lines=30> */
[----:B------:R-:W2:Y:S02]  /*a380*/  LDSM.16.MT88.4 R144, [R252+0x800] ;  /* 0x00080000fc90783b */ /* 0x000ea40000004200 */
[----:B------:R-:W4:Y:S01]  /*a390*/  MUFU.EX2 R2, R154 ;  /* 0x0000009a00027308 */ /* 0x000f220000000800 */
[----:B------:R-:W-:Y:S02]  /*a3a0*/  F2FP.BF16.PACK_AB R139, R184, R185 ;  /* 0x000000b9b88b723e */ /* 0x000fe400000010ff */
[----:B------:R-:W-:Y:S05]  /*a3b0*/  F2FP.BF16.PACK_AB R177, R182, R181 ;  /* 0x000000b5b6b1723e */ /* 0x000fea00000010ff */
[C---:B------:R-:W-:Y:S02]  /*a3c0*/  HMMA.16816.F32.BF16 R4, R136.reuse, R140, R4 ;  /* 0x0000008c8804723c */ /* 0x040fe40000041804 */
[----:B------:R-:W-:Y:S03]  /*a3d0*/  MUFU.EX2 R176, R162 ;  /* 0x000000a200b07308 */ /* 0x000fe60000000800 */
[----:B-1----:R-:W-:Y:S03]  /*a3e0*/  FADD.FTZ R0, R133, R0 ;  /* 0x0000000085007221 */ /* 0x002fe60000010000 */
[C---:B------:R-:W-:Y:S01]  /*a3f0*/  HMMA.16816.F32.BF16 R8, R136.reuse, R142, R8 ;  /* 0x0000008e8808723c */ /* 0x040fe20000041808 */
[----:B------:R-:W1:Y:S03]  /*a400*/  LDSM.16.MT88.4 R140, [R251+0x800] ;  /* 0x00080000fb8c783b */ /* 0x000e660000004200 */
[----:B------:R-:W5:Y:S01]  /*a410*/  MUFU.EX2 R134, R159 ;  /* 0x0000009f00867308 */ /* 0x000f620000000800 */
[----:B----4-:R-:W-:Y:S04]  /*a420*/  FADD.FTZ R0, R2, R0 ;  /* 0x0000000002007221 */ /* 0x010fe80000010000 */
[----:B------:R-:W-:Y:S05]  /*a430*/  FADD.FTZ R0, R148, R0 ;  /* 0x0000000094007221 */ /* 0x000fea0000010000 */
[----:B------:R-:W-:Y:S01]  /*a440*/  MUFU.EX2 R178, R166 ;  /* 0x000000a600b27308 */ /* 0x000fe20000000800 */
[C---:B--2---:R-:W-:Y:S03]  /*a450*/  HMMA.16816.F32.BF16 R12, R136.reuse, R144, R12 ;  /* 0x00000090880c723c */ /* 0x044fe6000004180c */
[C---:B-----5:R-:W-:Y:S05]  /*a460*/  FADD.FTZ R0, R134.reuse, R0 ;  /* 0x0000000086007221 */ /* 0x060fea0000010000 */
        /* <DEDUP_REMOVED lines=45> */
[----:B------:R-:W4:Y:S01]  /*a740*/  LDSM.16.MT88.4 R148, [R251+0x1000] ;  /* 0x00100000fb94783b */ /* 0x000f220000004200 */
[----:B------:R-:W5:Y:S02]  /*a750*/  MUFU.EX2 R134, R164 ;  /* 0x000000a400867308 */ /* 0x000f640000000800 */
[----:B------:R-:W-:Y:S02]  /*a760*/  F2FP.BF16.PACK_AB R136, R2, R133 ;  /* 0x000000850288723e */ /* 0x000fe400000010ff */
[----:B------:R-:W-:Y:S02]  /*a770*/  F2FP.BF16.PACK_AB R137, R189, R190 ;  /* 0x000000bebd89723e */ /* 0x000fe400000010ff */
[----:B------:R-:W-:Y:S04]  /*a780*/  F2FP.BF16.PACK_AB R139, R183, R191 ;  /* 0x000000bfb78b723e */ /* 0x000fe800000010ff */
[----:B------:R3:W3:Y:S03]  /*a790*/  MUFU.EX2 R2, R163 ;  /* 0x000000a300027308 */ /* 0x0006e60000000800 */
[C---:B-1----:R-:W-:Y:S07]  /*a7a0*/  HMMA.16816.F32.BF16 R4, R136.reuse, R140, R4 ;  /* 0x0000008c8804723c */ /* 0x042fee0000041804 */
[----:B------:R-:W1:Y:S01]  /*a7b0*/  MUFU.EX2 R133, R167 ;  /* 0x000000a700857308 */ /* 0x000e620000000800 */
[C---:B------:R-:W-:Y:S01]  /*a7c0*/  HMMA.16816.F32.BF16 R8, R136.reuse, R142, R8 ;  /* 0x0000008e8808723c */ /* 0x040fe20000041808 */
[----:B------:R-:W1:Y:S03]  /*a7d0*/  LDSM.16.MT88.4 R140, [R158+0x1000] ;  /* 0x001000009e8c783b */ /* 0x000e660000004200 */
[----:B-----5:R-:W-:Y:S04]  /*a7e0*/  F2FP.BF16.PACK_AB R179, R134, R180 ;  /* 0x000000b486b3723e */ /* 0x020fe800000010ff */
[C---:B--2---:R-:W-:Y:S01]  /*a7f0*/  HMMA.16816.F32.BF16 R12, R136.reuse, R144, R12 ;  /* 0x00000090880c723c */ /* 0x044fe2000004180c */
[----:B---3--:R-:W-:Y:S03]  /*a800*/  LDSM.16.MT88.4 R160, [R250+0x1800] ;  /* 0x00180000faa0783b */ /* 0x008fe60000004200 */
[----:B------:R-:W-:Y:S04]  /*a810*/  FADD.FTZ R0, R2, R0 ;  /* 0x0000000002007221 */ /* 0x000fe80000010000 */
[C---:B------:R-:W-:Y:S01]  /*a820*/  HMMA.16816.F32.BF16 R16, R136.reuse, R146, R16 ;  /* 0x000000928810723c */ /* 0x040fe20000041810 */
[----:B------:R-:W2:Y:S03]  /*a830*/  LDSM.16.MT88.4 R144, [R250+0x3000] ;  /* 0x00300000fa90783b */ /* 0x000ea60000004200 */
[C---:B------:R-:W-:Y:S01]  /*a840*/  FADD.FTZ R0, R176.reuse, R0 ;  /* 0x00000000b0007221 */ /* 0x040fe20000010000 */
[----:B------:R-:W-:Y:S01]  /*a850*/  F2FP.BF16.PACK_AB R176, R176, R2 ;  /* 0x00000002b0b0723e */ /* 0x000fe200000010ff */
[----:B------:R-:W-:Y:S02]  /*a860*/  FADD.FTZ R2, R153, R152 ;  /* 0x0000009899027221 */ /* 0x000fe40000010000 */
[C---:B----4-:R-:W-:Y:S01]  /*a870*/  HMMA.16816.F32.BF16 R20, R136.reuse, R148, R20 ;  /* 0x000000948814723c */ /* 0x050fe20000041814 */
[----:B------:R-:W-:Y:S03]  /*a880*/  LDSM.16.MT88.4 R152, [R252+0x1800] ;  /* 0x00180000fc98783b */ /* 0x000fe60000004200 */
[----:B-1----:R-:W-:Y:S04]  /*a890*/  FADD.FTZ R0, R133, R0 ;  /* 0x0000000085007221 */ /* 0x002fe80000010000 */
[C---:B------:R-:W-:Y:S01]  /*a8a0*/  HMMA.16816.F32.BF16 R24, R136.reuse, R150, R24 ;  /* 0x000000968818723c */ /* 0x040fe20000041818 */
[----:B------:R-:W1:Y:S03]  /*a8b0*/  LDSM.16.MT88.4 R148, [R252+0x3000] ;  /* 0x00300000fc94783b */ /* 0x000e660000004200 */
[C---:B------:R-:W-:Y:S01]  /*a8c0*/  FADD.FTZ R0, R178.reuse, R0 ;  /* 0x00000000b2007221 */ /* 0x040fe20000010000 */
[----:B------:R-:W-:Y:S03]  /*a8d0*/  F2FP.BF16.PACK_AB R178, R178, R133 ;  /* 0x00000085b2b2723e */ /* 0x000fe600000010ff */
[C---:B------:R-:W-:Y:S01]  /*a8e0*/  HMMA.16816.F32.BF16 R28, R136.reuse, R140, R28 ;  /* 0x0000008c881c723c */ /* 0x040fe2000004181c */
[----:B------:R3:W-:Y:S04]  /*a8f0*/  STL [R1+0xa4], R0 ;  /* 0x0000a40001007387 */ /* 0x0007e80000100800 */
[----:B------:R-:W4:Y:S03]  /*a900*/  LDL R133, [R1+0xb0] ;  /* 0x0000b00001857983 */ /* 0x000f260000100800 */
[C---:B------:R-:W-:Y:S01]  /*a910*/  HMMA.16816.F32.BF16 R32, R136.reuse, R142, R32 ;  /* 0x0000008e8820723c */ /* 0x040fe20000041820 */
[----:B------:R-:W5:Y:S07]  /*a920*/  LDSM.16.MT88.4 R140, [R251+0x3000] ;  /* 0x00300000fb8c783b */ /* 0x000f6e0000004200 */
[C---:B--2---:R-:W-:Y:S08]  /*a930*/  HMMA.16816.F32.BF16 R36, R136.reuse, R144, R36 ;  /* 0x000000908824723c */ /* 0x044ff00000041824 */
[C---:B------:R-:W-:Y:S01]  /*a940*/  HMMA.16816.F32.BF16 R40, R136.reuse, R146, R40 ;  /* 0x000000928828723c */ /* 0x040fe20000041828 */
[----:B------:R-:W2:Y:S03]  /*a950*/  LDSM.16.MT88.4 R144, [R158+0x3000] ;  /* 0x003000009e90783b */ /* 0x000ea60000004200 */
[----:B---3--:R-:W-:Y:S01]  /*a960*/  FADD.FTZ R0, R156, R2 ;  /* 0x000000029c007221 */ /* 0x008fe20000010000 */
[----:B------:R-:W-:Y:S03]  /*a970*/  MOV R2, R157 ;  /* 0x0000009d00027202 */ /* 0x000fe60000000f00 */
[C---:B-1----:R-:W-:Y:S04]  /*a980*/  HMMA.16816.F32.BF16 R44, R136.reuse, R148, R44 ;  /* 0x00000094882c723c */ /* 0x042fe8000004182c */
[----:B------:R-:W-:Y:S01]  /*a990*/  FADD.FTZ R0, R2, R0 ;  /* 0x0000000002007221 */ /* 0x000fe20000010000 */
[----:B------:R-:W-:Y:S03]  /*a9a0*/  IADD3 R2, R188, -0x1, RZ ;  /* 0xffffffffbc027810 */ /* 0x000fe60007ffe0ff */
[C---:B------:R-:W-:Y:S01]  /*a9b0*/  HMMA.16816.F32.BF16 R48, R136.reuse, R150, R48 ;  /* 0x000000968830723c */ /* 0x040fe20000041830 */
[----:B------:R-:W1:Y:S03]  /*a9c0*/  LDSM.16.MT88.4 R148, [R250+0x5000] ;  /* 0x00500000fa94783b */ /* 0x000e660000004200 */
[----:B------:R-:W-:Y:S04]  /*a9d0*/  FADD.FTZ R0, R187, R0 ;  /* 0x00000000bb007221 */ /* 0x000fe80000010000 */
[C---:B-----5:R-:W-:Y:S01]  /*a9e0*/  HMMA.16816.F32.BF16 R52, R136.reuse, R140, R52 ;  /* 0x0000008c8834723c */ /* 0x060fe20000041834 */
[----:B------:R-:W-:Y:S03]  /*a9f0*/  STL [R1+0x68], R2 ;  /* 0x0000680201007387 */ /* 0x000fe60000100800 */
[----:B------:R-:W-:Y:S04]  /*aa00*/  FADD.FTZ R0, R186, R0 ;  /* 0x00000000ba007221 */ /* 0x000fe80000010000 */
[C---:B------:R-:W-:Y:S01]  /*aa10*/  HMMA.16816.F32.BF16 R56, R136.reuse, R142, R56 ;  /* 0x0000008e8838723c */ /* 0x040fe20000041838 */
[----:B------:R-:W3:Y:S03]  /*aa20*/  LDSM.16.MT88.4 R140, [R252+0x5000] ;  /* 0x00500000fc8c783b */ /* 0x000ee60000004200 */
[----:B------:R-:W-:Y:S04]  /*aa30*/  FADD.FTZ R0, R185, R0 ;  /* 0x00000000b9007221 */ /* 0x000fe80000010000 */
[----:B------:R-:W-:Y:S01]  /*aa40*/  FADD.FTZ R0, R184, R0 ;  /* 0x00000000b8007221 */ /* 0x000fe20000010000 */
[C---:B--2---:R-:W-:Y:S03]  /*aa50*/  HMMA.16816.F32.BF16 R60, R136.reuse, R144, R60 ;  /* 0x00000090883c723c */ /* 0x044fe6000004183c */
[----:B------:R-:W-:Y:S04]  /*aa60*/  FADD.FTZ R0, R190, R0 ;  /* 0x00000000be007221 */ /* 0x000fe80000010000 */
[----:B------:R-:W-:Y:S01]  /*aa70*/  FADD.FTZ R0, R189, R0 ;  /* 0x00000000bd007221 */ /* 0x000fe20000010000 */
[C---:B------:R-:W-:Y:S01]  /*aa80*/  HMMA.16816.F32.BF16 R64, R136.reuse, R146, R64 ;  /* 0x000000928840723c */ /* 0x040fe20000041840 */
[----:B------:R-:W2:Y:S03]  /*aa90*/  LDSM.16.MT88.4 R144, [R251+0x5000] ;  /* 0x00500000fb90783b */ /* 0x000ea60000004200 */
[----:B------:R-:W-:Y:S04]  /*aaa0*/  FADD.FTZ R0, R191, R0 ;  /* 0x00000000bf007221 */ /* 0x000fe80000010000 */
[C---:B-1----:R-:W-:Y:S04]  /*aab0*/  HMMA.16816.F32.BF16 R68, R136.reuse, R148, R68 ;  /* 0x000000948844723c */ /* 0x042fe80000041844 */
[----:B------:R-:W-:Y:S04]  /*aac0*/  FADD.FTZ R0, R183, R0 ;  /* 0x00000000b7007221 */ /* 0x000fe80000010000 */
[C---:B------:R-:W-:Y:S01]  /*aad0*/  HMMA.16816.F32.BF16 R72, R136.reuse, R150, R72 ;  /* 0x000000968848723c */ /* 0x040fe20000041848 */
[----:B------:R-:W1:Y:S03]  /*aae0*/  LDSM.16.MT88.4 R148, [R158+0x5000] ;  /* 0x005000009e94783b */ /* 0x000e660000004200 */
[----:B------:R-:W-:Y:S04]  /*aaf0*/  FADD.FTZ R0, R181, R0 ;  /* 0x00000000b5007221 */ /* 0x000fe80000010000 */
[C---:B---3--:R-:W-:Y:S04]  /*ab00*/  HMMA.16816.F32.BF16 R76, R136.reuse, R140, R76 ;  /* 0x0000008c884c723c */ /* 0x048fe8000004184c */
[----:B------:R-:W-:Y:S04]  /*ab10*/  FADD.FTZ R0, R182, R0 ;  /* 0x00000000b6007221 */ /* 0x000fe80000010000 */
[C---:B------:R-:W-:Y:S01]  /*ab20*/  HMMA.16816.F32.BF16 R80, R136.reuse, R142, R80 ;  /* 0x0000008e8850723c */ /* 0x040fe20000041850 */
[----:B------:R-:W3:Y:S03]  /*ab30*/  LDSM.16.MT88.4 R140, [R250+0x7000] ;  /* 0x00700000fa8c783b */ /* 0x000ee60000004200 */
[----:B------:R-:W-:Y:S04]  /*ab40*/  FADD.FTZ R0, R180, R0 ;  /* 0x00000000b4007221 */ /* 0x000fe80000010000 */
[----:B------:R-:W-:Y:S01]  /*ab50*/  FADD.FTZ R0, R134, R0 ;  /* 0x0000000086007221 */ /* 0x000fe20000010000 */
[C---:B--2---:R-:W-:Y:S03]  /*ab60*/  HMMA.16816.F32.BF16 R84, R136.reuse, R144, R84 ;  /* 0x000000908854723c */ /* 0x044fe60000041854 */
[----:B------:R-:W-:Y:S01]  /*ab70*/  MOV R134, R3 ;  /* 0x0000000300867202 */ /* 0x000fe20000000f00 */
[----:B------:R2:W-:Y:S04]  /*ab80*/  STL [R1+0xa0], R0 ;  /* 0x0000a00001007387 */ /* 0x0005e80000100800 */
[C---:B------:R-:W-:Y:S01]  /*ab90*/  HMMA.16816.F32.BF16 R88, R136.reuse, R146, R88 ;  /* 0x000000928858723c */ /* 0x040fe20000041858 */
[----:B------:R-:W5:Y:S07]  /*aba0*/  LDSM.16.MT88.4 R144, [R252+0x7000] ;  /* 0x00700000fc90783b */ /* 0x000f6e0000004200 */
[C---:B-1----:R-:W-:Y:S08]  /*abb0*/  HMMA.16816.F32.BF16 R92, R136.reuse, R148, R92 ;  /* 0x00000094885c723c */ /* 0x042ff0000004185c */
[C---:B------:R-:W-:Y:S01]  /*abc0*/  HMMA.16816.F32.BF16 R96, R136.reuse, R150, R96 ;  /* 0x000000968860723c */ /* 0x040fe20000041860 */
[----:B------:R-:W1:Y:S03]  /*abd0*/  LDSM.16.MT88.4 R148, [R251+0x7000] ;  /* 0x00700000fb94783b */ /* 0x000e660000004200 */
[----:B--2---:R-:W-:Y:S04]  /*abe0*/  MOV R0, R2 ;  /* 0x0000000200007202 */ /* 0x004fe80000000f00 */
[C---:B---3--:R-:W-:Y:S01]  /*abf0*/  HMMA.16816.F32.BF16 R100, R136.reuse, R140, R100 ;  /* 0x0000008c8864723c */ /* 0x048fe20000041864 */
[----:B------:R-:W-:Y:S07]  /*ac00*/  STL [R1+0x90], R0 ;  /* 0x0000900001007387 */ /* 0x000fee0000100800 */
[C---:B------:R-:W-:Y:S01]  /*ac10*/  HMMA.16816.F32.BF16 R104, R136.reuse, R142, R104 ;  /* 0x0000008e8868723c */ /* 0x040fe20000041868 */
[----:B------:R-:W2:Y:S07]  /*ac20*/  LDSM.16.MT88.4 R140, [R158+0x7000] ;  /* 0x007000009e8c783b */ /* 0x000eae0000004200 */
[C---:B-----5:R-:W-:Y:S08]  /*ac30*/  HMMA.16816.F32.BF16 R108, R136.reuse, R144, R108 ;  /* 0x00000090886c723c */ /* 0x060ff0000004186c */
[C---:B------:R-:W-:Y:S01]  /*ac40*/  HMMA.16816.F32.BF16 R112, R136.reuse, R146, R112 ;  /* 0x000000928870723c */ /* 0x040fe20000041870 */
[----:B------:R-:W3:Y:S07]  /*ac50*/  LDSM.16.MT88.4 R144, [R251+0x1800] ;  /* 0x00180000fb90783b */ /* 0x000eee0000004200 */
[C---:B-1----:R-:W-:Y:S08]  /*ac60*/  HMMA.16816.F32.BF16 R116, R136.reuse, R148, R116 ;  /* 0x000000948874723c */ /* 0x042ff00000041874 */
[C---:B------:R-:W-:Y:S08]  /*ac70*/  HMMA.16816.F32.BF16 R120, R136.reuse, R150, R120 ;  /* 0x000000968878723c */ /* 0x040ff00000041878 */
[C---:B--2---:R-:W-:Y:S07]  /*ac80*/  HMMA.16816.F32.BF16 R124, R136.reuse, R140, R124 ;  /* 0x0000008c887c723c */ /* 0x044fee000004187c */
[----:B------:R-:W-:Y:S01]  /*ac90*/  MOV R141, R158 ;  /* 0x0000009e008d7202 */ /* 0x000fe20000000f00 */
[----:B------:R-:W-:Y:S04]  /*aca0*/  HMMA.16816.F32.BF16 R128, R136, R142, R128 ;  /* 0x0000008e8880723c */ /* 0x000fe80000041880 */
[----:B------:R-:W1:Y:S04]  /*acb0*/  LDSM.16.MT88.4 R136, [R141+0x1800] ;  /* 0x001800008d88783b */ /* 0x000e680000004200 */
[C---:B------:R-:W-:Y:S04]  /*acc0*/  HMMA.16816.F32.BF16 R164, R176.reuse, R160, R4 ;  /* 0x000000a0b0a4723c */ /* 0x040fe80000041804 */
[----:B------:R-:W2:Y:S04]  /*acd0*/  LDSM.16.MT88.4 R4, [R250+0x3800] ;  /* 0x00380000fa04783b */ /* 0x000ea80000004200 */
[C---:B------:R-:W-:Y:S04]  /*ace0*/  HMMA.16816.F32.BF16 R160, R176.reuse, R162, R8 ;  /* 0x000000a2b0a0723c */ /* 0x040fe80000041808 */
[----:B------:R-:W5:Y:S04]  /*acf0*/  LDSM.16.MT88.4 R8, [R252+0x3800] ;  /* 0x00380000fc08783b */ /* 0x000f680000004200 */
[C---:B------:R-:W-:Y:S04]  /*ad00*/  HMMA.16816.F32.BF16 R156, R176.reuse, R152, R12 ;  /* 0x00000098b09c723c */ /* 0x040fe8000004180c */
[----:B------:R-:W2:Y:S04]  /*ad10*/  LDSM.16.MT88.4 R12, [R251+0x3800] ;  /* 0x00380000fb0c783b */ /* 0x000ea80000004200 */
[C---:B------:R-:W-:Y:S08]  /*ad20*/  HMMA.16816.F32.BF16 R152, R176.reuse, R154, R16 ;  /* 0x0000009ab098723c */ /* 0x040ff00000041810 */
[C---:B---3--:R-:W-:Y:S07]  /*ad30*/  HMMA.16816.F32.BF16 R148, R176.reuse, R144, R20 ;  /* 0x00000090b094723c */ /* 0x048fee0000041814 */
[----:B------:R-:W-:Y:S01]  /*ad40*/  MOV R23, R141 ;  /* 0x0000008d00177202 */ /* 0x000fe20000000f00 */
[C---:B------:R-:W-:Y:S04]  /*ad50*/  HMMA.16816.F32.BF16 R144, R176.reuse, R146, R24 ;  /* 0x00000092b090723c */ /* 0x040fe80000041818 */
[----:B------:R-:W3:Y:S04]  /*ad60*/  LDSM.16.MT88.4 R16, [R23+0x3800] ;  /* 0x003800001710783b */ /* 0x000ee80000004200 */
[C---:B-1----:R-:W-:Y:S08]  /*ad70*/  HMMA.16816.F32.BF16 R140, R176.reuse, R136, R28 ;  /* 0x00000088b08c723c */ /* 0x042ff0000004181c */
[C---:B------:R-:W-:Y:S08]  /*ad80*/  HMMA.16816.F32.BF16 R136, R176.reuse, R138, R32 ;  /* 0x0000008ab088723c */ /* 0x040ff00000041820 */
[C---:B--2---:R-:W-:Y:S08]  /*ad90*/  HMMA.16816.F32.BF16 R36, R176.reuse, R4, R36 ;  /* 0x00000004b024723c */ /* 0x044ff00000041824 */
[C---:B------:R-:W-:Y:S01]  /*ada0*/  HMMA.16816.F32.BF16 R40, R176.reuse, R6, R40 ;  /* 0x00000006b028723c */ /* 0x040fe20000041828 */
[----:B------:R-:W1:Y:S07]  /*adb0*/  LDSM.16.MT88.4 R4, [R250+0x5800] ;  /* 0x00580000fa04783b */ /* 0x000e6e0000004200 */
[C---:B-----5:R-:W-:Y:S08]  /*adc0*/  HMMA.16816.F32.BF16 R44, R176.reuse, R8, R44 ;  /* 0x00000008b02c723c */ /* 0x060ff0000004182c */
[C---:B------:R-:W-:Y:S01]  /*add0*/  HMMA.16816.F32.BF16 R48, R176.reuse, R10, R48 ;  /* 0x0000000ab030723c */ /* 0x040fe20000041830 */
[----:B------:R-:W2:Y:S02]  /*ade0*/  LDSM.16.MT88.4 R8, [R252+0x5800] ;  /* 0x00580000fc08783b */ /* 0x000ea40000004200 */
[----:B----4-:R-:W-:Y:S02]  /*adf0*/  ISETP.GT.AND P0, PT, R188, R133, PT ;  /* 0x00000085bc00720c */ /* 0x010fe40003f04270 */
[----:B------:R-:W-:Y:S03]  /*ae00*/  MOV R133, R132 ;  /* 0x0000008400857202 */ /* 0x000fe60000000f00 */
[C---:B------:R-:W-:Y:S08]  /*ae10*/  HMMA.16816.F32.BF16 R52, R176.reuse, R12, R52 ;  /* 0x0000000cb034723c */ /* 0x040ff00000041834 */
[C---:B------:R-:W-:Y:S01]  /*ae20*/  HMMA.16816.F32.BF16 R56, R176.reuse, R14, R56 ;  /* 0x0000000eb038723c */ /* 0x040fe20000041838 */
[----:B------:R-:W4:Y:S07]  /*ae30*/  LDSM.16.MT88.4 R12, [R251+0x5800] ;  /* 0x00580000fb0c783b */ /* 0x000f2e0000004200 */
        /* <DEDUP_REMOVED lines=9> */
[C---:B----4-:R-:W-:Y:S08]  /*aed0*/  HMMA.16816.F32.BF16 R84, R176.reuse, R12, R84 ;  /* 0x0000000cb054723c */ /* 0x050ff00000041854 */
[C---:B------:R-:W-:Y:S01]  /*aee0*/  HMMA.16816.F32.BF16 R88, R176.reuse, R14, R88 ;  /* 0x0000000eb058723c */ /* 0x040fe20000041858 */
[----:B------:R-:W4:Y:S07]  /*aef0*/  LDSM.16.MT88.4 R12, [R251+0x7800] ;  /* 0x00780000fb0c783b */ /* 0x000f2e0000004200 */
[C---:B---3--:R-:W-:Y:S08]  /*af00*/  HMMA.16816.F32.BF16 R92, R176.reuse, R16, R92 ;  /* 0x00000010b05c723c */ /* 0x048ff0000004185c */
[C---:B------:R-:W-:Y:S01]  /*af10*/  HMMA.16816.F32.BF16 R96, R176.reuse, R18, R96 ;  /* 0x00000012b060723c */ /* 0x040fe20000041860 */
[----:B------:R-:W3:Y:S07]  /*af20*/  LDSM.16.MT88.4 R16, [R23+0x7800] ;  /* 0x007800001710783b */ /* 0x000eee0000004200 */
[C---:B-1----:R-:W-:Y:S08]  /*af30*/  HMMA.16816.F32.BF16 R100, R176.reuse, R4, R100 ;  /* 0x00000004b064723c */ /* 0x042ff00000041864 */
[C---:B------:R-:W-:Y:S08]  /*af40*/  HMMA.16816.F32.BF16 R104, R176.reuse, R6, R104 ;  /* 0x00000006b068723c */ /* 0x040ff00000041868 */
[C---:B--2---:R-:W-:Y:S08]  /*af50*/  HMMA.16816.F32.BF16 R108, R176.reuse, R8, R108 ;  /* 0x00000008b06c723c */ /* 0x044ff0000004186c */
[C---:B------:R-:W-:Y:S08]  /*af60*/  HMMA.16816.F32.BF16 R112, R176.reuse, R10, R112 ;  /* 0x0000000ab070723c */ /* 0x040ff00000041870 */
[C---:B----4-:R-:W-:Y:S08]  /*af70*/  HMMA.16816.F32.BF16 R116, R176.reuse, R12, R116 ;  /* 0x0000000cb074723c */ /* 0x050ff00000041874 */
[C---:B------:R-:W-:Y:S08]  /*af80*/  HMMA.16816.F32.BF16 R120, R176.reuse, R14, R120 ;  /* 0x0000000eb078723c */ /* 0x040ff00000041878 */
[C---:B---3--:R-:W-:Y:S07]  /*af90*/  HMMA.16816.F32.BF16 R124, R176.reuse, R16, R124 ;  /* 0x00000010b07c723c */ /* 0x048fee000004187c */
[----:B------:R-:W-:Y:S01]  /*afa0*/  MOV R16, R3 ;  /* 0x0000000300107202 */ /* 0x000fe20000000f00 */
[----:B------:R-:W-:Y:S01]  /*afb0*/  HMMA.16816.F32.BF16 R128, R176, R18, R128 ;  /* 0x00000012b080723c */ /* 0x000fe20000041880 */
[----:B------:R-:W-:-:S07]  /*afc0*/  @P0 BRA `(.L_x_1059) ;  /* 0xffffb82000000947 */ /* 0x000fce000383ffff */
.L_x_1048:
[----:B----4-:R-:W2:Y:S04]  /*afd0*/  LDL R2, [R1+0xa8] ;  /* 0x0000a80001027983 */ /* 0x010ea80000100800 */
[----:B------:R-:W2:Y:S02]  /*afe0*/  LDL R0, [R1+0x68] ;  /* 0x0000680001007983 */ /* 0x000ea40000100800 */
[----:B--2---:R-:W-:-:S13]  /*aff0*/  ISETP.GE.AND P0, PT, R0, R2, PT ;  /* 0x000000020000720c */ /* 0x004fda0003f06270 */
[----:B------:R-:W-:Y:S05]  /*b000*/  @!P0 BRA `(.L_x_1060) ;  /* 0x00003fe000008947 */ /* 0x000fea0003800000 */
[----:B------:R-:W-:Y:S02]  /*b010*/  MOV R134, R16 ;  /* 0x0000001000867202 */ /* 0x000fe40000000f00 */
[----:B------:R-:W-:Y:S02]  /*b020*/  MOV R133, R132 ;  /* 0x0000008400857202 */ /* 0x000fe40000000f00 */
.L_x_1067:
[----:B------:R-:W2:Y:S01]  /*b030*/  LDL R6, [R1+0x8c] ;  /* 0x00008c0001067983 */ /* 0x000ea20000100800 */
[----:B------:R-:W-:Y:S04]  /*b040*/  DEPBAR.LE SB0, 0x0 ;  /* 0x000080000000791a */ /* 0x000fe80000000000 */
[----:B------:R-:W3:Y:S01]  /*b050*/  LDL R12, [R1+0x4] ;  /* 0x00000400010c7983 */ /* 0x000ee20000100800 */
[----:B------:R-:W-:Y:S03]  /*b060*/  WARPSYNC 0xffffffff ;  /* 0xffffffff00007948 */ /* 0x000fe60003800000 */
[----:B------:R-:W4:Y:S04]  /*b070*/  LDL R28, [R1+0x84] ;  /* 0x00008400011c7983 */ /* 0x000f280000100800 */
[----:B------:R-:W5:Y:S04]  /*b080*/  LDL R7, [R1+0x3c] ;  /* 0x00003c0001077983 */ /* 0x000f680000100800 */
[----:B------:R-:W4:Y:S04]  /*b090*/  LDL.64 R22, [R1+0xc8] ;  /* 0x0000c80001167983 */ /* 0x000f280000100a00 */
[----:B------:R-:W4:Y:S04]  /*b0a0*/  LDL R4, [R1+0x44] ;  /* 0x0000440001047983 */ /* 0x000f280000100800 */
[----:B------:R-:W4:Y:S04]  /*b0b0*/  LDL R20, [R1+0x94] ;  /* 0x0000940001147983 */ /* 0x000f280000100800 */
[----:B------:R-:W4:Y:S04]  /*b0c0*/  LDL R5, [R1+0x40] ;  /* 0x0000400001057983 */ /* 0x000f280000100800 */
[----:B------:R-:W4:Y:S04]  /*b0d0*/  LDL R21, [R1+0x174] ;  /* 0x0001740001157983 */ /* 0x000f280000100800 */
[----:B------:R-:W4:Y:S04]  /*b0e0*/  LDL R15, [R1+0x178] ;  /* 0x00017800010f7983 */ /* 0x000f280000100800 */
[----:B------:R-:W4:Y:S04]  /*b0f0*/  LDL R14, [R1+0x98] ;  /* 0x00009800010e7983 */ /* 0x000f280000100800 */
[----:B------:R-:W4:Y:S04]  /*b100*/  LDL R13, [R1+0x17c] ;  /* 0x00017c00010d7983 */ /* 0x000f280000100800 */
[----:B------:R-:W-:Y:S06]  /*b110*/  BAR.SYNC.DEFER_BLOCKING 0x0 ;  /* 0x0000000000007b1d */ /* 0x000fec0000010000 */
[----:B------:R-:W1:Y:S04]  /*b120*/  LDSM.16.M88.4 R8, [R135] ;  /* 0x000000008708783b */ /* 0x000e680000000200 */
[----:B------:R-:W1:Y:S04]  /*b130*/  LDSM.16.M88.4 R16, [R135+0x800] ;  /* 0x000800008710783b */ /* 0x000e680000000200 */
[----:B------:R-:W1:Y:S04]  /*b140*/  LDSM.16.M88.4 R24, [R135+0x1000] ;  /* 0x001000008718783b */ /* 0x000e680000000200 */
[----:B------:R-:W1:Y:S04]  /*b150*/  LDSM.16.M88.4 R32, [R135+0x1800] ;  /* 0x001800008720783b */ /* 0x000e680000000200 */
[----:B---3--:R3:W1:Y:S01]  /*b160*/  LDSM.16.M88.4 R176, [R12] ;  /* 0x000000000cb0783b */ /* 0x0086620000000200 */
[----:B--2---:R-:W-:Y:S01]  /*b170*/  SHF.R.S32.HI R0, RZ, 0x1f, R6 ;  /* 0x0000001fff007819 */ /* 0x004fe20000011406 */
[----:B------:R-:W-:Y:S04]  /*b180*/  IMAD.WIDE.U32 R2, R6, c[0x0][0x208], RZ ;  /* 0x0000820006027a25 */ /* 0x000fe800078e00ff */
[----:B------:R-:W-:Y:S01]  /*b190*/  IMAD R0, R0, c[0x0][0x208], RZ ;  /* 0x0000820000007a24 */ /* 0x000fe200078e02ff */
[----:B-----5:R2:W1:Y:S03]  /*b1a0*/  LDSM.16.M88.4 R180, [R7] ;  /* 0x0000000007b4783b */ /* 0x0204660000000200 */
[----:B------:R-:W-:Y:S02]  /*b1b0*/  IMAD R0, R6, c[0x0][0x20c], R0 ;  /* 0x0000830006007a24 */ /* 0x000fe400078e0200 */
[----:B------:R-:W5:Y:S02]  /*b1c0*/  LDL R6, [R1+0xd8] ;  /* 0x0000d80001067983 */ /* 0x000f640000100800 */
[----:B------:R-:W-:Y:S02]  /*b1d0*/  IMAD.IADD R3, R3, 0x1, R0 ;  /* 0x0000000103037824 */ /* 0x000fe400078e0200 */
[----:B----4-:R4:W1:Y:S02]  /*b1e0*/  LDSM.16.M88.4 R188, [R4] ;  /* 0x0000000004bc783b */ /* 0x0108640000000200 */
[----:B------:R-:W-:Y:S05]  /*b1f0*/  IMAD.WIDE.U32 R2, R28, c[0x0][0x218], R2 ;  /* 0x000086001c027a25 */ /* 0x000fea00078e0002 */
[----:B------:R-:W-:Y:S01]  /*b200*/  IADD3 R0, P0, R22, R2, RZ ;  /* 0x0000000216007210 */ /* 0x000fe20007f1e0ff */
[----:B---3--:R-:W3:Y:S01]  /*b210*/  LDL R12, [R1+0x9c] ;  /* 0x00009c00010c7983 */ /* 0x008ee20000100800 */
[----:B------:R-:W-:Y:S03]  /*b220*/  SHF.L.U64.HI R29, R20, 0x1, R21 ;  /* 0x00000001141d7819 */ /* 0x000fe60000010215 */
[----:B------:R1:W3:Y:S04]  /*b230*/  LDSM.16.M88.4 R184, [R5] ;  /* 0x0000000005b8783b */ /* 0x0002e80000000200 */
[----:B--2---:R-:W2:Y:S01]  /*b240*/  LDL R7, [R1+0x180] ;  /* 0x0001800001077983 */ /* 0x004ea20000100800 */
[----:B------:R-:W-:Y:S03]  /*b250*/  SHF.L.U32 R31, R14, 0x1, RZ ;  /* 0x000000010e1f7819 */ /* 0x000fe600000006ff */
[----:B----4-:R-:W2:Y:S01]  /*b260*/  LDL R4, [R1+0x88] ;  /* 0x0000880001047983 */ /* 0x010ea20000100800 */
[----:B-1----:R-:W-:Y:S05]  /*b270*/  SHF.R.S32.HI R5, RZ, 0x1f, R28 ;  /* 0x0000001fff057819 */ /* 0x002fea000001141c */
[----:B------:R-:W-:Y:S04]  /*b280*/  IMAD R5, R5, c[0x0][0x218], RZ ;  /* 0x0000860005057a24 */ /* 0x000fe800078e02ff */
[----:B------:R-:W-:Y:S01]  /*b290*/  IMAD R5, R28, c[0x0][0x21c], R5 ;  /* 0x000087001c057a24 */ /* 0x000fe200078e0205 */
[----:B------:R-:W-:Y:S04]  /*b2a0*/  SHF.L.U64.HI R28, R14, 0x1, R15 ;  /* 0x000000010e1c7819 */ /* 0x000fe8000001020f */
[----:B-----5:R-:W-:Y:S02]  /*b2b0*/  IADD3.X R5, R6, R3, R5, P0, !PT ;  /* 0x0000000306057210 */ /* 0x020fe400007fe405 */
[C---:B------:R-:W-:Y:S04]  /*b2c0*/  LEA R6, P0, R0.reuse, c[0x0][0x1f8], 0x1 ;  /* 0x00007e0000067a11 */ /* 0x040fe800078008ff */
[----:B------:R-:W-:Y:S01]  /*b2d0*/  LEA.HI.X R5, R0, c[0x0][0x1fc], R5, 0x1, P0 ;  /* 0x00007f0000057a11 */ /* 0x000fe200000f0c05 */
[----:B------:R-:W-:Y:S01]  /*b2e0*/  IMAD.SHL.U32 R0, R20, 0x2, RZ ;  /* 0x0000000214007824 */ /* 0x000fe200078e00ff */
[C---:B---3--:R-:W-:Y:S04]  /*b2f0*/  SHF.L.U64.HI R15, R12.reuse, 0x1, R13 ;  /* 0x000000010c0f7819 */ /* 0x048fe8000001020d */
[----:B------:R1:W-:Y:S01]  /*b300*/  STL [R1+0x58], R0 ;  /* 0x0000580001007387 */ /* 0x0003e20000100800 */
[----:B------:R-:W-:Y:S01]  /*b310*/  IMAD.SHL.U32 R23, R12, 0x2, RZ ;  /* 0x000000020c177824 */ /* 0x000fe200078e00ff */
[C---:B--2---:R-:W-:Y:S02]  /*b320*/  SHF.L.U64.HI R14, R4.reuse, 0x1, R7 ;  /* 0x00000001040e7819 */ /* 0x044fe40000010207 */
[----:B------:R-:W-:Y:S01]  /*b330*/  SHF.L.U32 R20, R4, 0x1, RZ ;  /* 0x0000000104147819 */ /* 0x000fe200000006ff */
[----:B------:R-:W-:-:S05]  /*b340*/  BRA.DIV ~URZ, `(.L_x_1061) ;  /* 0x00007da27f007947 */ /* 0x000fca000b800000 */
[----:B-1----:R1:W2:Y:S02]  /*b350*/  SHFL.IDX PT, R0, R5, RZ, 0x181f ;  /* 0x00181fff05007589 */ /* 0x0022a400000e0000 */
.L_x_1092:
[----:B------:R-:W3:Y:S01]  /*b360*/  LDL R2, [R1+0x88] ;  /* 0x0000880001027983 */ /* 0x000ee20000100800 */
[----:B------:R-:W-:Y:S04]  /*b370*/  BSSY B0, `(.L_x_1062) ;  /* 0x00001b2000007945 */ /* 0x000fe80003800000 */
[----:B------:R-:W4:Y:S05]  /*b380*/  LDL R12, [R1+0x9c] ;  /* 0x00009c00010c7983 */ /* 0x000f2a0000100800 */
[----:B--2---:R-:W2:Y:S05]  /*b390*/  LDL R7, [R1+0x98] ;  /* 0x0000980001077983 */ /* 0x004eaa0000100800 */
[----:B------:R-:W2:Y:S05]  /*b3a0*/  LDL R22, [R1+0x94] ;  /* 0x0000940001167983 */ /* 0x000eaa0000100800 */
[----:B------:R-:W2:Y:S05]  /*b3b0*/  LDL.LU R21, [R1+0x58] ;  /* 0x0000580001157983 */ /* 0x000eaa0000300800 */
[----:B------:R1:W-:Y:S05]  /*b3c0*/  STL [R1+0x20c], R36 ;  /* 0x00020c2401007387 */ /* 0x0003ea0000100800 */
[----:B------:R-:W3:Y:S05]  /*b3d0*/  SHFL.IDX PT, R4, R6, RZ, 0x181f ;  /* 0x00181fff06047589 */ /* 0x000eea00000e0000 */
[----:B-1----:R-:W2:Y:S01]  /*b3e0*/  LDL R36, [R1+0x54] ;  /* 0x0000540001247983 */ /* 0x002ea20000100800 */
[----:B---3--:R-:W-:Y:S02]  /*b3f0*/  ISETP.GE.AND P1, PT, R2, c[0x0][0x1d4], PT ;  /* 0x0000750002007a0c */ /* 0x008fe40003f26270 */
[----:B------:R-:W-:Y:S02]  /*b400*/  IADD3 R2, P0, R4, R20, RZ ;  /* 0x0000001404027210 */ /* 0x000fe40007f1e0ff */
[----:B------:R-:W-:Y:S02]  /*b410*/  SEL R132, RZ, 0x10, P1 ;  /* 0x00000010ff847807 */ /* 0x000fe40000800000 */
[----:B----4-:R-:W-:Y:S01]  /*b420*/  ISETP.GE.AND P5, PT, R12, c[0x0][0x1d4], PT ;  /* 0x000075000c007a0c */ /* 0x010fe20003fa6270 */
[----:B------:R-:W-:Y:S01]  /*b430*/  IMAD.X R3, R0, 0x1, R14, P0 ;  /* 0x0000000100037824 */ /* 0x000fe200000e060e */
[----:B------:R-:W-:Y:S02]  /*b440*/  IADD3 R12, P0, R4, R23, RZ ;  /* 0x00000017040c7210 */ /* 0x000fe40007f1e0ff */
[----:B--2---:R-:W-:Y:S02]  /*b450*/  ISETP.GE.AND P4, PT, R7, c[0x0][0x1d4], PT ;  /* 0x0000750007007a0c */ /* 0x004fe40003f86270 */
[----:B------:R-:W-:Y:S02]  /*b460*/  IADD3.X R13, R0, R15, RZ, P0, !PT ;  /* 0x0000000f000d7210 */ /* 0x000fe400007fe4ff */
[----:B------:R-:W-:Y:S01]  /*b470*/  ISETP.GE.AND P3, PT, R22, c[0x0][0x1d4], PT ;  /* 0x0000750016007a0c */ /* 0x000fe20003f66270 */
[----:B------:R-:W-:Y:S01]  /*b480*/  @!PT LDS RZ, [RZ] ;  /* 0x00000000fffff984 */ /* 0x000fe20000000800 */
[----:B------:R-:W-:Y:S01]  /*b490*/  @!PT LDS RZ, [RZ] ;  /* 0x00000000fffff984 */ /* 0x000fe20000000800 */
[----:B------:R1:W-:Y:S05]  /*b4a0*/  LDGSTS.E.BYPASS.LTC128B.128 [R36+0x100], [R2.64], !P1 ;  /* 0x0010000002247fae */ /* 0x0003ea000c901d46 */
[----:B------:R2:W-:Y:S05]  /*b4b0*/  LDGSTS.E.BYPASS.LTC128B.128 [R36+0x2100], [R12.64], !P5 ;  /* 0x021000000c247fae */ /* 0x0005ea000e901d46 */
[----:B-1----:R1:W3:Y:S05]  /*b4c0*/  SHFL.IDX PT, R2, R6, 0x1, 0x181f ;  /* 0x00381f0006027f89 */ /* 0x0022ea00000e0000 */
[----:B------:R4:W3:Y:S01]  /*b4d0*/  SHFL.IDX PT, R3, R5, 0x1, 0x181f ;  /* 0x00381f0005037f89 */ /* 0x0008e200000e0000 */
[----:B--2---:R-:W-:Y:S04]  /*b4e0*/  IADD3 R12, -R132, 0x10, RZ ;  /* 0x00000010840c7810 */ /* 0x004fe80007ffe1ff */
[----:B------:R-:W-:Y:S02]  /*b4f0*/  LOP3.LUT R12, R12, 0xf, RZ, 0xc0, !PT ;  /* 0x0000000f0c0c7812 */ /* 0x000fe400078ec0ff */
[----:B-1----:R-:W-:Y:S05]  /*b500*/  IADD3 R6, P0, R4, R31, RZ ;  /* 0x0000001f04067210 */ /* 0x002fea0007f1e0ff */
[----:B------:R-:W-:Y:S01]  /*b510*/  IMAD.X R7, R0, 0x1, R28, P0 ;  /* 0x0000000100077824 */ /* 0x000fe200000e061c */
[----:B------:R-:W-:Y:S04]  /*b520*/  IADD3 R4, P0, R4, R21, RZ ;  /* 0x0000001504047210 */ /* 0x000fe80007f1e0ff */
[----:B------:R1:W-:Y:S01]  /*b530*/  LDGSTS.E.BYPASS.LTC128B.128 [R36+0x4100], [R6.64], !P4 ;  /* 0x0410000006247fae */ /* 0x0003e2000e101d46 */
[----:B----4-:R-:W-:Y:S02]  /*b540*/  IADD3.X R5, R0, R29, RZ, P0, !PT ;  /* 0x0000001d00057210 */ /* 0x010fe400007fe4ff */
[----:B------:R-:W-:Y:S02]  /*b550*/  SEL R0, RZ, 0x10, P5 ;  /* 0x00000010ff007807 */ /* 0x000fe40002800000 */
[-C--:B---3--:R-:W-:Y:S01]  /*b560*/  IADD3 R12, P1, P0, R12, R2.reuse, R20 ;  /* 0x000000020c0c7210 */ /* 0x088fe2000783e014 */
[----:B------:R2:W-:Y:S01]  /*b570*/  LDGSTS.E.BYPASS.LTC128B.128 [R36+0x6100], [R4.64], !P3 ;  /* 0x0610000004247fae */ /* 0x0005e2000d901d46 */
[----:B------:R-:W-:Y:S02]  /*b580*/  IADD3 R22, -R0, 0x10, RZ ;  /* 0x0000001000167810 */ /* 0x000fe40007ffe1ff */
[----:B------:R-:W-:Y:S02]  /*b590*/  SEL R20, RZ, 0x10, P3 ;  /* 0x00000010ff147807 */ /* 0x000fe40001800000 */
[----:B------:R-:W-:Y:S02]  /*b5a0*/  LOP3.LUT R22, R22, 0xf, RZ, 0xc0, !PT ;  /* 0x0000000f16167812 */ /* 0x000fe400078ec0ff */
[-C--:B------:R-:W-:Y:S02]  /*b5b0*/  IADD3.X R13, RZ, R3.reuse, R14, P1, P0 ;  /* 0x00000003ff0d7210 */ /* 0x080fe40000fe040e */
[-C--:B------:R-:W-:Y:S04]  /*b5c0*/  IADD3 R22, P1, P0, R22, R2.reuse, R23 ;  /* 0x0000000216167210 */ /* 0x080fe8000783e017 */
[-C--:B------:R-:W-:Y:S01]  /*b5d0*/  IADD3.X R23, RZ, R3.reuse, R15, P1, P0 ;  /* 0x00000003ff177210 */ /* 0x080fe20000fe040f */
[----:B-1----:R-:W-:Y:S01]  /*b5e0*/  IMAD.MOV.U32 R7, RZ, RZ, R21 ;  /* 0x000000ffff077224 */ /* 0x002fe200078e0015 */
[----:B------:R-:W-:Y:S04]  /*b5f0*/  SEL R21, RZ, 0x10, P4 ;  /* 0x00000010ff157807 */ /* 0x000fe80002000000 */
[C---:B------:R-:W-:Y:S02]  /*b600*/  IADD3 R30, -R21.reuse, 0x10, RZ ;  /* 0x00000010151e7810 */ /* 0x040fe40007ffe1ff */
[----:B--2---:R-:W-:Y:S02]  /*b610*/  IADD3 R4, -R20, 0x10, RZ ;  /* 0x0000001014047810 */ /* 0x004fe40007ffe1ff */
[----:B------:R-:W-:Y:S02]  /*b620*/  LOP3.LUT R30, R30, 0xf, RZ, 0xc0, !PT ;  /* 0x0000000f1e1e7812 */ /* 0x000fe400078ec0ff */
[----:B------:R-:W-:Y:S02]  /*b630*/  LOP3.LUT R4, R4, 0xf, RZ, 0xc0, !PT ;  /* 0x0000000f04047812 */ /* 0x000fe400078ec0ff */
[-C--:B------:R-:W-:Y:S04]  /*b640*/  IADD3 R30, P1, P0, R30, R2.reuse, R31 ;  /* 0x000000021e1e7210 */ /* 0x080fe8000783e01f */
[-C--:B------:R-:W-:Y:S02]  /*b650*/  IADD3.X R31, RZ, R3.reuse, R28, P1, P0 ;  /* 0x00000003ff1f7210 */ /* 0x080fe40000fe041c */
[----:B------:R-:W-:Y:S02]  /*b660*/  IADD3 R2, P1, P0, R4, R2, R7 ;  /* 0x0000000204027210 */ /* 0x000fe4000783e007 */
[C---:B------:R-:W-:Y:S03]  /*b670*/  HMMA.16816.F32.BF16 R4, R168.reuse, R8, RZ ;  /* 0x00000008a804723c */ /* 0x040fe600000418ff */
[----:B------:R-:W-:Y:S02]  /*b680*/  IADD3.X R3, RZ, R3, R29, P1, P0 ;  /* 0x00000003ff037210 */ /* 0x000fe40000fe041d */
[----:B------:R-:W-:Y:S02]  /*b690*/  ISETP.NE.U32.AND P1, PT, R132, RZ, PT ;  /* 0x000000ff8400720c */ /* 0x000fe40003f25070 */
[----:B------:R-:W-:Y:S01]  /*b6a0*/  ISETP.NE.U32.AND P0, PT, R0, RZ, PT ;  /* 0x000000ff0000720c */ /* 0x000fe20003f05070 */
[C---:B------:R-:W-:Y:S10]  /*b6b0*/  HMMA.16816.F32.BF16 R8, R168.reuse, R10, RZ ;  /* 0x0000000aa808723c */ /* 0x040ff400000418ff */
[----:B------:R1:W-:Y:S01]  /*b6c0*/  LDGSTS.E.BYPASS.LTC128B.128.ZFILL [R36+0x1100], [R12.64], P1 ;  /* 0x011000000c247fae */ /* 0x0003e20008941d46 */
[----:B------:R-:W-:Y:S04]  /*b6d0*/  ISETP.NE.U32.AND P1, PT, R21, RZ, PT ;  /* 0x000000ff1500720c */ /* 0x000fe80003f25070 */
[----:B------:R2:W-:Y:S01]  /*b6e0*/  LDGSTS.E.BYPASS.LTC128B.128.ZFILL [R36+0x3100], [R22.64], P0 ;  /* 0x0310000016247fae */ /* 0x0005e20008141d46 */
[----:B------:R-:W-:Y:S08]  /*b6f0*/  ISETP.NE.U32.AND P0, PT, R20, RZ, PT ;  /* 0x000000ff1400720c */ /* 0x000ff00003f05070 */
[----:B------:R3:W-:Y:S05]  /*b700*/  LDGSTS.E.BYPASS.LTC128B.128.ZFILL [R36+0x5100], [R30.64], P1 ;  /* 0x051000001e247fae */ /* 0x0007ea0008941d46 */
[----:B------:R3:W-:Y:S05]  /*b710*/  LDGSTS.E.BYPASS.LTC128B.128.ZFILL [R36+0x7100], [R2.64], P0 ;  /* 0x0710000002247fae */ /* 0x0007ea0008141d46 */
[----:B------:R-:W0:Y:S01]  /*b720*/  LDGDEPBAR ;  /* 0x00000000000079af */ /* 0x000e220000000000 */
[C---:B-1----:R-:W-:Y:S08]  /*b730*/  HMMA.16816.F32.BF16 R12, R168.reuse, R16, RZ ;  /* 0x00000010a80c723c */ /* 0x042ff000000418ff */
[C---:B------:R-:W-:Y:S08]  /*b740*/  HMMA.16816.F32.BF16 R16, R168.reuse, R18, RZ ;  /* 0x00000012a810723c */ /* 0x040ff000000418ff */
[C---:B--2---:R-:W-:Y:S01]  /*b750*/  HMMA.16816.F32.BF16 R20, R168.reuse, R24, RZ ;  /* 0x00000018a814723c */ /* 0x044fe200000418ff */
[----:B---3--:R1:W5:Y:S07]  /*b760*/  LDL.LU R36, [R1+0x20c] ;  /* 0x00020c0001247983 */ /* 0x00836e0000300800 */
[C---:B------:R-:W-:Y:S01]  /*b770*/  HMMA.16816.F32.BF16 R24, R168.reuse, R26, RZ ;  /* 0x0000001aa818723c */ /* 0x040fe200000418ff */
[----:B------:R-:W2:Y:S05]  /*b780*/  LDL R2, [R1+0xc] ;  /* 0x00000c0001027983 */ /* 0x000eaa0000100800 */
[----:B------:R-:W3:Y:S02]  /*b790*/  LDL R3, [R1+0x10] ;  /* 0x0000100001037983 */ /* 0x000ee40000100800 */
[C---:B------:R-:W-:Y:S03]  /*b7a0*/  HMMA.16816.F32.BF16 R28, R168.reuse, R32, RZ ;  /* 0x00000020a81c723c */ /* 0x040fe600000418ff */
[----:B------:R-:W3:Y:S05]  /*b7b0*/  LDL R0, [R1+0x14] ;  /* 0x0000140001007983 */ /* 0x000eea0000100800 */
        /* <DEDUP_REMOVED lines=37> */
[C---:B-1----:R-:W-:Y:S01]  /*ba10*/  HMMA.16816.F32.BF16 R4, R200.reuse, R176, R4 ;  /* 0x000000b0c804723c */ /* 0x042fe20000041804 */
[----:B------:R-:W4:Y:S07]  /*ba20*/  LDL R177, [R1+0x18] ;  /* 0x0000180001b17983 */ /* 0x000f2e0000100800 */
[C---:B------:R-:W-:Y:S08]  /*ba30*/  HMMA.16816.F32.BF16 R8, R200.reuse, R178, R8 ;  /* 0x000000b2c808723c */ /* 0x040ff00000041808 */
[C---:B------:R-:W-:Y:S08]  /*ba40*/  HMMA.16816.F32.BF16 R12, R200.reuse, R180, R12 ;  /* 0x000000b4c80c723c */ /* 0x040ff0000004180c */
[C---:B------:R-:W-:Y:S08]  /*ba50*/  HMMA.16816.F32.BF16 R16, R200.reuse, R182, R16 ;  /* 0x000000b6c810723c */ /* 0x040ff00000041810 */
[C---:B------:R-:W-:Y:S08]  /*ba60*/  HMMA.16816.F32.BF16 R20, R200.reuse, R184, R20 ;  /* 0x000000b8c814723c */ /* 0x040ff00000041814 */
[C---:B------:R-:W-:Y:S08]  /*ba70*/  HMMA.16816.F32.BF16 R24, R200.reuse, R186, R24 ;  /* 0x000000bac818723c */ /* 0x040ff00000041818 */
[C---:B------:R-:W-:Y:S08]  /*ba80*/  HMMA.16816.F32.BF16 R28, R200.reuse, R188, R28 ;  /* 0x000000bcc81c723c */ /* 0x040ff0000004181c */
[----:B------:R-:W-:Y:S01]  /*ba90*/  HMMA.16816.F32.BF16 R32, R200, R190, R32 ;  /* 0x000000bec820723c */ /* 0x000fe20000041820 */
[----:B--2---:R1:W-:Y:S05]  /*baa0*/  LDSM.16.M88.4 R180, [R2] ;  /* 0x0000000002b4783b */ /* 0x0043ea0000000200 */
[----:B---3--:R2:W-:Y:S05]  /*bab0*/  LDSM.16.M88.4 R184, [R3] ;  /* 0x0000000003b8783b */ /* 0x0085ea0000000200 */
[----:B------:R3:W-:Y:S05]  /*bac0*/  LDSM.16.M88.4 R188, [R0] ;  /* 0x0000000000bc783b */ /* 0x0007ea0000000200 */
[----:B-1----:R-:W4:Y:S05]  /*bad0*/  LDL R2, [R1+0x20] ;  /* 0x0000200001027983 */ /* 0x002f2a0000100800 */
[----:B--2---:R-:W2:Y:S05]  /*bae0*/  LDL R3, [R1+0x1c] ;  /* 0x00001c0001037983 */ /* 0x004eaa0000100800 */
[----:B---3--:R-:W3:Y:S05]  /*baf0*/  LDL R0, [R1+0x24] ;  /* 0x0000240001007983 */ /* 0x008eea0000100800 */
[----:B----4-:R-:W1:Y:S02]  /*bb00*/  LDSM.16.M88.4 R176, [R177] ;  /* 0x00000000b1b0783b */ /* 0x010e640000000200 */
[C---:B-1----:R-:W-:Y:S08]  /*bb10*/  HMMA.16816.F32.BF16 R4, R204.reuse, R176, R4 ;  /* 0x000000b0cc04723c */ /* 0x042ff00000041804 */
[C---:B------:R-:W-:Y:S01]  /*bb20*/  HMMA.16816.F32.BF16 R8, R204.reuse, R178, R8 ;  /* 0x000000b2cc08723c */ /* 0x040fe20000041808 */
[----:B------:R-:W1:Y:S07]  /*bb30*/  LDSM.16.M88.4 R176, [R249+0x2000] ;  /* 0x00200000f9b0783b */ /* 0x000e6e0000000200 */
[C---:B------:R-:W-:Y:S08]  /*bb40*/  HMMA.16816.F32.BF16 R12, R204.reuse, R180, R12 ;  /* 0x000000b4cc0c723c */ /* 0x040ff0000004180c */
[C---:B------:R-:W-:Y:S01]  /*bb50*/  HMMA.16816.F32.BF16 R16, R204.reuse, R182, R16 ;  /* 0x000000b6cc10723c */ /* 0x040fe20000041810 */
[----:B------:R-:W4:Y:S07]  /*bb60*/  LDSM.16.M88.4 R180, [R249+0x2800] ;  /* 0x00280000f9b4783b */ /* 0x000f2e0000000200 */
        /* <DEDUP_REMOVED lines=8> */
[----:B------:R-:W1:Y:S07]  /*bbf0*/  LDSM.16.M88.4 R176, [R248+-0x4000] ;  /* 0xffc00000f8b0783b */ /* 0x000e6e0000000200 */
[C---:B----4-:R-:W-:Y:S08]  /*bc00*/  HMMA.16816.F32.BF16 R12, R208.reuse, R180, R12 ;  /* 0x000000b4d00c723c */ /* 0x050ff0000004180c */
[C---:B------:R-:W-:Y:S01]  /*bc10*/  HMMA.16816.F32.BF16 R16, R208.reuse, R182, R16 ;  /* 0x000000b6d010723c */ /* 0x040fe20000041810 */
[----:B------:R-:W4:Y:S07]  /*bc20*/  LDSM.16.M88.4 R180, [R248+-0x3800] ;  /* 0xffc80000f8b4783b */ /* 0x000f2e0000000200 */
[C---:B--2---:R-:W-:Y:S08]  /*bc30*/  HMMA.16816.F32.BF16 R20, R208.reuse, R184, R20 ;  /* 0x000000b8d014723c */ /* 0x044ff00000041814 */
[C---:B------:R-:W-:Y:S01]  /*bc40*/  HMMA.16816.F32.BF16 R24, R208.reuse, R186, R24 ;  /* 0x000000bad018723c */ /* 0x040fe20000041818 */
[----:B------:R-:W2:Y:S07]  /*bc50*/  LDSM.16.M88.4 R184, [R248+-0x3000] ;  /* 0xffd00000f8b8783b */ /* 0x000eae0000000200 */
[C---:B---3--:R-:W-:Y:S08]  /*bc60*/  HMMA.16816.F32.BF16 R28, R208.reuse, R188, R28 ;  /* 0x000000bcd01c723c */ /* 0x048ff0000004181c */
[----:B------:R-:W-:Y:S01]  /*bc70*/  HMMA.16816.F32.BF16 R32, R208, R190, R32 ;  /* 0x000000bed020723c */ /* 0x000fe20000041820 */
[----:B------:R-:W-:Y:S07]  /*bc80*/  LDSM.16.M88.4 R188, [R135+0x4000] ;  /* 0x0040000087bc783b */ /* 0x000fee0000000200 */
[C---:B-1----:R-:W-:Y:S08]  /*bc90*/  HMMA.16816.F32.BF16 R4, R212.reuse, R176, R4 ;  /* 0x000000b0d404723c */ /* 0x042ff00000041804 */
[C---:B------:R-:W-:Y:S01]  /*bca0*/  HMMA.16816.F32.BF16 R8, R212.reuse, R178, R8 ;  /* 0x000000b2d408723c */ /* 0x040fe20000041808 */
[----:B------:R-:W1:Y:S07]  /*bcb0*/  LDSM.16.M88.4 R176, [R248+-0x2800] ;  /* 0xffd80000f8b0783b */ /* 0x000e6e0000000200 */
[C---:B----4-:R-:W-:Y:S08]  /*bcc0*/  HMMA.16816.F32.BF16 R12, R212.reuse, R180, R12 ;  /* 0x000000b4d40c723c */ /* 0x050ff0000004180c */
[C---:B------:R-:W-:Y:S01]  /*bcd0*/  HMMA.16816.F32.BF16 R16, R212.reuse, R182, R16 ;  /* 0x000000b6d410723c */ /* 0x040fe20000041810 */
[----:B------:R-:W3:Y:S07]  /*bce0*/  LDSM.16.M88.4 R180, [R135+0x4800] ;  /* 0x0048000087b4783b */ /* 0x000eee0000000200 */
[C---:B--2---:R-:W-:Y:S08]  /*bcf0*/  HMMA.16816.F32.BF16 R20, R212.reuse, R184, R20 ;  /* 0x000000b8d414723c */ /* 0x044ff00000041814 */
[C---:B------:R-:W-:Y:S01]  /*bd00*/  HMMA.16816.F32.BF16 R24, R212.reuse, R186, R24 ;  /* 0x000000bad418723c */ /* 0x040fe20000041818 */
[----:B------:R-:W-:Y:S07]  /*bd10*/  LDSM.16.M88.4 R184, [R135+0x5800] ;  /* 0x0058000087b8783b */ /* 0x000fee0000000200 */
[C---:B-1----:R-:W-:Y:S08]  /*bd20*/  HMMA.16816.F32.BF16 R28, R212.reuse, R176, R28 ;  /* 0x000000b0d41c723c */ /* 0x042ff0000004181c */
[----:B------:R-:W-:Y:S01]  /*bd30*/  HMMA.16816.F32.BF16 R32, R212, R178, R32 ;  /* 0x000000b2d420723c */ /* 0x000fe20000041820 */
[----:B------:R-:W1:Y:S07]  /*bd40*/  LDSM.16.M88.4 R176, [R135+0x5000] ;  /* 0x0050000087b0783b */ /* 0x000e6e0000000200 */
[C---:B------:R-:W-:Y:S01]  /*bd50*/  HMMA.16816.F32.BF16 R4, R216.reuse, R188, R4 ;  /* 0x000000bcd804723c */ /* 0x040fe20000041804 */
[----:B------:R-:W2:Y:S07]  /*bd60*/  LDL R189, [R1+0x28] ;  /* 0x0000280001bd7983 */ /* 0x000eae0000100800 */
[C---:B------:R-:W-:Y:S08]  /*bd70*/  HMMA.16816.F32.BF16 R8, R216.reuse, R190, R8 ;  /* 0x000000bed808723c */ /* 0x040ff00000041808 */
[C---:B---3--:R-:W-:Y:S08]  /*bd80*/  HMMA.16816.F32.BF16 R12, R216.reuse, R180, R12 ;  /* 0x000000b4d80c723c */ /* 0x048ff0000004180c */
[C---:B------:R-:W-:Y:S01]  /*bd90*/  HMMA.16816.F32.BF16 R16, R216.reuse, R182, R16 ;  /* 0x000000b6d810723c */ /* 0x040fe20000041810 */
[----:B------:R3:W-:Y:S07]  /*bda0*/  LDSM.16.M88.4 R180, [R2] ;  /* 0x0000000002b4783b */ /* 0x0007ee0000000200 */
[C---:B-1----:R-:W-:Y:S08]  /*bdb0*/  HMMA.16816.F32.BF16 R20, R216.reuse, R176, R20 ;  /* 0x000000b0d814723c */ /* 0x042ff00000041814 */
[C---:B------:R-:W-:Y:S01]  /*bdc0*/  HMMA.16816.F32.BF16 R24, R216.reuse, R178, R24 ;  /* 0x000000b2d818723c */ /* 0x040fe20000041818 */
[----:B------:R1:W-:Y:S05]  /*bdd0*/  LDSM.16.M88.4 R176, [R3] ;  /* 0x0000000003b0783b */ /* 0x0003ea0000000200 */
[----:B---3--:R-:W3:Y:S02]  /*bde0*/  LDL R2, [R1+0x30] ;  /* 0x0000300001027983 */ /* 0x008ee40000100800 */
[C---:B------:R-:W-:Y:S08]  /*bdf0*/  HMMA.16816.F32.BF16 R28, R216.reuse, R184, R28 ;  /* 0x000000b8d81c723c */ /* 0x040ff0000004181c */
[----:B------:R-:W-:Y:S01]  /*be00*/  HMMA.16816.F32.BF16 R32, R216, R186, R32 ;  /* 0x000000bad820723c */ /* 0x000fe20000041820 */
[----:B------:R4:W-:Y:S05]  /*be10*/  LDSM.16.M88.4 R184, [R0] ;  /* 0x0000000000b8783b */ /* 0x0009ea0000000200 */
[----:B-1----:R-:W3:Y:S05]  /*be20*/  LDL R3, [R1+0x2c] ;  /* 0x00002c0001037983 */ /* 0x002eea0000100800 */
[----:B----4-:R-:W4:Y:S05]  /*be30*/  LDL R0, [R1+0x34] ;  /* 0x0000340001007983 */ /* 0x010f2a0000100800 */
[----:B--2---:R-:W1:Y:S02]  /*be40*/  LDSM.16.M88.4 R188, [R189] ;  /* 0x00000000bdbc783b */ /* 0x004e640000000200 */
[C---:B-1----:R-:W-:Y:S08]  /*be50*/  HMMA.16816.F32.BF16 R4, R220.reuse, R188, R4 ;  /* 0x000000bcdc04723c */ /* 0x042ff00000041804 */
[C---:B------:R-:W-:Y:S01]  /*be60*/  HMMA.16816.F32.BF16 R8, R220.reuse, R190, R8 ;  /* 0x000000bedc08723c */ /* 0x040fe20000041808 */
[----:B------:R-:W-:Y:S07]  /*be70*/  LDSM.16.M88.4 R188, [R249+0x4800] ;  /* 0x00480000f9bc783b */ /* 0x000fee0000000200 */
[C---:B------:R-:W-:Y:S08]  /*be80*/  HMMA.16816.F32.BF16 R12, R220.reuse, R176, R12 ;  /* 0x000000b0dc0c723c */ /* 0x040ff0000004180c */
[C---:B------:R-:W-:Y:S01]  /*be90*/  HMMA.16816.F32.BF16 R16, R220.reuse, R178, R16 ;  /* 0x000000b2dc10723c */ /* 0x040fe20000041810 */
[----:B------:R-:W1:Y:S07]  /*bea0*/  LDSM.16.M88.4 R176, [R249+0x4000] ;  /* 0x00400000f9b0783b */ /* 0x000e6e0000000200 */
[C---:B------:R-:W-:Y:S08]  /*beb0*/  HMMA.16816.F32.BF16 R20, R220.reuse, R180, R20 ;  /* 0x000000b4dc14723c */ /* 0x040ff00000041814 */
[C---:B------:R-:W-:Y:S01]  /*bec0*/  HMMA.16816.F32.BF16 R24, R220.reuse, R182, R24 ;  /* 0x000000b6dc18723c */ /* 0x040fe20000041818 */
[----:B------:R-:W2:Y:S07]  /*bed0*/  LDSM.16.M88.4 R180, [R249+0x5000] ;  /* 0x00500000f9b4783b */ /* 0x000eae0000000200 */
        /* <DEDUP_REMOVED lines=8> */
[----:B------:R-:W3:Y:S07]  /*bf60*/  LDSM.16.M88.4 R188, [R248+-0x1800] ;  /* 0xffe80000f8bc783b */ /* 0x000eee0000000200 */
[C---:B--2---:R-:W-:Y:S08]  /*bf70*/  HMMA.16816.F32.BF16 R20, R224.reuse, R180, R20 ;  /* 0x000000b4e014723c */ /* 0x044ff00000041814 */
[C---:B------:R-:W-:Y:S01]  /*bf80*/  HMMA.16816.F32.BF16 R24, R224.reuse, R182, R24 ;  /* 0x000000b6e018723c */ /* 0x040fe20000041818 */
[----:B------:R-:W-:Y:S07]  /*bf90*/  LDSM.16.M88.4 R180, [R248+-0x800] ;  /* 0xfff80000f8b4783b */ /* 0x000fee0000000200 */
[C---:B-1----:R-:W-:Y:S08]  /*bfa0*/  HMMA.16816.F32.BF16 R28, R224.reuse, R176, R28 ;  /* 0x000000b0e01c723c */ /* 0x042ff0000004181c */
[----:B------:R-:W-:Y:S01]  /*bfb0*/  HMMA.16816.F32.BF16 R32, R224, R178, R32 ;  /* 0x000000b2e020723c */ /* 0x000fe20000041820 */
[----:B------:R-:W1:Y:S07]  /*bfc0*/  LDSM.16.M88.4 R176, [R248+-0x1000] ;  /* 0xfff00000f8b0783b */ /* 0x000e6e0000000200 */
[C---:B------:R-:W-:Y:S08]  /*bfd0*/  HMMA.16816.F32.BF16 R4, R228.reuse, R184, R4 ;  /* 0x000000b8e404723c */ /* 0x040ff00000041804 */
[C---:B------:R-:W-:Y:S01]  /*bfe0*/  HMMA.16816.F32.BF16 R8, R228.reuse, R186, R8 ;  /* 0x000000bae408723c */ /* 0x040fe20000041808 */
[----:B------:R-:W2:Y:S07]  /*bff0*/  LDSM.16.M88.4 R184, [R135+0x6000] ;  /* 0x0060000087b8783b */ /* 0x000eae0000000200 */
[C---:B---3--:R-:W-:Y:S08]  /*c000*/  HMMA.16816.F32.BF16 R12, R228.reuse, R188, R12 ;  /* 0x000000bce40c723c */ /* 0x048ff0000004180c */
[C---:B------:R-:W-:Y:S01]  /*c010*/  HMMA.16816.F32.BF16 R16, R228.reuse, R190, R16 ;  /* 0x000000bee410723c */ /* 0x040fe20000041810 */
[----:B------:R-:W-:Y:S07]  /*c020*/  LDSM.16.M88.4 R188, [R135+0x7000] ;  /* 0x0070000087bc783b */ /* 0x000fee0000000200 */
[C---:B-1----:R-:W-:Y:S08]  /*c030*/  HMMA.16816.F32.BF16 R20, R228.reuse, R176, R20 ;  /* 0x000000b0e414723c */ /* 0x042ff00000041814 */
[C---:B------:R-:W-:Y:S01]  /*c040*/  HMMA.16816.F32.BF16 R24, R228.reuse, R178, R24 ;  /* 0x000000b2e418723c */ /* 0x040fe20000041818 */
[----:B------:R-:W1:Y:S07]  /*c050*/  LDSM.16.M88.4 R176, [R135+0x6800] ;  /* 0x0068000087b0783b */ /* 0x000e6e0000000200 */
[C---:B------:R-:W-:Y:S08]  /*c060*/  HMMA.16816.F32.BF16 R28, R228.reuse, R180, R28 ;  /* 0x000000b4e41c723c */ /* 0x040ff0000004181c */
[----:B------:R-:W-:Y:S01]  /*c070*/  HMMA.16816.F32.BF16 R32, R228, R182, R32 ;  /* 0x000000b6e420723c */ /* 0x000fe20000041820 */
[----:B------:R-:W3:Y:S07]  /*c080*/  LDSM.16.M88.4 R180, [R135+0x7800] ;  /* 0x0078000087b4783b */ /* 0x000eee0000000200 */
[C---:B--2---:R-:W-:Y:S01]  /*c090*/  HMMA.16816.F32.BF16 R4, R232.reuse, R184, R4 ;  /* 0x000000b8e804723c */ /* 0x044fe20000041804 */
[----:B------:R-:W2:Y:S07]  /*c0a0*/  LDL R185, [R1+0x8] ;  /* 0x0000080001b97983 */ /* 0x000eae0000100800 */
[C---:B------:R-:W-:Y:S08]  /*c0b0*/  HMMA.16816.F32.BF16 R8, R232.reuse, R186, R8 ;  /* 0x000000bae808723c */ /* 0x040ff00000041808 */
[C---:B-1----:R-:W-:Y:S08]  /*c0c0*/  HMMA.16816.F32.BF16 R12, R232.reuse, R176, R12 ;  /* 0x000000b0e80c723c */ /* 0x042ff0000004180c */
[C---:B------:R-:W-:Y:S08]  /*c0d0*/  HMMA.16816.F32.BF16 R16, R232.reuse, R178, R16 ;  /* 0x000000b2e810723c */ /* 0x040ff00000041810 */
[C---:B------:R-:W-:Y:S08]  /*c0e0*/  HMMA.16816.F32.BF16 R20, R232.reuse, R188, R20 ;  /* 0x000000bce814723c */ /* 0x040ff00000041814 */
[C---:B------:R-:W-:Y:S01]  /*c0f0*/  HMMA.16816.F32.BF16 R24, R232.reuse, R190, R24 ;  /* 0x000000bee818723c */ /* 0x040fe20000041818 */
[----:B------:R-:W-:Y:S07]  /*c100*/  LDSM.16.M88.4 R188, [R2] ;  /* 0x0000000002bc783b */ /* 0x000fee0000000200 */
[C---:B---3--:R-:W-:Y:S08]  /*c110*/  HMMA.16816.F32.BF16 R28, R232.reuse, R180, R28 ;  /* 0x000000b4e81c723c */ /* 0x048ff0000004181c */
[----:B------:R-:W-:Y:S01]  /*c120*/  HMMA.16816.F32.BF16 R32, R232, R182, R32 ;  /* 0x000000b6e820723c */ /* 0x000fe20000041820 */
[----:B------:R-:W-:Y:S05]  /*c130*/  LDSM.16.M88.4 R180, [R249+0x6000] ;  /* 0x00600000f9b4783b */ /* 0x000fea0000000200 */
[----:B--2---:R-:W1:Y:S05]  /*c140*/  LDSM.16.M88.4 R176, [R185] ;  /* 0x00000000b9b0783b */ /* 0x004e6a0000000200 */
[----:B------:R-:W2:Y:S01]  /*c150*/  LDSM.16.M88.4 R184, [R3] ;  /* 0x0000000003b8783b */ /* 0x000ea20000000200 */
[C---:B-1----:R-:W-:Y:S08]  /*c160*/  HMMA.16816.F32.BF16 R4, R236.reuse, R176, R4 ;  /* 0x000000b0ec04723c */ /* 0x042ff00000041804 */
[C---:B------:R-:W-:Y:S01]  /*c170*/  HMMA.16816.F32.BF16 R8, R236.reuse, R178, R8 ;  /* 0x000000b2ec08723c */ /* 0x040fe20000041808 */
[----:B----4-:R-:W1:Y:S07]  /*c180*/  LDSM.16.M88.4 R176, [R0] ;  /* 0x0000000000b0783b */ /* 0x010e6e0000000200 */
[C---:B--2---:R-:W-:Y:S08]  /*c190*/  HMMA.16816.F32.BF16 R12, R236.reuse, R184, R12 ;  /* 0x000000b8ec0c723c */ /* 0x044ff0000004180c */
[C---:B------:R-:W-:Y:S01]  /*c1a0*/  HMMA.16816.F32.BF16 R16, R236.reuse, R186, R16 ;  /* 0x000000baec10723c */ /* 0x040fe20000041810 */
[----:B------:R-:W2:Y:S07]  /*c1b0*/  LDSM.16.M88.4 R184, [R249+0x6800] ;  /* 0x00680000f9b8783b */ /* 0x000eae0000000200 */
[C---:B------:R-:W-:Y:S08]  /*c1c0*/  HMMA.16816.F32.BF16 R20, R236.reuse, R188, R20 ;  /* 0x000000bcec14723c */ /* 0x040ff00000041814 */
        /* <DEDUP_REMOVED lines=43> */
[----:B------:R-:W3:Y:S10]  /*c480*/  MUFU.TANH R3, R10 ;  /* 0x0000000a00037308 */ /* 0x000ef40000002400 */
[----:B------:R4:W3:Y:S01]  /*c490*/  MUFU.TANH R190, R11 ;  /* 0x0000000b00be7308 */ /* 0x0008e20000002400 */
[----:B-1----:R1:W-:Y:S05]  /*c4a0*/  STL [R1+0x64], R0 ;  /* 0x0000640001007387 */ /* 0x0023ea0000100800 */
[----:B--2---:R-:W2:Y:S04]  /*c4b0*/  LDL R2, [R1+0x68] ;  /* 0x0000680001027983 */ /* 0x004ea80000100800 */
[----:B------:R-:W2:Y:S01]  /*c4c0*/  MUFU.TANH R184, R13 ;  /* 0x0000000d00b87308 */ /* 0x000ea20000002400 */
[----:B------:R-:W3:Y:S09]  /*c4d0*/  LDSM.16.M88.4 R4, [R248+0x1000] ;  /* 0x00100000f804783b */ /* 0x000ef20000000200 */
[----:B------:R-:W2:Y:S01]  /*c4e0*/  MUFU.TANH R187, R14 ;  /* 0x0000000e00bb7308 */ /* 0x000ea20000002400 */
[----:B----4-:R-:W4:Y:S01]  /*c4f0*/  LDSM.16.M88.4 R8, [R248+0x1800] ;  /* 0x00180000f808783b */ /* 0x010f220000000200 */
[----:B------:R-:W-:Y:S04]  /*c500*/  DEPBAR.LE SB0, 0x0 ;  /* 0x000080000000791a */ /* 0x000fe80000000000 */
[----:B-1----:R-:W2:Y:S04]  /*c510*/  LDL R0, [R1+0xa8] ;  /* 0x0000a80001007983 */ /* 0x002ea80000100800 */
[----:B------:R-:W1:Y:S01]  /*c520*/  MUFU.TANH R186, R15 ;  /* 0x0000000f00ba7308 */ /* 0x000e620000002400 */
[----:B---3--:R3:W-:Y:S09]  /*c530*/  STL [R1+0x5c], R3 ;  /* 0x00005c0301007387 */ /* 0x0087f20000100800 */
[----:B------:R-:W1:Y:S01]  /*c540*/  MUFU.TANH R183, R16 ;  /* 0x0000001000b77308 */ /* 0x000e620000002400 */
[----:B------:R-:W-:Y:S09]  /*c550*/  BAR.SYNC.DEFER_BLOCKING 0x0 ;  /* 0x0000000000007b1d */ /* 0x000ff20000010000 */
[----:B------:R1:W1:Y:S01]  /*c560*/  MUFU.TANH R180, R17 ;  /* 0x0000001100b47308 */ /* 0x0002620000002400 */
[C---:B------:R-:W-:Y:S09]  /*c570*/  HMMA.16816.F32.BF16 R20, R244.reuse, R4, R20 ;  /* 0x00000004f414723c */ /* 0x040ff20000041814 */
[----:B------:R-:W1:Y:S01]  /*c580*/  MUFU.TANH R182, R18 ;  /* 0x0000001200b67308 */ /* 0x000e620000002400 */
[C---:B------:R-:W-:Y:S09]  /*c590*/  HMMA.16816.F32.BF16 R24, R244.reuse, R6, R24 ;  /* 0x00000006f418723c */ /* 0x040ff20000041818 */
[----:B------:R1:W1:Y:S01]  /*c5a0*/  MUFU.TANH R181, R19 ;  /* 0x0000001300b57308 */ /* 0x0002620000002400 */
[C---:B----4-:R-:W-:Y:S04]  /*c5b0*/  HMMA.16816.F32.BF16 R28, R244.reuse, R8, R28 ;  /* 0x00000008f41c723c */ /* 0x050fe8000004181c */
[----:B------:R-:W-:Y:S04]  /*c5c0*/  FMUL.FTZ R20, R20, c[0x0][0x320] ;  /* 0x0000c80014147a20 */ /* 0x000fe80000410000 */
[----:B------:R-:W-:Y:S01]  /*c5d0*/  HMMA.16816.F32.BF16 R32, R244, R10, R32 ;  /* 0x0000000af420723c */ /* 0x000fe20000041820 */
[----:B------:R-:W4:Y:S03]  /*c5e0*/  MUFU.TANH R185, R12 ;  /* 0x0000000c00b97308 */ /* 0x000f260000002400 */
[----:B------:R-:W-:Y:S02]  /*c5f0*/  FMUL.FTZ R21, R21, c[0x0][0x320] ;  /* 0x0000c80015157a20 */ /* 0x000fe40000410000 */
[----:B------:R-:W-:Y:S02]  /*c600*/  FMUL.FTZ R22, R22, c[0x0][0x320] ;  /* 0x0000c80016167a20 */ /* 0x000fe40000410000 */
[----:B------:R-:W-:Y:S03]  /*c610*/  FMUL.FTZ R23, R23, c[0x0][0x320] ;  /* 0x0000c80017177a20 */ /* 0x000fe60000410000 */
[----:B------:R3:W2:Y:S05]  /*c620*/  MUFU.TANH R179, R20 ;  /* 0x0000001400b37308 */ /* 0x0006aa0000002400 */
[----:B-1----:R-:W-:Y:S02]  /*c630*/  FMUL.FTZ R17, R29, c[0x0][0x320] ;  /* 0x0000c8001d117a20 */ /* 0x002fe40000410000 */
[----:B------:R-:W-:Y:S02]  /*c640*/  FMUL.FTZ R19, R30, c[0x0][0x320] ;  /* 0x0000c8001e137a20 */ /* 0x000fe40000410000 */
[----:B------:R-:W-:Y:S01]  /*c650*/  FMUL.FTZ R18, R31, c[0x0][0x320] ;  /* 0x0000c8001f127a20 */ /* 0x000fe20000410000 */
[----:B------:R1:W1:Y:S03]  /*c660*/  MUFU.TANH R176, R21 ;  /* 0x0000001500b07308 */ /* 0x0002660000002400 */
[----:B------:R-:W-:Y:S02]  /*c670*/  FMUL.FTZ R14, R32, c[0x0][0x320] ;  /* 0x0000c800200e7a20 */ /* 0x000fe40000410000 */
[----:B------:R-:W-:Y:S02]  /*c680*/  FMUL.FTZ R13, R33, c[0x0][0x320] ;  /* 0x0000c800210d7a20 */ /* 0x000fe40000410000 */
[----:B------:R-:W-:Y:S02]  /*c690*/  FMUL.FTZ R16, R34, c[0x0][0x320] ;  /* 0x0000c80022107a20 */ /* 0x000fe40000410000 */
[----:B------:R-:W-:Y:S01]  /*c6a0*/  FMUL.FTZ R15, R35, c[0x0][0x320] ;  /* 0x0000c800230f7a20 */ /* 0x000fe20000410000 */
[----:B------:R4:W2:Y:S01]  /*c6b0*/  MUFU.TANH R178, R22 ;  /* 0x0000001600b27308 */ /* 0x0008a20000002400 */
[----:B---3--:R-:W-:Y:S09]  /*c6c0*/  FMUL.FTZ R20, R28, c[0x0][0x320] ;  /* 0x0000c8001c147a20 */ /* 0x008ff20000410000 */
[----:B------:R3:W2:Y:S01]  /*c6d0*/  MUFU.TANH R177, R23 ;  /* 0x0000001700b17308 */ /* 0x0006a20000002400 */
[----:B-1----:R-:W-:Y:S09]  /*c6e0*/  FMUL.FTZ R21, R25, c[0x0][0x320] ;  /* 0x0000c80019157a20 */ /* 0x002ff20000410000 */
[----:B------:R-:W1:Y:S01]  /*c6f0*/  MUFU.TANH R21, R21 ;  /* 0x0000001500157308 */ /* 0x000e620000002400 */
[----:B----4-:R-:W-:Y:S02]  /*c700*/  FMUL.FTZ R22, R24, c[0x0][0x320] ;  /* 0x0000c80018167a20 */ /* 0x010fe40000410000 */
[----:B------:R-:W-:Y:S07]  /*c710*/  FMUL.FTZ R24, R26, c[0x0][0x320] ;  /* 0x0000c8001a187a20 */ /* 0x000fee0000410000 */
[----:B------:R-:W4:Y:S01]  /*c720*/  MUFU.TANH R22, R22 ;  /* 0x0000001600167308 */ /* 0x000f220000002400 */
[----:B---3--:R-:W-:Y:S09]  /*c730*/  FMUL.FTZ R23, R27, c[0x0][0x320] ;  /* 0x0000c8001b177a20 */ /* 0x008ff20000410000 */
[----:B------:R-:W3:Y:S10]  /*c740*/  MUFU.TANH R24, R24 ;  /* 0x0000001800187308 */ /* 0x000ef40000002400 */
        /* <DEDUP_REMOVED lines=9> */
[----:B--2---:R-:W-:Y:S11]  /*c7e0*/  ISETP.GT.AND P0, PT, R2, R0, PT ;  /* 0x000000000200720c */ /* 0x004ff60003f04270 */
[----:B------:R-:W-:Y:S02]  /*c7f0*/  @!UPT UIADD3 URZ, URZ, URZ, URZ ;  /* 0x0000003f3f3ff290 */ /* 0x000fe4000fffe03f */
[----:B------:R-:W-:-:S05]  /*c800*/  @!P0 BRA `(.L_x_1063) ;  /* 0x0000068000008947 */ /* 0x000fca0003800000 */
[----:B-1-34-:R-:W1:Y:S01]  /*c810*/  S2R R12, SR_TID.X ;  /* 0x00000000000c7919 */ /* 0x01ae620000002100 */
[----:B------:R-:W-:Y:S03]  /*c820*/  IMAD.MOV.U32 R6, RZ, RZ, c[0x0][0x2b8] ;  /* 0x0000ae00ff067624 */ /* 0x000fe600078e00ff */
[----:B------:R-:W2:Y:S02]  /*c830*/  LDL R3, [R1+0xb4] ;  /* 0x0000b40001037983 */ /* 0x000ea40000100800 */
[----:B------:R-:W-:Y:S02]  /*c840*/  ISETP.NE.AND P2, PT, R6, 0x1, PT ;  /* 0x000000010600780c */ /* 0x000fe40003f45270 */
[----:B------:R-:W3:Y:S04]  /*c850*/  LDL.64 R4, [R1+0xc0] ;  /* 0x0000c00001047983 */ /* 0x000ee80000100a00 */
[----:B------:R-:W4:Y:S04]  /*c860*/  LDL.64 R28, [R1+0xb8] ;  /* 0x0000b800011c7983 */ /* 0x000f280000100a00 */
[----:B------:R-:W3:Y:S04]  /*c870*/  LDL R8, [R1+0xd0] ;  /* 0x0000d00001087983 */ /* 0x000ee80000100800 */
[----:B------:R-:W3:Y:S04]  /*c880*/  LDL R11, [R1+0x174] ;  /* 0x00017400010b7983 */ /* 0x000ee80000100800 */
[----:B------:R-:W4:Y:S01]  /*c890*/  LDL R26, [R1+0x94] ;  /* 0x00009400011a7983 */ /* 0x000f220000100800 */
[--C-:B-1----:R-:W-:Y:S02]  /*c8a0*/  SHF.R.S32.HI R0, RZ, 0x1f, R12.reuse ;  /* 0x0000001fff007819 */ /* 0x102fe4000001140c */
[----:B------:R-:W-:Y:S01]  /*c8b0*/  SHF.R.S32.HI R7, RZ, 0x1f, R12 ;  /* 0x0000001fff077819 */ /* 0x000fe2000001140c */
[----:B------:R-:W4:Y:S01]  /*c8c0*/  LDL R10, [R1+0x178] ;  /* 0x00017800010a7983 */ /* 0x000f220000100800 */
[-C--:B------:R-:W-:Y:S02]  /*c8d0*/  LEA.HI R0, R0, R12.reuse, RZ, 0x3 ;  /* 0x0000000c00007211 */ /* 0x080fe400078f18ff */
[----:B------:R-:W-:Y:S01]  /*c8e0*/  LEA.HI R7, R7, R12, RZ, 0x3 ;  /* 0x0000000c07077211 */ /* 0x000fe200078f18ff */
[----:B------:R-:W4:Y:S01]  /*c8f0*/  LDL R25, [R1+0x98] ;  /* 0x0000980001197983 */ /* 0x000f220000100800 */
[----:B------:R-:W-:Y:S02]  /*c900*/  LOP3.LUT R0, R0, 0xfffffff8, RZ, 0xc0, !PT ;  /* 0xfffffff800007812 */ /* 0x000fe400078ec0ff */
[----:B------:R-:W-:Y:S01]  /*c910*/  SHF.R.S32.HI R7, RZ, 0x3, R7 ;  /* 0x00000003ff077819 */ /* 0x000fe20000011407 */
[----:B------:R-:W4:Y:S02]  /*c920*/  LDL R6, [R1+0x9c] ;  /* 0x00009c0001067983 */ /* 0x000f240000100800 */
[----:B------:R-:W-:Y:S02]  /*c930*/  IMAD.IADD R0, R12, 0x1, -R0 ;  /* 0x000000010c007824 */ /* 0x000fe400078e0a00 */
[----:B------:R-:W4:Y:S02]  /*c940*/  LDL R12, [R1+0xd4] ;  /* 0x0000d400010c7983 */ /* 0x000f240000100800 */
[----:B------:R-:W-:Y:S02]  /*c950*/  IMAD R0, R0, 0x20, R7 ;  /* 0x0000002000007824 */ /* 0x000fe400078e0207 */
[----:B------:R-:W4:Y:S04]  /*c960*/  LDL R7, [R1+0x88] ;  /* 0x0000880001077983 */ /* 0x000f280000100800 */
[----:B------:R-:W4:Y:S01]  /*c970*/  LDL R9, [R1+0x17c] ;  /* 0x00017c0001097983 */ /* 0x000f220000100800 */
[----:B--2---:R-:W-:Y:S05]  /*c980*/  IMAD R2, R2, 0x40, R3 ;  /* 0x0000004002027824 */ /* 0x004fea00078e0203 */
[----:B------:R-:W-:Y:S05]  /*c990*/  IADD3 R2, R2, -0x40, R0 ;  /* 0xffffffc002027810 */ /* 0x000fea0007ffe000 */
[----:B------:R-:W-:Y:S04]  /*c9a0*/  @P2 IMAD.HI.U32 R3, R2, c[0x0][0x2bc], RZ ;  /* 0x0000af0002032a27 */ /* 0x000fe800078e00ff */
[----:B------:R-:W-:Y:S01]  /*c9b0*/  IMAD.MOV.U32 R0, RZ, RZ, R2 ;  /* 0x000000ffff007224 */ /* 0x000fe200078e0002 */
[----:B------:R-:W-:Y:S04]  /*c9c0*/  @P2 SHF.R.U32.HI R0, RZ, c[0x0][0x2c0], R3 ;  /* 0x0000b000ff002a19 */ /* 0x000fe80000011603 */
[C---:B---3--:R-:W-:Y:S04]  /*c9d0*/  @!P6 IADD3 R3, P0, R0.reuse, R4, RZ ;  /* 0x000000040003e210 */ /* 0x048fe80007f1e0ff */
[----:B----4-:R-:W-:Y:S01]  /*c9e0*/  @!P6 LEA.HI.X.SX32 R5, R0, R12, 0x1, P0 ;  /* 0x0000000c0005e211 */ /* 0x010fe200000f0eff */
[----:B------:R-:W-:Y:S01]  /*c9f0*/  IMAD.MOV.U32 R12, RZ, RZ, RZ ;  /* 0x000000ffff0c7224 */ /* 0x000fe200078e00ff */
[C---:B------:R-:W-:Y:S01]  /*ca00*/  @!P6 LEA R4, P0, R3.reuse, c[0x0][0x2a0], 0x2 ;  /* 0x0000a8000304ea11 */ /* 0x040fe200078010ff */
[----:B------:R-:W-:Y:S03]  /*ca10*/  IMAD.MOV R0, RZ, RZ, -R0 ;  /* 0x000000ffff007224 */ /* 0x000fe600078e0a00 */
[----:B------:R-:W-:Y:S01]  /*ca20*/  @!P6 LEA.HI.X R5, R3, c[0x0][0x2a4], R5, 0x2, P0 ;  /* 0x0000a9000305ea11 */ /* 0x000fe200000f1405 */
[----:B------:R-:W-:Y:S04]  /*ca30*/  IMAD R27, R0, c[0x0][0x2b8], R2 ;  /* 0x0000ae00001b7a24 */ /* 0x000fe800078e0202 */
[C---:B------:R-:W-:Y:S01]  /*ca40*/  IMAD.WIDE.U32 R2, R27.reuse, c[0x0][0x1e0], RZ ;  /* 0x000078001b027a25 */ /* 0x040fe200078e00ff */
[----:B------:R1:W2:Y:S01]  /*ca50*/  @!P6 LDG.E R12, [R4.64] ;  /* 0x00000006040ce981 */ /* 0x0002a2000c1e1900 */
[----:B------:R-:W-:Y:S03]  /*ca60*/  SHF.R.S32.HI R0, RZ, 0x1f, R27 ;  /* 0x0000001fff007819 */ /* 0x000fe6000001141b */
[----:B------:R3:W-:Y:S02]  /*ca70*/  STL [R1+0x8c], R27 ;  /* 0x00008c1b01007387 */ /* 0x0007e40000100800 */
[----:B------:R-:W-:Y:S04]  /*ca80*/  IMAD R0, R0, c[0x0][0x1e0], RZ ;  /* 0x0000780000007a24 */ /* 0x000fe800078e02ff */
[----:B------:R-:W-:Y:S04]  /*ca90*/  IMAD R0, R27, c[0x0][0x1e4], R0 ;  /* 0x000079001b007a24 */ /* 0x000fe800078e0200 */
[----:B------:R-:W-:Y:S01]  /*caa0*/  IMAD.IADD R3, R3, 0x1, R0 ;  /* 0x0000000103037824 */ /* 0x000fe200078e0200 */
[----:B-1----:R-:W4:Y:S01]  /*cab0*/  LDL R4, [R1+0x180] ;  /* 0x0001800001047983 */ /* 0x002f220000100800 */
[----:B---3--:R-:W-:Y:S01]  /*cac0*/  IMAD.SHL.U32 R27, R25, 0x2, RZ ;  /* 0x00000002191b7824 */ /* 0x008fe200078e00ff */
[----:B--2---:R-:W-:Y:S02]  /*cad0*/  SHF.R.S32.HI R5, RZ, 0x1f, R12 ;  /* 0x0000001fff057819 */ /* 0x004fe4000001140c */
[----:B------:R1:W-:Y:S01]  /*cae0*/  STL [R1+0x84], R12 ;  /* 0x0000840c01007387 */ /* 0x0003e20000100800 */
[----:B------:R-:W-:Y:S04]  /*caf0*/  IMAD.WIDE.U32 R2, R12, c[0x0][0x1f0], R2 ;  /* 0x00007c000c027a25 */ /* 0x000fe800078e0002 */
[----:B------:R-:W-:Y:S01]  /*cb00*/  IMAD R5, R5, c[0x0][0x1f0], RZ ;  /* 0x00007c0005057a24 */ /* 0x000fe200078e02ff */
[----:B------:R-:W-:Y:S01]  /*cb10*/  IADD3 R0, P0, R28, R2, RZ ;  /* 0x000000021c007210 */ /* 0x000fe20007f1e0ff */
[----:B------:R-:W-:Y:S02]  /*cb20*/  IMAD.SHL.U32 R28, R26, 0x2, RZ ;  /* 0x000000021a1c7824 */ /* 0x000fe400078e00ff */
[----:B------:R-:W-:Y:S05]  /*cb30*/  IMAD R5, R12, c[0x0][0x1f4], R5 ;  /* 0x00007d000c057a24 */ /* 0x000fea00078e0205 */
[----:B------:R-:W-:Y:S02]  /*cb40*/  IADD3.X R5, R8, R3, R5, P0, !PT ;  /* 0x0000000308057210 */ /* 0x000fe400007fe405 */
[C---:B------:R-:W-:Y:S04]  /*cb50*/  LEA R8, P0, R0.reuse, c[0x0][0x1c8], 0x1 ;  /* 0x0000720000087a11 */ /* 0x040fe800078008ff */
[----:B------:R-:W-:Y:S02]  /*cb60*/  LEA.HI.X R5, R0, c[0x0][0x1cc], R5, 0x1, P0 ;  /* 0x0000730000057a11 */ /* 0x000fe400000f0c05 */
[----:B-1----:R-:W-:Y:S01]  /*cb70*/  SHF.L.U64.HI R12, R26, 0x1, R11 ;  /* 0x000000011a0c7819 */ /* 0x002fe2000001020b */
[C---:B------:R-:W-:Y:S01]  /*cb80*/  IMAD.SHL.U32 R26, R6.reuse, 0x2, RZ ;  /* 0x00000002061a7824 */ /* 0x040fe200078e00ff */
[----:B------:R-:W-:Y:S01]  /*cb90*/  SHF.L.U64.HI R11, R25, 0x1, R10 ;  /* 0x00000001190b7819 */ /* 0x000fe2000001020a */
[C---:B------:R-:W-:Y:S01]  /*cba0*/  IMAD.SHL.U32 R25, R7.reuse, 0x2, RZ ;  /* 0x0000000207197824 */ /* 0x040fe200078e00ff */
[----:B------:R-:W-:Y:S02]  /*cbb0*/  SHF.L.U64.HI R10, R6, 0x1, R9 ;  /* 0x00000001060a7819 */ /* 0x000fe40000010209 */
[----:B----4-:R-:W-:Y:S01]  /*cbc0*/  SHF.L.U64.HI R9, R7, 0x1, R4 ;  /* 0x0000000107097819 */ /* 0x010fe20000010204 */
[----:B------:R-:W-:-:S05]  /*cbd0*/  BRA.DIV ~URZ, `(.L_x_1064) ;  /* 0x000065727f007947 */ /* 0x000fca000b800000 */
[----:B------:R1:W2:Y:S02]  /*cbe0*/  SHFL.IDX PT, R4, R5, RZ, 0x181f ;  /* 0x00181fff05047589 */ /* 0x0002a400000e0000 */
.L_x_1093:
[----:B------:R-:W-:-:S05]  /*cbf0*/  BRA.DIV ~URZ, `(.L_x_1065) ;  /* 0x000065c27f007947 */ /* 0x000fca000b800000 */
[----:B------:R-:W3:Y:S01]  /*cc00*/  LDL R29, [R1+0x54] ;  /* 0x00005400011d7983 */ /* 0x000ee20000100800 */
[----:B------:R-:W-:Y:S03]  /*cc10*/  IADD3 R2, -R132, 0x10, RZ ;  /* 0x0000001084027810 */ /* 0x000fe60007ffe1ff */
[----:B------:R-:W4:Y:S01]  /*cc20*/  SHFL.IDX PT, R0, R8, RZ, 0x181f ;  /* 0x00181fff08007589 */ /* 0x000f2200000e0000 */
[----:B------:R-:W-:Y:S04]  /*cc30*/  LOP3.LUT R2, R2, 0xf, RZ, 0xc0, !PT ;  /* 0x0000000f02027812 */ /* 0x000fe800078ec0ff */
[----:B----4-:R-:W-:Y:S04]  /*cc40*/  IADD3 R2, P1, P0, R2, R0, R25 ;  /* 0x0000000002027210 */ /* 0x010fe8000783e019 */
[----:B--2---:R-:W-:Y:S02]  /*cc50*/  IADD3.X R3, RZ, R4, R9, P1, P0 ;  /* 0x00000004ff037210 */ /* 0x004fe40000fe0409 */
[----:B------:R-:W-:Y:S11]  /*cc60*/  ISETP.NE.U32.AND P0, PT, R132, RZ, PT ;  /* 0x000000ff8400720c */ /* 0x000ff60003f05070 */
[----:B------:R-:W-:Y:S02]  /*cc70*/  @!UPT UIADD3 URZ, URZ, URZ, URZ ;  /* 0x0000003f3f3ff290 */ /* 0x000fe4000fffe03f */
[----:B------:R-:W-:Y:S01]  /*cc80*/  @!PT LDS RZ, [RZ] ;  /* 0x00000000fffff984 */ /* 0x000fe20000000800 */
[----:B------:R-:W-:Y:S01]  /*cc90*/  @!PT LDS RZ, [RZ] ;  /* 0x00000000fffff984 */ /* 0x000fe20000000800 */
[----:B---3--:R2:W-:Y:S02]  /*cca0*/  LDGSTS.E.BYPASS.LTC128B.128.ZFILL [R29+0x10100], [R2.64], P0 ;  /* 0x10100000021d7fae */ /* 0x0085e40008141d46 */
[----:B--2---:R-:W-:Y:S05]  /*ccb0*/  IADD3 R2, P0, R0, R26, RZ ;  /* 0x0000001a00027210 */ /* 0x004fea0007f1e0ff */
[----:B------:R-:W-:Y:S05]  /*ccc0*/  IMAD.X R3, R4, 0x1, R10, P0 ;  /* 0x0000000104037824 */ /* 0x000fea00000e060a */
[----:B------:R2:W-:Y:S02]  /*ccd0*/  LDGSTS.E.BYPASS.LTC128B.128 [R29+0x12100], [R2.64], !P5 ;  /* 0x12100000021d7fae */ /* 0x0005e4000e901d46 */
[----:B--2---:R-:W-:Y:S05]  /*cce0*/  IADD3 R2, P0, R0, R27, RZ ;  /* 0x0000001b00027210 */ /* 0x004fea0007f1e0ff */
[----:B------:R-:W-:Y:S01]  /*ccf0*/  IMAD.X R3, R4, 0x1, R11, P0 ;  /* 0x0000000104037824 */ /* 0x000fe200000e060b */
[----:B------:R-:W-:Y:S02]  /*cd00*/  IADD3 R6, P0, R0, R28, RZ ;  /* 0x0000001c00067210 */ /* 0x000fe40007f1e0ff */
[----:B------:R2:W3:Y:S03]  /*cd10*/  SHFL.IDX PT, R0, R8, 0x1, 0x181f ;  /* 0x00381f0008007f89 */ /* 0x0004e600000e0000 */
[----:B------:R-:W-:Y:S01]  /*cd20*/  IMAD.X R7, R4, 0x1, R12, P0 ;  /* 0x0000000104077824 */ /* 0x000fe200000e060c */
[----:B------:R2:W-:Y:S04]  /*cd30*/  LDGSTS.E.BYPASS.LTC128B.128 [R29+0x14100], [R2.64], !P4 ;  /* 0x14100000021d7fae */ /* 0x0005e8000e101d46 */
[----:B------:R2:W4:Y:S04]  /*cd40*/  SHFL.IDX PT, R4, R5, 0x1, 0x181f ;  /* 0x00381f0005047f89 */ /* 0x00052800000e0000 */
[----:B------:R2:W-:Y:S02]  /*cd50*/  LDGSTS.E.BYPASS.LTC128B.128 [R29+0x16100], [R6.64], !P3 ;  /* 0x16100000061d7fae */ /* 0x0005e4000d901d46 */
.L_x_1094:
[----:B-12---:R-:W2:Y:S01]  /*cd60*/  LDL R5, [R1+0x54] ;  /* 0x0000540001057983 */ /* 0x006ea20000100800 */
[C---:B------:R-:W-:Y:S02]  /*cd70*/  IADD3 R2, -R132.reuse, 0x10, RZ ;  /* 0x0000001084027810 */ /* 0x040fe40007ffe1ff */
[----:B------:R-:W-:Y:S02]  /*cd80*/  ISETP.NE.U32.AND P0, PT, R132, RZ, PT ;  /* 0x000000ff8400720c */ /* 0x000fe40003f05070 */
[----:B------:R-:W-:Y:S04]  /*cd90*/  LOP3.LUT R2, R2, 0xf, RZ, 0xc0, !PT ;  /* 0x0000000f02027812 */ /* 0x000fe800078ec0ff */
[----:B---3--:R-:W-:Y:S04]  /*cda0*/  IADD3 R2, P2, P1, R2, R0, R25 ;  /* 0x0000000002027210 */ /* 0x008fe8000795e019 */
[----:B----4-:R-:W-:Y:S02]  /*cdb0*/  IADD3.X R3, RZ, R4, R9, P2, P1 ;  /* 0x00000004ff037210 */ /* 0x010fe400017e2409 */
[----:B------:R-:W-:Y:S05]  /*cdc0*/  IADD3 R6, P1, R0, R27, RZ ;  /* 0x0000001b00067210 */ /* 0x000fea0007f3e0ff */
[----:B------:R-:W-:Y:S01]  /*cdd0*/  IMAD.X R7, R4, 0x1, R11, P1 ;  /* 0x0000000104077824 */ /* 0x000fe200008e060b */
[----:B------:R-:W-:Y:S01]  /*cde0*/  @!PT LDS RZ, [RZ] ;  /* 0x00000000fffff984 */ /* 0x000fe20000000800 */
[----:B------:R-:W-:Y:S01]  /*cdf0*/  @!PT LDS RZ, [RZ] ;  /* 0x00000000fffff984 */ /* 0x000fe20000000800 */
[----:B------:R-:W-:Y:S01]  /*ce00*/  @!PT LDS RZ, [RZ] ;  /* 0x00000000fffff984 */ /* 0x000fe20000000800 */
[----:B--2---:R1:W-:Y:S01]  /*ce10*/  LDGSTS.E.BYPASS.LTC128B.128.ZFILL [R5+0x11100], [R2.64], P0 ;  /* 0x1110000002057fae */ /* 0x0043e20008141d46 */
[----:B------:R-:W-:Y:S05]  /*ce20*/  IADD3 R8, P0, R0, R26, RZ ;  /* 0x0000001a00087210 */ /* 0x000fea0007f1e0ff */
[----:B------:R-:W-:Y:S05]  /*ce30*/  IMAD.X R9, R4, 0x1, R10, P0 ;  /* 0x0000000104097824 */ /* 0x000fea00000e060a */
[----:B------:R2:W-:Y:S04]  /*ce40*/  LDGSTS.E.BYPASS.LTC128B.128 [R5+0x13100], [R8.64], !P5 ;  /* 0x1310000008057fae */ /* 0x0005e8000e901d46 */
[----:B------:R2:W-:Y:S01]  /*ce50*/  LDGSTS.E.BYPASS.LTC128B.128 [R5+0x15100], [R6.64], !P4 ;  /* 0x1510000006057fae */ /* 0x0005e2000e101d46 */
[----:B-1----:R-:W-:Y:S05]  /*ce60*/  IADD3 R2, P0, R0, R28, RZ ;  /* 0x0000001c00027210 */ /* 0x002fea0007f1e0ff */
[----:B------:R-:W-:Y:S05]  /*ce70*/  IMAD.X R3, R4, 0x1, R12, P0 ;  /* 0x0000000104037824 */ /* 0x000fea00000e060c */
[----:B------:R2:W-:Y:S03]  /*ce80*/  LDGSTS.E.BYPASS.LTC128B.128 [R5+0x17100], [R2.64], !P3 ;  /* 0x1710000002057fae */ /* 0x0005e6000d901d46 */
.L_x_1063:
[----:B-1-34-:R-:W-:Y:S05]  /*ce90*/  BSYNC B0 ;  /* 0x0000000000007941 */ /* 0x01afea0003800000 */
.L_x_1062:
[----:B--2---:R-:W-:Y:S01]  /*cea0*/  FMNMX.FTZ R2, R188, R133, !PT ;  /* 0x00000085bc027209 */ /* 0x004fe20007810000 */
[----:B------:R-:W2:Y:S04]  /*ceb0*/  LDL R0, [R1+0x58] ;  /* 0x0000580001007983 */ /* 0x000ea80000100800 */
[----:B------:R-:W3:Y:S04]  /*cec0*/  LDL R5, [R1+0x60] ;  /* 0x0000600001057983 */ /* 0x000ee80000100800 */
[----:B------:R-:W4:Y:S04]  /*ced0*/  LDL R4, [R1+0x64] ;  /* 0x0000640001047983 */ /* 0x000f280000100800 */
[----:B------:R-:W4:Y:S04]  /*cee0*/  LDL R3, [R1+0x5c] ;  /* 0x00005c0001037983 */ /* 0x000f280000100800 */
[----:B------:R-:W0:Y:S01]  /*cef0*/  LDGDEPBAR ;  /* 0x00000000000079af */ /* 0x000e220000000000 */
[----:B--2---:R-:W-:Y:S02]  /*cf00*/  FMNMX.FTZ R0, R0, R134, !PT ;  /* 0x0000008600007209 */ /* 0x004fe40007810000 */
[----:B---3--:R-:W-:Y:S02]  /*cf10*/  FMNMX.FTZ R2, R5, R2, !PT ;  /* 0x0000000205027209 */ /* 0x008fe40007810000 */
[----:B----4-:R-:W-:Y:S02]  /*cf20*/  FMNMX.FTZ R0, R4, R0, !PT ;  /* 0x0000000004007209 */ /* 0x010fe40007810000 */
        /* <DEDUP_REMOVED lines=36> */
.L_x_1095:
[----:B------:R-:W3:Y:S01]  /*d170*/  LDL.LU R2, [R1+0x60] ;  /* 0x0000600001027983 */ /* 0x000ee20000300800 */
[----:B--2---:R-:W-:Y:S01]  /*d180*/  FMNMX.FTZ R3, R0, R4, !PT ;  /* 0x0000000400037209 */ /* 0x004fe20007810000 */
[C---:B-1----:R-:W-:Y:S01]  /*d190*/  FMUL.FTZ R4, R132.reuse, c[0x0][0x2d0] ;  /* 0x0000b40084047a20 */ /* 0x042fe20000410000 */
[----:B------:R-:W-:Y:S01]  /*d1a0*/  WARPSYNC 0xffffffff ;  /* 0xffffffff00007948 */ /* 0x000fe20003800000 */
[----:B------:R-:W2:Y:S01]  /*d1b0*/  LDL.LU R32, [R1+0xa4] ;  /* 0x0000a40001207983 */ /* 0x000ea20000300800 */
[----:B------:R-:W-:Y:S02]  /*d1c0*/  FADD.FTZ R0, -R132, R133 ;  /* 0x0000008584007221 */ /* 0x000fe40000010100 */
[--C-:B------:R-:W-:Y:S01]  /*d1d0*/  FFMA.FTZ R7, R188, c[0x0][0x2d0], -R4.reuse ;  /* 0x0000b400bc077a23 */ /* 0x100fe20000010804 */
[----:B------:R-:W4:Y:S01]  /*d1e0*/  LDL.LU R31, [R1+0x58] ;  /* 0x00005800011f7983 */ /* 0x000f220000300800 */
[----:B------:R-:W-:Y:S02]  /*d1f0*/  FMUL.FTZ R0, R0, c[0x0][0x2d0] ;  /* 0x0000b40000007a20 */ /* 0x000fe40000410000 */
[--C-:B------:R-:W-:Y:S01]  /*d200*/  FFMA.FTZ R29, R176, c[0x0][0x2d0], -R4.reuse ;  /* 0x0000b400b01d7a23 */ /* 0x100fe20000010804 */
[----:B------:R-:W2:Y:S01]  /*d210*/  LDL.LU R30, [R1+0x64] ;  /* 0x00006400011e7983 */ /* 0x000ea20000300800 */
[----:B------:R-:W-:Y:S01]  /*d220*/  MUFU.EX2 R7, R7 ;  /* 0x0000000700077308 */ /* 0x000fe20000000800 */
[--C-:B------:R-:W-:Y:S02]  /*d230*/  FFMA.FTZ R10, R20, c[0x0][0x2d0], -R4.reuse ;  /* 0x0000b400140a7a23 */ /* 0x100fe40000010804 */
[----:B------:R-:W2:Y:S01]  /*d240*/  LDL.LU R27, [R1+0x5c] ;  /* 0x00005c00011b7983 */ /* 0x000ea20000300800 */
[--C-:B------:R-:W-:Y:S02]  /*d250*/  FFMA.FTZ R28, R21, c[0x0][0x2d0], -R4.reuse ;  /* 0x0000b400151c7a23 */ /* 0x100fe40000010804 */
[--C-:B------:R-:W-:Y:S02]  /*d260*/  FFMA.FTZ R5, R191, c[0x0][0x2d0], -R4.reuse ;  /* 0x0000b400bf057a23 */ /* 0x100fe40000010804 */
[--C-:B------:R-:W-:Y:S02]  /*d270*/  FFMA.FTZ R183, R183, c[0x0][0x2d0], -R4.reuse ;  /* 0x0000b400b7b77a23 */ /* 0x100fe40000010804 */
[----:B------:R4:W-:Y:S01]  /*d280*/  MUFU.EX2 R9, R5 ;  /* 0x0000000500097308 */ /* 0x0009e20000000800 */
[--C-:B------:R-:W-:Y:S02]  /*d290*/  FFMA.FTZ R14, R14, c[0x0][0x2d0], -R4.reuse ;  /* 0x0000b4000e0e7a23 */ /* 0x100fe40000010804 */
[--C-:B------:R-:W-:Y:S02]  /*d2a0*/  FFMA.FTZ R26, R13, c[0x0][0x2d0], -R4.reuse ;  /* 0x0000b4000d1a7a23 */ /* 0x100fe40000010804 */
        /* <DEDUP_REMOVED lines=8> */
[----:B---3--:R-:W-:Y:S03]  /*d330*/  FFMA.FTZ R6, R2, c[0x0][0x2d0], -R4 ;  /* 0x0000b40002067a23 */ /* 0x008fe60000010804 */
[----:B------:R-:W1:Y:S01]  /*d340*/  MUFU.EX2 R2, R0 ;  /* 0x0000000000027308 */ /* 0x000e620000000800 */
[----:B------:R-:W-:Y:S04]  /*d350*/  FMUL.FTZ R4, R3, c[0x0][0x2d0] ;  /* 0x0000b40003047a20 */ /* 0x000fe80000410000 */
[--C-:B------:R-:W-:Y:S02]  /*d360*/  FFMA.FTZ R189, R177, c[0x0][0x2d0], -R4.reuse ;  /* 0x0000b400b1bd7a23 */ /* 0x100fe40000010804 */
[--C-:B----4-:R-:W-:Y:S02]  /*d370*/  FFMA.FTZ R5, R31, c[0x0][0x2d0], -R4.reuse ;  /* 0x0000b4001f057a23 */ /* 0x110fe40000010804 */
[--C-:B------:R-:W-:Y:S01]  /*d380*/  FFMA.FTZ R22, R16, c[0x0][0x2d0], -R4.reuse ;  /* 0x0000b40010167a23 */ /* 0x100fe20000010804 */
[----:B------:R-:W3:Y:S01]  /*d390*/  MUFU.EX2 R176, R6 ;  /* 0x0000000600b07308 */ /* 0x000ee20000000800 */
[--C-:B------:R-:W-:Y:S02]  /*d3a0*/  FFMA.FTZ R190, R190, c[0x0][0x2d0], -R4.reuse ;  /* 0x0000b400bebe7a23 */ /* 0x100fe40000010804 */
[--C-:B------:R-:W-:Y:S02]  /*d3b0*/  FFMA.FTZ R182, R182, c[0x0][0x2d0], -R4.reuse ;  /* 0x0000b400b6b67a23 */ /* 0x100fe40000010804 */
[--C-:B--2---:R-:W-:Y:S02]  /*d3c0*/  FFMA.FTZ R133, R27, c[0x0][0x2d0], -R4.reuse ;  /* 0x0000b4001b857a23 */ /* 0x104fe40000010804 */
[--C-:B------:R-:W-:Y:S02]  /*d3d0*/  FFMA.FTZ R181, R181, c[0x0][0x2d0], -R4.reuse ;  /* 0x0000b400b5b57a23 */ /* 0x100fe40000010804 */
[--C-:B------:R-:W-:Y:S01]  /*d3e0*/  FFMA.FTZ R27, R24, c[0x0][0x2d0], -R4.reuse ;  /* 0x0000b400181b7a23 */ /* 0x100fe20000010804 */
[----:B------:R2:W-:Y:S01]  /*d3f0*/  MUFU.EX2 R177, R5 ;  /* 0x0000000500b17308 */ /* 0x0005e20000000800 */
[--C-:B------:R-:W-:Y:S02]  /*d400*/  FFMA.FTZ R23, R23, c[0x0][0x2d0], -R4.reuse ;  /* 0x0000b40017177a23 */ /* 0x100fe40000010804 */
[----:B------:R-:W-:Y:S02]  /*d410*/  FFMA.FTZ R19, R19, c[0x0][0x2d0], -R4 ;  /* 0x0000b40013137a23 */ /* 0x000fe40000010804 */
[C---:B-1----:R-:W-:Y:S02]  /*d420*/  FFMA.FTZ R0, R2.reuse, R32, R7 ;  /* 0x0000002002007223 */ /* 0x042fe40000010007 */
[C---:B------:R-:W-:Y:S02]  /*d430*/  FMUL.FTZ R32, R2.reuse, R136 ;  /* 0x0000008802207220 */ /* 0x040fe40000410000 */
[----:B------:R-:W4:Y:S01]  /*d440*/  LDL.LU R136, [R1+0xa0] ;  /* 0x0000a00001887983 */ /* 0x000f220000300800 */
[C---:B------:R-:W-:Y:S01]  /*d450*/  FMUL.FTZ R21, R2.reuse, R149 ;  /* 0x0000009502157220 */ /* 0x040fe20000410000 */
[----:B------:R-:W-:Y:S01]  /*d460*/  MOV R149, R10 ;  /* 0x0000000a00957202 */ /* 0x000fe20000000f00 */
[----:B------:R-:W-:Y:S01]  /*d470*/  FMUL.FTZ R33, R2, R137 ;  /* 0x0000008902217220 */ /* 0x000fe20000410000 */
[----:B------:R-:W-:Y:S01]  /*d480*/  MUFU.EX2 R189, R189 ;  /* 0x000000bd00bd7308 */ /* 0x000fe20000000800 */
[C---:B---3--:R-:W-:Y:S01]  /*d490*/  FADD.FTZ R6, R176.reuse, R0 ;  /* 0x00000000b0067221 */ /* 0x048fe20000010000 */
[----:B------:R-:W-:Y:S01]  /*d4a0*/  F2FP.BF16.PACK_AB R176, R176, R7 ;  /* 0x00000007b0b0723e */ /* 0x000fe200000010ff */
[----:B------:R-:W-:Y:S01]  /*d4b0*/  FADD.FTZ R0, -R3, R134 ;  /* 0x0000008603007221 */ /* 0x000fe20000010100 */
[----:B------:R-:W-:Y:S01]  /*d4c0*/  MOV R134, R12 ;  /* 0x0000000c00867202 */ /* 0x000fe20000000f00 */
[----:B------:R-:W-:Y:S02]  /*d4d0*/  FMUL.FTZ R16, R2, R152 ;  /* 0x0000009802107220 */ /* 0x000fe40000410000 */
[----:B------:R-:W-:Y:S02]  /*d4e0*/  FMUL.FTZ R0, R0, c[0x0][0x2d0] ;  /* 0x0000b40000007a20 */ /* 0x000fe40000410000 */
[----:B------:R-:W-:Y:S02]  /*d4f0*/  FFMA.FTZ R7, R30, c[0x0][0x2d0], -R4 ;  /* 0x0000b4001e077a23 */ /* 0x000fe40000010804 */
[C---:B------:R-:W-:Y:S02]  /*d500*/  FMUL.FTZ R12, R2.reuse, R156 ;  /* 0x0000009c020c7220 */ /* 0x040fe40000410000 */
[----:B------:R-:W1:Y:S01]  /*d510*/  MUFU.EX2 R0, R0 ;  /* 0x0000000000007308 */ /* 0x000e620000000800 */
[C---:B------:R-:W-:Y:S02]  /*d520*/  FMUL.FTZ R13, R2.reuse, R157 ;  /* 0x0000009d020d7220 */ /* 0x040fe40000410000 */
[----:B------:R-:W-:Y:S02]  /*d530*/  FMUL.FTZ R17, R2, R153 ;  /* 0x0000009902117220 */ /* 0x000fe40000410000 */
[----:B------:R-:W-:Y:S02]  /*d540*/  FADD.FTZ R6, R9, R6 ;  /* 0x0000000609067221 */ /* 0x000fe40000010000 */
[----:B------:R-:W-:Y:S02]  /*d550*/  FFMA.FTZ R18, R18, c[0x0][0x2d0], -R4 ;  /* 0x0000b40012127a23 */ /* 0x000fe40000010804 */
[----:B------:R-:W-:Y:S01]  /*d560*/  FADD.FTZ R188, R8, R6 ;  /* 0x0000000608bc7221 */ /* 0x000fe20000010000 */
[----:B------:R3:W-:Y:S01]  /*d570*/  MUFU.EX2 R153, R7 ;  /* 0x0000000700997308 */ /* 0x0007e20000000800 */
[----:B--2---:R-:W-:Y:S01]  /*d580*/  FMUL.FTZ R5, R2, R165 ;  /* 0x000000a502057220 */ /* 0x004fe20000410000 */
[----:B------:R-:W-:Y:S01]  /*d590*/  MOV R165, R22 ;  /* 0x0000001600a57202 */ /* 0x000fe20000000f00 */
[--C-:B------:R-:W-:Y:S02]  /*d5a0*/  FFMA.FTZ R187, R187, c[0x0][0x2d0], -R4.reuse ;  /* 0x0000b400bbbb7a23 */ /* 0x100fe40000010804 */
[--C-:B------:R-:W-:Y:S02]  /*d5b0*/  FFMA.FTZ R186, R186, c[0x0][0x2d0], -R4.reuse ;  /* 0x0000b400baba7a23 */ /* 0x100fe40000010804 */
[--C-:B------:R-:W-:Y:S01]  /*d5c0*/  FFMA.FTZ R191, R178, c[0x0][0x2d0], -R4.reuse ;  /* 0x0000b400b2bf7a23 */ /* 0x100fe20000010804 */
[----:B------:R-:W-:Y:S01]  /*d5d0*/  F2FP.BF16.PACK_AB R178, R8, R9 ;  /* 0x0000000908b2723e */ /* 0x000fe200000010ff */
[----:B------:R-:W-:Y:S01]  /*d5e0*/  FFMA.FTZ R15, R15, c[0x0][0x2d0], -R4 ;  /* 0x0000b4000f0f7a23 */ /* 0x000fe20000010804 */
[----:B------:R-:W-:Y:S01]  /*d5f0*/  MUFU.EX2 R156, R133 ;  /* 0x00000085009c7308 */ /* 0x000fe20000000800 */
[C---:B------:R-:W-:Y:S02]  /*d600*/  FMUL.FTZ R4, R2.reuse, R164 ;  /* 0x000000a402047220 */ /* 0x040fe40000410000 */
[----:B------:R-:W-:Y:S01]  /*d610*/  FMUL.FTZ R8, R2, R160 ;  /* 0x000000a002087220 */ /* 0x000fe20000410000 */
[----:B------:R-:W-:Y:S01]  /*d620*/  MOV R164, R15 ;  /* 0x0000000f00a47202 */ /* 0x000fe20000000f00 */
[C---:B-1----:R-:W-:Y:S01]  /*d630*/  FMUL.FTZ R10, R0.reuse, R162 ;  /* 0x000000a2000a7220 */ /* 0x042fe20000410000 */
[----:B------:R-:W-:Y:S01]  /*d640*/  MOV R160, R18 ;  /* 0x0000001200a07202 */ /* 0x000fe20000000f00 */
[----:B------:R-:W2:Y:S01]  /*d650*/  LDL R162, [R1+0x38] ;  /* 0x0000380001a27983 */ /* 0x000ea20000100800 */
[C---:B------:R-:W-:Y:S02]  /*d660*/  FMUL.FTZ R34, R0.reuse, R138 ;  /* 0x0000008a00227220 */ /* 0x040fe40000410000 */
[C---:B------:R-:W-:Y:S01]  /*d670*/  FMUL.FTZ R35, R0.reuse, R139 ;  /* 0x0000008b00237220 */ /* 0x040fe20000410000 */
[----:B------:R-:W1:Y:S01]  /*d680*/  MUFU.EX2 R157, R190 ;  /* 0x000000be009d7308 */ /* 0x000e620000000800 */
[C---:B------:R-:W-:Y:S01]  /*d690*/  FMUL.FTZ R6, R0.reuse, R166 ;  /* 0x000000a600067220 */ /* 0x040fe20000410000 */
[----:B------:R-:W-:Y:S01]  /*d6a0*/  MOV R166, R14 ;  /* 0x0000000e00a67202 */ /* 0x000fe20000000f00 */
[C---:B---3--:R-:W-:Y:S01]  /*d6b0*/  FMUL.FTZ R7, R0.reuse, R167 ;  /* 0x000000a700077220 */ /* 0x048fe20000410000 */
[----:B------:R-:W-:Y:S01]  /*d6c0*/  MOV R167, R11 ;  /* 0x0000000b00a77202 */ /* 0x000fe20000000f00 */
[----:B------:R-:W-:Y:S02]  /*d6d0*/  FMUL.FTZ R14, R0, R158 ;  /* 0x0000009e000e7220 */ /* 0x000fe40000410000 */
[----:B------:R-:W3:Y:S01]  /*d6e0*/  LDL R158, [R1] ;  /* 0x00000000019e7983 */ /* 0x000ee20000100800 */
[----:B------:R-:W-:Y:S01]  /*d6f0*/  FMUL.FTZ R9, R2, R161 ;  /* 0x000000a102097220 */ /* 0x000fe20000410000 */
[----:B------:R-:W-:Y:S01]  /*d700*/  MOV R161, R19 ;  /* 0x0000001300a17202 */ /* 0x000fe20000000f00 */
[C---:B------:R-:W-:Y:S01]  /*d710*/  FMUL.FTZ R11, R0.reuse, R163 ;  /* 0x000000a3000b7220 */ /* 0x040fe20000410000 */
[----:B------:R-:W4:Y:S01]  /*d720*/  MUFU.EX2 R133, R185 ;  /* 0x000000b900857308 */ /* 0x000f220000000800 */
[C---:B------:R-:W-:Y:S02]  /*d730*/  FMUL.FTZ R15, R0.reuse, R159 ;  /* 0x0000009f000f7220 */ /* 0x040fe40000410000 */
[C---:B------:R-:W-:Y:S02]  /*d740*/  FMUL.FTZ R18, R0.reuse, R154 ;  /* 0x0000009a00127220 */ /* 0x040fe40000410000 */
[----:B------:R-:W-:Y:S02]  /*d750*/  FMUL.FTZ R19, R0, R155 ;  /* 0x0000009b00137220 */ /* 0x000fe40000410000 */
[C---:B------:R-:W-:Y:S01]  /*d760*/  FMUL.FTZ R20, R2.reuse, R148 ;  /* 0x0000009402147220 */ /* 0x040fe20000410000 */
[----:B------:R-:W-:Y:S01]  /*d770*/  MOV R148, R25 ;  /* 0x0000001900947202 */ /* 0x000fe20000000f00 */
[C---:B------:R-:W-:Y:S01]  /*d780*/  FMUL.FTZ R24, R2.reuse, R144 ;  /* 0x0000009002187220 */ /* 0x040fe20000410000 */
[----:B------:R-:W-:Y:S01]  /*d790*/  MOV R144, R29 ;  /* 0x0000001d00907202 */ /* 0x000fe20000000f00 */
[----:B------:R-:W-:Y:S01]  /*d7a0*/  FMUL.FTZ R29, R2, R141 ;  /* 0x0000008d021d7220 */ /* 0x000fe20000410000 */
[----:B------:R-:W-:Y:S01]  /*d7b0*/  MOV R141, R23 ;  /* 0x00000017008d7202 */ /* 0x000fe20000000f00 */
[C---:B------:R-:W-:Y:S01]  /*d7c0*/  FMUL.FTZ R23, R0.reuse, R151 ;  /* 0x0000009700177220 */ /* 0x040fe20000410000 */
[----:B-1----:R-:W-:Y:S01]  /*d7d0*/  F2FP.BF16.PACK_AB R179, R157, R156 ;  /* 0x0000009c9db3723e */ /* 0x002fe200000010ff */
[----:B------:R-:W-:Y:S01]  /*d7e0*/  FMUL.FTZ R22, R0, R150 ;  /* 0x0000009600167220 */ /* 0x000fe20000410000 */
[----:B------:R-:W-:Y:S01]  /*d7f0*/  MOV R155, R144 ;  /* 0x00000090009b7202 */ /* 0x000fe20000000f00 */
[C---:B------:R-:W-:Y:S01]  /*d800*/  FMUL.FTZ R25, R2.reuse, R145 ;  /* 0x0000009102197220 */ /* 0x040fe20000410000 */
[----:B------:R-:W-:Y:S01]  /*d810*/  MOV R145, R28 ;  /* 0x0000001c00917202 */ /* 0x000fe20000000f00 */
[----:B------:R-:W-:Y:S01]  /*d820*/  FMUL.FTZ R28, R2, R140 ;  /* 0x0000008c021c7220 */ /* 0x000fe20000410000 */
[----:B------:R-:W-:Y:S01]  /*d830*/  MOV R140, R27 ;  /* 0x0000001b008c7202 */ /* 0x000fe20000000f00 */
[----:B------:R-:W-:Y:S01]  /*d840*/  FMUL.FTZ R27, R0, R147 ;  /* 0x00000093001b7220 */ /* 0x000fe20000410000 */
[----:B------:R-:W-:Y:S01]  /*d850*/  MOV R150, R134 ;  /* 0x0000008600967202 */ /* 0x000fe20000000f00 */
[C---:B-----5:R-:W-:Y:S01]  /*d860*/  FMUL.FTZ R36, R2.reuse, R36 ;  /* 0x0000002402247220 */ /* 0x060fe20000410000 */
[----:B------:R-:W-:Y:S01]  /*d870*/  MUFU.EX2 R144, R183 ;  /* 0x000000b700907308 */ /* 0x000fe20000000800 */
[C---:B------:R-:W-:Y:S01]  /*d880*/  FMUL.FTZ R37, R2.reuse, R37 ;  /* 0x0000002502257220 */ /* 0x040fe20000410000 */
[----:B------:R-:W-:Y:S01]  /*d890*/  MOV R163, R141 ;  /* 0x0000008d00a37202 */ /* 0x000fe20000000f00 */
[C---:B------:R-:W-:Y:S01]  /*d8a0*/  FMUL.FTZ R40, R2.reuse, R40 ;  /* 0x0000002802287220 */ /* 0x040fe20000410000 */
[----:B------:R-:W-:Y:S01]  /*d8b0*/  MOV R159, R140 ;  /* 0x0000008c009f7202 */ /* 0x000fe20000000f00 */
[C---:B------:R-:W-:Y:S01]  /*d8c0*/  FMUL.FTZ R41, R2.reuse, R41 ;  /* 0x0000002902297220 */ /* 0x040fe20000410000 */
[----:B------:R-:W-:Y:S01]  /*d8d0*/  MOV R154, R145 ;  /* 0x00000091009a7202 */ /* 0x000fe20000000f00 */
        /* <DEDUP_REMOVED lines=41> */
[----:B-1----:R-:W-:Y:S01]  /*db70*/  MOV R163, R149 ;  /* 0x0000009500a37202 */ /* 0x002fe20000000f00 */
        /* <DEDUP_REMOVED lines=12> */
[----:B------:R-:W-:Y:S01]  /*dc40*/  MOV R2, R26 ;  /* 0x0000001a00027202 */ /* 0x000fe20000000f00 */
        /* <DEDUP_REMOVED lines=54> */
[----:B----4-:R-:W-:Y:S01]  /*dfb0*/  FFMA.FTZ R152, R0, R136, R177 ;  /* 0x0000008800987223 */ /* 0x010fe200000100b1 */
[----:B------:R-:W-:Y:S01]  /*dfc0*/  F2FP.BF16.PACK_AB R177, R153, R177 ;  /* 0x000000b199b1723e */ /* 0x000fe200000010ff */
[----:B------:R-:W1:Y:S01]  /*dfd0*/  LDSM.16.MT88.4 R136, [R250] ;  /* 0x00000000fa88783b */ /* 0x000e620000004200 */
[----:B------:R-:W-:Y:S07]  /*dfe0*/  FADD.FTZ R0, R133, R188 ;  /* 0x000000bc85007221 */ /* 0x000fee0000010000 */
[----:B------:R-:W4:Y:S01]  /*dff0*/  LDL.LU R188, [R1+0x68] ;  /* 0x0000680001bc7983 */ /* 0x000f220000300800 */
        /* <DEDUP_REMOVED lines=9> */
[----:B-1----:R-:W-:Y:S02]  /*e090*/  MOV R162, R167 ;  /* 0x000000a700a27202 */ /* 0x002fe40000000f00 */
[----:B------:R-:W-:Y:S02]  /*e0a0*/  MOV R167, R166 ;  /* 0x000000a600a77202 */ /* 0x000fe40000000f00 */
[----:B------:R-:W-:Y:S02]  /*e0b0*/  MOV R166, R2 ;  /* 0x0000000200a67202 */ /* 0x000fe40000000f00 */
[----:B------:R-:W1:Y:S10]  /*e0c0*/  MUFU.EX2 R2, R184 ;  /* 0x000000b800027308 */ /* 0x000e740000000800 */
[----:B------:R-:W-:Y:S01]  /*e0d0*/  MUFU.EX2 R184, R159 ;  /* 0x0000009f00b87308 */ /* 0x000fe20000000800 */
[C---:B--2---:R-:W-:Y:S08]  /*e0e0*/  HMMA.16816.F32.BF16 R28, R176.reuse, R136, R28 ;  /* 0x00000088b01c723c */ /* 0x044ff0000004181c */
[C---:B------:R-:W-:Y:S01]  /*e0f0*/  HMMA.16816.F32.BF16 R32, R176.reuse, R138, R32 ;  /* 0x0000008ab020723c */ /* 0x040fe20000041820 */
[----:B------:R-:W2:Y:S03]  /*e100*/  LDSM.16.MT88.4 R136, [R250+0x2000] ;  /* 0x00200000fa88783b */ /* 0x000ea60000004200 */
[----:B-1----:R-:W-:Y:S04]  /*e110*/  FADD.FTZ R0, R2, R0 ;  /* 0x0000000002007221 */ /* 0x002fe80000010000 */
[----:B------:R-:W-:Y:S04]  /*e120*/  FADD.FTZ R0, R144, R0 ;  /* 0x0000000090007221 */ /* 0x000fe80000010000 */
[----:B------:R-:W-:Y:S01]  /*e130*/  FADD.FTZ R0, R134, R0 ;  /* 0x0000000086007221 */ /* 0x000fe20000010000 */
        /* <DEDUP_REMOVED lines=8> */
[----:B---3--:R-:W1:Y:S07]  /*e1c0*/  LDSM.16.MT88.4 R136, [R158+0x2000] ;  /* 0x002000009e88783b */ /* 0x008e6e0000004200 */
        /* <DEDUP_REMOVED lines=31> */
[----:B------:R-:W3:Y:S01]  /*e3c0*/  MUFU.EX2 R2, R155 ;  /* 0x0000009b00027308 */ /* 0x000ee20000000800 */
[----:B------:R-:W-:Y:S02]  /*e3d0*/  F2FP.BF16.PACK_AB R139, R185, R186 ;  /* 0x000000bab98b723e */ /* 0x000fe400000010ff */
[----:B------:R-:W-:Y:S05]  /*e3e0*/  F2FP.BF16.PACK_AB R177, R182, R181 ;  /* 0x000000b5b6b1723e */ /* 0x000fea00000010ff */
[C---:B------:R-:W-:Y:S02]  /*e3f0*/  HMMA.16816.F32.BF16 R4, R136.reuse, R140, R4 ;  /* 0x0000008c8804723c */ /* 0x040fe40000041804 */
[----:B------:R-:W4:Y:S03]  /*e400*/  MUFU.EX2 R134, R154 ;  /* 0x0000009a00867308 */ /* 0x000f260000000800 */
[----:B-1----:R-:W-:Y:S03]  /*e410*/  FADD.FTZ R0, R133, R0 ;  /* 0x0000000085007221 */ /* 0x002fe60000010000 */
[C---:B------:R-:W-:Y:S01]  /*e420*/  HMMA.16816.F32.BF16 R8, R136.reuse, R142, R8 ;  /* 0x0000008e8808723c */ /* 0x040fe20000041808 */
[----:B------:R-:W1:Y:S03]  /*e430*/  LDSM.16.MT88.4 R140, [R251+0x800] ;  /* 0x00080000fb8c783b */ /* 0x000e660000004200 */
[----:B------:R-:W-:Y:S01]  /*e440*/  MUFU.EX2 R176, R162 ;  /* 0x000000a200b07308 */ /* 0x000fe20000000800 */
[----:B---3--:R-:W-:Y:S04]  /*e450*/  FADD.FTZ R0, R2, R0 ;  /* 0x0000000002007221 */ /* 0x008fe80000010000 */
[----:B------:R-:W-:Y:S05]  /*e460*/  FADD.FTZ R0, R148, R0 ;  /* 0x0000000094007221 */ /* 0x000fea0000010000 */
[----:B------:R-:W-:Y:S01]  /*e470*/  MUFU.EX2 R178, R166 ;  /* 0x000000a600b27308 */ /* 0x000fe20000000800 */
[C---:B----4-:R-:W-:Y:S01]  /*e480*/  FADD.FTZ R0, R134.reuse, R0 ;  /* 0x0000000086007221 */ /* 0x050fe20000010000 */
        /* <DEDUP_REMOVED lines=47> */
[----:B------:R-:W4:Y:S02]  /*e780*/  MUFU.EX2 R134, R164 ;  /* 0x000000a400867308 */ /* 0x000f240000000800 */
[----:B------:R-:W-:Y:S02]  /*e790*/  F2FP.BF16.PACK_AB R136, R2, R133 ;  /* 0x000000850288723e */ /* 0x000fe400000010ff */
[----:B------:R-:W-:Y:S02]  /*e7a0*/  F2FP.BF16.PACK_AB R137, R189, R191 ;  /* 0x000000bfbd89723e */ /* 0x000fe400000010ff */
[----:B------:R-:W-:Y:S04]  /*e7b0*/  F2FP.BF16.PACK_AB R139, R183, R184 ;  /* 0x000000b8b78b723e */ /* 0x000fe800000010ff */
[----:B------:R2:W2:Y:S03]  /*e7c0*/  MUFU.EX2 R2, R163 ;  /* 0x000000a300027308 */ /* 0x0004a60000000800 */
[C---:B-1----:R-:W-:Y:S07]  /*e7d0*/  HMMA.16816.F32.BF16 R4, R136.reuse, R140, R4 ;  /* 0x0000008c8804723c */ /* 0x042fee0000041804 */
[----:B------:R-:W1:Y:S01]  /*e7e0*/  MUFU.EX2 R133, R167 ;  /* 0x000000a700857308 */ /* 0x000e620000000800 */
[C---:B------:R-:W-:Y:S01]  /*e7f0*/  HMMA.16816.F32.BF16 R8, R136.reuse, R142, R8 ;  /* 0x0000008e8808723c */ /* 0x040fe20000041808 */
[----:B------:R-:W1:Y:S03]  /*e800*/  LDSM.16.MT88.4 R140, [R158+0x1000] ;  /* 0x001000009e8c783b */ /* 0x000e660000004200 */
[----:B----4-:R-:W-:Y:S04]  /*e810*/  F2FP.BF16.PACK_AB R179, R134, R180 ;  /* 0x000000b486b3723e */ /* 0x010fe800000010ff */
[C---:B--2---:R-:W-:Y:S01]  /*e820*/  HMMA.16816.F32.BF16 R12, R136.reuse, R144, R12 ;  /* 0x00000090880c723c */ /* 0x044fe2000004180c */
[----:B------:R-:W-:Y:S03]  /*e830*/  LDSM.16.MT88.4 R160, [R250+0x1800] ;  /* 0x00180000faa0783b */ /* 0x000fe60000004200 */
[----:B------:R-:W-:Y:S04]  /*e840*/  FADD.FTZ R0, R2, R0 ;  /* 0x0000000002007221 */ /* 0x000fe80000010000 */
[C---:B------:R-:W-:Y:S01]  /*e850*/  HMMA.16816.F32.BF16 R16, R136.reuse, R146, R16 ;  /* 0x000000928810723c */ /* 0x040fe20000041810 */
[----:B------:R-:W2:Y:S03]  /*e860*/  LDSM.16.MT88.4 R144, [R250+0x3000] ;  /* 0x00300000fa90783b */ /* 0x000ea60000004200 */
[C---:B------:R-:W-:Y:S01]  /*e870*/  FADD.FTZ R0, R176.reuse, R0 ;  /* 0x00000000b0007221 */ /* 0x040fe20000010000 */
[----:B------:R-:W-:Y:S01]  /*e880*/  F2FP.BF16.PACK_AB R176, R176, R2 ;  /* 0x00000002b0b0723e */ /* 0x000fe200000010ff */
[----:B------:R-:W-:Y:S02]  /*e890*/  FADD.FTZ R2, R153, R152 ;  /* 0x0000009899027221 */ /* 0x000fe40000010000 */
[C---:B---3--:R-:W-:Y:S01]  /*e8a0*/  HMMA.16816.F32.BF16 R20, R136.reuse, R148, R20 ;  /* 0x000000948814723c */ /* 0x048fe20000041814 */
        /* <DEDUP_REMOVED lines=10> */
[----:B------:R-:W1:Y:S07]  /*e950*/  LDSM.16.MT88.4 R140, [R251+0x3000] ;  /* 0x00300000fb8c783b */ /* 0x000e6e0000004200 */
[C---:B--2---:R-:W-:Y:S08]  /*e960*/  HMMA.16816.F32.BF16 R36, R136.reuse, R144, R36 ;  /* 0x000000908824723c */ /* 0x044ff00000041824 */
[C---:B------:R-:W-:Y:S01]  /*e970*/  HMMA.16816.F32.BF16 R40, R136.reuse, R146, R40 ;  /* 0x000000928828723c */ /* 0x040fe20000041828 */
[----:B------:R-:W2:Y:S03]  /*e980*/  LDSM.16.MT88.4 R144, [R158+0x3000] ;  /* 0x003000009e90783b */ /* 0x000ea60000004200 */
[----:B---3--:R-:W-:Y:S01]  /*e990*/  FADD.FTZ R0, R156, R2 ;  /* 0x000000029c007221 */ /* 0x008fe20000010000 */
[----:B------:R-:W-:Y:S03]  /*e9a0*/  MOV R2, R157 ;  /* 0x0000009d00027202 */ /* 0x000fe60000000f00 */
[C---:B-1----:R-:W-:Y:S04]  /*e9b0*/  HMMA.16816.F32.BF16 R44, R136.reuse, R148, R44 ;  /* 0x00000094882c723c */ /* 0x042fe8000004182c */
[----:B------:R-:W-:Y:S04]  /*e9c0*/  FADD.FTZ R0, R2, R0 ;  /* 0x0000000002007221 */ /* 0x000fe80000010000 */
[C---:B------:R-:W-:Y:S01]  /*e9d0*/  HMMA.16816.F32.BF16 R48, R136.reuse, R150, R48 ;  /* 0x000000968830723c */ /* 0x040fe20000041830 */
[----:B------:R-:W1:Y:S03]  /*e9e0*/  LDSM.16.MT88.4 R148, [R250+0x5000] ;  /* 0x00500000fa94783b */ /* 0x000e660000004200 */
[----:B------:R-:W-:Y:S04]  /*e9f0*/  FADD.FTZ R0, R190, R0 ;  /* 0x00000000be007221 */ /* 0x000fe80000010000 */
[C---:B------:R-:W-:Y:S04]  /*ea00*/  HMMA.16816.F32.BF16 R52, R136.reuse, R140, R52 ;  /* 0x0000008c8834723c */ /* 0x040fe80000041834 */
        /* <DEDUP_REMOVED lines=20> */
[----:B------:R-:W-:Y:S01]  /*eb50*/  FADD.FTZ R2, R180, R0 ;  /* 0x00000000b4027221 */ /* 0x000fe20000010000 */
[----:B------:R-:W-:Y:S03]  /*eb60*/  IADD3 R0, R188, -0x1, RZ ;  /* 0xffffffffbc007810 */ /* 0x000fe60007ffe0ff */
[----:B------:R-:W-:Y:S01]  /*eb70*/  FADD.FTZ R2, R134, R2 ;  /* 0x0000000286027221 */ /* 0x000fe20000010000 */
[C---:B--2---:R-:W-:Y:S01]  /*eb80*/  HMMA.16816.F32.BF16 R84, R136.reuse, R144, R84 ;  /* 0x000000908854723c */ /* 0x044fe20000041854 */
[----:B------:R-:W-:Y:S02]  /*eb90*/  STL [R1+0x68], R0 ;  /* 0x0000680001007387 */ /* 0x000fe40000100800 */
[----:B------:R-:W-:Y:S02]  /*eba0*/  MOV R134, R3 ;  /* 0x0000000300867202 */ /* 0x000fe40000000f00 */
[----:B------:R-:W-:Y:S03]  /*ebb0*/  STL [R1+0xa0], R2 ;  /* 0x0000a00201007387 */ /* 0x000fe60000100800 */
        /* <DEDUP_REMOVED lines=12> */
[C---:B------:R-:W-:Y:S08]  /*ec80*/  HMMA.16816.F32.BF16 R120, R136.reuse, R150, R120 ;  /* 0x000000968878723c */ /* 0x040ff00000041878 */
[C---:B---3--:R-:W-:Y:S07]  /*ec90*/  HMMA.16816.F32.BF16 R124, R136.reuse, R140, R124 ;  /* 0x0000008c887c723c */ /* 0x048fee000004187c */
[----:B------:R-:W-:Y:S01]  /*eca0*/  MOV R141, R158 ;  /* 0x0000009e008d7202 */ /* 0x000fe20000000f00 */
[----:B------:R-:W-:Y:S04]  /*ecb0*/  HMMA.16816.F32.BF16 R128, R136, R142, R128 ;  /* 0x0000008e8880723c */ /* 0x000fe80000041880 */
[----:B------:R-:W1:Y:S04]  /*ecc0*/  LDSM.16.MT88.4 R136, [R141+0x1800] ;  /* 0x001800008d88783b */ /* 0x000e680000004200 */
[C---:B------:R-:W-:Y:S04]  /*ecd0*/  HMMA.16816.F32.BF16 R164, R176.reuse, R160, R4 ;  /* 0x000000a0b0a4723c */ /* 0x040fe80000041804 */
[----:B------:R-:W3:Y:S04]  /*ece0*/  LDSM.16.MT88.4 R4, [R250+0x3800] ;  /* 0x00380000fa04783b */ /* 0x000ee80000004200 */
[C---:B------:R-:W-:Y:S04]  /*ecf0*/  HMMA.16816.F32.BF16 R160, R176.reuse, R162, R8 ;  /* 0x000000a2b0a0723c */ /* 0x040fe80000041808 */
[----:B------:R-:W3:Y:S04]  /*ed00*/  LDSM.16.MT88.4 R8, [R252+0x3800] ;  /* 0x00380000fc08783b */ /* 0x000ee80000004200 */
[C---:B------:R-:W-:Y:S04]  /*ed10*/  HMMA.16816.F32.BF16 R156, R176.reuse, R152, R12 ;  /* 0x00000098b09c723c */ /* 0x040fe8000004180c */
[----:B------:R-:W3:Y:S04]  /*ed20*/  LDSM.16.MT88.4 R12, [R251+0x3800] ;  /* 0x00380000fb0c783b */ /* 0x000ee80000004200 */
[C---:B------:R-:W-:Y:S08]  /*ed30*/  HMMA.16816.F32.BF16 R152, R176.reuse, R154, R16 ;  /* 0x0000009ab098723c */ /* 0x040ff00000041810 */
[C---:B--2---:R-:W-:Y:S07]  /*ed40*/  HMMA.16816.F32.BF16 R148, R176.reuse, R144, R20 ;  /* 0x00000090b094723c */ /* 0x044fee0000041814 */
[----:B------:R-:W-:Y:S01]  /*ed50*/  MOV R23, R141 ;  /* 0x0000008d00177202 */ /* 0x000fe20000000f00 */
[C---:B------:R-:W-:Y:S04]  /*ed60*/  HMMA.16816.F32.BF16 R144, R176.reuse, R146, R24 ;  /* 0x00000092b090723c */ /* 0x040fe80000041818 */
[----:B------:R-:W2:Y:S04]  /*ed70*/  LDSM.16.MT88.4 R16, [R23+0x3800] ;  /* 0x003800001710783b */ /* 0x000ea80000004200 */
[C---:B-1----:R-:W-:Y:S08]  /*ed80*/  HMMA.16816.F32.BF16 R140, R176.reuse, R136, R28 ;  /* 0x00000088b08c723c */ /* 0x042ff0000004181c */
[C---:B------:R-:W-:Y:S08]  /*ed90*/  HMMA.16816.F32.BF16 R136, R176.reuse, R138, R32 ;  /* 0x0000008ab088723c */ /* 0x040ff00000041820 */
[C---:B---3--:R-:W-:Y:S08]  /*eda0*/  HMMA.16816.F32.BF16 R36, R176.reuse, R4, R36 ;  /* 0x00000004b024723c */ /* 0x048ff00000041824 */
[C---:B------:R-:W-:Y:S01]  /*edb0*/  HMMA.16816.F32.BF16 R40, R176.reuse, R6, R40 ;  /* 0x00000006b028723c */ /* 0x040fe20000041828 */
[----:B------:R-:W1:Y:S07]  /*edc0*/  LDSM.16.MT88.4 R4, [R250+0x5800] ;  /* 0x00580000fa04783b */ /* 0x000e6e0000004200 */
[C---:B------:R-:W-:Y:S08]  /*edd0*/  HMMA.16816.F32.BF16 R44, R176.reuse, R8, R44 ;  /* 0x00000008b02c723c */ /* 0x040ff0000004182c */
[C---:B------:R-:W-:Y:S01]  /*ede0*/  HMMA.16816.F32.BF16 R48, R176.reuse, R10, R48 ;  /* 0x0000000ab030723c */ /* 0x040fe20000041830 */
[----:B------:R-:W3:Y:S02]  /*edf0*/  LDSM.16.MT88.4 R8, [R252+0x5800] ;  /* 0x00580000fc08783b */ /* 0x000ee40000004200 */
[----:B----4-:R-:W-:Y:S02]  /*ee00*/  ISETP.GT.AND P0, PT, R188, R133, PT ;  /* 0x00000085bc00720c */ /* 0x010fe40003f04270 */
[----:B------:R-:W-:Y:S03]  /*ee10*/  MOV R133, R132 ;  /* 0x0000008400857202 */ /* 0x000fe60000000f00 */
[C---:B------:R-:W-:Y:S08]  /*ee20*/  HMMA.16816.F32.BF16 R52, R176.reuse, R12, R52 ;  /* 0x0000000cb034723c */ /* 0x040ff00000041834 */
[C---:B------:R-:W-:Y:S01]  /*ee30*/  HMMA.16816.F32.BF16 R56, R176.reuse, R14, R56 ;  /* 0x0000000eb038723c */ /* 0x040fe20000041838 */
[----:B------:R-:W4:Y:S07]  /*ee40*/  LDSM.16.MT88.4 R12, [R251+0x5800] ;  /* 0x00580000fb0c783b */ /* 0x000f2e0000004200 */
        /* <DEDUP_REMOVED lines=9> */
[C---:B----4-:R-:W-:Y:S08]  /*eee0*/  HMMA.16816.F32.BF16 R84, R176.reuse, R12, R84 ;  /* 0x0000000cb054723c */ /* 0x050ff00000041854 */
[C---:B------:R-:W-:Y:S01]  /*eef0*/  HMMA.16816.F32.BF16 R88, R176.reuse, R14, R88 ;  /* 0x0000000eb058723c */ /* 0x040fe20000041858 */
[----:B------:R-:W4:Y:S07]  /*ef00*/  LDSM.16.MT88.4 R12, [R251+0x7800] ;  /* 0x00780000fb0c783b */ /* 0x000f2e0000004200 */
[C---:B--2---:R-:W-:Y:S08]  /*ef10*/  HMMA.16816.F32.BF16 R92, R176.reuse, R16, R92 ;  /* 0x00000010b05c723c */ /* 0x044ff0000004185c */
[C---:B------:R-:W-:Y:S01]  /*ef20*/  HMMA.16816.F32.BF16 R96, R176.reuse, R18, R96 ;  /* 0x00000012b060723c */ /* 0x040fe20000041860 */
[----:B------:R-:W2:Y:S07]  /*ef30*/  LDSM.16.MT88.4 R16, [R23+0x7800] ;  /* 0x007800001710783b */ /* 0x000eae0000004200 */
[C---:B-1----:R-:W-:Y:S08]  /*ef40*/  HMMA.16816.F32.BF16 R100, R176.reuse, R4, R100 ;  /* 0x00000004b064723c */ /* 0x042ff00000041864 */
[C---:B------:R-:W-:Y:S08]  /*ef50*/  HMMA.16816.F32.BF16 R104, R176.reuse, R6, R104 ;  /* 0x00000006b068723c */ /* 0x040ff00000041868 */
[C---:B---3--:R-:W-:Y:S08]  /*ef60*/  HMMA.16816.F32.BF16 R108, R176.reuse, R8, R108 ;  /* 0x00000008b06c723c */ /* 0x048ff0000004186c */
[C---:B------:R-:W-:Y:S08]  /*ef70*/  HMMA.16816.F32.BF16 R112, R176.reuse, R10, R112 ;  /* 0x0000000ab070723c */ /* 0x040ff00000041870 */
[C---:B----4-:R-:W-:Y:S08]  /*ef80*/  HMMA.16816.F32.BF16 R116, R176.reuse, R12, R116 ;  /* 0x0000000cb074723c */ /* 0x050ff00000041874 */
[C---:B------:R-:W-:Y:S08]  /*ef90*/  HMMA.16816.F32.BF16 R120, R176.reuse, R14, R120 ;  /* 0x0000000eb078723c */ /* 0x040ff00000041878 */
[C---:B--2---:R-:W-:Y:S07]  /*efa0*/  HMMA.16816.F32.BF16 R124, R176.reuse, R16, R124 ;  /* 0x00000010b07c723c */ /* 0x044fee000004187c */
[----:B------:R-:W-:Y:S01]  /*efb0*/  MOV R16, R3 ;  /* 0x0000000300107202 */ /* 0x000fe20000000f00 */
[----:B------:R-:W-:Y:S01]  /*efc0*/  HMMA.16816.F32.BF16 R128, R176, R18, R128 ;  /* 0x00000012b080723c */ /* 0x000fe20000041880 */
[----:B------:R-:W-:Y:S07]  /*efd0*/  @!UPT UIADD3 URZ, URZ, URZ, URZ ;  /* 0x0000003f3f3ff290 */ /* 0x000fee000fffe03f */
[----:B------:R-:W-:-:S11]  /*efe0*/  @P0 BRA `(.L_x_1067) ;  /* 0xffffc04000000947 */ /* 0x000fd6000383ffff */
.L_x_1060:
[----:B------:R-:W-:Y:S05]  /*eff0*/  BRA.DIV ~URZ, `(.L_x_1068) ;  /* 0x000045227f007947 */ /* 0x000fea000b800000 */
[----:B------:R-:W2:Y:S04]  /*f000*/  LDL R0, [R1+0xa4] ;  /* 0x0000a40001007983 */ /* 0x000ea80000100800 */
[----:B--2---:R1:W2:Y:S02]  /*f010*/  SHFL.BFLY PT, R5, R0, 0x2, 0x1f ;  /* 0x0c401f0000057f89 */ /* 0x0042a400000e0000 */
.L_x_1096:
[----:B-1----:R-:W3:Y:S02]  /*f020*/  LDL.LU R0, [R1+0xa4] ;  /* 0x0000a40001007983 */ /* 0x002ee40000300800 */
[----:B--23--:R-:W-:Y:S01]  /*f030*/  FADD.FTZ R5, R5, R0 ;  /* 0x0000000005057221 */ /* 0x00cfe20000010000 */
[----:B------:R-:W-:Y:S05]  /*f040*/  BRA.DIV ~URZ, `(.L_x_1069) ;  /* 0x000045327f007947 */ /* 0x000fea000b800000 */
[----:B------:R-:W2:Y:S04]  /*f050*/  LDL.LU R2, [R1+0xa0] ;  /* 0x0000a00001027983 */ /* 0x000ea80000300800 */
[----:B------:R-:W1:Y:S02]  /*f060*/  SHFL.BFLY PT, R0, R5, 0x1, 0x1f ;  /* 0x0c201f0005007f89 */ /* 0x000e6400000e0000 */
[----:B-1----:R-:W-:-:S02]  /*f070*/  FADD.FTZ R5, R5, R0 ;  /* 0x0000000005057221 */ /* 0x002fc40000010000 */
[----:B--2---:R-:W1:Y:S02]  /*f080*/  SHFL.BFLY PT, R4, R2, 0x2, 0x1f ;  /* 0x0c401f0002047f89 */ /* 0x004e6400000e0000 */
[----:B-1----:R-:W-:-:S05]  /*f090*/  FADD.FTZ R4, R4, R2 ;  /* 0x0000000204047221 */ /* 0x002fca0000010000 */
[----:B------:R1:W2:Y:S02]  /*f0a0*/  SHFL.BFLY PT, R3, R4, 0x1, 0x1f ;  /* 0x0c201f0004037f89 */ /* 0x0002a400000e0000 */
.L_x_1097:
[----:B------:R-:W-:Y:S01]  /*f0b0*/  FSETP.NE.FTZ.AND P1, PT, R5, RZ, PT ;  /* 0x000000ff0500720b */ /* 0x000fe20003f35000 */
[----:B--2---:R-:W-:Y:S01]  /*f0c0*/  FADD.FTZ R3, R3, R4 ;  /* 0x0000000403037221 */ /* 0x004fe20000010000 */
[----:B------:R-:W-:Y:S02]  /*f0d0*/  MOV R2, RZ ;  /* 0x000000ff00027202 */ /* 0x000fe40000000f00 */
[----:B------:R-:W-:Y:S02]  /*f0e0*/  MOV R0, RZ ;  /* 0x000000ff00007202 */ /* 0x000fe40000000f00 */
[----:B------:R-:W-:Y:S02]  /*f0f0*/  FSETP.NE.FTZ.AND P0, PT, R3, RZ, PT ;  /* 0x000000ff0300720b */ /* 0x000fe40003f15000 */
[----:B------:R-:W-:Y:S02]  /*f100*/  MOV R13, 0xff800000 ;  /* 0xff800000000d7802 */ /* 0x000fe40000000f00 */
[----:B------:R-:W-:-:S03]  /*f110*/  MOV R12, 0xff800000 ;  /* 0xff800000000c7802 */ /* 0x000fc60000000f00 */
[----:B------:R-:W2:Y:S01]  /*f120*/  @P1 MUFU.RCP R2, R5 ;  /* 0x0000000500021308 */ /* 0x000ea20000001000 */
[----:B-1----:R-:W-:-:S05]  /*f130*/  @P1 MOV R4, 0x3f317218 ;  /* 0x3f31721800041802 */ /* 0x002fca0000000f00 */
[----:B------:R-:W-:Y:S02]  /*f140*/  @P1 FMUL.FTZ R4, R4, c[0x0][0x2d0] ;  /* 0x0000b40004041a20 */ /* 0x000fe40000410000 */
[----:B------:R-:W1:Y:S01]  /*f150*/  @P1 MUFU.LG2 R6, R5 ;  /* 0x0000000500061308 */ /* 0x000e620000000c00 */
[----:B--2---:R-:W-:-:S07]  /*f160*/  FMUL.FTZ R164, R2, R164 ;  /* 0x000000a402a47220 */ /* 0x004fce0000410000 */
[----:B------:R-:W2:Y:S01]  /*f170*/  @P0 MUFU.RCP R0, R3 ;  /* 0x0000000300000308 */ /* 0x000ea20000001000 */
        /* <DEDUP_REMOVED lines=63> */
[----:B------:R3:W4:Y:S01]  /*f570*/  @P0 MUFU.LG2 R2, R3 ;  /* 0x0000000300020308 */ /* 0x0007220000000c00 */
[----:B-1----:R-:W-:Y:S02]  /*f580*/  @P1 FMUL.FTZ R6, R6, 0.69314718246459960938 ;  /* 0x3f31721806061820 */ /* 0x002fe40000410000 */
[----:B--2---:R-:W-:Y:S02]  /*f590*/  FMUL.FTZ R166, R0, R166 ;  /* 0x000000a600a67220 */ /* 0x004fe40000410000 */
[----:B------:R-:W-:Y:S01]  /*f5a0*/  @P1 FFMA.FTZ R13, R4, R132, R6 ;  /* 0x00000084040d1223 */ /* 0x000fe20000010006 */
[----:B------:R-:W-:Y:S01]  /*f5b0*/  MOV R4, 0x1 ;  /* 0x0000000100047802 */ /* 0x000fe20000000f00 */
[----:B------:R-:W-:-:S02]  /*f5c0*/  FMUL.FTZ R167, R0, R167 ;  /* 0x000000a700a77220 */ /* 0x000fc40000410000 */
[C---:B------:R-:W-:Y:S02]  /*f5d0*/  FMUL.FTZ R162, R0.reuse, R162 ;  /* 0x000000a200a27220 */ /* 0x040fe40000410000 */
[C---:B------:R-:W-:Y:S02]  /*f5e0*/  FMUL.FTZ R163, R0.reuse, R163 ;  /* 0x000000a300a37220 */ /* 0x040fe40000410000 */
[C---:B------:R-:W-:Y:S02]  /*f5f0*/  FMUL.FTZ R158, R0.reuse, R158 ;  /* 0x0000009e009e7220 */ /* 0x040fe40000410000 */
[----:B------:R-:W-:Y:S01]  /*f600*/  FMUL.FTZ R159, R0, R159 ;  /* 0x0000009f009f7220 */ /* 0x000fe20000410000 */
[----:B---3--:R-:W-:Y:S01]  /*f610*/  @P0 MOV R3, 0x3f317218 ;  /* 0x3f31721800030802 */ /* 0x008fe20000000f00 */
[----:B----4-:R-:W-:Y:S02]  /*f620*/  @P0 FMUL.FTZ R2, R2, 0.69314718246459960938 ;  /* 0x3f31721802020820 */ /* 0x010fe40000410000 */
[----:B------:R-:W-:-:S02]  /*f630*/  FMUL.FTZ R154, R0, R154 ;  /* 0x0000009a009a7220 */ /* 0x000fc40000410000 */
[----:B------:R-:W-:Y:S02]  /*f640*/  @P0 FMUL.FTZ R3, R3, c[0x0][0x2d0] ;  /* 0x0000b40003030a20 */ /* 0x000fe40000410000 */
        /* <DEDUP_REMOVED lines=57> */
[----:B------:R-:W-:Y:S01]  /*f9e0*/  PRMT R0, R4, 0x7610, R0 ;  /* 0x0000761004007816 */ /* 0x000fe20000000000 */
[----:B------:R-:W-:Y:S02]  /*f9f0*/  @P0 FFMA.FTZ R12, R3, R16, R2 ;  /* 0x00000010030c0223 */ /* 0x000fe40000010002 */
.L_x_1041:
[----:B-1----:R-:W2:Y:S04]  /*fa00*/  LDL.LU R2, [R1+0xec] ;  /* 0x0000ec0001027983 */ /* 0x002ea80000300800 */
[----:B------:R-:W1:Y:S04]  /*fa10*/  S2R R6, SR_TID.X ;  /* 0x0000000000067919 */ /* 0x000e680000002100 */
[----:B------:R3:W5:Y:S01]  /*fa20*/  LDL R7, [R1+0xf4] ;  /* 0x0000f40001077983 */ /* 0x0007620000100800 */
[----:B------:R-:W-:Y:S01]  /*fa30*/  BSSY B0, `(.L_x_1070) ;  /* 0x0000014000007945 */ /* 0x000fe20003800000 */
[----:B-1----:R-:W-:-:S02]  /*fa40*/  LOP3.LUT P0, RZ, R6, 0xff, RZ, 0xc0, !PT ;  /* 0x000000ff06ff7812 */ /* 0x002fc4000780c0ff */
[----:B--2---:R-:W-:-:S11]  /*fa50*/  LOP3.LUT R2, R2, 0xfffffffd, RZ, 0xc0, !PT ;  /* 0xfffffffd02027812 */ /* 0x004fd600078ec0ff */
[----:B------:R-:W-:-:S05]  /*fa60*/  @P0 LOP3.LUT R2, R2, 0x2, RZ, 0xfc, !PT ;  /* 0x0000000202020812 */ /* 0x000fca00078efcff */
[----:B------:R3:W-:Y:S01]  /*fa70*/  STL [R1+0xec], R2 ;  /* 0x0000ec0201007387 */ /* 0x0007e20000100800 */
[----:B------:R-:W-:Y:S05]  /*fa80*/  @P0 BRA `(.L_x_1071) ;  /* 0x000000e000000947 */ /* 0x000fea0003800000 */
[----:B------:R-:W1:Y:S01]  /*fa90*/  S2R R4, SR_LANEID ;  /* 0x0000000000047919 */ /* 0x000e620000000000 */
[----:B------:R-:W-:Y:S01]  /*faa0*/  VOTEU.ANY UR4, UPT, PT ;  /* 0x0000000000047886 */ /* 0x000fe200038e0100 */
[----:B------:R-:W-:Y:S01]  /*fab0*/  IMAD.MOV.U32 R5, RZ, RZ, c[0x0][0x584] ;  /* 0x00016100ff057624 */ /* 0x000fe200078e00ff */
[----:B------:R-:W1:Y:S08]  /*fac0*/  FLO.U32 R3, UR4 ;  /* 0x0000000400037d00 */ /* 0x000e7000080e0000 */
[----:B---3--:R-:W2:Y:S01]  /*fad0*/  POPC R2, UR4 ;  /* 0x0000000400027d09 */ /* 0x008ea20008000000 */
[----:B-1----:R-:W-:Y:S01]  /*fae0*/  ISETP.EQ.U32.AND P0, PT, R3, R4, PT ;  /* 0x000000040300720c */ /* 0x002fe20003f02070 */
[----:B------:R-:W-:-:S12]  /*faf0*/  IMAD.MOV.U32 R4, RZ, RZ, c[0x0][0x580] ;  /* 0x00016000ff047624 */ /* 0x000fd800078e00ff */
[----:B--2---:R1:W2:Y:S04]  /*fb00*/  @P0 ATOMG.E.ADD.STRONG.GPU PT, R2, [R4.64], R2 ;  /* 0x00000002040209a8 */ /* 0x0042a800081ee1c6 */
[----:B-1----:R-:W1:Y:S04]  /*fb10*/  S2R R4, SR_LTMASK ;  /* 0x0000000000047919 */ /* 0x002e680000003900 */
[----:B--2---:R1:W2:Y:S02]  /*fb20*/  SHFL.IDX PT, R3, R2, R3, 0x1f ;  /* 0x00001f0302037589 */ /* 0x0042a400000e0000 */
[----:B-1----:R-:W-:-:S06]  /*fb30*/  LOP3.LUT R2, R4, UR4, RZ, 0xc0, !PT ;  /* 0x0000000404027c12 */ /* 0x002fcc000f8ec0ff */
[----:B------:R-:W2:Y:S02]  /*fb40*/  POPC R2, R2 ;  /* 0x0000000200027309 */ /* 0x000ea40000000000 */
[----:B--2--5:R-:W-:-:S05]  /*fb50*/  IADD3 R7, R3, c[0x0][0xc], R2 ;  /* 0x0000030003077a10 */ /* 0x024fca0007ffe002 */
[----:B------:R1:W-:Y:S02]  /*fb60*/  STL [R1+0xf4], R7 ;  /* 0x0000f40701007387 */ /* 0x0003e40000100800 */
.L_x_1071:
[----:B------:R-:W-:Y:S05]  /*fb70*/  BSYNC B0 ;  /* 0x0000000000007941 */ /* 0x000fea0003800000 */
.L_x_1070:
[----:B------:R-:W-:Y:S01]  /*fb80*/  PRMT R0, R0, 0x9910, RZ ;  /* 0x0000991000007816 */ /* 0x000fe200000000ff */
[----:B------:R-:W-:Y:S01]  /*fb90*/  BSSY B1, `(.L_x_1072) ;  /* 0x00001dc000017945 */ /* 0x000fe20003800000 */
[----:B-----5:R-:W-:Y:S02]  /*fba0*/  IMAD.MOV.U32 R14, RZ, RZ, R7 ;  /* 0x000000ffff0e7224 */ /* 0x020fe400078e0007 */
[----:B------:R-:W-:-:S13]  /*fbb0*/  ISETP.NE.AND P0, PT, R0, RZ, PT ;  /* 0x000000ff0000720c */ /* 0x000fda0003f05270 */
[----:B------:R-:W-:Y:S05]  /*fbc0*/  @!P0 BRA `(.L_x_1073) ;  /* 0x00001ac000008947 */ /* 0x000fea0003800000 */
[----:B------:R-:W-:Y:S01]  /*fbd0*/  WARPSYNC 0xffffffff ;  /* 0xffffffff00007948 */ /* 0x000fe20003800000 */
[----:B------:R-:W-:Y:S06]  /*fbe0*/  BAR.SYNC.DEFER_BLOCKING 0x1, 0x100 ;  /* 0x0044000000007b1d */ /* 0x000fec0000010000 */
[----:B------:R-:W-:Y:S05]  /*fbf0*/  BRA.CONV ~URZ, `(.L_x_1074) ;  /* 0x000000837f007947 */ /* 0x000fea000b800000 */
[----:B---3--:R-:W-:Y:S01]  /*fc00*/  SHF.R.S32.HI R2, RZ, 0x1f, R6 ;  /* 0x0000001fff027819 */ /* 0x008fe20000011406 */
[----:B-1----:R-:W-:Y:S02]  /*fc10*/  IMAD.MOV.U32 R7, RZ, RZ, RZ ;  /* 0x000000ffff077224 */ /* 0x002fe400078e00ff */
[----:B------:R-:W-:Y:S01]  /*fc20*/  IMAD.MOV.U32 R3, RZ, RZ, 0x1f ;  /* 0x0000001fff037424 */ /* 0x000fe200078e00ff */
[----:B------:R-:W-:-:S04]  /*fc30*/  LEA.HI R2, R2, R6, RZ, 0x7 ;  /* 0x0000000602027211 */ /* 0x000fc800078f38ff */
[----:B------:R-:W-:-:S05]  /*fc40*/  SHF.R.S32.HI R2, RZ, 0x7, R2 ;  /* 0x00000007ff027819 */ /* 0x000fca0000011402 */
[----:B------:R-:W-:Y:S01]  /*fc50*/  IMAD.MOV.U32 R0, RZ, RZ, R2 ;  /* 0x000000ffff007224 */ /* 0x000fe200078e0002 */
[----:B------:R-:W-:Y:S02]  /*fc60*/  MOV R2, 0xfc80 ;  /* 0x0000fc8000027802 */ /* 0x000fe40000000f00 */
[----:B------:R-:W-:Y:S05]  /*fc70*/  CALL.REL.NOINC `($__internal_18_$__cuda_sm70_shflsync_idx_p) ;  /* 0x00003ae000007944 */ /* 0x000fea0003c00000 */
.L_x_1074:
[----:B------:R-:W2:Y:S04]  /*fc80*/  LDL R6, [R1+0x200] ;  /* 0x0002000001067983 */ /* 0x000ea80000100800 */
[----:B------:R-:W4:Y:S04]  /*fc90*/  LDL.LU R18, [R1+0xe4] ;  /* 0x0000e40001127983 */ /* 0x000f280000300800 */
[----:B---3--:R-:W3:Y:S04]  /*fca0*/  LDL.LU R16, [R1+0xe0] ;  /* 0x0000e00001107983 */ /* 0x008ee80000300800 */
[----:B------:R-:W2:Y:S04]  /*fcb0*/  LDL.LU R15, [R1+0xe8] ;  /* 0x0000e800010f7983 */ /* 0x000ea80000300800 */
[----:B------:R-:W2:Y:S01]  /*fcc0*/  LDL.LU R17, [R1+0xf0] ;  /* 0x0000f00001117983 */ /* 0x000ea20000300800 */
[----:B------:R-:W-:-:S03]  /*fcd0*/  MOV R5, 0x1 ;  /* 0x0000000100057802 */ /* 0x000fc60000000f00 */
[----:B------:R1:W5:Y:S01]  /*fce0*/  LDL R206, [R1+0xdc] ;  /* 0x0000dc0001ce7983 */ /* 0x0003620000100800 */
[----:B------:R-:W-:-:S03]  /*fcf0*/  ISETP.NE.AND P0, PT, R5, c[0x0][0x4e8], PT ;  /* 0x00013a0005007a0c */ /* 0x000fc60003f05270 */
[----:B------:R1:W5:Y:S04]  /*fd00*/  LDL R205, [R1+0x1fc] ;  /* 0x0001fc0001cd7983 */ /* 0x0003680000100800 */
        /* <DEDUP_REMOVED lines=56> */
[----:B------:R1:W5:Y:S02]  /*10090*/  LDL R19, [R1+0x100] ;  /* 0x0001000001137983 */ /* 0x0003640000100800 */
[----:B-1--4-:R-:W-:Y:S01]  /*100a0*/  SHF.R.S32.HI R7, RZ, 0x1f, R18 ;  /* 0x0000001fff077819 */ /* 0x012fe20000011412 */
[----:B------:R-:W-:Y:S01]  /*100b0*/  IMAD.WIDE.U32 R2, R18, c[0x0][0x4d0], RZ ;  /* 0x0001340012027a25 */ /* 0x000fe200078e00ff */
[----:B---3--:R-:W-:-:S03]  /*100c0*/  SHF.R.S32.HI R10, RZ, 0x1f, R16 ;  /* 0x0000001fff0a7819 */ /* 0x008fc60000011410 */
[----:B------:R-:W-:Y:S01]  /*100d0*/  IMAD R0, R7, c[0x0][0x4d0], RZ ;  /* 0x0001340007007a24 */ /* 0x000fe200078e02ff */
[----:B--2---:R-:W-:-:S03]  /*100e0*/  SHF.R.S32.HI R11, RZ, 0x1f, R15 ;  /* 0x0000001fff0b7819 */ /* 0x004fc6000001140f */
[----:B------:R-:W-:Y:S02]  /*100f0*/  IMAD R0, R18, c[0x0][0x4d4], R0 ;  /* 0x0001350012007a24 */ /* 0x000fe400078e0200 */
[----:B-----5:R-:W-:Y:S01]  /*10100*/  IMAD R4, R10, c[0x0][0x4d8], RZ ;  /* 0x000136000a047a24 */ /* 0x020fe200078e02ff */
[----:B------:R-:W-:Y:S02]  /*10110*/  IADD3 R6, R6, R17, RZ ;  /* 0x0000001106067210 */ /* 0x000fe40007ffe0ff */
[----:B------:R-:W-:Y:S01]  /*10120*/  IADD3 R3, R3, R0, RZ ;  /* 0x0000000003037210 */ /* 0x000fe20007ffe0ff */
[C---:B------:R-:W-:Y:S02]  /*10130*/  IMAD R4, R16.reuse, c[0x0][0x4dc], R4 ;  /* 0x0001370010047a24 */ /* 0x040fe400078e0204 */
[----:B------:R-:W-:Y:S02]  /*10140*/  IMAD.MOV.U32 R0, RZ, RZ, R6 ;  /* 0x000000ffff007224 */ /* 0x000fe400078e0006 */
[----:B------:R-:W-:-:S04]  /*10150*/  IMAD.WIDE.U32 R2, R16, c[0x0][0x4d8], R2 ;  /* 0x0001360010027a25 */ /* 0x000fc800078e0002 */
[----:B------:R-:W-:Y:S02]  /*10160*/  IMAD.IADD R3, R3, 0x1, R4 ;  /* 0x0000000103037824 */ /* 0x000fe400078e0204 */
[----:B------:R-:W-:-:S04]  /*10170*/  @P0 IMAD.HI.U32 R4, R6, c[0x0][0x4ec], RZ ;  /* 0x00013b0006040a27 */ /* 0x000fc800078e00ff */
[----:B------:R-:W-:Y:S01]  /*10180*/  IMAD.WIDE.U32 R2, R15, c[0x0][0x4e0], R2 ;  /* 0x000138000f027a25 */ /* 0x000fe200078e0002 */
[----:B------:R-:W-:-:S03]  /*10190*/  @P0 SHF.R.U32.HI R0, RZ, c[0x0][0x4f0], R4 ;  /* 0x00013c00ff000a19 */ /* 0x000fc60000011604 */
[----:B------:R-:W-:Y:S01]  /*101a0*/  IMAD R4, R11, c[0x0][0x4e0], RZ ;  /* 0x000138000b047a24 */ /* 0x000fe200078e02ff */
[----:B------:R-:W-:Y:S02]  /*101b0*/  SHF.R.S32.HI R5, RZ, 0x1f, R0 ;  /* 0x0000001fff057819 */ /* 0x000fe40000011400 */
[----:B------:R-:W-:Y:S01]  /*101c0*/  IADD3 R8, P1, R0, R2, RZ ;  /* 0x0000000200087210 */ /* 0x000fe20007f3e0ff */
[----:B------:R-:W-:Y:S02]  /*101d0*/  IMAD R4, R15, c[0x0][0x4e4], R4 ;  /* 0x000139000f047a24 */ /* 0x000fe400078e0204 */
[----:B------:R-:W-:-:S03]  /*101e0*/  IMAD R2, R7, c[0x0][0x438], RZ ;  /* 0x00010e0007027a24 */ /* 0x000fc600078e02ff */
[----:B------:R-:W-:Y:S01]  /*101f0*/  IADD3.X R9, R5, R3, R4, P1, !PT ;  /* 0x0000000305097210 */ /* 0x000fe20000ffe404 */
[C---:B------:R-:W-:Y:S02]  /*10200*/  IMAD R4, R18.reuse, c[0x0][0x43c], R2 ;  /* 0x00010f0012047a24 */ /* 0x040fe400078e0202 */
[----:B------:R-:W-:-:S05]  /*10210*/  IMAD.WIDE.U32 R2, R18, c[0x0][0x438], RZ ;  /* 0x00010e0012027a25 */ /* 0x000fca00078e00ff */
[----:B------:R-:W-:Y:S01]  /*10220*/  IADD3 R3, R3, R4, RZ ;  /* 0x0000000403037210 */ /* 0x000fe20007ffe0ff */
[----:B------:R-:W-:-:S04]  /*10230*/  IMAD R4, R10, c[0x0][0x440], RZ ;  /* 0x000110000a047a24 */ /* 0x000fc800078e02ff */
[C---:B------:R-:W-:Y:S01]  /*10240*/  IMAD R5, R16.reuse, c[0x0][0x444], R4 ;  /* 0x0001110010057a24 */ /* 0x040fe200078e0204 */
[----:B------:R-:W1:Y:S01]  /*10250*/  S2R R18, SR_TID.X ;  /* 0x0000000000127919 */ /* 0x000e620000002100 */
[----:B------:R-:W-:Y:S01]  /*10260*/  IMAD.WIDE.U32 R2, R16, c[0x0][0x440], R2 ;  /* 0x0001100010027a25 */ /* 0x000fe200078e0002 */
[----:B------:R-:W-:Y:S02]  /*10270*/  IADD3 R4, -R0, RZ, RZ ;  /* 0x000000ff00047210 */ /* 0x000fe40007ffe1ff */
[----:B------:R-:W2:Y:S01]  /*10280*/  LDL R16, [R1+0x208] ;  /* 0x0002080001107983 */ /* 0x000ea20000100800 */
[----:B------:R-:W-:Y:S01]  /*10290*/  IMAD.IADD R3, R3, 0x1, R5 ;  /* 0x0000000103037824 */ /* 0x000fe200078e0205 */
[----:B------:R-:W-:Y:S01]  /*102a0*/  MOV R0, R6 ;  /* 0x0000000600007202 */ /* 0x000fe20000000f00 */
[----:B------:R-:W-:Y:S01]  /*102b0*/  IMAD R4, R4, c[0x0][0x4e8], R6 ;  /* 0x00013a0004047a24 */ /* 0x000fe200078e0206 */
[----:B------:R-:W-:Y:S01]  /*102c0*/  ULDC UR5, c[0x0][0x4e8] ;  /* 0x00013a0000057ab9 */ /* 0x000fe20000000800 */
[----:B------:R-:W-:Y:S01]  /*102d0*/  IMAD R7, R11, c[0x0][0x448], RZ ;  /* 0x000112000b077a24 */ /* 0x000fe200078e02ff */
[----:B------:R-:W-:Y:S01]  /*102e0*/  ULDC UR4, c[0x0][0x388] ;  /* 0x0000e20000047ab9 */ /* 0x000fe20000000800 */
[----:B------:R-:W-:Y:S01]  /*102f0*/  @P0 IMAD.HI.U32 R5, R6, c[0x0][0x4ec], RZ ;  /* 0x00013b0006050a27 */ /* 0x000fe200078e00ff */
[----:B------:R-:W-:Y:S01]  /*10300*/  SHF.R.S32.HI R10, RZ, 0x1f, R4 ;  /* 0x0000001fff0a7819 */ /* 0x000fe20000011404 */
[----:B------:R-:W-:-:S02]  /*10310*/  UIMAD UR4, UR5, UR4, URZ ;  /* 0x00000004050472a4 */ /* 0x000fc4000f8e023f */
[C---:B------:R-:W-:Y:S01]  /*10320*/  IMAD R7, R15.reuse, c[0x0][0x44c], R7 ;  /* 0x000113000f077a24 */ /* 0x040fe200078e0207 */
[----:B------:R-:W-:Y:S01]  /*10330*/  @P0 SHF.R.U32.HI R0, RZ, c[0x0][0x4f0], R5 ;  /* 0x00013c00ff000a19 */ /* 0x000fe20000011605 */
[----:B------:R-:W-:-:S03]  /*10340*/  IMAD.WIDE.U32 R2, R15, c[0x0][0x448], R2 ;  /* 0x000112000f027a25 */ /* 0x000fc600078e0002 */
[----:B------:R-:W-:Y:S01]  /*10350*/  SHF.R.S32.HI R11, RZ, 0x1f, R0 ;  /* 0x0000001fff0b7819 */ /* 0x000fe20000011400 */
[----:B------:R-:W-:Y:S02]  /*10360*/  IMAD R10, R10, c[0x0][0x4c8], RZ ;  /* 0x000132000a0a7a24 */ /* 0x000fe400078e02ff */
[----:B------:R-:W-:Y:S01]  /*10370*/  IMAD.IADD R3, R3, 0x1, R7 ;  /* 0x0000000103037824 */ /* 0x000fe200078e0207 */
[----:B-1----:R-:W-:Y:S01]  /*10380*/  SHF.R.S32.HI R15, RZ, 0x1f, R18 ;  /* 0x0000001fff0f7819 */ /* 0x002fe20000011412 */
[C---:B------:R-:W-:Y:S02]  /*10390*/  IMAD R10, R4.reuse, c[0x0][0x4cc], R10 ;  /* 0x00013300040a7a24 */ /* 0x040fe400078e020a */
[----:B------:R-:W-:Y:S01]  /*103a0*/  IMAD.WIDE.U32 R4, R4, c[0x0][0x4c8], R8 ;  /* 0x0001320004047a25 */ /* 0x000fe200078e0008 */
[----:B------:R-:W-:Y:S02]  /*103b0*/  LEA.HI R15, R15, R18, RZ, 0x5 ;  /* 0x000000120f0f7211 */ /* 0x000fe400078f28ff */
[C---:B------:R-:W-:Y:S01]  /*103c0*/  IADD3 R8, -R0.reuse, RZ, RZ ;  /* 0x000000ff00087210 */ /* 0x040fe20007ffe1ff */
[----:B------:R-:W-:Y:S01]  /*103d0*/  IMAD.WIDE.U32 R2, R0, c[0x0][0x430], R2 ;  /* 0x00010c0000027a25 */ /* 0x000fe200078e0002 */
[----:B------:R-:W-:-:S02]  /*103e0*/  LOP3.LUT R15, R15, 0xffffffe0, RZ, 0xc0, !PT ;  /* 0xffffffe00f0f7812 */ /* 0x000fc400078ec0ff */
[----:B------:R-:W-:Y:S01]  /*103f0*/  IADD3 R7, R5, R10, RZ ;  /* 0x0000000a05077210 */ /* 0x000fe20007ffe0ff */
[----:B------:R-:W-:Y:S01]  /*10400*/  IMAD R5, R11, c[0x0][0x430], RZ ;  /* 0x00010c000b057a24 */ /* 0x000fe200078e02ff */
[----:B------:R-:W-:Y:S01]  /*10410*/  LEA R9, P0, R4, c[0x0][0x4a8], 0x2 ;  /* 0x00012a0004097a11 */ /* 0x000fe200078010ff */
[----:B------:R-:W-:Y:S01]  /*10420*/  IMAD R8, R8, c[0x0][0x4e8], R6 ;  /* 0x00013a0008087a24 */ /* 0x000fe200078e0206 */
[----:B------:R-:W-:Y:S01]  /*10430*/  IADD3 R15, -R15, R18, RZ ;  /* 0x000000120f0f7210 */ /* 0x000fe20007ffe1ff */
[----:B------:R-:W-:Y:S01]  /*10440*/  IMAD R10, R0, c[0x0][0x434], R5 ;  /* 0x00010d00000a7a24 */ /* 0x000fe200078e0205 */
[----:B------:R-:W-:Y:S01]  /*10450*/  LEA.HI.X R7, R4, c[0x0][0x4ac], R7, 0x2, P0 ;  /* 0x00012b0004077a11 */ /* 0x000fe200000f1407 */
[----:B------:R1:W5:Y:S01]  /*10460*/  LDL R18, [R1+0x188] ;  /* 0x0001880001127983 */ /* 0x0003620000100800 */
[----:B------:R-:W-:Y:S01]  /*10470*/  LOP3.LUT P0, RZ, R15, 0x3, RZ, 0xc0, !PT ;  /* 0x000000030fff7812 */ /* 0x000fe2000780c0ff */
[----:B------:R-:W-:Y:S02]  /*10480*/  IMAD.IADD R3, R3, 0x1, R10 ;  /* 0x0000000103037824 */ /* 0x000fe400078e020a */
[----:B------:R1:W5:Y:S04]  /*10490*/  LDL R15, [R1+0xf8] ;  /* 0x0000f800010f7983 */ /* 0x0003680000100800 */
[----:B------:R-:W-:Y:S04]  /*104a0*/  SHFL.IDX PT, R4, R9, RZ, 0x1c1f ;  /* 0x001c1fff09047589 */ /* 0x000fe800000e0000 */
[----:B------:R3:W-:Y:S04]  /*104b0*/  SHFL.IDX PT, R6, R9, 0x1, 0x1c1f ;  /* 0x003c1f0009067f89 */ /* 0x0007e800000e0000 */
[----:B------:R-:W4:Y:S04]  /*104c0*/  SHFL.IDX PT, R5, R7, RZ, 0x1c1f ;  /* 0x001c1fff07057589 */ /* 0x000f2800000e0000 */
[----:B------:R-:W1:Y:S01]  /*104d0*/  SHFL.IDX PT, R7, R7, 0x1, 0x1c1f ;  /* 0x003c1f0007077f89 */ /* 0x000e6200000e0000 */
[----:B--2---:R-:W-:-:S03]  /*104e0*/  IADD3 R0, R16, R17, RZ ;  /* 0x0000001110007210 */ /* 0x004fc60007ffe0ff */
[----:B------:R2:W5:Y:S01]  /*104f0*/  LDL R17, [R1+0xfc] ;  /* 0x0000fc0001117983 */ /* 0x0005620000100800 */
[----:B---3--:R-:W-:-:S03]  /*10500*/  SHF.R.S32.HI R9, RZ, 0x1f, R8 ;  /* 0x0000001fff097819 */ /* 0x008fc60000011408 */
[----:B------:R2:W5:Y:S02]  /*10510*/  LDL R16, [R1+0x184] ;  /* 0x0001840001107983 */ /* 0x0005640000100800 */
[----:B------:R-:W-:Y:S01]  /*10520*/  IMAD R10, R9, c[0x0][0x428], RZ ;  /* 0x00010a00090a7a24 */ /* 0x000fe200078e02ff */
[----:B------:R-:W-:Y:S01]  /*10530*/  IADD3 R9, R0, 0x8, RZ ;  /* 0x0000000800097810 */ /* 0x000fe20007ffe0ff */
[----:B------:R-:W-:-:S04]  /*10540*/  IMAD.WIDE.U32 R2, R8, c[0x0][0x428], R2 ;  /* 0x00010a0008027a25 */ /* 0x000fc800078e0002 */
[----:B------:R-:W-:Y:S01]  /*10550*/  IMAD R10, R8, c[0x0][0x42c], R10 ;  /* 0x00010b00080a7a24 */ /* 0x000fe200078e020a */
[----:B------:R-:W-:Y:S02]  /*10560*/  ISETP.GE.OR P2, PT, R0, UR4, P0 ;  /* 0x0000000400007c0c */ /* 0x000fe40008746670 */
[----:B------:R-:W-:Y:S02]  /*10570*/  ISETP.GE.OR P1, PT, R9, UR4, P0 ;  /* 0x0000000409007c0c */ /* 0x000fe40008726670 */
[----:B------:R-:W-:Y:S02]  /*10580*/  IADD3 R3, R3, R10, RZ ;  /* 0x0000000a03037210 */ /* 0x000fe40007ffe0ff */
[----:B------:R-:W-:-:S04]  /*10590*/  LEA R11, P0, R2, c[0x0][0x400], 0x2 ;  /* 0x00010000020b7a11 */ /* 0x000fc800078010ff */
[----:B------:R-:W-:Y:S02]  /*105a0*/  LEA.HI.X R10, R2, c[0x0][0x404], R3, 0x2, P0 ;  /* 0x00010100020a7a11 */ /* 0x000fe400000f1403 */
[----:B------:R-:W-:Y:S01]  /*105b0*/  ISETP.GE.AND P0, PT, R0, UR4, PT ;  /* 0x0000000400007c0c */ /* 0x000fe2000bf06270 */
[----:B----4-:R2:W-:Y:S01]  /*105c0*/  @!P2 ST.E [R4.64], R13 ;  /* 0x0000000d0400a985 */ /* 0x0105e2000c101906 */
[----:B------:R-:W-:Y:S03]  /*105d0*/  BSSY B0, `(.L_x_1075) ;  /* 0x0000086000007945 */ /* 0x000fe60003800000 */
[----:B-1----:R2:W-:Y:S01]  /*105e0*/  @!P1 ST.E [R6.64], R12 ;  /* 0x0000000c06009985 */ /* 0x0025e2000c101906 */
[----:B------:R-:W-:-:S03]  /*105f0*/  ISETP.GE.AND P1, PT, R9, UR4, PT ;  /* 0x0000000409007c0c */ /* 0x000fc6000bf26270 */
[----:B------:R2:W1:Y:S01]  /*10600*/  SHFL.IDX PT, R2, R11, RZ, 0x1c1f ;  /* 0x001c1fff0b027589 */ /* 0x00046200000e0000 */
[----:B------:R-:W-:-:S03]  /*10610*/  P2R R0, PR, RZ, 0x2 ;  /* 0x00000002ff007803 */ /* 0x000fc60000000000 */
[----:B------:R2:W3:Y:S01]  /*10620*/  SHFL.IDX PT, R3, R10, RZ, 0x1c1f ;  /* 0x001c1fff0a037589 */ /* 0x0004e200000e0000 */
[----:B------:R-:W-:Y:S05]  /*10630*/  @P0 BRA `(.L_x_1076) ;  /* 0x000007f000000947 */ /* 0x000fea0003800000 */
[----:B------:R-:W-:Y:S02]  /*10640*/  ISETP.GE.AND P1, PT, R204, c[0x0][0x3c8], PT ;  /* 0x0000f200cc007a0c */ /* 0x000fe40003f26270 */
[----:B------:R-:W-:Y:S02]  /*10650*/  ISETP.GE.AND P0, PT, R206, c[0x0][0x3c8], PT ;  /* 0x0000f200ce007a0c */ /* 0x000fe40003f06270 */
[----:B------:R-:W-:Y:S02]  /*10660*/  ISETP.GE.AND P2, PT, R202, c[0x0][0x3c8], PT ;  /* 0x0000f200ca007a0c */ /* 0x000fe40003f46270 */
[----:B------:R-:W-:Y:S02]  /*10670*/  ISETP.GE.AND P4, PT, R200, c[0x0][0x3c8], PT ;  /* 0x0000f200c8007a0c */ /* 0x000fe40003f86270 */
[----:B------:R-:W-:Y:S02]  /*10680*/  ISETP.GE.AND P5, PT, R196, c[0x0][0x3c8], PT ;  /* 0x0000f200c4007a0c */ /* 0x000fe40003fa6270 */
[----:B------:R-:W-:-:S03]  /*10690*/  ISETP.GE.AND P6, PT, R21, c[0x0][0x3c8], PT ;  /* 0x0000f20015007a0c */ /* 0x000fc60003fc6270 */
[----:B-12---:R-:W-:Y:S02]  /*106a0*/  @!P1 LEA R4, P3, R204, R2, 0x2 ;  /* 0x00000002cc049211 */ /* 0x006fe400078610ff */
[----:B---3--:R-:W-:Y:S02]  /*106b0*/  @!P0 IMAD.WIDE R6, R206, 0x4, R2 ;  /* 0x00000004ce068825 */ /* 0x008fe400078e0202 */
[----:B------:R-:W-:Y:S02]  /*106c0*/  @!P1 LEA.HI.X R5, R204, R3, R205, 0x2, P3 ;  /* 0x00000003cc059211 */ /* 0x000fe400018f14cd */
[----:B------:R-:W-:Y:S01]  /*106d0*/  ISETP.GE.AND P3, PT, R198, c[0x0][0x3c8], PT ;  /* 0x0000f200c6007a0c */ /* 0x000fe20003f66270 */
[----:B------:R1:W-:Y:S04]  /*106e0*/  @!P0 ST.E.64 [R6.64], R164 ;  /* 0x000000a406008985 */ /* 0x0003e8000c101b06 */
[----:B------:R2:W-:Y:S01]  /*106f0*/  @!P1 ST.E.64 [R4.64], R160 ;  /* 0x000000a004009985 */ /* 0x0005e2000c101b06 */
[----:B------:R-:W-:-:S02]  /*10700*/  ISETP.GE.AND P1, PT, R194, c[0x0][0x3c8], PT ;  /* 0x0000f200c2007a0c */ /* 0x000fc40003f26270 */
[----:B-1----:R-:W-:-:S04]  /*10710*/  @!P2 LEA R6, P0, R202, R2, 0x2 ;  /* 0x00000002ca06a211 */ /* 0x002fc800078010ff */
[----:B------:R-:W-:Y:S02]  /*10720*/  @!P2 LEA.HI.X R7, R202, R3, R203, 0x2, P0 ;  /* 0x00000003ca07a211 */ /* 0x000fe400000f14cb */
[----:B--2---:R-:W-:-:S03]  /*10730*/  @!P4 LEA R4, P0, R200, R2, 0x2 ;  /* 0x00000002c804c211 */ /* 0x004fc600078010ff */
[----:B------:R1:W-:Y:S01]  /*10740*/  @!P2 ST.E.64 [R6.64], R156 ;  /* 0x0000009c0600a985 */ /* 0x0003e2000c101b06 */
[----:B------:R-:W-:Y:S02]  /*10750*/  @!P4 LEA.HI.X R5, R200, R3, R201, 0x2, P0 ;  /* 0x00000003c805c211 */ /* 0x000fe400000f14c9 */
[----:B------:R-:W-:-:S03]  /*10760*/  ISETP.GE.AND P2, PT, R190, c[0x0][0x3c8], PT ;  /* 0x0000f200be007a0c */ /* 0x000fc60003f46270 */
[----:B------:R2:W-:Y:S01]  /*10770*/  @!P4 ST.E.64 [R4.64], R152 ;  /* 0x000000980400c985 */ /* 0x0005e2000c101b06 */
[----:B------:R-:W-:Y:S02]  /*10780*/  ISETP.GE.AND P4, PT, R192, c[0x0][0x3c8], PT ;  /* 0x0000f200c0007a0c */ /* 0x000fe40003f86270 */
        /* <DEDUP_REMOVED lines=12> */
[----:B------:R-:W-:Y:S02]  /*10850*/  ISETP.GE.AND P1, PT, R186, c[0x0][0x3c8], PT ;  /* 0x0000f200ba007a0c */ /* 0x000fe40003f26270 */
[----:B------:R-:W-:-:S05]  /*10860*/  @!P4 LEA.HI.X R5, R192, R3, R193, 0x2, P0 ;  /* 0x00000003c005c211 */ /* 0x000fca00000f14c1 */
        /* <DEDUP_REMOVED lines=72> */
[----:B-1----:R-:W-:-:S04]  /*10cf0*/  @!P2 LEA R6, P1, R25, R2, 0x2 ;  /* 0x000000021906a211 */ /* 0x002fc800078210ff */
[-C--:B------:R-:W-:Y:S02]  /*10d00*/  @!P2 LEA.HI.X R7, R25, R3.reuse, R26, 0x2, P1 ;  /* 0x000000031907a211 */ /* 0x080fe400008f141a */
[----:B-----5:R-:W-:Y:S02]  /*10d10*/  ISETP.GE.AND P1, PT, R15, c[0x0][0x3c8], PT ;  /* 0x0000f2000f007a0c */ /* 0x020fe40003f26270 */
[-C--:B--2---:R-:W-:Y:S01]  /*10d20*/  @!P5 LEA R4, P0, R23, R2.reuse, 0x2 ;  /* 0x000000021704d211 */ /* 0x084fe200078010ff */
[----:B------:R1:W-:Y:S01]  /*10d30*/  @!P2 ST.E.64 [R6.64], R108 ;  /* 0x0000006c0600a985 */ /* 0x0003e2000c101b06 */
[----:B------:R-:W-:Y:S02]  /*10d40*/  ISETP.GE.AND P2, PT, R17, c[0x0][0x3c8], PT ;  /* 0x0000f20011007a0c */ /* 0x000fe40003f46270 */
[----:B------:R-:W-:Y:S02]  /*10d50*/  @!P5 LEA.HI.X R5, R23, R3, R24, 0x2, P0 ;  /* 0x000000031705d211 */ /* 0x000fe400000f1418 */
[----:B------:R-:W-:-:S03]  /*10d60*/  @!P6 LEA R8, P0, R21, R2, 0x2 ;  /* 0x000000021508e211 */ /* 0x000fc600078010ff */
[----:B------:R2:W-:Y:S01]  /*10d70*/  @!P5 ST.E.64 [R4.64], R112 ;  /* 0x000000700400d985 */ /* 0x0005e2000c101b06 */
[----:B------:R-:W-:-:S05]  /*10d80*/  @!P6 LEA.HI.X R9, R21, R3, R22, 0x2, P0 ;  /* 0x000000031509e211 */ /* 0x000fca00000f1416 */
[----:B------:R3:W-:Y:S01]  /*10d90*/  @!P6 ST.E.64 [R8.64], R116 ;  /* 0x000000740800e985 */ /* 0x0007e2000c101b06 */
[----:B-1----:R-:W-:-:S04]  /*10da0*/  @!P3 LEA R6, P0, R19, R2, 0x2 ;  /* 0x000000021306b211 */ /* 0x002fc800078010ff */
[----:B------:R-:W-:Y:S02]  /*10db0*/  @!P3 LEA.HI.X R7, R19, R3, R20, 0x2, P0 ;  /* 0x000000031307b211 */ /* 0x000fe400000f1414 */
[----:B--2---:R-:W-:-:S03]  /*10dc0*/  @!P2 LEA R4, P0, R17, R2, 0x2 ;  /* 0x000000021104a211 */ /* 0x004fc600078010ff */
[----:B------:R3:W-:Y:S01]  /*10dd0*/  @!P3 ST.E.64 [R6.64], R120 ;  /* 0x000000780600b985 */ /* 0x0007e2000c101b06 */
[----:B------:R-:W-:Y:S02]  /*10de0*/  @!P2 LEA.HI.X R5, R17, R3, R18, 0x2, P0 ;  /* 0x000000031105a211 */ /* 0x000fe400000f1412 */
[----:B------:R-:W-:-:S03]  /*10df0*/  @!P1 LEA R2, P0, R15, R2, 0x2 ;  /* 0x000000020f029211 */ /* 0x000fc600078010ff */
[----:B------:R3:W-:Y:S01]  /*10e00*/  @!P2 ST.E.64 [R4.64], R124 ;  /* 0x0000007c0400a985 */ /* 0x0007e2000c101b06 */
[----:B------:R-:W-:-:S05]  /*10e10*/  @!P1 LEA.HI.X R3, R15, R3, R16, 0x2, P0 ;  /* 0x000000030f039211 */ /* 0x000fca00000f1410 */
[----:B------:R3:W-:Y:S04]  /*10e20*/  @!P1 ST.E.64 [R2.64], R128 ;  /* 0x0000008002009985 */ /* 0x0007e8000c101b06 */
.L_x_1076:
[----:B------:R-:W-:Y:S05]  /*10e30*/  BSYNC B0 ;  /* 0x0000000000007941 */ /* 0x000fea0003800000 */
.L_x_1075:
[----:B------:R-:W-:Y:S01]  /*10e40*/  ISETP.NE.AND P0, PT, R0, RZ, PT ;  /* 0x000000ff0000720c */ /* 0x000fe20003f05270 */
[----:B---3--:R3:W4:Y:S04]  /*10e50*/  SHFL.IDX PT, R3, R10, 0x1, 0x1c1f ;  /* 0x003c1f000a037f89 */ /* 0x00872800000e0000 */
[----:B-1----:R3:W1:Y:S08]  /*10e60*/  SHFL.IDX PT, R2, R11, 0x1, 0x1c1f ;  /* 0x003c1f000b027f89 */ /* 0x00267000000e0000 */
[----:B------:R-:W-:Y:S05]  /*10e70*/  @P0 BRA `(.L_x_1077) ;  /* 0x00000ad000000947 */ /* 0x000fea0003800000 */
[----:B------:R-:W-:Y:S02]  /*10e80*/  ISETP.GE.AND P0, PT, R206, c[0x0][0x3c8], PT ;  /* 0x0000f200ce007a0c */ /* 0x000fe40003f06270 */
[----:B------:R-:W-:-:S02]  /*10e90*/  ISETP.GE.AND P1, PT, R204, c[0x0][0x3c8], PT ;  /* 0x0000f200cc007a0c */ /* 0x000fc40003f26270 */
[----:B------:R-:W-:Y:S02]  /*10ea0*/  ISETP.GE.AND P2, PT, R202, c[0x0][0x3c8], PT ;  /* 0x0000f200ca007a0c */ /* 0x000fe40003f46270 */
[----:B------:R-:W-:Y:S02]  /*10eb0*/  ISETP.GE.AND P4, PT, R200, c[0x0][0x3c8], PT ;  /* 0x0000f200c8007a0c */ /* 0x000fe40003f86270 */
[----:B------:R-:W-:-:S05]  /*10ec0*/  ISETP.GE.AND P6, PT, R27, c[0x0][0x3c8], PT ;  /* 0x0000f2001b007a0c */ /* 0x000fca0003fc6270 */
[----:B-12-4-:R-:W-:Y:S02]  /*10ed0*/  @!P0 IMAD.WIDE R6, R206, 0x4, R2 ;  /* 0x00000004ce068825 */ /* 0x016fe400078e0202 */
[----:B------:R-:W-:-:S03]  /*10ee0*/  @!P1 LEA R4, P5, R204, R2, 0x2 ;  /* 0x00000002cc049211 */ /* 0x000fc600078a10ff */
[----:B------:R1:W-:Y:S01]  /*10ef0*/  @!P0 ST.E.64 [R6.64], R166 ;  /* 0x000000a606008985 */ /* 0x0003e2000c101b06 */
[----:B------:R-:W-:Y:S02]  /*10f00*/  ISETP.GE.AND P0, PT, R198, c[0x0][0x3c8], PT ;  /* 0x0000f200c6007a0c */ /* 0x000fe40003f06270 */
[----:B------:R-:W-:-:S05]  /*10f10*/  @!P1 LEA.HI.X R5, R204, R3, R205, 0x2, P5 ;  /* 0x00000003cc059211 */ /* 0x000fca00028f14cd */
[----:B------:R2:W-:Y:S01]  /*10f20*/  @!P1 ST.E.64 [R4.64], R162 ;  /* 0x000000a204009985 */ /* 0x0005e2000c101b06 */
[----:B------:R-:W-:Y:S02]  /*10f30*/  ISETP.GE.AND P1, PT, R196, c[0x0][0x3c8], PT ;  /* 0x0000f200c4007a0c */ /* 0x000fe40003f26270 */
[----:B-1----:R-:W-:-:S04]  /*10f40*/  @!P2 LEA R6, P3, R202, R2, 0x2 ;  /* 0x00000002ca06a211 */ /* 0x002fc800078610ff */
[-C--:B------:R-:W-:Y:S02]  /*10f50*/  @!P2 LEA.HI.X R7, R202, R3.reuse, R203, 0x2, P3 ;  /* 0x00000003ca07a211 */ /* 0x080fe400018f14cb */
[----:B------:R-:W-:Y:S02]  /*10f60*/  ISETP.GE.AND P3, PT, R194, c[0x0][0x3c8], PT ;  /* 0x0000f200c2007a0c */ /* 0x000fe40003f66270 */
[C---:B--2---:R-:W-:Y:S01]  /*10f70*/  @!P4 LEA R4, P5, R200.reuse, R2, 0x2 ;  /* 0x00000002c804c211 */ /* 0x044fe200078a10ff */
[----:B------:R1:W-:Y:S03]  /*10f80*/  @!P2 ST.E.64 [R6.64], R158 ;  /* 0x0000009e0600a985 */ /* 0x0003e6000c101b06 */
        /* <DEDUP_REMOVED lines=12> */
[----:B------:R-:W-:Y:S02]  /*11050*/  ISETP.GE.AND P2, PT, R188, c[0x0][0x3c8], PT ;  /* 0x0000f200bc007a0c */ /* 0x000fe40003f46270 */
[----:B--2---:R-:W-:Y:S01]  /*11060*/  @!P4 LEA R4, P5, R192, R2, 0x2 ;  /* 0x00000002c004c211 */ /* 0x004fe200078a10ff */
        /* <DEDUP_REMOVED lines=48> */
[CC--:B--2---:R-:W-:Y:S01]  /*11370*/  @!P4 LEA R4, P5, R168.reuse, R2.reuse, 0x2 ;  /* 0x00000002a804c211 */ /* 0x0c4fe200078a10ff */
[----:B------:R1:W-:Y:S01]  /*11380*/  @!P0 ST.E.64 [R6.64], R78 ;  /* 0x0000004e06008985 */ /* 0x0003e2000c101b06 */
[C---:B------:R-:W-:Y:S02]  /*11390*/  @!P3 LEA R8, P0, R133.reuse, R2, 0x2 ;  /* 0x000000028508b211 */ /* 0x040fe400078010ff */
[-C--:B------:R-:W-:Y:S02]  /*113a0*/  @!P4 LEA.HI.X R5, R168, R3.reuse, R169, 0x2, P5 ;  /* 0x00000003a805c211 */ /* 0x080fe400028f14a9 */
[----:B------:R-:W-:-:S02]  /*113b0*/  @!P3 LEA.HI.X R9, R133, R3, R134, 0x2, P0 ;  /* 0x000000038509b211 */ /* 0x000fc400000f1486 */
[----:B------:R-:W-:Y:S01]  /*113c0*/  ISETP.GE.AND P0, PT, R31, c[0x0][0x3c8], PT ;  /* 0x0000f2001f007a0c */ /* 0x000fe20003f06270 */
[----:B------:R2:W-:Y:S01]  /*113d0*/  @!P4 ST.E.64 [R4.64], R82 ;  /* 0x000000520400c985 */ /* 0x0005e2000c101b06 */
[----:B------:R-:W-:-:S03]  /*113e0*/  ISETP.GE.AND P4, PT, R29, c[0x0][0x3c8], PT ;  /* 0x0000f2001d007a0c */ /* 0x000fc60003f86270 */
[----:B------:R4:W-:Y:S01]  /*113f0*/  @!P3 ST.E.64 [R8.64], R86 ;  /* 0x000000560800b985 */ /* 0x0009e2000c101b06 */
[----:B-1----:R-:W-:-:S04]  /*11400*/  @!P2 LEA R6, P5, R35, R2, 0x2 ;  /* 0x000000022306a211 */ /* 0x002fc800078a10ff */
[-C--:B------:R-:W-:Y:S02]  /*11410*/  @!P2 LEA.HI.X R7, R35, R3.reuse, R132, 0x2, P5 ;  /* 0x000000032307a211 */ /* 0x080fe400028f1484 */
[----:B------:R-:W-:Y:S02]  /*11420*/  ISETP.GE.AND P5, PT, R25, c[0x0][0x3c8], PT ;  /* 0x0000f20019007a0c */ /* 0x000fe40003fa6270 */
[-C--:B--2---:R-:W-:Y:S01]  /*11430*/  @!P1 LEA R4, P3, R33, R2.reuse, 0x2 ;  /* 0x0000000221049211 */ /* 0x084fe200078610ff */
[----:B------:R1:W-:Y:S01]  /*11440*/  @!P2 ST.E.64 [R6.64], R90 ;  /* 0x0000005a0600a985 */ /* 0x0003e2000c101b06 */
[----:B----4-:R-:W-:Y:S02]  /*11450*/  @!P0 LEA R8, P2, R31, R2, 0x2 ;  /* 0x000000021f088211 */ /* 0x010fe400078410ff */
[-C--:B------:R-:W-:Y:S02]  /*11460*/  @!P1 LEA.HI.X R5, R33, R3.reuse, R34, 0x2, P3 ;  /* 0x0000000321059211 */ /* 0x080fe400018f1422 */
[----:B------:R-:W-:-:S02]  /*11470*/  @!P0 LEA.HI.X R9, R31, R3, R32, 0x2, P2 ;  /* 0x000000031f098211 */ /* 0x000fc400010f1420 */
[----:B------:R-:W-:Y:S01]  /*11480*/  ISETP.GE.AND P3, PT, R23, c[0x0][0x3c8], PT ;  /* 0x0000f20017007a0c */ /* 0x000fe20003f66270 */
[----:B------:R2:W-:Y:S04]  /*11490*/  @!P1 ST.E.64 [R4.64], R94 ;  /* 0x0000005e04009985 */ /* 0x0005e8000c101b06 */
[----:B------:R-:W-:Y:S01]  /*114a0*/  @!P0 ST.E.64 [R8.64], R98 ;  /* 0x0000006208008985 */ /* 0x000fe2000c101b06 */
[----:B-----5:R-:W-:Y:S02]  /*114b0*/  ISETP.GE.AND P0, PT, R17, c[0x0][0x3c8], PT ;  /* 0x0000f20011007a0c */ /* 0x020fe40003f06270 */
[----:B-1----:R-:W-:-:S04]  /*114c0*/  @!P6 LEA R6, P2, R27, R2, 0x2 ;  /* 0x000000021b06e211 */ /* 0x002fc800078410ff */
[----:B------:R-:W-:Y:S02]  /*114d0*/  @!P6 LEA.HI.X R7, R27, R3, R28, 0x2, P2 ;  /* 0x000000031b07e211 */ /* 0x000fe400010f141c */
[----:B------:R-:W-:Y:S02]  /*114e0*/  ISETP.GE.AND P2, PT, R21, c[0x0][0x3c8], PT ;  /* 0x0000f20015007a0c */ /* 0x000fe40003f46270 */
[----:B--2---:R-:W-:-:S04]  /*114f0*/  @!P4 LEA R4, P1, R29, R2, 0x2 ;  /* 0x000000021d04c211 */ /* 0x004fc800078210ff */
[----:B------:R-:W-:Y:S02]  /*11500*/  @!P4 LEA.HI.X R5, R29, R3, R30, 0x2, P1 ;  /* 0x000000031d05c211 */ /* 0x000fe400008f141e */
[----:B------:R-:W-:-:S03]  /*11510*/  ISETP.GE.AND P1, PT, R19, c[0x0][0x3c8], PT ;  /* 0x0000f20013007a0c */ /* 0x000fc60003f26270 */
[----:B------:R1:W-:Y:S04]  /*11520*/  @!P4 ST.E.64 [R4.64], R102 ;  /* 0x000000660400c985 */ /* 0x0003e8000c101b06 */
[----:B------:R2:W-:Y:S01]  /*11530*/  @!P6 ST.E.64 [R6.64], R106 ;  /* 0x0000006a0600e985 */ /* 0x0005e2000c101b06 */
[----:B---3--:R-:W-:-:S04]  /*11540*/  @!P3 LEA R10, P6, R23, R2, 0x2 ;  /* 0x00000002170ab211 */ /* 0x008fc800078c10ff */
[----:B------:R-:W-:Y:S02]  /*11550*/  @!P3 LEA.HI.X R11, R23, R3, R24, 0x2, P6 ;  /* 0x00000003170bb211 */ /* 0x000fe400030f1418 */
[----:B-1----:R-:W-:-:S04]  /*11560*/  @!P5 LEA R4, P4, R25, R2, 0x2 ;  /* 0x000000021904d211 */ /* 0x002fc800078810ff */
[----:B------:R-:W-:Y:S02]  /*11570*/  @!P5 LEA.HI.X R5, R25, R3, R26, 0x2, P4 ;  /* 0x000000031905d211 */ /* 0x000fe400020f141a */
[----:B------:R-:W-:-:S03]  /*11580*/  @!P2 LEA R8, P4, R21, R2, 0x2 ;  /* 0x000000021508a211 */ /* 0x000fc600078810ff */
[----:B------:R1:W-:Y:S01]  /*11590*/  @!P5 ST.E.64 [R4.64], R110 ;  /* 0x0000006e0400d985 */ /* 0x0003e2000c101b06 */
[----:B--2---:R-:W-:Y:S02]  /*115a0*/  @!P1 LEA R6, P5, R19, R2, 0x2 ;  /* 0x0000000213069211 */ /* 0x004fe400078a10ff */
[-C--:B------:R-:W-:Y:S01]  /*115b0*/  @!P2 LEA.HI.X R9, R21, R3.reuse, R22, 0x2, P4 ;  /* 0x000000031509a211 */ /* 0x080fe200020f1416 */
[----:B------:R2:W-:Y:S01]  /*115c0*/  @!P3 ST.E.64 [R10.64], R114 ;  /* 0x000000720a00b985 */ /* 0x0005e2000c101b06 */
[----:B------:R-:W-:-:S03]  /*115d0*/  @!P1 LEA.HI.X R7, R19, R3, R20, 0x2, P5 ;  /* 0x0000000313079211 */ /* 0x000fc600028f1414 */
[----:B------:R2:W-:Y:S04]  /*115e0*/  @!P2 ST.E.64 [R8.64], R118 ;  /* 0x000000760800a985 */ /* 0x0005e8000c101b06 */
[----:B------:R2:W-:Y:S01]  /*115f0*/  @!P1 ST.E.64 [R6.64], R122 ;  /* 0x0000007a06009985 */ /* 0x0005e2000c101b06 */
[----:B-1----:R-:W-:-:S04]  /*11600*/  @!P0 LEA R4, P4, R17, R2, 0x2 ;  /* 0x0000000211048211 */ /* 0x002fc800078810ff */
[----:B------:R-:W-:-:S05]  /*11610*/  @!P0 LEA.HI.X R5, R17, R3, R18, 0x2, P4 ;  /* 0x0000000311058211 */ /* 0x000fca00020f1412 */
[----:B------:R2:W-:Y:S01]  /*11620*/  @!P0 ST.E.64 [R4.64], R126 ;  /* 0x0000007e04008985 */ /* 0x0005e2000c101b06 */
[----:B------:R-:W-:-:S13]  /*11630*/  ISETP.GE.AND P0, PT, R15, c[0x0][0x3c8], PT ;  /* 0x0000f2000f007a0c */ /* 0x000fda0003f06270 */
[----:B------:R-:W-:Y:S05]  /*11640*/  @P0 BRA `(.L_x_1077) ;  /* 0x0000030000000947 */ /* 0x000fea0003800000 */
[----:B------:R-:W-:-:S04]  /*11650*/  LEA R2, P0, R15, R2, 0x2 ;  /* 0x000000020f027211 */ /* 0x000fc800078010ff */
[----:B------:R-:W-:-:S05]  /*11660*/  LEA.HI.X R3, R15, R3, R16, 0x2, P0 ;  /* 0x000000030f037211 */ /* 0x000fca00000f1410 */
[----:B------:R1:W-:Y:S01]  /*11670*/  ST.E.64 [R2.64], R130 ;  /* 0x0000008202007985 */ /* 0x0003e2000c101b06 */
[----:B------:R-:W-:Y:S05]  /*11680*/  BRA `(.L_x_1077) ;  /* 0x000002c000007947 */ /* 0x000fea0003800000 */
.L_x_1073:
[----:B------:R-:W2:Y:S02]  /*11690*/  S2R R4, SR_TID.X ;  /* 0x0000000000047919 */ /* 0x000ea40000002100 */
[----:B--2---:R-:W-:-:S13]  /*116a0*/  ISETP.GT.AND P0, PT, R4, 0x7f, PT ;  /* 0x0000007f0400780c */ /* 0x004fda0003f04270 */
[----:B------:R-:W-:Y:S05]  /*116b0*/  @P0 BRA `(.L_x_1077) ;  /* 0x0000029000000947 */ /* 0x000fea0003800000 */
[----:B------:R-:W2:Y:S01]  /*116c0*/  LDL.LU R3, [R1+0xf0] ;  /* 0x0000f00001037983 */ /* 0x000ea20000300800 */
[----:B---3--:R-:W-:-:S05]  /*116d0*/  MOV R2, c[0x0][0x4e8] ;  /* 0x00013a0000027a02 */ /* 0x008fca0000000f00 */
[----:B------:R-:W-:Y:S01]  /*116e0*/  IMAD R0, R2, c[0x0][0x388], RZ ;  /* 0x0000e20002007a24 */ /* 0x000fe200078e02ff */
[----:B--2---:R-:W-:-:S04]  /*116f0*/  IADD3 R6, R3, R4, RZ ;  /* 0x0000000403067210 */ /* 0x004fc80007ffe0ff */
[----:B------:R-:W-:-:S13]  /*11700*/  ISETP.GE.AND P0, PT, R6, R0, PT ;  /* 0x000000000600720c */ /* 0x000fda0003f06270 */
[----:B------:R-:W-:Y:S05]  /*11710*/  @P0 BRA `(.L_x_1077) ;  /* 0x0000023000000947 */ /* 0x000fea0003800000 */
[----:B------:R-:W2:Y:S04]  /*11720*/  LDL.LU R3, [R1+0xe4] ;  /* 0x0000e40001037983 */ /* 0x000ea80000300800 */
[----:B------:R-:W3:Y:S04]  /*11730*/  LDL.LU R9, [R1+0xe0] ;  /* 0x0000e00001097983 */ /* 0x000ee80000300800 */
[----:B------:R-:W4:Y:S01]  /*11740*/  LDL.LU R8, [R1+0xe8] ;  /* 0x0000e80001087983 */ /* 0x000f220000300800 */
[----:B------:R-:W-:-:S13]  /*11750*/  ISETP.NE.AND P0, PT, R2, 0x1, PT ;  /* 0x000000010200780c */ /* 0x000fda0003f05270 */
[----:B-1----:R-:W-:Y:S01]  /*11760*/  @P0 IMAD.HI.U32 R7, R6, c[0x0][0x4ec], RZ ;  /* 0x00013b0006070a27 */ /* 0x002fe200078e00ff */
[----:B--2---:R-:W-:Y:S02]  /*11770*/  SHF.R.S32.HI R0, RZ, 0x1f, R3 ;  /* 0x0000001fff007819 */ /* 0x004fe40000011403 */
[----:B---3--:R-:W-:-:S03]  /*11780*/  SHF.R.S32.HI R5, RZ, 0x1f, R9 ;  /* 0x0000001fff057819 */ /* 0x008fc60000011409 */
[----:B------:R-:W-:-:S04]  /*11790*/  IMAD R0, R0, c[0x0][0x4d0], RZ ;  /* 0x0001340000007a24 */ /* 0x000fc800078e02ff */
[C---:B------:R-:W-:Y:S01]  /*117a0*/  IMAD R4, R3.reuse, c[0x0][0x4d4], R0 ;  /* 0x0001350003047a24 */ /* 0x040fe200078e0200 */
[----:B------:R-:W-:Y:S01]  /*117b0*/  MOV R0, R6 ;  /* 0x0000000600007202 */ /* 0x000fe20000000f00 */
[----:B------:R-:W-:Y:S01]  /*117c0*/  IMAD.WIDE.U32 R2, R3, c[0x0][0x4d0], RZ ;  /* 0x0001340003027a25 */ /* 0x000fe200078e00ff */
[----:B------:R-:W-:-:S03]  /*117d0*/  @P0 SHF.R.U32.HI R0, RZ, c[0x0][0x4f0], R7 ;  /* 0x00013c00ff000a19 */ /* 0x000fc60000011607 */
[----:B------:R-:W-:Y:S01]  /*117e0*/  IMAD R5, R5, c[0x0][0x4d8], RZ ;  /* 0x0001360005057a24 */ /* 0x000fe200078e02ff */
[----:B------:R-:W-:Y:S02]  /*117f0*/  IADD3 R3, R3, R4, RZ ;  /* 0x0000000403037210 */ /* 0x000fe40007ffe0ff */
[----:B----4-:R-:W-:Y:S01]  /*11800*/  SHF.R.S32.HI R4, RZ, 0x1f, R8 ;  /* 0x0000001fff047819 */ /* 0x010fe20000011408 */
[C---:B------:R-:W-:Y:S01]  /*11810*/  IMAD R7, R9.reuse, c[0x0][0x4dc], R5 ;  /* 0x0001370009077a24 */ /* 0x040fe200078e0205 */
[----:B------:R-:W-:Y:S01]  /*11820*/  IADD3 R5, -R0, RZ, RZ ;  /* 0x000000ff00057210 */ /* 0x000fe20007ffe1ff */
[----:B------:R-:W-:-:S05]  /*11830*/  IMAD.WIDE.U32 R2, R9, c[0x0][0x4d8], R2 ;  /* 0x0001360009027a25 */ /* 0x000fca00078e0002 */
[----:B------:R-:W-:Y:S01]  /*11840*/  IADD3 R3, R3, R7, RZ ;  /* 0x0000000703037210 */ /* 0x000fe20007ffe0ff */
[----:B------:R-:W-:Y:S02]  /*11850*/  IMAD R7, R4, c[0x0][0x4e0], RZ ;  /* 0x0001380004077a24 */ /* 0x000fe400078e02ff */
[----:B------:R-:W-:Y:S02]  /*11860*/  IMAD R4, R5, c[0x0][0x4e8], R6 ;  /* 0x00013a0005047a24 */ /* 0x000fe400078e0206 */
[----:B------:R-:W-:-:S03]  /*11870*/  IMAD.WIDE.U32 R2, R8, c[0x0][0x4e0], R2 ;  /* 0x0001380008027a25 */ /* 0x000fc600078e0002 */
[----:B------:R-:W-:Y:S01]  /*11880*/  SHF.R.S32.HI R5, RZ, 0x1f, R4 ;  /* 0x0000001fff057819 */ /* 0x000fe20000011404 */
[----:B------:R-:W-:Y:S01]  /*11890*/  IMAD R6, R8, c[0x0][0x4e4], R7 ;  /* 0x0001390008067a24 */ /* 0x000fe200078e0207 */
[----:B------:R-:W-:Y:S02]  /*118a0*/  SHF.R.S32.HI R7, RZ, 0x1f, R0 ;  /* 0x0000001fff077819 */ /* 0x000fe40000011400 */
[----:B------:R-:W-:Y:S01]  /*118b0*/  IADD3 R2, P0, R0, R2, RZ ;  /* 0x0000000200027210 */ /* 0x000fe20007f1e0ff */
[----:B------:R-:W-:-:S03]  /*118c0*/  IMAD R0, R5, c[0x0][0x4c8], RZ ;  /* 0x0001320005007a24 */ /* 0x000fc600078e02ff */
[----:B------:R-:W-:Y:S01]  /*118d0*/  IADD3.X R3, R7, R3, R6, P0, !PT ;  /* 0x0000000307037210 */ /* 0x000fe200007fe406 */
[----:B------:R-:W-:-:S04]  /*118e0*/  IMAD R0, R4, c[0x0][0x4cc], R0 ;  /* 0x0001330004007a24 */ /* 0x000fc800078e0200 */
[----:B------:R-:W-:-:S05]  /*118f0*/  IMAD.WIDE.U32 R2, R4, c[0x0][0x4c8], R2 ;  /* 0x0001320004027a25 */ /* 0x000fca00078e0002 */
[----:B------:R-:W-:Y:S02]  /*11900*/  IADD3 R0, R3, R0, RZ ;  /* 0x0000000003007210 */ /* 0x000fe40007ffe0ff */
[----:B------:R-:W-:-:S04]  /*11910*/  LEA R4, P0, R2, c[0x0][0x4a8], 0x2 ;  /* 0x00012a0002047a11 */ /* 0x000fc800078010ff */
[----:B------:R-:W-:Y:S02]  /*11920*/  LEA.HI.X R5, R2, c[0x0][0x4ac], R0, 0x2, P0 ;  /* 0x00012b0002057a11 */ /* 0x000fe400000f1400 */
[----:B------:R-:W-:-:S05]  /*11930*/  MOV R0, 0xff800000 ;  /* 0xff80000000007802 */ /* 0x000fca0000000f00 */
[----:B------:R1:W-:Y:S02]  /*11940*/  STG.E [R4.64], R0 ;  /* 0x0000000004007986 */ /* 0x0003e4000c101906 */
.L_x_1077:
[----:B------:R-:W-:Y:S05]  /*11950*/  BSYNC B1 ;  /* 0x0000000000017941 */ /* 0x000fea0003800000 */
.L_x_1072:
[----:B-12---:R-:W2:Y:S02]  /*11960*/  LDL R0, [R1+0x204] ;  /* 0x0002040001007983 */ /* 0x006ea40000100800 */
[----:B--2---:R-:W-:-:S13]  /*11970*/  ISETP.NE.AND P0, PT, R0, RZ, PT ;  /* 0x000000ff0000720c */ /* 0x004fda0003f05270 */
[----:B------:R-:W-:Y:S01]  /*11980*/  @P0 WARPSYNC 0xffffffff ;  /* 0xffffffff00000948 */ /* 0x000fe20003800000 */
[----:B------:R-:W-:Y:S06]  /*11990*/  @P0 BAR.SYNC.DEFER_BLOCKING 0x5, 0x100 ;  /* 0x0144000000000b1d */ /* 0x000fec0000010000 */
[----:B------:R-:W1:Y:S04]  /*119a0*/  @P0 LDS R0, [0x18100] ;  /* 0x01810000ff000984 */ /* 0x000e680000000800 */
[----:B-1----:R1:W-:Y:S04]  /*119b0*/  @P0 STL [R1+0xf4], R0 ;  /* 0x0000f40001000387 */ /* 0x0023e80000100800 */
[----:B------:R-:W-:Y:S06]  /*119c0*/  @P0 BAR.ARV 0x4, 0x100 ;  /* 0x0104000000000b1d */ /* 0x000fec0000002000 */
[----:B------:R-:W-:Y:S05]  /*119d0*/  @P0 BRA `(.L_x_1078) ;  /* 0x0000009000000947 */ /* 0x000fea0003800000 */
[----:B------:R-:W-:Y:S05]  /*119e0*/  BRA.DIV ~URZ, `(.L_x_1079) ;  /* 0x00001c927f007947 */ /* 0x000fea000b800000 */
[----:B-1----:R1:W2:Y:S02]  /*119f0*/  SHFL.IDX PT, R0, R14, RZ, 0x1f ;  /* 0x00001fff0e007589 */ /* 0x0022a400000e0000 */
.L_x_1098:
[----:B---3--:R-:W3:Y:S01]  /*11a00*/  S2R R2, SR_TID.X ;  /* 0x0000000000027919 */ /* 0x008ee20000002100 */
[----:B------:R-:W-:Y:S03]  /*11a10*/  WARPSYNC 0xffffffff ;  /* 0xffffffff00007948 */ /* 0x000fe60003800000 */
[----:B------:R-:W-:Y:S06]  /*11a20*/  BAR.SYNC.DEFER_BLOCKING 0x4, 0x100 ;  /* 0x0104000000007b1d */ /* 0x000fec0000010000 */
[----:B--2---:R2:W-:Y:S01]  /*11a30*/  STL [R1+0xf4], R0 ;  /* 0x0000f40001007387 */ /* 0x0045e20000100800 */
[----:B---3--:R-:W-:-:S13]  /*11a40*/  LOP3.LUT P0, RZ, R2, 0xff, RZ, 0xc0, !PT ;  /* 0x000000ff02ff7812 */ /* 0x008fda000780c0ff */
[----:B------:R2:W-:Y:S04]  /*11a50*/  @!P0 STS [0x18100], R14 ;  /* 0x0181000eff008388 */ /* 0x0005e80000000800 */
[----:B------:R-:W-:Y:S06]  /*11a60*/  BAR.ARV 0x5, 0x100 ;  /* 0x0144000000007b1d */ /* 0x000fec0000002000 */
.L_x_1078:
[----:B-12---:R-:W2:Y:S02]  /*11a70*/  LDL R0, [R1+0xf4] ;  /* 0x0000f40001007983 */ /* 0x006ea40000100800 */
[----:B--2---:R-:W-:-:S13]  /*11a80*/  ISETP.GE.AND P0, PT, R0, c[0x0][0x538], PT ;  /* 0x00014e0000007a0c */ /* 0x004fda0003f06270 */
[----:B---345:R-:W-:Y:S01]  /*11a90*/  @P0 CALL.REL.NOINC `(.L_x_1080) ;  /* 0x0000001000000944 */ /* 0x038fe20003c00000 */
[----:B------:R-:W-:Y:S05]  /*11aa0*/  BRA `(.L_x_1081) ;  /* 0xfffef49000007947 */ /* 0x000fea000383ffff */
.L_x_1080:
[----:B------:R-:W-:Y:S05]  /*11ab0*/  EXIT ;  /* 0x000000000000794d */ /* 0x000fea0003800000 */
.L_x_1044:
[----:B------:R-:W-:Y:S01]  /*11ac0*/  IMAD.MOV.U32 R0, RZ, RZ, R5 ;  /* 0x000000ffff007224 */ /* 0x000fe200078e0005 */
[----:B------:R-:W-:Y:S01]  /*11ad0*/  MOV R7, RZ ;  /* 0x000000ff00077202 */ /* 0x000fe20000000f00 */
[----:B------:R-:W-:Y:S01]  /*11ae0*/  IMAD.MOV.U32 R3, RZ, RZ, 0x181f ;  /* 0x0000181fff037424 */ /* 0x000fe200078e00ff */
[----:B------:R-:W-:Y:S02]  /*11af0*/  MOV R2, 0x11b10 ;  /* 0x00011b1000027802 */ /* 0x000fe40000000f00 */
[----:B-1----:R-:W-:Y:S05]  /*11b00*/  CALL.REL.NOINC `($__internal_18_$__cuda_sm70_shflsync_idx_p) ;  /* 0x00001c5000007944 */ /* 0x002fea0003c00000 */
[----:B-----5:R-:W-:Y:S01]  /*11b10*/  MOV R4, R0 ;  /* 0x0000000000047202 */ /* 0x020fe20000000f00 */
[----:B-1----:R-:W-:Y:S05]  /*11b20*/  BRA `(.L_x_1082) ;  /* 0xffff280000007947 */ /* 0x002fea000383ffff */
.L_x_1045:
[----:B------:R-:W-:Y:S01]  /*11b30*/  IMAD.MOV.U32 R0, RZ, RZ, R15 ;  /* 0x000000ffff007224 */ /* 0x000fe200078e000f */
[----:B------:R-:W-:Y:S01]  /*11b40*/  MOV R7, RZ ;  /* 0x000000ff00077202 */ /* 0x000fe20000000f00 */
[----:B------:R-:W-:Y:S01]  /*11b50*/  IMAD.MOV.U32 R3, RZ, RZ, 0x181f ;  /* 0x0000181fff037424 */ /* 0x000fe200078e00ff */
[----:B------:R-:W-:Y:S02]  /*11b60*/  MOV R2, 0x11b80 ;  /* 0x00011b8000027802 */ /* 0x000fe40000000f00 */
[----:B-123--:R-:W-:Y:S05]  /*11b70*/  CALL.REL.NOINC `($__internal_18_$__cuda_sm70_shflsync_idx_p) ;  /* 0x00001be000007944 */ /* 0x00efea0003c00000 */
[----:B------:R-:W2:Y:S04]  /*11b80*/  LDL R2, [R1+0x88] ;  /* 0x0000880001027983 */ /* 0x000ea80000100800 */
[----:B------:R-:W3:Y:S04]  /*11b90*/  LDL R9, [R1+0x9c] ;  /* 0x00009c0001097983 */ /* 0x000ee80000100800 */
[----:B------:R-:W4:Y:S04]  /*11ba0*/  LDL R6, [R1+0x54] ;  /* 0x0000540001067983 */ /* 0x000f280000100800 */
[----:B------:R-:W4:Y:S04]  /*11bb0*/  LDL R8, [R1+0x98] ;  /* 0x0000980001087983 */ /* 0x000f280000100800 */
[----:B------:R-:W4:Y:S01]  /*11bc0*/  LDL R7, [R1+0x94] ;  /* 0x0000940001077983 */ /* 0x000f220000100800 */
[----:B--2---:R-:W-:-:S02]  /*11bd0*/  ISETP.GE.AND P3, PT, R2, c[0x0][0x1d4], PT ;  /* 0x0000750002007a0c */ /* 0x004fc40003f66270 */
[----:B------:R-:W-:Y:S02]  /*11be0*/  IADD3 R2, P0, R0, R80, RZ ;  /* 0x0000005000027210 */ /* 0x000fe40007f1e0ff */
[----:B---3--:R-:W-:-:S03]  /*11bf0*/  ISETP.GE.AND P2, PT, R9, c[0x0][0x1d4], PT ;  /* 0x0000750009007a0c */ /* 0x008fc60003f46270 */
[----:B-----5:R-:W-:-:S06]  /*11c00*/  IMAD.X R3, R4, 0x1, R73, P0 ;  /* 0x0000000104037824 */ /* 0x020fcc00000e0649 */
[----:B------:R-:W-:Y:S01]  /*11c10*/  @!PT LDS RZ, [RZ] ;  /* 0x00000000fffff984 */ /* 0x000fe20000000800 */
[----:B------:R-:W-:Y:S01]  /*11c20*/  @!PT LDS RZ, [RZ] ;  /* 0x00000000fffff984 */ /* 0x000fe20000000800 */
[----:B------:R-:W-:Y:S01]  /*11c30*/  @!PT LDS RZ, [RZ] ;  /* 0x00000000fffff984 */ /* 0x000fe20000000800 */
[----:B----4-:R2:W-:Y:S01]  /*11c40*/  LDGSTS.E.BYPASS.LTC128B.128 [R6+0x10100], [R2.64], !P3 ;  /* 0x1010000002067fae */ /* 0x0105e2000d901d46 */
[----:B------:R-:W-:Y:S02]  /*11c50*/  ISETP.GE.AND P1, PT, R8, c[0x0][0x1d4], PT ;  /* 0x0000750008007a0c */ /* 0x000fe40003f26270 */
[----:B--2---:R-:W-:-:S05]  /*11c60*/  IADD3 R2, P0, R0, R79, RZ ;  /* 0x0000004f00027210 */ /* 0x004fca0007f1e0ff */
[----:B------:R-:W-:-:S05]  /*11c70*/  IMAD.X R3, R4, 0x1, R74, P0 ;  /* 0x0000000104037824 */ /* 0x000fca00000e064a */
[----:B------:R2:W-:Y:S02]  /*11c80*/  LDGSTS.E.BYPASS.LTC128B.128 [R6+0x12100], [R2.64], !P2 ;  /* 0x1210000002067fae */ /* 0x0005e4000d101d46 */
[----:B--2---:R-:W-:-:S05]  /*11c90*/  IADD3 R2, P0, R0, R81, RZ ;  /* 0x0000005100027210 */ /* 0x004fca0007f1e0ff */
[----:B------:R-:W-:-:S05]  /*11ca0*/  IMAD.X R3, R4, 0x1, R75, P0 ;  /* 0x0000000104037824 */ /* 0x000fca00000e064b */
[----:B------:R2:W-:Y:S01]  /*11cb0*/  LDGSTS.E.BYPASS.LTC128B.128 [R6+0x14100], [R2.64], !P1 ;  /* 0x1410000002067fae */ /* 0x0005e2000c901d46 */
[----:B------:R-:W-:Y:S02]  /*11cc0*/  SEL R14, RZ, 0x10, P3 ;  /* 0x00000010ff0e7807 */ /* 0x000fe40001800000 */
[----:B------:R-:W-:Y:S02]  /*11cd0*/  SEL R13, RZ, 0x10, P2 ;  /* 0x00000010ff0d7807 */ /* 0x000fe40001000000 */
[----:B------:R-:W-:Y:S02]  /*11ce0*/  SEL R12, RZ, 0x10, P1 ;  /* 0x00000010ff0c7807 */ /* 0x000fe40000800000 */
[----:B--2---:R-:W-:-:S05]  /*11cf0*/  IADD3 R2, P0, R0, R82, RZ ;  /* 0x0000005200027210 */ /* 0x004fca0007f1e0ff */
[----:B------:R-:W-:Y:S01]  /*11d00*/  IMAD.X R3, R4, 0x1, R76, P0 ;  /* 0x0000000104037824 */ /* 0x000fe200000e064c */
[----:B------:R-:W-:Y:S01]  /*11d10*/  ISETP.GE.AND P0, PT, R7, c[0x0][0x1d4], PT ;  /* 0x0000750007007a0c */ /* 0x000fe20003f06270 */
[----:B------:R-:W-:Y:S02]  /*11d20*/  IMAD.MOV.U32 R0, RZ, RZ, R5 ;  /* 0x000000ffff007224 */ /* 0x000fe400078e0005 */
[----:B------:R-:W-:Y:S01]  /*11d30*/  IMAD.MOV.U32 R7, RZ, RZ, 0x1 ;  /* 0x00000001ff077424 */ /* 0x000fe200078e00ff */
[----:B------:R-:W-:-:S09]  /*11d40*/  SEL R5, RZ, 0x10, P0 ;  /* 0x00000010ff057807 */ /* 0x000fd20000000000 */
[----:B------:R2:W-:Y:S02]  /*11d50*/  LDGSTS.E.BYPASS.LTC128B.128 [R6+0x16100], [R2.64], !P0 ;  /* 0x1610000002067fae */ /* 0x0005e4000c101d46 */
[----:B--2---:R-:W-:Y:S01]  /*11d60*/  IMAD.MOV.U32 R3, RZ, RZ, 0x181f ;  /* 0x0000181fff037424 */ /* 0x004fe200078e00ff */
[----:B------:R-:W-:Y:S02]  /*11d70*/  MOV R2, 0x11d90 ;  /* 0x00011d9000027802 */ /* 0x000fe40000000f00 */
[----:B-1----:R-:W-:Y:S05]  /*11d80*/  CALL.REL.NOINC `($__internal_18_$__cuda_sm70_shflsync_idx_p) ;  /* 0x000019d000007944 */ /* 0x002fea0003c00000 */
[----:B-----5:R-:W-:Y:S01]  /*11d90*/  IMAD.MOV.U32 R4, RZ, RZ, R0 ;  /* 0x000000ffff047224 */ /* 0x020fe200078e0000 */
[----:B------:R-:W-:Y:S01]  /*11da0*/  MOV R7, 0x1 ;  /* 0x0000000100077802 */ /* 0x000fe20000000f00 */
[----:B------:R-:W-:Y:S01]  /*11db0*/  IMAD.MOV.U32 R0, RZ, RZ, R15 ;  /* 0x000000ffff007224 */ /* 0x000fe200078e000f */
[----:B------:R-:W-:Y:S02]  /*11dc0*/  MOV R3, 0x181f ;  /* 0x0000181f00037802 */ /* 0x000fe40000000f00 */
[----:B------:R-:W-:Y:S02]  /*11dd0*/  MOV R2, 0x11df0 ;  /* 0x00011df000027802 */ /* 0x000fe40000000f00 */
[----:B-1----:R-:W-:Y:S05]  /*11de0*/  CALL.REL.NOINC `($__internal_18_$__cuda_sm70_shflsync_idx_p) ;  /* 0x0000197000007944 */ /* 0x002fea0003c00000 */
[----:B-1---5:R-:W-:Y:S05]  /*11df0*/  BRA `(.L_x_1083) ;  /* 0xffff270000007947 */ /* 0x022fea000383ffff */
.L_x_1046:
[----:B------:R-:W-:Y:S01]  /*11e00*/  IMAD.MOV.U32 R0, RZ, RZ, R4 ;  /* 0x000000ffff007224 */ /* 0x000fe200078e0004 */
[----:B------:R-:W-:Y:S01]  /*11e10*/  MOV R7, RZ ;  /* 0x000000ff00077202 */ /* 0x000fe20000000f00 */
[----:B------:R-:W-:Y:S01]  /*11e20*/  IMAD.MOV.U32 R3, RZ, RZ, 0x1c1f ;  /* 0x00001c1fff037424 */ /* 0x000fe200078e00ff */
[----:B------:R-:W-:-:S02]  /*11e30*/  MOV R2, 0x11e50 ;  /* 0x00011e5000027802 */ /* 0x000fc40000000f00 */
[----:B------:R-:W-:Y:S05]  /*11e40*/  CALL.REL.NOINC `($__internal_18_$__cuda_sm70_shflsync_idx_p) ;  /* 0x0000191000007944 */ /* 0x000fea0003c00000 */
[----:B-1---5:R-:W-:Y:S05]  /*11e50*/  BRA `(.L_x_1084) ;  /* 0xffff299000007947 */ /* 0x022fea000383ffff */
.L_x_1047:
[----:B------:R-:W-:Y:S01]  /*11e60*/  IMAD.MOV.U32 R0, RZ, RZ, R4 ;  /* 0x000000ffff007224 */ /* 0x000fe200078e0004 */
[----:B------:R-:W-:Y:S01]  /*11e70*/  MOV R7, 0x1 ;  /* 0x0000000100077802 */ /* 0x000fe20000000f00 */
[----:B------:R-:W-:Y:S01]  /*11e80*/  IMAD.MOV.U32 R3, RZ, RZ, 0x1c1f ;  /* 0x00001c1fff037424 */ /* 0x000fe200078e00ff */
[----:B------:R-:W-:-:S02]  /*11e90*/  MOV R2, 0x11eb0 ;  /* 0x00011eb000027802 */ /* 0x000fc40000000f00 */
[----:B-1----:R-:W-:Y:S05]  /*11ea0*/  CALL.REL.NOINC `($__internal_18_$__cuda_sm70_shflsync_idx_p) ;  /* 0x000018b000007944 */ /* 0x002fea0003c00000 */
[----:B------:R-:W-:-:S05]  /*11eb0*/  IMAD.IADD R0, R5, 0x1, R0 ;  /* 0x0000000105007824 */ /* 0x000fca00078e0200 */
[----:B------:R-:W-:-:S04]  /*11ec0*/  IMNMX R0, R6, R0, PT ;  /* 0x0000000006007217 */ /* 0x000fc80003800200 */
[C---:B------:R-:W-:Y:S02]  /*11ed0*/  ISETP.GT.AND P0, PT, R0.reuse, RZ, PT ;  /* 0x000000ff0000720c */ /* 0x040fe40003f04270 */
[C---:B------:R-:W-:Y:S02]  /*11ee0*/  ISETP.GT.AND P2, PT, R0.reuse, 0x1, PT ;  /* 0x000000010000780c */ /* 0x040fe40003f44270 */
        /* <DEDUP_REMOVED lines=44> */
[----:B------:R-:W-:Y:S02]  /*121b0*/  FSEL R76, R34, -INF , P4 ;  /* 0xff800000224c7808 */ /* 0x000fe40002000000 */
[----:B------:R-:W-:-:S02]  /*121c0*/  FMNMX.FTZ R0, R84, R0, !PT ;  /* 0x0000000054007209 */ /* 0x000fc40007810000 */
[----:B------:R-:W-:Y:S02]  /*121d0*/  FMNMX.FTZ R3, R77, R2, !PT ;  /* 0x000000024d037209 */ /* 0x000fe40007810000 */
[----:B------:R-:W-:Y:S02]  /*121e0*/  FMNMX.FTZ R0, R83, R0, !PT ;  /* 0x0000000053007209 */ /* 0x000fe40007810000 */
[----:B------:R-:W-:Y:S02]  /*121f0*/  FSEL R75, R33, -INF , P3 ;  /* 0xff800000214b7808 */ /* 0x000fe40001800000 */
[----:B------:R-:W-:Y:S02]  /*12200*/  FMNMX.FTZ R16, R76, R3, !PT ;  /* 0x000000034c107209 */ /* 0x000fe40007810000 */
[----:B------:R-:W-:Y:S02]  /*12210*/  FMNMX.FTZ R0, R82, R0, !PT ;  /* 0x0000000052007209 */ /* 0x000fe40007810000 */
[----:B------:R-:W-:-:S02]  /*12220*/  FSEL R74, R32, -INF , P2 ;  /* 0xff800000204a7808 */ /* 0x000fc40001000000 */
[----:B------:R-:W-:Y:S02]  /*12230*/  FMNMX.FTZ R16, R75, R16, !PT ;  /* 0x000000104b107209 */ /* 0x000fe40007810000 */
[----:B------:R-:W-:Y:S02]  /*12240*/  FMNMX.FTZ R0, R81, R0, !PT ;  /* 0x0000000051007209 */ /* 0x000fe40007810000 */
[----:B------:R-:W-:Y:S02]  /*12250*/  FSEL R73, R27, -INF , P1 ;  /* 0xff8000001b497808 */ /* 0x000fe40000800000 */
[----:B------:R-:W-:Y:S02]  /*12260*/  FMNMX.FTZ R16, R74, R16, !PT ;  /* 0x000000104a107209 */ /* 0x000fe40007810000 */
[----:B------:R-:W-:Y:S01]  /*12270*/  FMNMX.FTZ R132, R80, R0, !PT ;  /* 0x0000000050847209 */ /* 0x000fe20007810000 */
[----:B------:R-:W-:Y:S01]  /*12280*/  IMAD.MOV.U32 R0, RZ, RZ, 0x2 ;  /* 0x00000002ff007424 */ /* 0x000fe200078e00ff */
[----:B------:R-:W-:-:S02]  /*12290*/  FSEL R72, R26, -INF , P0 ;  /* 0xff8000001a487808 */ /* 0x000fc40000000000 */
[----:B------:R-:W-:Y:S01]  /*122a0*/  FMNMX.FTZ R16, R73, R16, !PT ;  /* 0x0000001049107209 */ /* 0x000fe20007810000 */
[----:B-----5:R-:W-:Y:S01]  /*122b0*/  IMAD.MOV.U32 R4, RZ, RZ, R132 ;  /* 0x000000ffff047224 */ /* 0x020fe200078e0084 */
[----:B------:R-:W-:Y:S02]  /*122c0*/  MOV R2, 0x122f0 ;  /* 0x000122f000027802 */ /* 0x000fe40000000f00 */
[----:B------:R-:W-:Y:S02]  /*122d0*/  FMNMX.FTZ R16, R72, R16, !PT ;  /* 0x0000001048107209 */ /* 0x000fe40007810000 */
[----:B-1----:R-:W-:Y:S05]  /*122e0*/  CALL.REL.NOINC `($__internal_17_$__cuda_sm70_shflsync_bfly_p) ;  /* 0x000013f000007944 */ /* 0x002fea0003c00000 */
[----:B------:R-:W-:Y:S01]  /*122f0*/  FMNMX.FTZ R132, R132, R0, !PT ;  /* 0x0000000084847209 */ /* 0x000fe20007810000 */
[----:B------:R-:W-:Y:S01]  /*12300*/  IMAD.MOV.U32 R0, RZ, RZ, 0x1 ;  /* 0x00000001ff007424 */ /* 0x000fe200078e00ff */
[----:B------:R-:W-:-:S03]  /*12310*/  MOV R2, 0x12340 ;  /* 0x0001234000027802 */ /* 0x000fc60000000f00 */
[----:B------:R-:W-:Y:S02]  /*12320*/  IMAD.MOV.U32 R4, RZ, RZ, R132 ;  /* 0x000000ffff047224 */ /* 0x000fe400078e0084 */
[----:B-1---5:R-:W-:Y:S05]  /*12330*/  CALL.REL.NOINC `($__internal_17_$__cuda_sm70_shflsync_bfly_p) ;  /* 0x000013a000007944 */ /* 0x022fea0003c00000 */
[----:B------:R-:W-:Y:S01]  /*12340*/  FMNMX.FTZ R132, R132, R0, !PT ;  /* 0x0000000084847209 */ /* 0x000fe20007810000 */
[----:B------:R-:W-:Y:S01]  /*12350*/  IMAD.MOV.U32 R4, RZ, RZ, R16 ;  /* 0x000000ffff047224 */ /* 0x000fe200078e0010 */
[----:B------:R-:W-:Y:S01]  /*12360*/  MOV R2, 0x12390 ;  /* 0x0001239000027802 */ /* 0x000fe20000000f00 */
[----:B------:R-:W-:Y:S02]  /*12370*/  IMAD.MOV.U32 R0, RZ, RZ, 0x2 ;  /* 0x00000002ff007424 */ /* 0x000fe400078e00ff */
[----:B-1---5:R-:W-:Y:S05]  /*12380*/  CALL.REL.NOINC `($__internal_17_$__cuda_sm70_shflsync_bfly_p) ;  /* 0x0000135000007944 */ /* 0x022fea0003c00000 */
[----:B------:R-:W-:Y:S01]  /*12390*/  FMNMX.FTZ R16, R16, R0, !PT ;  /* 0x0000000010107209 */ /* 0x000fe20007810000 */
[----:B------:R-:W-:Y:S01]  /*123a0*/  IMAD.MOV.U32 R0, RZ, RZ, 0x1 ;  /* 0x00000001ff007424 */ /* 0x000fe200078e00ff */
[----:B------:R-:W-:-:S03]  /*123b0*/  MOV R2, 0x123e0 ;  /* 0x000123e000027802 */ /* 0x000fc60000000f00 */
[----:B------:R-:W-:Y:S02]  /*123c0*/  IMAD.MOV.U32 R4, RZ, RZ, R16 ;  /* 0x000000ffff047224 */ /* 0x000fe400078e0010 */
[----:B-1---5:R-:W-:Y:S05]  /*123d0*/  CALL.REL.NOINC `($__internal_17_$__cuda_sm70_shflsync_bfly_p) ;  /* 0x0000130000007944 */ /* 0x022fea0003c00000 */
[----:B------:R-:W-:Y:S01]  /*123e0*/  MOV R3, R0 ;  /* 0x0000000000037202 */ /* 0x000fe20000000f00 */
[----:B-1---5:R-:W-:Y:S05]  /*123f0*/  BRA `(.L_x_1085) ;  /* 0xffff2aa000007947 */ /* 0x022fea000383ffff */
.L_x_1051:
[----:B------:R-:W-:Y:S01]  /*12400*/  MOV R7, RZ ;  /* 0x000000ff00077202 */ /* 0x000fe20000000f00 */
[----:B------:R-:W-:Y:S01]  /*12410*/  IMAD.MOV.U32 R0, RZ, RZ, R5 ;  /* 0x000000ffff007224 */ /* 0x000fe200078e0005 */
[----:B--2---:R-:W-:Y:S01]  /*12420*/  MOV R2, 0x12450 ;  /* 0x0001245000027802 */ /* 0x004fe20000000f00 */
[----:B------:R-:W-:Y:S02]  /*12430*/  IMAD.MOV.U32 R3, RZ, RZ, 0x181f ;  /* 0x0000181fff037424 */ /* 0x000fe400078e00ff */
[----:B-1----:R-:W-:Y:S05]  /*12440*/  CALL.REL.NOINC `($__internal_18_$__cuda_sm70_shflsync_idx_p) ;  /* 0x0000131000007944 */ /* 0x002fea0003c00000 */
[----:B-----5:R-:W-:Y:S01]  /*12450*/  MOV R4, R0 ;  /* 0x0000000000047202 */ /* 0x020fe20000000f00 */
[----:B-1----:R-:W-:-:S05]  /*12460*/  BRA `(.L_x_1086) ;  /* 0xffff470000007947 */ /* 0x002fca000383ffff */
.L_x_1052:
[----:B------:R-:W-:Y:S01]  /*12470*/  MOV R7, RZ ;  /* 0x000000ff00077202 */ /* 0x000fe20000000f00 */
[----:B------:R-:W-:Y:S01]  /*12480*/  IMAD.MOV.U32 R0, RZ, RZ, R21 ;  /* 0x000000ffff007224 */ /* 0x000fe200078e0015 */
[----:B--2---:R-:W-:Y:S01]  /*12490*/  MOV R2, 0x124c0 ;  /* 0x000124c000027802 */ /* 0x004fe20000000f00 */
[----:B------:R-:W-:Y:S02]  /*124a0*/  IMAD.MOV.U32 R3, RZ, RZ, 0x181f ;  /* 0x0000181fff037424 */ /* 0x000fe400078e00ff */
[----:B-1-34-:R-:W-:Y:S05]  /*124b0*/  CALL.REL.NOINC `($__internal_18_$__cuda_sm70_shflsync_idx_p) ;  /* 0x000012a000007944 */ /* 0x01afea0003c00000 */
[----:B------:R-:W2:Y:S01]  /*124c0*/  LDL R3, [R1+0x88] ;  /* 0x0000880001037983 */ /* 0x000ea20000100800 */
[----:B------:R-:W-:Y:S03]  /*124d0*/  IADD3 R6, P0, R0, R30, RZ ;  /* 0x0000001e00067210 */ /* 0x000fe60007f1e0ff */
[----:B------:R-:W3:Y:S02]  /*124e0*/  LDL R2, [R1+0x9c] ;  /* 0x00009c0001027983 */ /* 0x000ee40000100800 */
[----:B-----5:R-:W-:Y:S02]  /*124f0*/  IMAD.X R7, R4, 0x1, R22, P0 ;  /* 0x0000000104077824 */ /* 0x020fe400000e0616 */
[----:B------:R-:W4:Y:S04]  /*12500*/  LDL R12, [R1+0x54] ;  /* 0x00005400010c7983 */ /* 0x000f280000100800 */
[----:B------:R-:W4:Y:S04]  /*12510*/  LDL R15, [R1+0x98] ;  /* 0x00009800010f7983 */ /* 0x000f280000100800 */
[----:B------:R-:W4:Y:S04]  /*12520*/  LDL R14, [R1+0x58] ;  /* 0x00005800010e7983 */ /* 0x000f280000100800 */
[----:B------:R-:W4:Y:S01]  /*12530*/  LDL R13, [R1+0x94] ;  /* 0x00009400010d7983 */ /* 0x000f220000100800 */
[----:B--2---:R-:W-:Y:S02]  /*12540*/  ISETP.GE.AND P3, PT, R3, c[0x0][0x1d4], PT ;  /* 0x0000750003007a0c */ /* 0x004fe40003f66270 */
[----:B---3--:R-:W-:Y:S02]  /*12550*/  ISETP.GE.AND P2, PT, R2, c[0x0][0x1d4], PT ;  /* 0x0000750002007a0c */ /* 0x008fe40003f46270 */
[----:B------:R-:W-:Y:S02]  /*12560*/  IADD3 R2, P0, R0, R31, RZ ;  /* 0x0000001f00027210 */ /* 0x000fe40007f1e0ff */
[----:B------:R-:W-:Y:S03]  /*12570*/  SEL R20, RZ, 0x10, P2 ;  /* 0x00000010ff147807 */ /* 0x000fe60001000000 */
[----:B------:R-:W-:Y:S01]  /*12580*/  IMAD.X R3, R4, 0x1, R23, P0 ;  /* 0x0000000104037824 */ /* 0x000fe200000e0617 */
[----:B----4-:R-:W-:Y:S03]  /*12590*/  ISETP.GE.AND P1, PT, R15, c[0x0][0x1d4], PT ;  /* 0x000075000f007a0c */ /* 0x010fe60003f26270 */
[----:B------:R-:W-:Y:S01]  /*125a0*/  @!PT LDS RZ, [RZ] ;  /* 0x00000000fffff984 */ /* 0x000fe20000000800 */
[----:B------:R-:W-:Y:S01]  /*125b0*/  @!PT LDS RZ, [RZ] ;  /* 0x00000000fffff984 */ /* 0x000fe20000000800 */
[----:B------:R-:W-:Y:S01]  /*125c0*/  @!PT LDS RZ, [RZ] ;  /* 0x00000000fffff984 */ /* 0x000fe20000000800 */
[----:B------:R2:W-:Y:S01]  /*125d0*/  LDGSTS.E.BYPASS.LTC128B.128 [R12+0x100], [R6.64], !P3 ;  /* 0x00100000060c7fae */ /* 0x0005e2000d901d46 */
[----:B------:R-:W-:Y:S03]  /*125e0*/  SEL R15, RZ, 0x10, P1 ;  /* 0x00000010ff0f7807 */ /* 0x000fe60000800000 */
[----:B------:R3:W-:Y:S01]  /*125f0*/  LDGSTS.E.BYPASS.LTC128B.128 [R12+0x2100], [R2.64], !P2 ;  /* 0x02100000020c7fae */ /* 0x0007e2000d101d46 */
[----:B--2---:R-:W-:Y:S01]  /*12600*/  IMAD.MOV.U32 R7, RZ, RZ, 0x1 ;  /* 0x00000001ff077424 */ /* 0x004fe200078e00ff */
[----:B---3--:R-:W-:Y:S05]  /*12610*/  IADD3 R2, P0, R0, R132, RZ ;  /* 0x0000008400027210 */ /* 0x008fea0007f1e0ff */
[----:B------:R-:W-:Y:S05]  /*12620*/  IMAD.X R3, R4, 0x1, R28, P0 ;  /* 0x0000000104037824 */ /* 0x000fea00000e061c */
[----:B------:R2:W-:Y:S02]  /*12630*/  LDGSTS.E.BYPASS.LTC128B.128 [R12+0x4100], [R2.64], !P1 ;  /* 0x04100000020c7fae */ /* 0x0005e4000c901d46 */
[----:B--2---:R-:W-:Y:S01]  /*12640*/  IADD3 R2, P0, R0, R14, RZ ;  /* 0x0000000e00027210 */ /* 0x004fe20007f1e0ff */
[----:B------:R-:W-:Y:S01]  /*12650*/  IMAD.MOV.U32 R0, RZ, RZ, R5 ;  /* 0x000000ffff007224 */ /* 0x000fe200078e0005 */
[----:B------:R-:W-:Y:S03]  /*12660*/  SEL R5, RZ, 0x10, P3 ;  /* 0x00000010ff057807 */ /* 0x000fe60001800000 */
[----:B------:R-:W-:Y:S01]  /*12670*/  IMAD.X R3, R4, 0x1, R29, P0 ;  /* 0x0000000104037824 */ /* 0x000fe200000e061d */
[----:B------:R-:W-:Y:S04]  /*12680*/  ISETP.GE.AND P0, PT, R13, c[0x0][0x1d4], PT ;  /* 0x000075000d007a0c */ /* 0x000fe80003f06270 */
[----:B------:R-:W-:Y:S09]  /*12690*/  SEL R14, RZ, 0x10, P0 ;  /* 0x00000010ff0e7807 */ /* 0x000ff20000000000 */
[----:B------:R2:W-:Y:S02]  /*126a0*/  LDGSTS.E.BYPASS.LTC128B.128 [R12+0x6100], [R2.64], !P0 ;  /* 0x06100000020c7fae */ /* 0x0005e4000c101d46 */
[----:B--2---:R-:W-:Y:S01]  /*126b0*/  MOV R2, 0x126e0 ;  /* 0x000126e000027802 */ /* 0x004fe20000000f00 */
[----:B------:R-:W-:Y:S02]  /*126c0*/  IMAD.MOV.U32 R3, RZ, RZ, 0x181f ;  /* 0x0000181fff037424 */ /* 0x000fe400078e00ff */
[----:B-1----:R-:W-:Y:S05]  /*126d0*/  CALL.REL.NOINC `($__internal_18_$__cuda_sm70_shflsync_idx_p) ;  /* 0x0000108000007944 */ /* 0x002fea0003c00000 */
[----:B------:R-:W-:Y:S01]  /*126e0*/  MOV R7, 0x1 ;  /* 0x0000000100077802 */ /* 0x000fe20000000f00 */
[----:B-----5:R-:W-:Y:S01]  /*126f0*/  IMAD.MOV.U32 R4, RZ, RZ, R0 ;  /* 0x000000ffff047224 */ /* 0x020fe200078e0000 */
[----:B------:R-:W-:Y:S01]  /*12700*/  MOV R3, 0x181f ;  /* 0x0000181f00037802 */ /* 0x000fe20000000f00 */
[----:B------:R-:W-:Y:S01]  /*12710*/  IMAD.MOV.U32 R0, RZ, RZ, R21 ;  /* 0x000000ffff007224 */ /* 0x000fe200078e0015 */
[----:B------:R-:W-:Y:S02]  /*12720*/  MOV R2, 0x12740 ;  /* 0x0001274000027802 */ /* 0x000fe40000000f00 */
[----:B-1----:R-:W-:Y:S05]  /*12730*/  CALL.REL.NOINC `($__internal_18_$__cuda_sm70_shflsync_idx_p) ;  /* 0x0000102000007944 */ /* 0x002fea0003c00000 */
[----:B-1---5:R-:W-:-:S05]  /*12740*/  BRA `(.L_x_1087) ;  /* 0xffff462000007947 */ /* 0x022fca000383ffff */
.L_x_1055:
[----:B------:R-:W-:Y:S01]  /*12750*/  MOV R7, RZ ;  /* 0x000000ff00077202 */ /* 0x000fe20000000f00 */
[----:B------:R-:W-:Y:S01]  /*12760*/  IMAD.MOV.U32 R0, RZ, RZ, R5 ;  /* 0x000000ffff007224 */ /* 0x000fe200078e0005 */
[----:B------:R-:W-:Y:S01]  /*12770*/  MOV R2, 0x127a0 ;  /* 0x000127a000027802 */ /* 0x000fe20000000f00 */
[----:B------:R-:W-:Y:S02]  /*12780*/  IMAD.MOV.U32 R3, RZ, RZ, 0x181f ;  /* 0x0000181fff037424 */ /* 0x000fe400078e00ff */
[----:B--2---:R-:W-:Y:S05]  /*12790*/  CALL.REL.NOINC `($__internal_18_$__cuda_sm70_shflsync_idx_p) ;  /* 0x00000fc000007944 */ /* 0x004fea0003c00000 */
[----:B-----5:R-:W-:Y:S01]  /*127a0*/  MOV R4, R0 ;  /* 0x0000000000047202 */ /* 0x020fe20000000f00 */
[----:B-1----:R-:W-:-:S05]  /*127b0*/  BRA `(.L_x_1088) ;  /* 0xffff5d1000007947 */ /* 0x002fca000383ffff */
.L_x_1056:
[----:B------:R-:W-:Y:S01]  /*127c0*/  MOV R7, RZ ;  /* 0x000000ff00077202 */ /* 0x000fe20000000f00 */
[----:B------:R-:W-:Y:S01]  /*127d0*/  IMAD.MOV.U32 R0, RZ, RZ, R13 ;  /* 0x000000ffff007224 */ /* 0x000fe200078e000d */
[----:B------:R-:W-:Y:S01]  /*127e0*/  MOV R2, 0x12810 ;  /* 0x0001281000027802 */ /* 0x000fe20000000f00 */
[----:B------:R-:W-:Y:S02]  /*127f0*/  IMAD.MOV.U32 R3, RZ, RZ, 0x181f ;  /* 0x0000181fff037424 */ /* 0x000fe400078e00ff */
[----:B-123--:R-:W-:Y:S05]  /*12800*/  CALL.REL.NOINC `($__internal_18_$__cuda_sm70_shflsync_idx_p) ;  /* 0x00000f5000007944 */ /* 0x00efea0003c00000 */
[----:B------:R-:W2:Y:S01]  /*12810*/  LDL R3, [R1+0x88] ;  /* 0x0000880001037983 */ /* 0x000ea20000100800 */
[----:B------:R-:W-:Y:S03]  /*12820*/  IADD3 R6, P0, R0, R19, RZ ;  /* 0x0000001300067210 */ /* 0x000fe60007f1e0ff */
[----:B------:R-:W3:Y:S02]  /*12830*/  LDL R2, [R1+0x9c] ;  /* 0x00009c0001027983 */ /* 0x000ee40000100800 */
[----:B-----5:R-:W-:Y:S02]  /*12840*/  IMAD.X R7, R4, 0x1, R14, P0 ;  /* 0x0000000104077824 */ /* 0x020fe400000e060e */
        /* <DEDUP_REMOVED lines=36> */
.L_x_1057:
[----:B------:R-:W-:Y:S01]  /*12a90*/  MOV R7, RZ ;  /* 0x000000ff00077202 */ /* 0x000fe20000000f00 */
[----:B------:R-:W-:Y:S01]  /*12aa0*/  IMAD.MOV.U32 R0, RZ, RZ, R4 ;  /* 0x000000ffff007224 */ /* 0x000fe200078e0004 */
[----:B------:R-:W-:Y:S01]  /*12ab0*/  MOV R2, 0x12ae0 ;  /* 0x00012ae000027802 */ /* 0x000fe20000000f00 */
[----:B------:R-:W-:Y:S02]  /*12ac0*/  IMAD.MOV.U32 R3, RZ, RZ, 0x1c1f ;  /* 0x00001c1fff037424 */ /* 0x000fe400078e00ff */
[----:B------:R-:W-:Y:S05]  /*12ad0*/  CALL.REL.NOINC `($__internal_18_$__cuda_sm70_shflsync_idx_p) ;  /* 0x00000c8000007944 */ /* 0x000fea0003c00000 */
[----:B-1---5:R-:W-:-:S05]  /*12ae0*/  BRA `(.L_x_1090) ;  /* 0xffff5eb000007947 */ /* 0x022fca000383ffff */
.L_x_1058:
[----:B------:R-:W-:Y:S01]  /*12af0*/  MOV R7, 0x1 ;  /* 0x0000000100077802 */ /* 0x000fe20000000f00 */
[----:B------:R-:W-:Y:S01]  /*12b00*/  IMAD.MOV.U32 R0, RZ, RZ, R4 ;  /* 0x000000ffff007224 */ /* 0x000fe200078e0004 */
[----:B------:R-:W-:Y:S01]  /*12b10*/  MOV R2, 0x12b40 ;  /* 0x00012b4000027802 */ /* 0x000fe20000000f00 */
[----:B------:R-:W-:Y:S02]  /*12b20*/  IMAD.MOV.U32 R3, RZ, RZ, 0x1c1f ;  /* 0x00001c1fff037424 */ /* 0x000fe400078e00ff */
[----:B-1----:R-:W-:Y:S05]  /*12b30*/  CALL.REL.NOINC `($__internal_18_$__cuda_sm70_shflsync_idx_p) ;  /* 0x00000c2000007944 */ /* 0x002fea0003c00000 */
[----:B------:R-:W2:Y:S01]  /*12b40*/  LDL.LU R9, [R1+0x80] ;  /* 0x0000800001097983 */ /* 0x000ea20000300800 */
[----:B------:R-:W-:Y:S03]  /*12b50*/  IMAD.IADD R0, R5, 0x1, R0 ;  /* 0x0000000105007824 */ /* 0x000fe600078e0200 */
[----:B------:R-:W3:Y:S02]  /*12b60*/  LDL.LU R8, [R1+0x7c] ;  /* 0x00007c0001087983 */ /* 0x000ee40000300800 */
[C---:B------:R-:W-:Y:S02]  /*12b70*/  ISETP.GT.AND P4, PT, R0.reuse, 0x9, PT ;  /* 0x000000090000780c */ /* 0x040fe40003f84270 */
[C---:B------:R-:W-:Y:S01]  /*12b80*/  ISETP.GT.AND P3, PT, R0.reuse, 0x8, PT ;  /* 0x000000080000780c */ /* 0x040fe20003f64270 */
[----:B------:R-:W4:Y:S01]  /*12b90*/  LDL.LU R7, [R1+0x78] ;  /* 0x0000780001077983 */ /* 0x000f220000300800 */
[C---:B------:R-:W-:Y:S02]  /*12ba0*/  ISETP.GT.AND P1, PT, R0.reuse, 0x10, PT ;  /* 0x000000100000780c */ /* 0x040fe40003f24270 */
[C---:B------:R-:W-:Y:S01]  /*12bb0*/  ISETP.GT.AND P0, PT, R0.reuse, RZ, PT ;  /* 0x000000ff0000720c */ /* 0x040fe20003f04270 */
[----:B-----5:R-:W4:Y:S01]  /*12bc0*/  LDL.LU R4, [R1+0x74] ;  /* 0x0000740001047983 */ /* 0x020f220000300800 */
[C---:B------:R-:W-:Y:S03]  /*12bd0*/  ISETP.GT.AND P2, PT, R0.reuse, 0x1, PT ;  /* 0x000000010000780c */ /* 0x040fe60003f44270 */
[----:B------:R-:W4:Y:S04]  /*12be0*/  LDL.LU R3, [R1+0x68] ;  /* 0x0000680001037983 */ /* 0x000f280000300800 */
[----:B------:R-:W4:Y:S01]  /*12bf0*/  LDL.LU R2, [R1+0x64] ;  /* 0x0000640001027983 */ /* 0x000f220000300800 */
[----:B--2---:R-:W-:Y:S02]  /*12c00*/  FSEL R5, R9, -INF , P0 ;  /* 0xff80000009057808 */ /* 0x004fe40000000000 */
[----:B------:R-:W-:Y:S02]  /*12c10*/  ISETP.GT.AND P0, PT, R0, 0x11, PT ;  /* 0x000000110000780c */ /* 0x000fe40003f04270 */
[----:B---3--:R-:W-:Y:S02]  /*12c20*/  FSEL R177, R8, -INF , P2 ;  /* 0xff80000008b17808 */ /* 0x008fe40001000000 */
[C---:B------:R-:W-:Y:S02]  /*12c30*/  ISETP.GT.AND P2, PT, R0.reuse, 0x20, PT ;  /* 0x000000200000780c */ /* 0x040fe40003f44270 */
[----:B----4-:R-:W-:Y:S02]  /*12c40*/  FSEL R35, R7, -INF , P3 ;  /* 0xff80000007237808 */ /* 0x010fe40001800000 */
[----:B------:R-:W-:Y:S02]  /*12c50*/  ISETP.GT.AND P3, PT, R0, 0x18, PT ;  /* 0x000000180000780c */ /* 0x000fe40003f64270 */
[----:B------:R-:W-:Y:S02]  /*12c60*/  FSEL R34, R4, -INF , P4 ;  /* 0xff80000004227808 */ /* 0x000fe40002000000 */
[C---:B------:R-:W-:Y:S01]  /*12c70*/  ISETP.GT.AND P4, PT, R0.reuse, 0x19, PT ;  /* 0x000000190000780c */ /* 0x040fe20003f84270 */
[----:B------:R-:W2:Y:S01]  /*12c80*/  LDL.LU R4, [R1+0x58] ;  /* 0x0000580001047983 */ /* 0x000ea20000300800 */
[----:B------:R-:W-:Y:S02]  /*12c90*/  FSEL R33, R3, -INF , P1 ;  /* 0xff80000003217808 */ /* 0x000fe40000800000 */
[----:B------:R-:W-:Y:S01]  /*12ca0*/  ISETP.GT.AND P1, PT, R0, 0x21, PT ;  /* 0x000000210000780c */ /* 0x000fe20003f24270 */
[----:B------:R-:W3:Y:S01]  /*12cb0*/  LDL.LU R7, [R1+0x60] ;  /* 0x0000600001077983 */ /* 0x000ee20000300800 */
[----:B------:R-:W-:Y:S02]  /*12cc0*/  FSEL R32, R2, -INF , P0 ;  /* 0xff80000002207808 */ /* 0x000fe40000000000 */
[----:B------:R-:W-:Y:S01]  /*12cd0*/  ISETP.GT.AND P0, PT, R0, 0x28, PT ;  /* 0x000000280000780c */ /* 0x000fe20003f04270 */
[----:B------:R-:W4:Y:S01]  /*12ce0*/  LDL.LU R3, [R1+0x5c] ;  /* 0x00005c0001037983 */ /* 0x000f220000300800 */
        /* <DEDUP_REMOVED lines=30> */
[----:B------:R-:W-:Y:S02]  /*12ed0*/  FSEL R26, R179, -INF , P4 ;  /* 0xff800000b31a7808 */ /* 0x000fe40002000000 */
[----:B------:R-:W-:Y:S02]  /*12ee0*/  FMNMX.FTZ R0, R16, R0, !PT ;  /* 0x0000000010007209 */ /* 0x000fe40007810000 */
[----:B------:R-:W-:Y:S02]  /*12ef0*/  FMNMX.FTZ R2, R27, R2, !PT ;  /* 0x000000021b027209 */ /* 0x000fe40007810000 */
[----:B------:R-:W-:Y:S02]  /*12f00*/  FMNMX.FTZ R0, R15, R0, !PT ;  /* 0x000000000f007209 */ /* 0x000fe40007810000 */
[----:B------:R-:W-:Y:S02]  /*12f10*/  FMNMX.FTZ R176, R26, R2, !PT ;  /* 0x000000021ab07209 */ /* 0x000fe40007810000 */
[----:B------:R-:W-:Y:S02]  /*12f20*/  FSEL R8, R191, -INF , P1 ;  /* 0xff800000bf087808 */ /* 0x000fe40000800000 */
[----:B------:R-:W-:Y:S02]  /*12f30*/  MOV R2, 0x13010 ;  /* 0x0001301000027802 */ /* 0x000fe40000000f00 */
[----:B--2---:R-:W-:Y:S02]  /*12f40*/  FSEL R10, R4, -INF , P3 ;  /* 0xff800000040a7808 */ /* 0x004fe40001800000 */
[----:B------:R-:W-:Y:S01]  /*12f50*/  FMNMX.FTZ R4, R14, R0, !PT ;  /* 0x000000000e047209 */ /* 0x000fe20007810000 */
[----:B------:R-:W-:Y:S01]  /*12f60*/  IMAD.MOV.U32 R0, RZ, RZ, 0x2 ;  /* 0x00000002ff007424 */ /* 0x000fe200078e00ff */
[----:B---3--:R-:W-:Y:S02]  /*12f70*/  FSEL R9, R7, -INF , P2 ;  /* 0xff80000007097808 */ /* 0x008fe40001000000 */
[----:B------:R-:W-:Y:S02]  /*12f80*/  FMNMX.FTZ R176, R10, R176, !PT ;  /* 0x000000b00ab07209 */ /* 0x000fe40007810000 */
[----:B------:R-:W-:Y:S02]  /*12f90*/  FMNMX.FTZ R4, R13, R4, !PT ;  /* 0x000000040d047209 */ /* 0x000fe40007810000 */
[----:B------:R-:W-:Y:S02]  /*12fa0*/  FMNMX.FTZ R176, R9, R176, !PT ;  /* 0x000000b009b07209 */ /* 0x000fe40007810000 */
[----:B------:R-:W-:Y:S02]  /*12fb0*/  FMNMX.FTZ R4, R12, R4, !PT ;  /* 0x000000040c047209 */ /* 0x000fe40007810000 */
[----:B----4-:R-:W-:Y:S02]  /*12fc0*/  FSEL R7, R3, -INF , P0 ;  /* 0xff80000003077808 */ /* 0x010fe40000000000 */
[----:B------:R-:W-:Y:S02]  /*12fd0*/  FMNMX.FTZ R176, R8, R176, !PT ;  /* 0x000000b008b07209 */ /* 0x000fe40007810000 */
[----:B------:R-:W-:Y:S02]  /*12fe0*/  FMNMX.FTZ R4, R11, R4, !PT ;  /* 0x000000040b047209 */ /* 0x000fe40007810000 */
[----:B------:R-:W-:Y:S02]  /*12ff0*/  FMNMX.FTZ R176, R7, R176, !PT ;  /* 0x000000b007b07209 */ /* 0x000fe40007810000 */
[----:B-1----:R-:W-:Y:S05]  /*13000*/  CALL.REL.NOINC `($__internal_17_$__cuda_sm70_shflsync_bfly_p) ;  /* 0x000006d000007944 */ /* 0x002fea0003c00000 */
[----:B------:R-:W-:Y:S01]  /*13010*/  FMNMX.FTZ R4, R4, R0, !PT ;  /* 0x0000000004047209 */ /* 0x000fe20007810000 */
[----:B------:R-:W-:Y:S01]  /*13020*/  IMAD.MOV.U32 R0, RZ, RZ, 0x1 ;  /* 0x00000001ff007424 */ /* 0x000fe200078e00ff */
[----:B------:R-:W-:Y:S02]  /*13030*/  MOV R2, 0x13050 ;  /* 0x0001305000027802 */ /* 0x000fe40000000f00 */
        /* <DEDUP_REMOVED lines=8> */
[----:B------:R-:W-:Y:S02]  /*130c0*/  MOV R2, 0x130e0 ;  /* 0x000130e000027802 */ /* 0x000fe40000000f00 */
[----:B-1---5:R-:W-:Y:S05]  /*130d0*/  CALL.REL.NOINC `($__internal_17_$__cuda_sm70_shflsync_bfly_p) ;  /* 0x0000060000007944 */ /* 0x022fea0003c00000 */
[----:B-1---5:R-:W-:-:S05]  /*130e0*/  BRA `(.L_x_1091) ;  /* 0xffff601000007947 */ /* 0x022fca000383ffff */
.L_x_1061:
[----:B------:R-:W-:Y:S01]  /*130f0*/  MOV R7, RZ ;  /* 0x000000ff00077202 */ /* 0x000fe20000000f00 */
[----:B-1----:R-:W-:Y:S01]  /*13100*/  IMAD.MOV.U32 R0, RZ, RZ, R5 ;  /* 0x000000ffff007224 */ /* 0x002fe200078e0005 */
[----:B------:R-:W-:Y:S01]  /*13110*/  MOV R2, 0x13140 ;  /* 0x0001314000027802 */ /* 0x000fe20000000f00 */
[----:B------:R-:W-:Y:S02]  /*13120*/  IMAD.MOV.U32 R3, RZ, RZ, 0x181f ;  /* 0x0000181fff037424 */ /* 0x000fe400078e00ff */
[----:B------:R-:W-:Y:S05]  /*13130*/  CALL.REL.NOINC `($__internal_18_$__cuda_sm70_shflsync_idx_p) ;  /* 0x0000062000007944 */ /* 0x000fea0003c00000 */
[----:B-1---5:R-:W-:-:S05]  /*13140*/  BRA `(.L_x_1092) ;  /* 0xffff821000007947 */ /* 0x022fca000383ffff */
.L_x_1064:
[----:B------:R-:W-:Y:S01]  /*13150*/  MOV R7, RZ ;  /* 0x000000ff00077202 */ /* 0x000fe20000000f00 */
[----:B------:R-:W-:Y:S01]  /*13160*/  IMAD.MOV.U32 R0, RZ, RZ, R5 ;  /* 0x000000ffff007224 */ /* 0x000fe200078e0005 */
[----:B------:R-:W-:Y:S01]  /*13170*/  MOV R2, 0x131a0 ;  /* 0x000131a000027802 */ /* 0x000fe20000000f00 */
[----:B------:R-:W-:Y:S02]  /*13180*/  IMAD.MOV.U32 R3, RZ, RZ, 0x181f ;  /* 0x0000181fff037424 */ /* 0x000fe400078e00ff */
[----:B-----5:R-:W-:Y:S05]  /*13190*/  CALL.REL.NOINC `($__internal_18_$__cuda_sm70_shflsync_idx_p) ;  /* 0x000005c000007944 */ /* 0x020fea0003c00000 */
[----:B-----5:R-:W-:Y:S01]  /*131a0*/  MOV R4, R0 ;  /* 0x0000000000047202 */ /* 0x020fe20000000f00 */
[----:B-1----:R-:W-:-:S05]  /*131b0*/  BRA `(.L_x_1093) ;  /* 0xffff9a3000007947 */ /* 0x002fca000383ffff */
.L_x_1065:
[----:B------:R-:W-:Y:S01]  /*131c0*/  MOV R7, RZ ;  /* 0x000000ff00077202 */ /* 0x000fe20000000f00 */
[----:B------:R-:W-:Y:S01]  /*131d0*/  IMAD.MOV.U32 R0, RZ, RZ, R8 ;  /* 0x000000ffff007224 */ /* 0x000fe200078e0008 */
[----:B------:R-:W-:Y:S01]  /*131e0*/  MOV R2, 0x13210 ;  /* 0x0001321000027802 */ /* 0x000fe20000000f00 */
[----:B------:R-:W-:Y:S02]  /*131f0*/  IMAD.MOV.U32 R3, RZ, RZ, 0x181f ;  /* 0x0000181fff037424 */ /* 0x000fe400078e00ff */
[----:B-12--5:R-:W-:Y:S05]  /*13200*/  CALL.REL.NOINC `($__internal_18_$__cuda_sm70_shflsync_idx_p) ;  /* 0x0000055000007944 */ /* 0x026fea0003c00000 */
[----:B------:R-:W2:Y:S01]  /*13210*/  LDL R29, [R1+0x54] ;  /* 0x00005400011d7983 */ /* 0x000ea20000100800 */
[----:B------:R-:W-:Y:S04]  /*13220*/  IADD3 R2, -R132, 0x10, RZ ;  /* 0x0000001084027810 */ /* 0x000fe80007ffe1ff */
[----:B------:R-:W-:Y:S04]  /*13230*/  LOP3.LUT R2, R2, 0xf, RZ, 0xc0, !PT ;  /* 0x0000000f02027812 */ /* 0x000fe800078ec0ff */
[----:B------:R-:W-:Y:S04]  /*13240*/  IADD3 R2, P1, P0, R2, R0, R25 ;  /* 0x0000000002027210 */ /* 0x000fe8000783e019 */
[----:B-----5:R-:W-:Y:S02]  /*13250*/  IADD3.X R3, RZ, R4, R9, P1, P0 ;  /* 0x00000004ff037210 */ /* 0x020fe40000fe0409 */
[----:B------:R-:W-:Y:S11]  /*13260*/  ISETP.NE.U32.AND P0, PT, R132, RZ, PT ;  /* 0x000000ff8400720c */ /* 0x000ff60003f05070 */
[----:B------:R-:W-:Y:S02]  /*13270*/  @!UPT UIADD3 URZ, URZ, URZ, URZ ;  /* 0x0000003f3f3ff290 */ /* 0x000fe4000fffe03f */
[----:B------:R-:W-:Y:S01]  /*13280*/  @!PT LDS RZ, [RZ] ;  /* 0x00000000fffff984 */ /* 0x000fe20000000800 */
[----:B------:R-:W-:Y:S01]  /*13290*/  @!PT LDS RZ, [RZ] ;  /* 0x00000000fffff984 */ /* 0x000fe20000000800 */
[----:B------:R-:W-:Y:S01]  /*132a0*/  @!PT LDS RZ, [RZ] ;  /* 0x00000000fffff984 */ /* 0x000fe20000000800 */
[----:B--2---:R2:W-:Y:S02]  /*132b0*/  LDGSTS.E.BYPASS.LTC128B.128.ZFILL [R29+0x10100], [R2.64], P0 ;  /* 0x10100000021d7fae */ /* 0x0045e40008141d46 */
[----:B--2---:R-:W-:Y:S05]  /*132c0*/  IADD3 R2, P0, R0, R26, RZ ;  /* 0x0000001a00027210 */ /* 0x004fea0007f1e0ff */
[----:B------:R-:W-:Y:S01]  /*132d0*/  IMAD.X R3, R4, 0x1, R10, P0 ;  /* 0x0000000104037824 */ /* 0x000fe200000e060a */
[----:B------:R-:W-:Y:S04]  /*132e0*/  IADD3 R6, P0, R0, R27, RZ ;  /* 0x0000001b00067210 */ /* 0x000fe80007f1e0ff */
[----:B------:R2:W-:Y:S01]  /*132f0*/  LDGSTS.E.BYPASS.LTC128B.128 [R29+0x12100], [R2.64], !P5 ;  /* 0x12100000021d7fae */ /* 0x0005e2000e901d46 */
[----:B------:R-:W-:Y:S05]  /*13300*/  IMAD.X R7, R4, 0x1, R11, P0 ;  /* 0x0000000104077824 */ /* 0x000fea00000e060b */
[----:B------:R3:W-:Y:S01]  /*13310*/  LDGSTS.E.BYPASS.LTC128B.128 [R29+0x14100], [R6.64], !P4 ;  /* 0x14100000061d7fae */ /* 0x0007e2000e101d46 */
[----:B--2---:R-:W-:Y:S01]  /*13320*/  IADD3 R2, P0, R0, R28, RZ ;  /* 0x0000001c00027210 */ /* 0x004fe20007f1e0ff */
[----:B------:R-:W-:Y:S04]  /*13330*/  IMAD.MOV.U32 R0, RZ, RZ, R5 ;  /* 0x000000ffff007224 */ /* 0x000fe800078e0005 */
[----:B------:R-:W-:Y:S02]  /*13340*/  IMAD.X R3, R4, 0x1, R12, P0 ;  /* 0x0000000104037824 */ /* 0x000fe400000e060c */
[----:B---3--:R-:W-:Y:S03]  /*13350*/  IMAD.MOV.U32 R7, RZ, RZ, 0x1 ;  /* 0x00000001ff077424 */ /* 0x008fe600078e00ff */
        /* <DEDUP_REMOVED lines=11> */
.L_x_1066:
[----:B------:R-:W-:Y:S02]  /*13410*/  MOV R0, 0x2 ;  /* 0x0000000200007802 */ /* 0x000fe40000000f00 */
[----:B------:R-:W-:Y:S02]  /*13420*/  MOV R2, 0x13440 ;  /* 0x0001344000027802 */ /* 0x000fe40000000f00 */
[----:B-----5:R-:W-:Y:S05]  /*13430*/  CALL.REL.NOINC `($__internal_17_$__cuda_sm70_shflsync_bfly_p) ;  /* 0x000002a000007944 */ /* 0x020fea0003c00000 */
[----:B------:R-:W-:Y:S01]  /*13440*/  FMNMX.FTZ R4, R4, R0, !PT ;  /* 0x0000000004047209 */ /* 0x000fe20007810000 */
[----:B------:R-:W-:Y:S01]  /*13450*/  IMAD.MOV.U32 R0, RZ, RZ, 0x1 ;  /* 0x00000001ff007424 */ /* 0x000fe200078e00ff */
[----:B------:R-:W-:Y:S02]  /*13460*/  MOV R2, 0x13480 ;  /* 0x0001348000027802 */ /* 0x000fe40000000f00 */
[----:B-1---5:R-:W-:Y:S05]  /*13470*/  CALL.REL.NOINC `($__internal_17_$__cuda_sm70_shflsync_bfly_p) ;  /* 0x0000026000007944 */ /* 0x022fea0003c00000 */
[----:B------:R-:W-:Y:S01]  /*13480*/  FMNMX.FTZ R132, R4, R0, !PT ;  /* 0x0000000004847209 */ /* 0x000fe20007810000 */
[----:B-----5:R-:W-:Y:S01]  /*13490*/  IMAD.MOV.U32 R4, RZ, RZ, R5 ;  /* 0x000000ffff047224 */ /* 0x020fe200078e0005 */
[----:B------:R-:W-:Y:S01]  /*134a0*/  MOV R2, 0x134d0 ;  /* 0x000134d000027802 */ /* 0x000fe20000000f00 */
[----:B------:R-:W-:Y:S02]  /*134b0*/  IMAD.MOV.U32 R0, RZ, RZ, 0x2 ;  /* 0x00000002ff007424 */ /* 0x000fe400078e00ff */
[----:B-1----:R-:W-:Y:S05]  /*134c0*/  CALL.REL.NOINC `($__internal_17_$__cuda_sm70_shflsync_bfly_p) ;  /* 0x0000021000007944 */ /* 0x002fea0003c00000 */
[----:B-----5:R-:W-:Y:S01]  /*134d0*/  FMNMX.FTZ R4, R5, R0, !PT ;  /* 0x0000000005047209 */ /* 0x020fe20007810000 */
[----:B------:R-:W-:Y:S01]  /*134e0*/  IMAD.MOV.U32 R0, RZ, RZ, 0x1 ;  /* 0x00000001ff007424 */ /* 0x000fe200078e00ff */
[----:B------:R-:W-:Y:S02]  /*134f0*/  MOV R2, 0x13510 ;  /* 0x0001351000027802 */ /* 0x000fe40000000f00 */
[----:B-1----:R-:W-:Y:S05]  /*13500*/  CALL.REL.NOINC `($__internal_17_$__cuda_sm70_shflsync_bfly_p) ;  /* 0x000001d000007944 */ /* 0x002fea0003c00000 */
[----:B-1---5:R-:W-:-:S05]  /*13510*/  BRA `(.L_x_1095) ;  /* 0xffff9c5000007947 */ /* 0x022fca000383ffff */
.L_x_1068:
[----:B------:R1:W5:Y:S01]  /*13520*/  LDL R4, [R1+0xa4] ;  /* 0x0000a40001047983 */ /* 0x0003620000100800 */
[----:B------:R-:W-:-:S02]  /*13530*/  MOV R0, 0x2 ;  /* 0x0000000200007802 */ /* 0x000fc40000000f00 */
[----:B------:R-:W-:Y:S02]  /*13540*/  MOV R2, 0x13560 ;  /* 0x0001356000027802 */ /* 0x000fe40000000f00 */
[----:B-1---5:R-:W-:Y:S05]  /*13550*/  CALL.REL.NOINC `($__internal_17_$__cuda_sm70_shflsync_bfly_p) ;  /* 0x0000018000007944 */ /* 0x022fea0003c00000 */
[----:B-----5:R-:W-:Y:S01]  /*13560*/  MOV R5, R0 ;  /* 0x0000000000057202 */ /* 0x020fe20000000f00 */
[----:B-1----:R-:W-:Y:S05]  /*13570*/  BRA `(.L_x_1096) ;  /* 0xffffbaa000007947 */ /* 0x002fea000383ffff */
.L_x_1069:
[----:B------:R-:W-:Y:S01]  /*13580*/  IMAD.MOV.U32 R4, RZ, RZ, R5 ;  /* 0x000000ffff047224 */ /* 0x000fe200078e0005 */
[----:B------:R-:W-:Y:S02]  /*13590*/  MOV R0, 0x1 ;  /* 0x0000000100007802 */ /* 0x000fe40000000f00 */
[----:B------:R-:W-:Y:S02]  /*135a0*/  MOV R2, 0x135c0 ;  /* 0x000135c000027802 */ /* 0x000fe40000000f00 */
[----:B------:R-:W-:Y:S05]  /*135b0*/  CALL.REL.NOINC `($__internal_17_$__cuda_sm70_shflsync_bfly_p) ;  /* 0x0000012000007944 */ /* 0x000fea0003c00000 */
[----:B------:R2:W5:Y:S02]  /*135c0*/  LDL R4, [R1+0xa0] ;  /* 0x0000a00001047983 */ /* 0x0005640000100800 */
[----:B-----5:R-:W-:Y:S01]  /*135d0*/  FADD.FTZ R5, R5, R0 ;  /* 0x0000000005057221 */ /* 0x020fe20000010000 */
[----:B------:R-:W-:Y:S02]  /*135e0*/  MOV R0, 0x2 ;  /* 0x0000000200007802 */ /* 0x000fe40000000f00 */
[----:B------:R-:W-:Y:S02]  /*135f0*/  MOV R2, 0x13610 ;  /* 0x0001361000027802 */ /* 0x000fe40000000f00 */
[----:B-12---:R-:W-:Y:S05]  /*13600*/  CALL.REL.NOINC `($__internal_17_$__cuda_sm70_shflsync_bfly_p) ;  /* 0x000000d000007944 */ /* 0x006fea0003c00000 */
[----:B------:R-:W2:Y:S02]  /*13610*/  LDL.LU R2, [R1+0xa0] ;  /* 0x0000a00001027983 */ /* 0x000ea40000300800 */
[----:B--2---:R-:W-:Y:S01]  /*13620*/  FADD.FTZ R4, R2, R0 ;  /* 0x0000000002047221 */ /* 0x004fe20000010000 */
[----:B------:R-:W-:-:S02]  /*13630*/  MOV R0, 0x1 ;  /* 0x0000000100007802 */ /* 0x000fc40000000f00 */
[----:B------:R-:W-:Y:S02]  /*13640*/  MOV R2, 0x13660 ;  /* 0x0001366000027802 */ /* 0x000fe40000000f00 */
[----:B-1---5:R-:W-:Y:S05]  /*13650*/  CALL.REL.NOINC `($__internal_17_$__cuda_sm70_shflsync_bfly_p) ;  /* 0x0000008000007944 */ /* 0x022fea0003c00000 */
[----:B------:R-:W-:Y:S01]  /*13660*/  MOV R3, R0 ;  /* 0x0000000000037202 */ /* 0x000fe20000000f00 */
[----:B-1---5:R-:W-:Y:S05]  /*13670*/  BRA `(.L_x_1097) ;  /* 0xffffba3000007947 */ /* 0x022fea000383ffff */
.L_x_1079:
[----:B-1----:R-:W-:Y:S01]  /*13680*/  IMAD.MOV.U32 R0, RZ, RZ, R14 ;  /* 0x000000ffff007224 */ /* 0x002fe200078e000e */
[----:B------:R-:W-:Y:S01]  /*13690*/  MOV R7, RZ ;  /* 0x000000ff00077202 */ /* 0x000fe20000000f00 */
[----:B----4-:R-:W-:Y:S01]  /*136a0*/  IMAD.MOV.U32 R3, RZ, RZ, 0x1f ;  /* 0x0000001fff037424 */ /* 0x010fe200078e00ff */
[----:B---3--:R-:W-:Y:S02]  /*136b0*/  MOV R2, 0x136d0 ;  /* 0x000136d000027802 */ /* 0x008fe40000000f00 */
[----:B-----5:R-:W-:Y:S05]  /*136c0*/  CALL.REL.NOINC `($__internal_18_$__cuda_sm70_shflsync_idx_p) ;  /* 0x0000009000007944 */ /* 0x020fea0003c00000 */
[----:B-1---5:R-:W-:Y:S05]  /*136d0*/  BRA `(.L_x_1098) ;  /* 0xffffe32000007947 */ /* 0x022fea000383ffff */
        .weak           $__internal_17_$__cuda_sm70_shflsync_bfly_p
        .type           $__internal_17_$__cuda_sm70_shflsync_bfly_p,@function
        .size           $__internal_17_$__cuda_sm70_shflsync_bfly_p,($__internal_18_$__cuda_sm70_shflsync_idx_p - $__internal_17_$__cuda_sm70_shflsync_bfly_p)
$__internal_17_$__cuda_sm70_shflsync_bfly_p:
[----:B------:R1:W-:Y:S01]  /*136e0*/  STL [R1+0x20c], R5 ;  /* 0x00020c0501007387 */ /* 0x0003e20000100800 */
[----:B------:R-:W-:Y:S02]  /*136f0*/  MOV R3, 0x1f ;  /* 0x0000001f00037802 */ /* 0x000fe40000000f00 */
[----:B-1----:R-:W-:-:S04]  /*13700*/  MOV R5, 0xffffffff ;  /* 0xffffffff00057802 */ /* 0x002fc80000000f00 */
[----:B------:R-:W-:Y:S04]  /*13710*/  WARPSYNC R5 ;  /* 0x0000000500007348 */ /* 0x000fe80003800000 */
[----:B------:R1:W2:Y:S04]  /*13720*/  SHFL.BFLY PT, R0, R4, R0, R3 ;  /* 0x0c00000004007389 */ /* 0x0002a800000e0003 */
[----:B-1----:R1:W5:Y:S01]  /*13730*/  LDL.LU R5, [R1+0x20c] ;  /* 0x00020c0001057983 */ /* 0x0023620000300800 */
[----:B------:R-:W-:-:S04]  /*13740*/  MOV R3, 0x0 ;  /* 0x0000000000037802 */ /* 0x000fc80000000f00 */
[----:B--2---:R-:W-:Y:S05]  /*13750*/  RET.REL.NODEC R2 `(_ZN7cutlass13device_kernelIN5flash19enable_sm80_to_sm89INS1_16FlashAttnFwdSm80INS1_25CollectiveMainloopFwdSm80ILi8ELi1ELb1EN4cute5tupleIJNS5_1CILi128EEENS7_ILi64EEENS7_ILi256EEEEEELi256ENS_10bfloat16_tEfNS_4arch4Sm80ELb1ELb0ELb1ELb0ELb1ELb0ELb1ELb1EEENS1_21CollectiveEpilogueFwdINS6_IJS8_SA_S9_EEENS6_IJNS7_ILi1EEESI_SI_EEESC_SE_Li256ELb0ELb1ELb1ELb0EEENS1_30DynamicPersistentTileSchedulerILi256ELi256ELb1ELb1ELb0EEEEEEEEEvNT_6ParamsE) ;  /* 0xfffec8a002007950 */ /* 0x004fea0003c3ffff */
        .weak           $__internal_18_$__cuda_sm70_shflsync_idx_p
        .type           $__internal_18_$__cuda_sm70_shflsync_idx_p,@function
        .size           $__internal_18_$__cuda_sm70_shflsync_idx_p,(.L_x_3251 - $__internal_18_$__cuda_sm70_shflsync_idx_p)
$__internal_18_$__cuda_sm70_shflsync_idx_p:
[----:B------:R1:W-:Y:S02]  /*13760*/  STL [R1+0x20c], R4 ;  /* 0x00020c0401007387 */ /* 0x0003e40000100800 */
[----:B-1----:R-:W-:-:S04]  /*13770*/  MOV R4, 0xffffffff ;  /* 0xffffffff00047802 */ /* 0x002fc80000000f00 */
[----:B------:R-:W-:Y:S04]  /*13780*/  WARPSYNC R4 ;  /* 0x0000000400007348 */ /* 0x000fe80003800000 */
[----:B------:R1:W2:Y:S04]  /*13790*/  SHFL.IDX PT, R0, R0, R7, R3 ;  /* 0x0000000700007389 */ /* 0x0002a800000e0003 */
[----:B-1----:R1:W5:Y:S01]  /*137a0*/  LDL.LU R4, [R1+0x20c] ;  /* 0x00020c0001047983 */ /* 0x0023620000300800 */
[----:B------:R-:W-:-:S04]  /*137b0*/  MOV R3, 0x0 ;  /* 0x0000000000037802 */ /* 0x000fc80000000f00 */
[----:B--2---:R-:W-:Y:S05]  /*137c0*/  RET.REL.NODEC R2 `(_ZN7cutlass13device_kernelIN5flash19enable_sm80_to_sm89INS1_16FlashAttnFwdSm80INS1_25CollectiveMainloopFwdSm80ILi8ELi1ELb1EN4cute5tupleIJNS5_1CILi128EEENS7_ILi64EEENS7_ILi256EEEEEELi256ENS_10bfloat16_tEfNS_4arch4Sm80ELb1ELb0ELb1ELb0ELb1ELb0ELb1ELb1EEENS1_21CollectiveEpilogueFwdINS6_IJS8_SA_S9_EEENS6_IJNS7_ILi1EEESI_SI_EEESC_SE_Li256ELb0ELb1ELb1ELb0EEENS1_30DynamicPersistentTileSchedulerILi256ELi256ELb1ELb1ELb0EEEEEEEEEvNT_6ParamsE) ;  /* 0xfffec83002007950 */ /* 0x004fea0003c3ffff */
.L_x_1099:
        /* <DEDUP_REMOVED lines=11> */
.L_x_3251:


//--------------------- .text._ZN7cutlass13device_kernelIN5flash19enable_sm80_to_sm89INS1_16FlashAttnFwdSm80INS1_25CollectiveMainloopFwdSm80ILi8ELi1ELb1EN4cute5tupleIJNS5_1CILi128EEENS7_ILi48EEENS7_ILi256EEEEEELi256ENS_10bfloat16_tEfNS_4arch4Sm80ELb1ELb0ELb1ELb1ELb1ELb0ELb1ELb1EEENS1_21CollectiveEpilogueFwdINS6_IJS8_SA_S9_EEENS6_IJNS7_ILi1EEESI_SI_EEESC_SE_Li256ELb1ELb1ELb1ELb0EEENS1_36VarlenDynamicPersistentTileSchedulerILi128ELi48ELi256ELi256ELb1ELb1ELb0ELb1ELb1ELb1EEEEEEEEEvNT_6ParamsE --------------------------
	.section	.text._ZN7cutlass13device_kernelIN5flash19enable_sm80_to_sm89INS1_16FlashAttnFwdSm80INS1_25CollectiveMainloopFwdSm80ILi8ELi1ELb1EN4cute5tupleIJNS5_1CILi128EEENS7_ILi48EEENS7_ILi256EEEEEELi256ENS_10bfloat16_tEfNS_4arch4Sm80ELb1ELb0ELb1ELb1ELb1ELb0ELb1ELb1EEENS1_21CollectiveEpilogueFwdINS6_IJS8_SA_S9_EEENS6_IJNS7_ILi1EEESI_SI_EEESC_SE_Li256ELb1ELb1ELb1ELb0EEENS1_36VarlenDynamicPersistentTileSchedulerILi128ELi48ELi256ELi256ELb1ELb1ELb0ELb1ELb1ELb1EEEEEEEEEvNT_6ParamsE,"ax",@progbits
	.sectioninfo	@"SHI_REGISTERS=255"
	.align	128
.text._ZN7cutlass13device_kernelIN5flash19enable_sm80_to_sm89INS1_16FlashAttnFwdSm80INS1_25CollectiveMainloopFwdSm80ILi8ELi1ELb1EN4cute5tupleIJNS5_1CILi128EEENS7_ILi48EEENS7_ILi256EEEEEELi256ENS_10bfloat16_tEfNS_4arch4Sm80ELb1ELb0ELb1ELb1ELb1ELb0ELb1ELb1EEENS1_21CollectiveEpilogueFwdINS6_IJS8_SA_S9_EEENS6_IJNS7_ILi1EEESI_SI_EEESC_SE_Li256ELb1ELb1ELb1ELb0EEENS1_36VarlenDynamicPersistentTileSchedulerILi128ELi48ELi256ELi256ELb1ELb1ELb0ELb1ELb1ELb1EEEEEEEEEvNT_6ParamsE:
        .type           _ZN7cutlass13device_kernelIN5flash19enable_sm80_to_sm89INS1_16FlashAttnFwdSm80INS1_25CollectiveMainloopFwdSm80ILi8ELi1ELb1EN4cute5tupleIJNS5_1CILi128EEENS7_ILi48EEENS7_ILi256EEEEEELi256ENS_10bfloat16_tEfNS_4arch4Sm80ELb1ELb0ELb1ELb1ELb1ELb0ELb1ELb1EEENS1_21CollectiveEpilogueFwdINS6_IJS8_SA_S9_EEENS6_IJNS7_ILi1EEESI_SI_EEESC_SE_Li256ELb1ELb1ELb1ELb0EEENS1_36VarlenDynamicPersistentTileSchedulerILi128ELi48ELi256ELi256ELb1ELb1ELb0ELb1ELb1ELb1EEEEEEEEEvNT_6ParamsE,@function
        .size           _ZN7cutlass13device_kernelIN5flash19enable_sm80_to_sm89INS1_16FlashAttnFwdSm80INS1_25CollectiveMainloopFwdSm80ILi8ELi1ELb1EN4cute5tupleIJNS5_1CILi128EEENS7_ILi48EEENS7_ILi256EEEEEELi256ENS_10bfloat16_tEfNS_4arch4Sm80ELb1ELb0ELb1ELb1ELb1ELb0ELb1ELb1EEENS1_21CollectiveEpilogueFwdINS6_IJS8_SA_S9_EEENS6_IJNS7_ILi1EEESI_SI_EEESC_SE_Li256ELb1ELb1ELb1ELb0EEENS1_36VarlenDynamicPersistentTileSchedulerILi128ELi48ELi256ELi256ELb1ELb1ELb0ELb1ELb1ELb1EEEEEEEEEvNT_6ParamsE,(.L_x_3254 - _ZN7cutlass13device_kernelIN5flash19enable_sm80_to_sm89INS1_16FlashAttnFwdSm80INS1_25CollectiveMainloopFwdSm80ILi8ELi1ELb1EN4cute5tupleIJNS5_1CILi128EEENS7_ILi48EEENS7_ILi256EEEEEELi256ENS_10bfloat16_tEfNS_4arch4Sm80ELb1ELb0ELb1ELb1ELb1ELb0ELb1ELb1EEENS1_21CollectiveEpilogueFwdINS6_IJS8_SA_S9_EEENS6_IJNS7_ILi1EEESI_SI_EEESC_SE_Li256ELb1ELb1ELb1ELb0EEENS1_36VarlenDynamicPersistentTileSchedulerILi128ELi48ELi256ELi256ELb1ELb1ELb0ELb1ELb1ELb1EEEEEEEEEvNT_6ParamsE)
        .other          _ZN7cutlass13device_kernelIN5flash19enable_sm80_to_sm89INS1_16FlashAttnFwdSm80INS1_25CollectiveMainloopFwdSm80ILi8ELi1ELb1EN4cute5tupleIJNS5_1CILi128EEENS7_ILi48EEENS7_ILi256EEEEEELi256ENS_10bfloat16_tEfNS_4arch4Sm80ELb1ELb0ELb1ELb1ELb1ELb0ELb1ELb1EEENS1_21CollectiveEpilogueFwdINS6_IJS8_SA_S9_EEENS6_IJNS7_ILi1EEESI_SI_EEESC_SE_Li256ELb1ELb1ELb1ELb0EEENS1_36VarlenDynamicPersistentTileSchedulerILi128ELi48ELi256ELi256ELb1ELb1ELb0ELb1ELb1ELb1EEEEEEEEEvNT_6ParamsE,@"STO_CUDA_ENTRY STV_DEFAULT"
_ZN7cutlass13device_kernelIN5flash19enable_sm80_to_sm89INS1_16FlashAttnFwdSm80INS1_25CollectiveMainloopFwdSm80ILi8ELi1ELb1EN4cute5tupleIJNS5_1CILi128EEENS7_ILi48EEENS7_ILi256EEEEEELi256ENS_10bfloat16_tEfNS_4arch4Sm80ELb1ELb0ELb1ELb1ELb1ELb0ELb1ELb1EEENS1_21CollectiveEpilogueFwdINS6_IJS8_SA_S9_EEENS6_IJNS7_ILi1EEESI_SI_EEESC_SE_Li256ELb1ELb1ELb1ELb0EEENS1_36VarlenDynamicPersistentTileSchedulerILi128ELi48ELi256ELi256ELb1ELb1ELb0ELb1ELb1ELb1EEEEEEEEEvNT_6ParamsE:
        /* <DEDUP_REMOVED lines=54> */
.L_x_1105:
        /* <DEDUP_REMOVED lines=16> */
.L_x_1223:
        /* <DEDUP_REMOVED lines=16> */
.L_x_1224:
[----:B--2---:R-:W-:-:S05]  /*0560*/  IMAD R0, R0, c[0x0][0x538], RZ ;  /* 0x00014e0000007a24 */ /* 0x004fca00078e02ff */
[----:B------:R-:W-:-:S04]  /*0570*/  IADD3 R6, R0, R6, RZ ;  /* 0x0000000600067210 */ /* 0x000fc80007ffe0ff */
[----:B------:R-:W-:-:S13]  /*0580*/  ISETP.GT.AND P0, PT, R6, UR4, PT ;  /* 0x0000000406007c0c */ /* 0x000fda000bf04270 */
[----:B-1----:R-:W-:Y:S05]  /*0590*/  @!P0 BRA `(.L_x_1105) ;  /* 0xfffffdc000008947 */ /* 0x002fea000383ffff */
.L_x_1101:
[----:B------:R-:W-:-:S05]  /*05a0*/  IADD3 R11, -R0, R6, RZ ;  /* 0x00000006000b7210 */ /* 0x000fca0007ffe1ff */
[----:B------:R-:W-:-:S05]  /*05b0*/  IMAD R0, R4, c[0x0][0x538], R11 ;  /* 0x00014e0004007a24 */ /* 0x000fca00078e020b */
[----:B------:R-:W-:Y:S01]  /*05c0*/  ISETP.GT.AND P0, PT, R0, UR4, PT ;  /* 0x0000000400007c0c */ /* 0x000fe2000bf04270 */
[----:B------:R-:W-:-:S12]  /*05d0*/  BRA.DIV ~URZ, `(.L_x_1106) ;  /* 0x000140627f007947 */ /* 0x000fd8000b800000 */
[----:B------:R-:W-:-:S04]  /*05e0*/  VOTE.ANY R10, PT, !P0 ;  /* 0x00000000000a7806 */ /* 0x000fc800040e0100 */
.L_x_1225:
[----:B------:R-:W1:Y:S02]  /*05f0*/  POPC R5, R10 ;  /* 0x0000000a00057309 */ /* 0x000e640000000000 */
[----:B-1----:R-:W-:-:S05]  /*0600*/  IADD3 R0, R5, R7, RZ ;  /* 0x0000000705007210 */ /* 0x002fca0007ffe0ff */
[----:B------:R1:W-:Y:S01]  /*0610*/  STL [R1+0xb4], R0 ;  /* 0x0000b40001007387 */ /* 0x0003e20000100800 */
[----:B------:R-:W-:Y:S05]  /*0620*/  BRA.DIV ~URZ, `(.L_x_1107) ;  /* 0x000140627f007947 */ /* 0x000fea000b800000 */
[----:B------:R2:W3:Y:S01]  /*0630*/  SHFL.IDX PT, R12, R9, R5, 0x1f ;  /* 0x00001f05090c7589 */ /* 0x0004e200000e0000 */
[----:B------:R-:W-:-:S03]  /*0640*/  MOV R6, RZ ;  /* 0x000000ff00067202 */ /* 0x000fc60000000f00 */
[----:B------:R2:W4:Y:S04]  /*0650*/  SHFL.IDX PT, R9, R8, R5, 0x1f ;  /* 0x00001f0508097589 */ /* 0x00052800000e0000 */
.L_x_1226:
[----:B------:R-:W-:Y:S01]  /*0660*/  ISETP.NE.AND P0, PT, R10, RZ, PT ;  /* 0x000000ff0a00720c */ /* 0x000fe20003f05270 */
[----:B------:R-:W-:-:S12]  /*0670*/  BSSY B0, `(.L_x_1108) ;  /* 0x0000005000007945 */ /* 0x000fd80003800000 */
[----:B------:R-:W-:Y:S05]  /*0680*/  @!P0 BRA `(.L_x_1109) ;  /* 0x0000003000008947 */ /* 0x000fea0003800000 */
[----:B-1----:R-:W-:Y:S01]  /*0690*/  IADD3 R0, R5, -0x1, RZ ;  /* 0xffffffff05007810 */ /* 0x002fe20007ffe0ff */
[----:B------:R-:W-:Y:S05]  /*06a0*/  BRA.DIV ~URZ, `(.L_x_1110) ;  /* 0x000140c27f007947 */ /* 0x000fea000b800000 */
[----:B------:R1:W2:Y:S02]  /*06b0*/  SHFL.IDX PT, R6, R4, R0, 0x1f ;  /* 0x00001f0004067589 */ /* 0x0002a400000e0000 */
.L_x_1109:
[----:B------:R-:W-:Y:S05]  /*06c0*/  BSYNC B0 ;  /* 0x0000000000007941 */ /* 0x000fea0003800000 */
.L_x_1108:
        /* <DEDUP_REMOVED lines=69> */
.L_x_1112:
        /* <DEDUP_REMOVED lines=70> */
.L_x_1113:
[----:B------:R-:W-:Y:S05]  /*0f80*/  BSYNC B0 ;  /* 0x0000000000007941 */ /* 0x000fea0003800000 */
.L_x_1111:
[----:B------:R-:W-:-:S04]  /*0f90*/  LOP3.LUT R0, RZ, R0, RZ, 0x33, !PT ;  /* 0x00000000ff007212 */ /* 0x000fc800078e33ff */
[----:B------:R-:W-:-:S05]  /*0fa0*/  IADD3 R0, R0, R12, RZ ;  /* 0x0000000c00007210 */ /* 0x000fca0007ffe0ff */
[----:B------:R2:W-:Y:S01]  /*0fb0*/  STL [R1+0xac], R0 ;  /* 0x0000ac0001007387 */ /* 0x0005e20000100800 */
[----:B------:R-:W-:Y:S05]  /*0fc0*/  BRA `(.L_x_1114) ;  /* 0x0000006000007947 */ /* 0x000fea0003800000 */
.L_x_1102:
[----:B------:R-:W-:Y:S01]  /*0fd0*/  MOV R0, UR4 ;  /* 0x0000000400007c02 */ /* 0x000fe20008000f00 */
[----:B------:R-:W-:Y:S04]  /*0fe0*/  STL [R1+0xac], RZ ;  /* 0x0000acff01007387 */ /* 0x000fe80000100800 */
[----:B------:R-:W-:Y:S04]  /*0ff0*/  STL [R1+0xb0], RZ ;  /* 0x0000b0ff01007387 */ /* 0x000fe80000100800 */
[----:B------:R1:W-:Y:S02]  /*1000*/  STL [R1+0xa8], R0 ;  /* 0x0000a80001007387 */ /* 0x0003e40000100800 */
[----:B-1----:R-:W-:-:S05]  /*1010*/  MOV R0, c[0x0][0x53c] ;  /* 0x00014f0000007a02 */ /* 0x002fca0000000f00 */
[----:B------:R1:W-:Y:S02]  /*1020*/  STL [R1+0xb4], R0 ;  /* 0x0000b40001007387 */ /* 0x0003e40000100800 */
.L_x_1114:
        /* <DEDUP_REMOVED lines=8> */
.L_x_1100:
        /* <DEDUP_REMOVED lines=39> */
[----:B------:R-:W-:Y:S02]  /*1320*/  LOP3.LUT R3, R10, 0xffffffe0, RZ, 0xc0, !PT ;  /* 0xffffffe00a037812 */ /* 0x000fe400078ec0ff */
[----:B------:R-:W-:Y:S01]  /*1330*/  LOP3.LUT R0, R6, 0x1c0, RZ, 0xc0, !PT ;  /* 0x000001c006007812 */ /* 0x000fe200078ec0ff */
[----:B------:R-:W-:Y:S01]  /*1340*/  IMAD.IADD R6, R2, 0x1, -R4 ;  /* 0x0000000102067824 */ /* 0x000fe200078e0a04 */
        /* <DEDUP_REMOVED lines=17> */
[----:B------:R-:W-:Y:S02]  /*1460*/  LEA.HI R0, R3, R3, RZ, 0x1 ;  /* 0x0000000303007211 */ /* 0x000fe400078f08ff */
[----:B------:R-:W-:Y:S01]  /*1470*/  ISETP.NE.U32.AND P4, PT, R5, 0x1, PT ;  /* 0x000000010500780c */ /* 0x000fe20003f85070 */
[----:B------:R-:W-:Y:S01]  /*1480*/  IMAD R17, R4, 0x10, R2 ;  /* 0x0000001004117824 */ /* 0x000fe200078e0202 */
[----:B------:R-:W-:Y:S01]  /*1490*/  LOP3.LUT R4, R0, 0x1ffffffe, RZ, 0xc0, !PT ;  /* 0x1ffffffe00047812 */ /* 0x000fe200078ec0ff */
[----:B------:R-:W-:Y:S01]  /*14a0*/  IMAD.SHL.U32 R2, R6, 0x40, RZ ;  /* 0x0000004006027824 */ /* 0x000fe200078e00ff */
[C---:B------:R-:W-:Y:S01]  /*14b0*/  R2P PR, R8.reuse, 0x6 ;  /* 0x0000000608007804 */ /* 0x040fe20000000000 */
[----:B------:R-:W-:Y:S01]  /*14c0*/  IMAD.SHL.U32 R5, R8, 0x40, RZ ;  /* 0x0000004008057824 */ /* 0x000fe200078e00ff */
[C---:B------:R-:W-:Y:S01]  /*14d0*/  LOP3.LUT P3, RZ, R6.reuse, 0x2, RZ, 0xc0, !PT ;  /* 0x0000000206ff7812 */ /* 0x040fe2000786c0ff */
[----:B------:R-:W-:Y:S01]  /*14e0*/  IMAD.IADD R8, R3, 0x1, -R4 ;  /* 0x0000000103087824 */ /* 0x000fe200078e0a04 */
[----:B------:R-:W-:Y:S01]  /*14f0*/  LOP3.LUT P0, RZ, R6, 0x4, RZ, 0xc0, !PT ;  /* 0x0000000406ff7812 */ /* 0x000fe2000780c0ff */
[----:B------:R-:W-:Y:S01]  /*1500*/  IMAD.SHL.U32 R6, R13, 0x8, RZ ;  /* 0x000000080d067824 */ /* 0x000fe200078e00ff */
[----:B------:R-:W-:Y:S01]  /*1510*/  LOP3.LUT R2, R2, 0x1c0, RZ, 0xc0, !PT ;  /* 0x000001c002027812 */ /* 0x000fe200078ec0ff */
[----:B------:R-:W-:Y:S01]  /*1520*/  STL [R1+0x204], R17 ;  /* 0x0002041101007387 */ /* 0x000fe20000100800 */
        /* <DEDUP_REMOVED lines=198> */
.L_x_1222:
[----:B--2---:R-:W2:Y:S01]  /*2190*/  LDL R0, [R1+0xb4] ;  /* 0x0000b40001007983 */ /* 0x004ea20000100800 */
[----:B------:R-:W-:Y:S01]  /*21a0*/  IMAD.MOV.U32 R8, RZ, RZ, 0x4 ;  /* 0x00000004ff087424 */ /* 0x000fe200078e00ff */
[----:B------:R-:W-:-:S02]  /*21b0*/  ISETP.NE.U32.AND P0, PT, RZ, c[0x0][0x370], PT ;  /* 0x0000dc00ff007a0c */ /* 0x000fc40003f05070 */
[----:B------:R-:W-:Y:S01]  /*21c0*/  ISETP.NE.U32.AND P1, PT, RZ, c[0x0][0x360], PT ;  /* 0x0000d800ff007a0c */ /* 0x000fe20003f25070 */
[----:B--2---:R-:W-:-:S05]  /*21d0*/  IMAD.WIDE R2, R0, R8, c[0x0][0x588] ;  /* 0x0001620000027625 */ /* 0x004fca00078e0208 */
[----:B------:R-:W2:Y:S01]  /*21e0*/  LDG.E R17, [R2.64] ;  /* 0x0000000602117981 */ /* 0x000ea2000c1e1900 */
[----:B------:R-:W-:Y:S01]  /*21f0*/  ISETP.NE.AND.EX P3, PT, RZ, c[0x0][0x374], PT, P0 ;  /* 0x0000dd00ff007a0c */ /* 0x000fe20003f65300 */
[----:B------:R-:W-:Y:S01]  /*2200*/  IMAD.MOV.U32 R15, RZ, RZ, RZ ;  /* 0x000000ffff0f7224 */ /* 0x000fe200078e00ff */
[----:B------:R-:W-:Y:S01]  /*2210*/  ISETP.NE.AND.EX P1, PT, RZ, c[0x0][0x364], PT, P1 ;  /* 0x0000d900ff007a0c */ /* 0x000fe20003f25310 */
[----:B------:R-:W-:Y:S01]  /*2220*/  IMAD.MOV.U32 R11, RZ, RZ, RZ ;  /* 0x000000ffff0b7224 */ /* 0x000fe200078e00ff */
[----:B------:R-:W-:-:S04]  /*2230*/  ISETP.NE.U32.AND P4, PT, RZ, c[0x0][0x348], PT ;  /* 0x0000d200ff007a0c */ /* 0x000fc80003f85070 */
[----:B------:R-:W-:Y:S01]  /*2240*/  ISETP.NE.AND.EX P4, PT, RZ, c[0x0][0x34c], PT, P4 ;  /* 0x0000d300ff007a0c */ /* 0x000fe20003f85340 */
[C---:B--2---:R-:W-:Y:S01]  /*2250*/  IMAD.SHL.U32 R114, R17.reuse, 0x4, RZ ;  /* 0x0000000411727824 */ /* 0x044fe200078e00ff */
[----:B------:R-:W-:Y:S01]  /*2260*/  SHF.R.S32.HI R106, RZ, 0x1f, R17 ;  /* 0x0000001fff6a7819 */ /* 0x000fe20000011411 */
[----:B------:R1:W-:Y:S02]  /*2270*/  STL [R1+0xc0], R17 ;  /* 0x0000c01101007387 */ /* 0x0003e40000100800 */
[C---:B------:R-:W-:Y:S02]  /*2280*/  @P3 LEA R6, P0, R17.reuse, c[0x0][0x370], 0x2 ;  /* 0x0000dc0011063a11 */ /* 0x040fe400078010ff */
[C-C-:B------:R-:W-:Y:S01]  /*2290*/  SHF.L.U64.HI R107, R17.reuse, 0x2, R106.reuse ;  /* 0x00000002116b7819 */ /* 0x140fe2000001026a */
[----:B------:R1:W-:Y:S01]  /*22a0*/  STL [R1+0xfc], R106 ;  /* 0x0000fc6a01007387 */ /* 0x0003e20000100800 */
[----:B------:R-:W-:Y:S02]  /*22b0*/  @P1 IADD3 R4, P2, R114, c[0x0][0x360], RZ ;  /* 0x0000d80072041a10 */ /* 0x000fe40007f5e0ff */
[----:B------:R-:W-:Y:S01]  /*22c0*/  @P3 LEA.HI.X R7, R17, c[0x0][0x374], R106, 0x2, P0 ;  /* 0x0000dd0011073a11 */ /* 0x000fe200000f146a */
[----:B------:R1:W-:Y:S01]  /*22d0*/  STL [R1+0xc8], R114 ;  /* 0x0000c87201007387 */ /* 0x0003e20000100800 */
[----:B------:R-:W-:-:S02]  /*22e0*/  @P1 IADD3.X R5, R107, c[0x0][0x364], RZ, P2, !PT ;  /* 0x0000d9006b051a10 */ /* 0x000fc400017fe4ff */
[----:B------:R-:W-:Y:S01]  /*22f0*/  IADD3 R2, P0, R114, c[0x0][0x348], RZ ;  /* 0x0000d20072027a10 */ /* 0x000fe20007f1e0ff */
[----:B------:R-:W2:Y:S03]  /*2300*/  @P3 LDG.E R15, [R6.64] ;  /* 0x00000006060f3981 */ /* 0x000ea6000c1e1900 */
[----:B------:R-:W-:Y:S01]  /*2310*/  IADD3.X R3, R107, c[0x0][0x34c], RZ, P0, !PT ;  /* 0x0000d3006b037a10 */ /* 0x000fe200007fe4ff */
[----:B------:R-:W3:Y:S04]  /*2320*/  @P1 LDG.E R0, [R4.64] ;  /* 0x0000000604001981 */ /* 0x000ee8000c1e1900 */
[----:B------:R1:W5:Y:S04]  /*2330*/  @P4 LDG.E R11, [R2.64] ;  /* 0x00000006020b4981 */ /* 0x000368000c1e1900 */
[----:B------:R1:W-:Y:S01]  /*2340*/  STL [R1+0xcc], R107 ;  /* 0x0000cc6b01007387 */ /* 0x0003e20000100800 */
        /* <DEDUP_REMOVED lines=11> */
.L_x_1115:
[----:B------:R-:W-:-:S04]  /*2400*/  ISETP.NE.U32.AND P0, PT, RZ, c[0x0][0x368], PT ;  /* 0x0000da00ff007a0c */ /* 0x000fc80003f05070 */
[----:B------:R-:W-:-:S13]  /*2410*/  ISETP.NE.AND.EX P0, PT, RZ, c[0x0][0x36c], PT, P0 ;  /* 0x0000db00ff007a0c */ /* 0x000fda0003f05300 */
[----:B------:R-:W-:Y:S05]  /*2420*/  @!P0 BRA `(.L_x_1116) ;  /* 0x0000004000008947 */ /* 0x000fea0003800000 */
[----:B-1----:R-:W-:-:S04]  /*2430*/  IADD3 R2, P0, R114, c[0x0][0x368], RZ ;  /* 0x0000da0072027a10 */ /* 0x002fc80007f1e0ff */
[----:B------:R-:W-:-:S05]  /*2440*/  IADD3.X R3, R107, c[0x0][0x36c], RZ, P0, !PT ;  /* 0x0000db006b037a10 */ /* 0x000fca00007fe4ff */
[----:B------:R1:W5:Y:S01]  /*2450*/  LDG.E R0, [R2.64] ;  /* 0x0000000602007981 */ /* 0x000362000c1e1900 */
[----:B------:R-:W-:Y:S05]  /*2460*/  BRA `(.L_x_1117) ;  /* 0x0000008000007947 */ /* 0x000fea0003800000 */
.L_x_1116:
        /* <DEDUP_REMOVED lines=8> */
.L_x_1117:
[----:B-1----:R-:W2:Y:S04]  /*24f0*/  LDL R3, [R1+0x9c] ;  /* 0x00009c0001037983 */ /* 0x002ea80000100800 */
[----:B------:R-:W3:Y:S04]  /*2500*/  LDL.LU R2, [R1+0xac] ;  /* 0x0000ac0001027983 */ /* 0x000ee80000300800 */
[----:B------:R-:W4:Y:S04]  /*2510*/  LDL.LU R16, [R1+0xc4] ;  /* 0x0000c40001107983 */ /* 0x000f280000300800 */
[----:B------:R-:W4:Y:S01]  /*2520*/  LDL R14, [R1+0xb0] ;  /* 0x0000b000010e7983 */ /* 0x000f220000100800 */
[----:B-----5:R-:W-:Y:S01]  /*2530*/  IMAD.IADD R110, R0, 0x1, -R15 ;  /* 0x00000001006e7824 */ /* 0x020fe200078e0a0f */
[----:B------:R-:W-:Y:S01]  /*2540*/  BSSY B0, `(.L_x_1118) ;  /* 0x0000041000007945 */ /* 0x000fe20003800000 */
[----:B--2---:R-:W-:-:S02]  /*2550*/  IMAD.MOV.U32 R13, RZ, RZ, R3 ;  /* 0x000000ffff0d7224 */ /* 0x004fc400078e0003 */
[----:B------:R-:W-:Y:S02]  /*2560*/  IMAD.MOV.U32 R3, RZ, RZ, c[0x0][0x2c4] ;  /* 0x0000b100ff037624 */ /* 0x000fe400078e00ff */
[----:B---3--:R-:W-:-:S03]  /*2570*/  IMAD.SHL.U32 R12, R2, 0x80, RZ ;  /* 0x00000080020c7824 */ /* 0x008fc600078e00ff */
[----:B------:R-:W-:Y:S02]  /*2580*/  ISETP.NE.AND P3, PT, R3, 0x1, PT ;  /* 0x000000010300780c */ /* 0x000fe40003f65270 */
[----:B------:R-:W-:Y:S01]  /*2590*/  IADD3 R2, R12, 0x7f, RZ ;  /* 0x0000007f0c027810 */ /* 0x000fe20007ffe0ff */
[----:B------:R1:W-:Y:S01]  /*25a0*/  STL [R1+0xa4], R12 ;  /* 0x0000a40c01007387 */ /* 0x0003e20000100800 */
[----:B----4-:R-:W-:-:S03]  /*25b0*/  LOP3.LUT R16, R16, 0xfffffffb, RZ, 0xc0, !PT ;  /* 0xfffffffb10107812 */ /* 0x010fc600078ec0ff */
[----:B------:R-:W-:Y:S01]  /*25c0*/  IMAD.MOV.U32 R0, RZ, RZ, R2 ;  /* 0x000000ffff007224 */ /* 0x000fe200078e0002 */
[----:B------:R1:W-:Y:S05]  /*25d0*/  STL [R1+0xa0], R110 ;  /* 0x0000a06e01007387 */ /* 0x0003ea0000100800 */
[----:B------:R-:W-:Y:S01]  /*25e0*/  @P3 IMAD.HI.U32 R3, R2, c[0x0][0x2c8], RZ ;  /* 0x0000b20002033a27 */ /* 0x000fe200078e00ff */
[----:B------:R-:W-:Y:S02]  /*25f0*/  IADD3 R2, R110, 0x30, -R13 ;  /* 0x000000306e027810 */ /* 0x000fe40007ffe80d */
[----:B------:R-:W-:Y:S02]  /*2600*/  @P3 LOP3.LUT R16, R16, 0x4, RZ, 0xfc, !PT ;  /* 0x0000000410103812 */ /* 0x000fe400078efcff */
[----:B------:R-:W-:-:S02]  /*2610*/  @P3 SHF.R.U32.HI R0, RZ, c[0x0][0x2cc], R3 ;  /* 0x0000b300ff003a19 */ /* 0x000fc40000011603 */
[----:B------:R-:W-:Y:S01]  /*2620*/  IADD3 R3, R110, 0x2f, RZ ;  /* 0x0000002f6e037810 */ /* 0x000fe20007ffe0ff */
[----:B------:R1:W-:Y:S02]  /*2630*/  STL [R1+0xc4], R16 ;  /* 0x0000c41001007387 */ /* 0x0003e40000100800 */
[----:B------:R-:W-:Y:S02]  /*2640*/  IMAD.IADD R0, R2, 0x1, R0 ;  /* 0x0000000102007824 */ /* 0x000fe400078e0200 */
[----:B------:R-:W-:-:S04]  /*2650*/  IMAD.HI R2, R3, 0x2aaaaaab, RZ ;  /* 0x2aaaaaab03027827 */ /* 0x000fc800078e02ff */
[----:B------:R-:W-:Y:S01]  /*2660*/  IMAD.HI R0, R0, 0x2aaaaaab, RZ ;  /* 0x2aaaaaab00007827 */ /* 0x000fe200078e02ff */
[----:B------:R-:W-:-:S04]  /*2670*/  SHF.R.U32.HI R4, RZ, 0x1f, R2 ;  /* 0x0000001fff047819 */ /* 0x000fc80000011602 */
[----:B------:R-:W-:Y:S02]  /*2680*/  SHF.R.U32.HI R3, RZ, 0x1f, R0 ;  /* 0x0000001fff037819 */ /* 0x000fe40000011600 */
[----:B------:R-:W-:Y:S02]  /*2690*/  LEA.HI.SX32 R4, R2, R4, 0x1d ;  /* 0x0000000402047211 */ /* 0x000fe400078feaff */
[----:B------:R-:W-:Y:S02]  /*26a0*/  LEA.HI.SX32 R0, R0, R3, 0x1d ;  /* 0x0000000300007211 */ /* 0x000fe400078feaff */
[----:B------:R-:W-:Y:S02]  /*26b0*/  LOP3.LUT R2, R14, 0xff000000, RZ, 0xc0, !PT ;  /* 0xff0000000e027812 */ /* 0x000fe400078ec0ff */
[----:B------:R-:W-:Y:S02]  /*26c0*/  IMNMX R7, R4, R0, PT ;  /* 0x0000000004077217 */ /* 0x000fe40003800200 */
[----:B------:R-:W-:-:S02]  /*26d0*/  LOP3.LUT R3, R14, 0xff0000, RZ, 0xc0, !PT ;  /* 0x00ff00000e037812 */ /* 0x000fc400078ec0ff */
[----:B------:R-:W-:Y:S01]  /*26e0*/  SHF.R.U32.HI R0, RZ, 0x8, R2 ;  /* 0x00000008ff007819 */ /* 0x000fe20000011602 */
[----:B------:R-:W-:Y:S01]  /*26f0*/  IMAD.MOV.U32 R2, RZ, RZ, RZ ;  /* 0x000000ffff027224 */ /* 0x000fe200078e00ff */
[----:B------:R-:W-:Y:S02]  /*2700*/  ISETP.GE.AND P0, PT, R7, 0x1, PT ;  /* 0x000000010700780c */ /* 0x000fe40003f06270 */
        /* <DEDUP_REMOVED lines=36> */
.L_x_1119:
[----:B------:R-:W-:Y:S05]  /*2950*/  BSYNC B0 ;  /* 0x0000000000007941 */ /* 0x000fea0003800000 */
.L_x_1118:
        /* <DEDUP_REMOVED lines=75> */
[----:B------:R-:W-:-:S04]  /*2e10*/  @P0 IADD3 R2, P1, R114, c[0x0][0x340], RZ ;  /* 0x0000d00072020a10 */ /* 0x000fc80007f3e0ff */
[----:B------:R-:W-:-:S05]  /*2e20*/  @P0 IADD3.X R3, R107, c[0x0][0x344], RZ, P1, !PT ;  /* 0x0000d1006b030a10 */ /* 0x000fca0000ffe4ff */
[----:B------:R1:W5:Y:S01]  /*2e30*/  @P0 LDG.E R0, [R2.64] ;  /* 0x0000000602000981 */ /* 0x000362000c1e1900 */
[----:B------:R-:W-:Y:S01]  /*2e40*/  WARPSYNC 0xffffffff ;  /* 0xffffffff00007948 */ /* 0x000fe20003800000 */
[----:B------:R-:W-:Y:S02]  /*2e50*/  SEL R7, R17, RZ, !P4 ;  /* 0x000000ff11077207 */ /* 0x000fe40006000000 */
[----:B------:R-:W-:Y:S01]  /*2e60*/  SEL R6, R106, RZ, !P4 ;  /* 0x000000ff6a067207 */ /* 0x000fe20006000000 */
[----:B------:R-:W-:Y:S02]  /*2e70*/  @!P0 IMAD.MOV.U32 R0, RZ, RZ, R17 ;  /* 0x000000ffff008224 */ /* 0x000fe400078e0011 */
[----:B-1----:R-:W2:Y:S01]  /*2e80*/  LDL R106, [R1+0x68] ;  /* 0x00006800016a7983 */ /* 0x002ea20000100800 */
[----:B------:R-:W-:Y:S02]  /*2e90*/  IMAD.MOV.U32 R54, RZ, RZ, 0x30 ;  /* 0x00000030ff367424 */ /* 0x000fe400078e00ff */
[----:B------:R-:W-:Y:S02]  /*2ea0*/  IMAD.MOV.U32 R2, RZ, RZ, c[0x0][0x2b8] ;  /* 0x0000ae00ff027624 */ /* 0x000fe400078e00ff */
[----:B------:R-:W-:Y:S01]  /*2eb0*/  IMAD R54, R111, R54, -0x30 ;  /* 0xffffffd06f367424 */ /* 0x000fe200078e0236 */
[----:B-----5:R-:W-:Y:S01]  /*2ec0*/  SHF.R.S32.HI R3, RZ, 0x1f, R0 ;  /* 0x0000001fff037819 */ /* 0x020fe20000011400 */
[----:B------:R-:W-:Y:S01]  /*2ed0*/  IMAD.MOV.U32 R107, RZ, RZ, R16 ;  /* 0x000000ffff6b7224 */ /* 0x000fe200078e0010 */
[----:B------:R-:W-:Y:S01]  /*2ee0*/  ISETP.NE.AND P1, PT, R2, 0x1, PT ;  /* 0x000000010200780c */ /* 0x000fe20003f25270 */
[----:B------:R-:W-:-:S05]  /*2ef0*/  IMAD.WIDE.U32 R8, R0, c[0x0][0x2b0], RZ ;  /* 0x0000ac0000087a25 */ /* 0x000fca00078e00ff */
[----:B------:R-:W-:Y:S01]  /*2f00*/  STL.64 [R1+0x80], R8 ;  /* 0x0000800801007387 */ /* 0x000fe20000100a00 */
[----:B------:R-:W-:-:S06]  /*2f10*/  LOP3.LUT R107, R107, 0xfffffffd, RZ, 0xc0, !PT ;  /* 0xfffffffd6b6b7812 */ /* 0x000fcc00078ec0ff */
[----:B------:R-:W-:Y:S01]  /*2f20*/  @P1 LOP3.LUT R107, R107, 0x2, RZ, 0xfc, !PT ;  /* 0x000000026b6b1812 */ /* 0x000fe200078efcff */
[----:B------:R-:W-:Y:S01]  /*2f30*/  IMAD.MOV.U32 R34, RZ, RZ, RZ ;  /* 0x000000ffff227224 */ /* 0x000fe200078e00ff */
[----:B------:R-:W-:Y:S01]  /*2f40*/  LOP3.LUT R24, R14, 0xffff, RZ, 0xc0, !PT ;  /* 0x0000ffff0e187812 */ /* 0x000fe200078ec0ff */
[----:B------:R-:W-:-:S04]  /*2f50*/  IMAD R6, R6, c[0x0][0x1c0], RZ ;  /* 0x0000700006067a24 */ /* 0x000fc800078e02ff */
[----:B------:R-:W-:Y:S01]  /*2f60*/  IMAD R6, R7, c[0x0][0x1c4], R6 ;  /* 0x0000710007067a24 */ /* 0x000fe200078e0206 */
[----:B------:R-:W-:Y:S01]  /*2f70*/  BAR.SYNC.DEFER_BLOCKING 0x0 ;  /* 0x0000000000007b1d */ /* 0x000fe20000010000 */
[----:B--2---:R-:W-:-:S04]  /*2f80*/  IMAD.IADD R2, R106, 0x1, R54 ;  /* 0x000000016a027824 */ /* 0x004fc800078e0236 */
[C---:B------:R-:W-:Y:S01]  /*2f90*/  IMAD.IADD R23, R2.reuse, 0x1, R15 ;  /* 0x0000000102177824 */ /* 0x040fe200078e020f */
[----:B------:R-:W-:Y:S01]  /*2fa0*/  ISETP.GE.AND P0, PT, R2, R110, PT ;  /* 0x0000006e0200720c */ /* 0x000fe20003f06270 */
[----:B------:R-:W-:-:S04]  /*2fb0*/  IMAD R2, R3, c[0x0][0x2b0], RZ ;  /* 0x0000ac0003027a24 */ /* 0x000fc800078e02ff */
[----:B------:R-:W-:-:S04]  /*2fc0*/  IMAD R2, R0, c[0x0][0x2b4], R2 ;  /* 0x0000ad0000027a24 */ /* 0x000fc800078e0202 */
[----:B------:R-:W-:-:S05]  /*2fd0*/  IMAD.IADD R4, R9, 0x1, R2 ;  /* 0x0000000109047824 */ /* 0x000fca00078e0202 */
[----:B------:R1:W-:Y:S04]  /*2fe0*/  STL [R1+0x94], R4 ;  /* 0x0000940401007387 */ /* 0x0003e80000100800 */
[----:B------:R-:W2:Y:S04]  /*2ff0*/  LDL R25, [R1+0x5c] ;  /* 0x00005c0001197983 */ /* 0x000ea80000100800 */
[----:B------:R-:W3:Y:S04]  /*3000*/  LDL R27, [R1+0x210] ;  /* 0x00021000011b7983 */ /* 0x000ee80000100800 */
[----:B------:R-:W4:Y:S04]  /*3010*/  LDL R29, [R1+0x60] ;  /* 0x00006000011d7983 */ /* 0x000f280000100800 */
[----:B------:R-:W4:Y:S04]  /*3020*/  LDL R30, [R1+0x208] ;  /* 0x00020800011e7983 */ /* 0x000f280000100800 */
[----:B------:R-:W4:Y:S04]  /*3030*/  LDL R32, [R1+0x38] ;  /* 0x0000380001207983 */ /* 0x000f280000100800 */
[----:B------:R-:W4:Y:S04]  /*3040*/  LDL R31, [R1+0x58] ;  /* 0x00005800011f7983 */ /* 0x000f280000100800 */
[----:B------:R-:W4:Y:S04]  /*3050*/  LDL R33, [R1+0x214] ;  /* 0x0002140001217983 */ /* 0x000f280000100800 */
[----:B------:R-:W4:Y:S04]  /*3060*/  LDL R36, [R1+0x20c] ;  /* 0x00020c0001247983 */ /* 0x000f280000100800 */
[----:B------:R-:W4:Y:S01]  /*3070*/  LDL R28, [R1+0x18] ;  /* 0x00001800011c7983 */ /* 0x000f220000100800 */
[----:B------:R-:W-:Y:S01]  /*3080*/  ISETP.GT.OR P0, PT, R106, 0x2f, P0 ;  /* 0x0000002f6a00780c */ /* 0x000fe20000704670 */
[----:B------:R-:W-:-:S04]  /*3090*/  @P1 IMAD.HI.U32 R3, R23, c[0x0][0x2bc], RZ ;  /* 0x0000af0017031a27 */ /* 0x000fc800078e00ff */
[----:B------:R-:W-:Y:S01]  /*30a0*/  IMAD.MOV.U32 R22, RZ, RZ, R23 ;  /* 0x000000ffff167224 */ /* 0x000fe200078e0017 */
[----:B------:R-:W-:-:S07]  /*30b0*/  @P1 SHF.R.U32.HI R22, RZ, c[0x0][0x2c0], R3 ;  /* 0x0000b000ff161a19 */ /* 0x000fce0000011603 */
[----:B------:R-:W-:-:S04]  /*30c0*/  @!P0 IADD3 R0, P1, R22, R8, RZ ;  /* 0x0000000816008210 */ /* 0x000fc80007f3e0ff */
[----:B------:R-:W-:Y:S02]  /*30d0*/  @!P0 LEA.HI.X.SX32 R3, R22, R4, 0x1, P1 ;  /* 0x0000000416038211 */ /* 0x000fe400008f0eff */
[----:B------:R-:W-:-:S04]  /*30e0*/  @!P0 LEA R2, P1, R0, c[0x0][0x2a0], 0x2 ;  /* 0x0000a80000028a11 */ /* 0x000fc800078210ff */
[----:B------:R-:W-:-:S05]  /*30f0*/  @!P0 LEA.HI.X R3, R0, c[0x0][0x2a4], R3, 0x2, P1 ;  /* 0x0000a90000038a11 */ /* 0x000fca00008f1403 */
        /* <DEDUP_REMOVED lines=12> */
[----:B------:R-:W1:Y:S03]  /*31c0*/  S2R R8, SR_TID.X ;  /* 0x0000000000087919 */ /* 0x000e660000002100 */
        /* <DEDUP_REMOVED lines=21> */
[----:B------:R-:W3:Y:S02]  /*3320*/  SHFL.IDX PT, R4, R16, RZ, 0x181f ;  /* 0x00181fff10047589 */ /* 0x000ee400000e0000 */
[----:B------:R-:W-:-:S05]  /*3330*/  IMAD.IADD R20, R26, 0x1, R12 ;  /* 0x000000011a147824 */ /* 0x000fca00078e020c */
[C---:B------:R-:W-:Y:S01]  /*3340*/  ISETP.GE.AND P0, PT, R20.reuse, R21, PT ;  /* 0x000000151400720c */ /* 0x040fe20003f06270 */
[----:B------:R-:W1:Y:S01]  /*3350*/  SHFL.IDX PT, R0, R17, 0x1, 0x181f ;  /* 0x00381f0011007f89 */ /* 0x000e6200000e0000 */
[----:B------:R-:W-:-:S03]  /*3360*/  IADD3 R5, R20, 0x20, RZ ;  /* 0x0000002014057810 */ /* 0x000fc60007ffe0ff */
[----:B------:R-:W1:Y:S01]  /*3370*/  SHFL.IDX PT, R2, R16, 0x1, 0x181f ;  /* 0x00381f0010027f89 */ /* 0x000e6200000e0000 */
[----:B------:R-:W-:Y:S01]  /*3380*/  ISETP.GE.AND P1, PT, R5, R21, PT ;  /* 0x000000150500720c */ /* 0x000fe20003f26270 */
[----:B------:R-:W-:Y:S01]  /*3390*/  IMAD.WIDE.U32 R38, R24, c[0x0][0x1e8], RZ ;  /* 0x00007a0018267a25 */ /* 0x000fe200078e00ff */
[----:B------:R-:W-:-:S05]  /*33a0*/  IADD3 R53, R111, -0x1, RZ ;  /* 0xffffffff6f357810 */ /* 0x000fca0007ffe0ff */
[----:B------:R-:W-:Y:S01]  /*33b0*/  IMAD R52, R53, -0x30, R110 ;  /* 0xffffffd035347824 */ /* 0x000fe200078e026e */
[----:B--2---:R-:W-:-:S04]  /*33c0*/  @!P0 LEA R10, P3, R25, R3, 0x1 ;  /* 0x00000003190a8211 */ /* 0x004fc800078608ff */
[-C--:B---3--:R-:W-:Y:S02]  /*33d0*/  @!P0 LEA.HI.X R11, R25, R4.reuse, R27, 0x1, P3 ;  /* 0x00000004190b8211 */ /* 0x088fe400018f0c1b */
[-C--:B----4-:R-:W-:Y:S02]  /*33e0*/  @!P0 LEA R6, P3, R29, R3.reuse, 0x1 ;  /* 0x000000031d068211 */ /* 0x090fe400078608ff */
[----:B------:R-:W-:Y:S02]  /*33f0*/  ISETP.GE.AND P4, PT, R25, c[0x0][0x198], PT ;  /* 0x0000660019007a0c */ /* 0x000fe40003f86270 */
[----:B------:R-:W-:Y:S02]  /*3400*/  @!P0 LEA.HI.X R7, R29, R4, R30, 0x1, P3 ;  /* 0x000000041d078211 */ /* 0x000fe400018f0c1e */
[C---:B------:R-:W-:Y:S02]  /*3410*/  ISETP.GE.AND P3, PT, R32.reuse, c[0x0][0x198], PT ;  /* 0x0000660020007a0c */ /* 0x040fe40003f66270 */
[----:B------:R-:W-:-:S02]  /*3420*/  @!P0 LEA R12, P2, R32, R3, 0x1 ;  /* 0x00000003200c8211 */ /* 0x000fc400078408ff */
[----:B------:R-:W-:Y:S02]  /*3430*/  ISETP.GE.AND P5, PT, R31, c[0x0][0x198], PT ;  /* 0x000066001f007a0c */ /* 0x000fe40003fa6270 */
        /* <DEDUP_REMOVED lines=23> */
[----:B------:R3:W-:Y:S06]  /*35b0*/  @!P1 LDGSTS.E.BYPASS.LTC128B.128 [R28+0x11080], [R4.64], !P6 ;  /* 0x11080000041c9fae */ /* 0x0007ec000f101d46 */
[----:B--2---:R-:W-:-:S04]  /*35c0*/  @!P0 LEA R8, P1, R25, R0, 0x1 ;  /* 0x0000000019088211 */ /* 0x004fc800078208ff */
[----:B----4-:R-:W-:Y:S02]  /*35d0*/  @!P0 LEA.HI.X R9, R25, R2, R27, 0x1, P1 ;  /* 0x0000000219098211 */ /* 0x010fe400008f0c1b */
[-C--:B------:R-:W-:Y:S02]  /*35e0*/  @!P0 LEA R14, P2, R32, R0.reuse, 0x1 ;  /* 0x00000000200e8211 */ /* 0x080fe400078408ff */
[----:B-1----:R-:W-:-:S04]  /*35f0*/  @!P0 LEA R6, P1, R31, R0, 0x1 ;  /* 0x000000001f068211 */ /* 0x002fc800078208ff */
[----:B------:R-:W-:Y:S02]  /*3600*/  @!P0 LEA.HI.X R7, R31, R2, R36, 0x1, P1 ;  /* 0x000000021f078211 */ /* 0x000fe400008f0c24 */
[C---:B---3--:R-:W-:Y:S02]  /*3610*/  @!P0 LEA R4, P1, R29.reuse, R0, 0x1 ;  /* 0x000000001d048211 */ /* 0x048fe400078208ff */
[----:B------:R-:W-:Y:S02]  /*3620*/  IADD3 R0, R20, 0x60, RZ ;  /* 0x0000006014007810 */ /* 0x000fe40007ffe0ff */
[-C--:B------:R-:W-:Y:S02]  /*3630*/  @!P0 LEA.HI.X R15, R32, R2.reuse, R33, 0x1, P2 ;  /* 0x00000002200f8211 */ /* 0x080fe400010f0c21 */
[----:B------:R-:W-:Y:S01]  /*3640*/  ISETP.GE.AND P2, PT, R0, R21, PT ;  /* 0x000000150000720c */ /* 0x000fe20003f46270 */
[----:B------:R-:W-:Y:S01]  /*3650*/  IMAD.MOV R0, RZ, RZ, -R22 ;  /* 0x000000ffff007224 */ /* 0x000fe200078e0a16 */
[----:B------:R-:W1:Y:S03]  /*3660*/  SHFL.IDX PT, R12, R17, 0x3, 0x181f ;  /* 0x00781f00110c7f89 */ /* 0x000e6600000e0000 */
[----:B------:R-:W-:Y:S01]  /*3670*/  IMAD R23, R0, c[0x0][0x2b8], R23 ;  /* 0x0000ae0000177a24 */ /* 0x000fe200078e0217 */
[----:B------:R2:W-:Y:S04]  /*3680*/  @!P0 LDGSTS.E.BYPASS.LTC128B.128 [R28+0x6080], [R14.64], !P3 ;  /* 0x060800000e1c8fae */ /* 0x0005e8000d901d46 */
[----:B------:R3:W-:Y:S04]  /*3690*/  @!P0 LDGSTS.E.BYPASS.LTC128B.128 [R28+0xa080], [R8.64], !P4 ;  /* 0x0a080000081c8fae */ /* 0x0007e8000e101d46 */
[----:B------:R4:W-:Y:S04]  /*36a0*/  @!P0 LDGSTS.E.BYPASS.LTC128B.128 [R28+0xe080], [R6.64], !P5 ;  /* 0x0e080000061c8fae */ /* 0x0009e8000e901d46 */
[----:B------:R-:W1:Y:S01]  /*36b0*/  SHFL.IDX PT, R13, R16, 0x3, 0x181f ;  /* 0x00781f00100d7f89 */ /* 0x000e6200000e0000 */
[----:B------:R-:W-:Y:S01]  /*36c0*/  @!P0 LEA.HI.X R5, R29, R2, R30, 0x1, P1 ;  /* 0x000000021d058211 */ /* 0x000fe200008f0c1e */
[----:B------:R-:W-:-:S04]  /*36d0*/  IMAD.WIDE.U32 R2, R23, c[0x0][0x1e0], RZ ;  /* 0x0000780017027a25 */ /* 0x000fc800078e00ff */
[----:B------:R1:W-:Y:S01]  /*36e0*/  @!P0 LDGSTS.E.BYPASS.LTC128B.128 [R28+0x12080], [R4.64], !P6 ;  /* 0x12080000041c8fae */ /* 0x0003e2000f101d46 */
[----:B----4-:R-:W-:-:S05]  /*36f0*/  SHF.R.S32.HI R7, RZ, 0x1f, R23 ;  /* 0x0000001fff077819 */ /* 0x010fca0000011417 */
[----:B------:R-:W-:Y:S01]  /*3700*/  IMAD R0, R7, c[0x0][0x1e0], RZ ;  /* 0x0000780007007a24 */ /* 0x000fe200078e02ff */
[----:B--2---:R-:W-:-:S03]  /*3710*/  SHF.R.S32.HI R14, RZ, 0x1f, R34 ;  /* 0x0000001fff0e7819 */ /* 0x004fc60000011422 */
[----:B------:R-:W-:-:S04]  /*3720*/  IMAD R0, R23, c[0x0][0x1e4], R0 ;  /* 0x0000790017007a24 */ /* 0x000fc800078e0200 */
[----:B------:R-:W-:Y:S02]  /*3730*/  IMAD.IADD R3, R3, 0x1, R0 ;  /* 0x0000000103037824 */ /* 0x000fe400078e0200 */
[----:B------:R-:W-:Y:S02]  /*3740*/  IMAD R0, R14, c[0x0][0x1f0], RZ ;  /* 0x00007c000e007a24 */ /* 0x000fe400078e02ff */
[----:B------:R-:W-:Y:S01]  /*3750*/  IMAD.WIDE.U32 R2, R34, c[0x0][0x1f0], R2 ;  /* 0x00007c0022027a25 */ /* 0x000fe200078e0002 */
[----:B-1----:R-:W-:-:S03]  /*3760*/  @!P2 LEA R10, P1, R32, R12, 0x1 ;  /* 0x0000000c200aa211 */ /* 0x002fc600078208ff */
[----:B------:R-:W-:Y:S02]  /*3770*/  IMAD R5, R24, c[0x0][0x1ec], R39 ;  /* 0x00007b0018057a24 */ /* 0x000fe400078e0227 */
[----:B------:R-:W-:Y:S01]  /*3780*/  IMAD R4, R34, c[0x0][0x1f4], R0 ;  /* 0x00007d0022047a24 */ /* 0x000fe200078e0200 */
[----:B------:R-:W-:Y:S02]  /*3790*/  IADD3 R0, P0, R2, R38, RZ ;  /* 0x0000002602007210 */ /* 0x000fe40007f1e0ff */
[----:B------:R-:W-:Y:S02]  /*37a0*/  @!P2 LEA.HI.X R11, R32, R13, R33, 0x1, P1 ;  /* 0x0000000d200ba211 */ /* 0x000fe400008f0c21 */
[----:B------:R-:W-:Y:S02]  /*37b0*/  IADD3.X R2, R5, R3, R4, P0, !PT ;  /* 0x0000000305027210 */ /* 0x000fe400007fe404 */
[----:B------:R-:W-:Y:S01]  /*37c0*/  LEA R6, P0, R0, c[0x0][0x1c8], 0x1 ;  /* 0x0000720000067a11 */ /* 0x000fe200078008ff */
[----:B------:R1:W-:Y:S01]  /*37d0*/  @!P2 LDGSTS.E.BYPASS.LTC128B.128 [R28+0x7080], [R10.64], !P3 ;  /* 0x070800000a1cafae */ /* 0x0003e2000d901d46 */
[----:B------:R-:W-:-:S05]  /*37e0*/  IMNMX R3, R52, 0x30, PT ;  /* 0x0000003034037817 */ /* 0x000fca0003800200 */
[----:B---3--:R-:W-:-:S05]  /*37f0*/  IMAD.IADD R8, R3, 0x1, -R26 ;  /* 0x0000000103087824 */ /* 0x008fca00078e0a1a */
[----:B------:R-:W-:Y:S02]  /*3800*/  ISETP.GE.AND P1, PT, R8, 0x1, PT ;  /* 0x000000010800780c */ /* 0x000fe40003f26270 */
[----:B-1----:R-:W-:Y:S02]  /*3810*/  LEA.HI.X R11, R0, c[0x0][0x1cc], R2, 0x1, P0 ;  /* 0x00007300000b7a11 */ /* 0x002fe400000f0c02 */
[----:B------:R-:W1:Y:S01]  /*3820*/  SHFL.IDX PT, R0, R6, RZ, 0x181f ;  /* 0x00181fff06007589 */ /* 0x000e6200000e0000 */
[----:B------:R-:W-:-:S03]  /*3830*/  @!P2 LEA R2, P0, R25, R12, 0x1 ;  /* 0x0000000c1902a211 */ /* 0x000fc600078008ff */
[----:B------:R-:W2:Y:S01]  /*3840*/  SHFL.IDX PT, R9, R11, RZ, 0x181f ;  /* 0x00181fff0b097589 */ /* 0x000ea200000e0000 */
[----:B------:R-:W-:-:S05]  /*3850*/  @!P2 LEA.HI.X R3, R25, R13, R27, 0x1, P0 ;  /* 0x0000000d1903a211 */ /* 0x000fca00000f0c1b */
[----:B------:R3:W-:Y:S01]  /*3860*/  @!P2 LDGSTS.E.BYPASS.LTC128B.128 [R28+0xb080], [R2.64], !P4 ;  /* 0x0b080000021cafae */ /* 0x0007e2000e101d46 */
[----:B------:R-:W-:-:S03]  /*3870*/  @P1 ISETP.GE.AND P3, PT, R32, c[0x0][0x1d4], PT ;  /* 0x0000750020001a0c */ /* 0x000fc60003f66270 */
[----:B------:R-:W-:Y:S04]  /*3880*/  STL [R1+0x2c], R34 ;  /* 0x00002c2201007387 */ /* 0x000fe80000100800 */
[----:B------:R-:W-:Y:S04]  /*3890*/  STL [R1+0x30], R23 ;  /* 0x0000301701007387 */ /* 0x000fe80000100800 */
[----:B------:R-:W-:Y:S04]  /*38a0*/  STL.64 [R1+0x78], R38 ;  /* 0x0000782601007387 */ /* 0x000fe80000100a00 */
[----:B------:R4:W-:Y:S01]  /*38b0*/  STL [R1+0x90], R5 ;  /* 0x0000900501007387 */ /* 0x0009e20000100800 */
[----:B---3--:R-:W-:-:S04]  /*38c0*/  @!P2 LEA R2, P0, R31, R12, 0x1 ;  /* 0x0000000c1f02a211 */ /* 0x008fc800078008ff */
[----:B------:R-:W-:Y:S02]  /*38d0*/  @!P2 LEA.HI.X R3, R31, R13, R36, 0x1, P0 ;  /* 0x0000000d1f03a211 */ /* 0x000fe400000f0c24 */
[----:B------:R-:W-:-:S03]  /*38e0*/  @!P2 LEA R4, P0, R29, R12, 0x1 ;  /* 0x0000000c1d04a211 */ /* 0x000fc600078008ff */
[----:B------:R1:W-:Y:S01]  /*38f0*/  @!P2 LDGSTS.E.BYPASS.LTC128B.128 [R28+0xf080], [R2.64], !P5 ;  /* 0x0f080000021cafae */ /* 0x0003e2000e901d46 */
[----:B----4-:R-:W-:-:S05]  /*3900*/  @!P2 LEA.HI.X R5, R29, R13, R30, 0x1, P0 ;  /* 0x0000000d1d05a211 */ /* 0x010fca00000f0c1e */
[----:B------:R3:W-:Y:S01]  /*3910*/  @!P2 LDGSTS.E.BYPASS.LTC128B.128 [R28+0x13080], [R4.64], !P6 ;  /* 0x13080000041cafae */ /* 0x0007e2000f101d46 */
[----:B------:R-:W-:-:S03]  /*3920*/  @P1 ISETP.GE.AND P4, PT, R25, c[0x0][0x1d4], PT ;  /* 0x0000750019001a0c */ /* 0x000fc60003f86270 */
[----:B------:R-:W0:Y:S01]  /*3930*/  LDGDEPBAR ;  /* 0x00000000000079af */ /* 0x000e220000000000 */
[----:B-1----:R-:W-:-:S04]  /*3940*/  @P1 LEA R2, P0, R32, R0, 0x1 ;  /* 0x0000000020021211 */ /* 0x002fc800078008ff */
[----:B--2---:R-:W-:Y:S01]  /*3950*/  @P1 LEA.HI.X R3, R32, R9, R33, 0x1, P0 ;  /* 0x0000000920031211 */ /* 0x004fe200000f0c21 */
[----:B------:R1:W3:Y:S04]  /*3960*/  SHFL.IDX PT, R10, R6, 0x1, 0x181f ;  /* 0x00381f00060a7f89 */ /* 0x0002e800000e0000 */
[----:B------:R4:W-:Y:S01]  /*3970*/  @P1 LDGSTS.E.BYPASS.LTC128B.128 [R28+0x14080], [R2.64], !P3 ;  /* 0x14080000021c1fae */ /* 0x0009e2000d901d46 */
[----:B---3--:R-:W-:Y:S01]  /*3980*/  IMAD R4, R7, c[0x0][0x208], RZ ;  /* 0x0000820007047a24 */ /* 0x008fe200078e02ff */
[----:B------:R-:W-:-:S03]  /*3990*/  @P1 ISETP.GE.AND P3, PT, R31, c[0x0][0x1d4], PT ;  /* 0x000075001f001a0c */ /* 0x000fc60003f66270 */
[----:B------:R-:W-:Y:S02]  /*39a0*/  IMAD R4, R23, c[0x0][0x20c], R4 ;  /* 0x0000830017047a24 */ /* 0x000fe400078e0204 */
[----:B------:R-:W-:Y:S01]  /*39b0*/  IMAD.WIDE.U32 R16, R24, c[0x0][0x210], RZ ;  /* 0x0000840018107a25 */ /* 0x000fe200078e00ff */
[----:B-1----:R-:W-:-:S03]  /*39c0*/  @P1 LEA R6, P0, R25, R0, 0x1 ;  /* 0x0000000019061211 */ /* 0x002fc600078008ff */
[----:B----4-:R-:W-:-:S04]  /*39d0*/  IMAD.WIDE.U32 R2, R23, c[0x0][0x208], RZ ;  /* 0x0000820017027a25 */ /* 0x010fc800078e00ff */
[----:B------:R-:W-:Y:S01]  /*39e0*/  IMAD.IADD R3, R3, 0x1, R4 ;  /* 0x0000000103037824 */ /* 0x000fe200078e0204 */
[----:B------:R-:W-:Y:S02]  /*39f0*/  @P1 LEA R4, P2, R31, R0, 0x1 ;  /* 0x000000001f041211 */ /* 0x000fe400078408ff */
[-C--:B------:R-:W-:Y:S02]  /*3a00*/  @P1 LEA.HI.X R7, R25, R9.reuse, R27, 0x1, P0 ;  /* 0x0000000919071211 */ /* 0x080fe400000f0c1b */
[----:B------:R-:W-:Y:S01]  /*3a10*/  @P1 LEA.HI.X R5, R31, R9, R36, 0x1, P2 ;  /* 0x000000091f051211 */ /* 0x000fe200010f0c24 */
[----:B------:R-:W-:Y:S02]  /*3a20*/  IMAD R12, R24, c[0x0][0x214], R17 ;  /* 0x00008500180c7a24 */ /* 0x000fe400078e0211 */
[----:B------:R1:W-:Y:S01]  /*3a30*/  @P1 LDGSTS.E.BYPASS.LTC128B.128 [R28+0x15880], [R6.64], !P4 ;  /* 0x15880000061c1fae */ /* 0x0003e2000e101d46 */
[----:B------:R-:W-:-:S03]  /*3a40*/  IMAD.WIDE.U32 R2, R34, c[0x0][0x218], R2 ;  /* 0x0000860022027a25 */ /* 0x000fc600078e0002 */
[----:B------:R3:W-:Y:S04]  /*3a50*/  @P1 LDGSTS.E.BYPASS.LTC128B.128 [R28+0x17080], [R4.64], !P3 ;  /* 0x17080000041c1fae */ /* 0x0007e8000d901d46 */
[----:B------:R4:W-:Y:S04]  /*3a60*/  STL.64 [R1+0x88], R16 ;  /* 0x0000881001007387 */ /* 0x0009e80000100a00 */
[----:B------:R-:W-:Y:S04]  /*3a70*/  STL [R1+0x98], R12 ;  /* 0x0000980c01007387 */ /* 0x000fe80000100800 */
[----:B------:R-:W2:Y:S01]  /*3a80*/  LDL R15, [R1+0x14] ;  /* 0x00001400010f7983 */ /* 0x000ea20000100800 */
[----:B---3--:R-:W-:Y:S01]  /*3a90*/  @P1 LEA R4, P2, R29, R0, 0x1 ;  /* 0x000000001d041211 */ /* 0x008fe200078408ff */
[----:B-1----:R-:W-:-:S02]  /*3aa0*/  IMAD R6, R14, c[0x0][0x218], RZ ;  /* 0x000086000e067a24 */ /* 0x002fc400078e02ff */
[----:B------:R-:W3:Y:S01]  /*3ab0*/  LDL R14, [R1+0x10] ;  /* 0x00001000010e7983 */ /* 0x000ee20000100800 */
[----:B------:R-:W-:Y:S02]  /*3ac0*/  @P1 LEA.HI.X R5, R29, R9, R30, 0x1, P2 ;  /* 0x000000091d051211 */ /* 0x000fe400010f0c1e */
[----:B------:R-:W-:Y:S02]  /*3ad0*/  IADD3 R0, P2, R2, R16, RZ ;  /* 0x0000001002007210 */ /* 0x000fe40007f5e0ff */
[----:B----4-:R-:W4:Y:S04]  /*3ae0*/  LDL R16, [R1+0xc] ;  /* 0x00000c0001107983 */ /* 0x010f280000100800 */
[----:B------:R-:W1:Y:S01]  /*3af0*/  SHFL.IDX PT, R11, R11, 0x1, 0x181f ;  /* 0x00381f000b0b7f89 */ /* 0x000e6200000e0000 */
[----:B------:R-:W-:-:S02]  /*3b00*/  ISETP.GE.AND P0, PT, R8, 0x21, PT ;  /* 0x000000210800780c */ /* 0x000fc40003f06270 */
[----:B------:R-:W-:Y:S01]  /*3b10*/  @P1 ISETP.GE.AND P4, PT, R29, c[0x0][0x1d4], PT ;  /* 0x000075001d001a0c */ /* 0x000fe20003f86270 */
[----:B------:R-:W-:-:S10]  /*3b20*/  IMAD R6, R34, c[0x0][0x21c], R6 ;  /* 0x0000870022067a24 */ /* 0x000fd400078e0206 */
[C---:B------:R-:W-:Y:S02]  /*3b30*/  @P0 LEA R8, P3, R32.reuse, R10, 0x1 ;  /* 0x0000000a20080211 */ /* 0x040fe400078608ff */
[----:B------:R1:W-:Y:S02]  /*3b40*/  @P1 LDGSTS.E.BYPASS.LTC128B.128 [R28+0x18880], [R4.64], !P4 ;  /* 0x18880000041c1fae */ /* 0x0003e4000e101d46 */
[C---:B-1----:R-:W-:Y:S02]  /*3b50*/  @P0 LEA.HI.X R9, R32.reuse, R11, R33, 0x1, P3 ;  /* 0x0000000b20090211 */ /* 0x042fe400018f0c21 */
[----:B------:R-:W-:Y:S02]  /*3b60*/  @P0 ISETP.GE.AND P3, PT, R32, c[0x0][0x1d4], PT ;  /* 0x0000750020000a0c */ /* 0x000fe40003f66270 */
[----:B------:R-:W-:Y:S02]  /*3b70*/  IADD3.X R2, R12, R3, R6, P2, !PT ;  /* 0x000000030c027210 */ /* 0x000fe400017fe406 */
[----:B------:R-:W-:-:S02]  /*3b80*/  LEA R13, P2, R0, c[0x0][0x1f8], 0x1 ;  /* 0x00007e00000d7a11 */ /* 0x000fc400078408ff */
[C---:B------:R-:W-:Y:S02]  /*3b90*/  @P0 ISETP.GE.AND P4, PT, R25.reuse, c[0x0][0x1d4], PT ;  /* 0x0000750019000a0c */ /* 0x040fe40003f86270 */
[----:B------:R-:W-:Y:S02]  /*3ba0*/  LEA.HI.X R12, R0, c[0x0][0x1fc], R2, 0x1, P2 ;  /* 0x00007f00000c7a11 */ /* 0x000fe400010f0c02 */
[----:B------:R-:W-:-:S03]  /*3bb0*/  @P0 LEA R6, P2, R25, R10, 0x1 ;  /* 0x0000000a19060211 */ /* 0x000fc600078408ff */
[----:B------:R1:W-:Y:S01]  /*3bc0*/  @P0 LDGSTS.E.BYPASS.LTC128B.128 [R28+0x15080], [R8.64], !P3 ;  /* 0x15080000081c0fae */ /* 0x0003e2000d901d46 */
[CC--:B------:R-:W-:Y:S02]  /*3bd0*/  @P0 LEA R4, P1, R31.reuse, R10.reuse, 0x1 ;  /* 0x0000000a1f040211 */ /* 0x0c0fe400078208ff */
[C---:B------:R-:W-:Y:S02]  /*3be0*/  @P0 ISETP.GE.AND P3, PT, R31.reuse, c[0x0][0x1d4], PT ;  /* 0x000075001f000a0c */ /* 0x040fe40003f66270 */
[-C--:B------:R-:W-:Y:S02]  /*3bf0*/  @P0 LEA.HI.X R5, R31, R11.reuse, R36, 0x1, P1 ;  /* 0x0000000b1f050211 */ /* 0x080fe400008f0c24 */
[----:B------:R-:W-:Y:S01]  /*3c00*/  @P0 ISETP.GE.AND P1, PT, R29, c[0x0][0x1d4], PT ;  /* 0x000075001d000a0c */ /* 0x000fe20003f26270 */
[----:B------:R-:W1:Y:S01]  /*3c10*/  S2R R18, SR_TID.X ;  /* 0x0000000000127919 */ /* 0x000e620000002100 */
[----:B------:R-:W-:Y:S02]  /*3c20*/  @P0 LEA.HI.X R7, R25, R11, R27, 0x1, P2 ;  /* 0x0000000b19070211 */ /* 0x000fe400010f0c1b */
[----:B------:R-:W-:-:S03]  /*3c30*/  @P0 LEA R2, P2, R29, R10, 0x1 ;  /* 0x0000000a1d020211 */ /* 0x000fc600078408ff */
[----:B------:R1:W-:Y:S01]  /*3c40*/  @P0 LDGSTS.E.BYPASS.LTC128B.128 [R28+0x16880], [R6.64], !P4 ;  /* 0x16880000061c0fae */ /* 0x0003e2000e101d46 */
[----:B------:R-:W-:-:S03]  /*3c50*/  @P0 LEA.HI.X R3, R29, R11, R30, 0x1, P2 ;  /* 0x0000000b1d030211 */ /* 0x000fc600010f0c1e */
[----:B------:R1:W-:Y:S04]  /*3c60*/  @P0 LDGSTS.E.BYPASS.LTC128B.128 [R28+0x18080], [R4.64], !P3 ;  /* 0x18080000041c0fae */ /* 0x0003e8000d901d46 */
[----:B------:R1:W-:Y:S04]  /*3c70*/  @P0 LDGSTS.E.BYPASS.LTC128B.128 [R28+0x19880], [R2.64], !P1 ;  /* 0x19880000021c0fae */ /* 0x0003e8000c901d46 */
[----:B------:R-:W0:Y:S01]  /*3c80*/  LDGDEPBAR ;  /* 0x00000000000079af */ /* 0x000e220000000000 */
[----:B-1----:R-:W-:-:S04]  /*3c90*/  SHF.R.S32.HI R17, RZ, 0x1f, R18 ;  /* 0x0000001fff117819 */ /* 0x002fc80000011412 */
        /* <DEDUP_REMOVED lines=16> */
[----:B------:R-:W-:Y:S01]  /*3da0*/  ISETP.GE.AND P6, PT, R25, c[0x0][0x1d4], PT ;  /* 0x0000750019007a0c */ /* 0x000fe20003fc6270 */
[----:B------:R-:W-:Y:S01]  /*3db0*/  IMAD.IADD R4, R52, 0x1, -R26 ;  /* 0x0000000134047824 */ /* 0x000fe200078e0a1a */
[C---:B------:R-:W-:Y:S01]  /*3dc0*/  ISETP.GE.AND P5, PT, R32.reuse, c[0x0][0x1d4], PT ;  /* 0x0000750020007a0c */ /* 0x040fe20003fa6270 */
[----:B------:R-:W-:Y:S01]  /*3dd0*/  IMAD.SHL.U32 R2, R32, 0x2, RZ ;  /* 0x0000000220027824 */ /* 0x000fe200078e00ff */
[----:B------:R-:W-:-:S02]  /*3de0*/  LOP3.LUT R107, R107, 0xfffffffe, RZ, 0xc0, !PT ;  /* 0xfffffffe6b6b7812 */ /* 0x000fc400078ec0ff */
[----:B------:R-:W-:Y:S02]  /*3df0*/  IADD3 R243, R236, 0x20, RZ ;  /* 0x00000020ecf37810 */ /* 0x000fe40007ffe0ff */
[----:B------:R-:W-:Y:S02]  /*3e00*/  SHF.L.U64.HI R3, R32, 0x1, R33 ;  /* 0x0000000120037819 */ /* 0x000fe40000010221 */
[----:B------:R-:W-:Y:S01]  /*3e10*/  @P1 IADD3 R243, R236, -0x20, RZ ;  /* 0xffffffe0ecf31810 */ /* 0x000fe20007ffe0ff */
[----:B------:R1:W-:Y:S01]  /*3e20*/  STL [R1+0x108], R2 ;  /* 0x0001080201007387 */ /* 0x0003e20000100800 */
[----:B------:R-:W-:Y:S02]  /*3e30*/  ISETP.LT.OR P1, PT, R4, 0x1, P5 ;  /* 0x000000010400780c */ /* 0x000fe40002f21670 */
[----:B------:R-:W-:Y:S02]  /*3e40*/  @P6 LOP3.LUT R107, R107, 0x1, RZ, 0xfc, !PT ;  /* 0x000000016b6b6812 */ /* 0x000fe400078efcff */
[----:B------:R-:W-:-:S02]  /*3e50*/  SHF.L.U64.HI R5, R25, 0x1, R27 ;  /* 0x0000000119057819 */ /* 0x000fc4000001021b */
[----:B-1----:R-:W-:Y:S01]  /*3e60*/  IADD3 R6, P0, R8, R2, RZ ;  /* 0x0000000208067210 */ /* 0x002fe20007f1e0ff */
[----:B------:R-:W-:Y:S01]  /*3e70*/  STL [R1+0x3c], R3 ;  /* 0x00003c0301007387 */ /* 0x000fe20000100800 */
[----:B------:R-:W-:-:S03]  /*3e80*/  ISETP.LT.OR P2, PT, R4, 0x1, P6 ;  /* 0x000000010400780c */ /* 0x000fc60003741670 */
[----:B------:R-:W-:Y:S01]  /*3e90*/  STL [R1+0xc4], R107 ;  /* 0x0000c46b01007387 */ /* 0x000fe20000100800 */
[----:B------:R-:W-:-:S03]  /*3ea0*/  IMAD.X R7, R0, 0x1, R3, P0 ;  /* 0x0000000100077824 */ /* 0x000fc600000e0603 */
[----:B------:R-:W-:Y:S01]  /*3eb0*/  STL [R1+0x40], R5 ;  /* 0x0000400501007387 */ /* 0x000fe20000100800 */
[----:B------:R-:W-:-:S05]  /*3ec0*/  IMAD.SHL.U32 R2, R25, 0x2, RZ ;  /* 0x0000000219027824 */ /* 0x000fca00078e00ff */
[----:B------:R1:W-:Y:S01]  /*3ed0*/  STL [R1+0x10c], R2 ;  /* 0x00010c0201007387 */ /* 0x0003e20000100800 */
[----:B------:R-:W-:Y:S02]  /*3ee0*/  ISETP.GE.AND P4, PT, R31, c[0x0][0x1d4], PT ;  /* 0x000075001f007a0c */ /* 0x000fe40003f86270 */
[----:B-1----:R-:W-:-:S05]  /*3ef0*/  IADD3 R2, P0, R8, R2, RZ ;  /* 0x0000000208027210 */ /* 0x002fca0007f1e0ff */
[----:B------:R-:W-:Y:S01]  /*3f00*/  IMAD.X R3, R0, 0x1, R5, P0 ;  /* 0x0000000100037824 */ /* 0x000fe200000e0605 */
[----:B------:R-:W-:Y:S01]  /*3f10*/  SHF.L.U64.HI R5, R31, 0x1, R36 ;  /* 0x000000011f057819 */ /* 0x000fe20000010224 */
[----:B--2---:R-:W1:Y:S04]  /*3f20*/  LDSM.16.M88.4 R180, [R15] ;  /* 0x000000000fb4783b */ /* 0x004e680000000200 */
[----:B------:R-:W2:Y:S04]  /*3f30*/  LDSM.16.M88.4 R196, [R15+0x4000] ;  /* 0x004000000fc4783b */ /* 0x000ea80000000200 */
[----:B------:R-:W1:Y:S04]  /*3f40*/  LDSM.16.M88.4 R212, [R15+0x8000] ;  /* 0x008000000fd4783b */ /* 0x000e680000000200 */
[----:B------:R-:W1:Y:S04]  /*3f50*/  LDSM.16.M88.4 R228, [R15+0xc000] ;  /* 0x00c000000fe4783b */ /* 0x000e680000000200 */
[----:B---3--:R-:W3:Y:S04]  /*3f60*/  LDSM.16.M88.4 R184, [R14] ;  /* 0x000000000eb8783b */ /* 0x008ee80000000200 */
[----:B------:R-:W1:Y:S04]  /*3f70*/  LDSM.16.M88.4 R200, [R14+0x4000] ;  /* 0x004000000ec8783b */ /* 0x000e680000000200 */
[----:B----4-:R-:W4:Y:S04]  /*3f80*/  LDSM.16.M88.4 R164, [R16] ;  /* 0x0000000010a4783b */ /* 0x010f280000000200 */
[----:B------:R-:W1:Y:S04]  /*3f90*/  LDSM.16.M88.4 R192, [R16+0x4000] ;  /* 0x0040000010c0783b */ /* 0x000e680000000200 */
[----:B------:R-:W1:Y:S04]  /*3fa0*/  LDSM.16.M88.4 R208, [R16+0x8000] ;  /* 0x0080000010d0783b */ /* 0x000e680000000200 */
[----:B------:R-:W1:Y:S04]  /*3fb0*/  LDSM.16.M88.4 R216, [R14+0x8000] ;  /* 0x008000000ed8783b */ /* 0x000e680000000200 */
[----:B------:R-:W1:Y:S04]  /*3fc0*/  LDSM.16.M88.4 R224, [R16+0xc000] ;  /* 0x00c0000010e0783b */ /* 0x000e680000000200 */
[----:B------:R-:W1:Y:S04]  /*3fd0*/  LDSM.16.M88.4 R232, [R14+0xc000] ;  /* 0x00c000000ee8783b */ /* 0x000e680000000200 */
[----:B------:R-:W-:Y:S06]  /*3fe0*/  BAR.SYNC.DEFER_BLOCKING 0x0 ;  /* 0x0000000000007b1d */ /* 0x000fec0000010000 */
[----:B------:R-:W-:-:S04]  /*3ff0*/  DEPBAR.LE SB0, 0x0 ;  /* 0x000080000000791a */ /* 0x000fc80000000000 */
[----:B------:R-:W-:Y:S01]  /*4000*/  BAR.SYNC.DEFER_BLOCKING 0x0 ;  /* 0x0000000000007b1d */ /* 0x000fe20000010000 */
[----:B------:R-:W-:-:S05]  /*4010*/  ISETP.GE.AND P3, PT, R29, c[0x0][0x1d4], PT ;  /* 0x000075001d007a0c */ /* 0x000fca0003f66270 */
[----:B------:R-:W1:Y:S04]  /*4020*/  LDSM.16.M88.4 R16, [R236] ;  /* 0x00000000ec10783b */ /* 0x000e680000000200 */
[----:B------:R-:W1:Y:S04]  /*4030*/  LDSM.16.M88.4 R20, [R236+0x800] ;  /* 0x00080000ec14783b */ /* 0x000e680000000200 */
[----:B------:R-:W1:Y:S04]  /*4040*/  LDSM.16.M88.4 R40, [R236+0x1000] ;  /* 0x00100000ec28783b */ /* 0x000e680000000200 */
[----:B------:R-:W1:Y:S04]  /*4050*/  LDSM.16.M88.4 R24, [R243] ;  /* 0x00000000f318783b */ /* 0x000e680000000200 */
[----:B------:R-:W1:Y:S04]  /*4060*/  LDSM.16.M88.4 R32, [R243+0x800] ;  /* 0x00080000f320783b */ /* 0x000e680000000200 */
[----:B------:R-:W1:Y:S04]  /*4070*/  LDSM.16.M88.4 R48, [R243+0x1000] ;  /* 0x00100000f330783b */ /* 0x000e680000000200 */
[----:B------:R-:W-:Y:S01]  /*4080*/  @!PT LDS RZ, [RZ] ;  /* 0x00000000fffff984 */ /* 0x000fe20000000800 */
[----:B------:R-:W-:Y:S01]  /*4090*/  @!PT LDS RZ, [RZ] ;  /* 0x00000000fffff984 */ /* 0x000fe20000000800 */
[----:B------:R-:W-:Y:S01]  /*40a0*/  @!PT LDS RZ, [RZ] ;  /* 0x00000000fffff984 */ /* 0x000fe20000000800 */
[----:B------:R2:W-:Y:S01]  /*40b0*/  LDGSTS.E.BYPASS.LTC128B.128 [R28+0x4080], [R6.64], !P1 ;  /* 0x04080000061c7fae */ /* 0x0005e2000c901d46 */
[----:B------:R-:W-:-:S03]  /*40c0*/  ISETP.LT.OR P1, PT, R4, 0x1, P4 ;  /* 0x000000010400780c */ /* 0x000fc60002721670 */
[----:B------:R3:W-:Y:S01]  /*40d0*/  LDGSTS.E.BYPASS.LTC128B.128 [R28+0x5880], [R2.64], !P2 ;  /* 0x05880000021c7fae */ /* 0x0007e2000d101d46 */
[----:B--2---:R-:W-:-:S05]  /*40e0*/  IMAD.SHL.U32 R6, R31, 0x2, RZ ;  /* 0x000000021f067824 */ /* 0x004fca00078e00ff */
[----:B---3--:R-:W-:Y:S01]  /*40f0*/  IADD3 R2, P0, R8, R6, RZ ;  /* 0x0000000608027210 */ /* 0x008fe20007f1e0ff */
[----:B------:R2:W-:Y:S04]  /*4100*/  STL [R1+0x104], R6 ;  /* 0x0001040601007387 */ /* 0x0005e80000100800 */
[----:B------:R-:W-:Y:S01]  /*4110*/  IMAD.X R3, R0, 0x1, R5, P0 ;  /* 0x0000000100037824 */ /* 0x000fe200000e0605 */
[----:B------:R3:W-:Y:S04]  /*4120*/  STL [R1+0x44], R5 ;  /* 0x0000440501007387 */ /* 0x0007e80000100800 */
[----:B------:R1:W-:Y:S01]  /*4130*/  LDGSTS.E.BYPASS.LTC128B.128 [R28+0x7080], [R2.64], !P1 ;  /* 0x07080000021c7fae */ /* 0x0003e2000c901d46 */
[C---:B--2---:R-:W-:Y:S01]  /*4140*/  IMAD.SHL.U32 R6, R29.reuse, 0x2, RZ ;  /* 0x000000021d067824 */ /* 0x044fe200078e00ff */
[----:B---3--:R-:W-:-:S04]  /*4150*/  SHF.L.U64.HI R5, R29, 0x1, R30 ;  /* 0x000000011d057819 */ /* 0x008fc8000001021e */
[----:B------:R-:W-:Y:S01]  /*4160*/  STL [R1+0x100], R6 ;  /* 0x0001000601007387 */ /* 0x000fe20000100800 */
[----:B-1----:R-:W-:-:S03]  /*4170*/  IADD3 R2, P0, R8, R6, RZ ;  /* 0x0000000608027210 */ /* 0x002fc60007f1e0ff */
[----:B------:R1:W-:Y:S02]  /*4180*/  STL [R1+0x48], R5 ;  /* 0x0000480501007387 */ /* 0x0003e40000100800 */
[----:B------:R-:W-:Y:S01]  /*4190*/  IMAD.X R3, R0, 0x1, R5, P0 ;  /* 0x0000000100037824 */ /* 0x000fe200000e0605 */
[----:B------:R-:W-:Y:S02]  /*41a0*/  ISETP.LT.OR P0, PT, R4, 0x1, P3 ;  /* 0x000000010400780c */ /* 0x000fe40001f01670 */
[----:B------:R-:W-:-:S11]  /*41b0*/  IADD3 R0, R243, 0x800, RZ ;  /* 0x00000800f3007810 */ /* 0x000fd60007ffe0ff */
[----:B------:R2:W-:Y:S04]  /*41c0*/  LDGSTS.E.BYPASS.LTC128B.128 [R28+0x8880], [R2.64], !P0 ;  /* 0x08880000021c7fae */ /* 0x0005e8000c101d46 */
[----:B-1----:R-:W1:Y:S01]  /*41d0*/  S2R R5, SR_TID.X ;  /* 0x0000000000057919 */ /* 0x002e620000002100 */
[----:B--2---:R-:W-:-:S05]  /*41e0*/  IADD3 R2, R243, 0x1000, RZ ;  /* 0x00001000f3027810 */ /* 0x004fca0007ffe0ff */
[----:B------:R2:W-:Y:S04]  /*41f0*/  STL [R1+0x8], R2 ;  /* 0x0000080201007387 */ /* 0x0005e80000100800 */
[----:B------:R2:W-:Y:S01]  /*4200*/  STL [R1+0x4], R0 ;  /* 0x0000040001007387 */ /* 0x0005e20000100800 */
[----:B-1----:R-:W-:Y:S01]  /*4210*/  ISETP.GT.AND P0, PT, R5, 0x7f, PT ;  /* 0x0000007f0500780c */ /* 0x002fe20003f04270 */
[----:B------:R-:W-:Y:S01]  /*4220*/  BSSY B0, `(.L_x_1121) ;  /* 0x0000024000007945 */ /* 0x000fe20003800000 */
[----:B------:R-:W-:-:S11]  /*4230*/  ISETP.GT.AND P6, PT, R106, 0x2f, PT ;  /* 0x0000002f6a00780c */ /* 0x000fd60003fc4270 */
[----:B------:R-:W-:Y:S05]  /*4240*/  @P0 BRA `(.L_x_1122) ;  /* 0x0000021000000947 */ /* 0x000fea0003800000 */
[----:B----4-:R-:W-:Y:S05]  /*4250*/  BRA.DIV ~URZ, `(.L_x_1123) ;  /* 0x000105727f007947 */ /* 0x010fea000b800000 */
[----:B------:R1:W3:Y:S04]  /*4260*/  SHFL.IDX PT, R5, R12, 0x1, 0x181f ;  /* 0x00381f000c057f89 */ /* 0x0002e800000e0000 */
[----:B--2---:R1:W2:Y:S02]  /*4270*/  SHFL.IDX PT, R0, R13, 0x1, 0x181f ;  /* 0x00381f000d007f89 */ /* 0x0042a400000e0000 */
.L_x_1227:
[----:B------:R-:W4:Y:S04]  /*4280*/  LDL R2, [R1+0x10c] ;  /* 0x00010c0001027983 */ /* 0x000f280000100800 */
[----:B------:R-:W5:Y:S04]  /*4290*/  LDL R14, [R1+0x40] ;  /* 0x00004000010e7983 */ /* 0x000f680000100800 */
[----:B---3--:R-:W3:Y:S04]  /*42a0*/  LDL R6, [R1+0x108] ;  /* 0x0001080001067983 */ /* 0x008ee80000100800 */
[----:B--2---:R-:W2:Y:S04]  /*42b0*/  LDL R7, [R1+0x5c] ;  /* 0x00005c0001077983 */ /* 0x004ea80000100800 */
[----:B-1----:R-:W2:Y:S04]  /*42c0*/  LDL R13, [R1+0x3c] ;  /* 0x00003c00010d7983 */ /* 0x002ea80000100800 */
[----:B------:R-:W2:Y:S04]  /*42d0*/  LDL R8, [R1+0x18] ;  /* 0x0000180001087983 */ /* 0x000ea80000100800 */
[----:B------:R-:W2:Y:S04]  /*42e0*/  LDL R12, [R1+0x104] ;  /* 0x00010400010c7983 */ /* 0x000ea80000100800 */
[----:B------:R-:W2:Y:S04]  /*42f0*/  LDL R11, [R1+0x44] ;  /* 0x00004400010b7983 */ /* 0x000ea80000100800 */
[----:B------:R-:W2:Y:S04]  /*4300*/  LDL R10, [R1+0x100] ;  /* 0x00010000010a7983 */ /* 0x000ea80000100800 */
[----:B------:R-:W2:Y:S01]  /*4310*/  LDL R9, [R1+0x48] ;  /* 0x0000480001097983 */ /* 0x000ea20000100800 */
[----:B------:R-:W-:-:S02]  /*4320*/  ISETP.LT.OR P1, PT, R4, 0x21, P5 ;  /* 0x000000210400780c */ /* 0x000fc40002f21670 */
[----:B----4-:R-:W-:-:S05]  /*4330*/  IADD3 R2, P0, R0, R2, RZ ;  /* 0x0000000200027210 */ /* 0x010fca0007f1e0ff */
[----:B-----5:R-:W-:Y:S01]  /*4340*/  IMAD.X R3, R5, 0x1, R14, P0 ;  /* 0x0000000105037824 */ /* 0x020fe200000e060e */
[----:B---3--:R-:W-:Y:S02]  /*4350*/  IADD3 R6, P0, R0, R6, RZ ;  /* 0x0000000600067210 */ /* 0x008fe40007f1e0ff */
[----:B--2---:R-:W-:-:S03]  /*4360*/  ISETP.GE.AND P2, PT, R7, c[0x0][0x1d4], PT ;  /* 0x0000750007007a0c */ /* 0x004fc60003f46270 */
[----:B------:R-:W-:Y:S01]  /*4370*/  IMAD.X R7, R5, 0x1, R13, P0 ;  /* 0x0000000105077824 */ /* 0x000fe200000e060d */
[----:B------:R-:W-:-:S04]  /*4380*/  ISETP.LT.OR P0, PT, R4, 0x21, P2 ;  /* 0x000000210400780c */ /* 0x000fc80001701670 */
[----:B------:R-:W-:Y:S01]  /*4390*/  @!PT LDS RZ, [RZ] ;  /* 0x00000000fffff984 */ /* 0x000fe20000000800 */
[----:B------:R-:W-:Y:S01]  /*43a0*/  @!PT LDS RZ, [RZ] ;  /* 0x00000000fffff984 */ /* 0x000fe20000000800 */
[----:B------:R-:W-:Y:S01]  /*43b0*/  @!PT LDS RZ, [RZ] ;  /* 0x00000000fffff984 */ /* 0x000fe20000000800 */
[----:B------:R1:W-:Y:S01]  /*43c0*/  LDGSTS.E.BYPASS.LTC128B.128 [R8+0x5080], [R6.64], !P1 ;  /* 0x0508000006087fae */ /* 0x0003e2000c901d46 */
[C---:B------:R-:W-:Y:S02]  /*43d0*/  ISETP.LT.OR P2, PT, R4.reuse, 0x21, P4 ;  /* 0x000000210400780c */ /* 0x040fe40002741670 */
[----:B------:R-:W-:-:S06]  /*43e0*/  ISETP.LT.OR P1, PT, R4, 0x21, P3 ;  /* 0x000000210400780c */ /* 0x000fcc0001f21670 */
[----:B------:R2:W-:Y:S01]  /*43f0*/  LDGSTS.E.BYPASS.LTC128B.128 [R8+0x6880], [R2.64], !P0 ;  /* 0x0688000002087fae */ /* 0x0005e2000c101d46 */
[----:B-1----:R-:W-:-:S05]  /*4400*/  IADD3 R6, P0, R0, R12, RZ ;  /* 0x0000000c00067210 */ /* 0x002fca0007f1e0ff */
[----:B------:R-:W-:Y:S01]  /*4410*/  IMAD.X R7, R5, 0x1, R11, P0 ;  /* 0x0000000105077824 */ /* 0x000fe200000e060b */
[----:B--2---:R-:W-:-:S04]  /*4420*/  IADD3 R2, P0, R0, R10, RZ ;  /* 0x0000000a00027210 */ /* 0x004fc80007f1e0ff */
[----:B------:R1:W-:Y:S01]  /*4430*/  LDGSTS.E.BYPASS.LTC128B.128 [R8+0x8080], [R6.64], !P2 ;  /* 0x0808000006087fae */ /* 0x0003e2000d101d46 */
[----:B------:R-:W-:-:S05]  /*4440*/  IMAD.X R3, R5, 0x1, R9, P0 ;  /* 0x0000000105037824 */ /* 0x000fca00000e0609 */
[----:B------:R1:W-:Y:S03]  /*4450*/  LDGSTS.E.BYPASS.LTC128B.128 [R8+0x9880], [R2.64], !P1 ;  /* 0x0988000002087fae */ /* 0x0003e6000c901d46 */
.L_x_1122:
[----:B----4-:R-:W-:Y:S05]  /*4460*/  BSYNC B0 ;  /* 0x0000000000007941 */ /* 0x010fea0003800000 */
.L_x_1121:
[----:B-12---:R-:W1:Y:S04]  /*4470*/  S2R R2, SR_TID.X ;  /* 0x0000000000027919 */ /* 0x006e680000002100 */
[----:B------:R-:W0:Y:S01]  /*4480*/  LDGDEPBAR ;  /* 0x00000000000079af */ /* 0x000e220000000000 */
[----:B------:R-:W-:Y:S01]  /*4490*/  WARPSYNC 0xffffffff ;  /* 0xffffffff00007948 */ /* 0x000fe20003800000 */
[C---:B------:R-:W-:Y:S08]  /*44a0*/  HMMA.16816.F32.BF16 R4, R160.reuse, R16, RZ ;  /* 0x00000010a004723c */ /* 0x040ff000000418ff */
[C---:B------:R-:W-:Y:S08]  /*44b0*/  HMMA.16816.F32.BF16 R12, R160.reuse, R22, RZ ;  /* 0x00000016a00c723c */ /* 0x040ff000000418ff */
[----:B------:R-:W-:Y:S01]  /*44c0*/  HMMA.16816.F32.BF16 R8, R160, R18, RZ ;  /* 0x00000012a008723c */ /* 0x000fe200000418ff */
[----:B-1----:R-:W-:-:S04]  /*44d0*/  SHF.R.S32.HI R0, RZ, 0x1f, R2 ;  /* 0x0000001fff007819 */ /* 0x002fc80000011402 */
[----:B------:R-:W-:-:S03]  /*44e0*/  LEA.HI R0, R0, R2, RZ, 0x3 ;  /* 0x0000000200007211 */ /* 0x000fc600078f18ff */
[----:B------:R-:W-:Y:S01]  /*44f0*/  HMMA.16816.F32.BF16 R28, R164, R24, R4 ;  /* 0x00000018a41c723c */ /* 0x000fe20000041804 */
[----:B------:R-:W-:-:S04]  /*4500*/  LOP3.LUT R0, R0, 0xfffffff8, RZ, 0xc0, !PT ;  /* 0xfffffff800007812 */ /* 0x000fc800078ec0ff */
[----:B------:R-:W-:-:S03]  /*4510*/  IADD3 R0, -R0, R2, RZ ;  /* 0x0000000200007210 */ /* 0x000fc60007ffe1ff */
[----:B------:R-:W-:Y:S01]  /*4520*/  HMMA.16816.F32.BF16 R4, R160, R20, RZ ;  /* 0x00000014a004723c */ /* 0x000fe200000418ff */
[----:B------:R-:W2:Y:S01]  /*4530*/  LDL R2, [R1+0x64] ;  /* 0x0000640001027983 */ /* 0x000ea20000100800 */
[----:B------:R-:W-:Y:S02]  /*4540*/  LOP3.LUT P0, RZ, R0, 0x4, RZ, 0xc0, !PT ;  /* 0x0000000400ff7812 */ /* 0x000fe4000780c0ff */
[----:B------:R-:W-:-:S04]  /*4550*/  MOV R0, 0x40 ;  /* 0x0000004000007802 */ /* 0x000fc80000000f00 */
[----:B------:R-:W-:Y:S01]  /*4560*/  SEL R0, R0, 0xffffffc0, !P0 ;  /* 0xffffffc000007807 */ /* 0x000fe20004000000 */
[----:B------:R-:W-:Y:S03]  /*4570*/  HMMA.16816.F32.BF16 R24, R164, R26, R8 ;  /* 0x0000001aa418723c */ /* 0x000fe60000041808 */
[----:B------:R-:W-:-:S05]  /*4580*/  IADD3 R238, R236, R0, RZ ;  /* 0x00000000ecee7210 */ /* 0x000fca0007ffe0ff */
[----:B------:R-:W1:Y:S07]  /*4590*/  LDSM.16.M88.4 R8, [R238+0x800] ;  /* 0x00080000ee08783b */ /* 0x000e6e0000000200 */
[C---:B------:R-:W-:Y:S08]  /*45a0*/  HMMA.16816.F32.BF16 R20, R164.reuse, R32, R4 ;  /* 0x00000020a414723c */ /* 0x040ff00000041804 */
[----:B------:R-:W-:Y:S01]  /*45b0*/  HMMA.16816.F32.BF16 R4, R164, R34, R12 ;  /* 0x00000022a404723c */ /* 0x000fe2000004180c */
[----:B------:R-:W3:Y:S07]  /*45c0*/  LDSM.16.M88.4 R12, [R238] ;  /* 0x00000000ee0c783b */ /* 0x000eee0000000200 */
[----:B------:R-:W-:Y:S01]  /*45d0*/  HMMA.16816.F32.BF16 R16, R160, R40, RZ ;  /* 0x00000028a010723c */ /* 0x000fe200000418ff */
[----:B------:R-:W-:-:S07]  /*45e0*/  IADD3 R237, R243, R0, RZ ;  /* 0x00000000f3ed7210 */ /* 0x000fce0007ffe0ff */
[C---:B-1----:R-:W-:Y:S01]  /*45f0*/  HMMA.16816.F32.BF16 R32, R180.reuse, R8, R20 ;  /* 0x00000008b420723c */ /* 0x042fe20000041814 */
[----:B------:R-:W-:Y:S07]  /*4600*/  LDSM.16.M88.4 R20, [R237] ;  /* 0x00000000ed14783b */ /* 0x000fee0000000200 */
[C---:B---3--:R-:W-:Y:S08]  /*4610*/  HMMA.16816.F32.BF16 R44, R180.reuse, R12, R28 ;  /* 0x0000000cb42c723c */ /* 0x048ff0000004181c */
[C---:B------:R-:W-:Y:S01]  /*4620*/  HMMA.16816.F32.BF16 R36, R180.reuse, R14, R24 ;  /* 0x0000000eb424723c */ /* 0x040fe20000041818 */
[----:B------:R-:W1:Y:S04]  /*4630*/  LDSM.16.M88.4 R12, [R238+0x1000] ;  /* 0x00100000ee0c783b */ /* 0x000e680000000200 */
[----:B------:R-:W-:Y:S03]  /*4640*/  LDSM.16.M88.4 R24, [R237+0x1000] ;  /* 0x00100000ed18783b */ /* 0x000fe60000000200 */
[----:B------:R-:W-:Y:S08]  /*4650*/  HMMA.16816.F32.BF16 R28, R180, R10, R4 ;  /* 0x0000000ab41c723c */ /* 0x000ff00000041804 */
[----:B------:R-:W-:Y:S08]  /*4660*/  HMMA.16816.F32.BF16 R4, R160, R42, RZ ;  /* 0x0000002aa004723c */ /* 0x000ff000000418ff */
[C---:B------:R-:W-:Y:S01]  /*4670*/  HMMA.16816.F32.BF16 R8, R164.reuse, R48, R16 ;  /* 0x00000030a408723c */ /* 0x040fe20000041810 */
[----:B------:R-:W3:Y:S11]  /*4680*/  LDSM.16.M88.4 R16, [R237+0x800] ;  /* 0x00080000ed10783b */ /* 0x000ef60000000200 */
[----:B------:R-:W-:Y:S04]  /*4690*/  @!UPT UIADD3 URZ, URZ, URZ, URZ ;  /* 0x0000003f3f3ff290 */ /* 0x000fe8000fffe03f */
[----:B------:R-:W-:Y:S08]  /*46a0*/  HMMA.16816.F32.BF16 R4, R164, R50, R4 ;  /* 0x00000032a404723c */ /* 0x000ff00000041804 */
[C---:B-1----:R-:W-:Y:S11]  /*46b0*/  HMMA.16816.F32.BF16 R8, R180.reuse, R12, R8 ;  /* 0x0000000cb408723c */ /* 0x042ff60000041808 */
[----:B------:R-:W-:Y:S05]  /*46c0*/  @!UPT UIADD3 URZ, URZ, URZ, URZ ;  /* 0x0000003f3f3ff290 */ /* 0x000fea000fffe03f */
[----:B------:R-:W-:Y:S08]  /*46d0*/  HMMA.16816.F32.BF16 R4, R180, R14, R4 ;  /* 0x0000000eb404723c */ /* 0x000ff00000041804 */
[C---:B---3--:R-:W-:Y:S08]  /*46e0*/  HMMA.16816.F32.BF16 R40, R184.reuse, R16, R32 ;  /* 0x00000010b828723c */ /* 0x048ff00000041820 */
[C---:B------:R-:W-:Y:S01]  /*46f0*/  HMMA.16816.F32.BF16 R32, R184.reuse, R24, R8 ;  /* 0x00000018b820723c */ /* 0x040fe20000041808 */
[----:B------:R-:W1:Y:S07]  /*4700*/  LDSM.16.M88.4 R8, [R236+0x1800] ;  /* 0x00180000ec08783b */ /* 0x000e6e0000000200 */
[C---:B------:R-:W-:Y:S08]  /*4710*/  HMMA.16816.F32.BF16 R12, R184.reuse, R22, R36 ;  /* 0x00000016b80c723c */ /* 0x040ff00000041824 */
[C---:B------:R-:W-:Y:S01]  /*4720*/  HMMA.16816.F32.BF16 R36, R184.reuse, R18, R28 ;  /* 0x00000012b824723c */ /* 0x040fe2000004181c */
[----:B------:R-:W-:Y:S07]  /*4730*/  LDSM.16.M88.4 R28, [R243+0x1800] ;  /* 0x00180000f31c783b */ /* 0x000fee0000000200 */
[C---:B------:R-:W-:Y:S01]  /*4740*/  HMMA.16816.F32.BF16 R44, R184.reuse, R20, R44 ;  /* 0x00000014b82c723c */ /* 0x040fe2000004182c */
[----:B------:R-:W-:Y:S07]  /*4750*/  LDSM.16.M88.4 R20, [R236+0x2800] ;  /* 0x00280000ec14783b */ /* 0x000fee0000000200 */
[----:B------:R-:W-:Y:S01]  /*4760*/  HMMA.16816.F32.BF16 R16, R184, R26, R4 ;  /* 0x0000001ab810723c */ /* 0x000fe20000041804 */
[----:B------:R-:W3:Y:S07]  /*4770*/  LDSM.16.M88.4 R24, [R236+0x2000] ;  /* 0x00200000ec18783b */ /* 0x000eee0000000200 */
[C---:B-1----:R-:W-:Y:S08]  /*4780*/  HMMA.16816.F32.BF16 R12, R188.reuse, R10, R12 ;  /* 0x0000000abc0c723c */ /* 0x042ff0000004180c */
[C---:B------:R-:W-:Y:S01]  /*4790*/  HMMA.16816.F32.BF16 R4, R188.reuse, R8, R44 ;  /* 0x00000008bc04723c */ /* 0x040fe2000004182c */
[----:B------:R-:W1:Y:S07]  /*47a0*/  LDSM.16.M88.4 R8, [R243+0x2000] ;  /* 0x00200000f308783b */ /* 0x000e6e0000000200 */
[C---:B---3--:R-:W-:Y:S08]  /*47b0*/  HMMA.16816.F32.BF16 R48, R188.reuse, R24, R40 ;  /* 0x00000018bc30723c */ /* 0x048ff00000041828 */
[C---:B------:R-:W-:Y:S01]  /*47c0*/  HMMA.16816.F32.BF16 R44, R188.reuse, R26, R36 ;  /* 0x0000001abc2c723c */ /* 0x040fe20000041824 */
[----:B------:R-:W3:Y:S07]  /*47d0*/  LDSM.16.M88.4 R24, [R243+0x2800] ;  /* 0x00280000f318783b */ /* 0x000eee0000000200 */
[C---:B------:R-:W-:Y:S08]  /*47e0*/  HMMA.16816.F32.BF16 R40, R188.reuse, R20, R32 ;  /* 0x00000014bc28723c */ /* 0x040ff00000041820 */
[----:B------:R-:W-:Y:S01]  /*47f0*/  HMMA.16816.F32.BF16 R36, R188, R22, R16 ;  /* 0x00000016bc24723c */ /* 0x000fe20000041810 */
[----:B------:R-:W4:Y:S07]  /*4800*/  LDSM.16.M88.4 R20, [R238+0x1800] ;  /* 0x00180000ee14783b */ /* 0x000f2e0000000200 */
[C---:B------:R-:W-:Y:S08]  /*4810*/  HMMA.16816.F32.BF16 R32, R192.reuse, R28, R4 ;  /* 0x0000001cc020723c */ /* 0x040ff00000041804 */
[C---:B------:R-:W-:Y:S01]  /*4820*/  HMMA.16816.F32.BF16 R16, R192.reuse, R30, R12 ;  /* 0x0000001ec010723c */ /* 0x040fe2000004180c */
[----:B------:R-:W5:Y:S07]  /*4830*/  LDSM.16.M88.4 R28, [R238+0x2000] ;  /* 0x00200000ee1c783b */ /* 0x000f6e0000000200 */
        /* <DEDUP_REMOVED lines=8> */
[----:B------:R-:W4:Y:S07]  /*48c0*/  LDSM.16.M88.4 R20, [R237+0x2000] ;  /* 0x00200000ed14783b */ /* 0x000f2e0000000200 */
[C---:B-----5:R-:W-:Y:S08]  /*48d0*/  HMMA.16816.F32.BF16 R32, R196.reuse, R28, R4 ;  /* 0x0000001cc420723c */ /* 0x060ff00000041804 */
[C---:B------:R-:W-:Y:S01]  /*48e0*/  HMMA.16816.F32.BF16 R16, R196.reuse, R30, R12 ;  /* 0x0000001ec410723c */ /* 0x040fe2000004180c */
[----:B------:R-:W5:Y:S07]  /*48f0*/  LDSM.16.M88.4 R28, [R237+0x2800] ;  /* 0x00280000ed1c783b */ /* 0x000f6e0000000200 */
[C---:B-1----:R-:W-:Y:S08]  /*4900*/  HMMA.16816.F32.BF16 R4, R196.reuse, R8, R48 ;  /* 0x00000008c404723c */ /* 0x042ff00000041830 */
[----:B------:R-:W-:Y:S01]  /*4910*/  HMMA.16816.F32.BF16 R12, R196, R10, R44 ;  /* 0x0000000ac40c723c */ /* 0x000fe2000004182c */
[----:B------:R-:W1:Y:S07]  /*4920*/  LDSM.16.M88.4 R8, [R236+0x3000] ;  /* 0x00300000ec08783b */ /* 0x000e6e0000000200 */
[C---:B---3--:R-:W-:Y:S08]  /*4930*/  HMMA.16816.F32.BF16 R48, R200.reuse, R24, R40 ;  /* 0x00000018c830723c */ /* 0x048ff00000041828 */
[C---:B------:R-:W-:Y:S01]  /*4940*/  HMMA.16816.F32.BF16 R44, R200.reuse, R26, R36 ;  /* 0x0000001ac82c723c */ /* 0x040fe20000041824 */
[----:B------:R-:W3:Y:S07]  /*4950*/  LDSM.16.M88.4 R24, [R236+0x3800] ;  /* 0x00380000ec18783b */ /* 0x000eee0000000200 */
[C---:B----4-:R-:W-:Y:S08]  /*4960*/  HMMA.16816.F32.BF16 R40, R200.reuse, R20, R32 ;  /* 0x00000014c828723c */ /* 0x050ff00000041820 */
[C---:B------:R-:W-:Y:S01]  /*4970*/  HMMA.16816.F32.BF16 R36, R200.reuse, R22, R16 ;  /* 0x00000016c824723c */ /* 0x040fe20000041810 */
[----:B------:R-:W4:Y:S07]  /*4980*/  LDSM.16.M88.4 R20, [R236+0x4000] ;  /* 0x00400000ec14783b */ /* 0x000f2e0000000200 */
[C---:B-----5:R-:W-:Y:S08]  /*4990*/  HMMA.16816.F32.BF16 R32, R200.reuse, R28, R4 ;  /* 0x0000001cc820723c */ /* 0x060ff00000041804 */
[----:B------:R-:W-:Y:S01]  /*49a0*/  HMMA.16816.F32.BF16 R16, R200, R30, R12 ;  /* 0x0000001ec810723c */ /* 0x000fe2000004180c */
[----:B------:R-:W5:Y:S07]  /*49b0*/  LDSM.16.M88.4 R28, [R243+0x3000] ;  /* 0x00300000f31c783b */ /* 0x000f6e0000000200 */
[C---:B-1----:R-:W-:Y:S08]  /*49c0*/  HMMA.16816.F32.BF16 R4, R204.reuse, R8, R48 ;  /* 0x00000008cc04723c */ /* 0x042ff00000041830 */
[C---:B------:R-:W-:Y:S01]  /*49d0*/  HMMA.16816.F32.BF16 R12, R204.reuse, R10, R44 ;  /* 0x0000000acc0c723c */ /* 0x040fe2000004182c */
[----:B------:R-:W1:Y:S07]  /*49e0*/  LDSM.16.M88.4 R8, [R243+0x3800] ;  /* 0x00380000f308783b */ /* 0x000e6e0000000200 */
[C---:B---3--:R-:W-:Y:S08]  /*49f0*/  HMMA.16816.F32.BF16 R48, R204.reuse, R24, R40 ;  /* 0x00000018cc30723c */ /* 0x048ff00000041828 */
[C---:B------:R-:W-:Y:S01]  /*4a00*/  HMMA.16816.F32.BF16 R44, R204.reuse, R26, R36 ;  /* 0x0000001acc2c723c */ /* 0x040fe20000041824 */
[----:B------:R-:W3:Y:S07]  /*4a10*/  LDSM.16.M88.4 R24, [R243+0x4000] ;  /* 0x00400000f318783b */ /* 0x000eee0000000200 */
[C---:B----4-:R-:W-:Y:S08]  /*4a20*/  HMMA.16816.F32.BF16 R40, R204.reuse, R20, R32 ;  /* 0x00000014cc28723c */ /* 0x050ff00000041820 */
[----:B------:R-:W-:Y:S01]  /*4a30*/  HMMA.16816.F32.BF16 R36, R204, R22, R16 ;  /* 0x00000016cc24723c */ /* 0x000fe20000041810 */
[----:B------:R-:W4:Y:S07]  /*4a40*/  LDSM.16.M88.4 R20, [R238+0x3000] ;  /* 0x00300000ee14783b */ /* 0x000f2e0000000200 */
[C---:B-----5:R-:W-:Y:S08]  /*4a50*/  HMMA.16816.F32.BF16 R32, R208.reuse, R28, R4 ;  /* 0x0000001cd020723c */ /* 0x060ff00000041804 */
        /* <DEDUP_REMOVED lines=21> */
[C---:B-----5:R-:W-:Y:S08]  /*4bb0*/  HMMA.16816.F32.BF16 R32, R216.reuse, R28, R4 ;  /* 0x0000001cd820723c */ /* 0x060ff00000041804 */
[----:B------:R-:W-:Y:S01]  /*4bc0*/  HMMA.16816.F32.BF16 R36, R216, R22, R16 ;  /* 0x00000016d824723c */ /* 0x000fe20000041810 */
[----:B------:R-:W4:Y:S04]  /*4bd0*/  LDSM.16.M88.4 R20, [R236+0x5000] ;  /* 0x00500000ec14783b */ /* 0x000f280000000200 */
[----:B------:R-:W5:Y:S03]  /*4be0*/  LDSM.16.M88.4 R16, [R236+0x5800] ;  /* 0x00580000ec10783b */ /* 0x000f660000000200 */
[----:B-1----:R-:W-:Y:S08]  /*4bf0*/  HMMA.16816.F32.BF16 R4, R220, R8, R48 ;  /* 0x00000008dc04723c */ /* 0x002ff00000041830 */
[----:B------:R-:W-:Y:S08]  /*4c00*/  HMMA.16816.F32.BF16 R12, R216, R30, R12 ;  /* 0x0000001ed80c723c */ /* 0x000ff0000004180c */
[----:B------:R-:W-:Y:S08]  /*4c10*/  HMMA.16816.F32.BF16 R8, R220, R10, R44 ;  /* 0x0000000adc08723c */ /* 0x000ff0000004182c */
[----:B---3--:R-:W-:Y:S01]  /*4c20*/  HMMA.16816.F32.BF16 R28, R224, R24, R4 ;  /* 0x00000018e01c723c */ /* 0x008fe20000041804 */
[----:B------:R-:W1:Y:S07]  /*4c30*/  LDSM.16.M88.4 R4, [R243+0x5000] ;  /* 0x00500000f304783b */ /* 0x000e6e0000000200 */
[C---:B----4-:R-:W-:Y:S08]  /*4c40*/  HMMA.16816.F32.BF16 R44, R220.reuse, R20, R40 ;  /* 0x00000014dc2c723c */ /* 0x050ff00000041828 */
[C---:B------:R-:W-:Y:S01]  /*4c50*/  HMMA.16816.F32.BF16 R36, R220.reuse, R22, R36 ;  /* 0x00000016dc24723c */ /* 0x040fe20000041824 */
[----:B------:R-:W3:Y:S07]  /*4c60*/  LDSM.16.M88.4 R20, [R243+0x5800] ;  /* 0x00580000f314783b */ /* 0x000eee0000000200 */
[C---:B-----5:R-:W-:Y:S08]  /*4c70*/  HMMA.16816.F32.BF16 R40, R220.reuse, R16, R32 ;  /* 0x00000010dc28723c */ /* 0x060ff00000041820 */
[----:B------:R-:W-:Y:S01]  /*4c80*/  HMMA.16816.F32.BF16 R32, R220, R18, R12 ;  /* 0x00000012dc20723c */ /* 0x000fe2000004180c */
[----:B------:R-:W-:Y:S07]  /*4c90*/  LDSM.16.M88.4 R16, [R238+0x4800] ;  /* 0x00480000ee10783b */ /* 0x000fee0000000200 */
[C---:B------:R-:W-:Y:S01]  /*4ca0*/  HMMA.16816.F32.BF16 R12, R224.reuse, R26, R8 ;  /* 0x0000001ae00c723c */ /* 0x040fe20000041808 */
[----:B------:R-:W4:Y:S07]  /*4cb0*/  LDSM.16.M88.4 R24, [R238+0x5000] ;  /* 0x00500000ee18783b */ /* 0x000f2e0000000200 */
[C---:B-1----:R-:W-:Y:S08]  /*4cc0*/  HMMA.16816.F32.BF16 R8, R224.reuse, R4, R44 ;  /* 0x00000004e008723c */ /* 0x042ff0000004182c */
[C---:B------:R-:W-:Y:S08]  /*4cd0*/  HMMA.16816.F32.BF16 R4, R224.reuse, R6, R36 ;  /* 0x00000006e004723c */ /* 0x040ff00000041824 */
[C---:B---3--:R-:W-:Y:S08]  /*4ce0*/  HMMA.16816.F32.BF16 R40, R224.reuse, R20, R40 ;  /* 0x00000014e028723c */ /* 0x048ff00000041828 */
[----:B------:R-:W-:Y:S08]  /*4cf0*/  HMMA.16816.F32.BF16 R44, R224, R22, R32 ;  /* 0x00000016e02c723c */ /* 0x000ff00000041820 */
[C---:B----4-:R-:W-:Y:S01]  /*4d00*/  HMMA.16816.F32.BF16 R20, R228.reuse, R26, R4 ;  /* 0x0000001ae414723c */ /* 0x050fe20000041804 */
[----:B------:R-:W1:Y:S07]  /*4d10*/  LDSM.16.M88.4 R4, [R237+0x4800] ;  /* 0x00480000ed04783b */ /* 0x000e6e0000000200 */
[C---:B------:R-:W-:Y:S08]  /*4d20*/  HMMA.16816.F32.BF16 R36, R228.reuse, R16, R28 ;  /* 0x00000010e424723c */ /* 0x040ff0000004181c */
[C---:B------:R-:W-:Y:S01]  /*4d30*/  HMMA.16816.F32.BF16 R16, R228.reuse, R18, R12 ;  /* 0x00000012e410723c */ /* 0x040fe2000004180c */
[----:B------:R-:W3:Y:S07]  /*4d40*/  LDSM.16.M88.4 R12, [R238+0x5800] ;  /* 0x00580000ee0c783b */ /* 0x000eee0000000200 */
[----:B------:R-:W-:Y:S01]  /*4d50*/  HMMA.16816.F32.BF16 R32, R228, R24, R8 ;  /* 0x00000018e420723c */ /* 0x000fe20000041808 */
[----:B------:R-:W4:Y:S07]  /*4d60*/  LDSM.16.M88.4 R8, [R237+0x5000] ;  /* 0x00500000ed08783b */ /* 0x000f2e0000000200 */
[----:B-1----:R-:W-:Y:S08]  /*4d70*/  HMMA.16816.F32.BF16 R36, R232, R4, R36 ;  /* 0x00000004e824723c */ /* 0x002ff00000041824 */
[----:B---3--:R-:W-:Y:S01]  /*4d80*/  HMMA.16816.F32.BF16 R28, R228, R12, R40 ;  /* 0x0000000ce41c723c */ /* 0x008fe20000041828 */
[----:B------:R-:W1:Y:S01]  /*4d90*/  LDSM.16.M88.4 R40, [R237+0x5800] ;  /* 0x00580000ed28783b */ /* 0x000e620000000200 */
[----:B--2---:R-:W-:Y:S01]  /*4da0*/  ISETP.GT.AND P0, PT, R53, R2, PT ;  /* 0x000000023500720c */ /* 0x004fe20003f04270 */
[----:B------:R-:W-:-:S05]  /*4db0*/  DEPBAR.LE SB0, 0x0 ;  /* 0x000080000000791a */ /* 0x000fca0000000000 */
[C---:B------:R-:W-:Y:S08]  /*4dc0*/  HMMA.16816.F32.BF16 R16, R232.reuse, R6, R16 ;  /* 0x00000006e810723c */ /* 0x040ff00000041810 */
[----:B------:R-:W-:Y:S01]  /*4dd0*/  FMUL.FTZ R0, R36, c[0x0][0x320] ;  /* 0x0000c80024007a20 */ /* 0x000fe20000410000 */
[----:B----4-:R-:W-:Y:S03]  /*4de0*/  HMMA.16816.F32.BF16 R4, R232, R8, R32 ;  /* 0x00000008e804723c */ /* 0x010fe60000041820 */
[----:B------:R2:W3:Y:S02]  /*4df0*/  MUFU.TANH R35, R0 ;  /* 0x0000000000237308 */ /* 0x0004e40000002400 */
[----:B--2---:R-:W-:-:S06]  /*4e00*/  FMUL.FTZ R0, R37, c[0x0][0x320] ;  /* 0x0000c80025007a20 */ /* 0x004fcc0000410000 */
[----:B------:R2:W4:Y:S01]  /*4e10*/  MUFU.TANH R33, R0 ;  /* 0x0000000000217308 */ /* 0x0005220000002400 */
[----:B------:R-:W-:Y:S01]  /*4e20*/  HMMA.16816.F32.BF16 R24, R228, R14, R44 ;  /* 0x0000000ee418723c */ /* 0x000fe2000004182c */
[----:B--2---:R-:W-:-:S06]  /*4e30*/  FMUL.FTZ R0, R38, c[0x0][0x320] ;  /* 0x0000c80026007a20 */ /* 0x004fcc0000410000 */
[----:B------:R2:W2:Y:S01]  /*4e40*/  MUFU.TANH R38, R0 ;  /* 0x0000000000267308 */ /* 0x0004a20000002400 */
[----:B-1----:R-:W-:Y:S01]  /*4e50*/  HMMA.16816.F32.BF16 R12, R232, R40, R28 ;  /* 0x00000028e80c723c */ /* 0x002fe2000004181c */
[----:B--2---:R-:W-:-:S06]  /*4e60*/  FMUL.FTZ R0, R39, c[0x0][0x320] ;  /* 0x0000c80027007a20 */ /* 0x004fcc0000410000 */
        /* <DEDUP_REMOVED lines=99> */
.L_x_1228:
[----:B------:R-:W-:Y:S05]  /*54a0*/  BRA.DIV ~URZ, `(.L_x_1127) ;  /* 0x0000f4527f007947 */ /* 0x000fea000b800000 */
[----:B------:R4:W1:Y:S02]  /*54b0*/  SHFL.IDX PT, R0, R6, RZ, 0x181f ;  /* 0x00181fff06007589 */ /* 0x00086400000e0000 */
.L_x_1229:
        /* <DEDUP_REMOVED lines=34> */
.L_x_1129:
[----:B------:R-:W-:Y:S05]  /*56e0*/  BSYNC B0 ;  /* 0x0000000000007941 */ /* 0x000fea0003800000 */
.L_x_1128:
[----:B------:R-:W-:Y:S01]  /*56f0*/  ISETP.GE.AND P0, PT, R7, 0x21, PT ;  /* 0x000000210700780c */ /* 0x000fe20003f06270 */
[----:B------:R-:W-:Y:S06]  /*5700*/  BRA.DIV ~URZ, `(.L_x_1130) ;  /* 0x0000f2527f007947 */ /* 0x000fec000b800000 */
[----:B---3--:R3:W2:Y:S04]  /*5710*/  SHFL.IDX PT, R4, R5, 0x1, 0x181f ;  /* 0x00381f0005047f89 */ /* 0x0086a800000e0000 */
[----:B-1----:R3:W1:Y:S02]  /*5720*/  SHFL.IDX PT, R0, R6, 0x1, 0x181f ;  /* 0x00381f0006007f89 */ /* 0x00266400000e0000 */
.L_x_1230:
        /* <DEDUP_REMOVED lines=33> */
.L_x_1125:
[----:B-1234-:R-:W-:Y:S05]  /*5940*/  BSYNC B1 ;  /* 0x0000000000017941 */ /* 0x01efea0003800000 */
.L_x_1124:
[----:B------:R-:W2:Y:S01]  /*5950*/  LDL R2, [R1+0xa4] ;  /* 0x0000a40001027983 */ /* 0x000ea20000100800 */
[----:B------:R-:W-:-:S03]  /*5960*/  IMAD.MOV.U32 R4, RZ, RZ, c[0x0][0x2c4] ;  /* 0x0000b100ff047624 */ /* 0x000fc600078e00ff */
[----:B------:R-:W2:Y:S04]  /*5970*/  LDL R0, [R1+0xbc] ;  /* 0x0000bc0001007983 */ /* 0x000ea80000100800 */
[----:B------:R-:W3:Y:S04]  /*5980*/  LDL R5, [R1+0xb8] ;  /* 0x0000b80001057983 */ /* 0x000ee80000100800 */
[----:B------:R-:W4:Y:S01]  /*5990*/  LDL R3, [R1+0x9c] ;  /* 0x00009c0001037983 */ /* 0x000f220000100800 */
[----:B------:R-:W-:-:S03]  /*59a0*/  ISETP.NE.AND P0, PT, R4, 0x1, PT ;  /* 0x000000010400780c */ /* 0x000fc60003f05270 */
[----:B------:R-:W0:Y:S01]  /*59b0*/  LDGDEPBAR ;  /* 0x00000000000079af */ /* 0x000e220000000000 */
[----:B--2---:R-:W-:Y:S02]  /*59c0*/  IADD3 R0, R0, R2, RZ ;  /* 0x0000000200007210 */ /* 0x004fe40007ffe0ff */
[----:B---3--:R-:W-:-:S07]  /*59d0*/  IADD3 R6, -R5, R52, RZ ;  /* 0x0000003405067210 */ /* 0x008fce0007ffe1ff */
[----:B------:R-:W-:-:S04]  /*59e0*/  @P0 IMAD.HI.U32 R2, R0, c[0x0][0x2c8], RZ ;  /* 0x0000b20000020a27 */ /* 0x000fc800078e00ff */
[----:B------:R-:W-:Y:S01]  /*59f0*/  IMAD.MOV.U32 R4, RZ, RZ, R0 ;  /* 0x000000ffff047224 */ /* 0x000fe200078e0000 */
[----:B------:R-:W-:Y:S02]  /*5a00*/  IADD3 R0, -R5, 0x1, R52 ;  /* 0x0000000105007810 */ /* 0x000fe40007ffe134 */
[----:B------:R-:W-:-:S03]  /*5a10*/  @P0 SHF.R.U32.HI R4, RZ, c[0x0][0x2cc], R2 ;  /* 0x0000b300ff040a19 */ /* 0x000fc60000011602 */
[----:B----4-:R-:W-:Y:S01]  /*5a20*/  IMAD.IADD R5, R0, 0x1, -R3 ;  /* 0x0000000100057824 */ /* 0x010fe200078e0a03 */
[----:B------:R-:W-:Y:S05]  /*5a30*/  BRA.DIV ~URZ, `(.L_x_1131) ;  /* 0x0000efe27f007947 */ /* 0x000fea000b800000 */
[----:B------:R1:W2:Y:S02]  /*5a40*/  SHFL.IDX PT, R0, R4, RZ, 0x1c1f ;  /* 0x001c1fff04007589 */ /* 0x0002a400000e0000 */
.L_x_1231:
[----:B--2---:R-:W-:-:S05]  /*5a50*/  IMAD.IADD R0, R5, 0x1, R0 ;  /* 0x0000000105007824 */ /* 0x004fca00078e0200 */
[----:B------:R-:W-:-:S04]  /*5a60*/  IMNMX R0, R6, R0, PT ;  /* 0x0000000006007217 */ /* 0x000fc80003800200 */
[C---:B------:R-:W-:Y:S02]  /*5a70*/  ISETP.GT.AND P1, PT, R0.reuse, RZ, PT ;  /* 0x000000ff0000720c */ /* 0x040fe40003f24270 */
[C---:B------:R-:W-:Y:S02]  /*5a80*/  ISETP.GT.AND P0, PT, R0.reuse, 0x1, PT ;  /* 0x000000010000780c */ /* 0x040fe40003f04270 */
        /* <DEDUP_REMOVED lines=11> */
[----:B------:R-:W-:Y:S02]  /*5b40*/  FSEL R18, R18, -INF , P0 ;  /* 0xff80000012127808 */ /* 0x000fe40000000000 */
[C---:B------:R-:W-:Y:S02]  /*5b50*/  ISETP.GT.AND P4, PT, R0.reuse, 0x19, PT ;  /* 0x000000190000780c */ /* 0x040fe40003f84270 */
        /* <DEDUP_REMOVED lines=8> */
[----:B------:R-:W-:Y:S01]  /*5be0*/  FSEL R72, R8, -INF , P0 ;  /* 0xff80000008487808 */ /* 0x000fe20000000000 */
[----:B------:R-:W-:Y:S05]  /*5bf0*/  BRA.DIV ~URZ, `(.L_x_1132) ;  /* 0x0000ee827f007947 */ /* 0x000fea000b800000 */
[----:B------:R-:W2:Y:S02]  /*5c00*/  SHFL.IDX PT, R0, R4, 0x1, 0x1c1f ;  /* 0x003c1f0004007f89 */ /* 0x000ea400000e0000 */
[----:B--2---:R-:W-:-:S05]  /*5c10*/  IMAD.IADD R0, R5, 0x1, R0 ;  /* 0x0000000105007824 */ /* 0x004fca00078e0200 */
[----:B------:R-:W-:-:S04]  /*5c20*/  IMNMX R0, R6, R0, PT ;  /* 0x0000000006007217 */ /* 0x000fc80003800200 */
[C---:B------:R-:W-:Y:S02]  /*5c30*/  ISETP.GT.AND P1, PT, R0.reuse, RZ, PT ;  /* 0x000000ff0000720c */ /* 0x040fe40003f24270 */
[----:B------:R-:W-:Y:S02]  /*5c40*/  ISETP.GT.AND P0, PT, R0, 0x1, PT ;  /* 0x000000010000780c */ /* 0x000fe40003f04270 */
        /* <DEDUP_REMOVED lines=28> */
[----:B------:R-:W-:Y:S02]  /*5e10*/  FSEL R12, R22, -INF , P4 ;  /* 0xff800000160c7808 */ /* 0x000fe40002000000 */
[----:B------:R-:W-:Y:S02]  /*5e20*/  FMNMX.FTZ R0, R20, R0, !PT ;  /* 0x0000000014007209 */ /* 0x000fe40007810000 */
[----:B------:R-:W-:Y:S02]  /*5e30*/  FMNMX.FTZ R2, R13, R2, !PT ;  /* 0x000000020d027209 */ /* 0x000fe40007810000 */
[----:B------:R-:W-:Y:S02]  /*5e40*/  FSEL R71, R26, -INF , P3 ;  /* 0xff8000001a477808 */ /* 0x000fe40001800000 */
        /* <DEDUP_REMOVED lines=10> */
[----:B------:R-:W-:-:S03]  /*5ef0*/  FMNMX.FTZ R2, R69, R2, !PT ;  /* 0x0000000245027209 */ /* 0x000fc60007810000 */
[----:B------:R-:W2:Y:S01]  /*5f00*/  SHFL.BFLY PT, R3, R0, 0x2, 0x1f ;  /* 0x0c401f0000037f89 */ /* 0x000ea200000e0000 */
[----:B------:R-:W-:-:S05]  /*5f10*/  FMNMX.FTZ R2, R68, R2, !PT ;  /* 0x0000000244027209 */ /* 0x000fca0007810000 */
[----:B-1----:R-:W1:Y:S01]  /*5f20*/  SHFL.BFLY PT, R4, R2, 0x2, 0x1f ;  /* 0x0c401f0002047f89 */ /* 0x002e6200000e0000 */
[----:B--2---:R-:W-:Y:S02]  /*5f30*/  FMNMX.FTZ R0, R3, R0, !PT ;  /* 0x0000000003007209 */ /* 0x004fe40007810000 */
[----:B-1----:R-:W-:-:S03]  /*5f40*/  FMNMX.FTZ R4, R2, R4, !PT ;  /* 0x0000000402047209 */ /* 0x002fc60007810000 */
[----:B------:R-:W1:Y:S04]  /*5f50*/  SHFL.BFLY PT, R2, R0, 0x1, 0x1f ;  /* 0x0c201f0000027f89 */ /* 0x000e6800000e0000 */
[----:B------:R2:W3:Y:S01]  /*5f60*/  SHFL.BFLY PT, R3, R4, 0x1, 0x1f ;  /* 0x0c201f0004037f89 */ /* 0x0004e200000e0000 */
[----:B-1----:R-:W-:-:S04]  /*5f70*/  FMNMX.FTZ R133, R0, R2, !PT ;  /* 0x0000000200857209 */ /* 0x002fc80007810000 */
.L_x_1232:
[----:B------:R-:W4:Y:S01]  /*5f80*/  LDL R44, [R1] ;  /* 0x00000000012c7983 */ /* 0x000f220000100800 */
[C---:B------:R-:W-:Y:S01]  /*5f90*/  FMUL.FTZ R2, R133.reuse, c[0x0][0x2d0] ;  /* 0x0000b40085027a20 */ /* 0x040fe20000410000 */
[----:B------:R-:W-:Y:S01]  /*5fa0*/  FSETP.NEU.FTZ.AND P0, PT, R133, -INF , PT ;  /* 0xff8000008500780b */ /* 0x000fe20003f1d000 */
[----:B------:R-:W-:Y:S01]  /*5fb0*/  WARPSYNC 0xffffffff ;  /* 0xffffffff00007948 */ /* 0x000fe20003800000 */
[----:B---3--:R-:W-:Y:S01]  /*5fc0*/  FMNMX.FTZ R132, R3, R4, !PT ;  /* 0x0000000403847209 */ /* 0x008fe20007810000 */
[----:B------:R-:W-:Y:S01]  /*5fd0*/  LDSM.16.MT88.4 R32, [R241] ;  /* 0x00000000f120783b */ /* 0x000fe20000004200 */
[----:B------:R-:W-:-:S02]  /*5fe0*/  FSEL R2, R2, RZ, P0 ;  /* 0x000000ff02027208 */ /* 0x000fc40000000000 */
[C---:B------:R-:W-:Y:S01]  /*5ff0*/  FSETP.NEU.FTZ.AND P0, PT, R132.reuse, -INF , PT ;  /* 0xff8000008400780b */ /* 0x040fe20003f1d000 */
[----:B--2---:R-:W-:Y:S01]  /*6000*/  FMUL.FTZ R4, R132, c[0x0][0x2d0] ;  /* 0x0000b40084047a20 */ /* 0x004fe20000410000 */
[----:B------:R-:W-:Y:S01]  /*6010*/  LDSM.16.MT88.4 R36, [R241+0x800] ;  /* 0x00080000f124783b */ /* 0x000fe20000004200 */
[--C-:B------:R-:W-:Y:S02]  /*6020*/  FFMA.FTZ R0, R11, c[0x0][0x2d0], -R2.reuse ;  /* 0x0000b4000b007a23 */ /* 0x100fe40000010802 */
[--C-:B------:R-:W-:Y:S01]  /*6030*/  FFMA.FTZ R3, R18, c[0x0][0x2d0], -R2.reuse ;  /* 0x0000b40012037a23 */ /* 0x100fe20000010802 */
[----:B------:R-:W-:Y:S01]  /*6040*/  LDSM.16.MT88.4 R40, [R239+0x800] ;  /* 0x00080000ef28783b */ /* 0x000fe20000004200 */
[----:B------:R1:W-:Y:S03]  /*6050*/  MUFU.EX2 R101, R0 ;  /* 0x0000000000657308 */ /* 0x0003e60000000800 */
[----:B------:R-:W-:Y:S04]  /*6060*/  LDSM.16.MT88.4 R24, [R240] ;  /* 0x00000000f018783b */ /* 0x000fe80000004200 */
[----:B------:R-:W-:Y:S01]  /*6070*/  LDSM.16.MT88.4 R60, [R239+0x1800] ;  /* 0x00180000ef3c783b */ /* 0x000fe20000004200 */
[----:B------:R-:W-:Y:S03]  /*6080*/  MUFU.EX2 R127, R3 ;  /* 0x00000003007f7308 */ /* 0x000fe60000000800 */
[----:B------:R-:W-:Y:S04]  /*6090*/  LDSM.16.MT88.4 R48, [R240+0x800] ;  /* 0x00080000f030783b */ /* 0x000fe80000004200 */
[----:B------:R-:W-:Y:S01]  /*60a0*/  LDSM.16.MT88.4 R56, [R241+0x1800] ;  /* 0x00180000f138783b */ /* 0x000fe20000004200 */
[----:B-1----:R-:W-:-:S03]  /*60b0*/  FFMA.FTZ R0, R10, c[0x0][0x2d0], -R2 ;  /* 0x0000b4000a007a23 */ /* 0x002fc60000010802 */
[----:B------:R-:W-:Y:S01]  /*60c0*/  LDSM.16.MT88.4 R64, [R241+0x2000] ;  /* 0x00200000f140783b */ /* 0x000fe20000004200 */
[----:B------:R1:W-:Y:S02]  /*60d0*/  MUFU.EX2 R100, R0 ;  /* 0x0000000000647308 */ /* 0x0003e40000000800 */
[----:B-1----:R-:W-:-:S06]  /*60e0*/  FFMA.FTZ R0, R17, c[0x0][0x2d0], -R2 ;  /* 0x0000b40011007a23 */ /* 0x002fcc0000010802 */
[----:B------:R1:W-:Y:S02]  /*60f0*/  MUFU.EX2 R116, R0 ;  /* 0x0000000000747308 */ /* 0x0003e40000000800 */
[----:B-1----:R-:W-:-:S06]  /*6100*/  FFMA.FTZ R0, R16, c[0x0][0x2d0], -R2 ;  /* 0x0000b40010007a23 */ /* 0x002fcc0000010802 */
[----:B------:R1:W2:Y:S02]  /*6110*/  MUFU.EX2 R111, R0 ;  /* 0x00000000006f7308 */ /* 0x0002a40000000800 */
[----:B-1----:R-:W-:Y:S01]  /*6120*/  FFMA.FTZ R0, R15, c[0x0][0x2d0], -R2 ;  /* 0x0000b4000f007a23 */ /* 0x002fe20000010802 */
[----:B--2---:R-:W-:-:S05]  /*6130*/  F2FP.BF16.PACK_AB R10, R111, R116 ;  /* 0x000000746f0a723e */ /* 0x004fca00000010ff */
[----:B------:R1:W-:Y:S02]  /*6140*/  MUFU.EX2 R117, R0 ;  /* 0x0000000000757308 */ /* 0x0003e40000000800 */
[----:B-1----:R-:W-:Y:S02]  /*6150*/  FFMA.FTZ R0, R19, c[0x0][0x2d0], -R2 ;  /* 0x0000b40013007a23 */ /* 0x002fe40000010802 */
[----:B------:R-:W1:Y:S04]  /*6160*/  LDSM.16.MT88.4 R16, [R239] ;  /* 0x00000000ef10783b */ /* 0x000e680000004200 */
[----:B------:R2:W3:Y:S02]  /*6170*/  MUFU.EX2 R126, R0 ;  /* 0x00000000007e7308 */ /* 0x0004e40000000800 */
[----:B--2---:R-:W-:-:S02]  /*6180*/  FSEL R0, R4, RZ, P0 ;  /* 0x000000ff04007208 */ /* 0x004fc40000000000 */
[----:B---3--:R-:W-:-:S03]  /*6190*/  F2FP.BF16.PACK_AB R4, R126, R117 ;  /* 0x000000757e04723e */ /* 0x008fc600000010ff */
[----:B------:R-:W-:-:S04]  /*61a0*/  FFMA.FTZ R3, R6, c[0x0][0x2d0], -R0 ;  /* 0x0000b40006037a23 */ /* 0x000fc80000010800 */
[----:B------:R2:W-:Y:S02]  /*61b0*/  MUFU.EX2 R109, R3 ;  /* 0x00000003006d7308 */ /* 0x0005e40000000800 */
[----:B--2---:R-:W-:-:S06]  /*61c0*/  FFMA.FTZ R3, R5, c[0x0][0x2d0], -R0 ;  /* 0x0000b40005037a23 */ /* 0x004fcc0000010800 */
[----:B------:R2:W3:Y:S02]  /*61d0*/  MUFU.EX2 R108, R3 ;  /* 0x00000003006c7308 */ /* 0x0004e40000000800 */
[----:B--2---:R-:W-:Y:S01]  /*61e0*/  FFMA.FTZ R3, R9, c[0x0][0x2d0], -R0 ;  /* 0x0000b40009037a23 */ /* 0x004fe20000010800 */
[----:B---3--:R-:W-:-:S05]  /*61f0*/  F2FP.BF16.PACK_AB R9, R108, R109 ;  /* 0x0000006d6c09723e */ /* 0x008fca00000010ff */
[----:B------:R2:W-:Y:S02]  /*6200*/  MUFU.EX2 R110, R3 ;  /* 0x00000003006e7308 */ /* 0x0005e40000000800 */
[----:B--2---:R-:W-:Y:S01]  /*6210*/  FFMA.FTZ R3, R8, c[0x0][0x2d0], -R0 ;  /* 0x0000b40008037a23 */ /* 0x004fe20000010800 */
[----:B------:R-:W-:-:S05]  /*6220*/  F2FP.BF16.PACK_AB R8, R100, R101 ;  /* 0x000000656408723e */ /* 0x000fca00000010ff */
[----:B------:R2:W3:Y:S02]  /*6230*/  MUFU.EX2 R118, R3 ;  /* 0x0000000300767308 */ /* 0x0004e40000000800 */
[----:B--2---:R-:W-:Y:S01]  /*6240*/  FFMA.FTZ R3, R20, c[0x0][0x2d0], -R2 ;  /* 0x0000b40014037a23 */ /* 0x004fe20000010802 */
[----:B---3--:R-:W-:-:S05]  /*6250*/  F2FP.BF16.PACK_AB R11, R118, R110 ;  /* 0x0000006e760b723e */ /* 0x008fca00000010ff */
[----:B------:R2:W3:Y:S02]  /*6260*/  MUFU.EX2 R125, R3 ;  /* 0x00000003007d7308 */ /* 0x0004e40000000800 */
[C---:B-1----:R-:W-:Y:S08]  /*6270*/  HMMA.16816.F32.BF16 R28, R8.reuse, R16, RZ ;  /* 0x00000010081c723c */ /* 0x042ff000000418ff */
[----:B------:R-:W-:Y:S01]  /*6280*/  HMMA.16816.F32.BF16 R20, R8, R18, RZ ;  /* 0x000000120814723c */ /* 0x000fe200000418ff */
[----:B--2---:R-:W-:Y:S01]  /*6290*/  FFMA.FTZ R3, R7, c[0x0][0x2d0], -R0 ;  /* 0x0000b40007037a23 */ /* 0x004fe20000010800 */
[----:B---3--:R-:W-:-:S03]  /*62a0*/  F2FP.BF16.PACK_AB R6, R125, R127 ;  /* 0x0000007f7d06723e */ /* 0x008fc600000010ff */
[----:B------:R1:W-:Y:S03]  /*62b0*/  MUFU.EX2 R119, R3 ;  /* 0x0000000300777308 */ /* 0x0003e60000000800 */
[----:B------:R-:W-:Y:S01]  /*62c0*/  HMMA.16816.F32.BF16 R16, R8, R32, RZ ;  /* 0x000000200810723c */ /* 0x000fe200000418ff */
[----:B-1----:R-:W-:-:S04]  /*62d0*/  FFMA.FTZ R3, R14, c[0x0][0x2d0], -R0 ;  /* 0x0000b4000e037a23 */ /* 0x002fc80000010800 */
[----:B------:R1:W2:Y:S02]  /*62e0*/  MUFU.EX2 R124, R3 ;  /* 0x00000003007c7308 */ /* 0x0002a40000000800 */
[----:B-1----:R-:W-:Y:S01]  /*62f0*/  FFMA.FTZ R3, R13, c[0x0][0x2d0], -R0 ;  /* 0x0000b4000d037a23 */ /* 0x002fe20000010800 */
[----:B--2---:R-:W-:-:S05]  /*6300*/  F2FP.BF16.PACK_AB R5, R124, R119 ;  /* 0x000000777c05723e */ /* 0x004fca00000010ff */
[----:B------:R1:W-:Y:S02]  /*6310*/  MUFU.EX2 R129, R3 ;  /* 0x0000000300817308 */ /* 0x0003e40000000800 */
[----:B-1----:R-:W-:Y:S02]  /*6320*/  FFMA.FTZ R3, R12, c[0x0][0x2d0], -R0 ;  /* 0x0000b4000c037a23 */ /* 0x002fe40000010800 */
[----:B------:R-:W-:Y:S01]  /*6330*/  HMMA.16816.F32.BF16 R12, R8, R34, RZ ;  /* 0x00000022080c723c */ /* 0x000fe200000418ff */
[----:B------:R-:W-:Y:S03]  /*6340*/  LDSM.16.MT88.4 R32, [R239+0x2000] ;  /* 0x00200000ef20783b */ /* 0x000fe60000004200 */
[----:B------:R-:W1:Y:S01]  /*6350*/  MUFU.EX2 R128, R3 ;  /* 0x0000000300807308 */ /* 0x000e620000000800 */
[----:B----4-:R-:W2:Y:S01]  /*6360*/  LDSM.16.MT88.4 R44, [R44] ;  /* 0x000000002c2c783b */ /* 0x010ea20000004200 */
[----:B-1----:R-:W-:-:S07]  /*6370*/  F2FP.BF16.PACK_AB R7, R128, R129 ;  /* 0x000000818007723e */ /* 0x002fce00000010ff */
[C---:B------:R-:W-:Y:S11]  /*6380*/  HMMA.16816.F32.BF16 R148, R4.reuse, R36, R16 ;  /* 0x000000240494723c */ /* 0x040ff60000041810 */
[C---:B------:R-:W-:Y:S01]  /*6390*/  HMMA.16816.F32.BF16 R52, R4.reuse, R38, R12 ;  /* 0x000000260434723c */ /* 0x040fe2000004180c */
[----:B------:R-:W1:Y:S07]  /*63a0*/  LDSM.16.MT88.4 R36, [R242+0x800] ;  /* 0x00080000f224783b */ /* 0x000e6e0000004200 */
[C---:B------:R-:W-:Y:S08]  /*63b0*/  HMMA.16816.F32.BF16 R156, R4.reuse, R40, R28 ;  /* 0x00000028049c723c */ /* 0x040ff0000004181c */
[----:B------:R-:W-:Y:S08]  /*63c0*/  HMMA.16816.F32.BF16 R136, R4, R42, R20 ;  /* 0x0000002a0488723c */ /* 0x000ff00000041814 */
[----:B------:R-:W-:Y:S01]  /*63d0*/  HMMA.16816.F32.BF16 R40, R8, R24, RZ ;  /* 0x000000180828723c */ /* 0x000fe200000418ff */
[----:B------:R-:W-:Y:S01]  /*63e0*/  MOV R155, R52 ;  /* 0x00000034009b7202 */ /* 0x000fe20000000f00 */
[----:B------:R-:W-:Y:S01]  /*63f0*/  IMAD.MOV.U32 R153, RZ, RZ, R54 ;  /* 0x000000ffff997224 */ /* 0x000fe200078e0036 */
[----:B------:R-:W-:-:S02]  /*6400*/  MOV R154, R53 ;  /* 0x00000035009a7202 */ /* 0x000fc40000000f00 */
[----:B------:R-:W-:Y:S02]  /*6410*/  MOV R152, R55 ;  /* 0x0000003700987202 */ /* 0x000fe40000000f00 */
[----:B------:R-:W-:Y:S01]  /*6420*/  LDSM.16.MT88.4 R52, [R242+0x1800] ;  /* 0x00180000f234783b */ /* 0x000fe20000004200 */
[C---:B------:R-:W-:Y:S08]  /*6430*/  HMMA.16816.F32.BF16 R28, R8.reuse, R26, RZ ;  /* 0x0000001a081c723c */ /* 0x040ff000000418ff */
[C---:B--2---:R-:W-:Y:S08]  /*6440*/  HMMA.16816.F32.BF16 R24, R8.reuse, R44, RZ ;  /* 0x0000002c0818723c */ /* 0x044ff000000418ff */
[C---:B------:R-:W-:Y:S01]  /*6450*/  HMMA.16816.F32.BF16 R20, R8.reuse, R46, RZ ;  /* 0x0000002e0814723c */ /* 0x040fe200000418ff */
[----:B------:R-:W2:Y:S07]  /*6460*/  LDSM.16.MT88.4 R44, [R240+0x1800] ;  /* 0x00180000f02c783b */ /* 0x000eae0000004200 */
[C---:B------:R-:W-:Y:S08]  /*6470*/  HMMA.16816.F32.BF16 R16, R8.reuse, R60, RZ ;  /* 0x0000003c0810723c */ /* 0x040ff000000418ff */
[----:B------:R-:W-:Y:S01]  /*6480*/  HMMA.16816.F32.BF16 R12, R8, R62, RZ ;  /* 0x0000003e080c723c */ /* 0x000fe200000418ff */
[----:B------:R-:W3:Y:S07]  /*6490*/  LDSM.16.MT88.4 R60, [R240+0x2000] ;  /* 0x00200000f03c783b */ /* 0x000eee0000004200 */
        /* <DEDUP_REMOVED lines=20> */
[C---:B------:R-:W-:Y:S08]  /*65e0*/  HMMA.16816.F32.BF16 R16, R4.reuse, R32, R16 ;  /* 0x000000200410723c */ /* 0x040ff00000041810 */
[----:B------:R-:W-:Y:S08]  /*65f0*/  HMMA.16816.F32.BF16 R12, R4, R34, R12 ;  /* 0x00000022040c723c */ /* 0x000ff0000004180c */
[C---:B--2---:R-:W-:Y:S08]  /*6600*/  HMMA.16816.F32.BF16 R24, R8.reuse, R44, RZ ;  /* 0x0000002c0818723c */ /* 0x044ff000000418ff */
        /* <DEDUP_REMOVED lines=12> */
[----:B------:R-:W4:Y:S07]  /*66d0*/  LDSM.16.MT88.4 R40, [R239+0x3800] ;  /* 0x00380000ef28783b */ /* 0x000f2e0000004200 */
[C---:B------:R-:W-:Y:S08]  /*66e0*/  HMMA.16816.F32.BF16 R16, R8.reuse, R52, RZ ;  /* 0x000000340810723c */ /* 0x040ff000000418ff */
[----:B------:R-:W-:Y:S01]  /*66f0*/  HMMA.16816.F32.BF16 R12, R8, R54, RZ ;  /* 0x00000036080c723c */ /* 0x000fe200000418ff */
[----:B------:R-:W5:Y:S01]  /*6700*/  LDSM.16.MT88.4 R52, [R240+0x3000] ;  /* 0x00300000f034783b */ /* 0x000f620000004200 */
[----:B------:R-:W-:Y:S01]  /*6710*/  MOV R84, R33 ;  /* 0x0000002100547202 */ /* 0x000fe20000000f00 */
[----:B------:R-:W-:Y:S01]  /*6720*/  IMAD.MOV.U32 R92, RZ, RZ, R35 ;  /* 0x000000ffff5c7224 */ /* 0x000fe200078e0023 */
[----:B------:R-:W-:-:S02]  /*6730*/  MOV R93, R34 ;  /* 0x00000022005d7202 */ /* 0x000fc40000000f00 */
[----:B------:R-:W-:Y:S02]  /*6740*/  MOV R3, R32 ;  /* 0x0000002000037202 */ /* 0x000fe40000000f00 */
[----:B------:R-:W4:Y:S01]  /*6750*/  LDSM.16.MT88.4 R32, [R241+0x3800] ;  /* 0x00380000f120783b */ /* 0x000f220000004200 */
[----:B---3--:R-:W-:Y:S08]  /*6760*/  HMMA.16816.F32.BF16 R64, R4, R60, R24 ;  /* 0x0000003c0440723c */ /* 0x008ff00000041818 */
        /* <DEDUP_REMOVED lines=12> */
[----:B----4-:R-:W-:Y:S01]  /*6830*/  HMMA.16816.F32.BF16 R88, R4, R42, R24 ;  /* 0x0000002a0458723c */ /* 0x010fe20000041818 */
        /* <DEDUP_REMOVED lines=26> */
[----:B------:R-:W-:-:S06]  /*69e0*/  IMAD.MOV.U32 R37, RZ, RZ, R134 ;  /* 0x000000ffff257224 */ /* 0x000fcc00078e0086 */
[----:B------:R-:W-:Y:S01]  /*69f0*/  MOV R39, R130 ;  /* 0x0000008200277202 */ /* 0x000fe20000000f00 */
[----:B------:R-:W-:Y:S01]  /*6a00*/  HMMA.16816.F32.BF16 R20, R8, R54, RZ ;  /* 0x000000360814723c */ /* 0x000fe200000418ff */
[----:B------:R-:W-:-:S06]  /*6a10*/  MOV R38, R131 ;  /* 0x0000008300267202 */ /* 0x000fcc0000000f00 */
[----:B------:R-:W-:Y:S01]  /*6a20*/  IMAD.MOV.U32 R54, RZ, RZ, R48 ;  /* 0x000000ffff367224 */ /* 0x000fe200078e0030 */
[C---:B--2---:R-:W-:Y:S01]  /*6a30*/  HMMA.16816.F32.BF16 R92, R4.reuse, R24, R16 ;  /* 0x00000018045c723c */ /* 0x044fe20000041810 */
[----:B------:R-:W1:Y:S01]  /*6a40*/  LDSM.16.MT88.4 R16, [R239+0x5000] ;  /* 0x00500000ef10783b */ /* 0x000e620000004200 */
[----:B------:R-:W-:Y:S01]  /*6a50*/  MOV R55, R49 ;  /* 0x0000003100377202 */ /* 0x000fe20000000f00 */
[----:B------:R-:W-:Y:S01]  /*6a60*/  IMAD.MOV.U32 R49, RZ, RZ, R35 ;  /* 0x000000ffff317224 */ /* 0x000fe200078e0023 */
[----:B------:R-:W-:Y:S02]  /*6a70*/  MOV R48, R34 ;  /* 0x0000002200307202 */ /* 0x000fe40000000f00 */
[----:B------:R-:W-:Y:S01]  /*6a80*/  MOV R34, R153 ;  /* 0x0000009900227202 */ /* 0x000fe20000000f00 */
[----:B------:R-:W-:Y:S01]  /*6a90*/  FADD.FTZ R25, R117, R3 ;  /* 0x0000000375197221 */ /* 0x000fe20000010000 */
[----:B------:R-:W-:Y:S01]  /*6aa0*/  HMMA.16816.F32.BF16 R112, R4, R26, R12 ;  /* 0x0000001a0470723c */ /* 0x000fe2000004180c */
[----:B------:R-:W-:-:S06]  /*6ab0*/  MOV R35, R152 ;  /* 0x0000009800237202 */ /* 0x000fcc0000000f00 */
[--C-:B------:R-:W-:Y:S01]  /*6ac0*/  FFMA.FTZ R27, R74, c[0x0][0x2d0], -R2.reuse ;  /* 0x0000b4004a1b7a23 */ /* 0x100fe20000010802 */
[----:B---3--:R-:W-:Y:S01]  /*6ad0*/  HMMA.16816.F32.BF16 R12, R8, R28, RZ ;  /* 0x0000001c080c723c */ /* 0x008fe200000418ff */
[----:B------:R-:W-:Y:S01]  /*6ae0*/  FFMA.FTZ R26, R73, c[0x0][0x2d0], -R2 ;  /* 0x0000b400491a7a23 */ /* 0x000fe20000010802 */
[----:B------:R-:W-:Y:S01]  /*6af0*/  MOV R74, R145 ;  /* 0x00000091004a7202 */ /* 0x000fe20000000f00 */
[----:B------:R-:W-:-:S04]  /*6b00*/  IMAD.MOV.U32 R73, RZ, RZ, R146 ;  /* 0x000000ffff497224 */ /* 0x000fc800078e0092 */
[----:B------:R-:W-:Y:S01]  /*6b10*/  FFMA.FTZ R28, R75, c[0x0][0x2d0], -R2 ;  /* 0x0000b4004b1c7a23 */ /* 0x000fe20000010802 */
[----:B------:R-:W-:Y:S01]  /*6b20*/  HMMA.16816.F32.BF16 R104, R4, R50, R20 ;  /* 0x000000320468723c */ /* 0x000fe20000041814 */
[----:B------:R-:W2:Y:S01]  /*6b30*/  LDSM.16.MT88.4 R20, [R241+0x4800] ;  /* 0x00480000f114783b */ /* 0x000ea20000004200 */
[----:B------:R-:W-:Y:S01]  /*6b40*/  FFMA.FTZ R29, R70, c[0x0][0x2d0], -R0 ;  /* 0x0000b400461d7a23 */ /* 0x000fe20000010800 */
[----:B------:R-:W-:-:S04]  /*6b50*/  MOV R75, R144 ;  /* 0x00000090004b7202 */ /* 0x000fc80000000f00 */
[----:B------:R-:W-:Y:S02]  /*6b60*/  MOV R50, R32 ;  /* 0x0000002000327202 */ /* 0x000fe40000000f00 */
[----:B------:R-:W-:Y:S01]  /*6b70*/  MOV R51, R33 ;  /* 0x0000002100337202 */ /* 0x000fe20000000f00 */
[----:B------:R-:W-:Y:S01]  /*6b80*/  IMAD.MOV.U32 R33, RZ, RZ, R154 ;  /* 0x000000ffff217224 */ /* 0x000fe200078e009a */
        /* <DEDUP_REMOVED lines=78> */
[----:B------:R-:W4:Y:S07]  /*7070*/  LDL R9, [R1+0xa0] ;  /* 0x0000a00001097983 */ /* 0x000f2e0000100800 */
[----:B------:R-:W-:Y:S01]  /*7080*/  HMMA.16816.F32.BF16 R12, R4, R10, R12 ;  /* 0x0000000a040c723c */ /* 0x000fe2000004180c */
[----:B------:R-:W4:Y:S04]  /*7090*/  LDL R10, [R1+0x9c] ;  /* 0x00009c00010a7983 */ /* 0x000f280000100800 */
[----:B------:R-:W4:Y:S04]  /*70a0*/  LDL.LU R3, [R1+0x34] ;  /* 0x0000340001037983 */ /* 0x000f280000300800 */
[----:B------:R-:W4:Y:S01]  /*70b0*/  LDL R8, [R1+0x64] ;  /* 0x0000640001087983 */ /* 0x000f220000100800 */
[----:B---3--:R-:W-:Y:S03]  /*70c0*/  HMMA.16816.F32.BF16 R68, R128, R72, R80 ;  /* 0x000000488044723c */ /* 0x008fe60000041850 */
[----:B------:R-:W3:Y:S01]  /*70d0*/  LDSM.16.MT88.4 R80, [R241+0x4000] ;  /* 0x00400000f150783b */ /* 0x000ee20000004200 */
[----:B------:R-:W-:-:S03]  /*70e0*/  MOV R2, c[0x0][0x2c4] ;  /* 0x0000b10000027a02 */ /* 0x000fc60000000f00 */
[----:B------:R-:W-:Y:S01]  /*70f0*/  LDSM.16.MT88.4 R4, [R242+0x5800] ;  /* 0x00580000f204783b */ /* 0x000fe20000004200 */
[C---:B------:R-:W-:Y:S03]  /*7100*/  HMMA.16816.F32.BF16 R72, R128.reuse, R74, R88 ;  /* 0x0000004a8048723c */ /* 0x040fe60000041858 */
[----:B------:R-:W3:Y:S05]  /*7110*/  LDSM.16.MT88.4 R88, [R240+0x4000] ;  /* 0x00400000f058783b */ /* 0x000eea0000004200 */
[C---:B-1----:R-:W-:Y:S08]  /*7120*/  HMMA.16816.F32.BF16 R36, R128.reuse, R40, R36 ;  /* 0x000000288024723c */ /* 0x042ff00000041824 */
[C---:B------:R-:W-:Y:S08]  /*7130*/  HMMA.16816.F32.BF16 R40, R128.reuse, R42, R44 ;  /* 0x0000002a8028723c */ /* 0x040ff0000004182c */
[C---:B--2---:R-:W-:Y:S01]  /*7140*/  HMMA.16816.F32.BF16 R44, R128.reuse, R48, R56 ;  /* 0x00000030802c723c */ /* 0x044fe20000041838 */
[----:B------:R-:W1:Y:S07]  /*7150*/  LDSM.16.MT88.4 R56, [R240+0x2800] ;  /* 0x00280000f038783b */ /* 0x000e6e0000004200 */
[C---:B---3--:R-:W-:Y:S08]  /*7160*/  HMMA.16816.F32.BF16 R76, R128.reuse, R80, R76 ;  /* 0x00000050804c723c */ /* 0x048ff0000004184c */
[C---:B------:R-:W-:Y:S08]  /*7170*/  HMMA.16816.F32.BF16 R84, R128.reuse, R88, R84 ;  /* 0x000000588054723c */ /* 0x040ff00000041854 */
[C---:B------:R-:W-:Y:S01]  /*7180*/  HMMA.16816.F32.BF16 R88, R128.reuse, R90, R104 ;  /* 0x0000005a8058723c */ /* 0x040fe20000041868 */
[----:B------:R-:W2:Y:S07]  /*7190*/  LDSM.16.MT88.4 R104, [R239+0x5800] ;  /* 0x00580000ef68783b */ /* 0x000eae0000004200 */
[----:B------:R-:W-:Y:S01]  /*71a0*/  HMMA.16816.F32.BF16 R80, R128, R82, R96 ;  /* 0x000000528050723c */ /* 0x000fe20000041860 */
[----:B------:R-:W3:Y:S01]  /*71b0*/  LDSM.16.MT88.4 R96, [R242+0x4000] ;  /* 0x00400000f260783b */ /* 0x000ee20000004200 */
[----:B------:R-:W-:-:S06]  /*71c0*/  ISETP.NE.AND P1, PT, R2, 0x1, PT ;  /* 0x000000010200780c */ /* 0x000fcc0003f25270 */
[C---:B------:R-:W-:Y:S08]  /*71d0*/  HMMA.16816.F32.BF16 R48, R128.reuse, R50, R52 ;  /* 0x000000328030723c */ /* 0x040ff00000041834 */
[C---:B-1----:R-:W-:Y:S01]  /*71e0*/  HMMA.16816.F32.BF16 R52, R128.reuse, R56, R64 ;  /* 0x000000388034723c */ /* 0x042fe20000041840 */
[----:B------:R-:W1:Y:S07]  /*71f0*/  LDSM.16.MT88.4 R64, [R242+0x2800] ;  /* 0x00280000f240783b */ /* 0x000e6e0000004200 */
[C---:B--2---:R-:W-:Y:S08]  /*7200*/  HMMA.16816.F32.BF16 R100, R128.reuse, R104, R100 ;  /* 0x000000688064723c */ /* 0x044ff00000041864 */
[C---:B---3--:R-:W-:Y:S08]  /*7210*/  HMMA.16816.F32.BF16 R92, R128.reuse, R96, R92 ;  /* 0x00000060805c723c */ /* 0x048ff0000004185c */
[C---:B------:R-:W-:Y:S01]  /*7220*/  HMMA.16816.F32.BF16 R104, R128.reuse, R106, R120 ;  /* 0x0000006a8068723c */ /* 0x040fe20000041878 */
[----:B------:R-:W2:Y:S07]  /*7230*/  LDSM.16.MT88.4 R120, [R240+0x5800] ;  /* 0x00580000f078783b */ /* 0x000eae0000004200 */
[C---:B------:R-:W-:Y:S01]  /*7240*/  HMMA.16816.F32.BF16 R96, R128.reuse, R98, R112 ;  /* 0x000000628060723c */ /* 0x040fe20000041870 */
[----:B------:R-:W3:Y:S07]  /*7250*/  LDSM.16.MT88.4 R112, [R241+0x5800] ;  /* 0x00580000f170783b */ /* 0x000eee0000004200 */
        /* <DEDUP_REMOVED lines=10> */
[----:B------:R-:W-:-:S04]  /*7300*/  @P1 SHF.R.U32.HI R0, RZ, c[0x0][0x2cc], R2 ;  /* 0x0000b300ff001a19 */ /* 0x000fc80000011602 */
[----:B----4-:R-:W-:-:S05]  /*7310*/  IADD3 R0, R0, R9, -R10 ;  /* 0x0000000900007210 */ /* 0x010fca0007ffe80a */
[----:B------:R-:W-:-:S05]  /*7320*/  IMAD.HI R0, R0, 0x2aaaaaab, RZ ;  /* 0x2aaaaaab00007827 */ /* 0x000fca00078e02ff */
[----:B------:R-:W-:-:S04]  /*7330*/  SHF.R.U32.HI R2, RZ, 0x1f, R0 ;  /* 0x0000001fff027819 */ /* 0x000fc80000011600 */
[----:B------:R-:W-:Y:S02]  /*7340*/  LEA.HI.SX32 R0, R0, R2, 0x1d ;  /* 0x0000000200007211 */ /* 0x000fe400078feaff */
[----:B------:R-:W-:Y:S02]  /*7350*/  IADD3 R3, R3, -0x2, RZ ;  /* 0xfffffffe03037810 */ /* 0x000fe40007ffe0ff */
[----:B------:R-:W-:-:S03]  /*7360*/  IMNMX R0, R8, R0, !PT ;  /* 0x0000000008007217 */ /* 0x000fc60007800200 */
[----:B------:R1:W-:Y:S04]  /*7370*/  STL [R1+0x24], R3 ;  /* 0x0000240301007387 */ /* 0x0003e80000100800 */
[----:B------:R1:W-:Y:S01]  /*7380*/  STL [R1+0x6c], R0 ;  /* 0x00006c0001007387 */ /* 0x0003e20000100800 */
[----:B------:R-:W-:Y:S11]  /*7390*/  ISETP.GE.AND P0, PT, R3, R0, PT ;  /* 0x000000000300720c */ /* 0x000ff60003f06270 */
[----:B------:R-:W-:Y:S02]  /*73a0*/  @!UPT UIADD3 URZ, URZ, URZ, URZ ;  /* 0x0000003f3f3ff290 */ /* 0x000fe4000fffe03f */
[----:B------:R-:W-:Y:S05]  /*73b0*/  @!P0 BRA `(.L_x_1133) ;  /* 0x00003a1000008947 */ /* 0x000fea0003800000 */
[----:B-1----:R-:W-:Y:S02]  /*73c0*/  MOV R0, R3 ;  /* 0x0000000300007202 */ /* 0x002fe40000000f00 */
[----:B------:R-:W-:Y:S02]  /*73d0*/  MOV R135, R132 ;  /* 0x0000008400877202 */ /* 0x000fe40000000f00 */
[----:B------:R-:W-:Y:S01]  /*73e0*/  MOV R134, R133 ;  /* 0x0000008500867202 */ /* 0x000fe20000000f00 */
[----:B------:R1:W-:Y:S04]  /*73f0*/  STL [R1+0x34], R0 ;  /* 0x0000340001007387 */ /* 0x0003e80000100800 */
.L_x_1146:
[----:B------:R-:W2:Y:S01]  /*7400*/  LDL R4, [R1+0x4] ;  /* 0x0000040001047983 */ /* 0x000ea20000100800 */
[----:B------:R-:W-:Y:S04]  /*7410*/  DEPBAR.LE SB0, 0x0 ;  /* 0x000080000000791a */ /* 0x000fe80000000000 */
[----:B------:R-:W3:Y:S01]  /*7420*/  LDL R2, [R1+0x34] ;  /* 0x0000340001027983 */ /* 0x000ee20000100800 */
[----:B------:R-:W-:Y:S01]  /*7430*/  WARPSYNC 0xffffffff ;  /* 0xffffffff00007948 */ /* 0x000fe20003800000 */
[----:B------:R-:W-:Y:S02]  /*7440*/  BSSY B0, `(.L_x_1134) ;  /* 0x0000061000007945 */ /* 0x000fe40003800000 */
[----:B------:R-:W4:Y:S04]  /*7450*/  LDL R3, [R1+0x8] ;  /* 0x0000080001037983 */ /* 0x000f280000100800 */
[----:B-1----:R-:W3:Y:S04]  /*7460*/  LDL R0, [R1+0x64] ;  /* 0x0000640001007983 */ /* 0x002ee80000100800 */
        /* <DEDUP_REMOVED lines=29> */
.L_x_1233:
[----:B------:R-:W-:-:S05]  /*7640*/  BRA.DIV ~URZ, `(.L_x_1137) ;  /* 0x0000d9327f007947 */ /* 0x000fca000b800000 */
[----:B------:R4:W2:Y:S02]  /*7650*/  SHFL.IDX PT, R0, R12, RZ, 0x181f ;  /* 0x00181fff0c007589 */ /* 0x0008a400000e0000 */
.L_x_1234:
        /* <DEDUP_REMOVED lines=27> */
[----:B------:R-:W-:Y:S05]  /*7810*/  IMAD.X R3, R4, 0x1, R21, P0 ;  /* 0x0000000104037824 */ /* 0x000fea00000e0615 */
[----:B------:R3:W-:Y:S02]  /*7820*/  LDGSTS.E.BYPASS.LTC128B.128 [R14+0x7080], [R2.64], !P4 ;  /* 0x07080000020e7fae */ /* 0x0007e4000e101d46 */
[----:B---3--:R-:W-:Y:S02]  /*7830*/  IADD3 R2, P0, R0, R13, RZ ;  /* 0x0000000d00027210 */ /* 0x008fe40007f1e0ff */
[----:B------:R-:W3:Y:S03]  /*7840*/  S2R R13, SR_TID.X ;  /* 0x00000000000d7919 */ /* 0x000ee60000002100 */
[----:B------:R-:W-:Y:S05]  /*7850*/  IMAD.X R3, R4, 0x1, R20, P0 ;  /* 0x0000000104037824 */ /* 0x000fea00000e0614 */
[----:B------:R2:W-:Y:S01]  /*7860*/  LDGSTS.E.BYPASS.LTC128B.128 [R14+0x8880], [R2.64], !P1 ;  /* 0x08880000020e7fae */ /* 0x0005e2000c901d46 */
[----:B---3--:R-:W-:Y:S11]  /*7870*/  ISETP.GT.AND P0, PT, R13, 0x7f, PT ;  /* 0x0000007f0d00780c */ /* 0x008ff60003f04270 */
[----:B------:R-:W-:Y:S02]  /*7880*/  @!UPT UIADD3 URZ, URZ, URZ, URZ ;  /* 0x0000003f3f3ff290 */ /* 0x000fe4000fffe03f */
[----:B------:R-:W-:-:S05]  /*7890*/  @P0 BRA `(.L_x_1135) ;  /* 0x000001b000000947 */ /* 0x000fca0003800000 */
[----:B--2---:R-:W-:-:S05]  /*78a0*/  BRA.DIV ~URZ, `(.L_x_1138) ;  /* 0x0000d7327f007947 */ /* 0x004fca000b800000 */
[----:B------:R2:W3:Y:S04]  /*78b0*/  SHFL.IDX PT, R4, R5, 0x1, 0x181f ;  /* 0x00381f0005047f89 */ /* 0x0004e800000e0000 */
[----:B------:R2:W4:Y:S02]  /*78c0*/  SHFL.IDX PT, R0, R12, 0x1, 0x181f ;  /* 0x00381f000c007f89 */ /* 0x00052400000e0000 */
.L_x_1235:
        /* <DEDUP_REMOVED lines=8> */
[----:B------:R-:W3:Y:S01]  /*7950*/  LDL R12, [R1+0x48] ;  /* 0x00004800010c7983 */ /* 0x000ee20000100800 */
[----:B-----5:R-:W-:Y:S05]  /*7960*/  IADD3 R2, P0, R0, R2, RZ ;  /* 0x0000000200027210 */ /* 0x020fea0007f1e0ff */
[----:B--2---:R-:W-:Y:S05]  /*7970*/  IMAD.X R3, R4, 0x1, R20, P0 ;  /* 0x0000000104037824 */ /* 0x004fea00000e0614 */
[----:B------:R-:W-:Y:S01]  /*7980*/  @!PT LDS RZ, [RZ] ;  /* 0x00000000fffff984 */ /* 0x000fe20000000800 */
[----:B------:R-:W-:Y:S01]  /*7990*/  @!PT LDS RZ, [RZ] ;  /* 0x00000000fffff984 */ /* 0x000fe20000000800 */
[----:B------:R-:W-:Y:S01]  /*79a0*/  @!PT LDS RZ, [RZ] ;  /* 0x00000000fffff984 */ /* 0x000fe20000000800 */
[----:B----4-:R3:W-:Y:S02]  /*79b0*/  LDGSTS.E.BYPASS.LTC128B.128 [R5+0x5080], [R2.64], !P3 ;  /* 0x0508000002057fae */ /* 0x0107e4000d901d46 */
[----:B---3--:R-:W-:Y:S05]  /*79c0*/  IADD3 R2, P0, R0, R15, RZ ;  /* 0x0000000f00027210 */ /* 0x008fea0007f1e0ff */
[----:B------:R-:W-:Y:S01]  /*79d0*/  IMAD.X R3, R4, 0x1, R7, P0 ;  /* 0x0000000104037824 */ /* 0x000fe200000e0607 */
[----:B------:R-:W-:Y:S04]  /*79e0*/  IADD3 R6, P0, R0, R6, RZ ;  /* 0x0000000600067210 */ /* 0x000fe80007f1e0ff */
[----:B------:R2:W-:Y:S01]  /*79f0*/  LDGSTS.E.BYPASS.LTC128B.128 [R5+0x6880], [R2.64], !P2 ;  /* 0x0688000002057fae */ /* 0x0005e2000d101d46 */
[----:B------:R-:W-:Y:S05]  /*7a00*/  IMAD.X R7, R4, 0x1, R14, P0 ;  /* 0x0000000104077824 */ /* 0x000fea00000e060e */
[----:B------:R3:W-:Y:S01]  /*7a10*/  LDGSTS.E.BYPASS.LTC128B.128 [R5+0x8080], [R6.64], !P4 ;  /* 0x0808000006057fae */ /* 0x0007e2000e101d46 */
[----:B--2---:R-:W-:Y:S05]  /*7a20*/  IADD3 R2, P0, R0, R13, RZ ;  /* 0x0000000d00027210 */ /* 0x004fea0007f1e0ff */
[----:B------:R-:W-:Y:S05]  /*7a30*/  IMAD.X R3, R4, 0x1, R12, P0 ;  /* 0x0000000104037824 */ /* 0x000fea00000e060c */
[----:B------:R3:W-:Y:S03]  /*7a40*/  LDGSTS.E.BYPASS.LTC128B.128 [R5+0x9880], [R2.64], !P1 ;  /* 0x0988000002057fae */ /* 0x0007e6000c901d46 */
.L_x_1135:
[----:B--2---:R-:W-:Y:S05]  /*7a50*/  BSYNC B0 ;  /* 0x0000000000007941 */ /* 0x004fea0003800000 */
.L_x_1134:
[----:B------:R-:W0:Y:S01]  /*7a60*/  LDGDEPBAR ;  /* 0x00000000000079af */ /* 0x000e220000000000 */
[----:B------:R-:W-:Y:S01]  /*7a70*/  WARPSYNC 0xffffffff ;  /* 0xffffffff00007948 */ /* 0x000fe20003800000 */
[C---:B-1-3--:R-:W-:Y:S01]  /*7a80*/  HMMA.16816.F32.BF16 R4, R160.reuse, R8, RZ ;  /* 0x00000008a004723c */ /* 0x04afe200000418ff */
        /* <DEDUP_REMOVED lines=164> */
[----:B------:R-:W1:Y:S01]  /*84d0*/  MUFU.TANH R132, R2 ;  /* 0x0000000200847308 */ /* 0x000e620000002400 */
[----:B--2---:R-:W-:Y:S09]  /*84e0*/  FMUL.FTZ R0, R12, c[0x0][0x320] ;  /* 0x0000c8000c007a20 */ /* 0x004ff20000410000 */
[----:B------:R2:W4:Y:S02]  /*84f0*/  MUFU.TANH R133, R0 ;  /* 0x0000000000857308 */ /* 0x0005240000002400 */
        /* <DEDUP_REMOVED lines=31> */
[----:B------:R-:W-:Y:S02]  /*86f0*/  IMAD.MOV.U32 R5, RZ, RZ, RZ ;  /* 0x000000ffff057224 */ /* 0x000fe400078e00ff */
[----:B------:R-:W-:Y:S01]  /*8700*/  IMAD.MOV.U32 R2, RZ, RZ, c[0x0][0x2b8] ;  /* 0x0000ae00ff027624 */ /* 0x000fe200078e00ff */
[----:B------:R-:W4:Y:S04]  /*8710*/  LDL R3, [R1+0x68] ;  /* 0x0000680001037983 */ /* 0x000f280000100800 */
[----:B------:R-:W-:Y:S01]  /*8720*/  ISETP.NE.AND P1, PT, R2, 0x1, PT ;  /* 0x000000010200780c */ /* 0x000fe20003f25270 */
[----:B------:R-:W5:Y:S04]  /*8730*/  LDL.64 R18, [R1+0x80] ;  /* 0x0000800001127983 */ /* 0x000f680000100a00 */
[----:B--2---:R-:W2:Y:S04]  /*8740*/  LDL R16, [R1+0x94] ;  /* 0x0000940001107983 */ /* 0x004ea80000100800 */
[----:B------:R-:W2:Y:S04]  /*8750*/  LDL R6, [R1+0x90] ;  /* 0x0000900001067983 */ /* 0x000ea80000100800 */
[----:B------:R-:W1:Y:S01]  /*8760*/  S2R R7, SR_TID.X ;  /* 0x0000000000077919 */ /* 0x000e620000002100 */
[----:B---3--:R-:W-:Y:S03]  /*8770*/  IMAD R2, R8, 0x30, R9 ;  /* 0x0000003008027824 */ /* 0x008fe600078e0209 */
[----:B------:R-:W3:Y:S02]  /*8780*/  LDL.64 R8, [R1+0x78] ;  /* 0x0000780001087983 */ /* 0x000ee40000100a00 */
[----:B----4-:R-:W-:Y:S05]  /*8790*/  IADD3 R2, R2, -0x30, R3 ;  /* 0xffffffd002027810 */ /* 0x010fea0007ffe003 */
[----:B------:R-:W-:Y:S04]  /*87a0*/  @P1 IMAD.HI.U32 R3, R2, c[0x0][0x2bc], RZ ;  /* 0x0000af0002031a27 */ /* 0x000fe800078e00ff */
[----:B------:R-:W-:Y:S01]  /*87b0*/  IMAD.MOV.U32 R0, RZ, RZ, R2 ;  /* 0x000000ffff007224 */ /* 0x000fe200078e0002 */
[----:B------:R-:W-:Y:S04]  /*87c0*/  @P1 SHF.R.U32.HI R0, RZ, c[0x0][0x2c0], R3 ;  /* 0x0000b000ff001a19 */ /* 0x000fe80000011603 */
[C---:B-----5:R-:W-:Y:S01]  /*87d0*/  @!P6 IADD3 R3, P0, R0.reuse, R18, RZ ;  /* 0x000000120003e210 */ /* 0x060fe20007f1e0ff */
[----:B------:R-:W-:Y:S03]  /*87e0*/  IMAD.MOV R4, RZ, RZ, -R0 ;  /* 0x000000ffff047224 */ /* 0x000fe600078e0a00 */
[----:B--2---:R-:W-:Y:S01]  /*87f0*/  @!P6 LEA.HI.X.SX32 R0, R0, R16, 0x1, P0 ;  /* 0x000000100000e211 */ /* 0x004fe200000f0eff */
[----:B------:R-:W-:Y:S01]  /*8800*/  IMAD R4, R4, c[0x0][0x2b8], R2 ;  /* 0x0000ae0004047a24 */ /* 0x000fe200078e0202 */
[C---:B------:R-:W-:Y:S04]  /*8810*/  @!P6 LEA R2, P0, R3.reuse, c[0x0][0x2a0], 0x2 ;  /* 0x0000a8000302ea11 */ /* 0x040fe800078010ff */
[----:B------:R-:W-:Y:S01]  /*8820*/  @!P6 LEA.HI.X R3, R3, c[0x0][0x2a4], R0, 0x2, P0 ;  /* 0x0000a9000303ea11 */ /* 0x000fe200000f1400 */
[----:B------:R2:W-:Y:S01]  /*8830*/  STL [R1+0x30], R4 ;  /* 0x0000300401007387 */ /* 0x0005e20000100800 */
[----:B------:R-:W-:Y:S03]  /*8840*/  SHF.R.S32.HI R0, RZ, 0x1f, R4 ;  /* 0x0000001fff007819 */ /* 0x000fe60000011404 */
[----:B------:R4:W5:Y:S02]  /*8850*/  @!P6 LDG.E R5, [R2.64] ;  /* 0x000000060205e981 */ /* 0x000964000c1e1900 */
[----:B------:R-:W-:Y:S04]  /*8860*/  IMAD R0, R0, c[0x0][0x1e0], RZ ;  /* 0x0000780000007a24 */ /* 0x000fe800078e02ff */
[C---:B------:R-:W-:Y:S02]  /*8870*/  IMAD R0, R4.reuse, c[0x0][0x1e4], R0 ;  /* 0x0000790004007a24 */ /* 0x040fe400078e0200 */
[----:B----4-:R-:W-:Y:S04]  /*8880*/  IMAD.WIDE.U32 R2, R4, c[0x0][0x1e0], RZ ;  /* 0x0000780004027a25 */ /* 0x010fe800078e00ff */
[----:B------:R-:W-:Y:S01]  /*8890*/  IMAD.IADD R3, R3, 0x1, R0 ;  /* 0x0000000103037824 */ /* 0x000fe200078e0200 */
[----:B-----5:R-:W-:Y:S01]  /*88a0*/  SHF.R.S32.HI R0, RZ, 0x1f, R5 ;  /* 0x0000001fff007819 */ /* 0x020fe20000011405 */
[----:B------:R1:W-:Y:S02]  /*88b0*/  STL [R1+0x2c], R5 ;  /* 0x00002c0501007387 */ /* 0x0003e40000100800 */
[C---:B------:R-:W-:Y:S04]  /*88c0*/  IMAD.WIDE.U32 R2, R5.reuse, c[0x0][0x1f0], R2 ;  /* 0x00007c0005027a25 */ /* 0x040fe800078e0002 */
[----:B--2---:R-:W-:Y:S01]  /*88d0*/  IMAD R4, R0, c[0x0][0x1f0], RZ ;  /* 0x00007c0000047a24 */ /* 0x004fe200078e02ff */
[----:B---3--:R-:W-:Y:S03]  /*88e0*/  IADD3 R0, P0, R8, R2, RZ ;  /* 0x0000000208007210 */ /* 0x008fe60007f1e0ff */
[----:B------:R-:W-:Y:S05]  /*88f0*/  IMAD R4, R5, c[0x0][0x1f4], R4 ;  /* 0x00007d0005047a24 */ /* 0x000fea00078e0204 */
[----:B------:R-:W-:Y:S02]  /*8900*/  IADD3.X R2, R6, R3, R4, P0, !PT ;  /* 0x0000000306027210 */ /* 0x000fe400007fe404 */
[C---:B------:R-:W-:Y:S04]  /*8910*/  LEA R9, P0, R0.reuse, c[0x0][0x1c8], 0x1 ;  /* 0x0000720000097a11 */ /* 0x040fe800078008ff */
[----:B------:R-:W-:Y:S02]  /*8920*/  LEA.HI.X R8, R0, c[0x0][0x1cc], R2, 0x1, P0 ;  /* 0x0000730000087a11 */ /* 0x000fe400000f0c02 */
[----:B-1----:R-:W-:Y:S04]  /*8930*/  SHF.R.S32.HI R5, RZ, 0x1f, R7 ;  /* 0x0000001fff057819 */ /* 0x002fe80000011407 */
[----:B------:R-:W-:Y:S04]  /*8940*/  LEA.HI R5, R5, R7, RZ, 0x3 ;  /* 0x0000000705057211 */ /* 0x000fe800078f18ff */
[----:B------:R-:W-:Y:S04]  /*8950*/  SHF.R.S32.HI R5, RZ, 0x3, R5 ;  /* 0x00000003ff057819 */ /* 0x000fe80000011405 */
[----:B------:R-:W-:Y:S04]  /*8960*/  IADD3 R5, -R5, 0x30, RZ ;  /* 0x0000003005057810 */ /* 0x000fe80007ffe1ff */
[----:B------:R-:W-:Y:S01]  /*8970*/  ISETP.GE.AND P0, PT, R5, 0x1, PT ;  /* 0x000000010500780c */ /* 0x000fe20003f06270 */
[----:B------:R-:W-:-:S10]  /*8980*/  BRA.DIV ~URZ, `(.L_x_1141) ;  /* 0x0000c7127f007947 */ /* 0x000fd4000b800000 */
[----:B------:R1:W2:Y:S02]  /*8990*/  SHFL.IDX PT, R4, R8, RZ, 0x181f ;  /* 0x00181fff08047589 */ /* 0x0002a400000e0000 */
.L_x_1236:
[----:B------:R-:W-:-:S05]  /*89a0*/  BRA.DIV ~URZ, `(.L_x_1142) ;  /* 0x0000c7627f007947 */ /* 0x000fca000b800000 */
[----:B------:R3:W4:Y:S02]  /*89b0*/  SHFL.IDX PT, R0, R9, RZ, 0x181f ;  /* 0x00181fff09007589 */ /* 0x00072400000e0000 */
.L_x_1237:
        /* <DEDUP_REMOVED lines=13> */
[----:B-----5:R-:W-:Y:S02]  /*8a90*/  @P0 ISETP.GE.AND P1, PT, R7, c[0x0][0x1d4], PT ;  /* 0x0000750007000a0c */ /* 0x020fe40003f26270 */
[----:B---3--:R-:W-:Y:S05]  /*8aa0*/  @P0 IADD3 R6, P2, R0, R6, RZ ;  /* 0x0000000600060210 */ /* 0x008fea0007f5e0ff */
[----:B----4-:R-:W-:Y:S06]  /*8ab0*/  @P0 IMAD.X R7, R4, 0x1, R24, P2 ;  /* 0x0000000104070824 */ /* 0x010fec00010e0618 */
[----:B------:R-:W-:Y:S01]  /*8ac0*/  @!PT LDS RZ, [RZ] ;  /* 0x00000000fffff984 */ /* 0x000fe20000000800 */
[----:B------:R-:W-:Y:S01]  /*8ad0*/  @!PT LDS RZ, [RZ] ;  /* 0x00000000fffff984 */ /* 0x000fe20000000800 */
[----:B------:R-:W-:Y:S01]  /*8ae0*/  @!PT LDS RZ, [RZ] ;  /* 0x00000000fffff984 */ /* 0x000fe20000000800 */
[----:B--2---:R2:W-:Y:S01]  /*8af0*/  @P0 LDGSTS.E.BYPASS.LTC128B.128 [R16+0x14080], [R6.64], !P1 ;  /* 0x1408000006100fae */ /* 0x0045e2000c901d46 */
[----:B------:R-:W-:Y:S02]  /*8b00*/  @P0 ISETP.GE.AND P1, PT, R3, c[0x0][0x1d4], PT ;  /* 0x0000750003000a0c */ /* 0x000fe40003f26270 */
[----:B------:R-:W-:Y:S05]  /*8b10*/  @P0 IADD3 R2, P2, R0, R2, RZ ;  /* 0x0000000200020210 */ /* 0x000fea0007f5e0ff */
[----:B------:R-:W-:Y:S06]  /*8b20*/  @P0 IMAD.X R3, R4, 0x1, R23, P2 ;  /* 0x0000000104030824 */ /* 0x000fec00010e0617 */
[----:B------:R3:W-:Y:S01]  /*8b30*/  @P0 LDGSTS.E.BYPASS.LTC128B.128 [R16+0x15880], [R2.64], !P1 ;  /* 0x1588000002100fae */ /* 0x0007e2000c901d46 */
[----:B------:R-:W-:Y:S02]  /*8b40*/  @P0 ISETP.GE.AND P1, PT, R22, c[0x0][0x1d4], PT ;  /* 0x0000750016000a0c */ /* 0x000fe40003f26270 */
[----:B---3--:R-:W-:Y:S05]  /*8b50*/  @P0 IADD3 R2, P2, R0, R21, RZ ;  /* 0x0000001500020210 */ /* 0x008fea0007f5e0ff */
[----:B------:R-:W-:Y:S06]  /*8b60*/  @P0 IMAD.X R3, R4, 0x1, R20, P2 ;  /* 0x0000000104030824 */ /* 0x000fec00010e0614 */
[----:B------:R3:W-:Y:S01]  /*8b70*/  @P0 LDGSTS.E.BYPASS.LTC128B.128 [R16+0x17080], [R2.64], !P1 ;  /* 0x1708000002100fae */ /* 0x0007e2000c901d46 */
[----:B------:R-:W-:Y:S02]  /*8b80*/  @P0 ISETP.GE.AND P1, PT, R19, c[0x0][0x1d4], PT ;  /* 0x0000750013000a0c */ /* 0x000fe40003f26270 */
[----:B---3--:R-:W-:Y:S05]  /*8b90*/  @P0 IADD3 R2, P2, R0, R18, RZ ;  /* 0x0000001200020210 */ /* 0x008fea0007f5e0ff */
[----:B------:R-:W-:Y:S06]  /*8ba0*/  @P0 IMAD.X R3, R4, 0x1, R17, P2 ;  /* 0x0000000104030824 */ /* 0x000fec00010e0611 */
[----:B------:R2:W-:Y:S01]  /*8bb0*/  @P0 LDGSTS.E.BYPASS.LTC128B.128 [R16+0x18880], [R2.64], !P1 ;  /* 0x1888000002100fae */ /* 0x0005e2000c901d46 */
[----:B------:R-:W-:Y:S01]  /*8bc0*/  ISETP.GE.AND P0, PT, R5, 0x21, PT ;  /* 0x000000210500780c */ /* 0x000fe20003f06270 */
[----:B------:R-:W-:-:S06]  /*8bd0*/  BRA.DIV ~URZ, `(.L_x_1143) ;  /* 0x0000c5927f007947 */ /* 0x000fcc000b800000 */
[----:B------:R3:W4:Y:S04]  /*8be0*/  SHFL.IDX PT, R4, R8, 0x1, 0x181f ;  /* 0x00381f0008047f89 */ /* 0x00072800000e0000 */
[----:B------:R3:W1:Y:S02]  /*8bf0*/  SHFL.IDX PT, R0, R9, 0x1, 0x181f ;  /* 0x00381f0009007f89 */ /* 0x00066400000e0000 */
.L_x_1238:
        /* <DEDUP_REMOVED lines=13> */
[----:B--2---:R-:W-:Y:S02]  /*8cd0*/  @P0 ISETP.GE.AND P1, PT, R7, c[0x0][0x1d4], PT ;  /* 0x0000750007000a0c */ /* 0x004fe40003f26270 */
[----:B-----5:R-:W-:Y:S05]  /*8ce0*/  @P0 IADD3 R6, P2, R0, R6, RZ ;  /* 0x0000000600060210 */ /* 0x020fea0007f5e0ff */
[----:B---3--:R-:W-:Y:S06]  /*8cf0*/  @P0 IMAD.X R7, R4, 0x1, R21, P2 ;  /* 0x0000000104070824 */ /* 0x008fec00010e0615 */
[----:B------:R-:W-:Y:S01]  /*8d00*/  @!PT LDS RZ, [RZ] ;  /* 0x00000000fffff984 */ /* 0x000fe20000000800 */
[----:B------:R-:W-:Y:S01]  /*8d10*/  @!PT LDS RZ, [RZ] ;  /* 0x00000000fffff984 */ /* 0x000fe20000000800 */
[----:B------:R-:W-:Y:S01]  /*8d20*/  @!PT LDS RZ, [RZ] ;  /* 0x00000000fffff984 */ /* 0x000fe20000000800 */
[----:B----4-:R1:W-:Y:S01]  /*8d30*/  @P0 LDGSTS.E.BYPASS.LTC128B.128 [R5+0x15080], [R6.64], !P1 ;  /* 0x1508000006050fae */ /* 0x0103e2000c901d46 */
[----:B------:R-:W-:Y:S02]  /*8d40*/  @P0 ISETP.GE.AND P1, PT, R3, c[0x0][0x1d4], PT ;  /* 0x0000750003000a0c */ /* 0x000fe40003f26270 */
[----:B------:R-:W-:Y:S05]  /*8d50*/  @P0 IADD3 R2, P2, R0, R2, RZ ;  /* 0x0000000200020210 */ /* 0x000fea0007f5e0ff */
[----:B------:R-:W-:Y:S06]  /*8d60*/  @P0 IMAD.X R3, R4, 0x1, R20, P2 ;  /* 0x0000000104030824 */ /* 0x000fec00010e0614 */
[----:B------:R2:W-:Y:S01]  /*8d70*/  @P0 LDGSTS.E.BYPASS.LTC128B.128 [R5+0x16880], [R2.64], !P1 ;  /* 0x1688000002050fae */ /* 0x0005e2000c901d46 */
[----:B------:R-:W-:Y:S02]  /*8d80*/  @P0 ISETP.GE.AND P1, PT, R19, c[0x0][0x1d4], PT ;  /* 0x0000750013000a0c */ /* 0x000fe40003f26270 */
[----:B--2---:R-:W-:Y:S05]  /*8d90*/  @P0 IADD3 R2, P2, R0, R18, RZ ;  /* 0x0000001200020210 */ /* 0x004fea0007f5e0ff */
[----:B------:R-:W-:Y:S06]  /*8da0*/  @P0 IMAD.X R3, R4, 0x1, R17, P2 ;  /* 0x0000000104030824 */ /* 0x000fec00010e0611 */
[----:B------:R2:W-:Y:S01]  /*8db0*/  @P0 LDGSTS.E.BYPASS.LTC128B.128 [R5+0x18080], [R2.64], !P1 ;  /* 0x1808000002050fae */ /* 0x0005e2000c901d46 */
[----:B------:R-:W-:Y:S02]  /*8dc0*/  @P0 ISETP.GE.AND P1, PT, R16, c[0x0][0x1d4], PT ;  /* 0x0000750010000a0c */ /* 0x000fe40003f26270 */
[----:B--2---:R-:W-:Y:S05]  /*8dd0*/  @P0 IADD3 R2, P2, R0, R9, RZ ;  /* 0x0000000900020210 */ /* 0x004fea0007f5e0ff */
[----:B------:R-:W-:Y:S06]  /*8de0*/  @P0 IMAD.X R3, R4, 0x1, R8, P2 ;  /* 0x0000000104030824 */ /* 0x000fec00010e0608 */
[----:B------:R1:W-:Y:S02]  /*8df0*/  @P0 LDGSTS.E.BYPASS.LTC128B.128 [R5+0x19880], [R2.64], !P1 ;  /* 0x1988000002050fae */ /* 0x0003e4000c901d46 */
.L_x_1140:
[----:B---34-:R-:W-:Y:S05]  /*8e00*/  BSYNC B0 ;  /* 0x0000000000007941 */ /* 0x018fea0003800000 */
.L_x_1139:
[----:B------:R-:W3:Y:S01]  /*8e10*/  LDL R4, [R1+0xa4] ;  /* 0x0000a40001047983 */ /* 0x000ee20000100800 */
[----:B-1----:R-:W-:Y:S03]  /*8e20*/  IMAD.MOV.U32 R7, RZ, RZ, c[0x0][0x2c4] ;  /* 0x0000b100ff077624 */ /* 0x002fe600078e00ff */
[----:B--2---:R-:W3:Y:S02]  /*8e30*/  LDL R0, [R1+0xbc] ;  /* 0x0000bc0001007983 */ /* 0x004ee40000100800 */
[----:B------:R-:W-:Y:S02]  /*8e40*/  ISETP.NE.AND P0, PT, R7, 0x1, PT ;  /* 0x000000010700780c */ /* 0x000fe40003f05270 */
[----:B------:R-:W2:Y:S04]  /*8e50*/  LDL R6, [R1+0x34] ;  /* 0x0000340001067983 */ /* 0x000ea80000100800 */
[----:B------:R-:W4:Y:S04]  /*8e60*/  LDL R5, [R1+0xb8] ;  /* 0x0000b80001057983 */ /* 0x000f280000100800 */
[----:B------:R-:W5:Y:S04]  /*8e70*/  LDL R3, [R1+0xa0] ;  /* 0x0000a00001037983 */ /* 0x000f680000100800 */
[----:B------:R-:W5:Y:S04]  /*8e80*/  LDL R2, [R1+0x9c] ;  /* 0x00009c0001027983 */ /* 0x000f680000100800 */
[----:B------:R-:W0:Y:S01]  /*8e90*/  LDGDEPBAR ;  /* 0x00000000000079af */ /* 0x000e220000000000 */
[----:B---3--:R-:W-:Y:S04]  /*8ea0*/  IMAD.IADD R4, R0, 0x1, R4 ;  /* 0x0000000100047824 */ /* 0x008fe800078e0204 */
[----:B------:R-:W-:Y:S05]  /*8eb0*/  @P0 IMAD.HI.U32 R0, R4, c[0x0][0x2c8], RZ ;  /* 0x0000b20004000a27 */ /* 0x000fea00078e00ff */
[----:B------:R-:W-:Y:S01]  /*8ec0*/  @P0 SHF.R.U32.HI R4, RZ, c[0x0][0x2cc], R0 ;  /* 0x0000b300ff040a19 */ /* 0x000fe20000011600 */
[----:B--2---:R-:W-:Y:S05]  /*8ed0*/  IMAD R0, R6, -0x30, RZ ;  /* 0xffffffd006007824 */ /* 0x004fea00078e02ff */
[----:B----4-:R-:W-:Y:S04]  /*8ee0*/  IADD3 R0, -R5, 0x1, R0 ;  /* 0x0000000105007810 */ /* 0x010fe80007ffe100 */
[----:B-----5:R-:W-:Y:S01]  /*8ef0*/  IADD3 R5, -R2, R0, R3 ;  /* 0x0000000002057210 */ /* 0x020fe20007ffe103 */
[----:B------:R-:W-:-:S05]  /*8f00*/  BRA.DIV ~URZ, `(.L_x_1144) ;  /* 0x0000c3227f007947 */ /* 0x000fca000b800000 */
[----:B------:R1:W2:Y:S02]  /*8f10*/  SHFL.IDX PT, R0, R4, RZ, 0x1c1f ;  /* 0x001c1fff04007589 */ /* 0x0002a400000e0000 */
.L_x_1239:
[----:B--2---:R-:W-:Y:S05]  /*8f20*/  IMAD.IADD R0, R5, 0x1, R0 ;  /* 0x0000000105007824 */ /* 0x004fea00078e0200 */
[C---:B------:R-:W-:Y:S02]  /*8f30*/  ISETP.GT.AND P1, PT, R0.reuse, RZ, PT ;  /* 0x000000ff0000720c */ /* 0x040fe40003f24270 */
[C---:B------:R-:W-:Y:S02]  /*8f40*/  ISETP.GT.AND P0, PT, R0.reuse, 0x1, PT ;  /* 0x000000010000780c */ /* 0x040fe40003f04270 */
[C---:B------:R-:W-:Y:S02]  /*8f50*/  ISETP.GT.AND P3, PT, R0.reuse, 0x8, PT ;  /* 0x000000080000780c */ /* 0x040fe40003f64270 */
[C---:B------:R-:W-:Y:S02]  /*8f60*/  ISETP.GT.AND P4, PT, R0.reuse, 0x9, PT ;  /* 0x000000090000780c */ /* 0x040fe40003f84270 */
[----:B------:R-:W-:Y:S02]  /*8f70*/  FSEL R6, R175, -INF , P1 ;  /* 0xff800000af067808 */ /* 0x000fe40000800000 */
[----:B------:R-:W-:Y:S02]  /*8f80*/  ISETP.GT.AND P2, PT, R0, 0x10, PT ;  /* 0x000000100000780c */ /* 0x000fe40003f44270 */
[----:B------:R-:W-:Y:S02]  /*8f90*/  FSEL R21, R174, -INF , P0 ;  /* 0xff800000ae157808 */ /* 0x000fe40000000000 */
[C---:B------:R-:W-:Y:S02]  /*8fa0*/  ISETP.GT.AND P1, PT, R0.reuse, 0x11, PT ;  /* 0x000000110000780c */ /* 0x040fe40003f24270 */
[----:B------:R-:W-:Y:S02]  /*8fb0*/  ISETP.GT.AND P0, PT, R0, 0x18, PT ;  /* 0x000000180000780c */ /* 0x000fe40003f04270 */
[----:B------:R-:W-:Y:S02]  /*8fc0*/  FSEL R20, R173, -INF , P3 ;  /* 0xff800000ad147808 */ /* 0x000fe40001800000 */
[----:B------:R-:W-:Y:S02]  /*8fd0*/  FSEL R19, R172, -INF , P4 ;  /* 0xff800000ac137808 */ /* 0x000fe40002000000 */
[C---:B------:R-:W-:Y:S02]  /*8fe0*/  ISETP.GT.AND P4, PT, R0.reuse, 0x19, PT ;  /* 0x000000190000780c */ /* 0x040fe40003f84270 */
[----:B------:R-:W-:Y:S02]  /*8ff0*/  FSEL R18, R133, -INF , P2 ;  /* 0xff80000085127808 */ /* 0x000fe40001000000 */
[----:B------:R-:W-:Y:S02]  /*9000*/  ISETP.GT.AND P3, PT, R0, 0x20, PT ;  /* 0x000000200000780c */ /* 0x000fe40003f64270 */
[----:B------:R-:W-:Y:S02]  /*9010*/  FSEL R17, R132, -INF , P1 ;  /* 0xff80000084117808 */ /* 0x000fe40000800000 */
[----:B------:R-:W-:Y:S02]  /*9020*/  ISETP.GT.AND P2, PT, R0, 0x21, PT ;  /* 0x000000210000780c */ /* 0x000fe40003f44270 */
[----:B------:R-:W-:Y:S02]  /*9030*/  FSEL R16, R12, -INF , P0 ;  /* 0xff8000000c107808 */ /* 0x000fe40000000000 */
[C---:B------:R-:W-:Y:S02]  /*9040*/  ISETP.GT.AND P1, PT, R0.reuse, 0x28, PT ;  /* 0x000000280000780c */ /* 0x040fe40003f24270 */
[----:B------:R-:W-:Y:S02]  /*9050*/  ISETP.GT.AND P0, PT, R0, 0x29, PT ;  /* 0x000000290000780c */ /* 0x000fe40003f04270 */
[----:B------:R-:W-:Y:S02]  /*9060*/  FSEL R15, R15, -INF , P4 ;  /* 0xff8000000f0f7808 */ /* 0x000fe40002000000 */
[----:B------:R-:W-:Y:S02]  /*9070*/  FSEL R14, R14, -INF , P3 ;  /* 0xff8000000e0e7808 */ /* 0x000fe40001800000 */
[----:B------:R-:W-:Y:S02]  /*9080*/  FSEL R13, R13, -INF , P2 ;  /* 0xff8000000d0d7808 */ /* 0x000fe40001000000 */
[----:B------:R-:W-:Y:S02]  /*9090*/  FSEL R12, R10, -INF , P1 ;  /* 0xff8000000a0c7808 */ /* 0x000fe40000800000 */
[----:B------:R-:W-:Y:S01]  /*90a0*/  FSEL R11, R11, -INF , P0 ;  /* 0xff8000000b0b7808 */ /* 0x000fe20000000000 */
[----:B------:R-:W-:-:S05]  /*90b0*/  BRA.DIV ~URZ, `(.L_x_1145) ;  /* 0x0000c1d27f007947 */ /* 0x000fca000b800000 */
[----:B------:R-:W2:Y:S04]  /*90c0*/  LDL.LU R173, [R1+0x28] ;  /* 0x0000280001ad7983 */ /* 0x000ea80000300800 */
[----:B------:R-:W3:Y:S04]  /*90d0*/  LDL.LU R172, [R1+0x24] ;  /* 0x0000240001ac7983 */ /* 0x000ee80000300800 */
[----:B------:R-:W4:Y:S04]  /*90e0*/  LDL.LU R3, [R1+0x20] ;  /* 0x0000200001037983 */ /* 0x000f280000300800 */
[----:B------:R-:W5:Y:S04]  /*90f0*/  LDL.LU R2, [R1+0x1c] ;  /* 0x00001c0001027983 */ /* 0x000f680000300800 */
[----:B------:R-:W1:Y:S02]  /*9100*/  SHFL.IDX PT, R0, R4, 0x1, 0x1c1f ;  /* 0x003c1f0004007f89 */ /* 0x000e6400000e0000 */
[----:B-1----:R-:W-:Y:S05]  /*9110*/  IMAD.IADD R0, R5, 0x1, R0 ;  /* 0x0000000105007824 */ /* 0x002fea00078e0200 */
[C---:B------:R-:W-:Y:S02]  /*9120*/  ISETP.GT.AND P1, PT, R0.reuse, RZ, PT ;  /* 0x000000ff0000720c */ /* 0x040fe40003f24270 */
[C---:B------:R-:W-:Y:S02]  /*9130*/  ISETP.GT.AND P0, PT, R0.reuse, 0x1, PT ;  /* 0x000000010000780c */ /* 0x040fe40003f04270 */
[C---:B------:R-:W-:Y:S02]  /*9140*/  ISETP.GT.AND P3, PT, R0.reuse, 0x8, PT ;  /* 0x000000080000780c */ /* 0x040fe40003f64270 */
[C---:B------:R-:W-:Y:S02]  /*9150*/  ISETP.GT.AND P4, PT, R0.reuse, 0x9, PT ;  /* 0x000000090000780c */ /* 0x040fe40003f84270 */
[C---:B------:R-:W-:Y:S04]  /*9160*/  ISETP.GT.AND P2, PT, R0.reuse, 0x10, PT ;  /* 0x000000100000780c */ /* 0x040fe80003f44270 */
[----:B------:R-:W-:Y:S02]  /*9170*/  FSEL R25, R171, -INF , P2 ;  /* 0xff800000ab197808 */ /* 0x000fe40001000000 */
[C---:B------:R-:W-:Y:S04]  /*9180*/  ISETP.GT.AND P2, PT, R0.reuse, 0x21, PT ;  /* 0x000000210000780c */ /* 0x040fe80003f44270 */
[----:B------:R-:W-:Y:S02]  /*9190*/  FSEL R9, R179, -INF , P2 ;  /* 0xff800000b3097808 */ /* 0x000fe40001000000 */
[----:B--2---:R-:W-:Y:S02]  /*91a0*/  FSEL R5, R173, -INF , P1 ;  /* 0xff800000ad057808 */ /* 0x004fe40000800000 */
[----:B------:R-:W-:Y:S02]  /*91b0*/  ISETP.GT.AND P1, PT, R0, 0x11, PT ;  /* 0x000000110000780c */ /* 0x000fe40003f24270 */
[----:B---3--:R-:W-:Y:S02]  /*91c0*/  FSEL R132, R172, -INF , P0 ;  /* 0xff800000ac847808 */ /* 0x008fe40000000000 */
[C---:B------:R-:W-:Y:S02]  /*91d0*/  ISETP.GT.AND P0, PT, R0.reuse, 0x18, PT ;  /* 0x000000180000780c */ /* 0x040fe40003f04270 */
[----:B----4-:R-:W-:Y:S02]  /*91e0*/  FSEL R27, R3, -INF , P3 ;  /* 0xff800000031b7808 */ /* 0x010fe40001800000 */
[----:B------:R-:W-:Y:S02]  /*91f0*/  ISETP.GT.AND P3, PT, R0, 0x20, PT ;  /* 0x000000200000780c */ /* 0x000fe40003f64270 */
[----:B-----5:R-:W-:Y:S02]  /*9200*/  FSEL R26, R2, -INF , P4 ;  /* 0xff800000021a7808 */ /* 0x020fe40002000000 */
[----:B------:R-:W-:Y:S02]  /*9210*/  ISETP.GT.AND P4, PT, R0, 0x19, PT ;  /* 0x000000190000780c */ /* 0x000fe40003f84270 */
[----:B------:R-:W-:Y:S02]  /*9220*/  FSEL R24, R170, -INF , P1 ;  /* 0xff800000aa187808 */ /* 0x000fe40000800000 */
        /* <DEDUP_REMOVED lines=37> */
[----:B------:R1:W2:Y:S02]  /*9480*/  SHFL.BFLY PT, R0, R4, 0x1, 0x1f ;  /* 0x0c201f0004007f89 */ /* 0x0002a400000e0000 */
.L_x_1240:
        /* <DEDUP_REMOVED lines=23> */
[----:B------:R-:W-:Y:S05]  /*9600*/  FFMA.FTZ R177, R15, c[0x0][0x2d0], -R2 ;  /* 0x0000b4000fb17a23 */ /* 0x000fea0000010802 */
[----:B------:R-:W1:Y:S10]  /*9610*/  MUFU.EX2 R4, R4 ;  /* 0x0000000400047308 */ /* 0x000e740000000800 */
[----:B------:R2:W-:Y:S10]  /*9620*/  MUFU.EX2 R13, R20 ;  /* 0x00000014000d7308 */ /* 0x0005f40000000800 */
[----:B------:R4:W5:Y:S01]  /*9630*/  MUFU.EX2 R12, R19 ;  /* 0x00000013000c7308 */ /* 0x0009620000000800 */
[----:B---3--:R-:W-:Y:S01]  /*9640*/  FFMA.FTZ R2, R0, R168, R11 ;  /* 0x000000a800027223 */ /* 0x008fe2000001000b */
[----:B-1----:R-:W-:Y:S01]  /*9650*/  F2FP.BF16.PACK_AB R168, R4, R11 ;  /* 0x0000000b04a8723e */ /* 0x002fe200000010ff */
[----:B------:R-:W-:Y:S01]  /*9660*/  FMUL.FTZ R16, R0, R144 ;  /* 0x0000009000107220 */ /* 0x000fe20000410000 */
[----:B------:R-:W-:Y:S01]  /*9670*/  MOV R144, R14 ;  /* 0x0000000e00907202 */ /* 0x000fe20000000f00 */
[----:B------:R-:W-:Y:S01]  /*9680*/  FADD.FTZ R6, R4, R2 ;  /* 0x0000000204067221 */ /* 0x000fe20000010000 */
[C---:B------:R-:W-:Y:S01]  /*9690*/  FSEL R2, R3.reuse, RZ, P0 ;  /* 0x000000ff03027208 */ /* 0x040fe20000000000 */
[----:B------:R-:W-:Y:S02]  /*96a0*/  FMUL.FTZ R4, R3, c[0x0][0x2d0] ;  /* 0x0000b40003047a20 */ /* 0x000fe40000410000 */
[----:B------:R-:W-:Y:S01]  /*96b0*/  FMUL.FTZ R17, R0, R145 ;  /* 0x0000009100117220 */ /* 0x000fe20000410000 */
[----:B------:R-:W-:Y:S01]  /*96c0*/  MOV R145, R169 ;  /* 0x000000a900917202 */ /* 0x000fe20000000f00 */
[----:B------:R-:W-:Y:S01]  /*96d0*/  FADD.FTZ R2, -R2, R135 ;  /* 0x0000008702027221 */ /* 0x000fe20000010100 */
[----:B------:R-:W-:Y:S01]  /*96e0*/  FSEL R4, R4, RZ, P0 ;  /* 0x000000ff04047208 */ /* 0x000fe20000000000 */
[----:B--2---:R-:W-:Y:S01]  /*96f0*/  FMUL.FTZ R20, R0, R140 ;  /* 0x0000008c00147220 */ /* 0x004fe20000410000 */
[----:B------:R-:W-:Y:S01]  /*9700*/  MOV R140, R171 ;  /* 0x000000ab008c7202 */ /* 0x000fe20000000f00 */
[----:B------:R-:W-:Y:S02]  /*9710*/  FMUL.FTZ R2, R2, c[0x0][0x2d0] ;  /* 0x0000b40002027a20 */ /* 0x000fe40000410000 */
[--C-:B------:R-:W-:Y:S02]  /*9720*/  FFMA.FTZ R172, R24, c[0x0][0x2d0], -R4.reuse ;  /* 0x0000b40018ac7a23 */ /* 0x100fe40000010804 */
[----:B------:R-:W-:Y:S02]  /*9730*/  FMUL.FTZ R24, R0, R136 ;  /* 0x0000008800187220 */ /* 0x000fe40000410000 */
[----:B------:R-:W2:Y:S01]  /*9740*/  LDL.LU R136, [R1+0x50] ;  /* 0x0000500001887983 */ /* 0x000ea20000300800 */
[--C-:B------:R-:W-:Y:S01]  /*9750*/  FFMA.FTZ R5, R5, c[0x0][0x2d0], -R4.reuse ;  /* 0x0000b40005057a23 */ /* 0x100fe20000010804 */
[----:B------:R-:W1:Y:S01]  /*9760*/  MUFU.EX2 R2, R2 ;  /* 0x0000000200027308 */ /* 0x000e620000000800 */
[--C-:B------:R-:W-:Y:S02]  /*9770*/  FFMA.FTZ R7, R7, c[0x0][0x2d0], -R4.reuse ;  /* 0x0000b40007077a23 */ /* 0x100fe40000010804 */
[--C-:B------:R-:W-:Y:S02]  /*9780*/  FFMA.FTZ R134, R26, c[0x0][0x2d0], -R4.reuse ;  /* 0x0000b4001a867a23 */ /* 0x100fe40000010804 */
[--C-:B------:R-:W-:Y:S02]  /*9790*/  FFMA.FTZ R174, R25, c[0x0][0x2d0], -R4.reuse ;  /* 0x0000b40019ae7a23 */ /* 0x100fe40000010804 */
[--C-:B------:R-:W-:Y:S02]  /*97a0*/  FFMA.FTZ R175, R23, c[0x0][0x2d0], -R4.reuse ;  /* 0x0000b40017af7a23 */ /* 0x100fe40000010804 */
[--C-:B------:R-:W-:Y:S01]  /*97b0*/  FFMA.FTZ R176, R22, c[0x0][0x2d0], -R4.reuse ;  /* 0x0000b40016b07a23 */ /* 0x100fe20000010804 */
[----:B------:R3:W-:Y:S01]  /*97c0*/  MUFU.EX2 R135, R5 ;  /* 0x0000000500877308 */ /* 0x0007e20000000800 */
[--C-:B------:R-:W-:Y:S02]  /*97d0*/  FFMA.FTZ R15, R9, c[0x0][0x2d0], -R4.reuse ;  /* 0x0000b400090f7a23 */ /* 0x100fe40000010804 */
[--C-:B----4-:R-:W-:Y:S02]  /*97e0*/  FFMA.FTZ R19, R8, c[0x0][0x2d0], -R4.reuse ;  /* 0x0000b40008137a23 */ /* 0x110fe40000010804 */
[--C-:B------:R-:W-:Y:S02]  /*97f0*/  FFMA.FTZ R11, R132, c[0x0][0x2d0], -R4.reuse ;  /* 0x0000b400840b7a23 */ /* 0x100fe40000010804 */
[--C-:B------:R-:W-:Y:S01]  /*9800*/  FFMA.FTZ R132, R27, c[0x0][0x2d0], -R4.reuse ;  /* 0x0000b4001b847a23 */ /* 0x100fe20000010804 */
[----:B------:R-:W-:Y:S01]  /*9810*/  MOV R27, R170 ;  /* 0x000000aa001b7202 */ /* 0x000fe20000000f00 */
[----:B------:R-:W-:Y:S01]  /*9820*/  FFMA.FTZ R10, R10, c[0x0][0x2d0], -R4 ;  /* 0x0000b4000a0a7a23 */ /* 0x000fe20000010804 */
[----:B-----5:R-:W-:Y:S01]  /*9830*/  F2FP.BF16.PACK_AB R170, R12, R13 ;  /* 0x0000000d0caa723e */ /* 0x020fe200000010ff */
[----:B------:R-:W-:Y:S01]  /*9840*/  FADD.FTZ R4, R13, R6 ;  /* 0x000000060d047221 */ /* 0x000fe20000010000 */
[----:B------:R-:W-:Y:S01]  /*9850*/  MUFU.EX2 R176, R176 ;  /* 0x000000b000b07308 */ /* 0x000fe20000000800 */
[----:B------:R-:W-:Y:S02]  /*9860*/  FMUL.FTZ R25, R0, R137 ;  /* 0x0000008900197220 */ /* 0x000fe40000410000 */
[C---:B-1----:R-:W-:Y:S02]  /*9870*/  FMUL.FTZ R26, R2.reuse, R138 ;  /* 0x0000008a021a7220 */ /* 0x042fe40000410000 */
[C---:B------:R-:W-:Y:S01]  /*9880*/  FMUL.FTZ R6, R2.reuse, R158 ;  /* 0x0000009e02067220 */ /* 0x040fe20000410000 */
[----:B------:R-:W-:Y:S01]  /*9890*/  MOV R158, R27 ;  /* 0x0000001b009e7202 */ /* 0x000fe20000000f00 */
[----:B------:R-:W-:Y:S02]  /*98a0*/  FMUL.FTZ R27, R2, R139 ;  /* 0x0000008b021b7220 */ /* 0x000fe40000410000 */
[----:B------:R-:W-:Y:S02]  /*98b0*/  FADD.FTZ R173, R12, R4 ;  /* 0x000000040cad7221 */ /* 0x000fe40000010000 */
[C---:B------:R-:W-:Y:S02]  /*98c0*/  FMUL.FTZ R12, R0.reuse, R148 ;  /* 0x00000094000c7220 */ /* 0x040fe40000410000 */
[----:B---3--:R-:W-:Y:S01]  /*98d0*/  FMUL.FTZ R5, R0, R157 ;  /* 0x0000009d00057220 */ /* 0x008fe20000410000 */
[----:B------:R-:W-:Y:S01]  /*98e0*/  MOV R157, R7 ;  /* 0x00000007009d7202 */ /* 0x000fe20000000f00 */
[----:B------:R-:W-:Y:S02]  /*98f0*/  FMUL.FTZ R7, R2, R159 ;  /* 0x0000009f02077220 */ /* 0x000fe40000410000 */
[----:B------:R-:W3:Y:S01]  /*9900*/  LDL R159, [R1] ;  /* 0x00000000019f7983 */ /* 0x000ee20000100800 */
[C---:B------:R-:W-:Y:S02]  /*9910*/  FMUL.FTZ R4, R0.reuse, R156 ;  /* 0x0000009c00047220 */ /* 0x040fe40000410000 */
[----:B------:R-:W-:Y:S01]  /*9920*/  FMUL.FTZ R13, R0, R149 ;  /* 0x00000095000d7220 */ /* 0x000fe20000410000 */
[----:B------:R-:W1:Y:S01]  /*9930*/  MUFU.EX2 R156, R11 ;  /* 0x0000000b009c7308 */ /* 0x000e620000000800 */
[----:B------:R-:W-:Y:S02]  /*9940*/  FMUL.FTZ R14, R2, R150 ;  /* 0x00000096020e7220 */ /* 0x000fe40000410000 */
        /* <DEDUP_REMOVED lines=13> */
[----:B------:R-:W4:Y:S01]  /*9a20*/  MUFU.EX2 R150, R134 ;  /* 0x0000008600967308 */ /* 0x000f220000000800 */
[C---:B------:R-:W-:Y:S02]  /*9a30*/  FMUL.FTZ R40, R0.reuse, R40 ;  /* 0x0000002800287220 */ /* 0x040fe40000410000 */
[----:B------:R-:W-:Y:S01]  /*9a40*/  FMUL.FTZ R41, R0, R41 ;  /* 0x0000002900297220 */ /* 0x000fe20000410000 */
[----:B-1----:R-:W-:Y:S01]  /*9a50*/  F2FP.BF16.PACK_AB R169, R156, R135 ;  /* 0x000000879ca9723e */ /* 0x002fe200000010ff */
        /* <DEDUP_REMOVED lines=57> */
[----:B-1----:R-:W-:Y:S01]  /*9df0*/  MOV R158, R0 ;  /* 0x00000000009e7202 */ /* 0x002fe20000000f00 */
        /* <DEDUP_REMOVED lines=58> */
[----:B--2---:R-:W-:Y:S02]  /*a1a0*/  FFMA.FTZ R148, R2, R136, R135 ;  /* 0x0000008802947223 */ /* 0x004fe40000010087 */
[----:B------:R-:W1:Y:S01]  /*a1b0*/  LDSM.16.MT88.4 R136, [R239] ;  /* 0x00000000ef88783b */ /* 0x000e620000004200 */
[----:B------:R-:W2:Y:S10]  /*a1c0*/  MUFU.EX2 R2, R179 ;  /* 0x000000b300027308 */ /* 0x000eb40000000800 */
[----:B------:R-:W4:Y:S10]  /*a1d0*/  MUFU.EX2 R135, R178 ;  /* 0x000000b200877308 */ /* 0x000f340000000800 */
[----:B------:R-:W-:Y:S01]  /*a1e0*/  MUFU.EX2 R179, R174 ;  /* 0x000000ae00b37308 */ /* 0x000fe20000000800 */
[----:B--2---:R-:W-:Y:S09]  /*a1f0*/  FADD.FTZ R0, R2, R0 ;  /* 0x0000000002007221 */ /* 0x004ff20000010000 */
[----:B------:R-:W2:Y:S01]  /*a200*/  MUFU.EX2 R178, R172 ;  /* 0x000000ac00b27308 */ /* 0x000ea20000000800 */
        /* <DEDUP_REMOVED lines=12> */
[----:B---3--:R1:W3:Y:S03]  /*a2d0*/  LDSM.16.MT88.4 R136, [R159] ;  /* 0x000000009f88783b */ /* 0x0082e60000004200 */
[----:B-1----:R-:W-:Y:S05]  /*a2e0*/  MOV R159, R141 ;  /* 0x0000008d009f7202 */ /* 0x002fea0000000f00 */
[----:B------:R-:W-:Y:S01]  /*a2f0*/  LDSM.16.MT88.4 R140, [R239+0x800] ;  /* 0x00080000ef8c783b */ /* 0x000fe20000004200 */
        /* <DEDUP_REMOVED lines=40> */
[----:B--2---:R-:W-:Y:S03]  /*a580*/  F2FP.BF16.PACK_AB R137, R178, R179 ;  /* 0x000000b3b289723e */ /* 0x004fe600000010ff */
        /* <DEDUP_REMOVED lines=132> */
.L_x_1133:
[----:B------:R-:W2:Y:S04]  /*add0*/  LDL R2, [R1+0x64] ;  /* 0x0000640001027983 */ /* 0x000ea80000100800 */
[----:B-1----:R-:W2:Y:S02]  /*ade0*/  LDL R0, [R1+0x24] ;  /* 0x0000240001007983 */ /* 0x002ea40000100800 */
[----:B--2---:R-:W-:-:S13]  /*adf0*/  ISETP.GE.AND P0, PT, R0, R2, PT ;  /* 0x000000020000720c */ /* 0x004fda0003f06270 */
[----:B------:R-:W-:Y:S05]  /*ae00*/  @!P0 BRA `(.L_x_1147) ;  /* 0x000033a000008947 */ /* 0x000fea0003800000 */
.L_x_1159:
[----:B------:R-:W2:Y:S01]  /*ae10*/  LDL R4, [R1+0x30] ;  /* 0x0000300001047983 */ /* 0x000ea20000100800 */
[----:B------:R-:W-:Y:S04]  /*ae20*/  DEPBAR.LE SB0, 0x0 ;  /* 0x000080000000791a */ /* 0x000fe80000000000 */
[----:B------:R-:W3:Y:S01]  /*ae30*/  LDL R6, [R1+0x98] ;  /* 0x0000980001067983 */ /* 0x000ee20000100800 */
[----:B------:R-:W-:Y:S01]  /*ae40*/  WARPSYNC 0xffffffff ;  /* 0xffffffff00007948 */ /* 0x000fe20003800000 */
[----:B------:R-:W-:Y:S02]  /*ae50*/  MOV R134, R133 ;  /* 0x0000008500867202 */ /* 0x000fe40000000f00 */
        /* <DEDUP_REMOVED lines=26> */
.L_x_1241:
[----:B--2---:R-:W2:Y:S01]  /*b000*/  LDL R5, [R1+0x38] ;  /* 0x0000380001057983 */ /* 0x004ea20000100800 */
[----:B------:R-:W-:Y:S03]  /*b010*/  BSSY B0, `(.L_x_1149) ;  /* 0x000003e000007945 */ /* 0x000fe60003800000 */
[----:B------:R-:W5:Y:S04]  /*b020*/  LDL R4, [R1+0x108] ;  /* 0x0001080001047983 */ /* 0x000f680000100800 */
[----:B----4-:R-:W4:Y:S04]  /*b030*/  LDL R13, [R1+0x18] ;  /* 0x00001800010d7983 */ /* 0x010f280000100800 */
[----:B---3--:R-:W3:Y:S04]  /*b040*/  LDL R135, [R1+0x5c] ;  /* 0x00005c0001877983 */ /* 0x008ee80000100800 */
        /* <DEDUP_REMOVED lines=8> */
[----:B------:R-:W5:Y:S01]  /*b0d0*/  SHFL.IDX PT, R2, R7, RZ, 0x181f ;  /* 0x00181fff07027589 */ /* 0x000f6200000e0000 */
[----:B--2---:R-:W-:Y:S03]  /*b0e0*/  ISETP.GE.AND P4, PT, R5, c[0x0][0x1d4], PT ;  /* 0x0000750005007a0c */ /* 0x004fe60003f86270 */
[----:B------:R-:W2:Y:S01]  /*b0f0*/  LDL R5, [R1+0x3c] ;  /* 0x00003c0001057983 */ /* 0x000ea20000100800 */
[----:B-----5:R-:W-:Y:S02]  /*b100*/  IADD3 R4, P0, R2, R4, RZ ;  /* 0x0000000402047210 */ /* 0x020fe40007f1e0ff */
[----:B---3--:R-:W-:Y:S02]  /*b110*/  ISETP.GE.AND P3, PT, R135, c[0x0][0x1d4], PT ;  /* 0x0000750087007a0c */ /* 0x008fe40003f66270 */
[----:B----4-:R-:W-:Y:S02]  /*b120*/  ISETP.GE.AND P2, PT, R12, c[0x0][0x1d4], PT ;  /* 0x000075000c007a0c */ /* 0x010fe40003f46270 */
[----:B------:R-:W3:Y:S01]  /*b130*/  S2R R12, SR_TID.X ;  /* 0x00000000000c7919 */ /* 0x000ee20000002100 */
[----:B------:R-:W-:Y:S01]  /*b140*/  ISETP.GE.AND P5, PT, R21, c[0x0][0x1d4], PT ;  /* 0x0000750015007a0c */ /* 0x000fe20003fa6270 */
[----:B--2---:R-:W-:Y:S05]  /*b150*/  IMAD.X R5, R0, 0x1, R5, P0 ;  /* 0x0000000100057824 */ /* 0x004fea00000e0605 */
[----:B------:R-:W-:Y:S01]  /*b160*/  @!PT LDS RZ, [RZ] ;  /* 0x00000000fffff984 */ /* 0x000fe20000000800 */
[----:B------:R-:W-:Y:S01]  /*b170*/  @!PT LDS RZ, [RZ] ;  /* 0x00000000fffff984 */ /* 0x000fe20000000800 */
[----:B------:R2:W-:Y:S02]  /*b180*/  LDGSTS.E.BYPASS.LTC128B.128 [R13+0x4080], [R4.64], !P4 ;  /* 0x04080000040d7fae */ /* 0x0005e4000e101d46 */
[----:B--2---:R-:W-:Y:S05]  /*b190*/  IADD3 R4, P0, R2, R23, RZ ;  /* 0x0000001702047210 */ /* 0x004fea0007f1e0ff */
[----:B------:R-:W-:Y:S05]  /*b1a0*/  IMAD.X R5, R0, 0x1, R22, P0 ;  /* 0x0000000100057824 */ /* 0x000fea00000e0616 */
[----:B------:R2:W-:Y:S02]  /*b1b0*/  LDGSTS.E.BYPASS.LTC128B.128 [R13+0x5880], [R4.64], !P3 ;  /* 0x05880000040d7fae */ /* 0x0005e4000d901d46 */
[----:B--2---:R-:W-:Y:S05]  /*b1c0*/  IADD3 R4, P0, R2, R20, RZ ;  /* 0x0000001402047210 */ /* 0x004fea0007f1e0ff */
[----:B------:R-:W-:Y:S01]  /*b1d0*/  IMAD.X R5, R0, 0x1, R15, P0 ;  /* 0x0000000100057824 */ /* 0x000fe200000e060f */
[----:B------:R-:W-:Y:S04]  /*b1e0*/  IADD3 R2, P0, R2, R3, RZ ;  /* 0x0000000302027210 */ /* 0x000fe80007f1e0ff */
[----:B------:R2:W-:Y:S01]  /*b1f0*/  LDGSTS.E.BYPASS.LTC128B.128 [R13+0x7080], [R4.64], !P5 ;  /* 0x07080000040d7fae */ /* 0x0005e2000e901d46 */
[----:B------:R-:W-:Y:S01]  /*b200*/  IMAD.X R3, R0, 0x1, R14, P0 ;  /* 0x0000000100037824 */ /* 0x000fe200000e060e */
[----:B---3--:R-:W-:Y:S04]  /*b210*/  ISETP.GT.AND P0, PT, R12, 0x7f, PT ;  /* 0x0000007f0c00780c */ /* 0x008fe80003f04270 */
[----:B------:R2:W-:Y:S09]  /*b220*/  LDGSTS.E.BYPASS.LTC128B.128 [R13+0x8880], [R2.64], !P2 ;  /* 0x08880000020d7fae */ /* 0x0005f2000d101d46 */
[----:B------:R-:W-:-:S05]  /*b230*/  @P0 BRA `(.L_x_1150) ;  /* 0x000001b000000947 */ /* 0x000fca0003800000 */
[----:B------:R-:W-:-:S05]  /*b240*/  BRA.DIV ~URZ, `(.L_x_1151) ;  /* 0x0000a5527f007947 */ /* 0x000fca000b800000 */
[----:B--2---:R2:W3:Y:S04]  /*b250*/  SHFL.IDX PT, R4, R6, 0x1, 0x181f ;  /* 0x00381f0006047f89 */ /* 0x0044e800000e0000 */
[----:B------:R2:W4:Y:S02]  /*b260*/  SHFL.IDX PT, R0, R7, 0x1, 0x181f ;  /* 0x00381f0007007f89 */ /* 0x00052400000e0000 */
.L_x_1242:
        /* <DEDUP_REMOVED lines=24> */
.L_x_1150:
[----:B------:R-:W-:Y:S05]  /*b3f0*/  BSYNC B0 ;  /* 0x0000000000007941 */ /* 0x000fea0003800000 */
.L_x_1149:
[----:B------:R-:W0:Y:S01]  /*b400*/  LDGDEPBAR ;  /* 0x00000000000079af */ /* 0x000e220000000000 */
[----:B------:R-:W-:Y:S01]  /*b410*/  WARPSYNC 0xffffffff ;  /* 0xffffffff00007948 */ /* 0x000fe20003800000 */
[C---:B-123--:R-:W-:Y:S01]  /*b420*/  HMMA.16816.F32.BF16 R4, R160.reuse, R8, RZ ;  /* 0x00000008a004723c */ /* 0x04efe200000418ff */
        /* <DEDUP_REMOVED lines=203> */
[----:B--2---:R-:W-:Y:S03]  /*c0e0*/  IMAD R2, R8, 0x30, R9 ;  /* 0x0000003008027824 */ /* 0x004fe600078e0209 */
[----:B------:R-:W2:Y:S02]  /*c0f0*/  LDL.64 R8, [R1+0x78] ;  /* 0x0000780001087983 */ /* 0x000ea40000100a00 */
[----:B---3--:R-:W-:Y:S05]  /*c100*/  IADD3 R2, R2, -0x30, R3 ;  /* 0xffffffd002027810 */ /* 0x008fea0007ffe003 */
        /* <DEDUP_REMOVED lines=33> */
.L_x_1243:
[----:B------:R-:W-:-:S05]  /*c320*/  BRA.DIV ~URZ, `(.L_x_1155) ;  /* 0x000095a27f007947 */ /* 0x000fca000b800000 */
[----:B------:R3:W4:Y:S02]  /*c330*/  SHFL.IDX PT, R0, R9, RZ, 0x181f ;  /* 0x00181fff09007589 */ /* 0x00072400000e0000 */
.L_x_1244:
        /* <DEDUP_REMOVED lines=28> */
.L_x_1245:
        /* <DEDUP_REMOVED lines=10> */
[----:B-----5:R-:W-:Y:S05]  /*c5a0*/  @P0 IMAD.X R3, R4, 0x1, R21, P1 ;  /* 0x0000000104030824 */ /* 0x020fea00008e0615 */
[----:B------:R-:W-:Y:S01]  /*c5b0*/  @!PT LDS RZ, [RZ] ;  /* 0x00000000fffff984 */ /* 0x000fe20000000800 */
[----:B------:R-:W-:Y:S01]  /*c5c0*/  @!PT LDS RZ, [RZ] ;  /* 0x00000000fffff984 */ /* 0x000fe20000000800 */
[----:B------:R-:W-:Y:S01]  /*c5d0*/  @!PT LDS RZ, [RZ] ;  /* 0x00000000fffff984 */ /* 0x000fe20000000800 */
[----:B---3--:R4:W-:Y:S02]  /*c5e0*/  @P0 LDGSTS.E.BYPASS.LTC128B.128 [R5+0x15080], [R2.64], !P4 ;  /* 0x1508000002050fae */ /* 0x0089e4000e101d46 */
[----:B----4-:R-:W-:Y:S05]  /*c5f0*/  @P0 IADD3 R2, P1, R0, R20, RZ ;  /* 0x0000001400020210 */ /* 0x010fea0007f3e0ff */
[----:B------:R-:W-:Y:S01]  /*c600*/  @P0 IMAD.X R3, R4, 0x1, R7, P1 ;  /* 0x0000000104030824 */ /* 0x000fe200008e0607 */
[----:B------:R-:W-:Y:S04]  /*c610*/  @P0 IADD3 R6, P1, R0, R6, RZ ;  /* 0x0000000600060210 */ /* 0x000fe80007f3e0ff */
[----:B------:R1:W-:Y:S01]  /*c620*/  @P0 LDGSTS.E.BYPASS.LTC128B.128 [R5+0x16880], [R2.64], !P3 ;  /* 0x1688000002050fae */ /* 0x0003e2000d901d46 */
[----:B------:R-:W-:Y:S05]  /*c630*/  @P0 IMAD.X R7, R4, 0x1, R19, P1 ;  /* 0x0000000104070824 */ /* 0x000fea00008e0613 */
[----:B------:R2:W-:Y:S01]  /*c640*/  @P0 LDGSTS.E.BYPASS.LTC128B.128 [R5+0x18080], [R6.64], !P5 ;  /* 0x1808000006050fae */ /* 0x0005e2000e901d46 */
[----:B-1----:R-:W-:Y:S05]  /*c650*/  @P0 IADD3 R2, P1, R0, R9, RZ ;  /* 0x0000000900020210 */ /* 0x002fea0007f3e0ff */
[----:B------:R-:W-:Y:S05]  /*c660*/  @P0 IMAD.X R3, R4, 0x1, R8, P1 ;  /* 0x0000000104030824 */ /* 0x000fea00008e0608 */
[----:B------:R2:W-:Y:S03]  /*c670*/  @P0 LDGSTS.E.BYPASS.LTC128B.128 [R5+0x19880], [R2.64], !P2 ;  /* 0x1988000002050fae */ /* 0x0005e6000d101d46 */
.L_x_1153:
[----:B--234-:R-:W-:Y:S05]  /*c680*/  BSYNC B0 ;  /* 0x0000000000007941 */ /* 0x01cfea0003800000 */
.L_x_1152:
        /* <DEDUP_REMOVED lines=29> */
.L_x_1246:
[----:B-12---:R-:W-:Y:S01]  /*c860*/  FMNMX.FTZ R4, R4, R0, !PT ;  /* 0x0000000004047209 */ /* 0x006fe20007810000 */
[----:B------:R-:W-:-:S05]  /*c870*/  BRA.DIV ~URZ, `(.L_x_1158) ;  /* 0x000091b27f007947 */ /* 0x000fca000b800000 */
[----:B------:R-:W1:Y:S02]  /*c880*/  SHFL.BFLY PT, R0, R4, 0x1, 0x1f ;  /* 0x0c201f0004007f89 */ /* 0x000e6400000e0000 */
[----:B-1----:R-:W-:Y:S02]  /*c890*/  FMNMX.FTZ R133, R4, R0, !PT ;  /* 0x0000000004857209 */ /* 0x002fe40007810000 */
[----:B------:R-:W1:Y:S02]  /*c8a0*/  SHFL.BFLY PT, R0, R5, 0x2, 0x1f ;  /* 0x0c401f0005007f89 */ /* 0x000e6400000e0000 */
[----:B-1----:R-:W-:Y:S05]  /*c8b0*/  FMNMX.FTZ R4, R5, R0, !PT ;  /* 0x0000000005047209 */ /* 0x002fea0007810000 */
[----:B------:R1:W2:Y:S02]  /*c8c0*/  SHFL.BFLY PT, R0, R4, 0x1, 0x1f ;  /* 0x0c201f0004007f89 */ /* 0x0002a400000e0000 */
.L_x_1247:
        /* <DEDUP_REMOVED lines=398> */
.L_x_1147:
[----:B------:R-:W-:Y:S05]  /*e1b0*/  BRA.DIV ~URZ, `(.L_x_1160) ;  /* 0x000079427f007947 */ /* 0x000fea000b800000 */
[----:B------:R-:W2:Y:S04]  /*e1c0*/  LDL R2, [R1+0x54] ;  /* 0x0000540001027983 */ /* 0x000ea80000100800 */
[----:B--2---:R1:W2:Y:S02]  /*e1d0*/  SHFL.BFLY PT, R0, R2, 0x2, 0x1f ;  /* 0x0c401f0002007f89 */ /* 0x0042a400000e0000 */
.L_x_1248:
[----:B-1----:R-:W3:Y:S02]  /*e1e0*/  LDL.LU R2, [R1+0x54] ;  /* 0x0000540001027983 */ /* 0x002ee40000300800 */
[----:B--23--:R-:W-:Y:S01]  /*e1f0*/  FADD.FTZ R5, R0, R2 ;  /* 0x0000000200057221 */ /* 0x00cfe20000010000 */
[----:B------:R-:W-:Y:S05]  /*e200*/  BRA.DIV ~URZ, `(.L_x_1161) ;  /* 0x000079427f007947 */ /* 0x000fea000b800000 */
[----:B------:R-:W2:Y:S04]  /*e210*/  LDL.LU R2, [R1+0x50] ;  /* 0x0000500001027983 */ /* 0x000ea80000300800 */
[----:B--2---:R-:W1:Y:S02]  /*e220*/  SHFL.BFLY PT, R0, R2, 0x2, 0x1f ;  /* 0x0c401f0002007f89 */ /* 0x004e6400000e0000 */
[----:B-1----:R-:W-:-:S02]  /*e230*/  FADD.FTZ R4, R0, R2 ;  /* 0x0000000200047221 */ /* 0x002fc40000010000 */
[----:B------:R-:W1:Y:S04]  /*e240*/  SHFL.BFLY PT, R0, R5, 0x1, 0x1f ;  /* 0x0c201f0005007f89 */ /* 0x000e6800000e0000 */
[----:B------:R2:W3:Y:S01]  /*e250*/  SHFL.BFLY PT, R3, R4, 0x1, 0x1f ;  /* 0x0c201f0004037f89 */ /* 0x0004e200000e0000 */
[----:B-1----:R-:W-:-:S05]  /*e260*/  FADD.FTZ R5, R5, R0 ;  /* 0x0000000005057221 */ /* 0x002fca0000010000 */
.L_x_1249:
        /* <DEDUP_REMOVED lines=148> */
.L_x_1120:
        /* <DEDUP_REMOVED lines=19> */
.L_x_1163:
[----:B-1----:R-:W-:Y:S05]  /*ece0*/  BSYNC B0 ;  /* 0x0000000000007941 */ /* 0x002fea0003800000 */
.L_x_1162:
        /* <DEDUP_REMOVED lines=166> */
.L_x_1166:
        /* <DEDUP_REMOVED lines=12> */
[----:B-----5:R-:W-:-:S07]  /*f810*/  SHF.R.S32.HI R11, RZ, 0x1f, R0 ;  /* 0x0000001fff0b7819 */ /* 0x020fce0000011400 */
[----:B------:R-:W1:Y:S08]  /*f820*/  LDC.64 R12, c[0x0][R15+0x168] ;  /* 0x00005a000f0c7b82 */ /* 0x000e700000000a00 */
[----:B------:R-:W1:Y:S01]  /*f830*/  LDC.64 R16, c[0x0][R15+0x178] ;  /* 0x00005e000f107b82 */ /* 0x000e620000000a00 */
[----:B--2---:R-:W-:Y:S02]  /*f840*/  SEL R8, R6, RZ, !P0 ;  /* 0x000000ff06087207 */ /* 0x004fe40004000000 */
[----:B---3--:R-:W-:-:S02]  /*f850*/  LOP3.LUT R10, R3, 0xffff, RZ, 0xc0, !PT ;  /* 0x0000ffff030a7812 */ /* 0x008fc400078ec0ff */
[----:B----4-:R-:W-:Y:S01]  /*f860*/  SEL R3, R2, RZ, !P0 ;  /* 0x000000ff02037207 */ /* 0x010fe20004000000 */
[----:B-1----:R-:W-:Y:S02]  /*f870*/  IMAD R2, R5, R8, RZ ;  /* 0x0000000805027224 */ /* 0x002fe400078e02ff */
[----:B------:R-:W-:Y:S02]  /*f880*/  IMAD R6, R13, R10, RZ ;  /* 0x0000000a0d067224 */ /* 0x000fe400078e02ff */
[C---:B------:R-:W-:Y:S02]  /*f890*/  IMAD R7, R4.reuse, R3, R2 ;  /* 0x0000000304077224 */ /* 0x040fe400078e0202 */
[----:B------:R-:W-:-:S04]  /*f8a0*/  IMAD.WIDE.U32 R2, R4, R8, RZ ;  /* 0x0000000804027225 */ /* 0x000fc800078e00ff */
[----:B------:R-:W-:-:S04]  /*f8b0*/  IMAD.WIDE.U32 R4, R12, R10, RZ ;  /* 0x0000000a0c047225 */ /* 0x000fc800078e00ff */
[----:B------:R-:W-:Y:S01]  /*f8c0*/  IMAD.IADD R7, R3, 0x1, R7 ;  /* 0x0000000103077824 */ /* 0x000fe200078e0207 */
[----:B------:R-:W-:Y:S01]  /*f8d0*/  IADD3 R12, P1, P0, R2, R4, R0 ;  /* 0x00000004020c7210 */ /* 0x000fe2000783e000 */
[----:B------:R-:W-:Y:S02]  /*f8e0*/  IMAD.MOV.U32 R2, RZ, RZ, c[0x0][0x4e8] ;  /* 0x00013a00ff027624 */ /* 0x000fe400078e00ff */
[----:B------:R-:W-:Y:S02]  /*f8f0*/  IMAD.IADD R4, R5, 0x1, R6 ;  /* 0x0000000105047824 */ /* 0x000fe400078e0206 */
[----:B------:R-:W-:Y:S01]  /*f900*/  IMAD.IADD R9, R9, 0x1, R110 ;  /* 0x0000000109097824 */ /* 0x000fe200078e026e */
[----:B------:R-:W-:Y:S02]  /*f910*/  ISETP.NE.AND P3, PT, R2, 0x1, PT ;  /* 0x000000010200780c */ /* 0x000fe40003f65270 */
[----:B------:R-:W-:Y:S02]  /*f920*/  SEL R2, R107, RZ, P2 ;  /* 0x000000ff6b027207 */ /* 0x000fe40001000000 */
[----:B------:R-:W-:-:S03]  /*f930*/  IADD3.X R7, R7, R4, R11, P1, P0 ;  /* 0x0000000407077210 */ /* 0x000fc60000fe040b */
        /* <DEDUP_REMOVED lines=8> */
[--C-:B------:R-:W-:Y:S01]  /*f9c0*/  SHF.R.S32.HI R3, RZ, 0x1f, R2.reuse ;  /* 0x0000001fff037819 */ /* 0x100fe20000011402 */
[----:B------:R-:W3:Y:S01]  /*f9d0*/  S2R R111, SR_TID.X ;  /* 0x00000000006f7919 */ /* 0x000ee20000002100 */
[----:B------:R-:W-:Y:S02]  /*f9e0*/  IMAD.MOV R2, RZ, RZ, -R2 ;  /* 0x000000ffff027224 */ /* 0x000fe400078e0a02 */
[----:B------:R-:W-:Y:S02]  /*f9f0*/  IMAD.IADD R6, R5, 0x1, R6 ;  /* 0x0000000105067824 */ /* 0x000fe400078e0206 */
[----:B------:R-:W-:-:S03]  /*fa00*/  IMAD R2, R2, c[0x0][0x4e8], R9 ;  /* 0x00013a0002027a24 */ /* 0x000fc600078e0209 */
[----:B------:R-:W-:Y:S02]  /*fa10*/  IADD3.X R5, R3, R7, R6, P1, P0 ;  /* 0x0000000703057210 */ /* 0x000fe40000fe0406 */
[----:B------:R-:W-:Y:S02]  /*fa20*/  SHF.R.S32.HI R6, RZ, 0x1f, R2 ;  /* 0x0000001fff067819 */ /* 0x000fe40000011402 */
[----:B---3--:R-:W-:-:S04]  /*fa30*/  SHF.R.S32.HI R107, RZ, 0x1f, R111 ;  /* 0x0000001fff6b7819 */ /* 0x008fc8000001146f */
[----:B------:R-:W-:Y:S01]  /*fa40*/  LEA.HI R107, R107, R111, RZ, 0x5 ;  /* 0x0000006f6b6b7211 */ /* 0x000fe200078f28ff */
        /* <DEDUP_REMOVED lines=9> */
[----:B------:R-:W-:Y:S02]  /*fae0*/  LOP3.LUT R107, R107, 0xffffffe0, RZ, 0xc0, !PT ;  /* 0xffffffe06b6b7812 */ /* 0x000fe400078ec0ff */
[----:B------:R-:W-:Y:S01]  /*faf0*/  LEA.HI.X R2, R2, R5, R3, 0x2, P0 ;  /* 0x0000000502027211 */ /* 0x000fe200000f1403 */
[----:B------:R-:W-:Y:S02]  /*fb00*/  SHFL.IDX PT, R6, R4, RZ, 0x1c1f ;  /* 0x001c1fff04067589 */ /* 0x000fe400000e0000 */
[----:B------:R-:W-:-:S02]  /*fb10*/  IMAD.IADD R107, R111, 0x1, -R107 ;  /* 0x000000016f6b7824 */ /* 0x000fc400078e0a6b */
[----:B------:R-:W1:Y:S01]  /*fb20*/  SHFL.IDX PT, R7, R2, RZ, 0x1c1f ;  /* 0x001c1fff02077589 */ /* 0x000e6200000e0000 */
[----:B------:R-:W-:-:S03]  /*fb30*/  IMAD R13, R14, c[0x0][0x4e8], RZ ;  /* 0x00013a000e0d7a24 */ /* 0x000fc600078e02ff */
[----:B------:R-:W-:Y:S01]  /*fb40*/  SHFL.IDX PT, R4, R4, 0x1, 0x1c1f ;  /* 0x003c1f0004047f89 */ /* 0x000fe200000e0000 */
[----:B------:R-:W-:-:S03]  /*fb50*/  LOP3.LUT P0, RZ, R107, 0x3, RZ, 0xc0, !PT ;  /* 0x000000036bff7812 */ /* 0x000fc6000780c0ff */
[----:B------:R2:W3:Y:S02]  /*fb60*/  SHFL.IDX PT, R5, R2, 0x1, 0x1c1f ;  /* 0x003c1f0002057f89 */ /* 0x0004e400000e0000 */
        /* <DEDUP_REMOVED lines=15> */
[----:B------:R-:W-:Y:S02]  /*fc60*/  IMAD R0, R0, c[0x0][0x3a4], R11 ;  /* 0x0000e90000007a24 */ /* 0x000fe400078e020b */
[----:B------:R-:W-:-:S03]  /*fc70*/  IMAD R5, R5, c[0x0][0x3f0], RZ ;  /* 0x0000fc0005057a24 */ /* 0x000fc600078e02ff */
[----:B------:R-:W-:Y:S01]  /*fc80*/  IADD3 R3, R3, R0, RZ ;  /* 0x0000000003037210 */ /* 0x000fe20007ffe0ff */
[----:B------:R-:W-:-:S04]  /*fc90*/  IMAD R7, R8, c[0x0][0x3f4], R5 ;  /* 0x0000fd0008077a24 */ /* 0x000fc800078e0205 */
[----:B------:R-:W-:-:S04]  /*fca0*/  IMAD.WIDE.U32 R2, R10, c[0x0][0x3e8], R2 ;  /* 0x0000fa000a027a25 */ /* 0x000fc800078e0002 */
[----:B------:R-:W-:-:S04]  /*fcb0*/  IMAD R3, R10, c[0x0][0x3ec], R3 ;  /* 0x0000fb000a037a24 */ /* 0x000fc800078e0203 */
[----:B------:R-:W-:-:S05]  /*fcc0*/  IMAD.WIDE.U32 R2, R8, c[0x0][0x3f0], R2 ;  /* 0x0000fc0008027a25 */ /* 0x000fca00078e0002 */
[----:B------:R-:W-:Y:S02]  /*fcd0*/  IADD3 R3, R3, R7, RZ ;  /* 0x0000000703037210 */ /* 0x000fe40007ffe0ff */
[----:B--2---:R-:W-:Y:S01]  /*fce0*/  IADD3 R4, R16, R110, RZ ;  /* 0x0000006e10047210 */ /* 0x004fe20007ffe0ff */
[----:B---3--:R1:W2:Y:S04]  /*fcf0*/  LDS.128 R28, [R107+0x80] ;  /* 0x000080006b1c7984 */ /* 0x0082a80000000c00 */
[----:B------:R-:W-:Y:S01]  /*fd00*/  @P3 IMAD.HI.U32 R6, R4, c[0x0][0x4ec], RZ ;  /* 0x00013b0004063a27 */ /* 0x000fe200078e00ff */
[----:B------:R-:W-:Y:S01]  /*fd10*/  MOV R0, R4 ;  /* 0x0000000400007202 */ /* 0x000fe20000000f00 */
[----:B------:R1:W3:Y:S03]  /*fd20*/  LDS.128 R44, [R107+0x1080] ;  /* 0x001080006b2c7984 */ /* 0x0002e60000000c00 */
[----:B------:R-:W-:Y:S01]  /*fd30*/  @P3 SHF.R.U32.HI R0, RZ, c[0x0][0x4f0], R6 ;  /* 0x00013c00ff003a19 */ /* 0x000fe20000011606 */
[----:B------:R1:W4:Y:S03]  /*fd40*/  LDS.128 R60, [R107+0x2080] ;  /* 0x002080006b3c7984 */ /* 0x0003260000000c00 */
[----:B------:R-:W-:Y:S01]  /*fd50*/  SHF.R.S32.HI R6, RZ, 0x1f, R0 ;  /* 0x0000001fff067819 */ /* 0x000fe20000011400 */
[C---:B------:R-:W-:Y:S01]  /*fd60*/  IMAD.WIDE.U32 R2, R0.reuse, c[0x0][0x3e0], R2 ;  /* 0x0000f80000027a25 */ /* 0x040fe200078e0002 */
[----:B------:R1:W1:Y:S01]  /*fd70*/  LDS.128 R72, [R107+0x3080] ;  /* 0x003080006b487984 */ /* 0x0002620000000c00 */
[----:B------:R-:W-:-:S02]  /*fd80*/  IADD3 R5, -R0, RZ, RZ ;  /* 0x000000ff00057210 */ /* 0x000fc40007ffe1ff */
[----:B------:R-:W-:Y:S01]  /*fd90*/  IMAD R6, R6, c[0x0][0x3e0], RZ ;  /* 0x0000f80006067a24 */ /* 0x000fe200078e02ff */
[----:B------:R1:W1:Y:S02]  /*fda0*/  LDS.128 R24, [R107+0x4080] ;  /* 0x004080006b187984 */ /* 0x0002640000000c00 */
[----:B------:R-:W-:Y:S02]  /*fdb0*/  IMAD R4, R5, c[0x0][0x4e8], R4 ;  /* 0x00013a0005047a24 */ /* 0x000fe400078e0204 */
[----:B------:R1:W1:Y:S01]  /*fdc0*/  LDS.128 R40, [R107+0x5080] ;  /* 0x005080006b287984 */ /* 0x0002620000000c00 */
[----:B------:R-:W-:Y:S02]  /*fdd0*/  IMAD R5, R0, c[0x0][0x3e4], R6 ;  /* 0x0000f90000057a24 */ /* 0x000fe400078e0206 */
[----:B------:R-:W-:Y:S01]  /*fde0*/  SHF.R.S32.HI R0, RZ, 0x1f, R4 ;  /* 0x0000001fff007819 */ /* 0x000fe20000011404 */
[----:B------:R1:W1:Y:S02]  /*fdf0*/  LDS.128 R56, [R107+0x6080] ;  /* 0x006080006b387984 */ /* 0x0002640000000c00 */
[----:B------:R-:W-:-:S02]  /*fe00*/  IADD3 R3, R3, R5, RZ ;  /* 0x0000000503037210 */ /* 0x000fc40007ffe0ff */
[----:B------:R1:W1:Y:S01]  /*fe10*/  LDS.128 R68, [R107+0x7080] ;  /* 0x007080006b447984 */ /* 0x0002620000000c00 */
[----:B------:R-:W-:Y:S02]  /*fe20*/  IMAD R0, R0, c[0x0][0x3d8], RZ ;  /* 0x0000f60000007a24 */ /* 0x000fe400078e02ff */
[C---:B------:R-:W-:Y:S01]  /*fe30*/  IMAD.WIDE.U32 R2, R4.reuse, c[0x0][0x3d8], R2 ;  /* 0x0000f60004027a25 */ /* 0x040fe200078e0002 */
[----:B------:R1:W1:Y:S03]  /*fe40*/  LDS.128 R20, [R107+0x8080] ;  /* 0x008080006b147984 */ /* 0x0002660000000c00 */
[----:B------:R-:W-:Y:S01]  /*fe50*/  IMAD R0, R4, c[0x0][0x3dc], R0 ;  /* 0x0000f70004007a24 */ /* 0x000fe200078e0200 */
[----:B------:R1:W1:Y:S01]  /*fe60*/  LDS.128 R36, [R107+0x9080] ;  /* 0x009080006b247984 */ /* 0x0002620000000c00 */
[----:B------:R-:W-:-:S03]  /*fe70*/  LEA R14, P0, R2, c[0x0][0x380], 0x1 ;  /* 0x0000e000020e7a11 */ /* 0x000fc600078008ff */
[----:B------:R1:W1:Y:S01]  /*fe80*/  LDS.128 R52, [R107+0xa080] ;  /* 0x00a080006b347984 */ /* 0x0002620000000c00 */
[----:B------:R-:W-:-:S03]  /*fe90*/  IADD3 R0, R3, R0, RZ ;  /* 0x0000000003007210 */ /* 0x000fc60007ffe0ff */
[----:B------:R1:W1:Y:S01]  /*fea0*/  LDS.128 R64, [R107+0xb080] ;  /* 0x00b080006b407984 */ /* 0x0002620000000c00 */
[----:B------:R-:W-:-:S03]  /*feb0*/  LEA.HI.X R5, R2, c[0x0][0x384], R0, 0x1, P0 ;  /* 0x0000e10002057a11 */ /* 0x000fc600000f0c00 */
[----:B------:R1:W1:Y:S04]  /*fec0*/  LDS.128 R16, [R107+0xc080] ;  /* 0x00c080006b107984 */ /* 0x0002680000000c00 */
[----:B------:R1:W1:Y:S04]  /*fed0*/  LDS.128 R32, [R107+0xd080] ;  /* 0x00d080006b207984 */ /* 0x0002680000000c00 */
[----:B------:R1:W1:Y:S04]  /*fee0*/  LDS.128 R48, [R107+0xe080] ;  /* 0x00e080006b307984 */ /* 0x0002680000000c00 */
[----:B------:R1:W1:Y:S01]  /*fef0*/  LDS.128 R76, [R107+0xf080] ;  /* 0x00f080006b4c7984 */ /* 0x0002620000000c00 */
[----:B------:R-:W-:Y:S05]  /*ff00*/  BRA.DIV ~URZ, `(.L_x_1168) ;  /* 0x00005d427f007947 */ /* 0x000fea000b800000 */
[----:B--234-:R2:W3:Y:S02]  /*ff10*/  SHFL.IDX PT, R4, R5, RZ, 0x181f ;  /* 0x00181fff05047589 */ /* 0x01c4e400000e0000 */
.L_x_1250:
[----:B------:R-:W-:Y:S05]  /*ff20*/  BRA.DIV ~URZ, `(.L_x_1169) ;  /* 0x00005d927f007947 */ /* 0x000fea000b800000 */
[----:B------:R4:W2:Y:S02]  /*ff30*/  SHFL.IDX PT, R0, R14, RZ, 0x181f ;  /* 0x00181fff0e007589 */ /* 0x0008a400000e0000 */
.L_x_1251:
        /* <DEDUP_REMOVED lines=33> */
.L_x_1171:
[----:B------:R-:W-:Y:S05]  /*10150*/  BSYNC B0 ;  /* 0x0000000000007941 */ /* 0x000fea0003800000 */
.L_x_1170:
[----:B------:R-:W-:Y:S05]  /*10160*/  BRA.DIV ~URZ, `(.L_x_1172) ;  /* 0x00005bb27f007947 */ /* 0x000fea000b800000 */
[----:B---3--:R3:W4:Y:S04]  /*10170*/  SHFL.IDX PT, R4, R5, 0x1, 0x181f ;  /* 0x00381f0005047f89 */ /* 0x00872800000e0000 */
[----:B--2---:R3:W2:Y:S02]  /*10180*/  SHFL.IDX PT, R0, R14, 0x1, 0x181f ;  /* 0x00381f000e007f89 */ /* 0x0046a400000e0000 */
.L_x_1252:
        /* <DEDUP_REMOVED lines=28> */
.L_x_1174:
[----:B------:R-:W-:Y:S05]  /*10350*/  BSYNC B0 ;  /* 0x0000000000007941 */ /* 0x000fea0003800000 */
.L_x_1173:
[----:B------:R-:W-:Y:S05]  /*10360*/  BRA.DIV ~URZ, `(.L_x_1175) ;  /* 0x00005a727f007947 */ /* 0x000fea000b800000 */
[----:B----4-:R4:W3:Y:S02]  /*10370*/  SHFL.IDX PT, R4, R5, 0x2, 0x181f ;  /* 0x00581f0005047f89 */ /* 0x0108e400000e0000 */
.L_x_1253:
[----:B------:R-:W-:Y:S05]  /*10380*/  BRA.DIV ~URZ, `(.L_x_1176) ;  /* 0x00005ac27f007947 */ /* 0x000fea000b800000 */
[----:B--2---:R2:W4:Y:S02]  /*10390*/  SHFL.IDX PT, R0, R14, 0x2, 0x181f ;  /* 0x00581f000e007f89 */ /* 0x00452400000e0000 */
.L_x_1254:
        /* <DEDUP_REMOVED lines=28> */
.L_x_1178:
[----:B------:R-:W-:Y:S05]  /*10560*/  BSYNC B0 ;  /* 0x0000000000007941 */ /* 0x000fea0003800000 */
.L_x_1177:
[----:B------:R-:W-:Y:S05]  /*10570*/  BRA.DIV ~URZ, `(.L_x_1179) ;  /* 0x000059327f007947 */ /* 0x000fea000b800000 */
[----:B---3--:R3:W1:Y:S04]  /*10580*/  SHFL.IDX PT, R4, R5, 0x3, 0x181f ;  /* 0x00781f0005047f89 */ /* 0x00866800000e0000 */
[----:B----4-:R3:W4:Y:S02]  /*10590*/  SHFL.IDX PT, R0, R14, 0x3, 0x181f ;  /* 0x00781f000e007f89 */ /* 0x01072400000e0000 */
.L_x_1255:
        /* <DEDUP_REMOVED lines=29> */
.L_x_1167:
[----:B-1----:R-:W2:Y:S01]  /*10770*/  LDL.LU R5, [R1+0xf8] ;  /* 0x0000f80001057983 */ /* 0x002ea20000300800 */
[----:B------:R-:W-:-:S04]  /*10780*/  IMAD R2, R11, c[0x0][0x408], RZ ;  /* 0x000102000b027a24 */ /* 0x000fc800078e02ff */
[C---:B------:R-:W-:Y:S02]  /*10790*/  IMAD R4, R0.reuse, c[0x0][0x40c], R2 ;  /* 0x0001030000047a24 */ /* 0x040fe400078e0202 */
[----:B------:R-:W-:Y:S01]  /*107a0*/  IMAD.WIDE.U32 R2, R0, c[0x0][0x408], RZ ;  /* 0x0001020000027a25 */ /* 0x000fe200078e00ff */
[----:B------:R-:W-:-:S04]  /*107b0*/  SHF.R.S32.HI R0, RZ, 0x1f, R8 ;  /* 0x0000001fff007819 */ /* 0x000fc80000011408 */
[----:B------:R-:W-:Y:S01]  /*107c0*/  IADD3 R3, R3, R4, RZ ;  /* 0x0000000403037210 */ /* 0x000fe20007ffe0ff */
[----:B------:R-:W-:Y:S02]  /*107d0*/  IMAD R0, R0, c[0x0][0x440], RZ ;  /* 0x0001100000007a24 */ /* 0x000fe400078e02ff */
[----:B------:R-:W-:-:S04]  /*107e0*/  @P3 IMAD.HI.U32 R4, R9, c[0x0][0x4ec], RZ ;  /* 0x00013b0009043a27 */ /* 0x000fc800078e00ff */
        /* <DEDUP_REMOVED lines=25> */
.L_x_1256:
[----:B------:R-:W-:Y:S05]  /*10980*/  BRA.DIV ~URZ, `(.L_x_1182) ;  /* 0x000056527f007947 */ /* 0x000fea000b800000 */
[----:B------:R3:W4:Y:S02]  /*10990*/  SHFL.IDX PT, R0, R12, RZ, 0x1c1f ;  /* 0x001c1fff0c007589 */ /* 0x00072400000e0000 */
.L_x_1257:
        /* <DEDUP_REMOVED lines=194> */
.L_x_1184:
[----:B------:R-:W-:Y:S05]  /*115c0*/  BSYNC B0 ;  /* 0x0000000000007941 */ /* 0x000fea0003800000 */
.L_x_1183:
[----:B------:R-:W-:Y:S05]  /*115d0*/  BRA.DIV ~URZ, `(.L_x_1185) ;  /* 0x00004a627f007947 */ /* 0x000fea000b800000 */
[----:B--2---:R2:W1:Y:S04]  /*115e0*/  SHFL.IDX PT, R4, R5, 0x1, 0x1c1f ;  /* 0x003c1f0005047f89 */ /* 0x00446800000e0000 */
[----:B----4-:R2:W4:Y:S02]  /*115f0*/  SHFL.IDX PT, R0, R12, 0x1, 0x1c1f ;  /* 0x003c1f000c007f89 */ /* 0x01052400000e0000 */
.L_x_1258:
        /* <DEDUP_REMOVED lines=212> */
.L_x_1165:
        /* <DEDUP_REMOVED lines=22> */
.L_x_1186:
        /* <DEDUP_REMOVED lines=60> */
.L_x_1188:
[----:B------:R-:W-:Y:S05]  /*12860*/  BSYNC B0 ;  /* 0x0000000000007941 */ /* 0x000fea0003800000 */
.L_x_1187:
        /* <DEDUP_REMOVED lines=36> */
.L_x_1259:
[----:B------:R-:W-:Y:S05]  /*12ab0*/  BRA.DIV ~URZ, `(.L_x_1190) ;  /* 0x000036b27f007947 */ /* 0x000fea000b800000 */
[----:B------:R3:W4:Y:S02]  /*12ac0*/  SHFL.IDX PT, R0, R14, RZ, 0x181f ;  /* 0x00181fff0e007589 */ /* 0x00072400000e0000 */
.L_x_1260:
        /* <DEDUP_REMOVED lines=34> */
.L_x_1192:
[----:B------:R-:W-:Y:S05]  /*12cf0*/  BSYNC B0 ;  /* 0x0000000000007941 */ /* 0x000fea0003800000 */
.L_x_1191:
[----:B------:R-:W-:Y:S05]  /*12d00*/  BRA.DIV ~URZ, `(.L_x_1193) ;  /* 0x000034c27f007947 */ /* 0x000fea000b800000 */
[----:B--2---:R2:W1:Y:S04]  /*12d10*/  SHFL.IDX PT, R4, R5, 0x1, 0x181f ;  /* 0x00381f0005047f89 */ /* 0x00446800000e0000 */
[----:B----4-:R2:W4:Y:S02]  /*12d20*/  SHFL.IDX PT, R0, R14, 0x1, 0x181f ;  /* 0x00381f000e007f89 */ /* 0x01052400000e0000 */
.L_x_1261:
        /* <DEDUP_REMOVED lines=28> */
.L_x_1195:
[----:B------:R-:W-:Y:S05]  /*12ef0*/  BSYNC B0 ;  /* 0x0000000000007941 */ /* 0x000fea0003800000 */
.L_x_1194:
[----:B------:R-:W-:Y:S05]  /*12f00*/  BRA.DIV ~URZ, `(.L_x_1196) ;  /* 0x000033827f007947 */ /* 0x000fea000b800000 */
[----:B------:R1:W2:Y:S02]  /*12f10*/  SHFL.IDX PT, R4, R5, 0x2, 0x181f ;  /* 0x00581f0005047f89 */ /* 0x0002a400000e0000 */
.L_x_1262:
[----:B------:R-:W-:Y:S05]  /*12f20*/  BRA.DIV ~URZ, `(.L_x_1197) ;  /* 0x000033d27f007947 */ /* 0x000fea000b800000 */
[----:B----4-:R4:W1:Y:S02]  /*12f30*/  SHFL.IDX PT, R0, R14, 0x2, 0x181f ;  /* 0x00581f000e007f89 */ /* 0x01086400000e0000 */
.L_x_1263:
        /* <DEDUP_REMOVED lines=28> */
.L_x_1199:
[----:B------:R-:W-:Y:S05]  /*13100*/  BSYNC B0 ;  /* 0x0000000000007941 */ /* 0x000fea0003800000 */
.L_x_1198:
[----:B------:R-:W-:Y:S05]  /*13110*/  BRA.DIV ~URZ, `(.L_x_1200) ;  /* 0x000032427f007947 */ /* 0x000fea000b800000 */
[----:B--2---:R2:W1:Y:S04]  /*13120*/  SHFL.IDX PT, R4, R5, 0x3, 0x181f ;  /* 0x00781f0005047f89 */ /* 0x00446800000e0000 */
[----:B------:R2:W3:Y:S02]  /*13130*/  SHFL.IDX PT, R0, R14, 0x3, 0x181f ;  /* 0x00781f000e007f89 */ /* 0x0004e400000e0000 */
.L_x_1264:
        /* <DEDUP_REMOVED lines=27> */
.L_x_1180:
[----:B------:R-:W-:Y:S05]  /*132f0*/  BSYNC B1 ;  /* 0x0000000000017941 */ /* 0x000fea0003800000 */
.L_x_1164:
        /* <DEDUP_REMOVED lines=15> */
.L_x_1265:
[----:B------:R-:W-:Y:S05]  /*133f0*/  BRA.DIV ~URZ, `(.L_x_1203) ;  /* 0x000030927f007947 */ /* 0x000fea000b800000 */
[----:B------:R3:W4:Y:S02]  /*13400*/  SHFL.IDX PT, R8, R106, 0x1, 0x1f ;  /* 0x00201f006a087f89 */ /* 0x00072400000e0000 */
.L_x_1266:
        /* <DEDUP_REMOVED lines=19> */
.L_x_1267:
        /* <DEDUP_REMOVED lines=16> */
.L_x_1268:
[----:B---3--:R-:W-:Y:S01]  /*13640*/  IMAD R0, R0, c[0x0][0x538], RZ ;  /* 0x00014e0000007a24 */ /* 0x008fe200078e02ff */
[----:B------:R-:W-:Y:S04]  /*13650*/  BSSY B1, `(.L_x_1206) ;  /* 0x00000cf000017945 */ /* 0x000fe80003800000 */
[----:B----4-:R-:W-:-:S04]  /*13660*/  IADD3 R8, R0, R8, RZ ;  /* 0x0000000800087210 */ /* 0x010fc80007ffe0ff */
[----:B--2---:R-:W-:-:S13]  /*13670*/  ISETP.GT.AND P0, PT, R8, R9, PT ;  /* 0x000000090800720c */ /* 0x004fda0003f04270 */
[----:B------:R-:W-:Y:S05]  /*13680*/  @P0 BRA `(.L_x_1207) ;  /* 0x0000025000000947 */ /* 0x000fea0003800000 */
.L_x_1211:
        /* <DEDUP_REMOVED lines=17> */
.L_x_1269:
        /* <DEDUP_REMOVED lines=16> */
.L_x_1270:
[----:B--2---:R-:W-:-:S05]  /*138a0*/  IMAD R0, R0, c[0x0][0x538], RZ ;  /* 0x00014e0000007a24 */ /* 0x004fca00078e02ff */
[----:B------:R-:W-:-:S04]  /*138b0*/  IADD3 R8, R0, R8, RZ ;  /* 0x0000000800087210 */ /* 0x000fc80007ffe0ff */
[----:B------:R-:W-:-:S13]  /*138c0*/  ISETP.GT.AND P0, PT, R8, R9, PT ;  /* 0x000000090800720c */ /* 0x000fda0003f04270 */
[----:B-1----:R-:W-:Y:S05]  /*138d0*/  @!P0 BRA `(.L_x_1211) ;  /* 0xfffffdb000008947 */ /* 0x002fea000383ffff */
.L_x_1207:
[----:B------:R-:W-:-:S05]  /*138e0*/  IADD3 R8, -R0, R8, RZ ;  /* 0x0000000800087210 */ /* 0x000fca0007ffe1ff */
[----:B------:R-:W-:-:S05]  /*138f0*/  IMAD R0, R4, c[0x0][0x538], R8 ;  /* 0x00014e0004007a24 */ /* 0x000fca00078e0208 */
[----:B------:R-:W-:Y:S01]  /*13900*/  ISETP.GT.AND P0, PT, R0, R9, PT ;  /* 0x000000090000720c */ /* 0x000fe20003f04270 */
[----:B------:R-:W-:-:S12]  /*13910*/  BRA.DIV ~URZ, `(.L_x_1212) ;  /* 0x00002fb27f007947 */ /* 0x000fd8000b800000 */
[----:B------:R-:W-:-:S03]  /*13920*/  VOTE.ANY R10, PT, !P0 ;  /* 0x00000000000a7806 */ /* 0x000fc600040e0100 */
.L_x_1271:
[----:B------:R-:W2:Y:S01]  /*13930*/  LDL.LU R0, [R1+0xb4] ;  /* 0x0000b40001007983 */ /* 0x000ea20000300800 */
[----:B------:R-:W2:Y:S02]  /*13940*/  POPC R5, R10 ;  /* 0x0000000a00057309 */ /* 0x000ea40000000000 */
[----:B--2---:R-:W-:-:S05]  /*13950*/  IADD3 R0, R5, R0, RZ ;  /* 0x0000000005007210 */ /* 0x004fca0007ffe0ff */
[----:B------:R2:W-:Y:S01]  /*13960*/  STL [R1+0xb4], R0 ;  /* 0x0000b40001007387 */ /* 0x0005e20000100800 */
[----:B------:R-:W-:Y:S05]  /*13970*/  BRA.DIV ~URZ, `(.L_x_1213) ;  /* 0x00002fa27f007947 */ /* 0x000fea000b800000 */
[----:B------:R3:W4:Y:S04]  /*13980*/  SHFL.IDX PT, R11, R6, R5, 0x1f ;  /* 0x00001f05060b7589 */ /* 0x00072800000e0000 */
[----:B------:R3:W1:Y:S02]  /*13990*/  SHFL.IDX PT, R7, R7, R5, 0x1f ;  /* 0x00001f0507077589 */ /* 0x00066400000e0000 */
.L_x_1272:
[----:B------:R-:W-:Y:S01]  /*139a0*/  ISETP.NE.AND P0, PT, R10, RZ, PT ;  /* 0x000000ff0a00720c */ /* 0x000fe20003f05270 */
[----:B------:R-:W-:-:S12]  /*139b0*/  BSSY B0, `(.L_x_1214) ;  /* 0x0000005000007945 */ /* 0x000fd80003800000 */
[----:B------:R-:W-:Y:S05]  /*139c0*/  @!P0 BRA `(.L_x_1215) ;  /* 0x0000003000008947 */ /* 0x000fea0003800000 */
[----:B---3--:R-:W-:Y:S01]  /*139d0*/  IADD3 R5, R5, -0x1, RZ ;  /* 0xffffffff05057810 */ /* 0x008fe20007ffe0ff */
[----:B------:R-:W-:Y:S05]  /*139e0*/  BRA.DIV ~URZ, `(.L_x_1216) ;  /* 0x000030027f007947 */ /* 0x000fea000b800000 */
[----:B------:R3:W2:Y:S02]  /*139f0*/  SHFL.IDX PT, R12, R4, R5, 0x1f ;  /* 0x00001f05040c7589 */ /* 0x0006a400000e0000 */
.L_x_1215:
[----:B------:R-:W-:Y:S05]  /*13a00*/  BSYNC B0 ;  /* 0x0000000000007941 */ /* 0x000fea0003800000 */
.L_x_1214:
[----:B--2---:R-:W-:Y:S01]  /*13a10*/  IMAD R0, R12, c[0x0][0x538], R8 ;  /* 0x00014e000c007a24 */ /* 0x004fe200078e0208 */
        /* <DEDUP_REMOVED lines=10> */
[----:B---3--:R-:W1:Y:S02]  /*13ac0*/  F2I.FTZ.U32.TRUNC.NTZ R5, R0 ;  /* 0x0000000000057305 */ /* 0x008e64000021f000 */
        /* <DEDUP_REMOVED lines=56> */
.L_x_1218:
[----:B-1----:R-:W2:Y:S01]  /*13e50*/  LDL R0, [R1+0xb4] ;  /* 0x0000b40001007983 */ /* 0x002ea20000100800 */
[----:B------:R-:W-:-:S04]  /*13e60*/  IMAD.MOV.U32 R2, RZ, RZ, 0x4 ;  /* 0x00000004ff027424 */ /* 0x000fc800078e00ff */
[----:B--2---:R-:W-:-:S05]  /*13e70*/  IMAD.WIDE R2, R0, R2, c[0x0][0x590] ;  /* 0x0001640000027625 */ /* 0x004fca00078e0202 */
[----:B---3--:R-:W2:Y:S02]  /*13e80*/  LDG.E R4, [R2.64] ;  /* 0x0000000602047981 */ /* 0x008ea4000c1e1900 */
        /* <DEDUP_REMOVED lines=65> */
.L_x_1219:
[----:B------:R-:W-:Y:S05]  /*142a0*/  BSYNC B0 ;  /* 0x0000000000007941 */ /* 0x000fea0003800000 */
.L_x_1217:
[----:B------:R-:W-:-:S04]  /*142b0*/  LOP3.LUT R2, RZ, R2, RZ, 0x33, !PT ;  /* 0x00000002ff027212 */ /* 0x000fc800078e33ff */
[----:B-1----:R-:W-:-:S05]  /*142c0*/  IADD3 R0, R2, R11, RZ ;  /* 0x0000000b02007210 */ /* 0x002fca0007ffe0ff */
[----:B------:R1:W-:Y:S01]  /*142d0*/  STL [R1+0xac], R0 ;  /* 0x0000ac0001007387 */ /* 0x0003e20000100800 */
[----:B------:R-:W-:Y:S05]  /*142e0*/  BRA `(.L_x_1220) ;  /* 0x0000005000007947 */ /* 0x000fea0003800000 */
.L_x_1208:
[----:B------:R-:W-:Y:S01]  /*142f0*/  MOV R0, c[0x0][0x53c] ;  /* 0x00014f0000007a02 */ /* 0x000fe20000000f00 */
[----:B------:R2:W-:Y:S04]  /*14300*/  STL [R1+0xa8], R9 ;  /* 0x0000a80901007387 */ /* 0x0005e80000100800 */
[----:B------:R2:W-:Y:S04]  /*14310*/  STL [R1+0xac], RZ ;  /* 0x0000acff01007387 */ /* 0x0005e80000100800 */
[----:B------:R2:W-:Y:S04]  /*14320*/  STL [R1+0xb0], RZ ;  /* 0x0000b0ff01007387 */ /* 0x0005e80000100800 */
[----:B------:R2:W-:Y:S02]  /*14330*/  STL [R1+0xb4], R0 ;  /* 0x0000b40001007387 */ /* 0x0005e40000100800 */
.L_x_1220:
[----:B------:R-:W-:Y:S05]  /*14340*/  BSYNC B1 ;  /* 0x0000000000017941 */ /* 0x000fea0003800000 */
.L_x_1206:
        /* <DEDUP_REMOVED lines=9> */
.L_x_1201:
[----:B--2---:R-:W2:Y:S02]  /*143e0*/  LDL R0, [R1+0xb4] ;  /* 0x0000b40001007983 */ /* 0x004ea40000100800 */
[----:B--2---:R-:W-:-:S13]  /*143f0*/  ISETP.GE.AND P0, PT, R0, c[0x0][0x53c], PT ;  /* 0x00014f0000007a0c */ /* 0x004fda0003f06270 */
[----:B-1----:R-:W-:Y:S01]  /*14400*/  @P0 CALL.REL.NOINC `(.L_x_1221) ;  /* 0x0000001000000944 */ /* 0x002fe20003c00000 */
[----:B------:R-:W-:Y:S05]  /*14410*/  BRA `(.L_x_1222) ;  /* 0xfffedd7000007947 */ /* 0x000fea000383ffff */
.L_x_1221:
[----:B------:R-:W-:Y:S05]  /*14420*/  EXIT ;  /* 0x000000000000794d */ /* 0x000fea0003800000 */
.L_x_1103:
[----:B------:R-:W-:Y:S01]  /*14430*/  IMAD.MOV.U32 R0, RZ, RZ, R5 ;  /* 0x000000ffff007224 */ /* 0x000fe200078e0005 */
[----:B------:R-:W-:Y:S02]  /*14440*/  MOV R3, 0x1 ;  /* 0x0000000100037802 */ /* 0x000fe40000000f00 */
[----:B------:R-:W-:Y:S02]  /*14450*/  MOV R2, 0x14470 ;  /* 0x0001447000027802 */ /* 0x000fe40000000f00 */
[----:B------:R-:W-:Y:S05]  /*14460*/  CALL.REL.NOINC `($__internal_21_$__cuda_sm70_shflsync_up_p) ;  /* 0x0000271000007944 */ /* 0x000fea0003c00000 */
[----:B------:R-:W-:Y:S01]  /*14470*/  MOV R0, R4 ;  /* 0x0000000400007202 */ /* 0x000fe20000000f00 */
[----:B------:R-:W-:Y:S05]  /*14480*/  BRA `(.L_x_1223) ;  /* 0xfffebfd000007947 */ /* 0x000fea000383ffff */
.L_x_1104:
[----:B------:R-:W-:Y:S01]  /*14490*/  IMAD.MOV.U32 R0, RZ, RZ, R5 ;  /* 0x000000ffff007224 */ /* 0x000fe200078e0005 */
[----:B------:R-:W-:Y:S02]  /*144a0*/  MOV R3, 0x2 ;  /* 0x0000000200037802 */ /* 0x000fe40000000f00 */
[----:B------:R-:W-:Y:S02]  /*144b0*/  MOV R2, 0x144d0 ;  /* 0x000144d000027802 */ /* 0x000fe40000000f00 */
[----:B------:R-:W-:Y:S05]  /*144c0*/  CALL.REL.NOINC `($__internal_21_$__cuda_sm70_shflsync_up_p) ;  /* 0x000026b000007944 */ /* 0x000fea0003c00000 */
[----:B------:R-:W-:Y:S01]  /*144d0*/  SEL R4, R4, RZ, P4 ;  /* 0x000000ff04047207 */ /* 0x000fe20002000000 */
[----:B------:R-:W-:Y:S01]  /*144e0*/  IMAD.MOV.U32 R3, RZ, RZ, 0x4 ;  /* 0x00000004ff037424 */ /* 0x000fe200078e00ff */
[----:B------:R-:W-:-:S03]  /*144f0*/  MOV R2, 0x14520 ;  /* 0x0001452000027802 */ /* 0x000fc60000000f00 */
[----:B------:R-:W-:Y:S02]  /*14500*/  IMAD.IADD R0, R5, 0x1, R4 ;  /* 0x0000000105007824 */ /* 0x000fe400078e0204 */
        /* <DEDUP_REMOVED lines=14> */
[----:B------:R-:W-:Y:S01]  /*145f0*/  IMAD.IADD R4, R0, 0x1, R4 ;  /* 0x0000000100047824 */ /* 0x000fe200078e0204 */
[----:B------:R-:W-:-:S04]  /*14600*/  MOV R0, 0x1f ;  /* 0x0000001f00007802 */ /* 0x000fc80000000f00 */
[----:B------:R1:W-:Y:S03]  /*14610*/  STL [R1+0x4c], R4 ;  /* 0x00004c0401007387 */ /* 0x0003e60000100800 */
[----:B-1----:R-:W-:Y:S05]  /*14620*/  CALL.REL.NOINC `($__internal_20_$__cuda_sm70_shflsync_idx_p) ;  /* 0x000024b000007944 */ /* 0x002fea0003c00000 */
[----:B-1---5:R-:W-:Y:S05]  /*14630*/  BRA `(.L_x_1224) ;  /* 0xfffebf2000007947 */ /* 0x022fea000383ffff */
.L_x_1106:
[----:B------:R-:W-:Y:S02]  /*14640*/  SEL R0, RZ, 0x1, P0 ;  /* 0x00000001ff007807 */ /* 0x000fe40000000000 */
[----:B------:R-:W-:Y:S02]  /*14650*/  MOV R2, 0x14670 ;  /* 0x0001467000027802 */ /* 0x000fe40000000f00 */
[----:B------:R-:W-:Y:S05]  /*14660*/  CALL.REL.NOINC `($__internal_22_$__cuda_sm70_votesync_ballot) ;  /* 0x0000257000007944 */ /* 0x000fea0003c00000 */
[----:B------:R-:W-:Y:S01]  /*14670*/  MOV R10, R0 ;  /* 0x00000000000a7202 */ /* 0x000fe20000000f00 */
[----:B------:R-:W-:Y:S05]  /*14680*/  BRA `(.L_x_1225) ;  /* 0xfffebf6000007947 */ /* 0x000fea000383ffff */
.L_x_1107:
[----:B------:R2:W-:Y:S01]  /*14690*/  STL [R1+0x4c], R9 ;  /* 0x00004c0901007387 */ /* 0x0005e20000100800 */
[----:B-1----:R-:W-:Y:S01]  /*146a0*/  IMAD.MOV.U32 R0, RZ, RZ, R5 ;  /* 0x000000ffff007224 */ /* 0x002fe200078e0005 */
[----:B------:R-:W-:Y:S02]  /*146b0*/  MOV R3, 0x1f ;  /* 0x0000001f00037802 */ /* 0x000fe40000000f00 */
[----:B------:R-:W-:Y:S02]  /*146c0*/  MOV R2, 0x146e0 ;  /* 0x000146e000027802 */ /* 0x000fe40000000f00 */
[----:B--2---:R-:W-:Y:S05]  /*146d0*/  CALL.REL.NOINC `($__internal_20_$__cuda_sm70_shflsync_idx_p) ;  /* 0x0000240000007944 */ /* 0x004fea0003c00000 */
[----:B------:R2:W-:Y:S01]  /*146e0*/  STL [R1+0x4c], R8 ;  /* 0x00004c0801007387 */ /* 0x0005e20000100800 */
[----:B------:R-:W-:Y:S01]  /*146f0*/  IMAD.MOV.U32 R12, RZ, RZ, R0 ;  /* 0x000000ffff0c7224 */ /* 0x000fe200078e0000 */
[----:B-----5:R-:W-:Y:S01]  /*14700*/  MOV R0, R5 ;  /* 0x0000000500007202 */ /* 0x020fe20000000f00 */
[----:B------:R-:W-:Y:S01]  /*14710*/  IMAD.MOV.U32 R6, RZ, RZ, RZ ;  /* 0x000000ffff067224 */ /* 0x000fe200078e00ff */
[----:B------:R-:W-:-:S02]  /*14720*/  MOV R3, 0x1f ;  /* 0x0000001f00037802 */ /* 0x000fc40000000f00 */
[----:B------:R-:W-:Y:S02]  /*14730*/  MOV R2, 0x14750 ;  /* 0x0001475000027802 */ /* 0x000fe40000000f00 */
[----:B-12---:R-:W-:Y:S05]  /*14740*/  CALL.REL.NOINC `($__internal_20_$__cuda_sm70_shflsync_idx_p) ;  /* 0x0000239000007944 */ /* 0x006fea0003c00000 */
[----:B------:R-:W-:Y:S01]  /*14750*/  MOV R9, R0 ;  /* 0x0000000000097202 */ /* 0x000fe20000000f00 */
[----:B-1---5:R-:W-:Y:S05]  /*14760*/  BRA `(.L_x_1226) ;  /* 0xfffebef000007947 */ /* 0x022fea000383ffff */
.L_x_1110:
[----:B------:R1:W-:Y:S01]  /*14770*/  STL [R1+0x4c], R4 ;  /* 0x00004c0401007387 */ /* 0x0003e20000100800 */
[----:B------:R-:W-:Y:S02]  /*14780*/  MOV R3, 0x1f ;  /* 0x0000001f00037802 */ /* 0x000fe40000000f00 */
[----:B------:R-:W-:Y:S02]  /*14790*/  MOV R2, 0x147b0 ;  /* 0x000147b000027802 */ /* 0x000fe40000000f00 */
[----:B-1234-:R-:W-:Y:S05]  /*147a0*/  CALL.REL.NOINC `($__internal_20_$__cuda_sm70_shflsync_idx_p) ;  /* 0x0000233000007944 */ /* 0x01efea0003c00000 */
[----:B------:R-:W-:Y:S01]  /*147b0*/  MOV R6, R0 ;  /* 0x0000000000067202 */ /* 0x000fe20000000f00 */
[----:B-1---5:R-:W-:Y:S05]  /*147c0*/  BRA `(.L_x_1109) ;  /* 0xfffebef000007947 */ /* 0x022fea000383ffff */
.L_x_1123:
[----:B------:R1:W-:Y:S01]  /*147d0*/  STL [R1+0x4c], R12 ;  /* 0x00004c0c01007387 */ /* 0x0003e20000100800 */
[----:B--2---:R-:W-:Y:S01]  /*147e0*/  IMAD.MOV.U32 R0, RZ, RZ, 0x1 ;  /* 0x00000001ff007424 */ /* 0x004fe200078e00ff */
[----:B------:R-:W-:Y:S02]  /*147f0*/  MOV R3, 0x181f ;  /* 0x0000181f00037802 */ /* 0x000fe40000000f00 */
[----:B------:R-:W-:Y:S02]  /*14800*/  MOV R2, 0x14820 ;  /* 0x0001482000027802 */ /* 0x000fe40000000f00 */
[----:B-1----:R-:W-:Y:S05]  /*14810*/  CALL.REL.NOINC `($__internal_20_$__cuda_sm70_shflsync_idx_p) ;  /* 0x000022c000007944 */ /* 0x002fea0003c00000 */
[----:B------:R2:W-:Y:S01]  /*14820*/  STL [R1+0x4c], R13 ;  /* 0x00004c0d01007387 */ /* 0x0005e20000100800 */
[----:B-----5:R-:W-:Y:S01]  /*14830*/  IMAD.MOV.U32 R5, RZ, RZ, R0 ;  /* 0x000000ffff057224 */ /* 0x020fe200078e0000 */
[----:B------:R-:W-:Y:S01]  /*14840*/  MOV R0, 0x1 ;  /* 0x0000000100007802 */ /* 0x000fe20000000f00 */
[----:B------:R-:W-:Y:S01]  /*14850*/  IMAD.MOV.U32 R3, RZ, RZ, 0x181f ;  /* 0x0000181fff037424 */ /* 0x000fe200078e00ff */
[----:B------:R-:W-:-:S02]  /*14860*/  MOV R2, 0x14880 ;  /* 0x0001488000027802 */ /* 0x000fc40000000f00 */
[----:B-12---:R-:W-:Y:S05]  /*14870*/  CALL.REL.NOINC `($__internal_20_$__cuda_sm70_shflsync_idx_p) ;  /* 0x0000226000007944 */ /* 0x006fea0003c00000 */
[----:B-1---5:R-:W-:Y:S05]  /*14880*/  BRA `(.L_x_1227) ;  /* 0xfffef9f000007947 */ /* 0x022fea000383ffff */
.L_x_1126:
[----:B------:R2:W-:Y:S01]  /*14890*/  STL [R1+0x4c], R5 ;  /* 0x00004c0501007387 */ /* 0x0005e20000100800 */
[----:B------:R-:W-:Y:S01]  /*148a0*/  IMAD.MOV.U32 R0, RZ, RZ, RZ ;  /* 0x000000ffff007224 */ /* 0x000fe200078e00ff */
[----:B------:R-:W-:-:S02]  /*148b0*/  MOV R3, 0x181f ;  /* 0x0000181f00037802 */ /* 0x000fc40000000f00 */
[----:B------:R-:W-:Y:S02]  /*148c0*/  MOV R2, 0x148e0 ;  /* 0x000148e000027802 */ /* 0x000fe40000000f00 */
[----:B-12---:R-:W-:Y:S05]  /*148d0*/  CALL.REL.NOINC `($__internal_20_$__cuda_sm70_shflsync_idx_p) ;  /* 0x0000220000007944 */ /* 0x006fea0003c00000 */
[----:B-----5:R-:W-:Y:S01]  /*148e0*/  MOV R4, R0 ;  /* 0x0000000000047202 */ /* 0x020fe20000000f00 */
[----:B-1----:R-:W-:Y:S05]  /*148f0*/  BRA `(.L_x_1228) ;  /* 0xffff0ba000007947 */ /* 0x002fea000383ffff */
.L_x_1127:
[----:B------:R4:W-:Y:S01]  /*14900*/  STL [R1+0x4c], R6 ;  /* 0x00004c0601007387 */ /* 0x0009e20000100800 */
[----:B------:R-:W-:Y:S01]  /*14910*/  IMAD.MOV.U32 R0, RZ, RZ, RZ ;  /* 0x000000ffff007224 */ /* 0x000fe200078e00ff */
[----:B------:R-:W-:Y:S02]  /*14920*/  MOV R3, 0x181f ;  /* 0x0000181f00037802 */ /* 0x000fe40000000f00 */
[----:B------:R-:W-:Y:S02]  /*14930*/  MOV R2, 0x14950 ;  /* 0x0001495000027802 */ /* 0x000fe40000000f00 */
[----:B-1234-:R-:W-:Y:S05]  /*14940*/  CALL.REL.NOINC `($__internal_20_$__cuda_sm70_shflsync_idx_p) ;  /* 0x0000219000007944 */ /* 0x01efea0003c00000 */
[----:B-1---5:R-:W-:Y:S05]  /*14950*/  BRA `(.L_x_1229) ;  /* 0xffff0b6000007947 */ /* 0x022fea000383ffff */
.L_x_1130:
[----:B------:R2:W-:Y:S01]  /*14960*/  STL [R1+0x4c], R5 ;  /* 0x00004c0501007387 */ /* 0x0005e20000100800 */
[----:B-1----:R-:W-:Y:S01]  /*14970*/  IMAD.MOV.U32 R0, RZ, RZ, 0x1 ;  /* 0x00000001ff007424 */ /* 0x002fe200078e00ff */
[----:B------:R-:W-:Y:S02]  /*14980*/  MOV R3, 0x181f ;  /* 0x0000181f00037802 */ /* 0x000fe40000000f00 */
[----:B------:R-:W-:Y:S02]  /*14990*/  MOV R2, 0x149b0 ;  /* 0x000149b000027802 */ /* 0x000fe40000000f00 */
[----:B--234-:R-:W-:Y:S05]  /*149a0*/  CALL.REL.NOINC `($__internal_20_$__cuda_sm70_shflsync_idx_p) ;  /* 0x0000213000007944 */ /* 0x01cfea0003c00000 */
[----:B------:R2:W-:Y:S01]  /*149b0*/  STL [R1+0x4c], R6 ;  /* 0x00004c0601007387 */ /* 0x0005e20000100800 */
[----:B-----5:R-:W-:Y:S01]  /*149c0*/  IMAD.MOV.U32 R4, RZ, RZ, R0 ;  /* 0x000000ffff047224 */ /* 0x020fe200078e0000 */
[----:B------:R-:W-:Y:S01]  /*149d0*/  MOV R0, 0x1 ;  /* 0x0000000100007802 */ /* 0x000fe20000000f00 */
[----:B------:R-:W-:Y:S01]  /*149e0*/  IMAD.MOV.U32 R3, RZ, RZ, 0x181f ;  /* 0x0000181fff037424 */ /* 0x000fe200078e00ff */
[----:B------:R-:W-:-:S02]  /*149f0*/  MOV R2, 0x14a10 ;  /* 0x00014a1000027802 */ /* 0x000fc40000000f00 */
[----:B-12---:R-:W-:Y:S05]  /*14a00*/  CALL.REL.NOINC `($__internal_20_$__cuda_sm70_shflsync_idx_p) ;  /* 0x000020d000007944 */ /* 0x006fea0003c00000 */
[----:B-1---5:R-:W-:Y:S05]  /*14a10*/  BRA `(.L_x_1230) ;  /* 0xffff0d1000007947 */ /* 0x022fea000383ffff */
.L_x_1131:
[----:B------:R1:W-:Y:S01]  /*14a20*/  STL [R1+0x4c], R4 ;  /* 0x00004c0401007387 */ /* 0x0003e20000100800 */
[----:B------:R-:W-:Y:S01]  /*14a30*/  IMAD.MOV.U32 R0, RZ, RZ, RZ ;  /* 0x000000ffff007224 */ /* 0x000fe200078e00ff */
[----:B------:R-:W-:-:S02]  /*14a40*/  MOV R3, 0x1c1f ;  /* 0x00001c1f00037802 */ /* 0x000fc40000000f00 */
[----:B------:R-:W-:Y:S02]  /*14a50*/  MOV R2, 0x14a70 ;  /* 0x00014a7000027802 */ /* 0x000fe40000000f00 */
[----:B-1----:R-:W-:Y:S05]  /*14a60*/  CALL.REL.NOINC `($__internal_20_$__cuda_sm70_shflsync_idx_p) ;  /* 0x0000207000007944 */ /* 0x002fea0003c00000 */
[----:B-1---5:R-:W-:Y:S05]  /*14a70*/  BRA `(.L_x_1231) ;  /* 0xffff0fd000007947 */ /* 0x022fea000383ffff */
.L_x_1132:
[----:B------:R2:W-:Y:S01]  /*14a80*/  STL [R1+0x4c], R4 ;  /* 0x00004c0401007387 */ /* 0x0005e20000100800 */
[----:B------:R-:W-:Y:S01]  /*14a90*/  IMAD.MOV.U32 R0, RZ, RZ, 0x1 ;  /* 0x00000001ff007424 */ /* 0x000fe200078e00ff */
[----:B------:R-:W-:Y:S02]  /*14aa0*/  MOV R3, 0x1c1f ;  /* 0x00001c1f00037802 */ /* 0x000fe40000000f00 */
[----:B------:R-:W-:Y:S02]  /*14ab0*/  MOV R2, 0x14ad0 ;  /* 0x00014ad000027802 */ /* 0x000fe40000000f00 */
[----:B-12---:R-:W-:Y:S05]  /*14ac0*/  CALL.REL.NOINC `($__internal_20_$__cuda_sm70_shflsync_idx_p) ;  /* 0x0000201000007944 */ /* 0x006fea0003c00000 */
[----:B-----5:R-:W-:-:S05]  /*14ad0*/  IMAD.IADD R0, R5, 0x1, R0 ;  /* 0x0000000105007824 */ /* 0x020fca00078e0200 */
        /* <DEDUP_REMOVED lines=34> */
[----:B------:R-:W-:Y:S02]  /*14d00*/  FMNMX.FTZ R0, R75, R0, !PT ;  /* 0x000000004b007209 */ /* 0x000fe40007810000 */
[----:B------:R-:W-:Y:S02]  /*14d10*/  FSEL R71, R26, -INF , P3 ;  /* 0xff8000001a477808 */ /* 0x000fe40001800000 */
[----:B------:R-:W-:-:S02]  /*14d20*/  FMNMX.FTZ R21, R12, R21, !PT ;  /* 0x000000150c157209 */ /* 0x000fc40007810000 */
[----:B------:R-:W-:Y:S02]  /*14d30*/  FMNMX.FTZ R0, R74, R0, !PT ;  /* 0x000000004a007209 */ /* 0x000fe40007810000 */
[----:B------:R-:W-:Y:S02]  /*14d40*/  FSEL R70, R25, -INF , P2 ;  /* 0xff80000019467808 */ /* 0x000fe40001000000 */
[----:B------:R-:W-:Y:S02]  /*14d50*/  FMNMX.FTZ R21, R71, R21, !PT ;  /* 0x0000001547157209 */ /* 0x000fe40007810000 */
[----:B------:R-:W-:Y:S02]  /*14d60*/  FMNMX.FTZ R0, R73, R0, !PT ;  /* 0x0000000049007209 */ /* 0x000fe40007810000 */
[----:B------:R-:W-:Y:S02]  /*14d70*/  FSEL R69, R24, -INF , P1 ;  /* 0xff80000018457808 */ /* 0x000fe40000800000 */
[----:B------:R-:W-:-:S02]  /*14d80*/  FMNMX.FTZ R21, R70, R21, !PT ;  /* 0x0000001546157209 */ /* 0x000fc40007810000 */
[----:B------:R-:W-:Y:S01]  /*14d90*/  FMNMX.FTZ R133, R72, R0, !PT ;  /* 0x0000000048857209 */ /* 0x000fe20007810000 */
[----:B------:R-:W-:Y:S01]  /*14da0*/  IMAD.MOV.U32 R0, RZ, RZ, 0x2 ;  /* 0x00000002ff007424 */ /* 0x000fe200078e00ff */
[----:B------:R-:W-:Y:S02]  /*14db0*/  FSEL R68, R23, -INF , P0 ;  /* 0xff80000017447808 */ /* 0x000fe40000000000 */
[----:B------:R-:W-:Y:S01]  /*14dc0*/  FMNMX.FTZ R21, R69, R21, !PT ;  /* 0x0000001545157209 */ /* 0x000fe20007810000 */
[----:B------:R-:W-:Y:S01]  /*14dd0*/  IMAD.MOV.U32 R4, RZ, RZ, R133 ;  /* 0x000000ffff047224 */ /* 0x000fe200078e0085 */
[----:B------:R-:W-:Y:S02]  /*14de0*/  MOV R2, 0x14e10 ;  /* 0x00014e1000027802 */ /* 0x000fe40000000f00 */
[----:B------:R-:W-:Y:S02]  /*14df0*/  FMNMX.FTZ R21, R68, R21, !PT ;  /* 0x0000001544157209 */ /* 0x000fe40007810000 */
[----:B-1----:R-:W-:Y:S05]  /*14e00*/  CALL.REL.NOINC `($__internal_19_$__cuda_sm70_shflsync_bfly_p) ;  /* 0x00001c5000007944 */ /* 0x002fea0003c00000 */
[----:B------:R-:W-:Y:S01]  /*14e10*/  FMNMX.FTZ R133, R133, R0, !PT ;  /* 0x0000000085857209 */ /* 0x000fe20007810000 */
[----:B------:R-:W-:Y:S01]  /*14e20*/  IMAD.MOV.U32 R0, RZ, RZ, 0x1 ;  /* 0x00000001ff007424 */ /* 0x000fe200078e00ff */
[----:B------:R-:W-:-:S03]  /*14e30*/  MOV R2, 0x14e60 ;  /* 0x00014e6000027802 */ /* 0x000fc60000000f00 */
[----:B------:R-:W-:Y:S02]  /*14e40*/  IMAD.MOV.U32 R4, RZ, RZ, R133 ;  /* 0x000000ffff047224 */ /* 0x000fe400078e0085 */
[----:B-1---5:R-:W-:Y:S05]  /*14e50*/  CALL.REL.NOINC `($__internal_19_$__cuda_sm70_shflsync_bfly_p) ;  /* 0x00001c0000007944 */ /* 0x022fea0003c00000 */
[----:B------:R-:W-:Y:S01]  /*14e60*/  FMNMX.FTZ R133, R133, R0, !PT ;  /* 0x0000000085857209 */ /* 0x000fe20007810000 */
[----:B------:R-:W-:Y:S01]  /*14e70*/  IMAD.MOV.U32 R4, RZ, RZ, R21 ;  /* 0x000000ffff047224 */ /* 0x000fe200078e0015 */
[----:B------:R-:W-:Y:S01]  /*14e80*/  MOV R2, 0x14eb0 ;  /* 0x00014eb000027802 */ /* 0x000fe20000000f00 */
[----:B------:R-:W-:Y:S02]  /*14e90*/  IMAD.MOV.U32 R0, RZ, RZ, 0x2 ;  /* 0x00000002ff007424 */ /* 0x000fe400078e00ff */
[----:B-1---5:R-:W-:Y:S05]  /*14ea0*/  CALL.REL.NOINC `($__internal_19_$__cuda_sm70_shflsync_bfly_p) ;  /* 0x00001bb000007944 */ /* 0x022fea0003c00000 */
[----:B------:R-:W-:Y:S01]  /*14eb0*/  FMNMX.FTZ R4, R21, R0, !PT ;  /* 0x0000000015047209 */ /* 0x000fe20007810000 */
[----:B------:R-:W-:Y:S01]  /*14ec0*/  IMAD.MOV.U32 R0, RZ, RZ, 0x1 ;  /* 0x00000001ff007424 */ /* 0x000fe200078e00ff */
[----:B------:R-:W-:Y:S02]  /*14ed0*/  MOV R2, 0x14ef0 ;  /* 0x00014ef000027802 */ /* 0x000fe40000000f00 */
[----:B-1---5:R-:W-:Y:S05]  /*14ee0*/  CALL.REL.NOINC `($__internal_19_$__cuda_sm70_shflsync_bfly_p) ;  /* 0x00001b7000007944 */ /* 0x022fea0003c00000 */
[----:B------:R-:W-:Y:S01]  /*14ef0*/  MOV R3, R0 ;  /* 0x0000000000037202 */ /* 0x000fe20000000f00 */
[----:B-1---5:R-:W-:Y:S05]  /*14f00*/  BRA `(.L_x_1232) ;  /* 0xffff107000007947 */ /* 0x022fea000383ffff */
.L_x_1136:
[----:B------:R-:W-:Y:S01]  /*14f10*/  MOV R3, 0x181f ;  /* 0x0000181f00037802 */ /* 0x000fe20000000f00 */
[----:B------:R2:W-:Y:S01]  /*14f20*/  STL [R1+0x4c], R5 ;  /* 0x00004c0501007387 */ /* 0x0005e20000100800 */
[----:B------:R-:W-:Y:S01]  /*14f30*/  MOV R2, 0x14f60 ;  /* 0x00014f6000027802 */ /* 0x000fe20000000f00 */
[----:B------:R-:W-:Y:S02]  /*14f40*/  IMAD.MOV.U32 R0, RZ, RZ, RZ ;  /* 0x000000ffff007224 */ /* 0x000fe400078e00ff */
[----:B-12---:R-:W-:Y:S05]  /*14f50*/  CALL.REL.NOINC `($__internal_20_$__cuda_sm70_shflsync_idx_p) ;  /* 0x00001b8000007944 */ /* 0x006fea0003c00000 */
[----:B-----5:R-:W-:Y:S01]  /*14f60*/  MOV R4, R0 ;  /* 0x0000000000047202 */ /* 0x020fe20000000f00 */
[----:B-1----:R-:W-:-:S05]  /*14f70*/  BRA `(.L_x_1233) ;  /* 0xffff26c000007947 */ /* 0x002fca000383ffff */
.L_x_1137:
[----:B------:R-:W-:Y:S01]  /*14f80*/  MOV R3, 0x181f ;  /* 0x0000181f00037802 */ /* 0x000fe20000000f00 */
[----:B------:R4:W-:Y:S01]  /*14f90*/  STL [R1+0x4c], R12 ;  /* 0x00004c0c01007387 */ /* 0x0009e20000100800 */
[----:B------:R-:W-:Y:S01]  /*14fa0*/  MOV R2, 0x14fd0 ;  /* 0x00014fd000027802 */ /* 0x000fe20000000f00 */
[----:B------:R-:W-:Y:S02]  /*14fb0*/  IMAD.MOV.U32 R0, RZ, RZ, RZ ;  /* 0x000000ffff007224 */ /* 0x000fe400078e00ff */
[----:B-1234-:R-:W-:Y:S05]  /*14fc0*/  CALL.REL.NOINC `($__internal_20_$__cuda_sm70_shflsync_idx_p) ;  /* 0x00001b1000007944 */ /* 0x01efea0003c00000 */
[----:B-1---5:R-:W-:-:S05]  /*14fd0*/  BRA `(.L_x_1234) ;  /* 0xffff268000007947 */ /* 0x022fca000383ffff */
.L_x_1138:
[----:B------:R-:W-:Y:S01]  /*14fe0*/  MOV R3, 0x181f ;  /* 0x0000181f00037802 */ /* 0x000fe20000000f00 */
[----:B------:R2:W-:Y:S01]  /*14ff0*/  STL [R1+0x4c], R5 ;  /* 0x00004c0501007387 */ /* 0x0005e20000100800 */
[----:B------:R-:W-:Y:S01]  /*15000*/  MOV R2, 0x15030 ;  /* 0x0001503000027802 */ /* 0x000fe20000000f00 */
[----:B------:R-:W-:Y:S02]  /*15010*/  IMAD.MOV.U32 R0, RZ, RZ, 0x1 ;  /* 0x00000001ff007424 */ /* 0x000fe400078e00ff */
[----:B-12---:R-:W-:Y:S05]  /*15020*/  CALL.REL.NOINC `($__internal_20_$__cuda_sm70_shflsync_idx_p) ;  /* 0x00001ab000007944 */ /* 0x006fea0003c00000 */
[----:B------:R-:W-:Y:S01]  /*15030*/  MOV R2, 0x15090 ;  /* 0x0001509000027802 */ /* 0x000fe20000000f00 */
[----:B------:R2:W-:Y:S01]  /*15040*/  STL [R1+0x4c], R12 ;  /* 0x00004c0c01007387 */ /* 0x0005e20000100800 */
[----:B-----5:R-:W-:Y:S01]  /*15050*/  IMAD.MOV.U32 R4, RZ, RZ, R0 ;  /* 0x000000ffff047224 */ /* 0x020fe200078e0000 */
[----:B------:R-:W-:Y:S01]  /*15060*/  MOV R0, 0x1 ;  /* 0x0000000100007802 */ /* 0x000fe20000000f00 */
[----:B------:R-:W-:Y:S02]  /*15070*/  IMAD.MOV.U32 R3, RZ, RZ, 0x181f ;  /* 0x0000181fff037424 */ /* 0x000fe400078e00ff */
[----:B-12---:R-:W-:Y:S05]  /*15080*/  CALL.REL.NOINC `($__internal_20_$__cuda_sm70_shflsync_idx_p) ;  /* 0x00001a5000007944 */ /* 0x006fea0003c00000 */
[----:B-1---5:R-:W-:-:S05]  /*15090*/  BRA `(.L_x_1235) ;  /* 0xffff283000007947 */ /* 0x022fca000383ffff */
.L_x_1141:
[----:B------:R-:W-:Y:S01]  /*150a0*/  MOV R3, 0x181f ;  /* 0x0000181f00037802 */ /* 0x000fe20000000f00 */
[----:B------:R1:W-:Y:S01]  /*150b0*/  STL [R1+0x4c], R8 ;  /* 0x00004c0801007387 */ /* 0x0003e20000100800 */
[----:B------:R-:W-:Y:S01]  /*150c0*/  MOV R2, 0x150f0 ;  /* 0x000150f000027802 */ /* 0x000fe20000000f00 */
[----:B------:R-:W-:Y:S02]  /*150d0*/  IMAD.MOV.U32 R0, RZ, RZ, RZ ;  /* 0x000000ffff007224 */ /* 0x000fe400078e00ff */
[----:B-1----:R-:W-:Y:S05]  /*150e0*/  CALL.REL.NOINC `($__internal_20_$__cuda_sm70_shflsync_idx_p) ;  /* 0x000019f000007944 */ /* 0x002fea0003c00000 */
[----:B-----5:R-:W-:Y:S01]  /*150f0*/  MOV R4, R0 ;  /* 0x0000000000047202 */ /* 0x020fe20000000f00 */
[----:B-1----:R-:W-:-:S05]  /*15100*/  BRA `(.L_x_1236) ;  /* 0xffff389000007947 */ /* 0x002fca000383ffff */
.L_x_1142:
[----:B------:R-:W-:Y:S01]  /*15110*/  MOV R3, 0x181f ;  /* 0x0000181f00037802 */ /* 0x000fe20000000f00 */
[----:B------:R3:W-:Y:S01]  /*15120*/  STL [R1+0x4c], R9 ;  /* 0x00004c0901007387 */ /* 0x0007e20000100800 */
[----:B------:R-:W-:Y:S01]  /*15130*/  MOV R2, 0x15160 ;  /* 0x0001516000027802 */ /* 0x000fe20000000f00 */
[----:B------:R-:W-:Y:S02]  /*15140*/  IMAD.MOV.U32 R0, RZ, RZ, RZ ;  /* 0x000000ffff007224 */ /* 0x000fe400078e00ff */
[----:B-123--:R-:W-:Y:S05]  /*15150*/  CALL.REL.NOINC `($__internal_20_$__cuda_sm70_shflsync_idx_p) ;  /* 0x0000198000007944 */ /* 0x00efea0003c00000 */
[----:B-1---5:R-:W-:-:S05]  /*15160*/  BRA `(.L_x_1237) ;  /* 0xffff385000007947 */ /* 0x022fca000383ffff */
.L_x_1143:
[----:B--2---:R-:W-:Y:S01]  /*15170*/  MOV R3, 0x181f ;  /* 0x0000181f00037802 */ /* 0x004fe20000000f00 */
[----:B------:R2:W-:Y:S01]  /*15180*/  STL [R1+0x4c], R8 ;  /* 0x00004c0801007387 */ /* 0x0005e20000100800 */
[----:B------:R-:W-:Y:S01]  /*15190*/  MOV R2, 0x151c0 ;  /* 0x000151c000027802 */ /* 0x000fe20000000f00 */
[----:B------:R-:W-:Y:S03]  /*151a0*/  IMAD.MOV.U32 R0, RZ, RZ, 0x1 ;  /* 0x00000001ff007424 */ /* 0x000fe600078e00ff */
        /* <DEDUP_REMOVED lines=8> */
.L_x_1144:
[----:B------:R-:W-:Y:S01]  /*15230*/  MOV R3, 0x1c1f ;  /* 0x00001c1f00037802 */ /* 0x000fe20000000f00 */
[----:B------:R1:W-:Y:S01]  /*15240*/  STL [R1+0x4c], R4 ;  /* 0x00004c0401007387 */ /* 0x0003e20000100800 */
[----:B------:R-:W-:Y:S01]  /*15250*/  MOV R2, 0x15280 ;  /* 0x0001528000027802 */ /* 0x000fe20000000f00 */
[----:B------:R-:W-:Y:S02]  /*15260*/  IMAD.MOV.U32 R0, RZ, RZ, RZ ;  /* 0x000000ffff007224 */ /* 0x000fe400078e00ff */
[----:B-1----:R-:W-:Y:S05]  /*15270*/  CALL.REL.NOINC `($__internal_20_$__cuda_sm70_shflsync_idx_p) ;  /* 0x0000186000007944 */ /* 0x002fea0003c00000 */
[----:B-1---5:R-:W-:-:S05]  /*15280*/  BRA `(.L_x_1239) ;  /* 0xffff3c9000007947 */ /* 0x022fca000383ffff */
.L_x_1145:
[----:B------:R-:W-:Y:S01]  /*15290*/  MOV R3, 0x1c1f ;  /* 0x00001c1f00037802 */ /* 0x000fe20000000f00 */
[----:B------:R2:W-:Y:S01]  /*152a0*/  STL [R1+0x4c], R4 ;  /* 0x00004c0401007387 */ /* 0x0005e20000100800 */
[----:B------:R-:W-:Y:S01]  /*152b0*/  MOV R2, 0x152e0 ;  /* 0x000152e000027802 */ /* 0x000fe20000000f00 */
[----:B------:R-:W-:Y:S02]  /*152c0*/  IMAD.MOV.U32 R0, RZ, RZ, 0x1 ;  /* 0x00000001ff007424 */ /* 0x000fe400078e00ff */
[----:B-12---:R-:W-:Y:S05]  /*152d0*/  CALL.REL.NOINC `($__internal_20_$__cuda_sm70_shflsync_idx_p) ;  /* 0x0000180000007944 */ /* 0x006fea0003c00000 */
[----:B------:R-:W2:Y:S01]  /*152e0*/  LDL.LU R7, [R1+0x28] ;  /* 0x0000280001077983 */ /* 0x000ea20000300800 */
[----:B-----5:R-:W-:Y:S03]  /*152f0*/  IMAD.IADD R0, R5, 0x1, R0 ;  /* 0x0000000105007824 */ /* 0x020fe600078e0200 */
[----:B------:R-:W3:Y:S02]  /*15300*/  LDL.LU R4, [R1+0x24] ;  /* 0x0000240001047983 */ /* 0x000ee40000300800 */
[C---:B------:R-:W-:Y:S02]  /*15310*/  ISETP.GT.AND P1, PT, R0.reuse, RZ, PT ;  /* 0x000000ff0000720c */ /* 0x040fe40003f24270 */
[C---:B------:R-:W-:Y:S01]  /*15320*/  ISETP.GT.AND P0, PT, R0.reuse, 0x1, PT ;  /* 0x000000010000780c */ /* 0x040fe20003f04270 */
[----:B------:R-:W4:Y:S01]  /*15330*/  LDL.LU R3, [R1+0x20] ;  /* 0x0000200001037983 */ /* 0x000f220000300800 */
[C---:B------:R-:W-:Y:S02]  /*15340*/  ISETP.GT.AND P3, PT, R0.reuse, 0x8, PT ;  /* 0x000000080000780c */ /* 0x040fe40003f64270 */
[C---:B------:R-:W-:Y:S01]  /*15350*/  ISETP.GT.AND P4, PT, R0.reuse, 0x9, PT ;  /* 0x000000090000780c */ /* 0x040fe20003f84270 */
[----:B------:R-:W4:Y:S01]  /*15360*/  LDL.LU R2, [R1+0x1c] ;  /* 0x00001c0001027983 */ /* 0x000f220000300800 */
[C---:B------:R-:W-:Y:S04]  /*15370*/  ISETP.GT.AND P2, PT, R0.reuse, 0x10, PT ;  /* 0x000000100000780c */ /* 0x040fe80003f44270 */
[----:B------:R-:W-:Y:S02]  /*15380*/  FSEL R25, R171, -INF , P2 ;  /* 0xff800000ab197808 */ /* 0x000fe40001000000 */
[C---:B------:R-:W-:Y:S04]  /*15390*/  ISETP.GT.AND P2, PT, R0.reuse, 0x21, PT ;  /* 0x000000210000780c */ /* 0x040fe80003f44270 */
[----:B------:R-:W-:Y:S02]  /*153a0*/  FSEL R9, R179, -INF , P2 ;  /* 0xff800000b3097808 */ /* 0x000fe40001000000 */
[----:B--2---:R-:W-:Y:S02]  /*153b0*/  FSEL R5, R7, -INF , P1 ;  /* 0xff80000007057808 */ /* 0x004fe40000800000 */
[----:B------:R-:W-:Y:S02]  /*153c0*/  ISETP.GT.AND P1, PT, R0, 0x11, PT ;  /* 0x000000110000780c */ /* 0x000fe40003f24270 */
[----:B---3--:R-:W-:Y:S02]  /*153d0*/  FSEL R132, R4, -INF , P0 ;  /* 0xff80000004847808 */ /* 0x008fe40000000000 */
[----:B------:R-:W-:Y:S02]  /*153e0*/  ISETP.GT.AND P0, PT, R0, 0x18, PT ;  /* 0x000000180000780c */ /* 0x000fe40003f04270 */
[----:B------:R-:W-:Y:S02]  /*153f0*/  FSEL R24, R170, -INF , P1 ;  /* 0xff800000aa187808 */ /* 0x000fe40000800000 */
[----:B----4-:R-:W-:Y:S02]  /*15400*/  FSEL R27, R3, -INF , P3 ;  /* 0xff800000031b7808 */ /* 0x010fe40001800000 */
[----:B------:R-:W-:Y:S02]  /*15410*/  ISETP.GT.AND P3, PT, R0, 0x20, PT ;  /* 0x000000200000780c */ /* 0x000fe40003f64270 */
[----:B------:R-:W-:Y:S02]  /*15420*/  FSEL R26, R2, -INF , P4 ;  /* 0xff800000021a7808 */ /* 0x000fe40002000000 */
[C---:B------:R-:W-:Y:S02]  /*15430*/  ISETP.GT.AND P4, PT, R0.reuse, 0x19, PT ;  /* 0x000000190000780c */ /* 0x040fe40003f84270 */
        /* <DEDUP_REMOVED lines=19> */
[----:B------:R-:W-:Y:S02]  /*15570*/  FSEL R10, R177, -INF , P3 ;  /* 0xff800000b10a7808 */ /* 0x000fe40001800000 */
[----:B------:R-:W-:Y:S02]  /*15580*/  FMNMX.FTZ R168, R22, R2, !PT ;  /* 0x0000000216a87209 */ /* 0x000fe40007810000 */
[----:B------:R-:W-:Y:S01]  /*15590*/  FMNMX.FTZ R4, R14, R0, !PT ;  /* 0x000000000e047209 */ /* 0x000fe20007810000 */
[----:B------:R-:W-:Y:S01]  /*155a0*/  IMAD.MOV.U32 R0, RZ, RZ, 0x2 ;  /* 0x00000002ff007424 */ /* 0x000fe200078e00ff */
[----:B------:R-:W-:Y:S02]  /*155b0*/  FMNMX.FTZ R168, R10, R168, !PT ;  /* 0x000000a80aa87209 */ /* 0x000fe40007810000 */
[----:B------:R-:W-:Y:S02]  /*155c0*/  FMNMX.FTZ R4, R13, R4, !PT ;  /* 0x000000040d047209 */ /* 0x000fe40007810000 */
[----:B------:R-:W-:Y:S02]  /*155d0*/  FSEL R8, R176, -INF , P1 ;  /* 0xff800000b0087808 */ /* 0x000fe40000800000 */
[----:B------:R-:W-:Y:S02]  /*155e0*/  FMNMX.FTZ R168, R9, R168, !PT ;  /* 0x000000a809a87209 */ /* 0x000fe40007810000 */
[----:B------:R-:W-:Y:S02]  /*155f0*/  FMNMX.FTZ R4, R12, R4, !PT ;  /* 0x000000040c047209 */ /* 0x000fe40007810000 */
[----:B------:R-:W-:Y:S02]  /*15600*/  FSEL R7, R178, -INF , P0 ;  /* 0xff800000b2077808 */ /* 0x000fe40000000000 */
[----:B------:R-:W-:Y:S02]  /*15610*/  FMNMX.FTZ R168, R8, R168, !PT ;  /* 0x000000a808a87209 */ /* 0x000fe40007810000 */
[----:B------:R-:W-:Y:S02]  /*15620*/  FMNMX.FTZ R4, R11, R4, !PT ;  /* 0x000000040b047209 */ /* 0x000fe40007810000 */
[----:B------:R-:W-:Y:S02]  /*15630*/  FMNMX.FTZ R168, R7, R168, !PT ;  /* 0x000000a807a87209 */ /* 0x000fe40007810000 */
[----:B------:R-:W-:Y:S02]  /*15640*/  MOV R2, 0x15660 ;  /* 0x0001566000027802 */ /* 0x000fe40000000f00 */
[----:B-1----:R-:W-:Y:S05]  /*15650*/  CALL.REL.NOINC `($__internal_19_$__cuda_sm70_shflsync_bfly_p) ;  /* 0x0000140000007944 */ /* 0x002fea0003c00000 */
[----:B------:R-:W-:Y:S01]  /*15660*/  FMNMX.FTZ R4, R4, R0, !PT ;  /* 0x0000000004047209 */ /* 0x000fe20007810000 */
[----:B------:R-:W-:Y:S01]  /*15670*/  IMAD.MOV.U32 R0, RZ, RZ, 0x1 ;  /* 0x00000001ff007424 */ /* 0x000fe200078e00ff */
[----:B------:R-:W-:Y:S02]  /*15680*/  MOV R2, 0x156a0 ;  /* 0x000156a000027802 */ /* 0x000fe40000000f00 */
        /* <DEDUP_REMOVED lines=10> */
[----:B-1---5:R-:W-:-:S05]  /*15730*/  BRA `(.L_x_1240) ;  /* 0xffff3d5000007947 */ /* 0x022fca000383ffff */
.L_x_1148:
[----:B------:R-:W-:Y:S01]  /*15740*/  MOV R3, 0x181f ;  /* 0x0000181f00037802 */ /* 0x000fe20000000f00 */
[----:B------:R2:W-:Y:S01]  /*15750*/  STL [R1+0x4c], R6 ;  /* 0x00004c0601007387 */ /* 0x0005e20000100800 */
[----:B------:R-:W-:Y:S01]  /*15760*/  MOV R2, 0x15790 ;  /* 0x0001579000027802 */ /* 0x000fe20000000f00 */
[----:B------:R-:W-:Y:S02]  /*15770*/  IMAD.MOV.U32 R0, RZ, RZ, RZ ;  /* 0x000000ffff007224 */ /* 0x000fe400078e00ff */
[----:B-1234-:R-:W-:Y:S05]  /*15780*/  CALL.REL.NOINC `($__internal_20_$__cuda_sm70_shflsync_idx_p) ;  /* 0x0000135000007944 */ /* 0x01efea0003c00000 */
[----:B-1---5:R-:W-:-:S05]  /*15790*/  BRA `(.L_x_1241) ;  /* 0xffff586000007947 */ /* 0x022fca000383ffff */
.L_x_1151:
[----:B--2---:R-:W-:Y:S01]  /*157a0*/  MOV R3, 0x181f ;  /* 0x0000181f00037802 */ /* 0x004fe20000000f00 */
        /* <DEDUP_REMOVED lines=11> */
.L_x_1154:
[----:B------:R-:W-:Y:S01]  /*15860*/  MOV R3, 0x181f ;  /* 0x0000181f00037802 */ /* 0x000fe20000000f00 */
[----:B------:R1:W-:Y:S01]  /*15870*/  STL [R1+0x4c], R8 ;  /* 0x00004c0801007387 */ /* 0x0003e20000100800 */
[----:B------:R-:W-:Y:S01]  /*15880*/  MOV R2, 0x158b0 ;  /* 0x000158b000027802 */ /* 0x000fe20000000f00 */
[----:B------:R-:W-:Y:S02]  /*15890*/  IMAD.MOV.U32 R0, RZ, RZ, RZ ;  /* 0x000000ffff007224 */ /* 0x000fe400078e00ff */
[----:B-1----:R-:W-:Y:S05]  /*158a0*/  CALL.REL.NOINC `($__internal_20_$__cuda_sm70_shflsync_idx_p) ;  /* 0x0000123000007944 */ /* 0x002fea0003c00000 */
[----:B-----5:R-:W-:Y:S01]  /*158b0*/  MOV R4, R0 ;  /* 0x0000000000047202 */ /* 0x020fe20000000f00 */
[----:B-1----:R-:W-:-:S05]  /*158c0*/  BRA `(.L_x_1243) ;  /* 0xffff6a5000007947 */ /* 0x002fca000383ffff */
.L_x_1155:
[----:B------:R-:W-:Y:S01]  /*158d0*/  MOV R3, 0x181f ;  /* 0x0000181f00037802 */ /* 0x000fe20000000f00 */
[----:B------:R3:W-:Y:S01]  /*158e0*/  STL [R1+0x4c], R9 ;  /* 0x00004c0901007387 */ /* 0x0007e20000100800 */
[----:B------:R-:W-:Y:S01]  /*158f0*/  MOV R2, 0x15920 ;  /* 0x0001592000027802 */ /* 0x000fe20000000f00 */
[----:B------:R-:W-:Y:S02]  /*15900*/  IMAD.MOV.U32 R0, RZ, RZ, RZ ;  /* 0x000000ffff007224 */ /* 0x000fe400078e00ff */
[----:B-123--:R-:W-:Y:S05]  /*15910*/  CALL.REL.NOINC `($__internal_20_$__cuda_sm70_shflsync_idx_p) ;  /* 0x000011c000007944 */ /* 0x00efea0003c00000 */
[----:B-1---5:R-:W-:-:S05]  /*15920*/  BRA `(.L_x_1244) ;  /* 0xffff6a1000007947 */ /* 0x022fca000383ffff */
.L_x_1156:
        /* <DEDUP_REMOVED lines=12> */
.L_x_1157:
[----:B------:R-:W-:Y:S02]  /*159f0*/  MOV R0, 0x2 ;  /* 0x0000000200007802 */ /* 0x000fe40000000f00 */
[----:B------:R-:W-:Y:S02]  /*15a00*/  MOV R2, 0x15a20 ;  /* 0x00015a2000027802 */ /* 0x000fe40000000f00 */
[----:B------:R-:W-:Y:S05]  /*15a10*/  CALL.REL.NOINC `($__internal_19_$__cuda_sm70_shflsync_bfly_p) ;  /* 0x0000104000007944 */ /* 0x000fea0003c00000 */
[----:B-1---5:R-:W-:-:S05]  /*15a20*/  BRA `(.L_x_1246) ;  /* 0xffff6e3000007947 */ /* 0x022fca000383ffff */
.L_x_1158:
[----:B------:R-:W-:Y:S02]  /*15a30*/  MOV R0, 0x1 ;  /* 0x0000000100007802 */ /* 0x000fe40000000f00 */
[----:B------:R-:W-:Y:S02]  /*15a40*/  MOV R2, 0x15a60 ;  /* 0x00015a6000027802 */ /* 0x000fe40000000f00 */
[----:B------:R-:W-:Y:S05]  /*15a50*/  CALL.REL.NOINC `($__internal_19_$__cuda_sm70_shflsync_bfly_p) ;  /* 0x0000100000007944 */ /* 0x000fea0003c00000 */
[----:B------:R-:W-:Y:S01]  /*15a60*/  FMNMX.FTZ R133, R4, R0, !PT ;  /* 0x0000000004857209 */ /* 0x000fe20007810000 */
[----:B-----5:R-:W-:Y:S01]  /*15a70*/  IMAD.MOV.U32 R4, RZ, RZ, R5 ;  /* 0x000000ffff047224 */ /* 0x020fe200078e0005 */
[----:B------:R-:W-:Y:S01]  /*15a80*/  MOV R2, 0x15ab0 ;  /* 0x00015ab000027802 */ /* 0x000fe20000000f00 */
[----:B------:R-:W-:Y:S02]  /*15a90*/  IMAD.MOV.U32 R0, RZ, RZ, 0x2 ;  /* 0x00000002ff007424 */ /* 0x000fe400078e00ff */
[----:B-1----:R-:W-:Y:S05]  /*15aa0*/  CALL.REL.NOINC `($__internal_19_$__cuda_sm70_shflsync_bfly_p) ;  /* 0x00000fb000007944 */ /* 0x002fea0003c00000 */
[----:B-----5:R-:W-:Y:S01]  /*15ab0*/  FMNMX.FTZ R4, R5, R0, !PT ;  /* 0x0000000005047209 */ /* 0x020fe20007810000 */
[----:B------:R-:W-:Y:S01]  /*15ac0*/  IMAD.MOV.U32 R0, RZ, RZ, 0x1 ;  /* 0x00000001ff007424 */ /* 0x000fe200078e00ff */
[----:B------:R-:W-:Y:S02]  /*15ad0*/  MOV R2, 0x15af0 ;  /* 0x00015af000027802 */ /* 0x000fe40000000f00 */
[----:B-1----:R-:W-:Y:S05]  /*15ae0*/  CALL.REL.NOINC `($__internal_19_$__cuda_sm70_shflsync_bfly_p) ;  /* 0x00000f7000007944 */ /* 0x002fea0003c00000 */
[----:B-1---5:R-:W-:-:S05]  /*15af0*/  BRA `(.L_x_1247) ;  /* 0xffff6dd000007947 */ /* 0x022fca000383ffff */
.L_x_1160:
[----:B------:R1:W5:Y:S01]  /*15b00*/  LDL R4, [R1+0x54] ;  /* 0x0000540001047983 */ /* 0x0003620000100800 */
[----:B------:R-:W-:-:S02]  /*15b10*/  MOV R0, 0x2 ;  /* 0x0000000200007802 */ /* 0x000fc40000000f00 */
[----:B------:R-:W-:Y:S02]  /*15b20*/  MOV R2, 0x15b40 ;  /* 0x00015b4000027802 */ /* 0x000fe40000000f00 */
[----:B-1---5:R-:W-:Y:S05]  /*15b30*/  CALL.REL.NOINC `($__internal_19_$__cuda_sm70_shflsync_bfly_p) ;  /* 0x00000f2000007944 */ /* 0x022fea0003c00000 */
[----:B-1---5:R-:W-:Y:S05]  /*15b40*/  BRA `(.L_x_1248) ;  /* 0xffff869000007947 */ /* 0x022fea000383ffff */
.L_x_1161:
[----:B------:R-:W-:Y:S01]  /*15b50*/  IMAD.MOV.U32 R4, RZ, RZ, R5 ;  /* 0x000000ffff047224 */ /* 0x000fe200078e0005 */
[----:B------:R-:W-:Y:S02]  /*15b60*/  MOV R0, 0x1 ;  /* 0x0000000100007802 */ /* 0x000fe40000000f00 */
[----:B------:R-:W-:Y:S02]  /*15b70*/  MOV R2, 0x15b90 ;  /* 0x00015b9000027802 */ /* 0x000fe40000000f00 */
[----:B------:R-:W-:Y:S05]  /*15b80*/  CALL.REL.NOINC `($__internal_19_$__cuda_sm70_shflsync_bfly_p) ;  /* 0x00000ed000007944 */ /* 0x000fea0003c00000 */
[----:B------:R2:W5:Y:S02]  /*15b90*/  LDL R4, [R1+0x50] ;  /* 0x0000500001047983 */ /* 0x0005640000100800 */
[----:B-----5:R-:W-:Y:S01]  /*15ba0*/  FADD.FTZ R5, R5, R0 ;  /* 0x0000000005057221 */ /* 0x020fe20000010000 */
[----:B------:R-:W-:Y:S02]  /*15bb0*/  MOV R0, 0x2 ;  /* 0x0000000200007802 */ /* 0x000fe40000000f00 */
[----:B------:R-:W-:Y:S02]  /*15bc0*/  MOV R2, 0x15be0 ;  /* 0x00015be000027802 */ /* 0x000fe40000000f00 */
[----:B-12---:R-:W-:Y:S05]  /*15bd0*/  CALL.REL.NOINC `($__internal_19_$__cuda_sm70_shflsync_bfly_p) ;  /* 0x00000e8000007944 */ /* 0x006fea0003c00000 */
[----:B------:R-:W2:Y:S02]  /*15be0*/  LDL.LU R2, [R1+0x50] ;  /* 0x0000500001027983 */ /* 0x000ea40000300800 */
[----:B--2---:R-:W-:Y:S01]  /*15bf0*/  FADD.FTZ R4, R2, R0 ;  /* 0x0000000002047221 */ /* 0x004fe20000010000 */
[----:B------:R-:W-:-:S02]  /*15c00*/  MOV R0, 0x1 ;  /* 0x0000000100007802 */ /* 0x000fc40000000f00 */
[----:B------:R-:W-:Y:S02]  /*15c10*/  MOV R2, 0x15c30 ;  /* 0x00015c3000027802 */ /* 0x000fe40000000f00 */
[----:B-1---5:R-:W-:Y:S05]  /*15c20*/  CALL.REL.NOINC `($__internal_19_$__cuda_sm70_shflsync_bfly_p) ;  /* 0x00000e3000007944 */ /* 0x022fea0003c00000 */
[----:B------:R-:W-:Y:S01]  /*15c30*/  MOV R3, R0 ;  /* 0x0000000000037202 */ /* 0x000fe20000000f00 */
[----:B-1---5:R-:W-:Y:S05]  /*15c40*/  BRA `(.L_x_1249) ;  /* 0xffff862000007947 */ /* 0x022fea000383ffff */
.L_x_1168:
[----:B--234-:R2:W-:Y:S01]  /*15c50*/  STL [R1+0x4c], R5 ;  /* 0x00004c0501007387 */ /* 0x01c5e20000100800 */
[----:B------:R-:W-:Y:S01]  /*15c60*/  IMAD.MOV.U32 R0, RZ, RZ, RZ ;  /* 0x000000ffff007224 */ /* 0x000fe200078e00ff */
[----:B------:R-:W-:Y:S02]  /*15c70*/  MOV R3, 0x181f ;  /* 0x0000181f00037802 */ /* 0x000fe40000000f00 */
[----:B------:R-:W-:Y:S02]  /*15c80*/  MOV R2, 0x15ca0 ;  /* 0x00015ca000027802 */ /* 0x000fe40000000f00 */
[----:B-12---:R-:W-:Y:S05]  /*15c90*/  CALL.REL.NOINC `($__internal_20_$__cuda_sm70_shflsync_idx_p) ;  /* 0x00000e4000007944 */ /* 0x006fea0003c00000 */
[----:B-----5:R-:W-:Y:S01]  /*15ca0*/  MOV R4, R0 ;  /* 0x0000000000047202 */ /* 0x020fe20000000f00 */
[----:B-1----:R-:W-:Y:S05]  /*15cb0*/  BRA `(.L_x_1250) ;  /* 0xffffa26000007947 */ /* 0x002fea000383ffff */
.L_x_1169:
[----:B------:R4:W-:Y:S01]  /*15cc0*/  STL [R1+0x4c], R14 ;  /* 0x00004c0e01007387 */ /* 0x0009e20000100800 */
[----:B------:R-:W-:Y:S01]  /*15cd0*/  IMAD.MOV.U32 R0, RZ, RZ, RZ ;  /* 0x000000ffff007224 */ /* 0x000fe200078e00ff */
[----:B------:R-:W-:Y:S02]  /*15ce0*/  MOV R3, 0x181f ;  /* 0x0000181f00037802 */ /* 0x000fe40000000f00 */
[----:B------:R-:W-:-:S02]  /*15cf0*/  MOV R2, 0x15d10 ;  /* 0x00015d1000027802 */ /* 0x000fc40000000f00 */
[----:B-1234-:R-:W-:Y:S05]  /*15d00*/  CALL.REL.NOINC `($__internal_20_$__cuda_sm70_shflsync_idx_p) ;  /* 0x00000dd000007944 */ /* 0x01efea0003c00000 */
[----:B-1---5:R-:W-:Y:S05]  /*15d10*/  BRA `(.L_x_1251) ;  /* 0xffffa22000007947 */ /* 0x022fea000383ffff */
.L_x_1172:
[----:B------:R4:W-:Y:S01]  /*15d20*/  STL [R1+0x4c], R5 ;  /* 0x00004c0501007387 */ /* 0x0009e20000100800 */
[----:B--2---:R-:W-:Y:S01]  /*15d30*/  IMAD.MOV.U32 R0, RZ, RZ, 0x1 ;  /* 0x00000001ff007424 */ /* 0x004fe200078e00ff */
[----:B------:R-:W-:-:S02]  /*15d40*/  MOV R3, 0x181f ;  /* 0x0000181f00037802 */ /* 0x000fc40000000f00 */
[----:B------:R-:W-:Y:S02]  /*15d50*/  MOV R2, 0x15d70 ;  /* 0x00015d7000027802 */ /* 0x000fe40000000f00 */
[----:B-1-34-:R-:W-:Y:S05]  /*15d60*/  CALL.REL.NOINC `($__internal_20_$__cuda_sm70_shflsync_idx_p) ;  /* 0x00000d7000007944 */ /* 0x01afea0003c00000 */
[----:B------:R2:W-:Y:S01]  /*15d70*/  STL [R1+0x4c], R14 ;  /* 0x00004c0e01007387 */ /* 0x0005e20000100800 */
[----:B-----5:R-:W-:Y:S01]  /*15d80*/  IMAD.MOV.U32 R4, RZ, RZ, R0 ;  /* 0x000000ffff047224 */ /* 0x020fe200078e0000 */
[----:B------:R-:W-:Y:S01]  /*15d90*/  MOV R0, 0x1 ;  /* 0x0000000100007802 */ /* 0x000fe20000000f00 */
[----:B------:R-:W-:Y:S01]  /*15da0*/  IMAD.MOV.U32 R3, RZ, RZ, 0x181f ;  /* 0x0000181fff037424 */ /* 0x000fe200078e00ff */
[----:B------:R-:W-:Y:S02]  /*15db0*/  MOV R2, 0x15dd0 ;  /* 0x00015dd000027802 */ /* 0x000fe40000000f00 */
[----:B-12---:R-:W-:Y:S05]  /*15dc0*/  CALL.REL.NOINC `($__internal_20_$__cuda_sm70_shflsync_idx_p) ;  /* 0x00000d1000007944 */ /* 0x006fea0003c00000 */
[----:B-1---5:R-:W-:Y:S05]  /*15dd0*/  BRA `(.L_x_1252) ;  /* 0xffffa3b000007947 */ /* 0x022fea000383ffff */
.L_x_1175:
[----:B------:R3:W-:Y:S01]  /*15de0*/  STL [R1+0x4c], R5 ;  /* 0x00004c0501007387 */ /* 0x0007e20000100800 */
[----:B--2---:R-:W-:Y:S01]  /*15df0*/  IMAD.MOV.U32 R0, RZ, RZ, 0x2 ;  /* 0x00000002ff007424 */ /* 0x004fe200078e00ff */
[----:B-1----:R-:W-:Y:S02]  /*15e00*/  MOV R3, 0x181f ;  /* 0x0000181f00037802 */ /* 0x002fe40000000f00 */
[----:B------:R-:W-:Y:S02]  /*15e10*/  MOV R2, 0x15e30 ;  /* 0x00015e3000027802 */ /* 0x000fe40000000f00 */
[----:B---34-:R-:W-:Y:S05]  /*15e20*/  CALL.REL.NOINC `($__internal_20_$__cuda_sm70_shflsync_idx_p) ;  /* 0x00000cb000007944 */ /* 0x018fea0003c00000 */
[----:B-----5:R-:W-:Y:S01]  /*15e30*/  MOV R4, R0 ;  /* 0x0000000000047202 */ /* 0x020fe20000000f00 */
[----:B-1----:R-:W-:Y:S05]  /*15e40*/  BRA `(.L_x_1253) ;  /* 0xffffa53000007947 */ /* 0x002fea000383ffff */
.L_x_1176:
[----:B------:R4:W-:Y:S01]  /*15e50*/  STL [R1+0x4c], R14 ;  /* 0x00004c0e01007387 */ /* 0x0009e20000100800 */
[----:B--2---:R-:W-:Y:S01]  /*15e60*/  IMAD.MOV.U32 R0, RZ, RZ, 0x2 ;  /* 0x00000002ff007424 */ /* 0x004fe200078e00ff */
[----:B-1----:R-:W-:-:S02]  /*15e70*/  MOV R3, 0x181f ;  /* 0x0000181f00037802 */ /* 0x002fc40000000f00 */
[----:B------:R-:W-:Y:S02]  /*15e80*/  MOV R2, 0x15ea0 ;  /* 0x00015ea000027802 */ /* 0x000fe40000000f00 */
[----:B---34-:R-:W-:Y:S05]  /*15e90*/  CALL.REL.NOINC `($__internal_20_$__cuda_sm70_shflsync_idx_p) ;  /* 0x00000c4000007944 */ /* 0x018fea0003c00000 */
[----:B-1---5:R-:W-:Y:S05]  /*15ea0*/  BRA `(.L_x_1254) ;  /* 0xffffa4f000007947 */ /* 0x022fea000383ffff */
.L_x_1179:
[----:B------:R1:W-:Y:S01]  /*15eb0*/  STL [R1+0x4c], R5 ;  /* 0x00004c0501007387 */ /* 0x0003e20000100800 */
[----:B----4-:R-:W-:Y:S01]  /*15ec0*/  IMAD.MOV.U32 R0, RZ, RZ, 0x3 ;  /* 0x00000003ff007424 */ /* 0x010fe200078e00ff */
[----:B-1----:R-:W-:Y:S02]  /*15ed0*/  MOV R3, 0x181f ;  /* 0x0000181f00037802 */ /* 0x002fe40000000f00 */
[----:B------:R-:W-:Y:S02]  /*15ee0*/  MOV R2, 0x15f00 ;  /* 0x00015f0000027802 */ /* 0x000fe40000000f00 */
[----:B--23--:R-:W-:Y:S05]  /*15ef0*/  CALL.REL.NOINC `($__internal_20_$__cuda_sm70_shflsync_idx_p) ;  /* 0x00000be000007944 */ /* 0x00cfea0003c00000 */
[----:B------:R2:W-:Y:S01]  /*15f00*/  STL [R1+0x4c], R14 ;  /* 0x00004c0e01007387 */ /* 0x0005e20000100800 */
[----:B-----5:R-:W-:Y:S01]  /*15f10*/  IMAD.MOV.U32 R4, RZ, RZ, R0 ;  /* 0x000000ffff047224 */ /* 0x020fe200078e0000 */
[----:B------:R-:W-:Y:S01]  /*15f20*/  MOV R0, 0x3 ;  /* 0x0000000300007802 */ /* 0x000fe20000000f00 */
[----:B------:R-:W-:Y:S01]  /*15f30*/  IMAD.MOV.U32 R3, RZ, RZ, 0x181f ;  /* 0x0000181fff037424 */ /* 0x000fe200078e00ff */
[----:B------:R-:W-:Y:S02]  /*15f40*/  MOV R2, 0x15f60 ;  /* 0x00015f6000027802 */ /* 0x000fe40000000f00 */
[----:B-12---:R-:W-:Y:S05]  /*15f50*/  CALL.REL.NOINC `($__internal_20_$__cuda_sm70_shflsync_idx_p) ;  /* 0x00000b8000007944 */ /* 0x006fea0003c00000 */
[----:B-1---5:R-:W-:Y:S05]  /*15f60*/  BRA `(.L_x_1255) ;  /* 0xffffa63000007947 */ /* 0x022fea000383ffff */
.L_x_1181:
[----:B------:R1:W-:Y:S01]  /*15f70*/  STL [R1+0x4c], R5 ;  /* 0x00004c0501007387 */ /* 0x0003e20000100800 */
[----:B------:R-:W-:Y:S01]  /*15f80*/  IMAD.MOV.U32 R0, RZ, RZ, RZ ;  /* 0x000000ffff007224 */ /* 0x000fe200078e00ff */
[----:B------:R-:W-:-:S02]  /*15f90*/  MOV R3, 0x1c1f ;  /* 0x00001c1f00037802 */ /* 0x000fc40000000f00 */
[----:B------:R-:W-:Y:S02]  /*15fa0*/  MOV R2, 0x15fc0 ;  /* 0x00015fc000027802 */ /* 0x000fe40000000f00 */
[----:B-1----:R-:W-:Y:S05]  /*15fb0*/  CALL.REL.NOINC `($__internal_20_$__cuda_sm70_shflsync_idx_p) ;  /* 0x00000b2000007944 */ /* 0x002fea0003c00000 */
[----:B-----5:R-:W-:Y:S01]  /*15fc0*/  MOV R4, R0 ;  /* 0x0000000000047202 */ /* 0x020fe20000000f00 */
[----:B-1----:R-:W-:Y:S05]  /*15fd0*/  BRA `(.L_x_1256) ;  /* 0xffffa9a000007947 */ /* 0x002fea000383ffff */
.L_x_1182:
[----:B------:R3:W-:Y:S01]  /*15fe0*/  STL [R1+0x4c], R12 ;  /* 0x00004c0c01007387 */ /* 0x0007e20000100800 */
[----:B------:R-:W-:Y:S01]  /*15ff0*/  IMAD.MOV.U32 R0, RZ, RZ, RZ ;  /* 0x000000ffff007224 */ /* 0x000fe200078e00ff */
[----:B------:R-:W-:Y:S02]  /*16000*/  MOV R3, 0x1c1f ;  /* 0x00001c1f00037802 */ /* 0x000fe40000000f00 */
[----:B------:R-:W-:Y:S02]  /*16010*/  MOV R2, 0x16030 ;  /* 0x0001603000027802 */ /* 0x000fe40000000f00 */
[----:B-123--:R-:W-:Y:S05]  /*16020*/  CALL.REL.NOINC `($__internal_20_$__cuda_sm70_shflsync_idx_p) ;  /* 0x00000ab000007944 */ /* 0x00efea0003c00000 */
[----:B-1---5:R-:W-:Y:S05]  /*16030*/  BRA `(.L_x_1257) ;  /* 0xffffa96000007947 */ /* 0x022fea000383ffff */
.L_x_1185:
[----:B------:R1:W-:Y:S01]  /*16040*/  STL [R1+0x4c], R5 ;  /* 0x00004c0501007387 */ /* 0x0003e20000100800 */
[----:B----4-:R-:W-:Y:S01]  /*16050*/  IMAD.MOV.U32 R0, RZ, RZ, 0x1 ;  /* 0x00000001ff007424 */ /* 0x010fe200078e00ff */
[----:B--2---:R-:W-:Y:S02]  /*16060*/  MOV R3, 0x1c1f ;  /* 0x00001c1f00037802 */ /* 0x004fe40000000f00 */
[----:B------:R-:W-:Y:S02]  /*16070*/  MOV R2, 0x16090 ;  /* 0x0001609000027802 */ /* 0x000fe40000000f00 */
[----:B-1-3--:R-:W-:Y:S05]  /*16080*/  CALL.REL.NOINC `($__internal_20_$__cuda_sm70_shflsync_idx_p) ;  /* 0x00000a5000007944 */ /* 0x00afea0003c00000 */
[----:B------:R2:W-:Y:S01]  /*16090*/  STL [R1+0x4c], R12 ;  /* 0x00004c0c01007387 */ /* 0x0005e20000100800 */
[----:B-----5:R-:W-:Y:S01]  /*160a0*/  IMAD.MOV.U32 R4, RZ, RZ, R0 ;  /* 0x000000ffff047224 */ /* 0x020fe200078e0000 */
[----:B------:R-:W-:Y:S01]  /*160b0*/  MOV R0, 0x1 ;  /* 0x0000000100007802 */ /* 0x000fe20000000f00 */
[----:B------:R-:W-:Y:S01]  /*160c0*/  IMAD.MOV.U32 R3, RZ, RZ, 0x1c1f ;  /* 0x00001c1fff037424 */ /* 0x000fe200078e00ff */
[----:B------:R-:W-:-:S02]  /*160d0*/  MOV R2, 0x160f0 ;  /* 0x000160f000027802 */ /* 0x000fc40000000f00 */
[----:B-12---:R-:W-:Y:S05]  /*160e0*/  CALL.REL.NOINC `($__internal_20_$__cuda_sm70_shflsync_idx_p) ;  /* 0x000009f000007944 */ /* 0x006fea0003c00000 */
[----:B-1---5:R-:W-:Y:S05]  /*160f0*/  BRA `(.L_x_1258) ;  /* 0xffffb50000007947 */ /* 0x022fea000383ffff */
.L_x_1189:
[----:B------:R1:W-:Y:S01]  /*16100*/  STL [R1+0x4c], R5 ;  /* 0x00004c0501007387 */ /* 0x0003e20000100800 */
[----:B------:R-:W-:Y:S01]  /*16110*/  IMAD.MOV.U32 R0, RZ, RZ, RZ ;  /* 0x000000ffff007224 */ /* 0x000fe200078e00ff */
[----:B------:R-:W-:-:S02]  /*16120*/  MOV R3, 0x181f ;  /* 0x0000181f00037802 */ /* 0x000fc40000000f00 */
[----:B------:R-:W-:Y:S02]  /*16130*/  MOV R2, 0x16150 ;  /* 0x0001615000027802 */ /* 0x000fe40000000f00 */
[----:B-1----:R-:W-:Y:S05]  /*16140*/  CALL.REL.NOINC `($__internal_20_$__cuda_sm70_shflsync_idx_p) ;  /* 0x0000099000007944 */ /* 0x002fea0003c00000 */
[----:B-----5:R-:W-:Y:S01]  /*16150*/  MOV R4, R0 ;  /* 0x0000000000047202 */ /* 0x020fe20000000f00 */
[----:B-1----:R-:W-:Y:S05]  /*16160*/  BRA `(.L_x_1259) ;  /* 0xffffc94000007947 */ /* 0x002fea000383ffff */
.L_x_1190:
[----:B------:R3:W-:Y:S01]  /*16170*/  STL [R1+0x4c], R14 ;  /* 0x00004c0e01007387 */ /* 0x0007e20000100800 */
[----:B------:R-:W-:Y:S01]  /*16180*/  IMAD.MOV.U32 R0, RZ, RZ, RZ ;  /* 0x000000ffff007224 */ /* 0x000fe200078e00ff */
[----:B------:R-:W-:Y:S02]  /*16190*/  MOV R3, 0x181f ;  /* 0x0000181f00037802 */ /* 0x000fe40000000f00 */
[----:B------:R-:W-:Y:S02]  /*161a0*/  MOV R2, 0x161c0 ;  /* 0x000161c000027802 */ /* 0x000fe40000000f00 */
[----:B-123--:R-:W-:Y:S05]  /*161b0*/  CALL.REL.NOINC `($__internal_20_$__cuda_sm70_shflsync_idx_p) ;  /* 0x0000092000007944 */ /* 0x00efea0003c00000 */
[----:B-1---5:R-:W-:Y:S05]  /*161c0*/  BRA `(.L_x_1260) ;  /* 0xffffc90000007947 */ /* 0x022fea000383ffff */
.L_x_1193:
        /* <DEDUP_REMOVED lines=9> */
[----:B------:R-:W-:-:S02]  /*16260*/  MOV R2, 0x16280 ;  /* 0x0001628000027802 */ /* 0x000fc40000000f00 */
[----:B-12---:R-:W-:Y:S05]  /*16270*/  CALL.REL.NOINC `($__internal_20_$__cuda_sm70_shflsync_idx_p) ;  /* 0x0000086000007944 */ /* 0x006fea0003c00000 */
[----:B-1---5:R-:W-:Y:S05]  /*16280*/  BRA `(.L_x_1261) ;  /* 0xffffcaa000007947 */ /* 0x022fea000383ffff */
.L_x_1196:
[----:B------:R1:W-:Y:S01]  /*16290*/  STL [R1+0x4c], R5 ;  /* 0x00004c0501007387 */ /* 0x0003e20000100800 */
[----:B----4-:R-:W-:Y:S01]  /*162a0*/  IMAD.MOV.U32 R0, RZ, RZ, 0x2 ;  /* 0x00000002ff007424 */ /* 0x010fe200078e00ff */
[----:B-1----:R-:W-:-:S02]  /*162b0*/  MOV R3, 0x181f ;  /* 0x0000181f00037802 */ /* 0x002fc40000000f00 */
[----:B------:R-:W-:Y:S02]  /*162c0*/  MOV R2, 0x162e0 ;  /* 0x000162e000027802 */ /* 0x000fe40000000f00 */
[----:B--23--:R-:W-:Y:S05]  /*162d0*/  CALL.REL.NOINC `($__internal_20_$__cuda_sm70_shflsync_idx_p) ;  /* 0x0000080000007944 */ /* 0x00cfea0003c00000 */
[----:B-----5:R-:W-:Y:S01]  /*162e0*/  MOV R4, R0 ;  /* 0x0000000000047202 */ /* 0x020fe20000000f00 */
[----:B-1----:R-:W-:Y:S05]  /*162f0*/  BRA `(.L_x_1262) ;  /* 0xffffcc2000007947 */ /* 0x002fea000383ffff */
.L_x_1197:
[----:B------:R1:W-:Y:S01]  /*16300*/  STL [R1+0x4c], R14 ;  /* 0x00004c0e01007387 */ /* 0x0003e20000100800 */
[----:B----4-:R-:W-:Y:S01]  /*16310*/  IMAD.MOV.U32 R0, RZ, RZ, 0x2 ;  /* 0x00000002ff007424 */ /* 0x010fe200078e00ff */
[----:B-1----:R-:W-:Y:S02]  /*16320*/  MOV R3, 0x181f ;  /* 0x0000181f00037802 */ /* 0x002fe40000000f00 */
[----:B------:R-:W-:Y:S02]  /*16330*/  MOV R2, 0x16350 ;  /* 0x0001635000027802 */ /* 0x000fe40000000f00 */
[----:B--23--:R-:W-:Y:S05]  /*16340*/  CALL.REL.NOINC `($__internal_20_$__cuda_sm70_shflsync_idx_p) ;  /* 0x0000079000007944 */ /* 0x00cfea0003c00000 */
[----:B-1---5:R-:W-:Y:S05]  /*16350*/  BRA `(.L_x_1263) ;  /* 0xffffcbe000007947 */ /* 0x022fea000383ffff */
.L_x_1200:
[----:B------:R1:W-:Y:S01]  /*16360*/  STL [R1+0x4c], R5 ;  /* 0x00004c0501007387 */ /* 0x0003e20000100800 */
[----:B------:R-:W-:Y:S01]  /*16370*/  IMAD.MOV.U32 R0, RZ, RZ, 0x3 ;  /* 0x00000003ff007424 */ /* 0x000fe200078e00ff */
[----:B-1----:R-:W-:Y:S02]  /*16380*/  MOV R3, 0x181f ;  /* 0x0000181f00037802 */ /* 0x002fe40000000f00 */
        /* <DEDUP_REMOVED lines=9> */
.L_x_1202:
[----:B------:R1:W-:Y:S01]  /*16420*/  STL [R1+0x4c], R106 ;  /* 0x00004c6a01007387 */ /* 0x0003e20000100800 */
[----:B------:R-:W-:Y:S01]  /*16430*/  IMAD.MOV.U32 R0, RZ, RZ, RZ ;  /* 0x000000ffff007224 */ /* 0x000fe200078e00ff */
[----:B------:R-:W-:-:S02]  /*16440*/  MOV R3, 0x1f ;  /* 0x0000001f00037802 */ /* 0x000fc40000000f00 */
[----:B------:R-:W-:Y:S02]  /*16450*/  MOV R2, 0x16470 ;  /* 0x0001647000027802 */ /* 0x000fe40000000f00 */
[----:B-1----:R-:W-:Y:S05]  /*16460*/  CALL.REL.NOINC `($__internal_20_$__cuda_sm70_shflsync_idx_p) ;  /* 0x0000067000007944 */ /* 0x002fea0003c00000 */
[----:B------:R-:W-:Y:S01]  /*16470*/  MOV R9, R0 ;  /* 0x0000000000097202 */ /* 0x000fe20000000f00 */
[----:B-1---5:R-:W-:Y:S05]  /*16480*/  BRA `(.L_x_1265) ;  /* 0xffffcf6000007947 */ /* 0x022fea000383ffff */
.L_x_1203:
[----:B------:R3:W-:Y:S01]  /*16490*/  STL [R1+0x4c], R106 ;  /* 0x00004c6a01007387 */ /* 0x0007e20000100800 */
[----:B------:R-:W-:Y:S01]  /*164a0*/  IMAD.MOV.U32 R0, RZ, RZ, 0x1 ;  /* 0x00000001ff007424 */ /* 0x000fe200078e00ff */
[----:B------:R-:W-:Y:S02]  /*164b0*/  MOV R3, 0x1f ;  /* 0x0000001f00037802 */ /* 0x000fe40000000f00 */
[----:B------:R-:W-:Y:S02]  /*164c0*/  MOV R2, 0x164e0 ;  /* 0x000164e000027802 */ /* 0x000fe40000000f00 */
[----:B-123--:R-:W-:Y:S05]  /*164d0*/  CALL.REL.NOINC `($__internal_20_$__cuda_sm70_shflsync_idx_p) ;  /* 0x0000060000007944 */ /* 0x00efea0003c00000 */
[----:B------:R-:W-:Y:S01]  /*164e0*/  MOV R8, R0 ;  /* 0x0000000000087202 */ /* 0x000fe20000000f00 */
[----:B-1---5:R-:W-:Y:S05]  /*164f0*/  BRA `(.L_x_1266) ;  /* 0xffffcf1000007947 */ /* 0x022fea000383ffff */
.L_x_1204:
[----:B------:R-:W-:Y:S02]  /*16500*/  MOV R3, 0x1 ;  /* 0x0000000100037802 */ /* 0x000fe40000000f00 */
[----:B------:R-:W-:Y:S02]  /*16510*/  MOV R2, 0x16530 ;  /* 0x0001653000027802 */ /* 0x000fe40000000f00 */
[----:B-1234-:R-:W-:Y:S05]  /*16520*/  CALL.REL.NOINC `($__internal_21_$__cuda_sm70_shflsync_up_p) ;  /* 0x0000065000007944 */ /* 0x01efea0003c00000 */
[----:B------:R-:W-:Y:S05]  /*16530*/  BRA `(.L_x_1267) ;  /* 0xffffd00000007947 */ /* 0x000fea000383ffff */
.L_x_1205:
[----:B------:R-:W-:Y:S02]  /*16540*/  MOV R3, 0x2 ;  /* 0x0000000200037802 */ /* 0x000fe40000000f00 */
[----:B------:R-:W-:-:S02]  /*16550*/  MOV R2, 0x16570 ;  /* 0x0001657000027802 */ /* 0x000fc40000000f00 */
[----:B--2-4-:R-:W-:Y:S05]  /*16560*/  CALL.REL.NOINC `($__internal_21_$__cuda_sm70_shflsync_up_p) ;  /* 0x0000061000007944 */ /* 0x014fea0003c00000 */
        /* <DEDUP_REMOVED lines=23> */
.L_x_1209:
[----:B------:R-:W-:Y:S02]  /*166e0*/  MOV R3, 0x1 ;  /* 0x0000000100037802 */ /* 0x000fe40000000f00 */
[----:B------:R-:W-:Y:S02]  /*166f0*/  MOV R2, 0x16710 ;  /* 0x0001671000027802 */ /* 0x000fe40000000f00 */
[----:B------:R-:W-:Y:S05]  /*16700*/  CALL.REL.NOINC `($__internal_21_$__cuda_sm70_shflsync_up_p) ;  /* 0x0000047000007944 */ /* 0x000fea0003c00000 */
[----:B------:R-:W-:Y:S01]  /*16710*/  MOV R2, R4 ;  /* 0x0000000400027202 */ /* 0x000fe20000000f00 */
[----:B------:R-:W-:Y:S05]  /*16720*/  BRA `(.L_x_1269) ;  /* 0xffffd07000007947 */ /* 0x000fea000383ffff */
.L_x_1210:
        /* <DEDUP_REMOVED lines=26> */
.L_x_1212:
[----:B------:R-:W-:Y:S02]  /*168d0*/  SEL R0, RZ, 0x1, P0 ;  /* 0x00000001ff007807 */ /* 0x000fe40000000000 */
[----:B------:R-:W-:Y:S02]  /*168e0*/  MOV R2, 0x16900 ;  /* 0x0001690000027802 */ /* 0x000fe40000000f00 */
[----:B-1----:R-:W-:Y:S05]  /*168f0*/  CALL.REL.NOINC `($__internal_22_$__cuda_sm70_votesync_ballot) ;  /* 0x000002e000007944 */ /* 0x002fea0003c00000 */
[----:B------:R-:W-:Y:S01]  /*16900*/  MOV R10, R0 ;  /* 0x00000000000a7202 */ /* 0x000fe20000000f00 */
[----:B------:R-:W-:Y:S05]  /*16910*/  BRA `(.L_x_1271) ;  /* 0xffffd01000007947 */ /* 0x000fea000383ffff */
.L_x_1213:
[----:B------:R3:W-:Y:S01]  /*16920*/  STL [R1+0x4c], R6 ;  /* 0x00004c0601007387 */ /* 0x0007e20000100800 */
[----:B--2---:R-:W-:Y:S01]  /*16930*/  IMAD.MOV.U32 R0, RZ, RZ, R5 ;  /* 0x000000ffff007224 */ /* 0x004fe200078e0005 */
[----:B------:R-:W-:Y:S02]  /*16940*/  MOV R3, 0x1f ;  /* 0x0000001f00037802 */ /* 0x000fe40000000f00 */
[----:B------:R-:W-:Y:S02]  /*16950*/  MOV R2, 0x16970 ;  /* 0x0001697000027802 */ /* 0x000fe40000000f00 */
[----:B-1-3--:R-:W-:Y:S05]  /*16960*/  CALL.REL.NOINC `($__internal_20_$__cuda_sm70_shflsync_idx_p) ;  /* 0x0000017000007944 */ /* 0x00afea0003c00000 */
[----:B------:R2:W-:Y:S01]  /*16970*/  STL [R1+0x4c], R7 ;  /* 0x00004c0701007387 */ /* 0x0005e20000100800 */
[----:B------:R-:W-:Y:S01]  /*16980*/  IMAD.MOV.U32 R11, RZ, RZ, R0 ;  /* 0x000000ffff0b7224 */ /* 0x000fe200078e0000 */
[----:B-----5:R-:W-:Y:S01]  /*16990*/  MOV R0, R5 ;  /* 0x0000000500007202 */ /* 0x020fe20000000f00 */
[----:B------:R-:W-:Y:S01]  /*169a0*/  IMAD.MOV.U32 R3, RZ, RZ, 0x1f ;  /* 0x0000001fff037424 */ /* 0x000fe200078e00ff */
[----:B------:R-:W-:-:S02]  /*169b0*/  MOV R2, 0x169d0 ;  /* 0x000169d000027802 */ /* 0x000fc40000000f00 */
[----:B-12---:R-:W-:Y:S05]  /*169c0*/  CALL.REL.NOINC `($__internal_20_$__cuda_sm70_shflsync_idx_p) ;  /* 0x0000011000007944 */ /* 0x006fea0003c00000 */
[----:B------:R-:W-:Y:S01]  /*169d0*/  MOV R7, R0 ;  /* 0x0000000000077202 */ /* 0x000fe20000000f00 */
[----:B-1---5:R-:W-:Y:S05]  /*169e0*/  BRA `(.L_x_1272) ;  /* 0xffffcfb000007947 */ /* 0x022fea000383ffff */
.L_x_1216:
[----:B------:R3:W-:Y:S01]  /*169f0*/  STL [R1+0x4c], R4 ;  /* 0x00004c0401007387 */ /* 0x0007e20000100800 */
[----:B--2---:R-:W-:Y:S01]  /*16a00*/  IMAD.MOV.U32 R0, RZ, RZ, R5 ;  /* 0x000000ffff007224 */ /* 0x004fe200078e0005 */
[----:B------:R-:W-:-:S02]  /*16a10*/  MOV R3, 0x1f ;  /* 0x0000001f00037802 */ /* 0x000fc40000000f00 */
[----:B------:R-:W-:Y:S02]  /*16a20*/  MOV R2, 0x16a40 ;  /* 0x00016a4000027802 */ /* 0x000fe40000000f00 */
[----:B-1-34-:R-:W-:Y:S05]  /*16a30*/  CALL.REL.NOINC `($__internal_20_$__cuda_sm70_shflsync_idx_p) ;  /* 0x000000a000007944 */ /* 0x01afea0003c00000 */
[----:B------:R-:W-:Y:S01]  /*16a40*/  MOV R12, R0 ;  /* 0x00000000000c7202 */ /* 0x000fe20000000f00 */
[----:B-1---5:R-:W-:Y:S05]  /*16a50*/  BRA `(.L_x_1215) ;  /* 0xffffcfa000007947 */ /* 0x022fea000383ffff */
        .weak           $__internal_19_$__cuda_sm70_shflsync_bfly_p
        .type           $__internal_19_$__cuda_sm70_shflsync_bfly_p,@function
        .size           $__internal_19_$__cuda_sm70_shflsync_bfly_p,($__internal_20_$__cuda_sm70_shflsync_idx_p - $__internal_19_$__cuda_sm70_shflsync_bfly_p)
$__internal_19_$__cuda_sm70_shflsync_bfly_p:
[----:B------:R1:W-:Y:S01]  /*16a60*/  STL [R1+0x218], R5 ;  /* 0x0002180501007387 */ /* 0x0003e20000100800 */
[----:B------:R-:W-:Y:S02]  /*16a70*/  MOV R3, 0x1f ;  /* 0x0000001f00037802 */ /* 0x000fe40000000f00 */
[----:B-1----:R-:W-:-:S04]  /*16a80*/  MOV R5, 0xffffffff ;  /* 0xffffffff00057802 */ /* 0x002fc80000000f00 */
[----:B------:R-:W-:Y:S04]  /*16a90*/  WARPSYNC R5 ;  /* 0x0000000500007348 */ /* 0x000fe80003800000 */
[----:B------:R1:W2:Y:S04]  /*16aa0*/  SHFL.BFLY PT, R0, R4, R0, R3 ;  /* 0x0c00000004007389 */ /* 0x0002a800000e0003 */
[----:B-1----:R1:W5:Y:S01]  /*16ab0*/  LDL.LU R5, [R1+0x218] ;  /* 0x0002180001057983 */ /* 0x0023620000300800 */
[----:B------:R-:W-:-:S04]  /*16ac0*/  MOV R3, 0x0 ;  /* 0x0000000000037802 */ /* 0x000fc80000000f00 */
[----:B--2---:R-:W-:Y:S05]  /*16ad0*/  RET.REL.NODEC R2 `(_ZN7cutlass13device_kernelIN5flash19enable_sm80_to_sm89INS1_16FlashAttnFwdSm80INS1_25CollectiveMainloopFwdSm80ILi8ELi1ELb1EN4cute5tupleIJNS5_1CILi128EEENS7_ILi48EEENS7_ILi256EEEEEELi256ENS_10bfloat16_tEfNS_4arch4Sm80ELb1ELb0ELb1ELb1ELb1ELb0ELb1ELb1EEENS1_21CollectiveEpilogueFwdINS6_IJS8_SA_S9_EEENS6_IJNS7_ILi1EEESI_SI_EEESC_SE_Li256ELb1ELb1ELb1ELb0EEENS1_36VarlenDynamicPersistentTileSchedulerILi128ELi48ELi256ELi256ELb1ELb1ELb0ELb1ELb1ELb1EEEEEEEEEvNT_6ParamsE) ;  /* 0xfffe952002007950 */ /* 0x004fea0003c3ffff */
        .weak           $__internal_20_$__cuda_sm70_shflsync_idx_p
        .type           $__internal_20_$__cuda_sm70_shflsync_idx_p,@function
        .size           $__internal_20_$__cuda_sm70_shflsync_idx_p,($__internal_21_$__cuda_sm70_shflsync_up_p - $__internal_20_$__cuda_sm70_shflsync_idx_p)
$__internal_20_$__cuda_sm70_shflsync_idx_p:
[----:B------:R1:W-:Y:S04]  /*16ae0*/  STL [R1+0x21c], R5 ;  /* 0x00021c0501007387 */ /* 0x0003e80000100800 */
[----:B------:R2:W-:Y:S01]  /*16af0*/  STL [R1+0x218], R4 ;  /* 0x0002180401007387 */ /* 0x0005e20000100800 */
[----:B-1----:R-:W-:-:S03]  /*16b00*/  MOV R5, 0xffffffff ;  /* 0xffffffff00057802 */ /* 0x002fc60000000f00 */
[----:B--2---:R-:W2:Y:S01]  /*16b10*/  LDL.LU R4, [R1+0x4c] ;  /* 0x00004c0001047983 */ /* 0x004ea20000300800 */
[----:B------:R-:W-:Y:S04]  /*16b20*/  WARPSYNC R5 ;  /* 0x0000000500007348 */ /* 0x000fe80003800000 */
[----:B--2---:R1:W2:Y:S04]  /*16b30*/  SHFL.IDX PT, R0, R4, R0, R3 ;  /* 0x0000000004007389 */ /* 0x0042a800000e0003 */
[----:B-1----:R1:W5:Y:S04]  /*16b40*/  LDL.LU R5, [R1+0x21c] ;  /* 0x00021c0001057983 */ /* 0x0023680000300800 */
[----:B------:R1:W5:Y:S01]  /*16b50*/  LDL.LU R4, [R1+0x218] ;  /* 0x0002180001047983 */ /* 0x0003620000300800 */
[----:B------:R-:W-:-:S04]  /*16b60*/  MOV R3, 0x0 ;  /* 0x0000000000037802 */ /* 0x000fc80000000f00 */
[----:B--2---:R-:W-:Y:S05]  /*16b70*/  RET.REL.NODEC R2 `(_ZN7cutlass13device_kernelIN5flash19enable_sm80_to_sm89INS1_16FlashAttnFwdSm80INS1_25CollectiveMainloopFwdSm80ILi8ELi1ELb1EN4cute5tupleIJNS5_1CILi128EEENS7_ILi48EEENS7_ILi256EEEEEELi256ENS_10bfloat16_tEfNS_4arch4Sm80ELb1ELb0ELb1ELb1ELb1ELb0ELb1ELb1EEENS1_21CollectiveEpilogueFwdINS6_IJS8_SA_S9_EEENS6_IJNS7_ILi1EEESI_SI_EEESC_SE_Li256ELb1ELb1ELb1ELb0EEENS1_36VarlenDynamicPersistentTileSchedulerILi128ELi48ELi256ELi256ELb1ELb1ELb0ELb1ELb1ELb1EEEEEEEEEvNT_6ParamsE) ;  /* 0xfffe948002007950 */ /* 0x004fea0003c3ffff */
        .weak           $__internal_21_$__cuda_sm70_shflsync_up_p
        .type           $__internal_21_$__cuda_sm70_shflsync_up_p,@function
        .size           $__internal_21_$__cuda_sm70_shflsync_up_p,($__internal_22_$__cuda_sm70_votesync_ballot - $__internal_21_$__cuda_sm70_shflsync_up_p)
$__internal_21_$__cuda_sm70_shflsync_up_p:
[----:B------:R-:W-:Y:S02]  /*16b80*/  MOV R4, RZ ;  /* 0x000000ff00047202 */ /* 0x000fe40000000f00 */
[----:B------:R-:W-:-:S04]  /*16b90*/  MOV R10, 0xffffffff ;  /* 0xffffffff000a7802 */ /* 0x000fc80000000f00 */
[----:B------:R-:W-:Y:S04]  /*16ba0*/  WARPSYNC R10 ;  /* 0x0000000a00007348 */ /* 0x000fe80003800000 */
[----:B------:R1:W2:Y:S02]  /*16bb0*/  SHFL.UP PT, R4, R0, R3, R4 ;  /* 0x0400000300047389 */ /* 0x0002a400000e0004 */
[----:B-1----:R-:W-:-:S04]  /*16bc0*/  MOV R3, 0x0 ;  /* 0x0000000000037802 */ /* 0x002fc80000000f00 */
[----:B--2---:R-:W-:Y:S05]  /*16bd0*/  RET.REL.NODEC R2 `(_ZN7cutlass13device_kernelIN5flash19enable_sm80_to_sm89INS1_16FlashAttnFwdSm80INS1_25CollectiveMainloopFwdSm80ILi8ELi1ELb1EN4cute5tupleIJNS5_1CILi128EEENS7_ILi48EEENS7_ILi256EEEEEELi256ENS_10bfloat16_tEfNS_4arch4Sm80ELb1ELb0ELb1ELb1ELb1ELb0ELb1ELb1EEENS1_21CollectiveEpilogueFwdINS6_IJS8_SA_S9_EEENS6_IJNS7_ILi1EEESI_SI_EEESC_SE_Li256ELb1ELb1ELb1ELb0EEENS1_36VarlenDynamicPersistentTileSchedulerILi128ELi48ELi256ELi256ELb1ELb1ELb0ELb1ELb1ELb1EEEEEEEEEvNT_6ParamsE) ;  /* 0xfffe942002007950 */ /* 0x004fea0003c3ffff */
        .weak           $__internal_22_$__cuda_sm70_votesync_ballot
        .type           $__internal_22_$__cuda_sm70_votesync_ballot,@function
        .size           $__internal_22_$__cuda_sm70_votesync_ballot,(.L_x_3254 - $__internal_22_$__cuda_sm70_votesync_ballot)
$__internal_22_$__cuda_sm70_votesync_ballot:
[----:B------:R-:W-:Y:S01]  /*16be0*/  ISETP.NE.U32.AND P0, PT, R0, 0x1, PT ;  /* 0x000000010000780c */ /* 0x000fe20003f05070 */
[----:B------:R-:W-:-:S04]  /*16bf0*/  IMAD.MOV.U32 R3, RZ, RZ, -0x1 ;  /* 0xffffffffff037424 */ /* 0x000fc800078e00ff */
[----:B------:R-:W-:Y:S08]  /*16c00*/  WARPSYNC R3 ;  /* 0x0000000300007348 */ /* 0x000ff00003800000 */
[----:B------:R-:W-:-:S04]  /*16c10*/  VOTE.ANY R0, PT, !P0 ;  /* 0x0000000000007806 */ /* 0x000fc800040e0100 */
[----:B------:R-:W-:Y:S01]  /*16c20*/  LOP3.LUT R0, R0, R3, RZ, 0xc0, !PT ;  /* 0x0000000300007212 */ /* 0x000fe200078ec0ff */
[----:B------:R-:W-:-:S04]  /*16c30*/  IMAD.MOV.U32 R3, RZ, RZ, 0x0 ;  /* 0x00000000ff037424 */ /* 0x000fc800078e00ff */
[----:B------:R-:W-:Y:S05]  /*16c40*/  RET.REL.NODEC R2 `(_ZN7cutlass13device_kernelIN5flash19enable_sm80_to_sm89INS1_16FlashAttnFwdSm80INS1_25CollectiveMainloopFwdSm80ILi8ELi1ELb1EN4cute5tupleIJNS5_1CILi128EEENS7_ILi48EEENS7_ILi256EEEEEELi256ENS_10bfloat16_tEfNS_4arch4Sm80ELb1ELb0ELb1ELb1ELb1ELb0ELb1ELb1EEENS1_21CollectiveEpilogueFwdINS6_IJS8_SA_S9_EEENS6_IJNS7_ILi1EEESI_SI_EEESC_SE_Li256ELb1ELb1ELb1ELb0EEENS1_36VarlenDynamicPersistentTileSchedulerILi128ELi48ELi256ELi256ELb1ELb1ELb0ELb1ELb1ELb1EEEEEEEEEvNT_6ParamsE) ;  /* 0xfffe93b002007950 */ /* 0x000fea0003c3ffff */
.L_x_1273:
        /* <DEDUP_REMOVED lines=11> */
.L_x_3254:


//--------------------- .text._ZN7cutlass13device_kernelIN5flash19enable_sm80_to_sm89INS1_16FlashAttnFwdSm80INS1_25CollectiveMainloopFwdSm80ILi8ELi1ELb0EN4cute5tupleIJNS5_1CILi128EEENS7_ILi32EEENS7_ILi256EEEEEELi256ENS_10bfloat16_tEfNS_4arch4Sm80ELb1ELb0ELb1ELb1ELb1ELb1ELb1ELb1EEENS1_21CollectiveEpilogueFwdINS6_IJS8_SA_S9_EEENS6_IJNS7_ILi1EEESI_SI_EEESC_SE_Li256ELb1ELb1ELb1ELb0EEENS1_36VarlenDynamicPersistentTileSchedulerILi128ELi32ELi256ELi256ELb1ELb1ELb0ELb1ELb1ELb1EEEEEEEEEvNT_6ParamsE --------------------------
	.section	.text._ZN7cutlass13device_kernelIN5flash19enable_sm80_to_sm89INS1_16FlashAttnFwdSm80INS1_25CollectiveMainloopFwdSm80ILi8ELi1ELb0EN4cute5tupleIJNS5_1CILi128EEENS7_ILi32EEENS7_ILi256EEEEEELi256ENS_10bfloat16_tEfNS_4arch4Sm80ELb1ELb0ELb1ELb1ELb1ELb1ELb1ELb1EEENS1_21CollectiveEpilogueFwdINS6_IJS8_SA_S9_EEENS6_IJNS7_ILi1EEESI_SI_EEESC_SE_Li256ELb1ELb1ELb1ELb0EEENS1_36VarlenDynamicPersistentTileSchedulerILi128ELi32ELi256ELi256ELb1ELb1ELb0ELb1ELb1ELb1EEEEEEEEEvNT_6ParamsE,"ax",@progbits
	.sectioninfo	@"SHI_REGISTERS=255"
	.align	128
.text._ZN7cutlass13device_kernelIN5flash19enable_sm80_to_sm89INS1_16FlashAttnFwdSm80INS1_25CollectiveMainloopFwdSm80ILi8ELi1ELb0EN4cute5tupleIJNS5_1CILi128EEENS7_ILi32EEENS7_ILi256EEEEEELi256ENS_10bfloat16_tEfNS_4arch4Sm80ELb1ELb0ELb1ELb1ELb1ELb1ELb1ELb1EEENS1_21CollectiveEpilogueFwdINS6_IJS8_SA_S9_EEENS6_IJNS7_ILi1EEESI_SI_EEESC_SE_Li256ELb1ELb1ELb1ELb0EEENS1_36VarlenDynamicPersistentTileSchedulerILi128ELi32ELi256ELi256ELb1ELb1ELb0ELb1ELb1ELb1EEEEEEEEEvNT_6ParamsE:
        .type           _ZN7cutlass13device_kernelIN5flash19enable_sm80_to_sm89INS1_16FlashAttnFwdSm80INS1_25CollectiveMainloopFwdSm80ILi8ELi1ELb0EN4cute5tupleIJNS5_1CILi128EEENS7_ILi32EEENS7_ILi256EEEEEELi256ENS_10bfloat16_tEfNS_4arch4Sm80ELb1ELb0ELb1ELb1ELb1ELb1ELb1ELb1EEENS1_21CollectiveEpilogueFwdINS6_IJS8_SA_S9_EEENS6_IJNS7_ILi1EEESI_SI_EEESC_SE_Li256ELb1ELb1ELb1ELb0EEENS1_36VarlenDynamicPersistentTileSchedulerILi128ELi32ELi256ELi256ELb1ELb1ELb0ELb1ELb1ELb1EEEEEEEEEvNT_6ParamsE,@function
        .size           _ZN7cutlass13device_kernelIN5flash19enable_sm80_to_sm89INS1_16FlashAttnFwdSm80INS1_25CollectiveMainloopFwdSm80ILi8ELi1ELb0EN4cute5tupleIJNS5_1CILi128EEENS7_ILi32EEENS7_ILi256EEEEEELi256ENS_10bfloat16_tEfNS_4arch4Sm80ELb1ELb0ELb1ELb1ELb1ELb1ELb1ELb1EEENS1_21CollectiveEpilogueFwdINS6_IJS8_SA_S9_EEENS6_IJNS7_ILi1EEESI_SI_EEESC_SE_Li256ELb1ELb1ELb1ELb0EEENS1_36VarlenDynamicPersistentTileSchedulerILi128ELi32ELi256ELi256ELb1ELb1ELb0ELb1ELb1ELb1EEEEEEEEEvNT_6ParamsE,(.L_x_3259 - _ZN7cutlass13device_kernelIN5flash19enable_sm80_to_sm89INS1_16FlashAttnFwdSm80INS1_25CollectiveMainloopFwdSm80ILi8ELi1ELb0EN4cute5tupleIJNS5_1CILi128EEENS7_ILi32EEENS7_ILi256EEEEEELi256ENS_10bfloat16_tEfNS_4arch4Sm80ELb1ELb0ELb1ELb1ELb1ELb1ELb1ELb1EEENS1_21CollectiveEpilogueFwdINS6_IJS8_SA_S9_EEENS6_IJNS7_ILi1EEESI_SI_EEESC_SE_Li256ELb1ELb1ELb1ELb0EEENS1_36VarlenDynamicPersistentTileSchedulerILi128ELi32ELi256ELi256ELb1ELb1ELb0ELb1ELb1ELb1EEEEEEEEEvNT_6ParamsE)
        .other          _ZN7cutlass13device_kernelIN5flash19enable_sm80_to_sm89INS1_16FlashAttnFwdSm80INS1_25CollectiveMainloopFwdSm80ILi8ELi1ELb0EN4cute5tupleIJNS5_1CILi128EEENS7_ILi32EEENS7_ILi256EEEEEELi256ENS_10bfloat16_tEfNS_4arch4Sm80ELb1ELb0ELb1ELb1ELb1ELb1ELb1ELb1EEENS1_21CollectiveEpilogueFwdINS6_IJS8_SA_S9_EEENS6_IJNS7_ILi1EEESI_SI_EEESC_SE_Li256ELb1ELb1ELb1ELb0EEENS1_36VarlenDynamicPersistentTileSchedulerILi128ELi32ELi256ELi256ELb1ELb1ELb0ELb1ELb1ELb1EEEEEEEEEvNT_6ParamsE,@"STO_CUDA_ENTRY STV_DEFAULT"
_ZN7cutlass13device_kernelIN5flash19enable_sm80_to_sm89INS1_16FlashAttnFwdSm80INS1_25CollectiveMainloopFwdSm80ILi8ELi1ELb0EN4cute5tupleIJNS5_1CILi128EEENS7_ILi32EEENS7_ILi256EEEEEELi256ENS_10bfloat16_tEfNS_4arch4Sm80ELb1ELb0ELb1ELb1ELb1ELb1ELb1ELb1EEENS1_21CollectiveEpilogueFwdINS6_IJS8_SA_S9_EEENS6_IJNS7_ILi1EEESI_SI_EEESC_SE_Li256ELb1ELb1ELb1ELb0EEENS1_36VarlenDynamicPersistentTileSchedulerILi128ELi32ELi256ELi256ELb1ELb1ELb0ELb1ELb1ELb1EEEEEEEEEvNT_6ParamsE:
        /* <DEDUP_REMOVED lines=52> */
.L_x_1279:
        /* <DEDUP_REMOVED lines=16> */
.L_x_1482:
        /* <DEDUP_REMOVED lines=16> */
.L_x_1483:
[----:B---3--:R-:W-:-:S05]  /*0540*/  IMAD R0, R0, c[0x0][0x538], RZ ;  /* 0x00014e0000007a24 */ /* 0x008fca00078e02ff */
[----:B------:R-:W-:-:S04]  /*0550*/  IADD3 R6, R0, R6, RZ ;  /* 0x0000000600067210 */ /* 0x000fc80007ffe0ff */
[----:B------:R-:W-:-:S13]  /*0560*/  ISETP.GT.AND P0, PT, R6, UR4, PT ;  /* 0x0000000406007c0c */ /* 0x000fda000bf04270 */
[----:B-12---:R-:W-:Y:S05]  /*0570*/  @!P0 BRA `(.L_x_1279) ;  /* 0xfffffdc000008947 */ /* 0x006fea000383ffff */
.L_x_1275:
[----:B------:R-:W-:-:S05]  /*0580*/  IADD3 R11, -R0, R6, RZ ;  /* 0x00000006000b7210 */ /* 0x000fca0007ffe1ff */
[----:B------:R-:W-:-:S05]  /*0590*/  IMAD R0, R4, c[0x0][0x538], R11 ;  /* 0x00014e0004007a24 */ /* 0x000fca00078e020b */
[----:B------:R-:W-:Y:S01]  /*05a0*/  ISETP.GT.AND P0, PT, R0, UR4, PT ;  /* 0x0000000400007c0c */ /* 0x000fe2000bf04270 */
[----:B------:R-:W-:-:S12]  /*05b0*/  BRA.DIV ~URZ, `(.L_x_1280) ;  /* 0x0001d0227f007947 */ /* 0x000fd8000b800000 */
[----:B------:R-:W-:-:S04]  /*05c0*/  VOTE.ANY R10, PT, !P0 ;  /* 0x00000000000a7806 */ /* 0x000fc800040e0100 */
.L_x_1484:
[----:B------:R-:W1:Y:S02]  /*05d0*/  POPC R5, R10 ;  /* 0x0000000a00057309 */ /* 0x000e640000000000 */
[----:B-12---:R-:W-:Y:S01]  /*05e0*/  IADD3 R235, R5, R7, RZ ;  /* 0x0000000705eb7210 */ /* 0x006fe20007ffe0ff */
[----:B------:R-:W-:Y:S05]  /*05f0*/  BRA.DIV ~URZ, `(.L_x_1281) ;  /* 0x0001d0327f007947 */ /* 0x000fea000b800000 */
[----:B------:R1:W2:Y:S01]  /*0600*/  SHFL.IDX PT, R12, R9, R5, 0x1f ;  /* 0x00001f05090c7589 */ /* 0x0002a200000e0000 */
[----:B------:R-:W-:-:S03]  /*0610*/  MOV R6, RZ ;  /* 0x000000ff00067202 */ /* 0x000fc60000000f00 */
[----:B------:R1:W3:Y:S04]  /*0620*/  SHFL.IDX PT, R9, R8, R5, 0x1f ;  /* 0x00001f0508097589 */ /* 0x0002e800000e0000 */
.L_x_1485:
[----:B------:R-:W-:Y:S01]  /*0630*/  ISETP.NE.AND P0, PT, R10, RZ, PT ;  /* 0x000000ff0a00720c */ /* 0x000fe20003f05270 */
[----:B------:R-:W-:-:S12]  /*0640*/  BSSY B0, `(.L_x_1282) ;  /* 0x0000005000007945 */ /* 0x000fd80003800000 */
[----:B------:R-:W-:Y:S05]  /*0650*/  @!P0 BRA `(.L_x_1283) ;  /* 0x0000003000008947 */ /* 0x000fea0003800000 */
[----:B------:R-:W-:Y:S01]  /*0660*/  IADD3 R2, R5, -0x1, RZ ;  /* 0xffffffff05027810 */ /* 0x000fe20007ffe0ff */
[----:B------:R-:W-:Y:S05]  /*0670*/  BRA.DIV ~URZ, `(.L_x_1284) ;  /* 0x0001d0927f007947 */ /* 0x000fea000b800000 */
[----:B------:R4:W1:Y:S02]  /*0680*/  SHFL.IDX PT, R6, R4, R2, 0x1f ;  /* 0x00001f0204067589 */ /* 0x00086400000e0000 */
.L_x_1283:
[----:B------:R-:W-:Y:S05]  /*0690*/  BSYNC B0 ;  /* 0x0000000000007941 */ /* 0x000fea0003800000 */
.L_x_1282:
        /* <DEDUP_REMOVED lines=67> */
.L_x_1286:
        /* <DEDUP_REMOVED lines=68> */
.L_x_1287:
[----:B------:R-:W-:Y:S05]  /*0f10*/  BSYNC B0 ;  /* 0x0000000000007941 */ /* 0x000fea0003800000 */
.L_x_1285:
[----:B------:R-:W-:-:S04]  /*0f20*/  LOP3.LUT R0, RZ, R0, RZ, 0x33, !PT ;  /* 0x00000000ff007212 */ /* 0x000fc800078e33ff */
[----:B------:R-:W-:Y:S01]  /*0f30*/  IADD3 R233, R0, R12, RZ ;  /* 0x0000000c00e97210 */ /* 0x000fe20007ffe0ff */
[----:B------:R-:W-:Y:S05]  /*0f40*/  BRA `(.L_x_1288) ;  /* 0x0000004000007947 */ /* 0x000fea0003800000 */
.L_x_1276:
[----:B--2---:R-:W-:Y:S01]  /*0f50*/  IMAD.MOV.U32 R233, RZ, RZ, RZ ;  /* 0x000000ffffe97224 */ /* 0x004fe200078e00ff */
[----:B------:R-:W-:Y:S01]  /*0f60*/  MOV R234, RZ ;  /* 0x000000ff00ea7202 */ /* 0x000fe20000000f00 */
[----:B------:R-:W-:Y:S01]  /*0f70*/  IMAD.U32 R232, RZ, RZ, UR4 ;  /* 0x00000004ffe87e24 */ /* 0x000fe2000f8e00ff */
[----:B------:R-:W-:Y:S02]  /*0f80*/  MOV R235, c[0x0][0x53c] ;  /* 0x00014f0000eb7a02 */ /* 0x000fe40000000f00 */
.L_x_1288:
[----:B------:R-:W-:Y:S01]  /*0f90*/  ISETP.NE.AND P0, PT, R13, RZ, PT ;  /* 0x000000ff0d00720c */ /* 0x000fe20003f05270 */
[----:B------:R-:W-:-:S12]  /*0fa0*/  WARPSYNC 0xffffffff ;  /* 0xffffffff00007948 */ /* 0x000fd80003800000 */
[----:B------:R1:W-:Y:S04]  /*0fb0*/  @!P0 STS.128 [0x20080], R232 ;  /* 0x020080e8ff008388 */ /* 0x0003e80000000c00 */
[----:B------:R-:W-:Y:S06]  /*0fc0*/  BAR.ARV 0x5, 0x100 ;  /* 0x0144000000007b1d */ /* 0x000fec0000002000 */
.L_x_1274:
        /* <DEDUP_REMOVED lines=140> */
[----:B------:R1:W-:Y:S01]  /*1890*/  STL [R1+0x3c], R8 ;  /* 0x00003c0801007387 */ /* 0x0003e20000100800 */
[----:B------:R-:W-:Y:S02]  /*18a0*/  SHF.R.S32.HI R2, RZ, 0x1f, R157 ;  /* 0x0000001fff027819 */ /* 0x000fe4000001149d */
[CC--:B------:R-:W-:Y:S01]  /*18b0*/  IADD3 R3, R11.reuse, R9.reuse, R12 ;  /* 0x000000090b037210 */ /* 0x0c0fe20007ffe00c */
[----:B------:R-:W-:Y:S01]  /*18c0*/  STL [R1+0x8], R17 ;  /* 0x0000081101007387 */ /* 0x000fe20000100800 */
[----:B------:R-:W-:Y:S01]  /*18d0*/  LOP3.LUT R4, R11, R9, RZ, 0xfc, !PT ;  /* 0x000000090b047212 */ /* 0x000fe200078efcff */
[----:B------:R-:W-:Y:S01]  /*18e0*/  IMAD.MOV.U32 R12, RZ, RZ, 0x20 ;  /* 0x00000020ff0c7424 */ /* 0x000fe200078e00ff */
[--C-:B------:R-:W-:Y:S01]  /*18f0*/  LOP3.LUT R11, R29, 0x38, R132.reuse, 0xf8, !PT ;  /* 0x000000381d0b7812 */ /* 0x100fe200078ef884 */
[----:B------:R-:W-:Y:S01]  /*1900*/  STL [R1+0x4], R7 ;  /* 0x0000040701007387 */ /* 0x000fe20000100800 */
[----:B------:R-:W-:-:S02]  /*1910*/  LOP3.LUT R10, R28, 0x38, R132, 0xf8, !PT ;  /* 0x000000381c0a7812 */ /* 0x000fc400078ef884 */
[----:B------:R-:W-:Y:S01]  /*1920*/  LOP3.LUT R9, R27, 0x38, R132, 0xf8, !PT ;  /* 0x000000381b097812 */ /* 0x000fe200078ef884 */
[----:B------:R2:W-:Y:S01]  /*1930*/  STL [R1], R2 ;  /* 0x0000000201007387 */ /* 0x0005e20000100800 */
[----:B------:R-:W-:Y:S02]  /*1940*/  LOP3.LUT R11, R23, R11, R24, 0xf6, !PT ;  /* 0x0000000b170b7212 */ /* 0x000fe400078ef618 */
[----:B------:R-:W-:Y:S02]  /*1950*/  LOP3.LUT R10, R21, R10, R22, 0xf6, !PT ;  /* 0x0000000a150a7212 */ /* 0x000fe400078ef616 */
[----:B------:R-:W-:Y:S02]  /*1960*/  LOP3.LUT R9, R19, R9, R20, 0xf6, !PT ;  /* 0x0000000913097212 */ /* 0x000fe400078ef614 */
[----:B------:R-:W-:Y:S02]  /*1970*/  LEA R177, R0, 0xc080, 0x1 ;  /* 0x0000c08000b17811 */ /* 0x000fe400078e08ff */
[----:B------:R-:W-:-:S02]  /*1980*/  SHF.R.S32.HI R0, RZ, 0x3, R5 ;  /* 0x00000003ff007819 */ /* 0x000fc40000011405 */
[----:B------:R-:W-:Y:S02]  /*1990*/  LEA R11, R11, 0x10080, 0x1 ;  /* 0x000100800b0b7811 */ /* 0x000fe400078e08ff */
[----:B-1----:R-:W-:Y:S01]  /*19a0*/  LOP3.LUT R8, R8, R226, RZ, 0xfc, !PT ;  /* 0x000000e208087212 */ /* 0x002fe200078efcff */
[----:B------:R-:W-:Y:S01]  /*19b0*/  STL [R1+0xc], R0 ;  /* 0x00000c0001007387 */ /* 0x000fe20000100800 */
[----:B------:R-:W-:Y:S02]  /*19c0*/  LOP3.LUT R201, R5, 0xfffffff8, RZ, 0xc0, !PT ;  /* 0xfffffff805c97812 */ /* 0x000fe400078ec0ff */
[----:B------:R-:W-:Y:S01]  /*19d0*/  LEA R5, R9, 0x10080, 0x1 ;  /* 0x0001008009057811 */ /* 0x000fe200078e08ff */
[----:B------:R-:W-:Y:S01]  /*19e0*/  IMAD.SHL.U32 R215, R8, 0x2, RZ ;  /* 0x0000000208d77824 */ /* 0x000fe200078e00ff */
[----:B------:R-:W-:Y:S01]  /*19f0*/  LEA R8, R10, 0x10080, 0x1 ;  /* 0x000100800a087811 */ /* 0x000fe200078e08ff */
[----:B------:R-:W-:Y:S01]  /*1a00*/  STL [R1+0x34], R11 ;  /* 0x0000340b01007387 */ /* 0x000fe20000100800 */
[----:B------:R-:W-:-:S02]  /*1a10*/  LEA R182, R3, 0x10080, 0x1 ;  /* 0x0001008003b67811 */ /* 0x000fc400078e08ff */
[----:B------:R-:W-:Y:S01]  /*1a20*/  LEA R178, R4, 0x8080, 0x1 ;  /* 0x0000808004b27811 */ /* 0x000fe200078e08ff */
[----:B------:R-:W-:Y:S01]  /*1a30*/  STL [R1+0x30], R8 ;  /* 0x0000300801007387 */ /* 0x000fe20000100800 */
[----:B--2---:R-:W-:Y:S01]  /*1a40*/  IMAD.IADD R2, R26, 0x1, -R6 ;  /* 0x000000011a027824 */ /* 0x004fe200078e0a06 */
[----:B------:R-:W-:Y:S02]  /*1a50*/  SEL R6, R12, 0xffffffe0, !P1 ;  /* 0xffffffe00c067807 */ /* 0x000fe40004800000 */
[----:B------:R1:W-:Y:S01]  /*1a60*/  STL [R1+0x2c], R5 ;  /* 0x00002c0501007387 */ /* 0x0003e20000100800 */
[----:B------:R-:W-:Y:S01]  /*1a70*/  IMAD.SHL.U32 R229, R2, 0x2, RZ ;  /* 0x0000000202e57824 */ /* 0x000fe200078e00ff */
[----:B------:R-:W-:Y:S01]  /*1a80*/  SEL R2, R12, 0xffffffe0, !P4 ;  /* 0xffffffe00c027807 */ /* 0x000fe20006000000 */
[----:B------:R-:W-:Y:S01]  /*1a90*/  IMAD.IADD R242, R239, 0x1, R6 ;  /* 0x00000001eff27824 */ /* 0x000fe200078e0206 */
[----:B------:R-:W-:Y:S01]  /*1aa0*/  SEL R7, R18, 0xffffffc0, !P2 ;  /* 0xffffffc012077807 */ /* 0x000fe20005000000 */
[----:B------:R-:W-:Y:S01]  /*1ab0*/  IMAD.IADD R241, R6, 0x1, R240 ;  /* 0x0000000106f17824 */ /* 0x000fe200078e02f0 */
[C---:B------:R-:W-:Y:S01]  /*1ac0*/  IADD3 R36, R229.reuse, 0x10, RZ ;  /* 0x00000010e5247810 */ /* 0x040fe20007ffe0ff */
[----:B------:R-:W-:Y:S01]  /*1ad0*/  IMAD.IADD R183, R182, 0x1, R2 ;  /* 0x00000001b6b77824 */ /* 0x000fe200078e0202 */
[C---:B------:R-:W-:Y:S01]  /*1ae0*/  IADD3 R248, R229.reuse, 0x28, RZ ;  /* 0x00000028e5f87810 */ /* 0x040fe20007ffe0ff */
[----:B------:R-:W-:Y:S01]  /*1af0*/  IMAD.IADD R179, R2, 0x1, R178 ;  /* 0x0000000102b37824 */ /* 0x000fe200078e02b2 */
[----:B------:R-:W-:Y:S01]  /*1b00*/  IADD3 R32, R229, 0x40, RZ ;  /* 0x00000040e5207810 */ /* 0x000fe20007ffe0ff */
[--C-:B------:R-:W-:Y:S01]  /*1b10*/  IMAD.IADD R246, R239, 0x1, R7.reuse ;  /* 0x00000001eff67824 */ /* 0x100fe200078e0207 */
[----:B------:R-:W-:Y:S01]  /*1b20*/  IADD3 R29, R229, 0x58, RZ ;  /* 0x00000058e51d7810 */ /* 0x000fe20007ffe0ff */
[----:B------:R-:W-:Y:S01]  /*1b30*/  IMAD.IADD R245, R7, 0x1, R242 ;  /* 0x0000000107f57824 */ /* 0x000fe200078e02f2 */
[----:B------:R-:W-:Y:S01]  /*1b40*/  IADD3 R26, R229, 0x70, RZ ;  /* 0x00000070e51a7810 */ /* 0x000fe20007ffe0ff */
[----:B------:R-:W-:Y:S01]  /*1b50*/  IMAD.IADD R244, R7, 0x1, R240 ;  /* 0x0000000107f47824 */ /* 0x000fe200078e02f0 */
[----:B------:R-:W-:Y:S01]  /*1b60*/  SHF.R.S32.HI R9, RZ, 0x1f, R36 ;  /* 0x0000001fff097819 */ /* 0x000fe20000011424 */
[----:B------:R-:W-:Y:S01]  /*1b70*/  IMAD.IADD R243, R241, 0x1, R7 ;  /* 0x00000001f1f37824 */ /* 0x000fe200078e0207 */
[----:B------:R-:W-:-:S02]  /*1b80*/  IADD3 R23, R229, 0x88, RZ ;  /* 0x00000088e5177810 */ /* 0x000fc40007ffe0ff */
[C---:B------:R-:W-:Y:S02]  /*1b90*/  IADD3 R250, R229.reuse, 0xf8, RZ ;  /* 0x000000f8e5fa7810 */ /* 0x040fe40007ffe0ff */
[----:B------:R-:W-:Y:S02]  /*1ba0*/  SHF.R.S32.HI R9, RZ, 0x1f, R248 ;  /* 0x0000001fff097819 */ /* 0x000fe400000114f8 */
[C---:B------:R-:W-:Y:S02]  /*1bb0*/  IADD3 R20, R229.reuse, 0xa0, RZ ;  /* 0x000000a0e5147810 */ /* 0x040fe40007ffe0ff */
[C---:B-1----:R-:W-:Y:S02]  /*1bc0*/  IADD3 R5, R229.reuse, 0xe0, RZ ;  /* 0x000000e0e5057810 */ /* 0x042fe40007ffe0ff */
[----:B------:R-:W-:Y:S02]  /*1bd0*/  SHF.R.S32.HI R9, RZ, 0x1f, R32 ;  /* 0x0000001fff097819 */ /* 0x000fe40000011420 */
[----:B------:R-:W-:-:S02]  /*1be0*/  IADD3 R17, R229, 0xb8, RZ ;  /* 0x000000b8e5117810 */ /* 0x000fc40007ffe0ff */
[----:B------:R-:W-:Y:S02]  /*1bf0*/  SHF.R.S32.HI R9, RZ, 0x1f, R29 ;  /* 0x0000001fff097819 */ /* 0x000fe4000001141d */
[C---:B------:R-:W-:Y:S02]  /*1c00*/  IADD3 R10, R229.reuse, 0xd0, RZ ;  /* 0x000000d0e50a7810 */ /* 0x040fe40007ffe0ff */
[----:B------:R-:W-:Y:S02]  /*1c10*/  SHF.R.S32.HI R9, RZ, 0x1f, R26 ;  /* 0x0000001fff097819 */ /* 0x000fe4000001141a */
[----:B------:R-:W-:Y:S02]  /*1c20*/  SHF.R.S32.HI R5, RZ, 0x1f, R5 ;  /* 0x0000001fff057819 */ /* 0x000fe40000011405 */
[C---:B------:R-:W-:Y:S02]  /*1c30*/  IADD3 R8, R229.reuse, 0xd8, RZ ;  /* 0x000000d8e5087810 */ /* 0x040fe40007ffe0ff */
[----:B------:R-:W-:-:S02]  /*1c40*/  IADD3 R252, R229, 0xe8, RZ ;  /* 0x000000e8e5fc7810 */ /* 0x000fc40007ffe0ff */
[----:B------:R-:W-:Y:S02]  /*1c50*/  SHF.R.S32.HI R9, RZ, 0x1f, R23 ;  /* 0x0000001fff097819 */ /* 0x000fe40000011417 */
[----:B------:R-:W-:Y:S02]  /*1c60*/  SHF.R.S32.HI R5, RZ, 0x1f, R250 ;  /* 0x0000001fff057819 */ /* 0x000fe400000114fa */
[----:B------:R-:W-:Y:S02]  /*1c70*/  IADD3 R251, R229, 0xf0, RZ ;  /* 0x000000f0e5fb7810 */ /* 0x000fe40007ffe0ff */
[----:B------:R-:W-:Y:S02]  /*1c80*/  SHF.R.S32.HI R9, RZ, 0x1f, R20 ;  /* 0x0000001fff097819 */ /* 0x000fe40000011414 */
[----:B------:R-:W-:Y:S02]  /*1c90*/  LEA R5, R16, 0x10080, 0x1 ;  /* 0x0001008010057811 */ /* 0x000fe400078e08ff */
[----:B------:R-:W-:-:S02]  /*1ca0*/  SHF.R.S32.HI R9, RZ, 0x1f, R17 ;  /* 0x0000001fff097819 */ /* 0x000fc40000011411 */
[----:B------:R-:W-:Y:S01]  /*1cb0*/  SHF.R.S32.HI R9, RZ, 0x1f, R10 ;  /* 0x0000001fff097819 */ /* 0x000fe2000001140a */
[----:B------:R1:W-:Y:S01]  /*1cc0*/  STL [R1+0x28], R5 ;  /* 0x0000280501007387 */ /* 0x0003e20000100800 */
[----:B------:R-:W-:Y:S02]  /*1cd0*/  SHF.R.S32.HI R8, RZ, 0x1f, R8 ;  /* 0x0000001fff087819 */ /* 0x000fe40000011408 */
[----:B------:R-:W-:Y:S02]  /*1ce0*/  SHF.R.S32.HI R9, RZ, 0x1f, R252 ;  /* 0x0000001fff097819 */ /* 0x000fe400000114fc */
[----:B------:R-:W-:Y:S02]  /*1cf0*/  SHF.R.S32.HI R8, RZ, 0x1f, R251 ;  /* 0x0000001fff087819 */ /* 0x000fe400000114fb */
[----:B------:R-:W-:Y:S02]  /*1d00*/  LEA R9, R15, 0x10080, 0x1 ;  /* 0x000100800f097811 */ /* 0x000fe400078e08ff */
[----:B------:R-:W-:-:S02]  /*1d10*/  LEA R8, R14, 0x10080, 0x1 ;  /* 0x000100800e087811 */ /* 0x000fc400078e08ff */
[----:B------:R-:W-:Y:S01]  /*1d20*/  SEL R0, R18, 0xffffffc0, !P3 ;  /* 0xffffffc012007807 */ /* 0x000fe20005800000 */
[----:B------:R2:W-:Y:S01]  /*1d30*/  STL [R1+0x24], R9 ;  /* 0x0000240901007387 */ /* 0x0005e20000100800 */
[C---:B------:R-:W-:Y:S02]  /*1d40*/  IADD3 R35, R229.reuse, 0x18, RZ ;  /* 0x00000018e5237810 */ /* 0x040fe40007ffe0ff */
[C---:B------:R-:W-:Y:S01]  /*1d50*/  IADD3 R197, R132.reuse, 0x80, RZ ;  /* 0x0000008084c57810 */ /* 0x040fe20007ffe0ff */
[----:B------:R2:W-:Y:S01]  /*1d60*/  STL [R1+0x20], R8 ;  /* 0x0000200801007387 */ /* 0x0005e20000100800 */
[----:B------:R-:W-:Y:S01]  /*1d70*/  IADD3 R198, R132, 0xc0, RZ ;  /* 0x000000c084c67810 */ /* 0x000fe20007ffe0ff */
[----:B------:R-:W-:Y:S01]  /*1d80*/  IMAD.IADD R185, R182, 0x1, R0 ;  /* 0x00000001b6b97824 */ /* 0x000fe200078e0200 */
[C---:B------:R-:W-:Y:S01]  /*1d90*/  IADD3 R37, R229.reuse, 0x8, RZ ;  /* 0x00000008e5257810 */ /* 0x040fe20007ffe0ff */
[C---:B------:R-:W-:Y:S01]  /*1da0*/  IMAD.IADD R181, R0.reuse, 0x1, R178 ;  /* 0x0000000100b57824 */ /* 0x040fe200078e02b2 */
[----:B------:R-:W-:Y:S01]  /*1db0*/  IADD3 R249, R229, 0x20, RZ ;  /* 0x00000020e5f97810 */ /* 0x000fe20007ffe0ff */
[----:B------:R-:W-:Y:S01]  /*1dc0*/  IMAD.IADD R184, R183, 0x1, R0 ;  /* 0x00000001b7b87824 */ /* 0x000fe200078e0200 */
[----:B------:R-:W-:Y:S01]  /*1dd0*/  IADD3 R34, R229, 0x30, RZ ;  /* 0x00000030e5227810 */ /* 0x000fe20007ffe0ff */
[----:B------:R-:W-:Y:S01]  /*1de0*/  IMAD.IADD R180, R0, 0x1, R179 ;  /* 0x0000000100b47824 */ /* 0x000fe200078e02b3 */
[----:B-1----:R-:W-:-:S02]  /*1df0*/  LEA R5, R13, 0x10080, 0x1 ;  /* 0x000100800d057811 */ /* 0x002fc400078e08ff */
[C---:B------:R-:W-:Y:S02]  /*1e00*/  IADD3 R33, R229.reuse, 0x38, RZ ;  /* 0x00000038e5217810 */ /* 0x040fe40007ffe0ff */
[C---:B------:R-:W-:Y:S01]  /*1e10*/  IADD3 R31, R229.reuse, 0x48, RZ ;  /* 0x00000048e51f7810 */ /* 0x040fe20007ffe0ff */
[----:B------:R2:W-:Y:S01]  /*1e20*/  STL [R1+0x1c], R5 ;  /* 0x00001c0501007387 */ /* 0x0005e20000100800 */
        /* <DEDUP_REMOVED lines=10> */
[----:B------:R-:W-:Y:S02]  /*1ed0*/  IADD3 R11, R229, 0xc8, RZ ;  /* 0x000000c8e50b7810 */ /* 0x000fe40007ffe0ff */
        /* <DEDUP_REMOVED lines=21> */
[----:B--2---:R-:W-:Y:S02]  /*2030*/  SHF.R.S32.HI R11, RZ, 0x1f, R11 ;  /* 0x0000001fff0b7819 */ /* 0x004fe4000001140b */
.L_x_1481:
        /* <DEDUP_REMOVED lines=14> */
[----:B------:R-:W-:Y:S01]  /*2120*/  IMAD.MOV.U32 R106, RZ, RZ, RZ ;  /* 0x000000ffff6a7224 */ /* 0x000fe200078e00ff */
[----:B------:R-:W-:Y:S01]  /*2130*/  CS2R R12, SRZ ;  /* 0x00000000000c7805 */ /* 0x000fe2000001ff00 */
        /* <DEDUP_REMOVED lines=25> */
.L_x_1289:
[----:B------:R-:W-:-:S04]  /*22d0*/  ISETP.NE.U32.AND P0, PT, RZ, c[0x0][0x368], PT ;  /* 0x0000da00ff007a0c */ /* 0x000fc80003f05070 */
[----:B------:R-:W-:-:S13]  /*22e0*/  ISETP.NE.AND.EX P0, PT, RZ, c[0x0][0x36c], PT, P0 ;  /* 0x0000db00ff007a0c */ /* 0x000fda0003f05300 */
[----:B------:R-:W-:Y:S05]  /*22f0*/  @!P0 BRA `(.L_x_1290) ;  /* 0x0000004000008947 */ /* 0x000fea0003800000 */
[----:B---3--:R-:W-:-:S04]  /*2300*/  IADD3 R4, P0, R231, c[0x0][0x368], RZ ;  /* 0x0000da00e7047a10 */ /* 0x008fc80007f1e0ff */
[----:B------:R-:W-:-:S05]  /*2310*/  IADD3.X R5, R236, c[0x0][0x36c], RZ, P0, !PT ;  /* 0x0000db00ec057a10 */ /* 0x000fca00007fe4ff */
[----:B------:R1:W5:Y:S01]  /*2320*/  LDG.E R11, [R4.64] ;  /* 0x00000008040b7981 */ /* 0x000362000c1e1900 */
[----:B------:R-:W-:Y:S05]  /*2330*/  BRA `(.L_x_1291) ;  /* 0x0000005000007947 */ /* 0x000fea0003800000 */
.L_x_1290:
[----:B------:R-:W-:Y:S01]  /*2340*/  MOV R11, UR6 ;  /* 0x00000006000b7c02 */ /* 0x000fe20008000f00 */
[----:B------:R-:W-:Y:S05]  /*2350*/  @!P5 BRA `(.L_x_1291) ;  /* 0x000000300000d947 */ /* 0x000fea0003800000 */
[----:B---3--:R-:W2:Y:S04]  /*2360*/  LDG.E R6, [R4.64] ;  /* 0x0000000804067981 */ /* 0x008ea8000c1e1900 */
[----:B------:R-:W2:Y:S02]  /*2370*/  LDG.E R0, [R4.64+0x4] ;  /* 0x0000040804007981 */ /* 0x000ea4000c1e1900 */
[----:B--2---:R-:W-:Y:S02]  /*2380*/  IADD3 R11, -R6, R0, RZ ;  /* 0x00000000060b7210 */ /* 0x004fe40007ffe1ff */
.L_x_1291:
[----:B-1-3--:R1:W2:Y:S04]  /*2390*/  @P6 LDG.E R5, [R2.64] ;  /* 0x0000000802056981 */ /* 0x00a2a8000c1e1900 */
[----:B------:R1:W2:Y:S01]  /*23a0*/  @P6 LDG.E R4, [R2.64+0x4] ;  /* 0x0000040802046981 */ /* 0x0002a2000c1e1900 */
[----:B------:R-:W-:Y:S01]  /*23b0*/  ISETP.NE.U32.AND P0, PT, RZ, c[0x0][0x378], PT ;  /* 0x0000de00ff007a0c */ /* 0x000fe20003f05070 */
[----:B-----5:R-:W-:-:S03]  /*23c0*/  IMAD.MOV.U32 R93, RZ, RZ, R11 ;  /* 0x000000ffff5d7224 */ /* 0x020fc600078e000b */
[----:B------:R-:W-:Y:S01]  /*23d0*/  ISETP.NE.AND.EX P1, PT, RZ, c[0x0][0x37c], PT, P0 ;  /* 0x0000df00ff007a0c */ /* 0x000fe20003f25300 */
[----:B------:R-:W-:Y:S02]  /*23e0*/  IMAD.MOV.U32 R0, RZ, RZ, c[0x0][0x2c4] ;  /* 0x0000b100ff007624 */ /* 0x000fe400078e00ff */
[----:B------:R-:W-:-:S03]  /*23f0*/  IMAD.SHL.U32 R225, R233, 0x80, RZ ;  /* 0x00000080e9e17824 */ /* 0x000fc600078e00ff */
[----:B------:R-:W-:Y:S01]  /*2400*/  ISETP.NE.AND P2, PT, R0, 0x1, PT ;  /* 0x000000010000780c */ /* 0x000fe20003f45270 */
[----:B------:R-:W-:Y:S01]  /*2410*/  IMAD.MOV.U32 R50, RZ, RZ, c[0x0][0x228] ;  /* 0x00008a00ff327624 */ /* 0x000fe200078e00ff */
[----:B------:R-:W-:Y:S01]  /*2420*/  IADD3 R0, R225, 0x7f, RZ ;  /* 0x0000007fe1007810 */ /* 0x000fe20007ffe0ff */
[----:B------:R-:W-:-:S04]  /*2430*/  IMAD.IADD R8, R11, 0x1, -R223 ;  /* 0x000000010b087824 */ /* 0x000fc800078e0adf */
[----:B-1----:R-:W-:-:S04]  /*2440*/  @P1 IADD3 R2, P0, R231, c[0x0][0x378], RZ ;  /* 0x0000de00e7021a10 */ /* 0x002fc80007f1e0ff */
[----:B------:R-:W-:-:S05]  /*2450*/  @P1 IADD3.X R3, R236, c[0x0][0x37c], RZ, P0, !PT ;  /* 0x0000df00ec031a10 */ /* 0x000fca00007fe4ff */
[----:B------:R1:W5:Y:S01]  /*2460*/  @P1 LDG.E R93, [R2.64] ;  /* 0x00000008025d1981 */ /* 0x000362000c1e1900 */
[----:B------:R-:W-:Y:S01]  /*2470*/  LOP3.LUT R7, R234, 0xff0000, RZ, 0xc0, !PT ;  /* 0x00ff0000ea077812 */ /* 0x000fe200078ec0ff */
[----:B------:R-:W-:Y:S01]  /*2480*/  BSSY B0, `(.L_x_1292) ;  /* 0x0000038000007945 */ /* 0x000fe20003800000 */
[----:B------:R-:W-:-:S04]  /*2490*/  LOP3.LUT R207, R207, 0xffffffdf, RZ, 0xc0, !PT ;  /* 0xffffffdfcfcf7812 */ /* 0x000fc800078ec0ff */
[----:B------:R-:W-:Y:S01]  /*24a0*/  @P2 LOP3.LUT R207, R207, 0x20, RZ, 0xfc, !PT ;  /* 0x00000020cfcf2812 */ /* 0x000fe200078efcff */
[----:B-1----:R-:W-:Y:S01]  /*24b0*/  @P2 IMAD.HI.U32 R2, R0, c[0x0][0x2c8], RZ ;  /* 0x0000b20000022a27 */ /* 0x002fe200078e00ff */
[----:B------:R-:W-:-:S04]  /*24c0*/  LOP3.LUT R3, R234, 0xff000000, RZ, 0xc0, !PT ;  /* 0xff000000ea037812 */ /* 0x000fc800078ec0ff */
[----:B------:R-:W-:Y:S02]  /*24d0*/  @P2 SHF.R.U32.HI R0, RZ, c[0x0][0x2cc], R2 ;  /* 0x0000b300ff002a19 */ /* 0x000fe40000011602 */
[----:B------:R-:W-:Y:S01]  /*24e0*/  SHF.R.U32.HI R6, RZ, 0x8, R3 ;  /* 0x00000008ff067819 */ /* 0x000fe20000011603 */
[----:B--2---:R-:W-:-:S04]  /*24f0*/  @P6 IMAD.IADD R50, R4, 0x1, -R5 ;  /* 0x0000000104326824 */ /* 0x004fc800078e0a05 */
[----:B------:R-:W-:-:S05]  /*2500*/  IMAD.IADD R227, R8, 0x1, R50 ;  /* 0x0000000108e37824 */ /* 0x000fca00078e0232 */
[C---:B------:R-:W-:Y:S02]  /*2510*/  IADD3 R97, R227.reuse, 0x20, -R228 ;  /* 0x00000020e3617810 */ /* 0x040fe40007ffe8e4 */
[----:B------:R-:W-:-:S03]  /*2520*/  IADD3 R2, R227, 0x1f, RZ ;  /* 0x0000001fe3027810 */ /* 0x000fc60007ffe0ff */
[----:B------:R-:W-:Y:S01]  /*2530*/  IMAD.IADD R0, R97, 0x1, R0 ;  /* 0x0000000161007824 */ /* 0x000fe200078e0200 */
[----:B------:R-:W-:-:S04]  /*2540*/  SHF.R.S32.HI R4, RZ, 0x1f, R2 ;  /* 0x0000001fff047819 */ /* 0x000fc80000011402 */
[----:B------:R-:W-:Y:S02]  /*2550*/  SHF.R.S32.HI R5, RZ, 0x1f, R0 ;  /* 0x0000001fff057819 */ /* 0x000fe40000011400 */
[----:B------:R-:W-:Y:S02]  /*2560*/  LEA.HI R3, R4, R2, RZ, 0x5 ;  /* 0x0000000204037211 */ /* 0x000fe400078f28ff */
[----:B------:R-:W-:Y:S02]  /*2570*/  LEA.HI R0, R5, R0, RZ, 0x5 ;  /* 0x0000000005007211 */ /* 0x000fe400078f28ff */
[----:B------:R-:W-:Y:S02]  /*2580*/  SHF.R.S32.HI R95, RZ, 0x5, R3 ;  /* 0x00000005ff5f7819 */ /* 0x000fe40000011403 */
[----:B------:R-:W-:Y:S02]  /*2590*/  SHF.R.S32.HI R0, RZ, 0x5, R0 ;  /* 0x00000005ff007819 */ /* 0x000fe40000011400 */
[----:B------:R-:W-:-:S02]  /*25a0*/  LEA.HI R2, R7, R6, RZ, 0x10 ;  /* 0x0000000607027211 */ /* 0x000fc400078f80ff */
[----:B------:R-:W-:Y:S01]  /*25b0*/  IMNMX R5, R95, R0, PT ;  /* 0x000000005f057217 */ /* 0x000fe20003800200 */
[----:B------:R-:W-:Y:S01]  /*25c0*/  IMAD.MOV.U32 R0, RZ, RZ, RZ ;  /* 0x000000ffff007224 */ /* 0x000fe200078e00ff */
[----:B------:R-:W-:Y:S02]  /*25d0*/  SHF.R.U32.HI R233, RZ, 0x10, R2 ;  /* 0x00000010ffe97819 */ /* 0x000fe40000011602 */
[----:B------:R-:W-:Y:S02]  /*25e0*/  ISETP.GE.AND P0, PT, R5, 0x1, PT ;  /* 0x000000010500780c */ /* 0x000fe40003f06270 */
[C---:B------:R-:W-:Y:S02]  /*25f0*/  ISETP.NE.AND P1, PT, R233.reuse, RZ, PT ;  /* 0x000000ffe900720c */ /* 0x040fe40003f25270 */
[----:B------:R-:W-:Y:S02]  /*2600*/  LOP3.LUT R247, R2, 0xff, RZ, 0xc0, !PT ;  /* 0x000000ff02f77812 */ /* 0x000fe400078ec0ff */
[----:B------:R-:W-:-:S07]  /*2610*/  SEL R92, R233, c[0x0][0x338], P1 ;  /* 0x0000ce00e95c7a07 */ /* 0x000fce0000800000 */
        /* <DEDUP_REMOVED lines=30> */
.L_x_1293:
[----:B------:R-:W-:Y:S05]  /*2800*/  BSYNC B0 ;  /* 0x0000000000007941 */ /* 0x000fea0003800000 */
.L_x_1292:
        /* <DEDUP_REMOVED lines=30> */
[----:B------:R-:W-:Y:S01]  /*29f0*/  ISETP.NE.U32.AND P1, PT, RZ, c[0x0][0x340], PT ;  /* 0x0000d000ff007a0c */ /* 0x000fe20003f25070 */
[----:B------:R-:W-:Y:S01]  /*2a00*/  IMAD R0, R43, -0x20, R90 ;  /* 0xffffffe02b007824 */ /* 0x000fe200078e025a */
[----:B------:R-:W-:Y:S01]  /*2a10*/  SEL R10, R237, RZ, !P6 ;  /* 0x000000ffed0a7207 */ /* 0x000fe20007000000 */
[----:B------:R-:W-:Y:S01]  /*2a20*/  IMAD R4, R54, c[0x0][0x23c], R4 ;  /* 0x00008f0036047a24 */ /* 0x000fe200078e0204 */
[----:B------:R-:W-:-:S02]  /*2a30*/  ISETP.NE.AND.EX P1, PT, RZ, c[0x0][0x344], PT, P1 ;  /* 0x0000d100ff007a0c */ /* 0x000fc40003f25310 */
[----:B------:R-:W-:Y:S01]  /*2a40*/  ISETP.GT.AND P0, PT, R0, RZ, PT ;  /* 0x000000ff0000720c */ /* 0x000fe20003f04270 */
[----:B------:R-:W-:Y:S01]  /*2a50*/  IMAD.IADD R3, R3, 0x1, R4 ;  /* 0x0000000103037824 */ /* 0x000fe200078e0204 */
[----:B------:R-:W-:Y:S01]  /*2a60*/  SHF.L.U64.HI R99, R102, R98, c[0x0][0x23c] ;  /* 0x00008f0066637619 */ /* 0x000fe20000010262 */
[----:B------:R-:W-:Y:S01]  /*2a70*/  IMAD R0, R8, c[0x0][0x248], RZ ;  /* 0x0000920008007a24 */ /* 0x000fe200078e02ff */
[----:B------:R-:W-:Y:S01]  /*2a80*/  ISETP.GE.AND P4, PT, R132, c[0x0][0x1d4], PT ;  /* 0x0000750084007a0c */ /* 0x000fe20003f86270 */
[C---:B------:R-:W-:Y:S01]  /*2a90*/  IMAD.WIDE.U32 R2, R20.reuse, c[0x0][0x240], R2 ;  /* 0x0000900014027a25 */ /* 0x040fe200078e0002 */
[----:B------:R-:W-:Y:S02]  /*2aa0*/  LOP3.LUT R207, R207, 0xfffffffe, RZ, 0xc0, !PT ;  /* 0xfffffffecfcf7812 */ /* 0x000fe400078ec0ff */
[----:B------:R-:W-:Y:S01]  /*2ab0*/  ISETP.GE.AND P6, PT, R137, c[0x0][0x1d4], PT ;  /* 0x0000750089007a0c */ /* 0x000fe20003fc6270 */
[----:B------:R-:W-:Y:S01]  /*2ac0*/  IMAD R3, R20, c[0x0][0x244], R3 ;  /* 0x0000910014037a24 */ /* 0x000fe200078e0203 */
[----:B------:R-:W-:Y:S01]  /*2ad0*/  ISETP.GE.AND P5, PT, R197, c[0x0][0x1d4], PT ;  /* 0x00007500c5007a0c */ /* 0x000fe20003fa6270 */
[C---:B------:R-:W-:Y:S01]  /*2ae0*/  IMAD R4, R10.reuse, c[0x0][0x24c], R0 ;  /* 0x000093000a047a24 */ /* 0x040fe200078e0200 */
[----:B------:R-:W-:Y:S01]  /*2af0*/  @P1 IADD3 R6, P3, R231, c[0x0][0x340], RZ ;  /* 0x0000d000e7061a10 */ /* 0x000fe20007f7e0ff */
[----:B------:R-:W-:Y:S01]  /*2b00*/  IMAD.WIDE.U32 R58, R10, c[0x0][0x248], R2 ;  /* 0x000092000a3a7a25 */ /* 0x000fe200078e0002 */
[----:B------:R-:W-:-:S02]  /*2b10*/  @P0 SHF.R.S32.HI R2, RZ, 0x1f, R43 ;  /* 0x0000001fff020819 */ /* 0x000fc4000001142b */
[----:B------:R-:W-:Y:S01]  /*2b20*/  @P1 IADD3.X R7, R236, c[0x0][0x344], RZ, P3, !PT ;  /* 0x0000d100ec071a10 */ /* 0x000fe20001ffe4ff */
[----:B------:R-:W-:Y:S01]  /*2b30*/  IMAD.SHL.U32 R102, R102, 0x20, RZ ;  /* 0x0000002066667824 */ /* 0x000fe200078e00ff */
[----:B------:R-:W-:Y:S01]  /*2b40*/  @P4 LOP3.LUT R207, R207, 0x1, RZ, 0xfc, !PT ;  /* 0x00000001cfcf4812 */ /* 0x000fe200078efcff */
[----:B------:R-:W-:Y:S01]  /*2b50*/  @P0 IMAD R0, R99, R43, RZ ;  /* 0x0000002b63000224 */ /* 0x000fe200078e02ff */
[----:B------:R-:W-:Y:S01]  /*2b60*/  ISETP.GE.AND P4, PT, R198, c[0x0][0x1d4], PT ;  /* 0x00007500c6007a0c */ /* 0x000fe20003f86270 */
[----:B------:R-:W-:Y:S02]  /*2b70*/  IMAD.IADD R57, R59, 0x1, R4 ;  /* 0x000000013b397824 */ /* 0x000fe400078e0204 */
[----:B------:R-:W-:Y:S02]  /*2b80*/  @P0 IMAD.MOV.U32 R56, RZ, RZ, R58 ;  /* 0x000000ffff380224 */ /* 0x000fe400078e003a */
[-C--:B------:R-:W-:Y:S02]  /*2b90*/  @P0 IMAD R0, R2, R102.reuse, R0 ;  /* 0x0000006602000224 */ /* 0x080fe400078e0200 */
[----:B------:R-:W-:-:S04]  /*2ba0*/  @P0 IMAD.WIDE.U32 R4, R43, R102, R56 ;  /* 0x000000662b040225 */ /* 0x000fc800078e0038 */
[----:B------:R-:W-:Y:S01]  /*2bb0*/  @P0 IMAD.IADD R0, R5, 0x1, R0 ;  /* 0x0000000105000824 */ /* 0x000fe200078e0200 */
[----:B------:R-:W-:-:S04]  /*2bc0*/  @P0 LEA R2, P2, R4, c[0x0][0x220], 0x1 ;  /* 0x0000880004020a11 */ /* 0x000fc800078408ff */
[----:B------:R-:W-:Y:S02]  /*2bd0*/  @P0 LEA.HI.X R3, R4, c[0x0][0x224], R0, 0x1, P2 ;  /* 0x0000890004030a11 */ /* 0x000fe400010f0c00 */
[C---:B------:R-:W-:Y:S01]  /*2be0*/  LOP3.LUT P2, RZ, R207.reuse, 0x1, RZ, 0xc0, !PT ;  /* 0x00000001cfff7812 */ /* 0x040fe2000784c0ff */
[----:B------:R-:W2:Y:S01]  /*2bf0*/  @P1 LDG.E R0, [R6.64] ;  /* 0x0000000806001981 */ /* 0x000ea2000c1e1900 */
[----:B------:R-:W-:Y:S01]  /*2c00*/  IMAD.MOV.U32 R94, RZ, RZ, c[0x0][0x27c] ;  /* 0x00009f00ff5e7624 */ /* 0x000fe200078e00ff */
[----:B------:R-:W-:-:S10]  /*2c10*/  LOP3.LUT R207, R207, 0xfffffffd, RZ, 0xc0, !PT ;  /* 0xfffffffdcfcf7812 */ /* 0x000fd400078ec0ff */
[----:B------:R-:W-:Y:S01]  /*2c20*/  @!PT LDS RZ, [RZ] ;  /* 0x00000000fffff984 */ /* 0x000fe20000000800 */
[----:B------:R-:W-:Y:S01]  /*2c30*/  @!PT LDS RZ, [RZ] ;  /* 0x00000000fffff984 */ /* 0x000fe20000000800 */
[----:B------:R-:W-:Y:S01]  /*2c40*/  @!PT LDS RZ, [RZ] ;  /* 0x00000000fffff984 */ /* 0x000fe20000000800 */
[----:B------:R1:W-:Y:S01]  /*2c50*/  @P0 LDGSTS.E.BYPASS.LTC128B.128 [R194+0xc080], [R2.64], !P2 ;  /* 0x0c08000002c20fae */ /* 0x0003e2000d101d48 */
[----:B------:R-:W-:-:S03]  /*2c60*/  ISETP.GE.AND P2, PT, R132, c[0x0][0x27c], PT ;  /* 0x00009f0084007a0c */ /* 0x000fc60003f46270 */
[----:B------:R1:W-:Y:S04]  /*2c70*/  @P0 LDGSTS.E.BYPASS.LTC128B.128 [R194+0xd080], [R2.64+0x80], !P6 ;  /* 0x0d08008002c20fae */ /* 0x0003e8000f101d48 */
[----:B------:R1:W-:Y:S04]  /*2c80*/  @P0 LDGSTS.E.BYPASS.LTC128B.128 [R194+0xe080], [R2.64+0x100], !P5 ;  /* 0x0e08010002c20fae */ /* 0x0003e8000e901d48 */
[----:B------:R1:W-:Y:S01]  /*2c90*/  @P0 LDGSTS.E.BYPASS.LTC128B.128 [R194+0xf080], [R2.64+0x180], !P4 ;  /* 0x0f08018002c20fae */ /* 0x0003e2000e101d48 */
[----:B-----5:R-:W-:-:S03]  /*2ca0*/  SHF.R.S32.HI R19, RZ, 0x1f, R93 ;  /* 0x0000001fff137819 */ /* 0x020fc6000001145d */
[----:B------:R-:W0:Y:S01]  /*2cb0*/  LDGDEPBAR ;  /* 0x00000000000079af */ /* 0x000e220000000000 */
[----:B------:R-:W-:Y:S01]  /*2cc0*/  WARPSYNC 0xffffffff ;  /* 0xffffffff00007948 */ /* 0x000fe20003800000 */
[----:B------:R-:W-:Y:S01]  /*2cd0*/  @P2 LOP3.LUT R207, R207, 0x2, RZ, 0xfc, !PT ;  /* 0x00000002cfcf2812 */ /* 0x000fe200078efcff */
[----:B------:R-:W-:Y:S01]  /*2ce0*/  IMAD.SHL.U32 R94, R94, 0x2, RZ ;  /* 0x000000025e5e7824 */ /* 0x000fe200078e00ff */
[----:B--2---:R-:W-:Y:S01]  /*2cf0*/  @P1 SHF.R.S32.HI R18, RZ, 0x1f, R0 ;  /* 0x0000001fff121819 */ /* 0x004fe20000011400 */
[----:B------:R-:W-:Y:S02]  /*2d00*/  @!P1 IMAD.MOV.U32 R0, RZ, RZ, R237 ;  /* 0x000000ffff009224 */ /* 0x000fe400078e00ed */
[----:B------:R-:W-:Y:S02]  /*2d10*/  @!P1 IMAD.MOV.U32 R18, RZ, RZ, R238 ;  /* 0x000000ffff129224 */ /* 0x000fe400078e00ee */
[C---:B-1----:R-:W-:Y:S01]  /*2d20*/  IMAD.WIDE.U32 R2, R20.reuse, c[0x0][0x260], R132 ;  /* 0x0000980014027a25 */ /* 0x042fe200078e0084 */
[----:B------:R-:W-:Y:S01]  /*2d30*/  ISETP.GE.AND P0, PT, R137, c[0x0][0x27c], PT ;  /* 0x00009f0089007a0c */ /* 0x000fe20003f06270 */
[----:B------:R-:W-:Y:S01]  /*2d40*/  BAR.SYNC.DEFER_BLOCKING 0x0 ;  /* 0x0000000000007b1d */ /* 0x000fe20000010000 */
[----:B------:R-:W-:Y:S01]  /*2d50*/  LOP3.LUT R207, R207, 0xfffffffb, RZ, 0xc0, !PT ;  /* 0xfffffffbcfcf7812 */ /* 0x000fe200078ec0ff */
[----:B------:R-:W-:Y:S01]  /*2d60*/  IMAD R6, R9, c[0x0][0x290], RZ ;  /* 0x0000a40009067a24 */ /* 0x000fe200078e02ff */
        /* <DEDUP_REMOVED lines=61> */
[----:B------:R-:W-:Y:S01]  /*3140*/  IMAD R10, R93, c[0x0][0x294], R10 ;  /* 0x0000a5005d0a7a24 */ /* 0x000fe200078e020a */
[----:B------:R-:W-:Y:S01]  /*3150*/  SHF.L.U64.HI R98, R101, R98, c[0x0][0x284] ;  /* 0x0000a10065627619 */ /* 0x000fe20000010262 */
[----:B------:R-:W-:Y:S01]  /*3160*/  IMAD R0, R93, c[0x0][0x284], R14 ;  /* 0x0000a1005d007a24 */ /* 0x000fe200078e020e */
[----:B------:R-:W-:Y:S01]  /*3170*/  SHF.L.U32 R101, R101, 0x5, RZ ;  /* 0x0000000565657819 */ /* 0x000fe200000006ff */
[----:B------:R-:W-:Y:S01]  /*3180*/  IMAD.WIDE.U32 R62, R93, c[0x0][0x290], R4 ;  /* 0x0000a4005d3e7a25 */ /* 0x000fe200078e0004 */
[----:B------:R-:W-:-:S02]  /*3190*/  IADD3 R87, R75, R21, RZ ;  /* 0x000000154b577210 */ /* 0x000fc40007ffe0ff */
[----:B------:R-:W-:Y:S01]  /*31a0*/  SHF.R.S32.HI R85, RZ, 0x3, R13 ;  /* 0x00000003ff557819 */ /* 0x000fe2000001140d */
[C---:B------:R-:W-:Y:S01]  /*31b0*/  IMAD.WIDE.U32 R60, R93.reuse, c[0x0][0x280], R2 ;  /* 0x0000a0005d3c7a25 */ /* 0x040fe200078e0002 */
[----:B------:R-:W-:Y:S02]  /*31c0*/  SHF.R.S32.HI R84, RZ, 0x3, R12 ;  /* 0x00000003ff547819 */ /* 0x000fe4000001140c */
[----:B------:R-:W-:Y:S01]  /*31d0*/  IADD3 R81, R10, R63, RZ ;  /* 0x0000003f0a517210 */ /* 0x000fe20007ffe0ff */
[C---:B------:R-:W-:Y:S01]  /*31e0*/  IMAD.WIDE.U32 R66, R93.reuse, c[0x0][0x290], R8 ;  /* 0x0000a4005d427a25 */ /* 0x040fe200078e0008 */
        /* <DEDUP_REMOVED lines=13> */
.L_x_1313:
        /* <DEDUP_REMOVED lines=92> */
.L_x_1299:
[----:B------:R-:W-:Y:S05]  /*3880*/  BSYNC B0 ;  /* 0x0000000000007941 */ /* 0x000fea0003800000 */
.L_x_1298:
        /* <DEDUP_REMOVED lines=9> */
[----:B--2---:R-:W-:Y:S01]  /*3920*/  PRMT R20, R5, 0x5410, R8 ;  /* 0x0000541005147816 */ /* 0x004fe20000000008 */
        /* <DEDUP_REMOVED lines=30> */
[----:B------:R-:W-:Y:S04]  /*3b10*/  @!P0 SHF.R.U32.HI R17, RZ, 0x10, R17 ;  /* 0x00000010ff118819 */ /* 0x000fe80000011611 */
[----:B------:R-:W-:Y:S02]  /*3b20*/  @!P0 PRMT R24, R22, 0x5410, R17 ;  /* 0x0000541016188816 */ /* 0x000fe40000000011 */
[----:B------:R-:W-:Y:S02]  /*3b30*/  @!P0 PRMT R17, R5, 0x5410, R4 ;  /* 0x0000541005118816 */ /* 0x000fe40000000004 */
[----:B------:R-:W-:Y:S01]  /*3b40*/  @!P0 LOP3.LUT R22, R23, 0xffff0000, RZ, 0xc0, !PT ;  /* 0xffff000017168812 */ /* 0x000fe200078ec0ff */
[C---:B-1----:R-:W-:Y:S01]  /*3b50*/  @!P0 IMAD.U32 R4, R8.reuse, 0x10000, RZ ;  /* 0x0001000008048824 */ /* 0x042fe200078e00ff */
[----:B------:R-:W-:Y:S01]  /*3b60*/  @!P0 LOP3.LUT R0, R8, 0xffff0000, RZ, 0xc0, !PT ;  /* 0xffff000008008812 */ /* 0x000fe200078ec0ff */
[----:B------:R-:W-:Y:S01]  /*3b70*/  @!P0 IMAD.U32 R23, R10, 0x10000, RZ ;  /* 0x000100000a178824 */ /* 0x000fe200078e00ff */
[----:B------:R-:W-:Y:S03]  /*3b80*/  @!P0 LOP3.LUT R2, R9, 0xffff0000, RZ, 0xc0, !PT ;  /* 0xffff000009028812 */ /* 0x000fe600078ec0ff */
        /* <DEDUP_REMOVED lines=8> */
[----:B------:R-:W-:Y:S01]  /*3c10*/  @!P0 FMUL.FTZ R5, R2, R22 ;  /* 0x0000001602058220 */ /* 0x000fe20000410000 */
[----:B------:R-:W-:Y:S01]  /*3c20*/  @!P0 LOP3.LUT R24, R24, 0xffff0000, RZ, 0xc0, !PT ;  /* 0xffff000018188812 */ /* 0x000fe200078ec0ff */
[-C--:B------:R-:W-:Y:S02]  /*3c30*/  @!P0 FMUL.FTZ R2, R2, R4.reuse ;  /* 0x0000000402028220 */ /* 0x080fe40000410000 */
[----:B------:R-:W-:Y:S01]  /*3c40*/  @!P0 FFMA.FTZ R38, R16, R4, -R5 ;  /* 0x0000000410268223 */ /* 0x000fe20000010805 */
[----:B------:R-:W-:Y:S01]  /*3c50*/  @!P0 LOP3.LUT R4, R11, 0xffff0000, RZ, 0xc0, !PT ;  /* 0xffff00000b048812 */ /* 0x000fe200078ec0ff */
[----:B------:R-:W-:Y:S02]  /*3c60*/  @!P0 IMAD.U32 R5, R17, 0x10000, RZ ;  /* 0x0001000011058824 */ /* 0x000fe400078e00ff */
[C---:B------:R-:W-:Y:S02]  /*3c70*/  @!P0 FMUL.FTZ R36, R3.reuse, R21 ;  /* 0x0000001503248220 */ /* 0x040fe40000410000 */
[-C--:B------:R-:W-:Y:S02]  /*3c80*/  @!P0 FMUL.FTZ R3, R3, R5.reuse ;  /* 0x0000000503038220 */ /* 0x080fe40000410000 */
[----:B------:R-:W-:Y:S01]  /*3c90*/  @!P0 FFMA.FTZ R37, R23, R5, -R36 ;  /* 0x0000000517258223 */ /* 0x000fe20000010824 */
[----:B------:R-:W-:Y:S01]  /*3ca0*/  @!P0 LOP3.LUT R5, R17, 0xffff0000, RZ, 0xc0, !PT ;  /* 0xffff000011058812 */ /* 0x000fe200078ec0ff */
[----:B------:R-:W-:Y:S01]  /*3cb0*/  @!P0 FMUL.FTZ R36, R4, R24 ;  /* 0x0000001804248220 */ /* 0x000fe20000410000 */
[----:B------:R-:W-:Y:S01]  /*3cc0*/  @!P0 SHF.L.U32 R17, R11, 0x10, RZ ;  /* 0x000000100b118819 */ /* 0x000fe200000006ff */
[----:B------:R-:W-:Y:S02]  /*3cd0*/  @!P0 FFMA.FTZ R2, R22, R16, R2 ;  /* 0x0000001016028223 */ /* 0x000fe40000010002 */
[----:B------:R-:W-:Y:S02]  /*3ce0*/  @!P0 FMUL.FTZ R4, R4, R5 ;  /* 0x0000000504048220 */ /* 0x000fe40000410000 */
[----:B------:R-:W-:Y:S01]  /*3cf0*/  @!P0 FFMA.FTZ R3, R21, R23, R3 ;  /* 0x0000001715038223 */ /* 0x000fe20000010003 */
        /* <DEDUP_REMOVED lines=11> */
.L_x_1302:
[----:B------:R-:W-:Y:S05]  /*3db0*/  BSYNC B0 ;  /* 0x0000000000007941 */ /* 0x000fea0003800000 */
.L_x_1301:
        /* <DEDUP_REMOVED lines=58> */
.L_x_1304:
[----:B------:R-:W-:Y:S05]  /*4160*/  BSYNC B0 ;  /* 0x0000000000007941 */ /* 0x000fea0003800000 */
.L_x_1303:
        /* <DEDUP_REMOVED lines=58> */
.L_x_1306:
[----:B------:R-:W-:Y:S05]  /*4510*/  BSYNC B0 ;  /* 0x0000000000007941 */ /* 0x000fea0003800000 */
.L_x_1305:
[----:B------:R-:W-:Y:S11]  /*4520*/  ISETP.GE.AND P0, PT, R198, c[0x0][0x1d4], PT ;  /* 0x00007500c6007a0c */ /* 0x000ff60003f06270 */
[----:B------:R-:W-:Y:S02]  /*4530*/  @!UPT UIADD3 URZ, URZ, URZ, URZ ;  /* 0x0000003f3f3ff290 */ /* 0x000fe4000fffe03f */
        /* <DEDUP_REMOVED lines=56> */
.L_x_1297:
        /* <DEDUP_REMOVED lines=31> */
.L_x_1308:
[----:B------:R-:W-:Y:S05]  /*4ab0*/  BSYNC B0 ;  /* 0x0000000000007941 */ /* 0x000fea0003800000 */
.L_x_1307:
        /* <DEDUP_REMOVED lines=11> */
[----:B--2---:R-:W-:Y:S01]  /*4b70*/  PRMT R20, R3, 0x5410, R8 ;  /* 0x0000541003147816 */ /* 0x004fe20000000008 */
        /* <DEDUP_REMOVED lines=17> */
[----:B------:R-:W-:Y:S02]  /*4c90*/  IMAD.MOV.U32 R36, RZ, RZ, R15 ;  /* 0x000000ffff247224 */ /* 0x000fe400078e000f */
[----:B------:R-:W-:Y:S01]  /*4ca0*/  IMAD.MOV.U32 R8, RZ, RZ, R5 ;  /* 0x000000ffff087224 */ /* 0x000fe200078e0005 */
[----:B------:R-:W-:Y:S01]  /*4cb0*/  LEA.HI R0, R2, R0, RZ, 0x4 ;  /* 0x0000000002007211 */ /* 0x000fe200078f20ff */
[----:B------:R-:W-:Y:S02]  /*4cc0*/  IMAD.MOV.U32 R10, RZ, RZ, R7 ;  /* 0x000000ffff0a7224 */ /* 0x000fe400078e0007 */
[----:B------:R-:W-:Y:S02]  /*4cd0*/  @!P0 SHF.R.U64 R4, R4, 0x10, R5 ;  /* 0x0000001004048819 */ /* 0x000fe40000001205 */
[----:B------:R-:W-:Y:S02]  /*4ce0*/  LEA.HI.SX32 R0, R0, R85, 0x1c ;  /* 0x0000005500007211 */ /* 0x000fe400078fe2ff */
[--C-:B------:R-:W-:Y:S02]  /*4cf0*/  @!P0 SHF.R.U64 R22, R12, 0x10, R13.reuse ;  /* 0x000000100c168819 */ /* 0x100fe4000000120d */
[----:B------:R-:W-:Y:S01]  /*4d00*/  SHF.R.S32.HI R2, RZ, 0x1f, R0 ;  /* 0x0000001fff027819 */ /* 0x000fe20000011400 */
[----:B------:R-:W-:Y:S01]  /*4d10*/  IMAD.SHL.U32 R39, R0, 0x8, RZ ;  /* 0x0000000800277824 */ /* 0x000fe200078e00ff */
[----:B------:R-:W-:Y:S02]  /*4d20*/  @!P0 SHF.R.U32.HI R29, RZ, 0x10, R13 ;  /* 0x00000010ff1d8819 */ /* 0x000fe4000001160d */
[----:B------:R-:W-:Y:S02]  /*4d30*/  LEA.HI R2, R2, R0, RZ, 0x3 ;  /* 0x0000000002027211 */ /* 0x000fe400078f18ff */
[--C-:B------:R-:W-:Y:S02]  /*4d40*/  @!P0 SHF.R.U64 R28, R14, 0x10, R15.reuse ;  /* 0x000000100e1c8819 */ /* 0x100fe4000000120f */
[----:B------:R-:W-:Y:S01]  /*4d50*/  @!P0 SHF.R.U32.HI R30, RZ, 0x10, R15 ;  /* 0x00000010ff1e8819 */ /* 0x000fe2000001160f */
[----:B------:R-:W-:Y:S01]  /*4d60*/  IMAD.SHL.U32 R2, R2, 0x100, RZ ;  /* 0x0000010002027824 */ /* 0x000fe200078e00ff */
[----:B------:R-:W-:Y:S02]  /*4d70*/  LOP3.LUT R0, R222, 0x38, R39, 0xf8, !PT ;  /* 0x00000038de007812 */ /* 0x000fe400078ef827 */
[----:B------:R-:W-:Y:S02]  /*4d80*/  @!P0 PRMT R21, R21, 0x5410, R22 ;  /* 0x0000541015158816 */ /* 0x000fe40000000016 */
[----:B------:R-:W-:Y:S02]  /*4d90*/  LOP3.LUT R3, R0, R105, RZ, 0x3c, !PT ;  /* 0x0000006900037212 */ /* 0x000fe400078e3cff */
[----:B------:R-:W-:Y:S02]  /*4da0*/  LOP3.LUT R2, R2, 0x7ffff800, RZ, 0xc0, !PT ;  /* 0x7ffff80002027812 */ /* 0x000fe400078ec0ff */
[----:B------:R-:W-:Y:S02]  /*4db0*/  @!P0 SHF.R.U32.HI R0, RZ, 0x10, R5 ;  /* 0x00000010ff008819 */ /* 0x000fe40000011605 */
[----:B------:R-:W-:Y:S02]  /*4dc0*/  IADD3 R2, R3, R2, R226 ;  /* 0x0000000203027210 */ /* 0x000fe40007ffe0e2 */
[----:B------:R-:W-:Y:S02]  /*4dd0*/  @!P0 PRMT R4, R9, 0x5410, R4 ;  /* 0x0000541009048816 */ /* 0x000fe40000000004 */
[----:B------:R-:W-:Y:S01]  /*4de0*/  SHF.L.U32 R5, R2, 0x1, RZ ;  /* 0x0000000102057819 */ /* 0x000fe200000006ff */
[----:B------:R-:W-:Y:S01]  /*4df0*/  IMAD.MOV.U32 R2, RZ, RZ, R6 ;  /* 0x000000ffff027224 */ /* 0x000fe200078e0006 */
[----:B------:R-:W-:Y:S02]  /*4e00*/  @!P0 SHF.R.U64 R3, R6, 0x10, R7 ;  /* 0x0000001006038819 */ /* 0x000fe40000001207 */
[----:B------:R-:W-:Y:S01]  /*4e10*/  @!P0 PRMT R6, R8, 0x5410, R0 ;  /* 0x0000541008068816 */ /* 0x000fe20000000000 */
[----:B------:R-:W-:Y:S01]  /*4e20*/  @!P0 IMAD.U32 R8, R21, 0x10000, RZ ;  /* 0x0001000015088824 */ /* 0x000fe200078e00ff */
[----:B------:R2:W5:Y:S01]  /*4e30*/  LDS.128 R12, [R5+0xc080] ;  /* 0x00c08000050c7984 */ /* 0x0005620000000c00 */
[----:B------:R-:W-:Y:S02]  /*4e40*/  @!P0 PRMT R22, R31, 0x5410, R29 ;  /* 0x000054101f168816 */ /* 0x000fe4000000001d */
[----:B------:R-:W-:Y:S02]  /*4e50*/  @!P0 PRMT R23, R23, 0x5410, R28 ;  /* 0x0000541017178816 */ /* 0x000fe4000000001c */
[----:B------:R-:W-:Y:S02]  /*4e60*/  @!P0 PRMT R30, R36, 0x5410, R30 ;  /* 0x00005410241e8816 */ /* 0x000fe4000000001e */
[----:B--2---:R-:W-:Y:S02]  /*4e70*/  @!P0 SHF.R.U32.HI R5, RZ, 0x10, R7 ;  /* 0x00000010ff058819 */ /* 0x004fe40000011607 */
[----:B------:R-:W-:Y:S01]  /*4e80*/  @!P0 PRMT R7, R2, 0x5410, R3 ;  /* 0x0000541002078816 */ /* 0x000fe20000000003 */
[----:B------:R-:W-:Y:S01]  /*4e90*/  @!P0 IMAD.U32 R2, R4, 0x10000, RZ ;  /* 0x0001000004028824 */ /* 0x000fe200078e00ff */
[----:B------:R-:W-:Y:S01]  /*4ea0*/  @!P0 PRMT R10, R10, 0x5410, R5 ;  /* 0x000054100a0a8816 */ /* 0x000fe20000000005 */
[----:B-1----:R-:W-:Y:S02]  /*4eb0*/  @!P0 IMAD.U32 R3, R24, 0x10000, RZ ;  /* 0x0001000018038824 */ /* 0x002fe400078e00ff */
[----:B------:R-:W-:Y:S01]  /*4ec0*/  @!P0 IMAD.U32 R5, R22, 0x10000, RZ ;  /* 0x0001000016058824 */ /* 0x000fe200078e00ff */
[----:B-----5:R-:W-:Y:S05]  /*4ed0*/  @!P0 SHF.L.U32 R0, R12, 0x10, RZ ;  /* 0x000000100c008819 */ /* 0x020fea00000006ff */
[C---:B------:R-:W-:Y:S02]  /*4ee0*/  @!P0 FMUL.FTZ R9, R0.reuse, R8 ;  /* 0x0000000800098220 */ /* 0x040fe40000410000 */
[-C--:B------:R-:W-:Y:S02]  /*4ef0*/  @!P0 FMUL.FTZ R0, R0, R2.reuse ;  /* 0x0000000200008220 */ /* 0x080fe40000410000 */
[----:B------:R-:W-:Y:S01]  /*4f00*/  @!P0 FFMA.FTZ R29, R3, R2, -R9 ;  /* 0x00000002031d8223 */ /* 0x000fe20000010809 */
[----:B------:R-:W-:Y:S01]  /*4f10*/  @!P0 LOP3.LUT R9, R21, 0xffff0000, RZ, 0xc0, !PT ;  /* 0xffff000015098812 */ /* 0x000fe200078ec0ff */
[----:B------:R-:W-:Y:S01]  /*4f20*/  @!P0 FFMA.FTZ R0, R8, R3, R0 ;  /* 0x0000000308008223 */ /* 0x000fe20000010000 */
[----:B------:R-:W-:Y:S02]  /*4f30*/  @!P0 LOP3.LUT R2, R12, 0xffff0000, RZ, 0xc0, !PT ;  /* 0xffff00000c028812 */ /* 0x000fe400078ec0ff */
        /* <DEDUP_REMOVED lines=26> */
[C---:B------:R-:W-:Y:S01]  /*50e0*/  @!P0 IMAD.U32 R6, R7.reuse, 0x10000, RZ ;  /* 0x0001000007068824 */ /* 0x040fe200078e00ff */
[----:B------:R-:W-:Y:S01]  /*50f0*/  @!P0 LOP3.LUT R7, R7, 0xffff0000, RZ, 0xc0, !PT ;  /* 0xffff000007078812 */ /* 0x000fe200078ec0ff */
[----:B------:R-:W-:Y:S01]  /*5100*/  @!P0 IMAD.U32 R9, R26, 0x10000, RZ ;  /* 0x000100001a098824 */ /* 0x000fe200078e00ff */
[----:B------:R-:W-:Y:S01]  /*5110*/  @!P0 MOV R25, R28 ;  /* 0x0000001c00198202 */ /* 0x000fe20000000f00 */
[C---:B------:R-:W-:Y:S01]  /*5120*/  @!P0 FMUL.FTZ R21, R5.reuse, R8 ;  /* 0x0000000805158220 */ /* 0x040fe20000410000 */
[----:B------:R-:W-:Y:S01]  /*5130*/  @!P0 F2FP.BF16.PACK_AB R3, R4, R3 ;  /* 0x000000030403823e */ /* 0x000fe200000010ff */
[-C--:B------:R-:W-:Y:S02]  /*5140*/  @!P0 FMUL.FTZ R5, R5, R6.reuse ;  /* 0x0000000605058220 */ /* 0x080fe40000410000 */
[----:B------:R-:W-:Y:S01]  /*5150*/  @!P0 FFMA.FTZ R31, R9, R6, -R21 ;  /* 0x00000006091f8223 */ /* 0x000fe20000010815 */
[----:B------:R-:W-:Y:S01]  /*5160*/  @!P0 MOV R13, R3 ;  /* 0x00000003000d8202 */ /* 0x000fe20000000f00 */
[----:B------:R-:W-:Y:S01]  /*5170*/  @!P0 FFMA.FTZ R5, R8, R9, R5 ;  /* 0x0000000908058223 */ /* 0x000fe20000010005 */
[----:B------:R-:W-:Y:S02]  /*5180*/  @!P0 LOP3.LUT R8, R23, 0xffff0000, RZ, 0xc0, !PT ;  /* 0xffff000017088812 */ /* 0x000fe400078ec0ff */
[----:B------:R-:W-:Y:S02]  /*5190*/  @!P0 LOP3.LUT R6, R14, 0xffff0000, RZ, 0xc0, !PT ;  /* 0xffff00000e068812 */ /* 0x000fe400078ec0ff */
[----:B------:R-:W-:Y:S03]  /*51a0*/  @!P0 LOP3.LUT R9, R26, 0xffff0000, RZ, 0xc0, !PT ;  /* 0xffff00001a098812 */ /* 0x000fe600078ec0ff */
        /* <DEDUP_REMOVED lines=36> */
.L_x_1310:
[----:B------:R-:W-:Y:S05]  /*53f0*/  BSYNC B0 ;  /* 0x0000000000007941 */ /* 0x000fea0003800000 */
.L_x_1309:
[----:B------:R-:W-:Y:S11]  /*5400*/  ISETP.GE.AND P0, PT, R137, c[0x0][0x1d4], PT ;  /* 0x0000750089007a0c */ /* 0x000ff60003f06270 */
[----:B------:R-:W-:Y:S02]  /*5410*/  @!UPT UIADD3 URZ, URZ, URZ, URZ ;  /* 0x0000003f3f3ff290 */ /* 0x000fe4000fffe03f */
[----:B------:R-:W-:-:S05]  /*5420*/  @P0 BRA `(.L_x_1300) ;  /* 0x0000096000000947 */ /* 0x000fca0003800000 */
[----:B------:R-:W-:Y:S01]  /*5430*/  LOP3.LUT P1, RZ, R207, 0x4, RZ, 0xc0, !PT ;  /* 0x00000004cfff7812 */ /* 0x000fe2000782c0ff */
[----:B------:R-:W2:Y:S01]  /*5440*/  LDS.128 R28, [R76+0xc080] ;  /* 0x00c080004c1c7984 */ /* 0x000ea20000000c00 */
[----:B------:R-:W-:Y:S02]  /*5450*/  ISETP.GE.AND P0, PT, R137, c[0x0][0x27c], PT ;  /* 0x00009f0089007a0c */ /* 0x000fe40003f06270 */
[----:B------:R-:W-:Y:S04]  /*5460*/  SEL R0, R94, R42, !P1 ;  /* 0x0000002a5e007207 */ /* 0x000fe80004800000 */
[----:B-1----:R-:W-:Y:S04]  /*5470*/  SHF.R.S32.HI R2, RZ, 0x1f, R0 ;  /* 0x0000001fff027819 */ /* 0x002fe80000011400 */
[----:B------:R-:W-:Y:S03]  /*5480*/  LEA.HI R0, R2, R0, RZ, 0x4 ;  /* 0x0000000002007211 */ /* 0x000fe600078f20ff */
[--C-:B------:R-:W-:Y:S02]  /*5490*/  @!P0 SHF.R.U64 R4, R32, 0x10, R33.reuse ;  /* 0x0000001020048819 */ /* 0x100fe40000001221 */
[----:B------:R-:W-:Y:S02]  /*54a0*/  LEA.HI.SX32 R0, R0, R84, 0x1c ;  /* 0x0000005400007211 */ /* 0x000fe400078fe2ff */
[----:B------:R-:W-:Y:S02]  /*54b0*/  @!P0 SHF.R.U32.HI R7, RZ, 0x10, R33 ;  /* 0x00000010ff078819 */ /* 0x000fe40000011621 */
[----:B------:R-:W-:Y:S01]  /*54c0*/  SHF.R.S32.HI R2, RZ, 0x1f, R0 ;  /* 0x0000001fff027819 */ /* 0x000fe20000011400 */
[----:B------:R-:W-:Y:S01]  /*54d0*/  IMAD.SHL.U32 R36, R0, 0x8, RZ ;  /* 0x0000000800247824 */ /* 0x000fe200078e00ff */
[--C-:B------:R-:W-:Y:S02]  /*54e0*/  @!P0 SHF.R.U32.HI R6, RZ, 0x10, R19.reuse ;  /* 0x00000010ff068819 */ /* 0x100fe40000011613 */
[----:B------:R-:W-:Y:S02]  /*54f0*/  LEA.HI R0, R2, R0, RZ, 0x3 ;  /* 0x0000000002007211 */ /* 0x000fe400078f18ff */
[----:B------:R-:W-:Y:S02]  /*5500*/  @!P0 SHF.R.U64 R3, R18, 0x10, R19 ;  /* 0x0000001012038819 */ /* 0x000fe40000001213 */
[----:B------:R-:W-:Y:S01]  /*5510*/  LOP3.LUT R2, R222, 0x38, R36, 0xf8, !PT ;  /* 0x00000038de027812 */ /* 0x000fe200078ef824 */
[----:B------:R-:W-:Y:S01]  /*5520*/  IMAD.SHL.U32 R0, R0, 0x100, RZ ;  /* 0x0000010000007824 */ /* 0x000fe200078e00ff */
[----:B------:R-:W-:Y:S02]  /*5530*/  @!P0 PRMT R21, R37, 0x5410, R4 ;  /* 0x0000541025158816 */ /* 0x000fe40000000004 */
[----:B------:R-:W-:Y:S02]  /*5540*/  LOP3.LUT R2, R2, R105, RZ, 0x3c, !PT ;  /* 0x0000006902027212 */ /* 0x000fe400078e3cff */
[----:B------:R-:W-:Y:S02]  /*5550*/  LOP3.LUT R0, R0, 0x7ffff800, RZ, 0xc0, !PT ;  /* 0x7ffff80000007812 */ /* 0x000fe400078ec0ff */
[----:B------:R-:W-:Y:S02]  /*5560*/  @!P0 SHF.R.U32.HI R8, RZ, 0x10, R35 ;  /* 0x00000010ff088819 */ /* 0x000fe40000011623 */
[----:B------:R-:W-:Y:S01]  /*5570*/  IADD3 R0, R2, R0, R226 ;  /* 0x0000000002007210 */ /* 0x000fe20007ffe0e2 */
[----:B--2---:R-:W-:Y:S01]  /*5580*/  @!P0 IMAD.U32 R24, R31, 0x10000, RZ ;  /* 0x000100001f188824 */ /* 0x004fe200078e00ff */
[----:B------:R-:W-:Y:S03]  /*5590*/  @!P0 LOP3.LUT R19, R29, 0xffff0000, RZ, 0xc0, !PT ;  /* 0xffff00001d138812 */ /* 0x000fe600078ec0ff */
[----:B------:R-:W-:Y:S01]  /*55a0*/  IMAD.SHL.U32 R0, R0, 0x2, RZ ;  /* 0x0000000200007824 */ /* 0x000fe200078e00ff */
[----:B------:R-:W-:Y:S02]  /*55b0*/  @!P0 LOP3.LUT R26, R31, 0xffff0000, RZ, 0xc0, !PT ;  /* 0xffff00001f1a8812 */ /* 0x000fe400078ec0ff */
[----:B------:R-:W-:Y:S02]  /*55c0*/  @!P0 SHF.R.U64 R2, R16, 0x10, R17 ;  /* 0x0000001010028819 */ /* 0x000fe40000001211 */
[----:B------:R1:W2:Y:S01]  /*55d0*/  LDS.128 R12, [R0+0xc080] ;  /* 0x00c08000000c7984 */ /* 0x0002a20000000c00 */
[----:B------:R-:W-:Y:S01]  /*55e0*/  @!P0 PRMT R9, R37, 0x5432, R7 ;  /* 0x0000543225098816 */ /* 0x000fe20000000007 */
[----:B------:R-:W-:Y:S01]  /*55f0*/  @!P0 IMAD.U32 R7, R21, 0x10000, RZ ;  /* 0x0001000015078824 */ /* 0x000fe200078e00ff */
[----:B------:R-:W-:Y:S02]  /*5600*/  @!P0 PRMT R5, R11, 0x5432, R2 ;  /* 0x000054320b058816 */ /* 0x000fe40000000002 */
[----:B------:R-:W-:Y:S01]  /*5610*/  @!P0 SHF.R.U64 R10, R34, 0x10, R35 ;  /* 0x00000010220a8819 */ /* 0x000fe20000001223 */
[----:B------:R-:W-:Y:S01]  /*5620*/  @!P0 IMAD.U32 R16, R9, 0x10000, RZ ;  /* 0x0001000009108824 */ /* 0x000fe200078e00ff */
[----:B------:R-:W-:Y:S01]  /*5630*/  @!P0 PRMT R22, R38, 0x5410, R8 ;  /* 0x0000541026168816 */ /* 0x000fe20000000008 */
[C---:B------:R-:W-:Y:S01]  /*5640*/  @!P0 IMAD.U32 R2, R5.reuse, 0x10000, RZ ;  /* 0x0001000005028824 */ /* 0x040fe200078e00ff */
[----:B------:R-:W-:Y:S01]  /*5650*/  @!P0 PRMT R8, R20, 0x5410, R6 ;  /* 0x0000541014088816 */ /* 0x000fe20000000006 */
[----:B------:R-:W-:Y:S01]  /*5660*/  @!P0 IMAD.U32 R6, R28, 0x10000, RZ ;  /* 0x000100001c068824 */ /* 0x000fe200078e00ff */
[----:B------:R-:W-:Y:S01]  /*5670*/  @!P0 PRMT R27, R38, 0x5432, R10 ;  /* 0x00005432261b8816 */ /* 0x000fe2000000000a */
[----:B------:R-:W-:Y:S01]  /*5680*/  @!P0 IMAD.U32 R23, R22, 0x10000, RZ ;  /* 0x0001000016178824 */ /* 0x000fe200078e00ff */
[----:B------:R-:W-:Y:S02]  /*5690*/  @!P0 PRMT R10, R20, 0x5432, R3 ;  /* 0x00005432140a8816 */ /* 0x000fe40000000003 */
[----:B------:R-:W-:Y:S02]  /*56a0*/  @!P0 LOP3.LUT R5, R5, 0xffff0000, RZ, 0xc0, !PT ;  /* 0xffff000005058812 */ /* 0x000fe400078ec0ff */
[----:B------:R-:W-:Y:S02]  /*56b0*/  @!P0 LOP3.LUT R25, R22, 0xffff0000, RZ, 0xc0, !PT ;  /* 0xffff000016198812 */ /* 0x000fe400078ec0ff */
[----:B------:R-:W-:Y:S02]  /*56c0*/  @!P0 LOP3.LUT R18, R9, 0xffff0000, RZ, 0xc0, !PT ;  /* 0xffff000009128812 */ /* 0x000fe400078ec0ff */
[----:B-1----:R-:W-:Y:S01]  /*56d0*/  @!P0 SHF.R.U32.HI R0, RZ, 0x10, R17 ;  /* 0x00000010ff008819 */ /* 0x002fe20000011611 */
[----:B------:R-:W-:Y:S03]  /*56e0*/  @!P0 IMAD.U32 R17, R29, 0x10000, RZ ;  /* 0x000100001d118824 */ /* 0x000fe600078e00ff */
[----:B------:R-:W-:Y:S01]  /*56f0*/  @!P0 PRMT R4, R11, 0x5410, R0 ;  /* 0x000054100b048816 */ /* 0x000fe20000000000 */
[----:B--2---:R-:W-:Y:S01]  /*5700*/  @!P0 IMAD.U32 R0, R12, 0x10000, RZ ;  /* 0x000100000c008824 */ /* 0x004fe200078e00ff */
[----:B------:R-:W-:Y:S03]  /*5710*/  @!P0 SHF.L.U32 R3, R13, 0x10, RZ ;  /* 0x000000100d038819 */ /* 0x000fe600000006ff */
[C---:B------:R-:W-:Y:S02]  /*5720*/  @!P0 FMUL.FTZ R11, R0.reuse, R7 ;  /* 0x00000007000b8220 */ /* 0x040fe40000410000 */
[-C--:B------:R-:W-:Y:S02]  /*5730*/  @!P0 FMUL.FTZ R0, R0, R2.reuse ;  /* 0x0000000200008220 */ /* 0x080fe40000410000 */
[----:B------:R-:W-:Y:S01]  /*5740*/  @!P0 FFMA.FTZ R42, R6, R2, -R11 ;  /* 0x00000002062a8223 */ /* 0x000fe2000001080b */
[----:B------:R-:W-:Y:S01]  /*5750*/  @!P0 LOP3.LUT R11, R28, 0xffff0000, RZ, 0xc0, !PT ;  /* 0xffff00001c0b8812 */ /* 0x000fe200078ec0ff */
[----:B------:R-:W-:Y:S01]  /*5760*/  @!P0 FFMA.FTZ R0, R7, R6, R0 ;  /* 0x0000000607008223 */ /* 0x000fe20000010000 */
[C---:B------:R-:W-:Y:S01]  /*5770*/  @!P0 LOP3.LUT R6, R4.reuse, 0xffff0000, RZ, 0xc0, !PT ;  /* 0xffff000004068812 */ /* 0x040fe200078ec0ff */
[----:B------:R-:W-:Y:S01]  /*5780*/  @!P0 IMAD.U32 R7, R4, 0x10000, RZ ;  /* 0x0001000004078824 */ /* 0x000fe200078e00ff */
[----:B------:R-:W-:Y:S01]  /*5790*/  @!P0 LOP3.LUT R2, R13, 0xffff0000, RZ, 0xc0, !PT ;  /* 0xffff00000d028812 */ /* 0x000fe200078ec0ff */
[C---:B------:R-:W-:Y:S02]  /*57a0*/  @!P0 FMUL.FTZ R4, R3.reuse, R16 ;  /* 0x0000001003048220 */ /* 0x040fe40000410000 */
[-C--:B------:R-:W-:Y:S02]  /*57b0*/  @!P0 FMUL.FTZ R3, R3, R7.reuse ;  /* 0x0000000703038220 */ /* 0x080fe40000410000 */
[C---:B------:R-:W-:Y:S02]  /*57c0*/  @!P0 FMUL.FTZ R9, R2.reuse, R18 ;  /* 0x0000001202098220 */ /* 0x040fe40000410000 */
[----:B------:R-:W-:Y:S02]  /*57d0*/  @!P0 FFMA.FTZ R32, R17, R7, -R4 ;  /* 0x0000000711208223 */ /* 0x000fe40000010804 */
[-C--:B------:R-:W-:Y:S01]  /*57e0*/  @!P0 FMUL.FTZ R4, R2, R6.reuse ;  /* 0x0000000602048220 */ /* 0x080fe20000410000 */
[----:B------:R-:W-:Y:S01]  /*57f0*/  @!P0 LOP3.LUT R2, R12, 0xffff0000, RZ, 0xc0, !PT ;  /* 0xffff00000c028812 */ /* 0x000fe200078ec0ff */
[----:B------:R-:W-:Y:S01]  /*5800*/  @!P0 FFMA.FTZ R35, R19, R6, -R9 ;  /* 0x0000000613238223 */ /* 0x000fe20000010809 */
[----:B------:R-:W-:Y:S01]  /*5810*/  @!P0 LOP3.LUT R9, R21, 0xffff0000, RZ, 0xc0, !PT ;  /* 0xffff000015098812 */ /* 0x000fe200078ec0ff */
[----:B------:R-:W-:Y:S02]  /*5820*/  @!P0 IMAD.U32 R7, R15, 0x10000, RZ ;  /* 0x000100000f078824 */ /* 0x000fe400078e00ff */
[----:B------:R-:W-:Y:S01]  /*5830*/  @!P0 IMAD.U32 R6, R8, 0x10000, RZ ;  /* 0x0001000008068824 */ /* 0x000fe200078e00ff */
[----:B------:R-:W-:Y:S01]  /*5840*/  @!P0 F2FP.BF16.PACK_AB R35, R35, R32 ;  /* 0x000000202323823e */ /* 0x000fe200000010ff */
[----:B------:R-:W-:Y:S01]  /*5850*/  @!P0 FMUL.FTZ R20, R2, R9 ;  /* 0x0000000902148220 */ /* 0x000fe20000410000 */
[----:B----4-:R-:W-:Y:S01]  /*5860*/  LEA R32, P1, R51, R40, 0x1 ;  /* 0x0000002833207211 */ /* 0x010fe200078208ff */
[----:B------:R-:W-:Y:S01]  /*5870*/  @!P0 FMUL.FTZ R21, R7, R23 ;  /* 0x0000001707158220 */ /* 0x000fe20000410000 */
[----:B------:R-:W-:Y:S01]  /*5880*/  @!P0 LOP3.LUT R8, R8, 0xffff0000, RZ, 0xc0, !PT ;  /* 0xffff000008088812 */ /* 0x000fe200078ec0ff */
[----:B------:R-:W-:Y:S01]  /*5890*/  @!P0 FMUL.FTZ R2, R2, R5 ;  /* 0x0000000502028220 */ /* 0x000fe20000410000 */
[----:B---3--:R-:W-:Y:S01]  /*58a0*/  LEA.HI.X R33, R51, R41, R79, 0x1, P1 ;  /* 0x0000002933217211 */ /* 0x008fe200008f0c4f */
[----:B------:R-:W-:Y:S01]  /*58b0*/  @!P0 FFMA.FTZ R34, R11, R5, -R20 ;  /* 0x000000050b228223 */ /* 0x000fe20000010814 */
[----:B------:R-:W-:Y:S01]  /*58c0*/  @!P0 LOP3.LUT R5, R15, 0xffff0000, RZ, 0xc0, !PT ;  /* 0xffff00000f058812 */ /* 0x000fe200078ec0ff */
[-C--:B------:R-:W-:Y:S02]  /*58d0*/  @!P0 FMUL.FTZ R7, R7, R6.reuse ;  /* 0x0000000607078220 */ /* 0x080fe40000410000 */
[----:B------:R-:W-:Y:S01]  /*58e0*/  @!P0 FFMA.FTZ R39, R24, R6, -R21 ;  /* 0x0000000618278223 */ /* 0x000fe20000010815 */
[----:B------:R-:W-:Y:S01]  /*58f0*/  @!P0 SHF.L.U32 R6, R14, 0x10, RZ ;  /* 0x000000100e068819 */ /* 0x000fe200000006ff */
[----:B------:R-:W-:Y:S01]  /*5900*/  @!P0 FFMA.FTZ R2, R9, R11, R2 ;  /* 0x0000000b09028223 */ /* 0x000fe20000010002 */
[----:B------:R-:W-:Y:S01]  /*5910*/  @!P0 F2FP.BF16.PACK_AB R34, R34, R42 ;  /* 0x0000002a2222823e */ /* 0x000fe200000010ff */
[----:B------:R-:W-:Y:S02]  /*5920*/  @!P0 IMAD.U32 R11, R27, 0x10000, RZ ;  /* 0x000100001b0b8824 */ /* 0x000fe400078e00ff */
[----:B------:R-:W-:Y:S02]  /*5930*/  @!P0 FMUL.FTZ R21, R5, R25 ;  /* 0x0000001905158220 */ /* 0x000fe40000410000 */
[----:B------:R-:W-:Y:S02]  /*5940*/  @!P0 IMAD.U32 R9, R10, 0x10000, RZ ;  /* 0x000100000a098824 */ /* 0x000fe400078e00ff */
[----:B------:R-:W-:Y:S02]  /*5950*/  @!P0 IMAD.U32 R20, R30, 0x10000, RZ ;  /* 0x000100001e148824 */ /* 0x000fe400078e00ff */
[----:B------:R-:W-:Y:S02]  /*5960*/  @!P0 FMUL.FTZ R22, R6, R11 ;  /* 0x0000000b06168220 */ /* 0x000fe40000410000 */
[-C--:B------:R-:W-:Y:S01]  /*5970*/  @!P0 FFMA.FTZ R37, R26, R8.reuse, -R21 ;  /* 0x000000081a258223 */ /* 0x080fe20000010815 */
[----:B------:R-:W-:Y:S01]  /*5980*/  @!P0 LOP3.LUT R21, R27, 0xffff0000, RZ, 0xc0, !PT ;  /* 0xffff00001b158812 */ /* 0x000fe200078ec0ff */
[----:B------:R-:W-:Y:S02]  /*5990*/  @!P0 FMUL.FTZ R8, R5, R8 ;  /* 0x0000000805088220 */ /* 0x000fe40000410000 */
[-C--:B------:R-:W-:Y:S01]  /*59a0*/  @!P0 FMUL.FTZ R5, R6, R9.reuse ;  /* 0x0000000906058220 */ /* 0x080fe20000410000 */
[----:B------:R-:W-:Y:S01]  /*59b0*/  @!P0 LOP3.LUT R6, R14, 0xffff0000, RZ, 0xc0, !PT ;  /* 0xffff00000e068812 */ /* 0x000fe200078ec0ff */
[----:B------:R-:W-:Y:S01]  /*59c0*/  @!P0 FFMA.FTZ R38, R20, R9, -R22 ;  /* 0x0000000914268223 */ /* 0x000fe20000010816 */
[----:B------:R-:W-:Y:S01]  /*59d0*/  @!P0 LOP3.LUT R22, R30, 0xffff0000, RZ, 0xc0, !PT ;  /* 0xffff00001e168812 */ /* 0x000fe200078ec0ff */
[----:B------:R-:W-:Y:S01]  /*59e0*/  @!P0 FFMA.FTZ R3, R16, R17, R3 ;  /* 0x0000001110038223 */ /* 0x000fe20000010003 */
[----:B------:R-:W-:Y:S01]  /*59f0*/  @!P0 LOP3.LUT R9, R10, 0xffff0000, RZ, 0xc0, !PT ;  /* 0xffff00000a098812 */ /* 0x000fe200078ec0ff */
[----:B------:R-:W-:Y:S01]  /*5a00*/  @!P0 FMUL.FTZ R10, R6, R21 ;  /* 0x00000015060a8220 */ /* 0x000fe20000410000 */
[----:B------:R-:W-:Y:S01]  /*5a10*/  @!P0 F2FP.BF16.PACK_AB R27, R37, R39 ;  /* 0x00000027251b823e */ /* 0x000fe200000010ff */
[----:B------:R-:W-:Y:S02]  /*5a20*/  @!P0 FFMA.FTZ R4, R18, R19, R4 ;  /* 0x0000001312048223 */ /* 0x000fe40000010004 */
[----:B------:R-:W-:Y:S01]  /*5a30*/  @!P0 FFMA.FTZ R10, R22, R9, -R10 ;  /* 0x00000009160a8223 */ /* 0x000fe2000001080a */
[----:B------:R-:W-:Y:S01]  /*5a40*/  @!P0 MOV R31, R27 ;  /* 0x0000001b001f8202 */ /* 0x000fe20000000f00 */
[----:B------:R-:W-:Y:S01]  /*5a50*/  @!P0 FMUL.FTZ R6, R6, R9 ;  /* 0x0000000906068220 */ /* 0x000fe20000410000 */
[----:B------:R-:W-:Y:S01]  /*5a60*/  @!P0 F2FP.BF16.PACK_AB R9, R2, R0 ;  /* 0x000000000209823e */ /* 0x000fe200000010ff */
[----:B------:R-:W-:Y:S01]  /*5a70*/  @!P0 FFMA.FTZ R5, R11, R20, R5 ;  /* 0x000000140b058223 */ /* 0x000fe20000010005 */
[----:B------:R-:W-:Y:S01]  /*5a80*/  @!P0 F2FP.BF16.PACK_AB R10, R10, R38 ;  /* 0x000000260a0a823e */ /* 0x000fe200000010ff */
[----:B------:R-:W-:Y:S01]  /*5a90*/  @!P0 FFMA.FTZ R6, R21, R22, R6 ;  /* 0x0000001615068223 */ /* 0x000fe20000010006 */
[----:B------:R-:W-:Y:S01]  /*5aa0*/  @!P0 F2FP.BF16.PACK_AB R3, R4, R3 ;  /* 0x000000030403823e */ /* 0x000fe200000010ff */
[----:B------:R-:W-:Y:S02]  /*5ab0*/  @!P0 FFMA.FTZ R7, R23, R24, R7 ;  /* 0x0000001817078223 */ /* 0x000fe40000010007 */
        /* <DEDUP_REMOVED lines=18> */
.L_x_1296:
        /* <DEDUP_REMOVED lines=9> */
[----:B------:R-:W-:Y:S09]  /*5c70*/  ISETP.GE.AND P1, PT, R197, c[0x0][0x1d4], PT ;  /* 0x00007500c5007a0c */ /* 0x000ff20003f26270 */
        /* <DEDUP_REMOVED lines=17> */
.L_x_1300:
[----:B------:R-:W-:Y:S05]  /*5d90*/  BSYNC B1 ;  /* 0x0000000000017941 */ /* 0x000fea0003800000 */
.L_x_1295:
        /* <DEDUP_REMOVED lines=39> */
[C---:B-123--:R-:W-:Y:S02]  /*6010*/  ISETP.GE.AND P2, PT, R132.reuse, c[0x0][0x1d4], PT ;  /* 0x0000750084007a0c */ /* 0x04efe40003f46270 */
        /* <DEDUP_REMOVED lines=19> */
.L_x_1312:
[----:B-123--:R-:W-:Y:S05]  /*6150*/  BSYNC B0 ;  /* 0x0000000000007941 */ /* 0x00efea0003800000 */
.L_x_1311:
        /* <DEDUP_REMOVED lines=23> */
.L_x_1294:
[----:B------:R-:W-:Y:S01]  /*62d0*/  IMAD.MOV.U32 R0, RZ, RZ, c[0x0][0x2c4] ;  /* 0x0000b100ff007624 */ /* 0x000fe200078e00ff */
[----:B------:R-:W-:Y:S04]  /*62e0*/  BSSY B0, `(.L_x_1314) ;  /* 0x000002a000007945 */ /* 0x000fe80003800000 */
[----:B------:R-:W-:-:S02]  /*62f0*/  ISETP.NE.AND P3, PT, R0, 0x1, PT ;  /* 0x000000010000780c */ /* 0x000fc40003f65270 */
[----:B------:R-:W-:-:S11]  /*6300*/  IADD3 R0, R225, 0x7f, RZ ;  /* 0x0000007fe1007810 */ /* 0x000fd60007ffe0ff */
[----:B------:R-:W-:-:S05]  /*6310*/  @P3 IMAD.HI.U32 R2, R0, c[0x0][0x2c8], RZ ;  /* 0x0000b20000023a27 */ /* 0x000fca00078e00ff */
[----:B------:R-:W-:-:S05]  /*6320*/  @P3 SHF.R.U32.HI R0, RZ, c[0x0][0x2cc], R2 ;  /* 0x0000b300ff003a19 */ /* 0x000fca0000011602 */
[----:B------:R-:W-:-:S05]  /*6330*/  IMAD.IADD R0, R97, 0x1, R0 ;  /* 0x0000000161007824 */ /* 0x000fca00078e0200 */
[----:B------:R-:W-:-:S04]  /*6340*/  SHF.R.S32.HI R2, RZ, 0x1f, R0 ;  /* 0x0000001fff027819 */ /* 0x000fc80000011400 */
[----:B------:R-:W-:-:S04]  /*6350*/  LEA.HI R0, R2, R0, RZ, 0x5 ;  /* 0x0000000002007211 */ /* 0x000fc800078f28ff */
[----:B------:R-:W-:-:S04]  /*6360*/  SHF.R.S32.HI R0, RZ, 0x5, R0 ;  /* 0x00000005ff007819 */ /* 0x000fc80000011400 */
[----:B-1----:R-:W-:Y:S01]  /*6370*/  IMNMX R5, R95, R0, PT ;  /* 0x000000005f057217 */ /* 0x002fe20003800200 */
[----:B------:R-:W-:-:S03]  /*6380*/  IMAD.MOV.U32 R0, RZ, RZ, RZ ;  /* 0x000000ffff007224 */ /* 0x000fc600078e00ff */
[----:B------:R-:W-:-:S13]  /*6390*/  ISETP.GE.AND P0, PT, R5, 0x1, PT ;  /* 0x000000010500780c */ /* 0x000fda0003f06270 */
        /* <DEDUP_REMOVED lines=30> */
.L_x_1315:
[----:B------:R-:W-:Y:S05]  /*6580*/  BSYNC B0 ;  /* 0x0000000000007941 */ /* 0x000fea0003800000 */
.L_x_1314:
        /* <DEDUP_REMOVED lines=77> */
[----:B------:R-:W-:Y:S01]  /*6a60*/  SHF.R.S32.HI R0, RZ, 0x1f, R106 ;  /* 0x0000001fff007819 */ /* 0x000fe2000001146a */
[--C-:B------:R-:W-:Y:S01]  /*6a70*/  IMAD.IADD R4, R211, 0x1, R225.reuse ;  /* 0x00000001d3047824 */ /* 0x100fe200078e02e1 */
[----:B------:R-:W-:Y:S01]  /*6a80*/  ISETP.NE.U32.AND P0, PT, RZ, c[0x0][0x348], PT ;  /* 0x0000d200ff007a0c */ /* 0x000fe20003f05070 */
[----:B------:R-:W-:Y:S01]  /*6a90*/  IMAD.IADD R13, R208, 0x1, R225 ;  /* 0x00000001d00d7824 */ /* 0x000fe200078e02e1 */
[----:B------:R-:W-:Y:S01]  /*6aa0*/  LOP3.LUT R214, R234, 0xffff, RZ, 0xc0, !PT ;  /* 0x0000ffffead67812 */ /* 0x000fe200078ec0ff */
[----:B------:R-:W-:Y:S01]  /*6ab0*/  IMAD R0, R0, c[0x0][0x178], RZ ;  /* 0x00005e0000007a24 */ /* 0x000fe200078e02ff */
[----:B------:R-:W-:Y:S01]  /*6ac0*/  ISETP.NE.AND.EX P0, PT, RZ, c[0x0][0x34c], PT, P0 ;  /* 0x0000d300ff007a0c */ /* 0x000fe20003f05300 */
[----:B------:R-:W-:Y:S01]  /*6ad0*/  @P3 IMAD.HI.U32 R7, R4, c[0x0][0x2c8], RZ ;  /* 0x0000b20004073a27 */ /* 0x000fe200078e00ff */
[----:B------:R-:W-:Y:S02]  /*6ae0*/  ISETP.GE.AND P5, PT, R132, c[0x0][0x198], PT ;  /* 0x0000660084007a0c */ /* 0x000fe40003fa6270 */
[----:B------:R-:W-:Y:S01]  /*6af0*/  SEL R6, R238, RZ, !P0 ;  /* 0x000000ffee067207 */ /* 0x000fe20004000000 */
[----:B------:R-:W-:Y:S01]  /*6b00*/  IMAD R0, R106, c[0x0][0x17c], R0 ;  /* 0x00005f006a007a24 */ /* 0x000fe200078e0200 */
[----:B------:R-:W-:-:S02]  /*6b10*/  SEL R5, R237, RZ, !P0 ;  /* 0x000000ffed057207 */ /* 0x000fc40004000000 */
[----:B------:R-:W-:Y:S01]  /*6b20*/  ISETP.GE.AND P4, PT, R137, c[0x0][0x198], PT ;  /* 0x0000660089007a0c */ /* 0x000fe20003f86270 */
[----:B------:R-:W-:Y:S01]  /*6b30*/  IMAD R6, R6, c[0x0][0x1c0], RZ ;  /* 0x0000700006067a24 */ /* 0x000fe200078e02ff */
[----:B------:R-:W-:Y:S02]  /*6b40*/  ISETP.GE.AND P2, PT, R198, c[0x0][0x198], PT ;  /* 0x00006600c6007a0c */ /* 0x000fe40003f46270 */
[----:B------:R-:W-:Y:S01]  /*6b50*/  IADD3 R111, R195, -0x1, RZ ;  /* 0xffffffffc36f7810 */ /* 0x000fe20007ffe0ff */
[----:B------:R-:W-:Y:S02]  /*6b60*/  IMAD R6, R5, c[0x0][0x1c4], R6 ;  /* 0x0000710005067a24 */ /* 0x000fe400078e0206 */
[----:B-1----:R-:W-:-:S04]  /*6b70*/  IMAD.WIDE.U32 R2, R106, c[0x0][0x178], RZ ;  /* 0x00005e006a027a25 */ /* 0x002fc800078e00ff */
[----:B------:R-:W-:Y:S01]  /*6b80*/  IMAD.IADD R3, R3, 0x1, R0 ;  /* 0x0000000103037824 */ /* 0x000fe200078e0200 */
[----:B------:R-:W-:Y:S02]  /*6b90*/  MOV R0, R4 ;  /* 0x0000000400007202 */ /* 0x000fe40000000f00 */
[----:B------:R-:W-:Y:S01]  /*6ba0*/  @P3 SHF.R.U32.HI R0, RZ, c[0x0][0x2cc], R7 ;  /* 0x0000b300ff003a19 */ /* 0x000fe20000011607 */
[C---:B------:R-:W-:Y:S01]  /*6bb0*/  IMAD.WIDE.U32 R2, R214.reuse, c[0x0][0x1b8], R2 ;  /* 0x00006e00d6027a25 */ /* 0x040fe200078e0002 */
[----:B------:R-:W-:Y:S02]  /*6bc0*/  ISETP.GE.AND P3, PT, R197, c[0x0][0x198], PT ;  /* 0x00006600c5007a0c */ /* 0x000fe40003f66270 */
[----:B------:R-:W-:Y:S01]  /*6bd0*/  SHF.R.S32.HI R7, RZ, 0x1f, R0 ;  /* 0x0000001fff077819 */ /* 0x000fe20000011400 */
[----:B------:R-:W-:-:S04]  /*6be0*/  IMAD R3, R214, c[0x0][0x1bc], R3 ;  /* 0x00006f00d6037a24 */ /* 0x000fc800078e0203 */
        /* <DEDUP_REMOVED lines=18> */
.L_x_1486:
[----:B------:R-:W-:Y:S05]  /*6d10*/  BRA.DIV ~URZ, `(.L_x_1318) ;  /* 0x00016ac27f007947 */ /* 0x000fea000b800000 */
[----:B------:R3:W4:Y:S02]  /*6d20*/  SHFL.IDX PT, R0, R12, RZ, 0x181f ;  /* 0x00181fff0c007589 */ /* 0x00072400000e0000 */
.L_x_1487:
        /* <DEDUP_REMOVED lines=21> */
.L_x_1320:
[----:B------:R-:W-:Y:S05]  /*6e80*/  BSYNC B0 ;  /* 0x0000000000007941 */ /* 0x000fea0003800000 */
.L_x_1319:
[----:B------:R-:W-:Y:S05]  /*6e90*/  BRA.DIV ~URZ, `(.L_x_1321) ;  /* 0x000169a27f007947 */ /* 0x000fea000b800000 */
[----:B--2---:R2:W1:Y:S04]  /*6ea0*/  SHFL.IDX PT, R4, R5, 0x1, 0x181f ;  /* 0x00381f0005047f89 */ /* 0x00446800000e0000 */
[----:B----4-:R2:W4:Y:S02]  /*6eb0*/  SHFL.IDX PT, R0, R12, 0x1, 0x181f ;  /* 0x00381f000c007f89 */ /* 0x01052400000e0000 */
.L_x_1488:
        /* <DEDUP_REMOVED lines=21> */
.L_x_1323:
[----:B------:R-:W-:Y:S05]  /*7010*/  BSYNC B0 ;  /* 0x0000000000007941 */ /* 0x000fea0003800000 */
.L_x_1322:
[----:B------:R-:W-:Y:S05]  /*7020*/  BRA.DIV ~URZ, `(.L_x_1324) ;  /* 0x000168d27f007947 */ /* 0x000fea000b800000 */
[----:B-1----:R1:W2:Y:S02]  /*7030*/  SHFL.IDX PT, R4, R5, 0x2, 0x181f ;  /* 0x00581f0005047f89 */ /* 0x0022a400000e0000 */
.L_x_1489:
[----:B------:R-:W-:Y:S05]  /*7040*/  BRA.DIV ~URZ, `(.L_x_1325) ;  /* 0x000169227f007947 */ /* 0x000fea000b800000 */
[----:B----4-:R4:W1:Y:S02]  /*7050*/  SHFL.IDX PT, R0, R12, 0x2, 0x181f ;  /* 0x00581f000c007f89 */ /* 0x01086400000e0000 */
.L_x_1490:
        /* <DEDUP_REMOVED lines=21> */
.L_x_1327:
[----:B------:R-:W-:Y:S05]  /*71b0*/  BSYNC B0 ;  /* 0x0000000000007941 */ /* 0x000fea0003800000 */
.L_x_1326:
[----:B------:R-:W-:Y:S05]  /*71c0*/  BRA.DIV ~URZ, `(.L_x_1328) ;  /* 0x000168027f007947 */ /* 0x000fea000b800000 */
[----:B--2---:R2:W3:Y:S04]  /*71d0*/  SHFL.IDX PT, R4, R5, 0x3, 0x181f ;  /* 0x00781f0005047f89 */ /* 0x0044e800000e0000 */
[----:B-1----:R2:W1:Y:S02]  /*71e0*/  SHFL.IDX PT, R0, R12, 0x3, 0x181f ;  /* 0x00781f000c007f89 */ /* 0x00246400000e0000 */
.L_x_1491:
[----:B------:R-:W-:Y:S01]  /*71f0*/  IADD3 R2, R13, 0x60, RZ ;  /* 0x000000600d027810 */ /* 0x000fe20007ffe0ff */
[----:B-----5:R-:W-:Y:S01]  /*7200*/  IMAD.WIDE.U32 R218, R14, c[0x0][0x2b0], RZ ;  /* 0x0000ac000eda7a25 */ /* 0x020fe200078e00ff */
[----:B------:R-:W-:Y:S02]  /*7210*/  LOP3.LUT R207, R207, 0xfffffffe, RZ, 0xc0, !PT ;  /* 0xfffffffecfcf7812 */ /* 0x000fe400078ec0ff */
[----:B------:R-:W-:-:S13]  /*7220*/  ISETP.GE.AND P1, PT, R2, R60, PT ;  /* 0x0000003c0200720c */ /* 0x000fda0003f26270 */
[C---:B-1----:R-:W-:Y:S02]  /*7230*/  @!P1 LEA R10, P0, R132.reuse, R0, 0x1 ;  /* 0x00000000840a9211 */ /* 0x042fe400078008ff */
[----:B------:R-:W-:Y:S02]  /*7240*/  @P1 LOP3.LUT R207, R207, 0x1, RZ, 0xfc, !PT ;  /* 0x00000001cfcf1812 */ /* 0x000fe400078efcff */
        /* <DEDUP_REMOVED lines=22> */
[----:B-1----:R-:W-:Y:S01]  /*73b0*/  IMAD R2, R111, 0x20, R211 ;  /* 0x000000206f027824 */ /* 0x002fe200078e02d3 */
[----:B------:R-:W-:Y:S01]  /*73c0*/  LOP3.LUT R207, R207, 0xfffffffd, RZ, 0xc0, !PT ;  /* 0xfffffffdcfcf7812 */ /* 0x000fe200078ec0ff */
[----:B------:R-:W-:Y:S01]  /*73d0*/  IMAD.MOV.U32 R196, RZ, RZ, RZ ;  /* 0x000000ffffc47224 */ /* 0x000fe200078e00ff */
[----:B------:R-:W-:-:S02]  /*73e0*/  ISETP.NE.AND P1, PT, R119, 0x1, PT ;  /* 0x000000017700780c */ /* 0x000fc40003f25270 */
[C---:B------:R-:W-:Y:S01]  /*73f0*/  ISETP.GE.AND P0, PT, R2.reuse, R227, PT ;  /* 0x000000e30200720c */ /* 0x040fe20003f06270 */
[----:B------:R-:W-:-:S03]  /*7400*/  IMAD.IADD R2, R2, 0x1, R223 ;  /* 0x0000000102027824 */ /* 0x000fc600078e02df */
[----:B------:R-:W-:Y:S01]  /*7410*/  ISETP.GT.OR P0, PT, R211, 0x1f, P0 ;  /* 0x0000001fd300780c */ /* 0x000fe20000704670 */
[----:B------:R-:W-:-:S06]  /*7420*/  IMAD.MOV.U32 R0, RZ, RZ, R2 ;  /* 0x000000ffff007224 */ /* 0x000fcc00078e0002 */
[----:B------:R-:W-:Y:S01]  /*7430*/  @P1 IMAD.HI.U32 R3, R2, c[0x0][0x2bc], RZ ;  /* 0x0000af0002031a27 */ /* 0x000fe200078e00ff */
[----:B------:R-:W-:-:S04]  /*7440*/  @P1 LOP3.LUT R207, R207, 0x2, RZ, 0xfc, !PT ;  /* 0x00000002cfcf1812 */ /* 0x000fc800078efcff */
[----:B------:R-:W-:-:S04]  /*7450*/  @P1 SHF.R.U32.HI R0, RZ, c[0x0][0x2c0], R3 ;  /* 0x0000b000ff001a19 */ /* 0x000fc80000011603 */
        /* <DEDUP_REMOVED lines=50> */
.L_x_1329:
[----:B------:R-:W-:Y:S01]  /*7780*/  ULDC.U8 UR4, c[0x0][0x298] ;  /* 0x0000a60000047ab9 */ /* 0x000fe20000000000 */
[----:B------:R-:W-:Y:S01]  /*7790*/  SHF.R.S32.HI R0, RZ, 0x1f, R93 ;  /* 0x0000001fff007819 */ /* 0x000fe2000001145d */
[C---:B-1----:R-:W-:Y:S01]  /*77a0*/  IMAD.WIDE.U32 R4, R93.reuse, c[0x0][0x280], RZ ;  /* 0x0000a0005d047a25 */ /* 0x042fe200078e00ff */
[----:B------:R-:W-:Y:S01]  /*77b0*/  ISETP.NE.AND P0, PT, RZ, UR4, PT ;  /* 0x00000004ff007c0c */ /* 0x000fe2000bf05270 */
[----:B------:R-:W-:Y:S02]  /*77c0*/  BSSY B2, `(.L_x_1330) ;  /* 0x0000955000027945 */ /* 0x000fe40003800000 */
[C---:B------:R-:W-:Y:S02]  /*77d0*/  IMAD R2, R0.reuse, c[0x0][0x280], RZ ;  /* 0x0000a00000027a24 */ /* 0x040fe400078e02ff */
[----:B------:R-:W-:Y:S02]  /*77e0*/  IMAD R0, R0, c[0x0][0x290], RZ ;  /* 0x0000a40000007a24 */ /* 0x000fe400078e02ff */
[----:B------:R-:W-:-:S02]  /*77f0*/  IMAD R6, R93, c[0x0][0x284], R2 ;  /* 0x0000a1005d067a24 */ /* 0x000fc400078e0202 */
[C---:B------:R-:W-:Y:S01]  /*7800*/  IMAD R7, R93.reuse, c[0x0][0x294], R0 ;  /* 0x0000a5005d077a24 */ /* 0x040fe200078e0200 */
        /* <DEDUP_REMOVED lines=45> */
[----:B------:R-:W-:-:S02]  /*7ae0*/  ISETP.GE.AND P2, PT, R158, c[0x0][0x27c], PT ;  /* 0x00009f009e007a0c */ /* 0x000fc40003f46270 */
[----:B------:R-:W-:-:S09]  /*7af0*/  ISETP.GE.AND P1, PT, R156, c[0x0][0x27c], PT ;  /* 0x00009f009c007a0c */ /* 0x000fd20003f26270 */
[C---:B------:R-:W-:Y:S01]  /*7b00*/  @!P3 IMAD.SHL.U32 R6, R138.reuse, 0x2, RZ ;  /* 0x000000028a06b824 */ /* 0x040fe200078e00ff */
[----:B------:R-:W-:-:S04]  /*7b10*/  @!P3 SHF.L.U64.HI R5, R138, 0x1, R139 ;  /* 0x000000018a05b819 */ /* 0x000fc8000001028b */
[----:B--2---:R-:W-:-:S05]  /*7b20*/  @!P3 IADD3 R18, P0, R3, R6, RZ ;  /* 0x000000060312b210 */ /* 0x004fca0007f1e0ff */
[----:B----4-:R-:W-:Y:S01]  /*7b30*/  @!P3 IMAD.X R19, R4, 0x1, R5, P0 ;  /* 0x000000010413b824 */ /* 0x010fe200000e0605 */
[----:B---3--:R-:W-:Y:S02]  /*7b40*/  @!P3 IADD3 R16, P0, R0, R6, RZ ;  /* 0x000000060010b210 */ /* 0x008fe40007f1e0ff */
[----:B-----5:R-:W-:-:S03]  /*7b50*/  @!P2 SHF.L.U64.HI R6, R158, 0x1, R104 ;  /* 0x000000019e06a819 */ /* 0x020fc60000010268 */
[----:B-1----:R-:W-:Y:S02]  /*7b60*/  @!P3 IMAD.X R17, R2, 0x1, R5, P0 ;  /* 0x000000010211b824 */ /* 0x002fe400000e0605 */
[----:B------:R-:W-:-:S03]  /*7b70*/  @!P2 IMAD.SHL.U32 R5, R158, 0x2, RZ ;  /* 0x000000029e05a824 */ /* 0x000fc600078e00ff */
[----:B------:R1:W5:Y:S02]  /*7b80*/  @!P3 LD.E.64 R22, [R16.64] ;  /* 0x000000081016b980 */ /* 0x000364000c101b00 */
[----:B------:R-:W-:-:S05]  /*7b90*/  @!P2 IADD3 R14, P0, R3, R5, RZ ;  /* 0x00000005030ea210 */ /* 0x000fca0007f1e0ff */
        /* <DEDUP_REMOVED lines=9> */
[----:B------:R-:W-:-:S13]  /*7c30*/  ISETP.GE.AND P0, PT, R157, c[0x0][0x27c], PT ;  /* 0x00009f009d007a0c */ /* 0x000fda0003f06270 */
[C---:B------:R-:W-:Y:S01]  /*7c40*/  @!P0 IMAD.SHL.U32 R5, R157.reuse, 0x2, RZ ;  /* 0x000000029d058824 */ /* 0x040fe200078e00ff */
[----:B------:R-:W-:-:S04]  /*7c50*/  @!P0 SHF.L.U64.HI R20, R157, 0x1, R100 ;  /* 0x000000019d148819 */ /* 0x000fc80000010264 */
[----:B------:R-:W-:-:S05]  /*7c60*/  @!P0 IADD3 R6, P4, R3, R5, RZ ;  /* 0x0000000503068210 */ /* 0x000fca0007f9e0ff */
[----:B------:R-:W-:Y:S01]  /*7c70*/  @!P0 IMAD.X R7, R4, 0x1, R20, P4 ;  /* 0x0000000104078824 */ /* 0x000fe200020e0614 */
[----:B------:R-:W-:Y:S01]  /*7c80*/  @!P0 IADD3 R4, P4, R0, R5, RZ ;  /* 0x0000000500048210 */ /* 0x000fe20007f9e0ff */
[----:B-1----:R-:W-:-:S04]  /*7c90*/  CS2R R16, SRZ ;  /* 0x0000000000107805 */ /* 0x002fc8000001ff00 */
[----:B------:R-:W-:Y:S02]  /*7ca0*/  @!P0 IMAD.X R5, R2, 0x1, R20, P4 ;  /* 0x0000000102058824 */ /* 0x000fe400020e0614 */
[----:B------:R-:W-:Y:S01]  /*7cb0*/  CS2R R20, SRZ ;  /* 0x0000000000147805 */ /* 0x000fe2000001ff00 */
[----:B------:R1:W5:Y:S01]  /*7cc0*/  @!P2 LD.E.64 R16, [R14.64] ;  /* 0x000000080e10a980 */ /* 0x000362000c101b00 */
[----:B------:R-:W-:Y:S01]  /*7cd0*/  CS2R R28, SRZ ;  /* 0x00000000001c7805 */ /* 0x000fe2000001ff00 */
[----:B------:R-:W-:Y:S01]  /*7ce0*/  CS2R R30, SRZ ;  /* 0x00000000001e7805 */ /* 0x000fe2000001ff00 */
[----:B------:R-:W-:Y:S02]  /*7cf0*/  CS2R R32, SRZ ;  /* 0x0000000000207805 */ /* 0x000fe4000001ff00 */
[----:B------:R2:W5:Y:S04]  /*7d00*/  @!P3 LD.E.64 R20, [R18.64] ;  /* 0x000000081214b980 */ /* 0x000568000c101b00 */
[----:B------:R3:W5:Y:S04]  /*7d10*/  @!P1 LD.E.64 R28, [R8.64] ;  /* 0x00000008081c9980 */ /* 0x000768000c101b00 */
[----:B------:R3:W5:Y:S04]  /*7d20*/  @!P0 LD.E.64 R30, [R6.64] ;  /* 0x00000008061e8980 */ /* 0x000768000c101b00 */
[----:B------:R3:W5:Y:S01]  /*7d30*/  @!P0 LD.E.64 R32, [R4.64] ;  /* 0x0000000804208980 */ /* 0x000762000c101b00 */
[----:B-1----:R-:W-:Y:S01]  /*7d40*/  CS2R R14, SRZ ;  /* 0x00000000000e7805 */ /* 0x002fe2000001ff00 */
[----:B--2---:R-:W-:-:S05]  /*7d50*/  CS2R R18, SRZ ;  /* 0x0000000000127805 */ /* 0x004fca000001ff00 */
[----:B------:R3:W5:Y:S04]  /*7d60*/  @!P1 LD.E.64 R14, [R10.64] ;  /* 0x000000080a0e9980 */ /* 0x000768000c101b00 */
[----:B------:R3:W5:Y:S02]  /*7d70*/  @!P2 LD.E.64 R18, [R12.64] ;  /* 0x000000080c12a980 */ /* 0x000764000c101b00 */
.L_x_1333:
[----:B------:R-:W-:Y:S05]  /*7d80*/  BSYNC B0 ;  /* 0x0000000000007941 */ /* 0x000fea0003800000 */
.L_x_1332:
[----:B---345:R-:W-:Y:S01]  /*7d90*/  IMAD.MOV.U32 R4, RZ, RZ, R14 ;  /* 0x000000ffff047224 */ /* 0x038fe200078e000e */
[----:B------:R-:W-:Y:S01]  /*7da0*/  LOP3.LUT P0, RZ, R207, 0x8, RZ, 0xc0, !PT ;  /* 0x00000008cfff7812 */ /* 0x000fe2000780c0ff */
[----:B--2---:R-:W-:Y:S01]  /*7db0*/  IMAD.MOV.U32 R3, RZ, RZ, R15 ;  /* 0x000000ffff037224 */ /* 0x004fe200078e000f */
[----:B------:R2:W3:Y:S01]  /*7dc0*/  SHFL.IDX PT, R8, R24, 0x1, 0x181f ;  /* 0x00381f0018087f89 */ /* 0x0004e200000e0000 */
[----:B-1----:R-:W-:Y:S01]  /*7dd0*/  IMAD.MOV.U32 R2, RZ, RZ, R30 ;  /* 0x000000ffff027224 */ /* 0x002fe200078e001e */
[----:B------:R-:W-:Y:S01]  /*7de0*/  BSSY B0, `(.L_x_1334) ;  /* 0x000004e000007945 */ /* 0x000fe20003800000 */
[----:B------:R-:W-:Y:S01]  /*7df0*/  IMAD.MOV.U32 R0, RZ, RZ, R31 ;  /* 0x000000ffff007224 */ /* 0x000fe200078e001f */
[----:B------:R-:W-:Y:S01]  /*7e00*/  PRMT R83, R3, 0x5410, R4 ;  /* 0x0000541003537816 */ /* 0x000fe20000000004 */
[----:B------:R-:W-:Y:S01]  /*7e10*/  IMAD.MOV.U32 R4, RZ, RZ, R20 ;  /* 0x000000ffff047224 */ /* 0x000fe200078e0014 */
[----:B------:R-:W-:Y:S01]  /*7e20*/  CS2R R42, SRZ ;  /* 0x00000000002a7805 */ /* 0x000fe2000001ff00 */
        /* <DEDUP_REMOVED lines=11> */
[----:B------:R-:W-:Y:S01]  /*7ee0*/  MOV R2, R32 ;  /* 0x0000002000027202 */ /* 0x000fe20000000f00 */
[----:B------:R2:W1:Y:S01]  /*7ef0*/  SHFL.IDX PT, R3, R26, 0x1, 0x181f ;  /* 0x00381f001a037f89 */ /* 0x00046200000e0000 */
[----:B------:R-:W-:Y:S01]  /*7f00*/  PRMT R82, R4, 0x5410, R5 ;  /* 0x0000541004527816 */ /* 0x000fe20000000005 */
[----:B------:R-:W-:Y:S01]  /*7f10*/  IMAD.MOV.U32 R4, RZ, RZ, R23 ;  /* 0x000000ffff047224 */ /* 0x000fe200078e0017 */
[----:B------:R-:W-:Y:S01]  /*7f20*/  PRMT R85, R2, 0x7610, R85 ;  /* 0x0000761002557816 */ /* 0x000fe20000000055 */
[----:B------:R-:W-:Y:S01]  /*7f30*/  CS2R R38, SRZ ;  /* 0x0000000000267805 */ /* 0x000fe2000001ff00 */
[----:B------:R-:W-:Y:S01]  /*7f40*/  PRMT R84, R84, 0x5410, R0 ;  /* 0x0000541054547816 */ /* 0x000fe20000000000 */
[----:B------:R2:W4:Y:S01]  /*7f50*/  SHFL.IDX PT, R2, R27, 0x1, 0x181f ;  /* 0x00381f001b027f89 */ /* 0x00052200000e0000 */
[----:B------:R-:W-:Y:S01]  /*7f60*/  MOV R5, R22 ;  /* 0x0000001600057202 */ /* 0x000fe20000000f00 */
[----:B------:R-:W-:Y:S01]  /*7f70*/  CS2R R34, SRZ ;  /* 0x0000000000227805 */ /* 0x000fe2000001ff00 */
[----:B------:R-:W-:Y:S01]  /*7f80*/  PRMT R80, R6, 0x5410, R7 ;  /* 0x0000541006507816 */ /* 0x000fe20000000007 */
[----:B------:R2:W1:Y:S01]  /*7f90*/  SHFL.IDX PT, R0, R25, 0x1, 0x181f ;  /* 0x00381f0019007f89 */ /* 0x00046200000e0000 */
[----:B------:R-:W-:Y:S01]  /*7fa0*/  PRMT R13, R4, 0x5410, R5 ;  /* 0x00005410040d7816 */ /* 0x000fe20000000005 */
[----:B------:R-:W-:Y:S01]  /*7fb0*/  CS2R R46, SRZ ;  /* 0x00000000002e7805 */ /* 0x000fe2000001ff00 */
[----:B------:R-:W-:Y:S01]  /*7fc0*/  CS2R R44, SRZ ;  /* 0x00000000002c7805 */ /* 0x000fe2000001ff00 */
[----:B------:R-:W-:Y:S01]  /*7fd0*/  CS2R R40, SRZ ;  /* 0x0000000000287805 */ /* 0x000fe2000001ff00 */
[----:B------:R-:W-:Y:S01]  /*7fe0*/  CS2R R36, SRZ ;  /* 0x0000000000247805 */ /* 0x000fe2000001ff00 */
[----:B------:R-:W-:Y:S05]  /*7ff0*/  @P0 BRA `(.L_x_1335) ;  /* 0x000002c000000947 */ /* 0x000fea0003800000 */
[----:B---3--:R-:W-:Y:S01]  /*8000*/  ISETP.GE.AND P0, PT, R138, c[0x0][0x27c], PT ;  /* 0x00009f008a007a0c */ /* 0x008fe20003f06270 */
[----:B------:R-:W-:Y:S01]  /*8010*/  CS2R R34, SRZ ;  /* 0x0000000000227805 */ /* 0x000fe2000001ff00 */
[----:B------:R-:W-:Y:S01]  /*8020*/  ISETP.GE.AND P2, PT, R158, c[0x0][0x27c], PT ;  /* 0x00009f009e007a0c */ /* 0x000fe20003f46270 */
[----:B------:R-:W-:-:S10]  /*8030*/  CS2R R36, SRZ ;  /* 0x0000000000247805 */ /* 0x000fd4000001ff00 */
[C---:B------:R-:W-:Y:S01]  /*8040*/  @!P0 IMAD.SHL.U32 R4, R138.reuse, 0x2, RZ ;  /* 0x000000028a048824 */ /* 0x040fe200078e00ff */
[----:B------:R-:W-:-:S04]  /*8050*/  @!P0 SHF.L.U64.HI R5, R138, 0x1, R139 ;  /* 0x000000018a058819 */ /* 0x000fc8000001028b */
[----:B----4-:R-:W-:-:S05]  /*8060*/  @!P0 IADD3 R6, P1, R2, R4, RZ ;  /* 0x0000000402068210 */ /* 0x010fca0007f3e0ff */
[----:B-1----:R-:W-:Y:S01]  /*8070*/  @!P0 IMAD.X R7, R3, 0x1, R5, P1 ;  /* 0x0000000103078824 */ /* 0x002fe200008e0605 */
[----:B------:R-:W-:Y:S01]  /*8080*/  @!P0 IADD3 R4, P1, R0, R4, RZ ;  /* 0x0000000400048210 */ /* 0x000fe20007f3e0ff */
        /* <DEDUP_REMOVED lines=8> */
[----:B---3--:R-:W-:-:S05]  /*8110*/  @!P2 SHF.L.U64.HI R5, R158, 0x1, R104 ;  /* 0x000000019e05a819 */ /* 0x008fca0000010268 */
        /* <DEDUP_REMOVED lines=8> */
[----:B---3--:R-:W-:-:S05]  /*81a0*/  @!P1 SHF.L.U64.HI R5, R156, 0x1, R101 ;  /* 0x000000019c059819 */ /* 0x008fca0000010265 */
        /* <DEDUP_REMOVED lines=11> */
[----:B---3--:R-:W-:-:S05]  /*8260*/  @!P0 IADD3 R4, P1, R2, R6, RZ ;  /* 0x0000000602048210 */ /* 0x008fca0007f3e0ff */
[----:B------:R-:W-:Y:S01]  /*8270*/  @!P0 IMAD.X R5, R3, 0x1, R7, P1 ;  /* 0x0000000103058824 */ /* 0x000fe200008e0607 */
[----:B------:R-:W-:-:S04]  /*8280*/  @!P0 IADD3 R2, P1, R0, R6, RZ ;  /* 0x0000000600028210 */ /* 0x000fc80007f3e0ff */
[----:B------:R1:W5:Y:S01]  /*8290*/  @!P0 LD.E.64 R52, [R4.64] ;  /* 0x0000000804348980 */ /* 0x000362000c101b00 */
[----:B------:R-:W-:-:S05]  /*82a0*/  @!P0 IMAD.X R3, R8, 0x1, R7, P1 ;  /* 0x0000000108038824 */ /* 0x000fca00008e0607 */
[----:B------:R1:W5:Y:S03]  /*82b0*/  @!P0 LD.E.64 R46, [R2.64] ;  /* 0x00000008022e8980 */ /* 0x000366000c101b00 */
.L_x_1335:
[----:B---3--:R-:W-:Y:S05]  /*82c0*/  BSYNC B0 ;  /* 0x0000000000007941 */ /* 0x008fea0003800000 */
.L_x_1334:
[----:B-1---5:R-:W-:Y:S01]  /*82d0*/  IMAD.MOV.U32 R4, RZ, RZ, R52 ;  /* 0x000000ffff047224 */ /* 0x022fe200078e0034 */
[----:B------:R-:W-:Y:S01]  /*82e0*/  LOP3.LUT P0, RZ, R207, 0x10, RZ, 0xc0, !PT ;  /* 0x00000010cfff7812 */ /* 0x000fe2000780c0ff */
[----:B------:R-:W-:Y:S01]  /*82f0*/  IMAD.MOV.U32 R3, RZ, RZ, R53 ;  /* 0x000000ffff037224 */ /* 0x000fe200078e0035 */
[----:B------:R-:W-:Y:S01]  /*8300*/  MOV R7, R41 ;  /* 0x0000002900077202 */ /* 0x000fe20000000f00 */
[----:B----4-:R-:W-:Y:S01]  /*8310*/  IMAD.MOV.U32 R2, RZ, RZ, R42 ;  /* 0x000000ffff027224 */ /* 0x010fe200078e002a */
[----:B------:R-:W-:Y:S01]  /*8320*/  BSSY B0, `(.L_x_1336) ;  /* 0x0000053000007945 */ /* 0x000fe20003800000 */
        /* <DEDUP_REMOVED lines=20> */
[----:B------:R-:W-:Y:S01]  /*8470*/  CS2R R78, SRZ ;  /* 0x00000000004e7805 */ /* 0x000fe2000001ff00 */
        /* <DEDUP_REMOVED lines=9> */
[----:B------:R1:W2:Y:S01]  /*8510*/  SHFL.IDX PT, R2, R24, 0x2, 0x181f ;  /* 0x00581f0018027f89 */ /* 0x0002a200000e0000 */
[----:B------:R-:W-:Y:S01]  /*8520*/  CS2R R48, SRZ ;  /* 0x0000000000307805 */ /* 0x000fe2000001ff00 */
[----:B------:R-:W-:Y:S01]  /*8530*/  CS2R R64, SRZ ;  /* 0x0000000000407805 */ /* 0x000fe2000001ff00 */
[----:B------:R-:W-:Y:S01]  /*8540*/  CS2R R58, SRZ ;  /* 0x00000000003a7805 */ /* 0x000fe2000001ff00 */
[----:B------:R1:W1:Y:S01]  /*8550*/  SHFL.IDX PT, R0, R25, 0x2, 0x181f ;  /* 0x00581f0019007f89 */ /* 0x00026200000e0000 */
[----:B------:R-:W-:Y:S01]  /*8560*/  CS2R R54, SRZ ;  /* 0x0000000000367805 */ /* 0x000fe2000001ff00 */
[----:B------:R-:W-:Y:S01]  /*8570*/  CS2R R50, SRZ ;  /* 0x0000000000327805 */ /* 0x000fe2000001ff00 */
[----:B------:R-:W-:Y:S05]  /*8580*/  @P0 BRA `(.L_x_1337) ;  /* 0x000002c000000947 */ /* 0x000fea0003800000 */
[----:B------:R-:W-:Y:S01]  /*8590*/  ISETP.GE.AND P0, PT, R138, c[0x0][0x27c], PT ;  /* 0x00009f008a007a0c */ /* 0x000fe20003f06270 */
[----:B------:R-:W-:Y:S01]  /*85a0*/  CS2R R48, SRZ ;  /* 0x0000000000307805 */ /* 0x000fe2000001ff00 */
[----:B------:R-:W-:Y:S01]  /*85b0*/  ISETP.GE.AND P2, PT, R158, c[0x0][0x27c], PT ;  /* 0x00009f009e007a0c */ /* 0x000fe20003f46270 */
[----:B------:R-:W-:-:S10]  /*85c0*/  CS2R R50, SRZ ;  /* 0x0000000000327805 */ /* 0x000fd4000001ff00 */
[C---:B------:R-:W-:Y:S01]  /*85d0*/  @!P0 IMAD.SHL.U32 R5, R138.reuse, 0x2, RZ ;  /* 0x000000028a058824 */ /* 0x040fe200078e00ff */
[----:B------:R-:W-:Y:S01]  /*85e0*/  @!P0 SHF.L.U64.HI R8, R138, 0x1, R139 ;  /* 0x000000018a088819 */ /* 0x000fe2000001028b */
[----:B------:R-:W-:-:S03]  /*85f0*/  @!P2 IMAD.SHL.U32 R12, R158, 0x2, RZ ;  /* 0x000000029e0ca824 */ /* 0x000fc600078e00ff */
[----:B----4-:R-:W-:-:S05]  /*8600*/  @!P0 IADD3 R6, P1, R3, R5, RZ ;  /* 0x0000000503068210 */ /* 0x010fca0007f3e0ff */
[----:B---3--:R-:W-:Y:S01]  /*8610*/  @!P0 IMAD.X R7, R4, 0x1, R8, P1 ;  /* 0x0000000104078824 */ /* 0x008fe200008e0608 */
[----:B-1----:R-:W-:-:S04]  /*8620*/  @!P0 IADD3 R10, P1, R0, R5, RZ ;  /* 0x00000005000a8210 */ /* 0x002fc80007f3e0ff */
[----:B------:R1:W5:Y:S01]  /*8630*/  @!P0 LD.E.64 R48, [R6.64] ;  /* 0x0000000806308980 */ /* 0x000362000c101b00 */
[----:B--2---:R-:W-:Y:S01]  /*8640*/  @!P0 IMAD.X R11, R2, 0x1, R8, P1 ;  /* 0x00000001020b8824 */ /* 0x004fe200008e0608 */
[----:B------:R-:W-:Y:S02]  /*8650*/  ISETP.GE.AND P1, PT, R156, c[0x0][0x27c], PT ;  /* 0x00009f009c007a0c */ /* 0x000fe40003f26270 */
[----:B------:R-:W-:Y:S02]  /*8660*/  @!P2 SHF.L.U64.HI R5, R158, 0x1, R104 ;  /* 0x000000019e05a819 */ /* 0x000fe40000010268 */
[----:B------:R2:W5:Y:S01]  /*8670*/  @!P0 LD.E.64 R50, [R10.64] ;  /* 0x000000080a328980 */ /* 0x000562000c101b00 */
[----:B------:R-:W-:Y:S01]  /*8680*/  @!P2 IADD3 R8, P3, R3, R12, RZ ;  /* 0x0000000c0308a210 */ /* 0x000fe20007f7e0ff */
[----:B------:R-:W-:Y:S01]  /*8690*/  CS2R R56, SRZ ;  /* 0x0000000000387805 */ /* 0x000fe2000001ff00 */
[----:B------:R-:W-:-:S03]  /*86a0*/  CS2R R54, SRZ ;  /* 0x0000000000367805 */ /* 0x000fc6000001ff00 */
[----:B------:R-:W-:-:S05]  /*86b0*/  @!P2 IMAD.X R9, R4, 0x1, R5, P3 ;  /* 0x000000010409a824 */ /* 0x000fca00018e0605 */
[----:B------:R3:W5:Y:S01]  /*86c0*/  @!P2 LD.E.64 R56, [R8.64] ;  /* 0x000000080838a980 */ /* 0x000762000c101b00 */
[----:B-1----:R-:W-:-:S05]  /*86d0*/  @!P2 IADD3 R6, P0, R0, R12, RZ ;  /* 0x0000000c0006a210 */ /* 0x002fca0007f1e0ff */
[----:B------:R-:W-:Y:S02]  /*86e0*/  @!P2 IMAD.X R7, R2, 0x1, R5, P0 ;  /* 0x000000010207a824 */ /* 0x000fe400000e0605 */
[----:B------:R-:W-:-:S03]  /*86f0*/  @!P1 IMAD.SHL.U32 R5, R156, 0x2, RZ ;  /* 0x000000029c059824 */ /* 0x000fc600078e00ff */
[----:B------:R1:W5:Y:S01]  /*8700*/  @!P2 LD.E.64 R54, [R6.64] ;  /* 0x000000080636a980 */ /* 0x000362000c101b00 */
[----:B------:R-:W-:Y:S01]  /*8710*/  CS2R R62, SRZ ;  /* 0x00000000003e7805 */ /* 0x000fe2000001ff00 */
[----:B---3--:R-:W-:Y:S01]  /*8720*/  @!P1 SHF.L.U64.HI R8, R156, 0x1, R101 ;  /* 0x000000019c089819 */ /* 0x008fe20000010265 */
        /* <DEDUP_REMOVED lines=18> */
.L_x_1337:
[----:B------:R-:W-:Y:S05]  /*8850*/  BSYNC B0 ;  /* 0x0000000000007941 */ /* 0x000fea0003800000 */
.L_x_1336:
[----:B--2--5:R-:W-:Y:S01]  /*8860*/  IMAD.MOV.U32 R2, RZ, RZ, R66 ;  /* 0x000000ffff027224 */ /* 0x024fe200078e0042 */
[----:B------:R-:W-:Y:S01]  /*8870*/  LOP3.LUT P0, RZ, R207, 0x1, RZ, 0xc0, !PT ;  /* 0x00000001cfff7812 */ /* 0x000fe2000780c0ff */
[----:B-1----:R-:W-:Y:S01]  /*8880*/  IMAD.MOV.U32 R0, RZ, RZ, R67 ;  /* 0x000000ffff007224 */ /* 0x002fe200078e0043 */
[----:B----4-:R-:W-:Y:S01]  /*8890*/  MOV R3, R54 ;  /* 0x0000003600037202 */ /* 0x010fe20000000f00 */
[----:B------:R-:W1:Y:S01]  /*88a0*/  SHFL.IDX PT, R7, R26, 0x3, 0x181f ;  /* 0x00781f001a077f89 */ /* 0x000e6200000e0000 */
[----:B------:R-:W-:Y:S01]  /*88b0*/  BSSY B0, `(.L_x_1338) ;  /* 0x000004d000007945 */ /* 0x000fe20003800000 */
[----:B------:R-:W-:Y:S01]  /*88c0*/  CS2R R74, SRZ ;  /* 0x00000000004a7805 */ /* 0x000fe2000001ff00 */
[----:B------:R-:W-:Y:S01]  /*88d0*/  PRMT R103, R0, 0x5410, R2 ;  /* 0x0000541000677816 */ /* 0x000fe20000000002 */
[----:B------:R-:W-:Y:S01]  /*88e0*/  IMAD.MOV.U32 R2, RZ, RZ, R62 ;  /* 0x000000ffff027224 */ /* 0x000fe200078e003e */
[----:B------:R-:W-:Y:S01]  /*88f0*/  MOV R0, R63 ;  /* 0x0000003f00007202 */ /* 0x000fe20000000f00 */
[----:B------:R-:W2:Y:S01]  /*8900*/  SHFL.IDX PT, R6, R24, 0x3, 0x181f ;  /* 0x00781f0018067f89 */ /* 0x000ea200000e0000 */
[----:B------:R-:W-:Y:S01]  /*8910*/  CS2R R70, SRZ ;  /* 0x0000000000467805 */ /* 0x000fe2000001ff00 */
[----:B------:R-:W-:Y:S01]  /*8920*/  CS2R R76, SRZ ;  /* 0x00000000004c7805 */ /* 0x000fe2000001ff00 */
[----:B------:R-:W-:Y:S01]  /*8930*/  PRMT R99, R0, 0x5410, R2 ;  /* 0x0000541000637816 */ /* 0x000fe20000000002 */
[----:B------:R-:W-:Y:S01]  /*8940*/  IMAD.MOV.U32 R2, RZ, RZ, R56 ;  /* 0x000000ffff027224 */ /* 0x000fe200078e0038 */
[----:B------:R4:W3:Y:S01]  /*8950*/  SHFL.IDX PT, R5, R25, 0x3, 0x181f ;  /* 0x00781f0019057f89 */ /* 0x0008e200000e0000 */
[----:B------:R-:W-:Y:S01]  /*8960*/  IMAD.MOV.U32 R0, RZ, RZ, R57 ;  /* 0x000000ffff007224 */ /* 0x000fe200078e0039 */
[----:B------:R-:W-:Y:S01]  /*8970*/  CS2R R72, SRZ ;  /* 0x0000000000487805 */ /* 0x000fe2000001ff00 */
[----:B------:R-:W-:-:S03]  /*8980*/  CS2R R68, SRZ ;  /* 0x0000000000447805 */ /* 0x000fc6000001ff00 */
        /* <DEDUP_REMOVED lines=8> */
[----:B------:R-:W-:Y:S01]  /*8a10*/  IMAD.MOV.U32 R0, RZ, RZ, R59 ;  /* 0x000000ffff007224 */ /* 0x000fe200078e003b */
[----:B----4-:R-:W-:-:S04]  /*8a20*/  CS2R R24, SRZ ;  /* 0x0000000000187805 */ /* 0x010fc8000001ff00 */
[----:B------:R-:W-:Y:S01]  /*8a30*/  PRMT R98, R0, 0x5410, R2 ;  /* 0x0000541000627816 */ /* 0x000fe20000000002 */
[----:B------:R-:W-:Y:S01]  /*8a40*/  IMAD.MOV.U32 R2, RZ, RZ, R55 ;  /* 0x000000ffff027224 */ /* 0x000fe200078e0037 */
[----:B------:R4:W1:Y:S04]  /*8a50*/  SHFL.IDX PT, R0, R27, 0x3, 0x181f ;  /* 0x00781f001b007f89 */ /* 0x00086800000e0000 */
[----:B------:R-:W-:Y:S01]  /*8a60*/  PRMT R96, R2, 0x5410, R3 ;  /* 0x0000541002607816 */ /* 0x000fe20000000003 */
[----:B------:R-:W-:Y:S01]  /*8a70*/  IMAD.MOV.U32 R3, RZ, RZ, R50 ;  /* 0x000000ffff037224 */ /* 0x000fe200078e0032 */
[----:B------:R-:W-:-:S04]  /*8a80*/  MOV R2, R51 ;  /* 0x0000003300027202 */ /* 0x000fc80000000f00 */
[----:B------:R-:W-:Y:S01]  /*8a90*/  PRMT R92, R2, 0x5410, R3 ;  /* 0x00005410025c7816 */ /* 0x000fe20000000003 */
[----:B----4-:R-:W-:Y:S01]  /*8aa0*/  CS2R R26, SRZ ;  /* 0x00000000001a7805 */ /* 0x010fe2000001ff00 */
[----:B------:R-:W-:Y:S05]  /*8ab0*/  @P0 BRA `(.L_x_1339) ;  /* 0x000002c000000947 */ /* 0x000fea0003800000 */
[----:B-123--:R-:W-:Y:S01]  /*8ac0*/  ISETP.GE.AND P0, PT, R138, c[0x0][0x27c], PT ;  /* 0x00009f008a007a0c */ /* 0x00efe20003f06270 */
        /* <DEDUP_REMOVED lines=43> */
.L_x_1339:
[----:B-123--:R-:W-:Y:S05]  /*8d80*/  BSYNC B0 ;  /* 0x0000000000007941 */ /* 0x00efea0003800000 */
.L_x_1338:
        /* <DEDUP_REMOVED lines=83> */
.L_x_1343:
[----:B------:R-:W-:Y:S05]  /*92c0*/  BSYNC B0 ;  /* 0x0000000000007941 */ /* 0x000fea0003800000 */
.L_x_1342:
        /* <DEDUP_REMOVED lines=49> */
.L_x_1345:
[----:B------:R-:W-:Y:S05]  /*95e0*/  BSYNC B0 ;  /* 0x0000000000007941 */ /* 0x000fea0003800000 */
.L_x_1344:
        /* <DEDUP_REMOVED lines=49> */
.L_x_1347:
[----:B------:R-:W-:Y:S05]  /*9900*/  BSYNC B0 ;  /* 0x0000000000007941 */ /* 0x000fea0003800000 */
.L_x_1346:
        /* <DEDUP_REMOVED lines=11> */
[----:B------:R-:W-:-:S03]  /*99c0*/  IMAD.U32 R12, R0, 0x10000, RZ ;  /* 0x00010000000c7824 */ /* 0x000fc600078e00ff */
[----:B------:R-:W-:Y:S02]  /*99d0*/  SHF.L.U32 R11, R2, 0x10, RZ ;  /* 0x00000010020b7819 */ /* 0x000fe400000006ff */
[C---:B-1----:R-:W-:Y:S01]  /*99e0*/  LOP3.LUT R3, R6.reuse, 0xffff0000, RZ, 0xc0, !PT ;  /* 0xffff000006037812 */ /* 0x042fe200078ec0ff */
[----:B------:R-:W-:-:S04]  /*99f0*/  IMAD.U32 R6, R6, 0x10000, RZ ;  /* 0x0001000006067824 */ /* 0x000fc800078e00ff */
[CC--:B------:R-:W-:Y:S02]  /*9a00*/  FMUL.FTZ R10, R3.reuse, R12.reuse ;  /* 0x0000000c030a7220 */ /* 0x0c0fe40000410000 */
        /* <DEDUP_REMOVED lines=14> */
[C---:B------:R-:W-:Y:S02]  /*9af0*/  LOP3.LUT R0, R4.reuse, 0xffff0000, RZ, 0xc0, !PT ;  /* 0xffff000004007812 */ /* 0x040fe400078ec0ff */
[----:B------:R-:W-:Y:S01]  /*9b00*/  SHF.L.U32 R2, R4, 0x10, RZ ;  /* 0x0000001004027819 */ /* 0x000fe200000006ff */
[C---:B------:R-:W-:Y:S01]  /*9b10*/  IMAD.U32 R4, R9.reuse, 0x10000, RZ ;  /* 0x0001000009047824 */ /* 0x040fe200078e00ff */
[----:B------:R-:W-:Y:S01]  /*9b20*/  LOP3.LUT R9, R9, 0xffff0000, RZ, 0xc0, !PT ;  /* 0xffff000009097812 */ /* 0x000fe200078ec0ff */
[C---:B------:R-:W-:Y:S01]  /*9b30*/  FMUL.FTZ R3, R0.reuse, R12 ;  /* 0x0000000c00037220 */ /* 0x040fe20000410000 */
[----:B------:R-:W-:Y:S01]  /*9b40*/  F2FP.BF16.PACK_AB R7, R7, R11 ;  /* 0x0000000b0707723e */ /* 0x000fe200000010ff */
[----:B------:R-:W-:-:S02]  /*9b50*/  FMUL.FTZ R0, R0, R4 ;  /* 0x0000000400007220 */ /* 0x000fc40000410000 */
[C---:B------:R-:W-:Y:S02]  /*9b60*/  FFMA.FTZ R10, R2.reuse, R4, -R3 ;  /* 0x00000004020a7223 */ /* 0x040fe40000010803 */
[----:B------:R-:W-:Y:S01]  /*9b70*/  FFMA.FTZ R4, R2, R12, R0 ;  /* 0x0000000c02047223 */ /* 0x000fe20000010000 */
[C---:B------:R-:W-:Y:S02]  /*9b80*/  LOP3.LUT R2, R5.reuse, 0xffff0000, RZ, 0xc0, !PT ;  /* 0xffff000005027812 */ /* 0x040fe400078ec0ff */
[----:B------:R-:W-:Y:S02]  /*9b90*/  SHF.L.U32 R0, R5, 0x10, RZ ;  /* 0x0000001005007819 */ /* 0x000fe400000006ff */
[----:B------:R-:W-:Y:S01]  /*9ba0*/  F2FP.BF16.PACK_AB R4, R4, R10 ;  /* 0x0000000a0404723e */ /* 0x000fe200000010ff */
[C---:B------:R-:W-:Y:S02]  /*9bb0*/  FMUL.FTZ R3, R2.reuse, R8 ;  /* 0x0000000802037220 */ /* 0x040fe40000410000 */
[----:B------:R-:W-:-:S02]  /*9bc0*/  FMUL.FTZ R2, R2, R9 ;  /* 0x0000000902027220 */ /* 0x000fc40000410000 */
[C---:B------:R-:W-:Y:S02]  /*9bd0*/  FFMA.FTZ R3, R0.reuse, R9, -R3 ;  /* 0x0000000900037223 */ /* 0x040fe40000010803 */
[----:B------:R-:W-:-:S05]  /*9be0*/  FFMA.FTZ R2, R0, R8, R2 ;  /* 0x0000000800027223 */ /* 0x000fca0000010002 */
[----:B------:R-:W-:-:S05]  /*9bf0*/  F2FP.BF16.PACK_AB R5, R2, R3 ;  /* 0x000000030205723e */ /* 0x000fca00000010ff */
[----:B------:R1:W-:Y:S02]  /*9c00*/  STS.128 [R194+0x1c080], R4 ;  /* 0x01c08004c2007388 */ /* 0x0003e40000000c00 */
.L_x_1341:
[----:B------:R-:W-:Y:S05]  /*9c10*/  BSYNC B1 ;  /* 0x0000000000017941 */ /* 0x000fea0003800000 */
.L_x_1340:
        /* <DEDUP_REMOVED lines=31> */
[C---:B------:R-:W-:Y:S01]  /*9e10*/  PRMT R0, R87.reuse, 0x5410, R8 ;  /* 0x0000541057007816 */ /* 0x040fe20000000008 */
        /* <DEDUP_REMOVED lines=21> */
.L_x_1351:
[----:B------:R-:W-:Y:S05]  /*9f70*/  BSYNC B0 ;  /* 0x0000000000007941 */ /* 0x000fea0003800000 */
.L_x_1350:
        /* <DEDUP_REMOVED lines=49> */
.L_x_1353:
[----:B------:R-:W-:Y:S05]  /*a290*/  BSYNC B0 ;  /* 0x0000000000007941 */ /* 0x000fea0003800000 */
.L_x_1352:
[----:B------:R-:W-:Y:S01]  /*a2a0*/  ISETP.GE.AND P0, PT, R156, c[0x0][0x27c], PT ;  /* 0x00009f009c007a0c */ /* 0x000fe20003f06270 */
[----:B------:R-:W-:-:S12]  /*a2b0*/  BSSY B0, `(.L_x_1354) ;  /* 0x0000030000007945 */ /* 0x000fd80003800000 */
[----:B------:R-:W-:Y:S05]  /*a2c0*/  @P0 BRA `(.L_x_1355) ;  /* 0x000002e000000947 */ /* 0x000fea0003800000 */
[----:B-1----:R-:W1:Y:S01]  /*a2d0*/  LDS.128 R4, [R194+0x19080] ;  /* 0x01908000c2047984 */ /* 0x002e620000000c00 */
[----:B------:R-:W-:Y:S02]  /*a2e0*/  SHF.R.U64 R0, R42, 0x10, R43 ;  /* 0x000000102a007819 */ /* 0x000fe4000000122b */
[----:B------:R-:W-:Y:S02]  /*a2f0*/  SHF.R.U32.HI R2, RZ, 0x10, R45 ;  /* 0x00000010ff027819 */ /* 0x000fe4000001162d */
[----:B------:R-:W-:Y:S02]  /*a300*/  SHF.R.U32.HI R3, RZ, 0x10, R43 ;  /* 0x00000010ff037819 */ /* 0x000fe4000001162b */
[C---:B------:R-:W-:Y:S02]  /*a310*/  PRMT R10, R91.reuse, 0x5410, R0 ;  /* 0x000054105b0a7816 */ /* 0x040fe40000000000 */
[----:B------:R-:W-:Y:S02]  /*a320*/  PRMT R0, R90, 0x5410, R2 ;  /* 0x000054105a007816 */ /* 0x000fe40000000002 */
[----:B------:R-:W-:-:S02]  /*a330*/  PRMT R8, R91, 0x5432, R3 ;  /* 0x000054325b087816 */ /* 0x000fc40000000003 */
[----:B------:R-:W-:Y:S01]  /*a340*/  SHF.R.U64 R9, R44, 0x10, R45 ;  /* 0x000000102c097819 */ /* 0x000fe2000000122d */
[C---:B------:R-:W-:Y:S01]  /*a350*/  IMAD.U32 R12, R0.reuse, 0x10000, RZ ;  /* 0x00010000000c7824 */ /* 0x040fe200078e00ff */
[----:B------:R-:W-:Y:S01]  /*a360*/  LOP3.LUT R16, R0, 0xffff0000, RZ, 0xc0, !PT ;  /* 0xffff000000107812 */ /* 0x000fe200078ec0ff */
[----:B------:R-:W-:Y:S01]  /*a370*/  IMAD.U32 R13, R8, 0x10000, RZ ;  /* 0x00010000080d7824 */ /* 0x000fe200078e00ff */
[----:B------:R-:W-:Y:S02]  /*a380*/  PRMT R9, R90, 0x5432, R9 ;  /* 0x000054325a097816 */ /* 0x000fe40000000009 */
[----:B------:R-:W-:Y:S02]  /*a390*/  LOP3.LUT R8, R8, 0xffff0000, RZ, 0xc0, !PT ;  /* 0xffff000008087812 */ /* 0x000fe400078ec0ff */
[----:B------:R-:W-:Y:S01]  /*a3a0*/  SHF.L.U32 R14, R10, 0x10, RZ ;  /* 0x000000100a0e7819 */ /* 0x000fe200000006ff */
[C---:B------:R-:W-:Y:S01]  /*a3b0*/  IMAD.U32 R15, R9.reuse, 0x10000, RZ ;  /* 0x00010000090f7824 */ /* 0x040fe200078e00ff */
[----:B------:R-:W-:-:S02]  /*a3c0*/  LOP3.LUT R9, R9, 0xffff0000, RZ, 0xc0, !PT ;  /* 0xffff000009097812 */ /* 0x000fc400078ec0ff */
[----:B------:R-:W-:Y:S02]  /*a3d0*/  LOP3.LUT R10, R10, 0xffff0000, RZ, 0xc0, !PT ;  /* 0xffff00000a0a7812 */ /* 0x000fe400078ec0ff */
[C---:B-1----:R-:W-:Y:S01]  /*a3e0*/  LOP3.LUT R2, R6.reuse, 0xffff0000, RZ, 0xc0, !PT ;  /* 0xffff000006027812 */ /* 0x042fe200078ec0ff */
[C---:B------:R-:W-:Y:S01]  /*a3f0*/  IMAD.U32 R11, R7.reuse, 0x10000, RZ ;  /* 0x00010000070b7824 */ /* 0x040fe200078e00ff */
[----:B------:R-:W-:Y:S02]  /*a400*/  SHF.L.U32 R3, R6, 0x10, RZ ;  /* 0x0000001006037819 */ /* 0x000fe400000006ff */
[----:B------:R-:W-:Y:S01]  /*a410*/  LOP3.LUT R7, R7, 0xffff0000, RZ, 0xc0, !PT ;  /* 0xffff000007077812 */ /* 0x000fe200078ec0ff */
[C---:B------:R-:W-:Y:S01]  /*a420*/  FMUL.FTZ R6, R2.reuse, R12 ;  /* 0x0000000c02067220 */ /* 0x040fe20000410000 */
[----:B------:R-:W-:Y:S01]  /*a430*/  LOP3.LUT R0, R5, 0xffff0000, RZ, 0xc0, !PT ;  /* 0xffff000005007812 */ /* 0x000fe200078ec0ff */
[-C--:B------:R-:W-:Y:S02]  /*a440*/  FMUL.FTZ R2, R2, R13.reuse ;  /* 0x0000000d02027220 */ /* 0x080fe40000410000 */
[----:B------:R-:W-:-:S02]  /*a450*/  FFMA.FTZ R13, R3, R13, -R6 ;  /* 0x0000000d030d7223 */ /* 0x000fc40000010806 */
[----:B------:R-:W-:Y:S01]  /*a460*/  FFMA.FTZ R12, R3, R12, R2 ;  /* 0x0000000c030c7223 */ /* 0x000fe20000010002 */
[C---:B------:R-:W-:Y:S01]  /*a470*/  LOP3.LUT R3, R4.reuse, 0xffff0000, RZ, 0xc0, !PT ;  /* 0xffff000004037812 */ /* 0x040fe200078ec0ff */
[----:B------:R-:W-:Y:S01]  /*a480*/  IMAD.U32 R6, R4, 0x10000, RZ ;  /* 0x0001000004067824 */ /* 0x000fe200078e00ff */
[----:B------:R-:W-:Y:S01]  /*a490*/  SHF.L.U32 R2, R5, 0x10, RZ ;  /* 0x0000001005027819 */ /* 0x000fe200000006ff */
[C---:B------:R-:W-:Y:S02]  /*a4a0*/  FMUL.FTZ R4, R7.reuse, R16 ;  /* 0x0000001007047220 */ /* 0x040fe40000410000 */
[-C--:B------:R-:W-:Y:S02]  /*a4b0*/  FMUL.FTZ R7, R7, R8.reuse ;  /* 0x0000000807077220 */ /* 0x080fe40000410000 */
[----:B------:R-:W-:Y:S02]  /*a4c0*/  FFMA.FTZ R8, R11, R8, -R4 ;  /* 0x000000080b087223 */ /* 0x000fe40000010804 */
[----:B------:R-:W-:-:S02]  /*a4d0*/  FMUL.FTZ R5, R3, R15 ;  /* 0x0000000f03057220 */ /* 0x000fc40000410000 */
[----:B------:R-:W-:Y:S02]  /*a4e0*/  FMUL.FTZ R4, R3, R14 ;  /* 0x0000000e03047220 */ /* 0x000fe40000410000 */
[C---:B------:R-:W-:Y:S02]  /*a4f0*/  FMUL.FTZ R3, R0.reuse, R9 ;  /* 0x0000000900037220 */ /* 0x040fe40000410000 */
[----:B------:R-:W-:Y:S02]  /*a500*/  FMUL.FTZ R0, R0, R10 ;  /* 0x0000000a00007220 */ /* 0x000fe40000410000 */
[C---:B------:R-:W-:Y:S02]  /*a510*/  FFMA.FTZ R5, R6.reuse, R14, -R5 ;  /* 0x0000000e06057223 */ /* 0x040fe40000010805 */
[----:B------:R-:W-:Y:S01]  /*a520*/  FFMA.FTZ R4, R6, R15, R4 ;  /* 0x0000000f06047223 */ /* 0x000fe20000010004 */
[----:B------:R-:W-:Y:S01]  /*a530*/  F2FP.BF16.PACK_AB R6, R12, R13 ;  /* 0x0000000d0c06723e */ /* 0x000fe200000010ff */
[----:B------:R-:W-:-:S02]  /*a540*/  FFMA.FTZ R7, R11, R16, R7 ;  /* 0x000000100b077223 */ /* 0x000fc40000010007 */
[----:B------:R-:W-:Y:S01]  /*a550*/  FFMA.FTZ R3, R2, R10, -R3 ;  /* 0x0000000a02037223 */ /* 0x000fe20000010803 */
[----:B------:R-:W-:Y:S01]  /*a560*/  F2FP.BF16.PACK_AB R4, R4, R5 ;  /* 0x000000050404723e */ /* 0x000fe200000010ff */
[----:B------:R-:W-:Y:S01]  /*a570*/  FFMA.FTZ R0, R2, R9, R0 ;  /* 0x0000000902007223 */ /* 0x000fe20000010000 */
[----:B------:R-:W-:-:S04]  /*a580*/  F2FP.BF16.PACK_AB R7, R7, R8 ;  /* 0x000000080707723e */ /* 0x000fc800000010ff */
[----:B------:R-:W-:-:S05]  /*a590*/  F2FP.BF16.PACK_AB R5, R0, R3 ;  /* 0x000000030005723e */ /* 0x000fca00000010ff */
[----:B------:R1:W-:Y:S02]  /*a5a0*/  STS.128 [R194+0x19080], R4 ;  /* 0x01908004c2007388 */ /* 0x0003e40000000c00 */
.L_x_1355:
[----:B------:R-:W-:Y:S05]  /*a5b0*/  BSYNC B0 ;  /* 0x0000000000007941 */ /* 0x000fea0003800000 */
.L_x_1354:
        /* <DEDUP_REMOVED lines=48> */
.L_x_1349:
[----:B------:R-:W-:Y:S05]  /*a8c0*/  BSYNC B1 ;  /* 0x0000000000017941 */ /* 0x000fea0003800000 */
.L_x_1348:
        /* <DEDUP_REMOVED lines=53> */
.L_x_1359:
[----:B------:R-:W-:Y:S05]  /*ac20*/  BSYNC B0 ;  /* 0x0000000000007941 */ /* 0x000fea0003800000 */
.L_x_1358:
        /* <DEDUP_REMOVED lines=49> */
.L_x_1361:
[----:B------:R-:W-:Y:S05]  /*af40*/  BSYNC B0 ;  /* 0x0000000000007941 */ /* 0x000fea0003800000 */
.L_x_1360:
        /* <DEDUP_REMOVED lines=49> */
.L_x_1363:
[----:B------:R-:W-:Y:S05]  /*b260*/  BSYNC B0 ;  /* 0x0000000000007941 */ /* 0x000fea0003800000 */
.L_x_1362:
        /* <DEDUP_REMOVED lines=48> */
.L_x_1357:
[----:B------:R-:W-:Y:S05]  /*b570*/  BSYNC B1 ;  /* 0x0000000000017941 */ /* 0x000fea0003800000 */
.L_x_1356:
        /* <DEDUP_REMOVED lines=52> */
.L_x_1366:
[----:B------:R-:W-:Y:S05]  /*b8c0*/  BSYNC B0 ;  /* 0x0000000000007941 */ /* 0x000fea0003800000 */
.L_x_1365:
        /* <DEDUP_REMOVED lines=49> */
.L_x_1368:
[----:B------:R-:W-:Y:S05]  /*bbe0*/  BSYNC B0 ;  /* 0x0000000000007941 */ /* 0x000fea0003800000 */
.L_x_1367:
        /* <DEDUP_REMOVED lines=49> */
.L_x_1370:
[----:B------:R-:W-:Y:S05]  /*bf00*/  BSYNC B0 ;  /* 0x0000000000007941 */ /* 0x000fea0003800000 */
.L_x_1369:
        /* <DEDUP_REMOVED lines=49> */
.L_x_1331:
        /* <DEDUP_REMOVED lines=61> */
.L_x_1372:
[----:B------:R-:W-:Y:S05]  /*c5f0*/  BSYNC B0 ;  /* 0x0000000000007941 */ /* 0x000fea0003800000 */
.L_x_1371:
[----:B-1--45:R-:W-:Y:S01]  /*c600*/  IMAD.MOV.U32 R2, RZ, RZ, R26 ;  /* 0x000000ffff027224 */ /* 0x032fe200078e001a */
[----:B------:R-:W-:Y:S01]  /*c610*/  MOV R3, R25 ;  /* 0x0000001900037202 */ /* 0x000fe20000000f00 */
[----:B------:R-:W-:Y:S01]  /*c620*/  IMAD.MOV.U32 R0, RZ, RZ, R27 ;  /* 0x000000ffff007224 */ /* 0x000fe200078e001b */
[----:B------:R-:W-:Y:S01]  /*c630*/  LOP3.LUT P0, RZ, R207, 0x8, RZ, 0xc0, !PT ;  /* 0x00000008cfff7812 */ /* 0x000fe2000780c0ff */
[----:B------:R-:W-:Y:S01]  /*c640*/  IMAD.MOV.U32 R4, RZ, RZ, R24 ;  /* 0x000000ffff047224 */ /* 0x000fe200078e0018 */
[----:B------:R1:W4:Y:S01]  /*c650*/  SHFL.IDX PT, R8, R22, 0x1, 0x181f ;  /* 0x00381f0016087f89 */ /* 0x00032200000e0000 */
[----:B------:R-:W-:Y:S01]  /*c660*/  BSSY B0, `(.L_x_1373) ;  /* 0x000003a000007945 */ /* 0x000fe20003800000 */
[----:B------:R-:W-:Y:S01]  /*c670*/  PRMT R89, R0, 0x5410, R2 ;  /* 0x0000541000597816 */ /* 0x000fe20000000002 */
[----:B------:R-:W-:Y:S01]  /*c680*/  IMAD.MOV.U32 R2, RZ, RZ, R14 ;  /* 0x000000ffff027224 */ /* 0x000fe200078e000e */
[----:B------:R-:W-:Y:S01]  /*c690*/  PRMT R88, R3, 0x5410, R4 ;  /* 0x0000541003587816 */ /* 0x000fe20000000004 */
[----:B------:R-:W-:Y:S01]  /*c6a0*/  IMAD.MOV.U32 R0, RZ, RZ, R15 ;  /* 0x000000ffff007224 */ /* 0x000fe200078e000f */
[----:B------:R-:W-:Y:S01]  /*c6b0*/  MOV R4, R12 ;  /* 0x0000000c00047202 */ /* 0x000fe20000000f00 */
[----:B------:R-:W-:Y:S01]  /*c6c0*/  IMAD.MOV.U32 R3, RZ, RZ, R13 ;  /* 0x000000ffff037224 */ /* 0x000fe200078e000d */
[----:B------:R1:W3:Y:S01]  /*c6d0*/  SHFL.IDX PT, R6, R23, 0x1, 0x181f ;  /* 0x00381f0017067f89 */ /* 0x0002e200000e0000 */
[----:B------:R-:W-:Y:S01]  /*c6e0*/  CS2R R48, SRZ ;  /* 0x0000000000307805 */ /* 0x000fe2000001ff00 */
[----:B------:R-:W-:Y:S01]  /*c6f0*/  PRMT R34, R0, 0x5410, R2 ;  /* 0x0000541000227816 */ /* 0x000fe20000000002 */
[----:B------:R-:W-:Y:S01]  /*c700*/  IMAD.MOV.U32 R2, RZ, RZ, R30 ;  /* 0x000000ffff027224 */ /* 0x000fe200078e001e */
[----:B------:R-:W-:Y:S01]  /*c710*/  MOV R0, R31 ;  /* 0x0000001f00007202 */ /* 0x000fe20000000f00 */
[----:B------:R1:W2:Y:S01]  /*c720*/  SHFL.IDX PT, R9, R20, 0x1, 0x181f ;  /* 0x00381f0014097f89 */ /* 0x0002a200000e0000 */
[----:B------:R-:W-:Y:S01]  /*c730*/  PRMT R33, R3, 0x5410, R4 ;  /* 0x0000541003217816 */ /* 0x000fe20000000004 */
[----:B------:R-:W-:Y:S01]  /*c740*/  IMAD.MOV.U32 R3, RZ, RZ, R19 ;  /* 0x000000ffff037224 */ /* 0x000fe200078e0013 */
[----:B------:R-:W-:Y:S01]  /*c750*/  PRMT R90, R0, 0x5410, R2 ;  /* 0x00005410005a7816 */ /* 0x000fe20000000002 */
[----:B------:R-:W-:Y:S01]  /*c760*/  IMAD.MOV.U32 R2, RZ, RZ, R28 ;  /* 0x000000ffff027224 */ /* 0x000fe200078e001c */
[----:B------:R-:W-:Y:S01]  /*c770*/  MOV R4, R18 ;  /* 0x0000001200047202 */ /* 0x000fe20000000f00 */
[----:B------:R-:W-:Y:S01]  /*c780*/  IMAD.MOV.U32 R0, RZ, RZ, R29 ;  /* 0x000000ffff007224 */ /* 0x000fe200078e001d */
[----:B------:R1:W1:Y:S01]  /*c790*/  SHFL.IDX PT, R7, R21, 0x1, 0x181f ;  /* 0x00381f0015077f89 */ /* 0x00026200000e0000 */
[----:B------:R-:W-:Y:S01]  /*c7a0*/  CS2R R38, SRZ ;  /* 0x0000000000267805 */ /* 0x000fe2000001ff00 */
[----:B------:R-:W-:Y:S01]  /*c7b0*/  PRMT R61, R3, 0x5410, R4 ;  /* 0x00005410033d7816 */ /* 0x000fe20000000004 */
        /* <DEDUP_REMOVED lines=10> */
[----:B---34-:R-:W-:Y:S01]  /*c860*/  ISETP.GE.AND P1, PT, R132, c[0x0][0x27c], PT ;  /* 0x00009f0084007a0c */ /* 0x018fe20003f26270 */
[----:B------:R-:W-:Y:S01]  /*c870*/  CS2R R38, SRZ ;  /* 0x0000000000267805 */ /* 0x000fe2000001ff00 */
[----:B------:R-:W-:Y:S01]  /*c880*/  CS2R R36, SRZ ;  /* 0x0000000000247805 */ /* 0x000fe2000001ff00 */
[----:B------:R-:W-:Y:S01]  /*c890*/  CS2R R42, SRZ ;  /* 0x00000000002a7805 */ /* 0x000fe2000001ff00 */
[----:B------:R-:W-:-:S09]  /*c8a0*/  CS2R R40, SRZ ;  /* 0x0000000000287805 */ /* 0x000fd2000001ff00 */
[C---:B------:R-:W-:Y:S01]  /*c8b0*/  @!P1 IMAD.SHL.U32 R2, R132.reuse, 0x2, RZ ;  /* 0x0000000284029824 */ /* 0x040fe200078e00ff */
[----:B------:R-:W-:-:S04]  /*c8c0*/  @!P1 SHF.L.U64.HI R0, R132, 0x1, R133 ;  /* 0x0000000184009819 */ /* 0x000fc80000010285 */
[----:B------:R-:W-:-:S05]  /*c8d0*/  @!P1 IADD3 R4, P0, R6, R2, RZ ;  /* 0x0000000206049210 */ /* 0x000fca0007f1e0ff */
[----:B--2---:R-:W-:Y:S01]  /*c8e0*/  @!P1 IMAD.X R5, R8, 0x1, R0, P0 ;  /* 0x0000000108059824 */ /* 0x004fe200000e0600 */
[----:B-1----:R-:W-:-:S04]  /*c8f0*/  @!P1 IADD3 R2, P0, R7, R2, RZ ;  /* 0x0000000207029210 */ /* 0x002fc80007f1e0ff */
[----:B------:R1:W5:Y:S01]  /*c900*/  @!P1 LD.E.128 R36, [R4.64] ;  /* 0x0000000804249980 */ /* 0x000362000c101d00 */
[----:B------:R-:W-:Y:S01]  /*c910*/  @!P1 IMAD.X R3, R9, 0x1, R0, P0 ;  /* 0x0000000109039824 */ /* 0x000fe200000e0600 */
        /* <DEDUP_REMOVED lines=14> */
.L_x_1374:
[----:B---34-:R-:W-:Y:S05]  /*ca00*/  BSYNC B0 ;  /* 0x0000000000007941 */ /* 0x018fea0003800000 */
.L_x_1373:
[----:B-1---5:R-:W-:Y:S01]  /*ca10*/  IMAD.MOV.U32 R4, RZ, RZ, R50 ;  /* 0x000000ffff047224 */ /* 0x022fe200078e0032 */
[----:B------:R-:W-:Y:S01]  /*ca20*/  LOP3.LUT P0, RZ, R207, 0x10, RZ, 0xc0, !PT ;  /* 0x00000010cfff7812 */ /* 0x000fe2000780c0ff */
[----:B------:R-:W-:Y:S01]  /*ca30*/  IMAD.MOV.U32 R3, RZ, RZ, R51 ;  /* 0x000000ffff037224 */ /* 0x000fe200078e0033 */
[----:B--2---:R1:W2:Y:S01]  /*ca40*/  SHFL.IDX PT, R9, R22, 0x2, 0x181f ;  /* 0x00581f0016097f89 */ /* 0x0042a200000e0000 */
        /* <DEDUP_REMOVED lines=25> */
[----:B------:R1:W3:Y:S01]  /*cbe0*/  SHFL.IDX PT, R6, R23, 0x2, 0x181f ;  /* 0x00581f0017067f89 */ /* 0x0002e200000e0000 */
[----:B------:R-:W-:Y:S01]  /*cbf0*/  IMAD.MOV.U32 R0, RZ, RZ, R41 ;  /* 0x000000ffff007224 */ /* 0x000fe200078e0029 */
[----:B------:R-:W-:Y:S01]  /*cc00*/  BSSY B0, `(.L_x_1375) ;  /* 0x000002b000007945 */ /* 0x000fe20003800000 */
[----:B------:R-:W-:Y:S01]  /*cc10*/  PRMT R94, R4, 0x7610, R94 ;  /* 0x00007610045e7816 */ /* 0x000fe2000000005e */
[----:B------:R1:W4:Y:S01]  /*cc20*/  SHFL.IDX PT, R8, R20, 0x2, 0x181f ;  /* 0x00581f0014087f89 */ /* 0x00032200000e0000 */
[----:B------:R-:W-:Y:S01]  /*cc30*/  PRMT R93, R93, 0x5410, R3 ;  /* 0x000054105d5d7816 */ /* 0x000fe20000000003 */
        /* <DEDUP_REMOVED lines=19> */
[----:B---3--:R-:W-:-:S05]  /*cd70*/  @!P1 IADD3 R4, P2, R6, R2, RZ ;  /* 0x0000000206049210 */ /* 0x008fca0007f5e0ff */
[--C-:B------:R-:W-:Y:S01]  /*cd80*/  @!P1 IMAD.X R5, R9, 0x1, R0.reuse, P2 ;  /* 0x0000000109059824 */ /* 0x100fe200010e0600 */
[----:B-1----:R-:W-:Y:S01]  /*cd90*/  @!P1 IADD3 R2, P2, R7, R2, RZ ;  /* 0x0000000207029210 */ /* 0x002fe20007f5e0ff */
[----:B------:R-:W-:Y:S01]  /*cda0*/  CS2R R58, SRZ ;  /* 0x00000000003a7805 */ /* 0x000fe2000001ff00 */
[----:B------:R-:W-:Y:S02]  /*cdb0*/  CS2R R56, SRZ ;  /* 0x0000000000387805 */ /* 0x000fe4000001ff00 */
[----:B------:R1:W5:Y:S01]  /*cdc0*/  @!P1 LD.E.128 R52, [R4.64] ;  /* 0x0000000804349980 */ /* 0x000362000c101d00 */
[----:B----4-:R-:W-:Y:S02]  /*cdd0*/  @!P1 IMAD.X R3, R8, 0x1, R0, P2 ;  /* 0x0000000108039824 */ /* 0x010fe400010e0600 */
[----:B------:R-:W-:-:S03]  /*cde0*/  @!P0 IMAD.SHL.U32 R0, R201, 0x2, RZ ;  /* 0x00000002c9008824 */ /* 0x000fc600078e00ff */
[----:B------:R2:W5:Y:S01]  /*cdf0*/  @!P1 LD.E.128 R56, [R2.64] ;  /* 0x0000000802389980 */ /* 0x000562000c101d00 */
[----:B------:R-:W-:Y:S01]  /*ce00*/  CS2R R66, SRZ ;  /* 0x0000000000427805 */ /* 0x000fe2000001ff00 */
[----:B------:R-:W-:Y:S01]  /*ce10*/  CS2R R64, SRZ ;  /* 0x0000000000407805 */ /* 0x000fe2000001ff00 */
[----:B------:R-:W-:Y:S01]  /*ce20*/  CS2R R70, SRZ ;  /* 0x0000000000467805 */ /* 0x000fe2000001ff00 */
[----:B------:R-:W-:Y:S01]  /*ce30*/  CS2R R68, SRZ ;  /* 0x0000000000447805 */ /* 0x000fe2000001ff00 */
[-C--:B-1----:R-:W-:Y:S02]  /*ce40*/  @!P0 IADD3 R4, P2, R6, R0.reuse, RZ ;  /* 0x0000000006048210 */ /* 0x082fe40007f5e0ff */
[----:B--2---:R-:W-:Y:S02]  /*ce50*/  @!P0 SHF.L.U64.HI R3, R201, 0x1, R204 ;  /* 0x00000001c9038819 */ /* 0x004fe400000102cc */
[----:B------:R-:W-:-:S03]  /*ce60*/  @!P0 IADD3 R2, P1, R7, R0, RZ ;  /* 0x0000000007028210 */ /* 0x000fc60007f3e0ff */
[--C-:B------:R-:W-:Y:S02]  /*ce70*/  @!P0 IMAD.X R5, R9, 0x1, R3.reuse, P2 ;  /* 0x0000000109058824 */ /* 0x100fe400010e0603 */
[----:B------:R-:W-:-:S03]  /*ce80*/  @!P0 IMAD.X R3, R8, 0x1, R3, P1 ;  /* 0x0000000108038824 */ /* 0x000fc600008e0603 */
[----:B------:R1:W5:Y:S04]  /*ce90*/  @!P0 LD.E.128 R64, [R4.64] ;  /* 0x0000000804408980 */ /* 0x000368000c101d00 */
[----:B------:R1:W5:Y:S02]  /*cea0*/  @!P0 LD.E.128 R68, [R2.64] ;  /* 0x0000000802448980 */ /* 0x000364000c101d00 */
.L_x_1376:
[----:B--2---:R-:W-:Y:S05]  /*ceb0*/  BSYNC B0 ;  /* 0x0000000000007941 */ /* 0x004fea0003800000 */
.L_x_1375:
[----:B-1---5:R-:W-:Y:S01]  /*cec0*/  IMAD.MOV.U32 R2, RZ, RZ, R66 ;  /* 0x000000ffff027224 */ /* 0x022fe200078e0042 */
[----:B------:R-:W-:Y:S01]  /*ced0*/  LOP3.LUT P0, RZ, R207, 0x1, RZ, 0xc0, !PT ;  /* 0x00000001cfff7812 */ /* 0x000fe2000780c0ff */
[----:B------:R-:W-:Y:S01]  /*cee0*/  IMAD.MOV.U32 R0, RZ, RZ, R67 ;  /* 0x000000ffff007224 */ /* 0x000fe200078e0043 */
[----:B----4-:R1:W2:Y:S01]  /*cef0*/  SHFL.IDX PT, R8, R22, 0x3, 0x181f ;  /* 0x00781f0016087f89 */ /* 0x0102a200000e0000 */
[----:B------:R-:W-:Y:S01]  /*cf00*/  BSSY B0, `(.L_x_1377) ;  /* 0x000003c000007945 */ /* 0x000fe20003800000 */
[----:B------:R-:W-:Y:S01]  /*cf10*/  CS2R R84, SRZ ;  /* 0x0000000000547805 */ /* 0x000fe2000001ff00 */
[----:B------:R-:W-:Y:S01]  /*cf20*/  CS2R R74, SRZ ;  /* 0x00000000004a7805 */ /* 0x000fe2000001ff00 */
[----:B------:R-:W-:Y:S01]  /*cf30*/  PRMT R106, R0, 0x5410, R2 ;  /* 0x00005410006a7816 */ /* 0x000fe20000000002 */
[----:B------:R-:W-:Y:S01]  /*cf40*/  IMAD.MOV.U32 R2, RZ, RZ, R64 ;  /* 0x000000ffff027224 */ /* 0x000fe200078e0040 */
[----:B------:R-:W-:Y:S01]  /*cf50*/  MOV R0, R65 ;  /* 0x0000004100007202 */ /* 0x000fe20000000f00 */
[----:B------:R1:W4:Y:S01]  /*cf60*/  SHFL.IDX PT, R5, R23, 0x3, 0x181f ;  /* 0x00781f0017057f89 */ /* 0x00032200000e0000 */
[----:B------:R-:W-:Y:S01]  /*cf70*/  CS2R R72, SRZ ;  /* 0x0000000000487805 */ /* 0x000fe2000001ff00 */
[----:B------:R-:W-:Y:S01]  /*cf80*/  CS2R R82, SRZ ;  /* 0x0000000000527805 */ /* 0x000fe2000001ff00 */
[----:B------:R-:W-:Y:S01]  /*cf90*/  PRMT R105, R0, 0x5410, R2 ;  /* 0x0000541000697816 */ /* 0x000fe20000000002 */
[----:B------:R-:W-:Y:S01]  /*cfa0*/  IMAD.MOV.U32 R2, RZ, RZ, R54 ;  /* 0x000000ffff027224 */ /* 0x000fe200078e0036 */
[----:B------:R1:W3:Y:S01]  /*cfb0*/  SHFL.IDX PT, R7, R20, 0x3, 0x181f ;  /* 0x00781f0014077f89 */ /* 0x0002e200000e0000 */
[----:B------:R-:W-:Y:S01]  /*cfc0*/  IMAD.MOV.U32 R0, RZ, RZ, R55 ;  /* 0x000000ffff007224 */ /* 0x000fe200078e0037 */
[----:B------:R-:W-:Y:S01]  /*cfd0*/  CS2R R80, SRZ ;  /* 0x0000000000507805 */ /* 0x000fe2000001ff00 */
[----:B------:R-:W-:Y:S01]  /*cfe0*/  CS2R R78, SRZ ;  /* 0x00000000004e7805 */ /* 0x000fe2000001ff00 */
[----:B---3--:R1:W3:Y:S01]  /*cff0*/  SHFL.IDX PT, R6, R21, 0x3, 0x181f ;  /* 0x00781f0015067f89 */ /* 0x0082e200000e0000 */
[----:B------:R-:W-:Y:S01]  /*d000*/  CS2R R76, SRZ ;  /* 0x00000000004c7805 */ /* 0x000fe2000001ff00 */
        /* <DEDUP_REMOVED lines=43> */
.L_x_1378:
[----:B-1234-:R-:W-:Y:S05]  /*d2c0*/  BSYNC B0 ;  /* 0x0000000000007941 */ /* 0x01efea0003800000 */
.L_x_1377:
        /* <DEDUP_REMOVED lines=40> */
[----:B------:R-:W-:Y:S02]  /*d550*/  SHF.R.U64 R12, R12, 0x10, R13 ;  /* 0x000000100c0c7819 */ /* 0x000fe4000000120d */
[----:B------:R-:W-:Y:S02]  /*d560*/  SHF.R.U64 R3, R16, 0x10, R17 ;  /* 0x0000001010037819 */ /* 0x000fe40000001211 */
[----:B------:R-:W-:Y:S02]  /*d570*/  LEA.HI R2, R2, R224, RZ, 0x1d ;  /* 0x000000e002027211 */ /* 0x000fe400078fe8ff */
[----:B------:R-:W-:Y:S02]  /*d580*/  SHF.R.U64 R20, R14, 0x10, R15 ;  /* 0x000000100e147819 */ /* 0x000fe4000000120f */
[----:B------:R-:W-:-:S02]  /*d590*/  SHF.R.S32.HI R0, RZ, 0x1f, R2 ;  /* 0x0000001fff007819 */ /* 0x000fc40000011402 */
[----:B------:R-:W-:Y:S02]  /*d5a0*/  PRMT R14, R33, 0x5432, R12 ;  /* 0x00005432210e7816 */ /* 0x000fe4000000000c */
[----:B------:R-:W-:Y:S01]  /*d5b0*/  LEA.HI R0, R0, R2, RZ, 0x3 ;  /* 0x0000000200007211 */ /* 0x000fe200078f18ff */
[----:B------:R-:W-:Y:S01]  /*d5c0*/  IMAD.SHL.U32 R2, R2, 0x8, RZ ;  /* 0x0000000802027824 */ /* 0x000fe200078e00ff */
[----:B------:R-:W-:Y:S02]  /*d5d0*/  PRMT R12, R32, 0x5432, R3 ;  /* 0x00005432200c7816 */ /* 0x000fe40000000003 */
[----:B------:R-:W-:Y:S01]  /*d5e0*/  SHF.R.U64 R16, R18, 0x10, R19 ;  /* 0x0000001012107819 */ /* 0x000fe20000001213 */
[----:B------:R-:W-:Y:S01]  /*d5f0*/  IMAD.SHL.U32 R0, R0, 0x400, RZ ;  /* 0x0000040000007824 */ /* 0x000fe200078e00ff */
[----:B------:R-:W-:Y:S01]  /*d600*/  LOP3.LUT R2, R222, 0x38, R2, 0xf8, !PT ;  /* 0x00000038de027812 */ /* 0x000fe200078ef802 */
[----:B------:R-:W-:Y:S01]  /*d610*/  IMAD.U32 R21, R12, 0x10000, RZ ;  /* 0x000100000c157824 */ /* 0x000fe200078e00ff */
[----:B------:R-:W-:Y:S01]  /*d620*/  PRMT R16, R61, 0x5432, R16 ;  /* 0x000054323d107816 */ /* 0x000fe20000000010 */
[----:B------:R-:W-:Y:S01]  /*d630*/  IMAD.U32 R18, R14, 0x10000, RZ ;  /* 0x000100000e127824 */ /* 0x000fe200078e00ff */
[----:B------:R-:W-:-:S02]  /*d640*/  LOP3.LUT R2, R2, R120, RZ, 0x3c, !PT ;  /* 0x0000007802027212 */ /* 0x000fc400078e3cff */
[----:B------:R-:W-:-:S04]  /*d650*/  LOP3.LUT R0, R0, 0x7fffe000, RZ, 0xc0, !PT ;  /* 0x7fffe00000007812 */ /* 0x000fc800078ec0ff */
[----:B------:R-:W-:Y:S02]  /*d660*/  IADD3 R0, R2, R0, R226 ;  /* 0x0000000002007210 */ /* 0x000fe40007ffe0e2 */
[----:B------:R-:W-:Y:S02]  /*d670*/  SHF.R.U32.HI R2, RZ, 0x10, R15 ;  /* 0x00000010ff027819 */ /* 0x000fe4000001160f */
[----:B------:R-:W-:Y:S01]  /*d680*/  SHF.R.U32.HI R15, RZ, 0x10, R19 ;  /* 0x00000010ff0f7819 */ /* 0x000fe20000011613 */
[----:B------:R-:W-:Y:S01]  /*d690*/  IMAD.SHL.U32 R22, R0, 0x2, RZ ;  /* 0x0000000200167824 */ /* 0x000fe200078e00ff */
[----:B------:R-:W-:Y:S02]  /*d6a0*/  SHF.R.U32.HI R0, RZ, 0x10, R13 ;  /* 0x00000010ff007819 */ /* 0x000fe4000001160d */
[----:B------:R-:W-:Y:S02]  /*d6b0*/  SHF.R.U32.HI R13, RZ, 0x10, R17 ;  /* 0x00000010ff0d7819 */ /* 0x000fe40000011611 */
[----:B------:R-:W2:Y:S01]  /*d6c0*/  LDS.128 R4, [R22+0x10080] ;  /* 0x0100800016047984 */ /* 0x000ea20000000c00 */
[----:B------:R-:W-:-:S02]  /*d6d0*/  PRMT R17, R33, 0x5410, R0 ;  /* 0x0000541021117816 */ /* 0x000fc40000000000 */
[C---:B------:R-:W-:Y:S02]  /*d6e0*/  PRMT R19, R34.reuse, 0x5432, R20 ;  /* 0x0000543222137816 */ /* 0x040fe40000000014 */
[----:B------:R-:W-:Y:S01]  /*d6f0*/  PRMT R20, R34, 0x5410, R2 ;  /* 0x0000541022147816 */ /* 0x000fe20000000002 */
[----:B-1----:R-:W-:Y:S01]  /*d700*/  IMAD.U32 R2, R8, 0x10000, RZ ;  /* 0x0001000008027824 */ /* 0x002fe200078e00ff */
[----:B------:R-:W-:-:S04]  /*d710*/  PRMT R13, R32, 0x5410, R13 ;  /* 0x00005410200d7816 */ /* 0x000fc8000000000d */
        /* <DEDUP_REMOVED lines=72> */
.L_x_1382:
[----:B------:R-:W-:Y:S05]  /*dba0*/  BSYNC B0 ;  /* 0x0000000000007941 */ /* 0x000fea0003800000 */
.L_x_1381:
        /* <DEDUP_REMOVED lines=8> */
[----:B------:R-:W-:Y:S02]  /*dc30*/  SHF.R.U32.HI R15, RZ, 0x10, R29 ;  /* 0x00000010ff0f7819 */ /* 0x000fe4000001161d */
[C---:B------:R-:W-:Y:S02]  /*dc40*/  PRMT R12, R63.reuse, 0x5432, R13 ;  /* 0x000054323f0c7816 */ /* 0x040fe4000000000d */
[----:B------:R-:W-:Y:S02]  /*dc50*/  PRMT R13, R63, 0x5410, R15 ;  /* 0x000054103f0d7816 */ /* 0x000fe4000000000f */
[--C-:B------:R-:W-:Y:S01]  /*dc60*/  SHF.R.U32.HI R18, RZ, 0x10, R31.reuse ;  /* 0x00000010ff127819 */ /* 0x100fe2000001161f */
[----:B------:R-:W-:Y:S01]  /*dc70*/  IMAD.U32 R15, R12, 0x10000, RZ ;  /* 0x000100000c0f7824 */ /* 0x000fe200078e00ff */
[----:B------:R-:W-:Y:S01]  /*dc80*/  SHF.R.U64 R16, R30, 0x10, R31 ;  /* 0x000000101e107819 */ /* 0x000fe2000000121f */
[----:B-1----:R-:W-:Y:S01]  /*dc90*/  IMAD.U32 R22, R13, 0x10000, RZ ;  /* 0x000100000d167824 */ /* 0x002fe200078e00ff */
[----:B------:R-:W-:-:S02]  /*dca0*/  PRMT R18, R90, 0x5410, R18 ;  /* 0x000054105a127816 */ /* 0x000fc40000000012 */
        /* <DEDUP_REMOVED lines=91> */
.L_x_1380:
[----:B------:R-:W-:Y:S05]  /*e260*/  BSYNC B1 ;  /* 0x0000000000017941 */ /* 0x000fea0003800000 */
.L_x_1379:
        /* <DEDUP_REMOVED lines=18> */
[----:B------:R-:W-:Y:S02]  /*e390*/  SHF.R.U64 R3, R38, 0x10, R39 ;  /* 0x0000001026037819 */ /* 0x000fe40000001227 */
[----:B------:R-:W-:-:S02]  /*e3a0*/  LEA.HI R2, R2, R224, RZ, 0x1d ;  /* 0x000000e002027211 */ /* 0x000fc400078fe8ff */
[----:B------:R-:W-:Y:S02]  /*e3b0*/  PRMT R13, R91, 0x5410, R13 ;  /* 0x000054105b0d7816 */ /* 0x000fe4000000000d */
[----:B------:R-:W-:Y:S02]  /*e3c0*/  SHF.R.S32.HI R0, RZ, 0x1f, R2 ;  /* 0x0000001fff007819 */ /* 0x000fe40000011402 */
[----:B------:R-:W-:Y:S01]  /*e3d0*/  PRMT R17, R93, 0x5410, R3 ;  /* 0x000054105d117816 */ /* 0x000fe20000000003 */
[----:B------:R-:W-:Y:S01]  /*e3e0*/  IMAD.U32 R19, R13, 0x10000, RZ ;  /* 0x000100000d137824 */ /* 0x000fe200078e00ff */
[----:B------:R-:W-:Y:S01]  /*e3f0*/  LEA.HI R0, R0, R2, RZ, 0x3 ;  /* 0x0000000200007211 */ /* 0x000fe200078f18ff */
[----:B------:R-:W-:Y:S01]  /*e400*/  IMAD.SHL.U32 R2, R2, 0x8, RZ ;  /* 0x0000000802027824 */ /* 0x000fe200078e00ff */
[----:B------:R-:W-:Y:S02]  /*e410*/  SHF.R.U32.HI R12, RZ, 0x10, R39 ;  /* 0x00000010ff0c7819 */ /* 0x000fe40000011627 */
[----:B------:R-:W-:Y:S01]  /*e420*/  SHF.R.U32.HI R16, RZ, 0x10, R41 ;  /* 0x00000010ff107819 */ /* 0x000fe20000011629 */
[----:B------:R-:W-:Y:S01]  /*e430*/  IMAD.SHL.U32 R0, R0, 0x400, RZ ;  /* 0x0000040000007824 */ /* 0x000fe200078e00ff */
[----:B------:R-:W-:-:S02]  /*e440*/  LOP3.LUT R2, R30, 0x38, R2, 0xf8, !PT ;  /* 0x000000381e027812 */ /* 0x000fc400078ef802 */
[--C-:B------:R-:W-:Y:S02]  /*e450*/  SHF.R.U64 R18, R42, 0x10, R43.reuse ;  /* 0x000000102a127819 */ /* 0x100fe4000000122b */
[----:B------:R-:W-:Y:S02]  /*e460*/  LOP3.LUT R2, R2, R29, RZ, 0x3c, !PT ;  /* 0x0000001d02027212 */ /* 0x000fe400078e3cff */
[----:B------:R-:W-:Y:S02]  /*e470*/  LOP3.LUT R0, R0, 0x7fffe000, RZ, 0xc0, !PT ;  /* 0x7fffe00000007812 */ /* 0x000fe400078ec0ff */
[----:B------:R-:W-:Y:S02]  /*e480*/  SHF.R.U32.HI R20, RZ, 0x10, R43 ;  /* 0x00000010ff147819 */ /* 0x000fe4000001162b */
[----:B-----5:R-:W-:Y:S02]  /*e490*/  IADD3 R0, R2, R0, R28 ;  /* 0x0000000002007210 */ /* 0x020fe40007ffe01c */
[----:B------:R-:W-:-:S03]  /*e4a0*/  SHF.R.U32.HI R2, RZ, 0x10, R37 ;  /* 0x00000010ff027819 */ /* 0x000fc60000011625 */
[----:B-1----:R-:W-:Y:S01]  /*e4b0*/  IMAD.SHL.U32 R22, R0, 0x2, RZ ;  /* 0x0000000200167824 */ /* 0x002fe200078e00ff */
[----:B------:R-:W-:Y:S02]  /*e4c0*/  SHF.R.U64 R0, R36, 0x10, R37 ;  /* 0x0000001024007819 */ /* 0x000fe40000001225 */
[----:B------:R-:W-:Y:S02]  /*e4d0*/  PRMT R15, R91, 0x5432, R2 ;  /* 0x000054325b0f7816 */ /* 0x000fe40000000002 */
[----:B------:R-:W1:Y:S01]  /*e4e0*/  LDS.128 R4, [R22+0x10080] ;  /* 0x0100800016047984 */ /* 0x000e620000000c00 */
[----:B------:R-:W-:-:S05]  /*e4f0*/  PRMT R14, R92, 0x5410, R0 ;  /* 0x000054105c0e7816 */ /* 0x000fca0000000000 */
[C---:B------:R-:W-:Y:S01]  /*e500*/  IMAD.U32 R21, R14.reuse, 0x10000, RZ ;  /* 0x000100000e157824 */ /* 0x040fe200078e00ff */
[----:B------:R-:W-:Y:S02]  /*e510*/  LOP3.LUT R14, R14, 0xffff0000, RZ, 0xc0, !PT ;  /* 0xffff00000e0e7812 */ /* 0x000fe400078ec0ff */
[----:B-1----:R-:W-:-:S05]  /*e520*/  SHF.L.U32 R0, R4, 0x10, RZ ;  /* 0x0000001004007819 */ /* 0x002fca00000006ff */
[C---:B------:R-:W-:Y:S02]  /*e530*/  FMUL.FTZ R3, R0.reuse, R19 ;  /* 0x0000001300037220 */ /* 0x040fe40000410000 */
[----:B------:R-:W-:Y:S01]  /*e540*/  FMUL.FTZ R0, R0, R21 ;  /* 0x0000001500007220 */ /* 0x000fe20000410000 */
[----:B---3--:R-:W1:Y:S02]  /*e550*/  LDS.128 R8, [R31] ;  /* 0x000000001f087984 */ /* 0x008e640000000c00 */
[C---:B-1----:R-:W-:Y:S01]  /*e560*/  IMAD.U32 R2, R8.reuse, 0x10000, RZ ;  /* 0x0001000008027824 */ /* 0x042fe200078e00ff */
[----:B------:R-:W-:-:S03]  /*e570*/  LOP3.LUT R8, R8, 0xffff0000, RZ, 0xc0, !PT ;  /* 0xffff000008087812 */ /* 0x000fc600078ec0ff */
[----:B------:R-:W-:Y:S01]  /*e580*/  FFMA.FTZ R26, R2, R19, R0 ;  /* 0x00000013021a7223 */ /* 0x000fe20000010000 */
[----:B------:R-:W-:Y:S01]  /*e590*/  PRMT R19, R94, 0x5432, R12 ;  /* 0x000054325e137816 */ /* 0x000fe2000000000c */
[----:B------:R-:W-:Y:S01]  /*e5a0*/  FFMA.FTZ R27, R2, R21, -R3 ;  /* 0x00000015021b7223 */ /* 0x000fe20000010803 */
[----:B------:R-:W-:Y:S01]  /*e5b0*/  PRMT R12, R92, 0x5432, R16 ;  /* 0x000054325c0c7816 */ /* 0x000fe20000000010 */
[----:B------:R-:W-:Y:S01]  /*e5c0*/  IMAD.U32 R21, R15, 0x10000, RZ ;  /* 0x000100000f157824 */ /* 0x000fe200078e00ff */
[----:B------:R-:W-:Y:S01]  /*e5d0*/  PRMT R16, R94, 0x5410, R18 ;  /* 0x000054105e107816 */ /* 0x000fe20000000012 */
[----:B------:R-:W-:Y:S01]  /*e5e0*/  IMAD.U32 R2, R9, 0x10000, RZ ;  /* 0x0001000009027824 */ /* 0x000fe200078e00ff */
[----:B------:R-:W-:Y:S01]  /*e5f0*/  PRMT R18, R93, 0x5432, R20 ;  /* 0x000054325d127816 */ /* 0x000fe20000000014 */
[----:B------:R-:W-:Y:S01]  /*e600*/  IMAD.U32 R20, R12, 0x10000, RZ ;  /* 0x000100000c147824 */ /* 0x000fe200078e00ff */
[----:B------:R-:W-:-:S05]  /*e610*/  SHF.L.U32 R0, R5, 0x10, RZ ;  /* 0x0000001005007819 */ /* 0x000fca00000006ff */
[CC--:B------:R-:W-:Y:S02]  /*e620*/  FMUL.FTZ R3, R0.reuse, R20.reuse ;  /* 0x0000001400037220 */ /* 0x0c0fe40000410000 */
[-C--:B------:R-:W-:Y:S02]  /*e630*/  FMUL.FTZ R0, R0, R21.reuse ;  /* 0x0000001500007220 */ /* 0x080fe40000410000 */
[C---:B------:R-:W-:Y:S02]  /*e640*/  FFMA.FTZ R25, R2.reuse, R21, -R3 ;  /* 0x0000001502197223 */ /* 0x040fe40000010803 */
[----:B------:R-:W-:Y:S01]  /*e650*/  FFMA.FTZ R23, R2, R20, R0 ;  /* 0x0000001402177223 */ /* 0x000fe20000010000 */
[----:B------:R-:W-:Y:S01]  /*e660*/  SHF.L.U32 R0, R7, 0x10, RZ ;  /* 0x0000001007007819 */ /* 0x000fe200000006ff */
[----:B------:R-:W-:Y:S02]  /*e670*/  IMAD.U32 R21, R18, 0x10000, RZ ;  /* 0x0001000012157824 */ /* 0x000fe400078e00ff */
[----:B------:R-:W-:-:S02]  /*e680*/  IMAD.U32 R20, R19, 0x10000, RZ ;  /* 0x0001000013147824 */ /* 0x000fc400078e00ff */
[----:B------:R-:W-:Y:S02]  /*e690*/  IMAD.U32 R2, R11, 0x10000, RZ ;  /* 0x000100000b027824 */ /* 0x000fe400078e00ff */
[CC--:B------:R-:W-:Y:S02]  /*e6a0*/  FMUL.FTZ R3, R0.reuse, R21.reuse ;  /* 0x0000001500037220 */ /* 0x0c0fe40000410000 */
[-C--:B------:R-:W-:Y:S02]  /*e6b0*/  FMUL.FTZ R0, R0, R20.reuse ;  /* 0x0000001400007220 */ /* 0x080fe40000410000 */
[C---:B------:R-:W-:Y:S01]  /*e6c0*/  FFMA.FTZ R24, R2.reuse, R20, -R3 ;  /* 0x0000001402187223 */ /* 0x040fe20000010803 */
        /* <DEDUP_REMOVED lines=8> */
[C---:B------:R-:W-:Y:S01]  /*e750*/  FFMA.FTZ R20, R8.reuse, R14, -R4 ;  /* 0x0000000e08147223 */ /* 0x040fe20000010804 */
[----:B------:R-:W-:Y:S01]  /*e760*/  LOP3.LUT R4, R15, 0xffff0000, RZ, 0xc0, !PT ;  /* 0xffff00000f047812 */ /* 0x000fe200078ec0ff */
[----:B------:R-:W-:Y:S02]  /*e770*/  FFMA.FTZ R14, R8, R9, R2 ;  /* 0x00000009080e7223 */ /* 0x000fe40000010002 */
[----:B------:R-:W-:-:S02]  /*e780*/  FMUL.FTZ R2, R0, R5 ;  /* 0x0000000500027220 */ /* 0x000fc40000410000 */
        /* <DEDUP_REMOVED lines=20> */
[----:B------:R-:W-:Y:S01]  /*e8d0*/  F2FP.BF16.PACK_AB R8, R20, R27 ;  /* 0x0000001b1408723e */ /* 0x000fe200000010ff */
[----:B------:R-:W-:Y:S01]  /*e8e0*/  FFMA.FTZ R6, R2, R4, R0 ;  /* 0x0000000402067223 */ /* 0x000fe20000010000 */
[----:B------:R-:W-:Y:S02]  /*e8f0*/  LOP3.LUT R2, R7, 0xffff0000, RZ, 0xc0, !PT ;  /* 0xffff000007027812 */ /* 0x000fe400078ec0ff */
        /* <DEDUP_REMOVED lines=9> */
[----:B------:R-:W-:-:S03]  /*e990*/  FFMA.FTZ R2, R0, R7, R2 ;  /* 0x0000000700027223 */ /* 0x000fc60000010002 */
[----:B------:R-:W-:Y:S02]  /*e9a0*/  F2FP.BF16.PACK_AB R11, R3, R24 ;  /* 0x00000018030b723e */ /* 0x000fe400000010ff */
[----:B------:R-:W-:-:S03]  /*e9b0*/  F2FP.BF16.PACK_AB R7, R2, R21 ;  /* 0x000000150207723e */ /* 0x000fc600000010ff */
[----:B------:R1:W-:Y:S04]  /*e9c0*/  STS.128 [R31], R8 ;  /* 0x000000081f007388 */ /* 0x0003e80000000c00 */
[----:B------:R1:W-:Y:S02]  /*e9d0*/  STS.128 [R22+0x10080], R4 ;  /* 0x0100800416007388 */ /* 0x0003e40000000c00 */
.L_x_1386:
[----:B------:R-:W-:Y:S05]  /*e9e0*/  BSYNC B0 ;  /* 0x0000000000007941 */ /* 0x000fea0003800000 */
.L_x_1385:
[----:B------:R-:W-:-:S13]  /*e9f0*/  ISETP.GE.AND P0, PT, R137, c[0x0][0x27c], PT ;  /* 0x00009f0089007a0c */ /* 0x000fda0003f06270 */
[----:B------:R-:W-:Y:S05]  /*ea00*/  @P0 BRA `(.L_x_1384) ;  /* 0x0000069000000947 */ /* 0x000fea0003800000 */
[----:B------:R-:W3:Y:S04]  /*ea10*/  LDL R2, [R1+0xc] ;  /* 0x00000c0001027983 */ /* 0x000ee80000100800 */
[----:B------:R-:W4:Y:S01]  /*ea20*/  LDL R26, [R1+0x24] ;  /* 0x00002400011a7983 */ /* 0x000f220000100800 */
[----:B------:R-:W-:Y:S01]  /*ea30*/  IMAD.MOV.U32 R0, RZ, RZ, c[0x0][0x27c] ;  /* 0x00009f00ff007624 */ /* 0x000fe200078e00ff */
[----:B------:R-:W-:Y:S02]  /*ea40*/  SHF.R.U32.HI R15, RZ, 0x10, R45 ;  /* 0x00000010ff0f7819 */ /* 0x000fe4000001162d */
[----:B------:R-:W-:-:S04]  /*ea50*/  SHF.R.U32.HI R14, RZ, 0x10, R49 ;  /* 0x00000010ff0e7819 */ /* 0x000fc80000011631 */
[----:B------:R-:W-:Y:S02]  /*ea60*/  PRMT R14, R96, 0x5432, R14 ;  /* 0x00005432600e7816 */ /* 0x000fe4000000000e */
[----:B---3--:R-:W-:-:S04]  /*ea70*/  LEA.HI R0, R0, R2, RZ, 0x1d ;  /* 0x0000000200007211 */ /* 0x008fc800078fe8ff */
[----:B------:R-:W-:Y:S01]  /*ea80*/  SHF.R.S32.HI R2, RZ, 0x1f, R0 ;  /* 0x0000001fff027819 */ /* 0x000fe20000011400 */
[----:B------:R-:W-:Y:S01]  /*ea90*/  IMAD.SHL.U32 R3, R0, 0x8, RZ ;  /* 0x0000000800037824 */ /* 0x000fe200078e00ff */
[----:B-1--4-:R-:W1:Y:S02]  /*eaa0*/  LDS.128 R8, [R26] ;  /* 0x000000001a087984 */ /* 0x012e640000000c00 */
        /* <DEDUP_REMOVED lines=23> */
[C---:B------:R-:W-:Y:S01]  /*ec20*/  IMAD.U32 R16, R13.reuse, 0x10000, RZ ;  /* 0x000100000d107824 */ /* 0x040fe200078e00ff */
[----:B------:R-:W-:Y:S01]  /*ec30*/  LOP3.LUT R13, R13, 0xffff0000, RZ, 0xc0, !PT ;  /* 0xffff00000d0d7812 */ /* 0x000fe200078ec0ff */
[----:B------:R-:W-:-:S02]  /*ec40*/  IMAD.U32 R2, R9, 0x10000, RZ ;  /* 0x0001000009027824 */ /* 0x000fc400078e00ff */
[CC--:B------:R-:W-:Y:S02]  /*ec50*/  FMUL.FTZ R15, R0.reuse, R16.reuse ;  /* 0x00000010000f7220 */ /* 0x0c0fe40000410000 */
[-C--:B------:R-:W-:Y:S02]  /*ec60*/  FMUL.FTZ R0, R0, R17.reuse ;  /* 0x0000001100007220 */ /* 0x080fe40000410000 */
[C---:B------:R-:W-:Y:S02]  /*ec70*/  FFMA.FTZ R23, R2.reuse, R17, -R15 ;  /* 0x0000001102177223 */ /* 0x040fe4000001080f */
[----:B------:R-:W-:Y:S01]  /*ec80*/  FFMA.FTZ R22, R2, R16, R0 ;  /* 0x0000001002167223 */ /* 0x000fe20000010000 */
[----:B------:R-:W-:Y:S02]  /*ec90*/  SHF.R.U32.HI R2, RZ, 0x10, R47 ;  /* 0x00000010ff027819 */ /* 0x000fe4000001162f */
[----:B------:R-:W-:Y:S02]  /*eca0*/  SHF.R.U32.HI R0, RZ, 0x10, R51 ;  /* 0x00000010ff007819 */ /* 0x000fe40000011633 */
[----:B------:R-:W-:Y:S01]  /*ecb0*/  PRMT R16, R97, 0x5410, R2 ;  /* 0x0000541061107816 */ /* 0x000fe20000000002 */
[----:B------:R-:W-:Y:S01]  /*ecc0*/  IMAD.U32 R2, R11, 0x10000, RZ ;  /* 0x000100000b027824 */ /* 0x000fe200078e00ff */
[----:B------:R-:W-:-:S02]  /*ecd0*/  PRMT R17, R97, 0x5432, R0 ;  /* 0x0000543261117816 */ /* 0x000fc40000000000 */
[----:B------:R-:W-:Y:S01]  /*ece0*/  SHF.L.U32 R0, R7, 0x10, RZ ;  /* 0x0000001007007819 */ /* 0x000fe200000006ff */
[----:B------:R-:W-:Y:S02]  /*ecf0*/  IMAD.U32 R18, R16, 0x10000, RZ ;  /* 0x0001000010127824 */ /* 0x000fe400078e00ff */
[----:B------:R-:W-:Y:S02]  /*ed00*/  IMAD.U32 R19, R17, 0x10000, RZ ;  /* 0x0001000011137824 */ /* 0x000fe400078e00ff */
[CC--:B------:R-:W-:Y:S02]  /*ed10*/  FMUL.FTZ R15, R0.reuse, R18.reuse ;  /* 0x00000012000f7220 */ /* 0x0c0fe40000410000 */
[-C--:B------:R-:W-:Y:S02]  /*ed20*/  FMUL.FTZ R0, R0, R19.reuse ;  /* 0x0000001300007220 */ /* 0x080fe40000410000 */
[----:B------:R-:W-:Y:S01]  /*ed30*/  FFMA.FTZ R21, R2, R19, -R15 ;  /* 0x0000001302157223 */ /* 0x000fe2000001080f */
[----:B------:R-:W-:Y:S01]  /*ed40*/  LOP3.LUT R15, R12, 0xffff0000, RZ, 0xc0, !PT ;  /* 0xffff00000c0f7812 */ /* 0x000fe200078ec0ff */
[----:B------:R-:W-:Y:S01]  /*ed50*/  FFMA.FTZ R19, R2, R18, R0 ;  /* 0x0000001202137223 */ /* 0x000fe20000010000 */
[----:B------:R-:W-:-:S02]  /*ed60*/  LOP3.LUT R12, R3, 0xffff0000, RZ, 0xc0, !PT ;  /* 0xffff0000030c7812 */ /* 0x000fc400078ec0ff */
[----:B------:R-:W-:Y:S02]  /*ed70*/  LOP3.LUT R0, R4, 0xffff0000, RZ, 0xc0, !PT ;  /* 0xffff000004007812 */ /* 0x000fe400078ec0ff */
[----:B------:R-:W-:Y:S02]  /*ed80*/  LOP3.LUT R2, R8, 0xffff0000, RZ, 0xc0, !PT ;  /* 0xffff000008027812 */ /* 0x000fe400078ec0ff */
[----:B------:R-:W-:Y:S01]  /*ed90*/  SHF.R.U64 R8, R46, 0x10, R47 ;  /* 0x000000102e087819 */ /* 0x000fe2000000122f */
[-C--:B------:R-:W-:Y:S01]  /*eda0*/  FMUL.FTZ R3, R0, R12.reuse ;  /* 0x0000000c00037220 */ /* 0x080fe20000410000 */
[----:B------:R-:W-:Y:S01]  /*edb0*/  SHF.R.U64 R4, R50, 0x10, R51 ;  /* 0x0000001032047819 */ /* 0x000fe20000001233 */
[-C--:B------:R-:W-:Y:S02]  /*edc0*/  FMUL.FTZ R0, R0, R15.reuse ;  /* 0x0000000f00007220 */ /* 0x080fe40000410000 */
[C---:B------:R-:W-:Y:S02]  /*edd0*/  FFMA.FTZ R18, R2.reuse, R15, -R3 ;  /* 0x0000000f02127223 */ /* 0x040fe40000010803 */
[----:B------:R-:W-:Y:S01]  /*ede0*/  FFMA.FTZ R15, R2, R12, R0 ;  /* 0x0000000c020f7223 */ /* 0x000fe20000010000 */
[----:B------:R-:W-:-:S02]  /*edf0*/  LOP3.LUT R2, R5, 0xffff0000, RZ, 0xc0, !PT ;  /* 0xffff000005027812 */ /* 0x000fc400078ec0ff */
[----:B------:R-:W-:Y:S02]  /*ee00*/  LOP3.LUT R5, R14, 0xffff0000, RZ, 0xc0, !PT ;  /* 0xffff00000e057812 */ /* 0x000fe400078ec0ff */
[----:B------:R-:W-:Y:S01]  /*ee10*/  LOP3.LUT R0, R9, 0xffff0000, RZ, 0xc0, !PT ;  /* 0xffff000009007812 */ /* 0x000fe200078ec0ff */
[C---:B------:R-:W-:Y:S02]  /*ee20*/  FMUL.FTZ R3, R2.reuse, R13 ;  /* 0x0000000d02037220 */ /* 0x040fe40000410000 */
[-C--:B------:R-:W-:Y:S02]  /*ee30*/  FMUL.FTZ R2, R2, R5.reuse ;  /* 0x0000000502027220 */ /* 0x080fe40000410000 */
[----:B------:R-:W-:Y:S01]  /*ee40*/  FFMA.FTZ R9, R0, R5, -R3 ;  /* 0x0000000500097223 */ /* 0x000fe20000010803 */
[----:B------:R-:W-:Y:S01]  /*ee50*/  SHF.L.U32 R3, R6, 0x10, RZ ;  /* 0x0000001006037819 */ /* 0x000fe200000006ff */
[----:B------:R-:W-:Y:S01]  /*ee60*/  FFMA.FTZ R14, R0, R13, R2 ;  /* 0x0000000d000e7223 */ /* 0x000fe20000010002 */
[----:B------:R-:W-:-:S02]  /*ee70*/  PRMT R0, R98, 0x5410, R8 ;  /* 0x0000541062007816 */ /* 0x000fc40000000008 */
[----:B------:R-:W-:Y:S01]  /*ee80*/  PRMT R2, R98, 0x5432, R4 ;  /* 0x0000543262027816 */ /* 0x000fe20000000004 */
[----:B------:R-:W-:Y:S01]  /*ee90*/  IMAD.U32 R4, R10, 0x10000, RZ ;  /* 0x000100000a047824 */ /* 0x000fe200078e00ff */
[----:B------:R-:W-:Y:S01]  /*eea0*/  F2FP.BF16.PACK_AB R9, R9, R23 ;  /* 0x000000170909723e */ /* 0x000fe200000010ff */
[----:B------:R-:W-:Y:S02]  /*eeb0*/  IMAD.U32 R12, R0, 0x10000, RZ ;  /* 0x00010000000c7824 */ /* 0x000fe400078e00ff */
[----:B------:R-:W-:Y:S02]  /*eec0*/  IMAD.U32 R8, R2, 0x10000, RZ ;  /* 0x0001000002087824 */ /* 0x000fe400078e00ff */
[C---:B------:R-:W-:Y:S02]  /*eed0*/  FMUL.FTZ R5, R3.reuse, R12 ;  /* 0x0000000c03057220 */ /* 0x040fe40000410000 */
[-C--:B------:R-:W-:Y:S02]  /*eee0*/  FMUL.FTZ R3, R3, R8.reuse ;  /* 0x0000000803037220 */ /* 0x080fe40000410000 */
[----:B------:R-:W-:Y:S01]  /*eef0*/  FFMA.FTZ R13, R4, R8, -R5 ;  /* 0x00000008040d7223 */ /* 0x000fe20000010805 */
[----:B------:R-:W-:Y:S01]  /*ef00*/  LOP3.LUT R5, R2, 0xffff0000, RZ, 0xc0, !PT ;  /* 0xffff000002057812 */ /* 0x000fe200078ec0ff */
[----:B------:R-:W-:Y:S01]  /*ef10*/  FFMA.FTZ R12, R4, R12, R3 ;  /* 0x0000000c040c7223 */ /* 0x000fe20000010003 */
[----:B------:R-:W-:-:S02]  /*ef20*/  LOP3.LUT R4, R0, 0xffff0000, RZ, 0xc0, !PT ;  /* 0xffff000000047812 */ /* 0x000fc400078ec0ff */
[----:B------:R-:W-:Y:S02]  /*ef30*/  LOP3.LUT R0, R6, 0xffff0000, RZ, 0xc0, !PT ;  /* 0xffff000006007812 */ /* 0x000fe400078ec0ff */
[----:B------:R-:W-:Y:S02]  /*ef40*/  LOP3.LUT R2, R10, 0xffff0000, RZ, 0xc0, !PT ;  /* 0xffff00000a027812 */ /* 0x000fe400078ec0ff */
[----:B------:R-:W-:Y:S01]  /*ef50*/  F2FP.BF16.PACK_AB R8, R18, R25 ;  /* 0x000000191208723e */ /* 0x000fe200000010ff */
[CC--:B------:R-:W-:Y:S02]  /*ef60*/  FMUL.FTZ R3, R0.reuse, R4.reuse ;  /* 0x0000000400037220 */ /* 0x0c0fe40000410000 */
[-C--:B------:R-:W-:Y:S02]  /*ef70*/  FMUL.FTZ R0, R0, R5.reuse ;  /* 0x0000000500007220 */ /* 0x080fe40000410000 */
[----:B------:R-:W-:Y:S01]  /*ef80*/  FFMA.FTZ R10, R2, R5, -R3 ;  /* 0x00000005020a7223 */ /* 0x000fe20000010803 */
[----:B------:R-:W-:Y:S01]  /*ef90*/  LOP3.LUT R5, R16, 0xffff0000, RZ, 0xc0, !PT ;  /* 0xffff000010057812 */ /* 0x000fe200078ec0ff */
[----:B------:R-:W-:Y:S01]  /*efa0*/  FFMA.FTZ R6, R2, R4, R0 ;  /* 0x0000000402067223 */ /* 0x000fe20000010000 */
[----:B------:R-:W-:-:S02]  /*efb0*/  LOP3.LUT R2, R7, 0xffff0000, RZ, 0xc0, !PT ;  /* 0xffff000007027812 */ /* 0x000fc400078ec0ff */
[----:B------:R-:W-:Y:S02]  /*efc0*/  LOP3.LUT R4, R17, 0xffff0000, RZ, 0xc0, !PT ;  /* 0xffff000011047812 */ /* 0x000fe400078ec0ff */
[----:B------:R-:W-:Y:S01]  /*efd0*/  LOP3.LUT R0, R11, 0xffff0000, RZ, 0xc0, !PT ;  /* 0xffff00000b007812 */ /* 0x000fe200078ec0ff */
[----:B------:R-:W-:Y:S01]  /*efe0*/  FMUL.FTZ R3, R2, R5 ;  /* 0x0000000502037220 */ /* 0x000fe20000410000 */
[----:B------:R-:W-:Y:S01]  /*eff0*/  F2FP.BF16.PACK_AB R10, R10, R13 ;  /* 0x0000000d0a0a723e */ /* 0x000fe200000010ff */
[----:B------:R-:W-:Y:S01]  /*f000*/  FMUL.FTZ R2, R2, R4 ;  /* 0x0000000402027220 */ /* 0x000fe20000410000 */
[----:B------:R-:W-:Y:S01]  /*f010*/  F2FP.BF16.PACK_AB R6, R6, R12 ;  /* 0x0000000c0606723e */ /* 0x000fe200000010ff */
[C---:B------:R-:W-:Y:S01]  /*f020*/  FFMA.FTZ R3, R0.reuse, R4, -R3 ;  /* 0x0000000400037223 */ /* 0x040fe20000010803 */
[----:B------:R-:W-:Y:S01]  /*f030*/  F2FP.BF16.PACK_AB R4, R15, R24 ;  /* 0x000000180f04723e */ /* 0x000fe200000010ff */
[----:B------:R-:W-:Y:S01]  /*f040*/  FFMA.FTZ R2, R0, R5, R2 ;  /* 0x0000000500027223 */ /* 0x000fe20000010002 */
[----:B------:R-:W-:-:S02]  /*f050*/  F2FP.BF16.PACK_AB R5, R14, R22 ;  /* 0x000000160e05723e */ /* 0x000fc400000010ff */
[----:B------:R-:W-:Y:S02]  /*f060*/  F2FP.BF16.PACK_AB R11, R3, R21 ;  /* 0x00000015030b723e */ /* 0x000fe400000010ff */
[----:B------:R-:W-:-:S03]  /*f070*/  F2FP.BF16.PACK_AB R7, R2, R19 ;  /* 0x000000130207723e */ /* 0x000fc600000010ff */
[----:B------:R1:W-:Y:S04]  /*f080*/  STS.128 [R26], R8 ;  /* 0x000000081a007388 */ /* 0x0003e80000000c00 */
[----:B------:R1:W-:Y:S02]  /*f090*/  STS.128 [R20+0x10080], R4 ;  /* 0x0100800414007388 */ /* 0x0003e40000000c00 */
.L_x_1384:
[----:B------:R-:W-:Y:S05]  /*f0a0*/  BSYNC B1 ;  /* 0x0000000000017941 */ /* 0x000fea0003800000 */
.L_x_1383:
        /* <DEDUP_REMOVED lines=24> */
[----:B-1----:R-:W-:Y:S01]  /*f230*/  IMAD.U32 R31, R14, 0x10000, RZ ;  /* 0x000100000e1f7824 */ /* 0x002fe200078e00ff */
        /* <DEDUP_REMOVED lines=94> */
.L_x_1390:
[----:B------:R-:W-:Y:S05]  /*f820*/  BSYNC B0 ;  /* 0x0000000000007941 */ /* 0x000fea0003800000 */
.L_x_1389:
        /* <DEDUP_REMOVED lines=107> */
.L_x_1388:
[----:B------:R-:W-:Y:S05]  /*fee0*/  BSYNC B1 ;  /* 0x0000000000017941 */ /* 0x000fea0003800000 */
.L_x_1387:
        /* <DEDUP_REMOVED lines=118> */
.L_x_1392:
[----:B------:R-:W-:Y:S05]  /*10650*/  BSYNC B0 ;  /* 0x0000000000007941 */ /* 0x000fea0003800000 */
.L_x_1391:
        /* <DEDUP_REMOVED lines=107> */
.L_x_1364:
[----:B------:R-:W-:Y:S05]  /*10d10*/  BSYNC B2 ;  /* 0x0000000000027941 */ /* 0x000fea0003800000 */
.L_x_1330:
[----:B------:R-:W-:Y:S01]  /*10d20*/  IMAD R0, R117, c[0x0][0x208], RZ ;  /* 0x0000820075007a24 */ /* 0x000fe200078e02ff */
[----:B------:R-:W-:-:S04]  /*10d30*/  DEPBAR.LE SB0, 0x0 ;  /* 0x000080000000791a */ /* 0x000fc80000000000 */
[----:B------:R-:W-:Y:S01]  /*10d40*/  IMAD.WIDE.U32 R2, R199, c[0x0][0x208], RZ ;  /* 0x00008200c7027a25 */ /* 0x000fe200078e00ff */
        /* <DEDUP_REMOVED lines=8> */
[----:B-1----:R-:W-:Y:S01]  /*10dd0*/  IMAD R4, R196, c[0x0][0x21c], R0 ;  /* 0x00008700c4047a24 */ /* 0x002fe200078e0200 */
[----:B------:R-:W-:Y:S01]  /*10de0*/  IADD3 R0, P0, R2, R212, RZ ;  /* 0x000000d402007210 */ /* 0x000fe20007f1e0ff */
[----:B------:R-:W-:-:S05]  /*10df0*/  IMAD R214, R214, c[0x0][0x214], R213 ;  /* 0x00008500d6d67a24 */ /* 0x000fca00078e02d5 */
[----:B------:R-:W-:Y:S01]  /*10e00*/  IADD3.X R2, R214, R3, R4, P0, !PT ;  /* 0x00000003d6027210 */ /* 0x000fe200007fe404 */
[----:B----4-:R-:W-:Y:S01]  /*10e10*/  LDSM.16.M88.4 R12, [R182] ;  /* 0x00000000b60c783b */ /* 0x010fe20000000200 */
[----:B------:R-:W-:-:S03]  /*10e20*/  LEA R3, P0, R0, c[0x0][0x1f8], 0x1 ;  /* 0x00007e0000037a11 */ /* 0x000fc600078008ff */
[----:B------:R-:W-:Y:S01]  /*10e30*/  LDSM.16.M88.4 R24, [R177] ;  /* 0x00000000b118783b */ /* 0x000fe20000000200 */
[----:B------:R-:W-:Y:S02]  /*10e40*/  LEA.HI.X R2, R0, c[0x0][0x1fc], R2, 0x1, P0 ;  /* 0x00007f0000027a11 */ /* 0x000fe400000f0c02 */
[----:B------:R-:W-:Y:S01]  /*10e50*/  R2P PR, R224, 0x6 ;  /* 0x00000006e0007804 */ /* 0x000fe20000000000 */
[----:B------:R-:W1:Y:S01]  /*10e60*/  SHFL.IDX PT, R0, R3, RZ, 0x181f ;  /* 0x00181fff03007589 */ /* 0x000e6200000e0000 */
[----:B------:R-:W-:-:S03]  /*10e70*/  ISETP.GT.AND P0, PT, R116, R208, PT ;  /* 0x000000d07400720c */ /* 0x000fc60003f04270 */
[----:B------:R-:W4:Y:S04]  /*10e80*/  SHFL.IDX PT, R2, R2, RZ, 0x181f ;  /* 0x00181fff02027589 */ /* 0x000f2800000e0000 */
[----:B------:R-:W-:Y:S04]  /*10e90*/  LDSM.16.M88.4 R8, [R183] ;  /* 0x00000000b708783b */ /* 0x000fe80000000200 */
[----:B------:R-:W-:Y:S01]  /*10ea0*/  @P1 IADD3 R186, R177, -0x20, RZ ;  /* 0xffffffe0b1ba1810 */ /* 0x000fe20007ffe0ff */
[----:B-----5:R-:W2:Y:S03]  /*10eb0*/  LDSM.16.M88.4 R36, [R177+0x800] ;  /* 0x00080000b124783b */ /* 0x020ea60000000200 */
[C---:B------:R-:W-:Y:S01]  /*10ec0*/  IADD3 R187, R186.reuse, 0x3000, RZ ;  /* 0x00003000babb7810 */ /* 0x040fe20007ffe0ff */
[----:B------:R-:W3:Y:S01]  /*10ed0*/  LDSM.16.M88.4 R28, [R186] ;  /* 0x00000000ba1c783b */ /* 0x000ee20000000200 */
[----:B------:R-:W-:-:S02]  /*10ee0*/  IADD3 R189, R186, 0x1000, RZ ;  /* 0x00001000babd7810 */ /* 0x000fc40007ffe0ff */
[C---:B------:R-:W-:Y:S01]  /*10ef0*/  IADD3 R188, R186.reuse, 0x1800, RZ ;  /* 0x00001800babc7810 */ /* 0x040fe20007ffe0ff */
[----:B------:R-:W3:Y:S01]  /*10f00*/  LDSM.16.M88.4 R56, [R186+0x800] ;  /* 0x00080000ba38783b */ /* 0x000ee20000000200 */
[----:B------:R-:W-:Y:S02]  /*10f10*/  IADD3 R191, R186, 0x2000, RZ ;  /* 0x00002000babf7810 */ /* 0x000fe40007ffe0ff */
[-C--:B-1----:R-:W-:Y:S02]  /*10f20*/  LEA R18, P1, R197, R0.reuse, 0x1 ;  /* 0x00000000c5127211 */ /* 0x082fe400078208ff */
[-C--:B------:R-:W-:Y:S02]  /*10f30*/  LEA R4, P4, R132, R0.reuse, 0x1 ;  /* 0x0000000084047211 */ /* 0x080fe400078808ff */
[----:B------:R-:W-:Y:S02]  /*10f40*/  LEA R16, P3, R201, R0, 0x1 ;  /* 0x00000000c9107211 */ /* 0x000fe400078608ff */
[----:B----4-:R-:W-:-:S02]  /*10f50*/  LEA.HI.X R19, R197, R2, R206, 0x1, P1 ;  /* 0x00000002c5137211 */ /* 0x010fc400008f0cce */
[----:B------:R-:W-:Y:S01]  /*10f60*/  LEA R6, P1, R198, R0, 0x1 ;  /* 0x00000000c6067211 */ /* 0x000fe200078208ff */
[----:B------:R-:W-:Y:S01]  /*10f70*/  IMAD.MOV.U32 R0, RZ, RZ, 0x40 ;  /* 0x00000040ff007424 */ /* 0x000fe200078e00ff */
[CC--:B------:R-:W-:Y:S02]  /*10f80*/  LEA.HI.X R5, R132.reuse, R2.reuse, R133, 0x1, P4 ;  /* 0x0000000284057211 */ /* 0x0c0fe400020f0c85 */
[-C--:B------:R-:W-:Y:S01]  /*10f90*/  LEA.HI.X R17, R201, R2.reuse, R204, 0x1, P3 ;  /* 0x00000002c9117211 */ /* 0x080fe200018f0ccc */
[----:B------:R-:W-:Y:S01]  /*10fa0*/  HMMA.16816.F32.BF16 R20, R12, R24, RZ ;  /* 0x000000180c14723c */ /* 0x000fe200000418ff */
[----:B------:R-:W-:Y:S02]  /*10fb0*/  ISETP.GE.OR P4, PT, R132, c[0x0][0x1d4], !P0 ;  /* 0x0000750084007a0c */ /* 0x000fe40004786670 */
[----:B------:R-:W-:Y:S02]  /*10fc0*/  LEA.HI.X R7, R198, R2, R205, 0x1, P1 ;  /* 0x00000002c6077211 */ /* 0x000fe400008f0ccd */
[----:B------:R-:W-:-:S02]  /*10fd0*/  ISETP.GE.OR P3, PT, R137, c[0x0][0x1d4], !P0 ;  /* 0x0000750089007a0c */ /* 0x000fc40004766670 */
[----:B------:R-:W-:Y:S01]  /*10fe0*/  ISETP.GE.OR P1, PT, R197, c[0x0][0x1d4], !P0 ;  /* 0x00007500c5007a0c */ /* 0x000fe20004726670 */
[C---:B------:R-:W-:Y:S01]  /*10ff0*/  HMMA.16816.F32.BF16 R24, R12.reuse, R26, RZ ;  /* 0x0000001a0c18723c */ /* 0x040fe200000418ff */
[----:B------:R-:W-:Y:S02]  /*11000*/  ISETP.GE.OR P0, PT, R198, c[0x0][0x1d4], !P0 ;  /* 0x00007500c6007a0c */ /* 0x000fe40004706670 */
[----:B------:R-:W-:Y:S02]  /*11010*/  SEL R0, R0, 0xffffffc0, !P2 ;  /* 0xffffffc000007807 */ /* 0x000fe40005000000 */
[C---:B------:R-:W-:Y:S01]  /*11020*/  IADD3 R190, R186.reuse, 0x2800, RZ ;  /* 0x00002800babe7810 */ /* 0x040fe20007ffe0ff */
[----:B------:R-:W-:Y:S01]  /*11030*/  @!PT LDS RZ, [RZ] ;  /* 0x00000000fffff984 */ /* 0x000fe20000000800 */
[----:B------:R-:W-:Y:S01]  /*11040*/  @!PT LDS RZ, [RZ] ;  /* 0x00000000fffff984 */ /* 0x000fe20000000800 */
[----:B------:R-:W-:Y:S01]  /*11050*/  @!PT LDS RZ, [RZ] ;  /* 0x00000000fffff984 */ /* 0x000fe20000000800 */
[----:B------:R1:W-:Y:S01]  /*11060*/  LDGSTS.E.BYPASS.LTC128B.128 [R194+0x8080], [R4.64], !P4 ;  /* 0x0808000004c27fae */ /* 0x0003e2000e101d48 */
[C---:B------:R-:W-:Y:S01]  /*11070*/  IADD3 R192, R186.reuse, 0x3800, RZ ;  /* 0x00003800bac07810 */ /* 0x040fe20007ffe0ff */
[--C-:B------:R-:W-:Y:S01]  /*11080*/  IMAD.IADD R176, R177, 0x1, R0.reuse ;  /* 0x00000001b1b07824 */ /* 0x100fe200078e0200 */
[----:B--2---:R-:W-:Y:S01]  /*11090*/  HMMA.16816.F32.BF16 R32, R12, R36, RZ ;  /* 0x000000240c20723c */ /* 0x004fe200000418ff */
[----:B------:R2:W-:Y:S01]  /*110a0*/  LDGSTS.E.BYPASS.LTC128B.128 [R194+0x9080], [R16.64], !P3 ;  /* 0x0908000010c27fae */ /* 0x0005e2000d901d48 */
[----:B------:R-:W-:Y:S01]  /*110b0*/  IMAD.IADD R159, R187, 0x1, R0 ;  /* 0x00000001bb9f7824 */ /* 0x000fe200078e0200 */
[----:B------:R-:W-:-:S02]  /*110c0*/  IADD3 R193, R186, 0x800, RZ ;  /* 0x00000800bac17810 */ /* 0x000fc40007ffe0ff */
[----:B------:R2:W-:Y:S03]  /*110d0*/  LDGSTS.E.BYPASS.LTC128B.128 [R194+0xa080], [R18.64], !P1 ;  /* 0x0a08000012c27fae */ /* 0x0005e6000c901d48 */
[----:B---3--:R-:W-:Y:S01]  /*110e0*/  HMMA.16816.F32.BF16 R20, R8, R28, R20 ;  /* 0x0000001c0814723c */ /* 0x008fe20000041814 */
[----:B------:R1:W-:Y:S01]  /*110f0*/  LDGSTS.E.BYPASS.LTC128B.128 [R194+0xb080], [R6.64], !P0 ;  /* 0x0b08000006c27fae */ /* 0x0003e2000c101d48 */
[----:B------:R-:W-:-:S03]  /*11100*/  ISETP.GT.AND P0, PT, R111, R210, PT ;  /* 0x000000d26f00720c */ /* 0x000fc60003f04270 */
[----:B------:R-:W-:Y:S03]  /*11110*/  LDSM.16.M88.4 R40, [R176] ;  /* 0x00000000b028783b */ /* 0x000fe60000000200 */
[----:B------:R-:W-:Y:S01]  /*11120*/  HMMA.16816.F32.BF16 R28, R8, R30, R24 ;  /* 0x0000001e081c723c */ /* 0x000fe20000041818 */
[----:B------:R-:W-:Y:S04]  /*11130*/  LDSM.16.M88.4 R44, [R159+-0x3000] ;  /* 0xffd000009f2c783b */ /* 0x000fe80000000200 */
[----:B------:R-:W-:Y:S03]  /*11140*/  LDSM.16.M88.4 R48, [R176+0x800] ;  /* 0x00080000b030783b */ /* 0x000fe60000000200 */
[----:B------:R-:W-:Y:S01]  /*11150*/  HMMA.16816.F32.BF16 R36, R12, R38, RZ ;  /* 0x000000260c24723c */ /* 0x000fe200000418ff */
[----:B------:R-:W-:Y:S04]  /*11160*/  LDSM.16.M88.4 R24, [R182+0x4000] ;  /* 0x00400000b618783b */ /* 0x000fe80000000200 */
[----:B------:R-:W-:Y:S03]  /*11170*/  LDSM.16.M88.4 R64, [R177+0x1000] ;  /* 0x00100000b140783b */ /* 0x000fe60000000200 */
[C---:B------:R-:W-:Y:S01]  /*11180*/  HMMA.16816.F32.BF16 R32, R8.reuse, R56, R32 ;  /* 0x000000380820723c */ /* 0x040fe20000041820 */
[----:B--2---:R-:W-:Y:S04]  /*11190*/  LDSM.16.M88.4 R16, [R184] ;  /* 0x00000000b810783b */ /* 0x004fe80000000200 */
[----:B-1----:R-:W1:Y:S04]  /*111a0*/  LDSM.16.M88.4 R4, [R185] ;  /* 0x00000000b904783b */ /* 0x002e680000000200 */
[----:B------:R-:W2:Y:S04]  /*111b0*/  LDSM.16.M88.4 R52, [R159+-0x2800] ;  /* 0xffd800009f34783b */ /* 0x000ea80000000200 */
[----:B------:R-:W-:Y:S03]  /*111c0*/  LDSM.16.M88.4 R68, [R189] ;  /* 0x00000000bd44783b */ /* 0x000fe60000000200 */
[----:B------:R-:W-:Y:S01]  /*111d0*/  HMMA.16816.F32.BF16 R36, R8, R58, R36 ;  /* 0x0000003a0824723c */ /* 0x000fe20000041824 */
[----:B------:R-:W-:Y:S04]  /*111e0*/  LDSM.16.M88.4 R60, [R176+0x1000] ;  /* 0x00100000b03c783b */ /* 0x000fe80000000200 */
[----:B------:R-:W-:Y:S04]  /*111f0*/  LDSM.16.M88.4 R56, [R188] ;  /* 0x00000000bc38783b */ /* 0x000fe80000000200 */
[----:B------:R-:W-:Y:S04]  /*11200*/  LDSM.16.M88.4 R72, [R159+-0x2000] ;  /* 0xffe000009f48783b */ /* 0x000fe80000000200 */
[----:B------:R-:W0:Y:S01]  /*11210*/  LDGDEPBAR ;  /* 0x00000000000079af */ /* 0x000e220000000000 */
[C---:B-1----:R-:W-:Y:S08]  /*11220*/  HMMA.16816.F32.BF16 R20, R4.reuse, R40, R20 ;  /* 0x000000280414723c */ /* 0x042ff00000041814 */
[C---:B------:R-:W-:Y:S01]  /*11230*/  HMMA.16816.F32.BF16 R12, R4.reuse, R42, R28 ;  /* 0x0000002a040c723c */ /* 0x040fe2000004181c */
[----:B------:R-:W1:Y:S07]  /*11240*/  LDSM.16.M88.4 R28, [R183+0x4000] ;  /* 0x00400000b71c783b */ /* 0x000e6e0000000200 */
[----:B------:R-:W-:Y:S08]  /*11250*/  HMMA.16816.F32.BF16 R32, R4, R48, R32 ;  /* 0x000000300420723c */ /* 0x000ff00000041820 */
[C---:B------:R-:W-:Y:S08]  /*11260*/  HMMA.16816.F32.BF16 R20, R16.reuse, R44, R20 ;  /* 0x0000002c1014723c */ /* 0x040ff00000041814 */
[----:B------:R-:W-:Y:S01]  /*11270*/  HMMA.16816.F32.BF16 R12, R16, R46, R12 ;  /* 0x0000002e100c723c */ /* 0x000fe2000004180c */
[----:B------:R-:W3:Y:S07]  /*11280*/  LDSM.16.M88.4 R44, [R177+0x1800] ;  /* 0x00180000b12c783b */ /* 0x000eee0000000200 */
[----:B------:R-:W-:Y:S01]  /*11290*/  HMMA.16816.F32.BF16 R40, R4, R50, R36 ;  /* 0x000000320428723c */ /* 0x000fe20000041824 */
[----:B------:R-:W-:Y:S07]  /*112a0*/  LDSM.16.M88.4 R48, [R176+0x1800] ;  /* 0x00180000b030783b */ /* 0x000fee0000000200 */
[----:B------:R-:W-:Y:S01]  /*112b0*/  HMMA.16816.F32.BF16 R8, R24, R64, R20 ;  /* 0x000000401808723c */ /* 0x000fe20000041814 */
[----:B------:R-:W4:Y:S07]  /*112c0*/  LDSM.16.M88.4 R20, [R185+0x4000] ;  /* 0x00400000b914783b */ /* 0x000f2e0000000200 */
[----:B--2---:R-:W-:Y:S08]  /*112d0*/  HMMA.16816.F32.BF16 R36, R16, R52, R32 ;  /* 0x000000341024723c */ /* 0x004ff00000041820 */
[----:B------:R-:W-:Y:S01]  /*112e0*/  HMMA.16816.F32.BF16 R32, R24, R66, R12 ;  /* 0x000000421820723c */ /* 0x000fe2000004180c */
[----:B------:R-:W2:Y:S04]  /*112f0*/  LDSM.16.M88.4 R12, [R184+0x4000] ;  /* 0x00400000b80c783b */ /* 0x000ea80000000200 */
[----:B------:R-:W-:Y:S03]  /*11300*/  LDSM.16.M88.4 R64, [R177+0x2000] ;  /* 0x00200000b140783b */ /* 0x000fe60000000200 */
[----:B-1----:R-:W-:Y:S01]  /*11310*/  HMMA.16816.F32.BF16 R4, R28, R68, R8 ;  /* 0x000000441c04723c */ /* 0x002fe20000041808 */
[----:B------:R-:W1:Y:S07]  /*11320*/  LDSM.16.M88.4 R8, [R182+0x8000] ;  /* 0x00800000b608783b */ /* 0x000e6e0000000200 */
[----:B------:R-:W-:Y:S01]  /*11330*/  HMMA.16816.F32.BF16 R40, R16, R54, R40 ;  /* 0x000000361028723c */ /* 0x000fe20000041828 */
[----:B------:R-:W-:Y:S07]  /*11340*/  LDSM.16.M88.4 R52, [R177+0x2800] ;  /* 0x00280000b134783b */ /* 0x000fee0000000200 */
[----:B---3--:R-:W-:Y:S08]  /*11350*/  HMMA.16816.F32.BF16 R36, R24, R44, R36 ;  /* 0x0000002c1824723c */ /* 0x008ff00000041824 */
[----:B------:R-:W-:Y:S01]  /*11360*/  HMMA.16816.F32.BF16 R16, R28, R70, R32 ;  /* 0x000000461c10723c */ /* 0x000fe20000041820 */
[----:B------:R-:W-:Y:S07]  /*11370*/  LDSM.16.M88.4 R68, [R176+0x2000] ;  /* 0x00200000b044783b */ /* 0x000fee0000000200 */
[----:B----4-:R-:W-:Y:S08]  /*11380*/  HMMA.16816.F32.BF16 R4, R20, R60, R4 ;  /* 0x0000003c1404723c */ /* 0x010ff00000041804 */
[----:B------:R-:W-:Y:S01]  /*11390*/  HMMA.16816.F32.BF16 R40, R24, R46, R40 ;  /* 0x0000002e1828723c */ /* 0x000fe20000041828 */
[----:B------:R-:W3:Y:S07]  /*113a0*/  LDSM.16.M88.4 R44, [R159+-0x1800] ;  /* 0xffe800009f2c783b */ /* 0x000eee0000000200 */
[----:B------:R-:W-:Y:S08]  /*113b0*/  HMMA.16816.F32.BF16 R32, R28, R56, R36 ;  /* 0x000000381c20723c */ /* 0x000ff00000041824 */
[----:B------:R-:W-:Y:S01]  /*113c0*/  HMMA.16816.F32.BF16 R24, R20, R62, R16 ;  /* 0x0000003e1418723c */ /* 0x000fe20000041810 */
[----:B------:R-:W-:Y:S07]  /*113d0*/  LDSM.16.M88.4 R60, [R191] ;  /* 0x00000000bf3c783b */ /* 0x000fee0000000200 */
[----:B--2---:R-:W-:Y:S01]  /*113e0*/  HMMA.16816.F32.BF16 R16, R12, R72, R4 ;  /* 0x000000480c10723c */ /* 0x004fe20000041804 */
[----:B------:R-:W2:Y:S07]  /*113f0*/  LDSM.16.M88.4 R4, [R183+0x8000] ;  /* 0x00800000b704783b */ /* 0x000eae0000000200 */
        /* <DEDUP_REMOVED lines=10> */
[----:B---3--:R-:W-:Y:S08]  /*114a0*/  HMMA.16816.F32.BF16 R32, R12, R44, R32 ;  /* 0x0000002c0c20723c */ /* 0x008ff00000041820 */
[----:B------:R-:W-:Y:S01]  /*114b0*/  HMMA.16816.F32.BF16 R28, R8, R66, R28 ;  /* 0x00000042081c723c */ /* 0x000fe2000004181c */
[----:B------:R-:W-:Y:S07]  /*114c0*/  LDSM.16.M88.4 R64, [R187] ;  /* 0x00000000bb40783b */ /* 0x000fee0000000200 */
[----:B--2---:R-:W-:Y:S08]  /*114d0*/  HMMA.16816.F32.BF16 R16, R4, R60, R16 ;  /* 0x0000003c0410723c */ /* 0x004ff00000041810 */
        /* <DEDUP_REMOVED lines=78> */
[----:B------:R-:W-:Y:S02]  /*119c0*/  IMAD R2, R111, 0x20, R223 ;  /* 0x000000206f027824 */ /* 0x000fe400078e02df */
[----:B------:R-:W-:-:S03]  /*119d0*/  IMAD.MOV.U32 R196, RZ, RZ, RZ ;  /* 0x000000ffffc47224 */ /* 0x000fc600078e00ff */
[----:B------:R-:W-:-:S05]  /*119e0*/  IADD3 R2, R2, -0x20, R211 ;  /* 0xffffffe002027810 */ /* 0x000fca0007ffe0d3 */
        /* <DEDUP_REMOVED lines=25> */
.L_x_1492:
[----:B------:R-:W-:Y:S05]  /*11b80*/  BRA.DIV ~URZ, `(.L_x_1396) ;  /* 0x0000bf627f007947 */ /* 0x000fea000b800000 */
[----:B-1----:R1:W3:Y:S02]  /*11b90*/  SHFL.IDX PT, R0, R5, RZ, 0x181f ;  /* 0x00181fff05007589 */ /* 0x0022e400000e0000 */
.L_x_1493:
        /* <DEDUP_REMOVED lines=19> */
.L_x_1394:
[----:B--234-:R-:W-:Y:S05]  /*11cd0*/  BSYNC B0 ;  /* 0x0000000000007941 */ /* 0x01cfea0003800000 */
.L_x_1393:
[----:B-1----:R-:W-:Y:S01]  /*11ce0*/  IMAD.MOV.U32 R0, RZ, RZ, c[0x0][0x2c4] ;  /* 0x0000b100ff007624 */ /* 0x002fe200078e00ff */
[----:B------:R-:W0:Y:S01]  /*11cf0*/  LDGDEPBAR ;  /* 0x00000000000079af */ /* 0x000e220000000000 */
[----:B------:R-:W-:Y:S01]  /*11d00*/  IMAD.MOV.U32 R2, RZ, RZ, -0x20 ;  /* 0xffffffe0ff027424 */ /* 0x000fe200078e00ff */
[----:B------:R-:W-:Y:S02]  /*11d10*/  IADD3 R6, -R229, R116, RZ ;  /* 0x00000074e5067210 */ /* 0x000fe40007ffe1ff */
[----:B------:R-:W-:Y:S01]  /*11d20*/  ISETP.NE.AND P0, PT, R0, 0x1, PT ;  /* 0x000000010000780c */ /* 0x000fe20003f05270 */
[----:B------:R-:W-:Y:S01]  /*11d30*/  IMAD R2, R111, R2, 0x1 ;  /* 0x000000016f027424 */ /* 0x000fe200078e0202 */
[----:B------:R-:W-:-:S05]  /*11d40*/  IADD3 R0, R230, R225, RZ ;  /* 0x000000e1e6007210 */ /* 0x000fca0007ffe0ff */
[----:B------:R-:W-:-:S06]  /*11d50*/  IMAD.MOV.U32 R4, RZ, RZ, R0 ;  /* 0x000000ffff047224 */ /* 0x000fcc00078e0000 */
[----:B------:R-:W-:Y:S01]  /*11d60*/  @P0 IMAD.HI.U32 R3, R0, c[0x0][0x2c8], RZ ;  /* 0x0000b20000030a27 */ /* 0x000fe200078e00ff */
[----:B------:R-:W-:-:S04]  /*11d70*/  IADD3 R0, -R229, R2, R227 ;  /* 0x00000002e5007210 */ /* 0x000fc80007ffe1e3 */
[----:B------:R-:W-:Y:S02]  /*11d80*/  @P0 SHF.R.U32.HI R4, RZ, c[0x0][0x2cc], R3 ;  /* 0x0000b300ff040a19 */ /* 0x000fe40000011603 */
[----:B------:R-:W-:Y:S01]  /*11d90*/  IADD3 R5, R0, -R228, RZ ;  /* 0x800000e400057210 */ /* 0x000fe20007ffe0ff */
[----:B------:R-:W-:Y:S05]  /*11da0*/  BRA.DIV ~URZ, `(.L_x_1397) ;  /* 0x0000bda27f007947 */ /* 0x000fea000b800000 */
[----:B------:R1:W2:Y:S02]  /*11db0*/  SHFL.IDX PT, R0, R4, RZ, 0x1c1f ;  /* 0x001c1fff04007589 */ /* 0x0002a400000e0000 */
.L_x_1494:
[----:B--2---:R-:W-:-:S05]  /*11dc0*/  IMAD.IADD R0, R5, 0x1, R0 ;  /* 0x0000000105007824 */ /* 0x004fca00078e0200 */
[----:B------:R-:W-:-:S04]  /*11dd0*/  IMNMX R0, R6, R0, PT ;  /* 0x0000000006007217 */ /* 0x000fc80003800200 */
[C---:B------:R-:W-:Y:S02]  /*11de0*/  ISETP.GT.AND P1, PT, R0.reuse, RZ, PT ;  /* 0x000000ff0000720c */ /* 0x040fe40003f24270 */
[C---:B------:R-:W-:Y:S02]  /*11df0*/  ISETP.GT.AND P0, PT, R0.reuse, 0x1, PT ;  /* 0x000000010000780c */ /* 0x040fe40003f04270 */
[C---:B------:R-:W-:Y:S02]  /*11e00*/  ISETP.GT.AND P3, PT, R0.reuse, 0x8, PT ;  /* 0x000000080000780c */ /* 0x040fe40003f64270 */
[----:B------:R-:W-:Y:S02]  /*11e10*/  ISETP.GT.AND P5, PT, R0, 0x9, PT ;  /* 0x000000090000780c */ /* 0x000fe40003fa4270 */
[----:B------:R-:W-:Y:S02]  /*11e20*/  FSEL R10, R36, -INF , P1 ;  /* 0xff800000240a7808 */ /* 0x000fe40000800000 */
[----:B------:R-:W-:-:S02]  /*11e30*/  FSEL R11, R29, -INF , P0 ;  /* 0xff8000001d0b7808 */ /* 0x000fc40000000000 */
[C---:B------:R-:W-:Y:S02]  /*11e40*/  ISETP.GT.AND P4, PT, R0.reuse, 0x10, PT ;  /* 0x000000100000780c */ /* 0x040fe40003f84270 */
[C---:B------:R-:W-:Y:S02]  /*11e50*/  ISETP.GT.AND P2, PT, R0.reuse, 0x11, PT ;  /* 0x000000110000780c */ /* 0x040fe40003f44270 */
[C---:B------:R-:W-:Y:S02]  /*11e60*/  ISETP.GT.AND P1, PT, R0.reuse, 0x18, PT ;  /* 0x000000180000780c */ /* 0x040fe40003f24270 */
[----:B------:R-:W-:Y:S02]  /*11e70*/  ISETP.GT.AND P0, PT, R0, 0x19, PT ;  /* 0x000000190000780c */ /* 0x000fe40003f04270 */
[----:B------:R-:W-:Y:S02]  /*11e80*/  FSEL R12, R26, -INF , P3 ;  /* 0xff8000001a0c7808 */ /* 0x000fe40001800000 */
[----:B------:R-:W-:-:S02]  /*11e90*/  FSEL R13, R24, -INF , P5 ;  /* 0xff800000180d7808 */ /* 0x000fc40002800000 */
[----:B------:R-:W-:Y:S02]  /*11ea0*/  FSEL R14, R18, -INF , P4 ;  /* 0xff800000120e7808 */ /* 0x000fe40002000000 */
[----:B------:R-:W-:Y:S02]  /*11eb0*/  FSEL R23, R17, -INF , P2 ;  /* 0xff80000011177808 */ /* 0x000fe40001000000 */
        /* <DEDUP_REMOVED lines=10> */
[----:B--2---:R-:W-:-:S05]  /*11f60*/  IMAD.IADD R0, R5, 0x1, R0 ;  /* 0x0000000105007824 */ /* 0x004fca00078e0200 */
[----:B------:R-:W-:-:S04]  /*11f70*/  IMNMX R0, R6, R0, PT ;  /* 0x0000000006007217 */ /* 0x000fc80003800200 */
[C---:B------:R-:W-:Y:S02]  /*11f80*/  ISETP.GT.AND P1, PT, R0.reuse, RZ, PT ;  /* 0x000000ff0000720c */ /* 0x040fe40003f24270 */
[C---:B------:R-:W-:Y:S02]  /*11f90*/  ISETP.GT.AND P0, PT, R0.reuse, 0x1, PT ;  /* 0x000000010000780c */ /* 0x040fe40003f04270 */
[----:B------:R-:W-:Y:S02]  /*11fa0*/  ISETP.GT.AND P2, PT, R0, 0x8, PT ;  /* 0x000000080000780c */ /* 0x000fe40003f44270 */
[----:B------:R-:W-:Y:S02]  /*11fb0*/  FSEL R6, R30, -INF , P1 ;  /* 0xff8000001e067808 */ /* 0x000fe40000800000 */
[----:B------:R-:W-:Y:S02]  /*11fc0*/  FSEL R7, R28, -INF , P0 ;  /* 0xff8000001c077808 */ /* 0x000fe40000000000 */
        /* <DEDUP_REMOVED lines=15> */
[----:B------:R-:W-:Y:S02]  /*120c0*/  FMNMX.FTZ R0, R26, R2, !PT ;  /* 0x000000021a007209 */ /* 0x000fe40007810000 */
        /* <DEDUP_REMOVED lines=8> */
[----:B-1----:R1:W3:Y:S01]  /*12150*/  SHFL.BFLY PT, R4, R5, 0x1, 0x1f ;  /* 0x0c201f0005047f89 */ /* 0x0022e200000e0000 */
[----:B--2---:R-:W-:-:S05]  /*12160*/  FMNMX.FTZ R134, R0, R3, !PT ;  /* 0x0000000300867209 */ /* 0x004fca0007810000 */
.L_x_1495:
[C---:B------:R-:W-:Y:S01]  /*12170*/  FMUL.FTZ R2, R134.reuse, c[0x0][0x2d0] ;  /* 0x0000b40086027a20 */ /* 0x040fe20000410000 */
[----:B------:R-:W-:Y:S01]  /*12180*/  FSETP.NEU.FTZ.AND P0, PT, R134, -INF , PT ;  /* 0xff8000008600780b */ /* 0x000fe20003f1d000 */
[----:B------:R-:W-:Y:S01]  /*12190*/  WARPSYNC 0xffffffff ;  /* 0xffffffff00007948 */ /* 0x000fe20003800000 */
[----:B-1-3--:R-:W-:Y:S01]  /*121a0*/  FMNMX.FTZ R5, R4, R5, !PT ;  /* 0x0000000504057209 */ /* 0x00afe20007810000 */
        /* <DEDUP_REMOVED lines=11> */
[----:B------:R-:W-:Y:S04]  /*12260*/  LDSM.16.MT88.4 R36, [R180] ;  /* 0x00000000b424783b */ /* 0x000fe80000004200 */
[----:B------:R-:W-:Y:S01]  /*12270*/  LDSM.16.MT88.4 R40, [R178+0x1000] ;  /* 0x00100000b228783b */ /* 0x000fe20000004200 */
[----:B------:R2:W-:Y:S03]  /*12280*/  MUFU.EX2 R119, R3 ;  /* 0x0000000300777308 */ /* 0x0005e60000000800 */
[----:B------:R-:W-:Y:S04]  /*12290*/  LDSM.16.MT88.4 R52, [R180+0x800] ;  /* 0x00080000b434783b */ /* 0x000fe80000004200 */
[----:B------:R-:W-:Y:S01]  /*122a0*/  LDSM.16.MT88.4 R56, [R181+0x1000] ;  /* 0x00100000b538783b */ /* 0x000fe20000004200 */
[----:B-1----:R-:W-:-:S03]  /*122b0*/  FFMA.FTZ R0, R11, c[0x0][0x2d0], -R2 ;  /* 0x0000b4000b007a23 */ /* 0x002fc60000010802 */
[----:B------:R-:W-:Y:S01]  /*122c0*/  LDSM.16.MT88.4 R16, [R179] ;  /* 0x00000000b310783b */ /* 0x000fe20000004200 */
        /* <DEDUP_REMOVED lines=10> */
[----:B------:R-:W-:Y:S04]  /*12370*/  LDSM.16.MT88.4 R64, [R180+0x1000] ;  /* 0x00100000b440783b */ /* 0x000fe80000004200 */
[----:B------:R-:W-:Y:S04]  /*12380*/  LDSM.16.MT88.4 R80, [R180+0x1800] ;  /* 0x00180000b450783b */ /* 0x000fe80000004200 */
[----:B------:R-:W4:Y:S04]  /*12390*/  LDSM.16.MT88.4 R84, [R179+0x2000] ;  /* 0x00200000b354783b */ /* 0x000f280000004200 */
        /* <DEDUP_REMOVED lines=9> */
[----:B------:R-:W-:Y:S04]  /*12430*/  LDSM.16.MT88.4 R48, [R179+0x1800] ;  /* 0x00180000b330783b */ /* 0x000fe80000004200 */
[----:B------:R-:W-:Y:S04]  /*12440*/  LDSM.16.MT88.4 R88, [R181+0x2000] ;  /* 0x00200000b558783b */ /* 0x000fe80000004200 */
[----:B------:R-:W3:Y:S01]  /*12450*/  LDSM.16.MT88.4 R104, [R178+0x3000] ;  /* 0x00300000b268783b */ /* 0x000ee20000004200 */
[----:B--2---:R-:W-:-:S04]  /*12460*/  FFMA.FTZ R3, R7, c[0x0][0x2d0], -R0 ;  /* 0x0000b40007037a23 */ /* 0x004fc80000010800 */
[----:B------:R2:W5:Y:S02]  /*12470*/  MUFU.EX2 R4, R3 ;  /* 0x0000000300047308 */ /* 0x0005640000000800 */
[----:B--2---:R-:W-:Y:S01]  /*12480*/  FFMA.FTZ R3, R9, c[0x0][0x2d0], -R0 ;  /* 0x0000b40009037a23 */ /* 0x004fe20000010800 */
[----:B-----5:R-:W-:-:S05]  /*12490*/  F2FP.BF16.PACK_AB R9, R4, R6 ;  /* 0x000000060409723e */ /* 0x020fca00000010ff */
[----:B------:R2:W-:Y:S02]  /*124a0*/  MUFU.EX2 R116, R3 ;  /* 0x0000000300747308 */ /* 0x0005e40000000800 */
[----:B--2---:R-:W-:Y:S01]  /*124b0*/  FFMA.FTZ R3, R8, c[0x0][0x2d0], -R0 ;  /* 0x0000b40008037a23 */ /* 0x004fe20000010800 */
[----:B------:R-:W-:-:S05]  /*124c0*/  F2FP.BF16.PACK_AB R8, R108, R110 ;  /* 0x0000006e6c08723e */ /* 0x000fca00000010ff */
        /* <DEDUP_REMOVED lines=9> */
[----:B------:R-:W-:Y:S03]  /*12560*/  MUFU.EX2 R125, R3 ;  /* 0x00000003007d7308 */ /* 0x000fe60000000800 */
[C---:B------:R-:W-:Y:S05]  /*12570*/  HMMA.16816.F32.BF16 R144, R8.reuse, R16, RZ ;  /* 0x000000100890723c */ /* 0x040fea00000418ff */
[----:B------:R1:W2:Y:S03]  /*12580*/  MUFU.EX2 R203, R2 ;  /* 0x0000000200cb7308 */ /* 0x0002a60000000800 */
[C---:B------:R-:W-:Y:S08]  /*12590*/  HMMA.16816.F32.BF16 R16, R8.reuse, R18, RZ ;  /* 0x000000120810723c */ /* 0x040ff000000418ff */
[----:B------:R-:W-:Y:S01]  /*125a0*/  HMMA.16816.F32.BF16 R44, R8, R60, RZ ;  /* 0x0000003c082c723c */ /* 0x000fe200000418ff */
[----:B-1----:R-:W-:Y:S01]  /*125b0*/  FFMA.FTZ R2, R21, c[0x0][0x2d0], -R0 ;  /* 0x0000b40015027a23 */ /* 0x002fe20000010800 */
[----:B--2---:R-:W-:-:S06]  /*125c0*/  F2FP.BF16.PACK_AB R130, R203, R125 ;  /* 0x0000007dcb82723e */ /* 0x004fcc00000010ff */
[C---:B----4-:R-:W-:Y:S01]  /*125d0*/  HMMA.16816.F32.BF16 R76, R8.reuse, R84, RZ ;  /* 0x00000054084c723c */ /* 0x050fe200000418ff */
[----:B------:R1:W-:Y:S07]  /*125e0*/  MUFU.EX2 R3, R2 ;  /* 0x0000000200037308 */ /* 0x0003ee0000000800 */
[C---:B---3--:R-:W-:Y:S08]  /*125f0*/  HMMA.16816.F32.BF16 R100, R8.reuse, R104, RZ ;  /* 0x000000680864723c */ /* 0x048ff000000418ff */
[----:B------:R-:W-:Y:S01]  /*12600*/  HMMA.16816.F32.BF16 R104, R8, R106, RZ ;  /* 0x0000006a0868723c */ /* 0x000fe200000418ff */
[----:B-1----:R-:W-:-:S04]  /*12610*/  FFMA.FTZ R2, R20, c[0x0][0x2d0], -R0 ;  /* 0x0000b40014027a23 */ /* 0x002fc80000010800 */
[----:B------:R1:W2:Y:S02]  /*12620*/  MUFU.EX2 R117, R2 ;  /* 0x0000000200757308 */ /* 0x0002a40000000800 */
[--C-:B-1----:R-:W-:Y:S01]  /*12630*/  FFMA.FTZ R2, R22, c[0x0][0x2d0], -R0.reuse ;  /* 0x0000b40016027a23 */ /* 0x102fe20000010800 */
[----:B--2---:R-:W-:Y:S01]  /*12640*/  F2FP.BF16.PACK_AB R129, R117, R3 ;  /* 0x000000037581723e */ /* 0x004fe200000010ff */
[----:B------:R-:W-:Y:S01]  /*12650*/  FFMA.FTZ R0, R25, c[0x0][0x2d0], -R0 ;  /* 0x0000b40019007a23 */ /* 0x000fe20000010800 */
[C---:B------:R-:W-:Y:S03]  /*12660*/  HMMA.16816.F32.BF16 R20, R8.reuse, R28, RZ ;  /* 0x0000001c0814723c */ /* 0x040fe600000418ff */
[----:B------:R1:W-:Y:S05]  /*12670*/  MUFU.EX2 R126, R2 ;  /* 0x00000002007e7308 */ /* 0x0003ea0000000800 */
[C---:B------:R-:W-:Y:S03]  /*12680*/  HMMA.16816.F32.BF16 R24, R8.reuse, R30, RZ ;  /* 0x0000001e0818723c */ /* 0x040fe600000418ff */
[----:B------:R-:W2:Y:S05]  /*12690*/  MUFU.EX2 R202, R0 ;  /* 0x0000000000ca7308 */ /* 0x000eaa0000000800 */
[----:B------:R-:W-:Y:S01]  /*126a0*/  HMMA.16816.F32.BF16 R28, R8, R36, RZ ;  /* 0x00000024081c723c */ /* 0x000fe200000418ff */
[----:B-1----:R-:W-:-:S04]  /*126b0*/  FADD.FTZ R2, R6, R4 ;  /* 0x0000000406027221 */ /* 0x002fc80000010000 */
[----:B------:R-:W-:Y:S01]  /*126c0*/  FADD.FTZ R2, R116, R2 ;  /* 0x0000000274027221 */ /* 0x000fe20000010000 */
[----:B--2---:R-:W-:Y:S01]  /*126d0*/  F2FP.BF16.PACK_AB R131, R202, R126 ;  /* 0x0000007eca83723e */ /* 0x004fe200000010ff */
        /* <DEDUP_REMOVED lines=12> */
[C---:B------:R-:W-:Y:S03]  /*127a0*/  HMMA.16816.F32.BF16 R20, R128.reuse, R32, R20 ;  /* 0x000000208014723c */ /* 0x040fe60000041814 */
[----:B------:R-:W-:Y:S02]  /*127b0*/  FADD.FTZ R203, R203, R0 ;  /* 0x00000000cbcb7221 */ /* 0x000fe40000010000 */
[----:B------:R-:W-:Y:S02]  /*127c0*/  FADD.FTZ R0, R126, R2 ;  /* 0x000000027e007221 */ /* 0x000fe40000010000 */
[----:B------:R-:W-:Y:S01]  /*127d0*/  @P1 IMAD.HI.U32 R2, R225, c[0x0][0x2c8], RZ ;  /* 0x0000b200e1021a27 */ /* 0x000fe200078e00ff */
[----:B------:R-:W-:Y:S03]  /*127e0*/  HMMA.16816.F32.BF16 R24, R128, R34, R24 ;  /* 0x000000228018723c */ /* 0x000fe60000041818 */
[----:B------:R-:W-:Y:S01]  /*127f0*/  FADD.FTZ R202, R202, R0 ;  /* 0x00000000caca7221 */ /* 0x000fe20000010000 */
[----:B------:R-:W-:-:S02]  /*12800*/  MOV R0, R225 ;  /* 0x000000e100007202 */ /* 0x000fc40000000f00 */
[----:B------:R-:W-:Y:S02]  /*12810*/  @P1 SHF.R.U32.HI R0, RZ, c[0x0][0x2cc], R2 ;  /* 0x0000b300ff001a19 */ /* 0x000fe40000011602 */
[----:B------:R-:W-:Y:S02]  /*12820*/  HMMA.16816.F32.BF16 R32, R8, R38, RZ ;  /* 0x000000260820723c */ /* 0x000fe400000418ff */
[----:B------:R-:W-:-:S04]  /*12830*/  IADD3 R0, R0, R227, -R228 ;  /* 0x000000e300007210 */ /* 0x000fc80007ffe8e4 */
[----:B------:R-:W-:Y:S02]  /*12840*/  SHF.R.S32.HI R2, RZ, 0x1f, R0 ;  /* 0x0000001fff027819 */ /* 0x000fe40000011400 */
[----:B------:R-:W-:Y:S02]  /*12850*/  HMMA.16816.F32.BF16 R36, R8, R40, RZ ;  /* 0x000000280824723c */ /* 0x000fe400000418ff */
[----:B------:R-:W-:-:S04]  /*12860*/  LEA.HI R0, R2, R0, RZ, 0x5 ;  /* 0x0000000002007211 */ /* 0x000fc800078f28ff */
[----:B------:R-:W-:Y:S02]  /*12870*/  SHF.R.S32.HI R0, RZ, 0x5, R0 ;  /* 0x00000005ff007819 */ /* 0x000fe40000011400 */
[----:B------:R-:W-:Y:S02]  /*12880*/  HMMA.16816.F32.BF16 R40, R8, R42, RZ ;  /* 0x0000002a0828723c */ /* 0x000fe400000418ff */
[----:B------:R-:W-:-:S04]  /*12890*/  IMNMX R209, R210, R0, !PT ;  /* 0x00000000d2d17217 */ /* 0x000fc80007800200 */
[----:B------:R-:W-:Y:S02]  /*128a0*/  ISETP.GE.AND P0, PT, R195, R209, PT ;  /* 0x000000d1c300720c */ /* 0x000fe40003f06270 */
        /* <DEDUP_REMOVED lines=10> */
[----:B------:R-:W-:Y:S08]  /*12950*/  HMMA.16816.F32.BF16 R72, R8, R74, RZ ;  /* 0x0000004a0848723c */ /* 0x000ff000000418ff */
[C---:B------:R-:W-:Y:S08]  /*12960*/  HMMA.16816.F32.BF16 R144, R128.reuse, R140, R144 ;  /* 0x0000008c8090723c */ /* 0x040ff00000041890 */
        /* <DEDUP_REMOVED lines=44> */
[----:B------:R-:W-:Y:S03]  /*12c30*/  @!UPT UIADD3 URZ, URZ, URZ, URZ ;  /* 0x0000003f3f3ff290 */ /* 0x000fe6000fffe03f */
[----:B------:R-:W-:Y:S11]  /*12c40*/  @!P0 BRA `(.L_x_1399) ;  /* 0x0000270000008947 */ /* 0x000ff60003800000 */
[----:B------:R-:W-:Y:S02]  /*12c50*/  MOV R136, R5 ;  /* 0x0000000500887202 */ /* 0x000fe40000000f00 */
[----:B------:R-:W-:-:S07]  /*12c60*/  MOV R135, R134 ;  /* 0x0000008600877202 */ /* 0x000fce0000000f00 */
.L_x_1410:
        /* <DEDUP_REMOVED lines=12> */
[C---:B------:R-:W-:Y:S01]  /*12d30*/  IMAD.WIDE.U32 R2, R199.reuse, c[0x0][0x208], RZ ;  /* 0x00008200c7027a25 */ /* 0x040fe200078e00ff */
[----:B------:R-:W-:Y:S05]  /*12d40*/  SHF.R.S32.HI R0, RZ, 0x1f, R199 ;  /* 0x0000001fff007819 */ /* 0x000fea00000114c7 */
[----:B------:R-:W-:Y:S04]  /*12d50*/  IMAD R0, R0, c[0x0][0x208], RZ ;  /* 0x0000820000007a24 */ /* 0x000fe800078e02ff */
[----:B------:R-:W-:Y:S05]  /*12d60*/  IMAD R0, R199, c[0x0][0x20c], R0 ;  /* 0x00008300c7007a24 */ /* 0x000fea00078e0200 */
[----:B------:R-:W-:Y:S02]  /*12d70*/  IADD3 R3, R3, R0, RZ ;  /* 0x0000000003037210 */ /* 0x000fe40007ffe0ff */
[----:B------:R-:W-:Y:S03]  /*12d80*/  SHF.R.S32.HI R0, RZ, 0x1f, R196 ;  /* 0x0000001fff007819 */ /* 0x000fe600000114c4 */
        /* <DEDUP_REMOVED lines=9> */
.L_x_1496:
[----:B------:R-:W-:-:S05]  /*12e20*/  BRA.DIV ~URZ, `(.L_x_1403) ;  /* 0x0000b1827f007947 */ /* 0x000fca000b800000 */
[----:B----4-:R4:W3:Y:S02]  /*12e30*/  SHFL.IDX PT, R0, R5, RZ, 0x181f ;  /* 0x00181fff05007589 */ /* 0x0108e400000e0000 */
.L_x_1497:
        /* <DEDUP_REMOVED lines=20> */
.L_x_1401:
[----:B------:R-:W-:Y:S05]  /*12f80*/  BSYNC B0 ;  /* 0x0000000000007941 */ /* 0x000fea0003800000 */
.L_x_1400:
        /* <DEDUP_REMOVED lines=175> */
.L_x_1498:
[----:B------:R-:W-:-:S05]  /*13a80*/  BRA.DIV ~URZ, `(.L_x_1407) ;  /* 0x0000a5e27f007947 */ /* 0x000fca000b800000 */
[----:B-1----:R1:W3:Y:S02]  /*13a90*/  SHFL.IDX PT, R0, R5, RZ, 0x181f ;  /* 0x00181fff05007589 */ /* 0x0022e400000e0000 */
.L_x_1499:
        /* <DEDUP_REMOVED lines=20> */
.L_x_1405:
[----:B--234-:R-:W-:Y:S05]  /*13be0*/  BSYNC B0 ;  /* 0x0000000000007941 */ /* 0x01cfea0003800000 */
.L_x_1404:
[----:B-1----:R-:W-:Y:S01]  /*13bf0*/  IMAD.MOV.U32 R0, RZ, RZ, c[0x0][0x2c4] ;  /* 0x0000b100ff007624 */ /* 0x002fe200078e00ff */
[----:B------:R-:W0:Y:S01]  /*13c00*/  LDGDEPBAR ;  /* 0x00000000000079af */ /* 0x000e220000000000 */
[----:B------:R-:W-:Y:S03]  /*13c10*/  IMAD.IADD R4, R230, 0x1, R225 ;  /* 0x00000001e6047824 */ /* 0x000fe600078e02e1 */
[----:B------:R-:W-:Y:S11]  /*13c20*/  ISETP.NE.AND P0, PT, R0, 0x1, PT ;  /* 0x000000010000780c */ /* 0x000ff60003f05270 */
[----:B------:R-:W-:Y:S02]  /*13c30*/  @!UPT UIADD3 URZ, URZ, URZ, URZ ;  /* 0x0000003f3f3ff290 */ /* 0x000fe4000fffe03f */
[----:B------:R-:W-:Y:S05]  /*13c40*/  @P0 IMAD.HI.U32 R0, R4, c[0x0][0x2c8], RZ ;  /* 0x0000b20004000a27 */ /* 0x000fea00078e00ff */
[----:B------:R-:W-:Y:S02]  /*13c50*/  @P0 SHF.R.U32.HI R4, RZ, c[0x0][0x2cc], R0 ;  /* 0x0000b300ff040a19 */ /* 0x000fe40000011600 */
[----:B------:R-:W-:Y:S05]  /*13c60*/  MOV R0, 0x1 ;  /* 0x0000000100007802 */ /* 0x000fea0000000f00 */
[----:B------:R-:W-:Y:S05]  /*13c70*/  IMAD R0, R195, -0x20, R0 ;  /* 0xffffffe0c3007824 */ /* 0x000fea00078e0200 */
[----:B------:R-:W-:Y:S04]  /*13c80*/  IADD3 R0, R227, R0, -R229 ;  /* 0x00000000e3007210 */ /* 0x000fe80007ffe8e5 */
[----:B------:R-:W-:Y:S01]  /*13c90*/  IADD3 R5, R0, -R228, RZ ;  /* 0x800000e400057210 */ /* 0x000fe20007ffe0ff */
[----:B------:R-:W-:-:S05]  /*13ca0*/  BRA.DIV ~URZ, `(.L_x_1408) ;  /* 0x0000a4227f007947 */ /* 0x000fca000b800000 */
[----:B------:R1:W2:Y:S02]  /*13cb0*/  SHFL.IDX PT, R0, R4, RZ, 0x1c1f ;  /* 0x001c1fff04007589 */ /* 0x0002a400000e0000 */
.L_x_1500:
[----:B--2---:R-:W-:Y:S05]  /*13cc0*/  IMAD.IADD R0, R5, 0x1, R0 ;  /* 0x0000000105007824 */ /* 0x004fea00078e0200 */
[C---:B------:R-:W-:Y:S02]  /*13cd0*/  ISETP.GT.AND P1, PT, R0.reuse, RZ, PT ;  /* 0x000000ff0000720c */ /* 0x040fe40003f24270 */
[C---:B------:R-:W-:Y:S02]  /*13ce0*/  ISETP.GT.AND P0, PT, R0.reuse, 0x1, PT ;  /* 0x000000010000780c */ /* 0x040fe40003f04270 */
[C---:B------:R-:W-:Y:S02]  /*13cf0*/  ISETP.GT.AND P3, PT, R0.reuse, 0x8, PT ;  /* 0x000000080000780c */ /* 0x040fe40003f64270 */
[----:B------:R-:W-:Y:S02]  /*13d00*/  ISETP.GT.AND P5, PT, R0, 0x9, PT ;  /* 0x000000090000780c */ /* 0x000fe40003fa4270 */
[----:B------:R-:W-:Y:S02]  /*13d10*/  FSEL R6, R172, -INF , P1 ;  /* 0xff800000ac067808 */ /* 0x000fe40000800000 */
[C---:B------:R-:W-:Y:S02]  /*13d20*/  ISETP.GT.AND P4, PT, R0.reuse, 0x10, PT ;  /* 0x000000100000780c */ /* 0x040fe40003f84270 */
[----:B------:R-:W-:Y:S02]  /*13d30*/  FSEL R17, R161, -INF , P0 ;  /* 0xff800000a1117808 */ /* 0x000fe40000000000 */
[C---:B------:R-:W-:Y:S02]  /*13d40*/  ISETP.GT.AND P2, PT, R0.reuse, 0x11, PT ;  /* 0x000000110000780c */ /* 0x040fe40003f44270 */
[C---:B------:R-:W-:Y:S02]  /*13d50*/  ISETP.GT.AND P1, PT, R0.reuse, 0x18, PT ;  /* 0x000000180000780c */ /* 0x040fe40003f24270 */
[----:B------:R-:W-:Y:S02]  /*13d60*/  ISETP.GT.AND P0, PT, R0, 0x19, PT ;  /* 0x000000190000780c */ /* 0x000fe40003f04270 */
[----:B------:R-:W-:Y:S02]  /*13d70*/  FSEL R16, R160, -INF , P3 ;  /* 0xff800000a0107808 */ /* 0x000fe40001800000 */
[----:B------:R-:W-:Y:S02]  /*13d80*/  FSEL R15, R134, -INF , P5 ;  /* 0xff800000860f7808 */ /* 0x000fe40002800000 */
[----:B------:R-:W-:Y:S02]  /*13d90*/  FSEL R14, R10, -INF , P4 ;  /* 0xff8000000a0e7808 */ /* 0x000fe40002000000 */
[----:B------:R-:W-:Y:S02]  /*13da0*/  FSEL R13, R9, -INF , P2 ;  /* 0xff800000090d7808 */ /* 0x000fe40001000000 */
[----:B------:R-:W-:Y:S02]  /*13db0*/  FSEL R12, R8, -INF , P1 ;  /* 0xff800000080c7808 */ /* 0x000fe40000800000 */
[----:B------:R-:W-:Y:S01]  /*13dc0*/  FSEL R11, R11, -INF , P0 ;  /* 0xff8000000b0b7808 */ /* 0x000fe20000000000 */
[----:B------:R-:W-:-:S05]  /*13dd0*/  BRA.DIV ~URZ, `(.L_x_1409) ;  /* 0x0000a3527f007947 */ /* 0x000fca000b800000 */
[----:B------:R-:W2:Y:S02]  /*13de0*/  SHFL.IDX PT, R0, R4, 0x1, 0x1c1f ;  /* 0x003c1f0004007f89 */ /* 0x000ea400000e0000 */
        /* <DEDUP_REMOVED lines=24> */
[----:B------:R-:W-:Y:S05]  /*13f70*/  FMNMX.FTZ R0, R11, R0, !PT ;  /* 0x000000000b007209 */ /* 0x000fea0007810000 */
[----:B------:R-:W2:Y:S02]  /*13f80*/  SHFL.BFLY PT, R2, R0, 0x2, 0x1f ;  /* 0x0c401f0000027f89 */ /* 0x000ea400000e0000 */
[----:B--2---:R-:W-:Y:S05]  /*13f90*/  FMNMX.FTZ R0, R2, R0, !PT ;  /* 0x0000000002007209 */ /* 0x004fea0007810000 */
[----:B------:R-:W2:Y:S02]  /*13fa0*/  SHFL.BFLY PT, R2, R0, 0x1, 0x1f ;  /* 0x0c201f0000027f89 */ /* 0x000ea400000e0000 */
[----:B--2---:R-:W-:Y:S02]  /*13fb0*/  FMNMX.FTZ R134, R0, R2, !PT ;  /* 0x0000000200867209 */ /* 0x004fe40007810000 */
        /* <DEDUP_REMOVED lines=8> */
[----:B------:R-:W2:Y:S02]  /*14040*/  SHFL.BFLY PT, R2, R0, 0x2, 0x1f ;  /* 0x0c401f0000027f89 */ /* 0x000ea400000e0000 */
[----:B-12---:R-:W-:Y:S05]  /*14050*/  FMNMX.FTZ R4, R0, R2, !PT ;  /* 0x0000000200047209 */ /* 0x006fea0007810000 */
[----:B------:R1:W2:Y:S02]  /*14060*/  SHFL.BFLY PT, R0, R4, 0x1, 0x1f ;  /* 0x0c201f0004007f89 */ /* 0x0002a400000e0000 */
.L_x_1501:
        /* <DEDUP_REMOVED lines=10> */
[--C-:B------:R-:W-:Y:S02]  /*14110*/  FFMA.FTZ R170, R12, c[0x0][0x2d0], -R2.reuse ;  /* 0x0000b4000caa7a23 */ /* 0x100fe40000010802 */
[--C-:B------:R-:W-:Y:S01]  /*14120*/  FFMA.FTZ R17, R17, c[0x0][0x2d0], -R2.reuse ;  /* 0x0000b40011117a23 */ /* 0x100fe20000010802 */
[----:B------:R-:W-:Y:S01]  /*14130*/  MUFU.EX2 R12, R6 ;  /* 0x00000006000c7308 */ /* 0x000fe20000000800 */
[--C-:B------:R-:W-:Y:S02]  /*14140*/  FFMA.FTZ R169, R11, c[0x0][0x2d0], -R2.reuse ;  /* 0x0000b4000ba97a23 */ /* 0x100fe40000010802 */
[--C-:B-1----:R-:W-:Y:S02]  /*14150*/  FFMA.FTZ R4, R16, c[0x0][0x2d0], -R2.reuse ;  /* 0x0000b40010047a23 */ /* 0x102fe40000010802 */
[--C-:B------:R-:W-:Y:S02]  /*14160*/  FFMA.FTZ R172, R14, c[0x0][0x2d0], -R2.reuse ;  /* 0x0000b4000eac7a23 */ /* 0x100fe40000010802 */
[--C-:B------:R-:W-:Y:S02]  /*14170*/  FFMA.FTZ R15, R15, c[0x0][0x2d0], -R2.reuse ;  /* 0x0000b4000f0f7a23 */ /* 0x100fe40000010802 */
[----:B------:R-:W-:Y:S01]  /*14180*/  FFMA.FTZ R171, R13, c[0x0][0x2d0], -R2 ;  /* 0x0000b4000dab7a23 */ /* 0x000fe20000010802 */
[----:B------:R-:W-:Y:S10]  /*14190*/  MUFU.EX2 R0, R0 ;  /* 0x0000000000007308 */ /* 0x000ff40000000800 */
[----:B------:R-:W1:Y:S10]  /*141a0*/  MUFU.EX2 R11, R17 ;  /* 0x00000011000b7308 */ /* 0x000e740000000800 */
[----:B------:R2:W-:Y:S10]  /*141b0*/  MUFU.EX2 R13, R4 ;  /* 0x00000004000d7308 */ /* 0x0005f40000000800 */
[----:B------:R-:W3:Y:S01]  /*141c0*/  MUFU.EX2 R15, R15 ;  /* 0x0000000f000f7308 */ /* 0x000ee20000000800 */
[----:B--2---:R-:W-:Y:S05]  /*141d0*/  FMUL.FTZ R4, R3, c[0x0][0x2d0] ;  /* 0x0000b40003047a20 */ /* 0x004fea0000410000 */
[----:B------:R-:W-:Y:S05]  /*141e0*/  FSEL R4, R4, RZ, P0 ;  /* 0x000000ff04047208 */ /* 0x000fea0000000000 */
[----:B------:R-:W-:Y:S01]  /*141f0*/  FFMA.FTZ R135, R19, c[0x0][0x2d0], -R4 ;  /* 0x0000b40013877a23 */ /* 0x000fe20000010804 */
[----:B-1----:R-:W-:Y:S01]  /*14200*/  F2FP.BF16.PACK_AB R160, R11, R12 ;  /* 0x0000000c0ba0723e */ /* 0x002fe200000010ff */
[C---:B------:R-:W-:Y:S01]  /*14210*/  FFMA.FTZ R2, R0.reuse, R203, R12 ;  /* 0x000000cb00027223 */ /* 0x040fe2000001000c */
[----:B---3--:R-:W-:Y:S01]  /*14220*/  F2FP.BF16.PACK_AB R162, R15, R13 ;  /* 0x0000000d0fa2723e */ /* 0x008fe200000010ff */
[C---:B------:R-:W-:Y:S02]  /*14230*/  FMUL.FTZ R16, R0.reuse, R140 ;  /* 0x0000008c00107220 */ /* 0x040fe40000410000 */
[----:B------:R-:W-:Y:S01]  /*14240*/  FADD.FTZ R6, R11, R2 ;  /* 0x000000020b067221 */ /* 0x000fe20000010000 */
[----:B------:R-:W-:Y:S01]  /*14250*/  FSEL R2, R3, RZ, P0 ;  /* 0x000000ff03027208 */ /* 0x000fe20000000000 */
[----:B------:R-:W-:Y:S01]  /*14260*/  FMUL.FTZ R17, R0, R141 ;  /* 0x0000008d00117220 */ /* 0x000fe20000410000 */
[----:B------:R-:W-:Y:S01]  /*14270*/  ISETP.GT.AND P0, PT, R195, R209, PT ;  /* 0x000000d1c300720c */ /* 0x000fe20003f04270 */
[----:B------:R-:W-:Y:S01]  /*14280*/  FFMA.FTZ R11, R161, c[0x0][0x2d0], -R4 ;  /* 0x0000b400a10b7a23 */ /* 0x000fe20000010804 */
[----:B------:R-:W-:Y:S01]  /*14290*/  IADD3 R195, R195, -0x1, RZ ;  /* 0xffffffffc3c37810 */ /* 0x000fe20007ffe0ff */
[----:B------:R-:W-:Y:S02]  /*142a0*/  FADD.FTZ R2, -R2, R136 ;  /* 0x0000008802027221 */ /* 0x000fe40000010100 */
[--C-:B------:R-:W-:Y:S02]  /*142b0*/  FFMA.FTZ R136, R18, c[0x0][0x2d0], -R4.reuse ;  /* 0x0000b40012887a23 */ /* 0x100fe40000010804 */
[----:B------:R-:W-:Y:S02]  /*142c0*/  FMUL.FTZ R2, R2, c[0x0][0x2d0] ;  /* 0x0000b40002027a20 */ /* 0x000fe40000410000 */
[--C-:B------:R-:W-:Y:S01]  /*142d0*/  FFMA.FTZ R166, R10, c[0x0][0x2d0], -R4.reuse ;  /* 0x0000b4000aa67a23 */ /* 0x100fe20000010804 */
[----:B------:R-:W-:Y:S01]  /*142e0*/  MUFU.EX2 R173, R136 ;  /* 0x0000008800ad7308 */ /* 0x000fe20000000800 */
[--C-:B------:R-:W-:Y:S02]  /*142f0*/  FFMA.FTZ R165, R9, c[0x0][0x2d0], -R4.reuse ;  /* 0x0000b40009a57a23 */ /* 0x100fe40000010804 */
[--C-:B------:R-:W-:Y:S02]  /*14300*/  FFMA.FTZ R167, R8, c[0x0][0x2d0], -R4.reuse ;  /* 0x0000b40008a77a23 */ /* 0x100fe40000010804 */
[--C-:B------:R-:W-:Y:S02]  /*14310*/  FFMA.FTZ R5, R5, c[0x0][0x2d0], -R4.reuse ;  /* 0x0000b40005057a23 */ /* 0x100fe40000010804 */
[----:B------:R-:W-:Y:S02]  /*14320*/  FFMA.FTZ R168, R7, c[0x0][0x2d0], -R4 ;  /* 0x0000b40007a87a23 */ /* 0x000fe40000010804 */
[----:B------:R-:W-:Y:S01]  /*14330*/  FADD.FTZ R4, R13, R6 ;  /* 0x000000060d047221 */ /* 0x000fe20000010000 */
[----:B------:R-:W1:Y:S01]  /*14340*/  MUFU.EX2 R2, R2 ;  /* 0x0000000200027308 */ /* 0x000e620000000800 */
[C---:B------:R-:W-:Y:S02]  /*14350*/  FMUL.FTZ R13, R0.reuse, R145 ;  /* 0x00000091000d7220 */ /* 0x040fe40000410000 */
[----:B------:R-:W-:Y:S02]  /*14360*/  FADD.FTZ R164, R15, R4 ;  /* 0x000000040fa47221 */ /* 0x000fe40000010000 */
        /* <DEDUP_REMOVED lines=9> */
[----:B------:R3:W4:Y:S01]  /*14400*/  MUFU.EX2 R161, R5 ;  /* 0x0000000500a17308 */ /* 0x0007220000000800 */
[C---:B------:R-:W-:Y:S02]  /*14410*/  FMUL.FTZ R28, R0.reuse, R28 ;  /* 0x0000001c001c7220 */ /* 0x040fe40000410000 */
[----:B------:R-:W-:Y:S02]  /*14420*/  FMUL.FTZ R29, R0, R29 ;  /* 0x0000001d001d7220 */ /* 0x000fe40000410000 */
[C---:B-1----:R-:W-:Y:S02]  /*14430*/  FMUL.FTZ R18, R2.reuse, R142 ;  /* 0x0000008e02127220 */ /* 0x042fe40000410000 */
[C---:B------:R-:W-:Y:S02]  /*14440*/  FMUL.FTZ R19, R2.reuse, R143 ;  /* 0x0000008f02137220 */ /* 0x040fe40000410000 */
[----:B------:R-:W1:Y:S01]  /*14450*/  LDSM.16.MT88.4 R140, [R178] ;  /* 0x00000000b28c783b */ /* 0x000e620000004200 */
[C---:B------:R-:W-:Y:S01]  /*14460*/  FMUL.FTZ R14, R2.reuse, R146 ;  /* 0x00000092020e7220 */ /* 0x040fe20000410000 */
[----:B------:R-:W-:Y:S01]  /*14470*/  MUFU.EX2 R144, R170 ;  /* 0x000000aa00907308 */ /* 0x000fe20000000800 */
[C---:B------:R-:W-:Y:S02]  /*14480*/  FMUL.FTZ R6, R2.reuse, R154 ;  /* 0x0000009a02067220 */ /* 0x040fe40000410000 */
[C---:B------:R-:W-:Y:S02]  /*14490*/  FMUL.FTZ R7, R2.reuse, R155 ;  /* 0x0000009b02077220 */ /* 0x040fe40000410000 */
[C---:B------:R-:W-:Y:S02]  /*144a0*/  FMUL.FTZ R10, R2.reuse, R150 ;  /* 0x00000096020a7220 */ /* 0x040fe40000410000 */
[C---:B--2---:R-:W-:Y:S02]  /*144b0*/  FMUL.FTZ R11, R2.reuse, R151 ;  /* 0x00000097020b7220 */ /* 0x044fe40000410000 */
[C---:B------:R-:W-:Y:S01]  /*144c0*/  FMUL.FTZ R15, R2.reuse, R147 ;  /* 0x00000093020f7220 */ /* 0x040fe20000410000 */
[----:B------:R-:W2:Y:S01]  /*144d0*/  MUFU.EX2 R146, R135 ;  /* 0x0000008700927308 */ /* 0x000ea20000000800 */
[----:B------:R-:W-:Y:S01]  /*144e0*/  FMUL.FTZ R22, R2, R22 ;  /* 0x0000001602167220 */ /* 0x000fe20000410000 */
[----:B------:R-:W-:Y:S01]  /*144f0*/  LDSM.16.MT88.4 R148, [R178+0x800] ;  /* 0x00080000b294783b */ /* 0x000fe20000004200 */
[----:B---3--:R-:W-:Y:S02]  /*14500*/  FMUL.FTZ R5, R0, R153 ;  /* 0x0000009900057220 */ /* 0x008fe40000410000 */
[----:B----4-:R-:W-:Y:S01]  /*14510*/  FFMA.FTZ R145, R2, R202, R161 ;  /* 0x000000ca02917223 */ /* 0x010fe200000100a1 */
[----:B------:R-:W-:Y:S01]  /*14520*/  F2FP.BF16.PACK_AB R161, R152, R161 ;  /* 0x000000a198a1723e */ /* 0x000fe200000010ff */
[C---:B------:R-:W-:Y:S02]  /*14530*/  FMUL.FTZ R23, R2.reuse, R23 ;  /* 0x0000001702177220 */ /* 0x040fe40000410000 */
[C---:B------:R-:W-:Y:S01]  /*14540*/  FMUL.FTZ R26, R2.reuse, R26 ;  /* 0x0000001a021a7220 */ /* 0x040fe20000410000 */
[----:B------:R-:W-:Y:S01]  /*14550*/  MUFU.EX2 R135, R172 ;  /* 0x000000ac00877308 */ /* 0x000fe20000000800 */
[C---:B------:R-:W-:Y:S02]  /*14560*/  FMUL.FTZ R27, R2.reuse, R27 ;  /* 0x0000001b021b7220 */ /* 0x040fe40000410000 */
[C---:B------:R-:W-:Y:S02]  /*14570*/  FMUL.FTZ R30, R2.reuse, R30 ;  /* 0x0000001e021e7220 */ /* 0x040fe40000410000 */
[----:B------:R-:W-:Y:S02]  /*14580*/  FMUL.FTZ R31, R2, R31 ;  /* 0x0000001f021f7220 */ /* 0x000fe40000410000 */
[C---:B------:R-:W-:Y:S02]  /*14590*/  FMUL.FTZ R32, R0.reuse, R32 ;  /* 0x0000002000207220 */ /* 0x040fe40000410000 */
[----:B------:R-:W-:Y:S01]  /*145a0*/  FMUL.FTZ R33, R0, R33 ;  /* 0x0000002100217220 */ /* 0x000fe20000410000 */
[----:B------:R-:W3:Y:S01]  /*145b0*/  MUFU.EX2 R136, R169 ;  /* 0x000000a900887308 */ /* 0x000ee20000000800 */
[C---:B------:R-:W-:Y:S02]  /*145c0*/  FMUL.FTZ R34, R2.reuse, R34 ;  /* 0x0000002202227220 */ /* 0x040fe40000410000 */
[----:B------:R-:W-:Y:S01]  /*145d0*/  FMUL.FTZ R35, R2, R35 ;  /* 0x0000002302237220 */ /* 0x000fe20000410000 */
[----:B--2---:R-:W-:Y:S01]  /*145e0*/  F2FP.BF16.PACK_AB R163, R173, R146 ;  /* 0x00000092ada3723e */ /* 0x004fe200000010ff */
[C---:B------:R-:W-:Y:S02]  /*145f0*/  FMUL.FTZ R36, R0.reuse, R36 ;  /* 0x0000002400247220 */ /* 0x040fe40000410000 */
[----:B------:R-:W-:Y:S02]  /*14600*/  FMUL.FTZ R37, R0, R37 ;  /* 0x0000002500257220 */ /* 0x000fe40000410000 */
[C---:B------:R-:W-:Y:S01]  /*14610*/  FMUL.FTZ R38, R2.reuse, R38 ;  /* 0x0000002602267220 */ /* 0x040fe20000410000 */
[----:B------:R3:W-:Y:S01]  /*14620*/  MUFU.EX2 R170, R166 ;  /* 0x000000a600aa7308 */ /* 0x0007e20000000800 */
[C---:B-1----:R-:W-:Y:S05]  /*14630*/  HMMA.16816.F32.BF16 R4, R160.reuse, R140, R4 ;  /* 0x0000008ca004723c */ /* 0x042fea0000041804 */
[----:B------:R-:W-:Y:S02]  /*14640*/  FMUL.FTZ R39, R2, R39 ;  /* 0x0000002702277220 */ /* 0x000fe40000410000 */
[C---:B------:R-:W-:Y:S01]  /*14650*/  FMUL.FTZ R40, R0.reuse, R40 ;  /* 0x0000002800287220 */ /* 0x040fe20000410000 */
[C---:B------:R-:W-:Y:S01]  /*14660*/  HMMA.16816.F32.BF16 R8, R160.reuse, R142, R8 ;  /* 0x0000008ea008723c */ /* 0x040fe20000041808 */
[----:B------:R-:W1:Y:S01]  /*14670*/  LDSM.16.MT88.4 R140, [R179] ;  /* 0x00000000b38c783b */ /* 0x000e620000004200 */
[----:B------:R-:W2:Y:S02]  /*14680*/  MUFU.EX2 R169, R165 ;  /* 0x000000a500a97308 */ /* 0x000ea40000000800 */
[----:B------:R-:W-:Y:S02]  /*14690*/  FMUL.FTZ R41, R0, R41 ;  /* 0x0000002900297220 */ /* 0x000fe40000410000 */
[C---:B------:R-:W-:Y:S02]  /*146a0*/  FMUL.FTZ R42, R2.reuse, R42 ;  /* 0x0000002a022a7220 */ /* 0x040fe40000410000 */
[----:B------:R-:W-:Y:S04]  /*146b0*/  FMUL.FTZ R43, R2, R43 ;  /* 0x0000002b022b7220 */ /* 0x000fe80000410000 */
[C---:B------:R-:W-:Y:S02]  /*146c0*/  FMUL.FTZ R44, R0.reuse, R44 ;  /* 0x0000002c002c7220 */ /* 0x040fe40000410000 */
[----:B------:R-:W-:Y:S01]  /*146d0*/  FMUL.FTZ R45, R0, R45 ;  /* 0x0000002d002d7220 */ /* 0x000fe20000410000 */
[----:B---3--:R-:W-:Y:S01]  /*146e0*/  F2FP.BF16.PACK_AB R166, R136, R144 ;  /* 0x0000009088a6723e */ /* 0x008fe200000010ff */
[C---:B------:R-:W-:Y:S02]  /*146f0*/  FMUL.FTZ R46, R2.reuse, R46 ;  /* 0x0000002e022e7220 */ /* 0x040fe40000410000 */
[----:B------:R-:W-:Y:S02]  /*14700*/  FMUL.FTZ R47, R2, R47 ;  /* 0x0000002f022f7220 */ /* 0x000fe40000410000 */
[C---:B------:R-:W-:Y:S02]  /*14710*/  FMUL.FTZ R48, R0.reuse, R48 ;  /* 0x0000003000307220 */ /* 0x040fe40000410000 */
[----:B------:R-:W-:Y:S02]  /*14720*/  FMUL.FTZ R49, R0, R49 ;  /* 0x0000003100317220 */ /* 0x000fe40000410000 */
[C---:B------:R-:W-:Y:S02]  /*14730*/  FMUL.FTZ R50, R2.reuse, R50 ;  /* 0x0000003202327220 */ /* 0x040fe40000410000 */
[----:B------:R-:W-:Y:S01]  /*14740*/  FMUL.FTZ R51, R2, R51 ;  /* 0x0000003302337220 */ /* 0x000fe20000410000 */
[----:B--2---:R-:W-:Y:S01]  /*14750*/  F2FP.BF16.PACK_AB R165, R169, R170 ;  /* 0x000000aaa9a5723e */ /* 0x004fe200000010ff */
        /* <DEDUP_REMOVED lines=81> */
[C---:B------:R-:W-:Y:S02]  /*14c70*/  FMUL.FTZ R123, R2.reuse, R123 ;  /* 0x0000007b027b7220 */ /* 0x040fe40000410000 */
[C---:B------:R-:W-:Y:S01]  /*14c80*/  FMUL.FTZ R126, R2.reuse, R126 ;  /* 0x0000007e027e7220 */ /* 0x040fe20000410000 */
[C---:B------:R-:W-:Y:S01]  /*14c90*/  HMMA.16816.F32.BF16 R40, R160.reuse, R142, R40 ;  /* 0x0000008ea028723c */ /* 0x040fe20000041828 */
[----:B------:R-:W1:Y:S03]  /*14ca0*/  LDSM.16.MT88.4 R140, [R179+0x1000] ;  /* 0x00100000b38c783b */ /* 0x000e660000004200 */
[C---:B------:R-:W-:Y:S02]  /*14cb0*/  FMUL.FTZ R127, R2.reuse, R127 ;  /* 0x0000007f027f7220 */ /* 0x040fe40000410000 */
[C---:B------:R-:W-:Y:S02]  /*14cc0*/  FMUL.FTZ R130, R2.reuse, R130 ;  /* 0x0000008202827220 */ /* 0x040fe40000410000 */
[----:B------:R-:W-:Y:S02]  /*14cd0*/  FMUL.FTZ R131, R2, R131 ;  /* 0x0000008302837220 */ /* 0x000fe40000410000 */
[----:B------:R-:W2:Y:S02]  /*14ce0*/  MUFU.EX2 R2, R171 ;  /* 0x000000ab00027308 */ /* 0x000ea40000000800 */
[C---:B------:R-:W-:Y:S02]  /*14cf0*/  FMUL.FTZ R124, R0.reuse, R124 ;  /* 0x0000007c007c7220 */ /* 0x040fe40000410000 */
[C---:B------:R-:W-:Y:S02]  /*14d00*/  FMUL.FTZ R125, R0.reuse, R125 ;  /* 0x0000007d007d7220 */ /* 0x040fe40000410000 */
[C---:B------:R-:W-:Y:S02]  /*14d10*/  FMUL.FTZ R128, R0.reuse, R128 ;  /* 0x0000008000807220 */ /* 0x040fe40000410000 */
[----:B------:R-:W-:Y:S02]  /*14d20*/  FMUL.FTZ R129, R0, R129 ;  /* 0x0000008100817220 */ /* 0x000fe40000410000 */
[----:B------:R-:W-:Y:S01]  /*14d30*/  FADD.FTZ R0, R135, R164 ;  /* 0x000000a487007221 */ /* 0x000fe20000010000 */
[C---:B--2---:R-:W-:Y:S03]  /*14d40*/  F2FP.BF16.PACK_AB R164, R2.reuse, R135 ;  /* 0x0000008702a4723e */ /* 0x044fe600000010ff */
[----:B------:R-:W-:Y:S01]  /*14d50*/  FADD.FTZ R0, R2, R0 ;  /* 0x0000000002007221 */ /* 0x000fe20000010000 */
[----:B------:R-:W-:Y:S01]  /*14d60*/  MUFU.EX2 R135, R168 ;  /* 0x000000a800877308 */ /* 0x000fe20000000800 */
[----:B------:R-:W-:Y:S02]  /*14d70*/  FADD.FTZ R2, R152, R145 ;  /* 0x0000009198027221 */ /* 0x000fe40000010000 */
[----:B------:R-:W-:Y:S01]  /*14d80*/  FADD.FTZ R0, R144, R0 ;  /* 0x0000000090007221 */ /* 0x000fe20000010000 */
[C---:B-1----:R-:W-:Y:S03]  /*14d90*/  HMMA.16816.F32.BF16 R44, R160.reuse, R140, R44 ;  /* 0x0000008ca02c723c */ /* 0x042fe6000004182c */
[----:B------:R-:W-:Y:S01]  /*14da0*/  FADD.FTZ R203, R136, R0 ;  /* 0x0000000088cb7221 */ /* 0x000fe20000010000 */
[-C--:B------:R-:W-:Y:S01]  /*14db0*/  MOV R136, R3.reuse ;  /* 0x0000000300887202 */ /* 0x080fe20000000f00 */
[----:B------:R-:W-:Y:S03]  /*14dc0*/  FADD.FTZ R0, R146, R2 ;  /* 0x0000000292007221 */ /* 0x000fe60000010000 */
[C---:B------:R-:W-:Y:S01]  /*14dd0*/  HMMA.16816.F32.BF16 R48, R160.reuse, R142, R48 ;  /* 0x0000008ea030723c */ /* 0x040fe20000041830 */
[----:B------:R-:W1:Y:S03]  /*14de0*/  LDSM.16.MT88.4 R140, [R181+0x1000] ;  /* 0x00100000b58c783b */ /* 0x000e660000004200 */
        /* <DEDUP_REMOVED lines=86> */
.L_x_1399:
[----:B------:R-:W-:-:S13]  /*15350*/  ISETP.GE.AND P0, PT, R195, R210, PT ;  /* 0x000000d2c300720c */ /* 0x000fda0003f06270 */
[----:B------:R-:W-:Y:S05]  /*15360*/  @!P0 BRA `(.L_x_1411) ;  /* 0x0000230000008947 */ /* 0x000fea0003800000 */
[----:B------:R-:W-:Y:S02]  /*15370*/  MOV R136, R5 ;  /* 0x0000000500887202 */ /* 0x000fe40000000f00 */
[----:B------:R-:W-:Y:S02]  /*15380*/  MOV R135, R134 ;  /* 0x0000008600877202 */ /* 0x000fe40000000f00 */
.L_x_1418:
[----:B------:R-:W-:Y:S04]  /*15390*/  DEPBAR.LE SB0, 0x0 ;  /* 0x000080000000791a */ /* 0x000fe80000000000 */
[----:B------:R-:W-:Y:S01]  /*153a0*/  WARPSYNC 0xffffffff ;  /* 0xffffffff00007948 */ /* 0x000fe20003800000 */
[----:B------:R-:W-:Y:S01]  /*153b0*/  BAR.SYNC.DEFER_BLOCKING 0x0 ;  /* 0x0000000000007b1d */ /* 0x000fe20000010000 */
[----:B------:R-:W-:Y:S01]  /*153c0*/  SHF.R.S32.HI R0, RZ, 0x1f, R199 ;  /* 0x0000001fff007819 */ /* 0x000fe200000114c7 */
[C---:B------:R-:W-:Y:S01]  /*153d0*/  IMAD.WIDE.U32 R2, R199.reuse, c[0x0][0x208], RZ ;  /* 0x00008200c7027a25 */ /* 0x040fe200078e00ff */
[----:B------:R-:W-:Y:S03]  /*153e0*/  SHF.R.S32.HI R4, RZ, 0x1f, R196 ;  /* 0x0000001fff047819 */ /* 0x000fe600000114c4 */
[----:B------:R-:W-:Y:S02]  /*153f0*/  IMAD R0, R0, c[0x0][0x208], RZ ;  /* 0x0000820000007a24 */ /* 0x000fe400078e02ff */
[----:B------:R-:W-:Y:S02]  /*15400*/  IMAD R4, R4, c[0x0][0x218], RZ ;  /* 0x0000860004047a24 */ /* 0x000fe400078e02ff */
[----:B------:R-:W-:Y:S02]  /*15410*/  IMAD R0, R199, c[0x0][0x20c], R0 ;  /* 0x00008300c7007a24 */ /* 0x000fe400078e0200 */
[C---:B------:R-:W-:Y:S03]  /*15420*/  IMAD R4, R196.reuse, c[0x0][0x21c], R4 ;  /* 0x00008700c4047a24 */ /* 0x040fe600078e0204 */
        /* <DEDUP_REMOVED lines=14> */
.L_x_1502:
[C---:B--23--:R-:W-:Y:S01]  /*15510*/  HMMA.16816.F32.BF16 R4, R16.reuse, R8, RZ ;  /* 0x000000081004723c */ /* 0x04cfe200000418ff */
[----:B------:R-:W2:Y:S01]  /*15520*/  SHFL.IDX PT, R2, R134, RZ, 0x181f ;  /* 0x00181fff86027589 */ /* 0x000ea200000e0000 */
[----:B------:R-:W-:Y:S01]  /*15530*/  BSSY B0, `(.L_x_1413) ;  /* 0x00000d0000007945 */ /* 0x000fe20003800000 */
[C---:B------:R-:W-:Y:S02]  /*15540*/  ISETP.GE.AND P3, PT, R132.reuse, c[0x0][0x1d4], PT ;  /* 0x0000750084007a0c */ /* 0x040fe40003f66270 */
        /* <DEDUP_REMOVED lines=13> */
[C---:B------:R-:W-:Y:S01]  /*15620*/  ISETP.GE.AND P1, PT, R198.reuse, c[0x0][0x1d4], PT ;  /* 0x00007500c6007a0c */ /* 0x040fe20003f26270 */
[C---:B------:R-:W-:Y:S02]  /*15630*/  HMMA.16816.F32.BF16 R8, R164.reuse, R170, R8 ;  /* 0x000000aaa408723c */ /* 0x040fe40000041808 */
[----:B------:R2:W-:Y:S06]  /*15640*/  LDGSTS.E.BYPASS.LTC128B.128 [R215+0x9080], [R162.64], !P2 ;  /* 0x09080000a2d77fae */ /* 0x0005ec000d101d48 */
[C---:B------:R-:W-:Y:S08]  /*15650*/  HMMA.16816.F32.BF16 R12, R164.reuse, R172, R12 ;  /* 0x000000aca40c723c */ /* 0x040ff0000004180c */
[----:B------:R-:W-:Y:S04]  /*15660*/  HMMA.16816.F32.BF16 R16, R164, R174, R16 ;  /* 0x000000aea410723c */ /* 0x000fe80000041810 */
[C---:B-1----:R-:W-:Y:S04]  /*15670*/  LEA R160, P0, R197.reuse, R2, 0x1 ;  /* 0x00000002c5a07211 */ /* 0x042fe800078008ff */
[----:B------:R-:W-:Y:S04]  /*15680*/  LEA.HI.X R161, R197, R0, R206, 0x1, P0 ;  /* 0x00000000c5a17211 */ /* 0x000fe800000f0cce */
[C---:B------:R-:W-:Y:S01]  /*15690*/  LEA R2, P0, R198.reuse, R2, 0x1 ;  /* 0x00000002c6027211 */ /* 0x040fe200078008ff */
[----:B------:R2:W-:Y:S03]  /*156a0*/  LDGSTS.E.BYPASS.LTC128B.128 [R215+0xa080], [R160.64], !P4 ;  /* 0x0a080000a0d77fae */ /* 0x0005e6000e101d48 */
[----:B------:R-:W-:Y:S02]  /*156b0*/  LEA.HI.X R3, R198, R0, R205, 0x1, P0 ;  /* 0x00000000c6037211 */ /* 0x000fe400000f0ccd */
[----:B------:R-:W-:Y:S03]  /*156c0*/  ISETP.GT.AND P0, PT, R195, R210, PT ;  /* 0x000000d2c300720c */ /* 0x000fe60003f04270 */
[----:B------:R1:W-:Y:S06]  /*156d0*/  LDGSTS.E.BYPASS.LTC128B.128 [R215+0xb080], [R2.64], !P1 ;  /* 0x0b08000002d77fae */ /* 0x0003ec000c901d48 */
[----:B------:R-:W-:Y:S06]  /*156e0*/  LDSM.16.M88.4 R168, [R176] ;  /* 0x00000000b0a8783b */ /* 0x000fec0000000200 */
[----:B------:R-:W-:Y:S06]  /*156f0*/  LDSM.16.M88.4 R164, [R176+0x800] ;  /* 0x00080000b0a4783b */ /* 0x000fec0000000200 */
[----:B------:R-:W-:Y:S06]  /*15700*/  LDSM.16.M88.4 R172, [R159+-0x3000] ;  /* 0xffd000009fac783b */ /* 0x000fec0000000200 */
[----:B--2---:R-:W2:Y:S06]  /*15710*/  LDSM.16.M88.4 R160, [R185] ;  /* 0x00000000b9a0783b */ /* 0x004eac0000000200 */
[----:B------:R-:W0:Y:S01]  /*15720*/  LDGDEPBAR ;  /* 0x00000000000079af */ /* 0x000e220000000000 */
[C---:B--2---:R-:W-:Y:S08]  /*15730*/  HMMA.16816.F32.BF16 R4, R160.reuse, R168, R4 ;  /* 0x000000a8a004723c */ /* 0x044ff00000041804 */
[C---:B------:R-:W-:Y:S01]  /*15740*/  HMMA.16816.F32.BF16 R8, R160.reuse, R170, R8 ;  /* 0x000000aaa008723c */ /* 0x040fe20000041808 */
[----:B------:R-:W2:Y:S07]  /*15750*/  LDSM.16.M88.4 R168, [R184] ;  /* 0x00000000b8a8783b */ /* 0x000eae0000000200 */
[C---:B------:R-:W-:Y:S08]  /*15760*/  HMMA.16816.F32.BF16 R12, R160.reuse, R164, R12 ;  /* 0x000000a4a00c723c */ /* 0x040ff0000004180c */
[----:B------:R-:W-:Y:S01]  /*15770*/  HMMA.16816.F32.BF16 R16, R160, R166, R16 ;  /* 0x000000a6a010723c */ /* 0x000fe20000041810 */
[----:B------:R-:W3:Y:S06]  /*15780*/  LDSM.16.M88.4 R160, [R159+-0x2800] ;  /* 0xffd800009fa0783b */ /* 0x000eec0000000200 */
[----:B------:R-:W-:Y:S01]  /*15790*/  LDSM.16.M88.4 R164, [R182+0x4000] ;  /* 0x00400000b6a4783b */ /* 0x000fe20000000200 */
[C---:B--2---:R-:W-:Y:S08]  /*157a0*/  HMMA.16816.F32.BF16 R4, R168.reuse, R172, R4 ;  /* 0x000000aca804723c */ /* 0x044ff00000041804 */
[C---:B------:R-:W-:Y:S01]  /*157b0*/  HMMA.16816.F32.BF16 R8, R168.reuse, R174, R8 ;  /* 0x000000aea808723c */ /* 0x040fe20000041808 */
[----:B------:R-:W2:Y:S07]  /*157c0*/  LDSM.16.M88.4 R172, [R177+0x1000] ;  /* 0x00100000b1ac783b */ /* 0x000eae0000000200 */
[C---:B---3--:R-:W-:Y:S08]  /*157d0*/  HMMA.16816.F32.BF16 R12, R168.reuse, R160, R12 ;  /* 0x000000a0a80c723c */ /* 0x048ff0000004180c */
[----:B------:R-:W-:Y:S01]  /*157e0*/  HMMA.16816.F32.BF16 R16, R168, R162, R16 ;  /* 0x000000a2a810723c */ /* 0x000fe20000041810 */
[----:B------:R-:W3:Y:S06]  /*157f0*/  LDSM.16.M88.4 R160, [R177+0x1800] ;  /* 0x00180000b1a0783b */ /* 0x000eec0000000200 */
[----:B------:R-:W-:Y:S01]  /*15800*/  LDSM.16.M88.4 R168, [R183+0x4000] ;  /* 0x00400000b7a8783b */ /* 0x000fe20000000200 */
[C---:B--2---:R-:W-:Y:S08]  /*15810*/  HMMA.16816.F32.BF16 R4, R164.reuse, R172, R4 ;  /* 0x000000aca404723c */ /* 0x044ff00000041804 */
[C---:B------:R-:W-:Y:S01]  /*15820*/  HMMA.16816.F32.BF16 R8, R164.reuse, R174, R8 ;  /* 0x000000aea408723c */ /* 0x040fe20000041808 */
[----:B------:R-:W2:Y:S07]  /*15830*/  LDSM.16.M88.4 R172, [R189] ;  /* 0x00000000bdac783b */ /* 0x000eae0000000200 */
[C---:B---3--:R-:W-:Y:S08]  /*15840*/  HMMA.16816.F32.BF16 R12, R164.reuse, R160, R12 ;  /* 0x000000a0a40c723c */ /* 0x048ff0000004180c */
[----:B------:R-:W-:Y:S01]  /*15850*/  HMMA.16816.F32.BF16 R16, R164, R162, R16 ;  /* 0x000000a2a410723c */ /* 0x000fe20000041810 */
[----:B------:R-:W3:Y:S06]  /*15860*/  LDSM.16.M88.4 R160, [R188] ;  /* 0x00000000bca0783b */ /* 0x000eec0000000200 */
        /* <DEDUP_REMOVED lines=10> */
[----:B------:R-:W2:Y:S07]  /*15910*/  LDSM.16.M88.4 R172, [R159+-0x2000] ;  /* 0xffe000009fac783b */ /* 0x000eae0000000200 */
[C---:B---3--:R-:W-:Y:S08]  /*15920*/  HMMA.16816.F32.BF16 R12, R164.reuse, R160, R12 ;  /* 0x000000a0a40c723c */ /* 0x048ff0000004180c */
        /* <DEDUP_REMOVED lines=57> */
[----:B------:R-:W3:Y:S01]  /*15cc0*/  LDSM.16.M88.4 R160, [R159+0x800] ;  /* 0x000800009fa0783b */ /* 0x000ee20000000200 */
[----:B------:R-:W-:Y:S05]  /*15cd0*/  DEPBAR.LE SB0, 0x0 ;  /* 0x000080000000791a */ /* 0x000fea0000000000 */
[----:B------:R-:W-:Y:S01]  /*15ce0*/  BAR.SYNC.DEFER_BLOCKING 0x0 ;  /* 0x0000000000007b1d */ /* 0x000fe20000010000 */
[C---:B--2---:R-:W-:Y:S08]  /*15cf0*/  HMMA.16816.F32.BF16 R4, R168.reuse, R172, R4 ;  /* 0x000000aca804723c */ /* 0x044ff00000041804 */
[C---:B------:R-:W-:Y:S08]  /*15d00*/  HMMA.16816.F32.BF16 R8, R168.reuse, R174, R8 ;  /* 0x000000aea808723c */ /* 0x040ff00000041808 */
[C---:B---3--:R-:W-:Y:S08]  /*15d10*/  HMMA.16816.F32.BF16 R12, R168.reuse, R160, R12 ;  /* 0x000000a0a80c723c */ /* 0x048ff0000004180c */
[----:B------:R-:W-:Y:S01]  /*15d20*/  FMUL.FTZ R0, R4, c[0x0][0x320] ;  /* 0x0000c80004007a20 */ /* 0x000fe20000410000 */
[----:B------:R-:W-:Y:S03]  /*15d30*/  HMMA.16816.F32.BF16 R16, R168, R162, R16 ;  /* 0x000000a2a810723c */ /* 0x000fe60000041810 */
[----:B------:R2:W3:Y:S02]  /*15d40*/  MUFU.TANH R172, R0 ;  /* 0x0000000000ac7308 */ /* 0x0004e40000002400 */
[----:B--2---:R-:W-:Y:S08]  /*15d50*/  FMUL.FTZ R0, R5, c[0x0][0x320] ;  /* 0x0000c80005007a20 */ /* 0x004ff00000410000 */
        /* <DEDUP_REMOVED lines=30> */
[----:B---34-:R-:W-:Y:S02]  /*15f40*/  IMAD.MOV.U32 R200, RZ, RZ, c[0x0][0x2b8] ;  /* 0x0000ae00ffc87624 */ /* 0x018fe400078e00ff */
[----:B------:R-:W-:Y:S02]  /*15f50*/  IMAD.MOV.U32 R196, RZ, RZ, RZ ;  /* 0x000000ffffc47224 */ /* 0x000fe400078e00ff */
[----:B-1----:R-:W-:Y:S01]  /*15f60*/  IMAD R2, R195, 0x20, R223 ;  /* 0x00000020c3027824 */ /* 0x002fe200078e02df */
[----:B------:R-:W-:Y:S04]  /*15f70*/  ISETP.NE.AND P5, PT, R200, 0x1, PT ;  /* 0x00000001c800780c */ /* 0x000fe80003fa5270 */
[----:B------:R-:W-:Y:S05]  /*15f80*/  IADD3 R2, R2, -0x20, R211 ;  /* 0xffffffe002027810 */ /* 0x000fea0007ffe0d3 */
[--C-:B--2---:R-:W-:Y:S04]  /*15f90*/  IMAD.MOV.U32 R0, RZ, RZ, R2.reuse ;  /* 0x000000ffff007224 */ /* 0x104fe800078e0002 */
        /* <DEDUP_REMOVED lines=24> */
.L_x_1503:
[----:B------:R-:W-:-:S05]  /*16120*/  BRA.DIV ~URZ, `(.L_x_1416) ;  /* 0x000084227f007947 */ /* 0x000fca000b800000 */
[----:B-1----:R1:W3:Y:S02]  /*16130*/  SHFL.IDX PT, R0, R5, RZ, 0x181f ;  /* 0x00181fff05007589 */ /* 0x0022e400000e0000 */
.L_x_1504:
[C---:B---3--:R-:W-:Y:S04]  /*16140*/  LEA R2, P0, R132.reuse, R0, 0x1 ;  /* 0x0000000084027211 */ /* 0x048fe800078008ff */
[----:B--2---:R-:W-:Y:S05]  /*16150*/  LEA.HI.X R3, R132, R4, R133, 0x1, P0 ;  /* 0x0000000484037211 */ /* 0x004fea00000f0c85 */
        /* <DEDUP_REMOVED lines=13> */
.L_x_1414:
[----:B---34-:R-:W-:Y:S05]  /*16230*/  BSYNC B0 ;  /* 0x0000000000007941 */ /* 0x018fea0003800000 */
.L_x_1413:
[----:B-1----:R-:W-:Y:S01]  /*16240*/  FMNMX.FTZ R2, R172, R135, !PT ;  /* 0x00000087ac027209 */ /* 0x002fe20007810000 */
[----:B------:R-:W0:Y:S01]  /*16250*/  LDGDEPBAR ;  /* 0x00000000000079af */ /* 0x000e220000000000 */
[----:B--2---:R-:W-:Y:S02]  /*16260*/  FMNMX.FTZ R0, R173, R136, !PT ;  /* 0x00000088ad007209 */ /* 0x004fe40007810000 */
        /* <DEDUP_REMOVED lines=22> */
.L_x_1505:
        /* <DEDUP_REMOVED lines=243> */
[----:B------:R-:W-:Y:S02]  /*17300*/  F2FP.BF16.PACK_AB R167, R135, R160 ;  /* 0x000000a087a7723e */ /* 0x000fe400000010ff */
        /* <DEDUP_REMOVED lines=54> */
.L_x_1411:
[----:B------:R-:W-:Y:S05]  /*17670*/  BRA.DIV ~URZ, `(.L_x_1419) ;  /* 0x000070427f007947 */ /* 0x000fea000b800000 */
[----:B------:R1:W2:Y:S02]  /*17680*/  SHFL.BFLY PT, R0, R203, 0x2, 0x1f ;  /* 0x0c401f00cb007f89 */ /* 0x0002a400000e0000 */
.L_x_1506:
[----:B--2---:R-:W-:Y:S01]  /*17690*/  FADD.FTZ R6, R0, R203 ;  /* 0x000000cb00067221 */ /* 0x004fe20000010000 */
[----:B------:R-:W-:Y:S05]  /*176a0*/  BRA.DIV ~URZ, `(.L_x_1420) ;  /* 0x000070627f007947 */ /* 0x000fea000b800000 */
[----:B------:R-:W2:Y:S02]  /*176b0*/  SHFL.BFLY PT, R0, R6, 0x1, 0x1f ;  /* 0x0c201f0006007f89 */ /* 0x000ea400000e0000 */
[----:B--2---:R-:W-:-:S02]  /*176c0*/  FADD.FTZ R6, R6, R0 ;  /* 0x0000000006067221 */ /* 0x004fc40000010000 */
[----:B------:R-:W2:Y:S02]  /*176d0*/  SHFL.BFLY PT, R0, R202, 0x2, 0x1f ;  /* 0x0c401f00ca007f89 */ /* 0x000ea400000e0000 */
[----:B--2---:R-:W-:-:S05]  /*176e0*/  FADD.FTZ R4, R0, R202 ;  /* 0x000000ca00047221 */ /* 0x004fca0000010000 */
[----:B------:R2:W3:Y:S02]  /*176f0*/  SHFL.BFLY PT, R3, R4, 0x1, 0x1f ;  /* 0x0c201f0004037f89 */ /* 0x0004e400000e0000 */
.L_x_1507:
        /* <DEDUP_REMOVED lines=148> */
.L_x_1316:
        /* <DEDUP_REMOVED lines=17> */
.L_x_1422:
[----:B------:R-:W-:Y:S05]  /*18150*/  BSYNC B0 ;  /* 0x0000000000007941 */ /* 0x000fea0003800000 */
.L_x_1421:
[----:B------:R-:W-:Y:S01]  /*18160*/  PRMT R0, R0, 0x9910, RZ ;  /* 0x0000991000007816 */ /* 0x000fe200000000ff */
[----:B------:R-:W-:Y:S01]  /*18170*/  BSSY B1, `(.L_x_1423) ;  /* 0x0000421000017945 */ /* 0x000fe20003800000 */
[----:B------:R-:W-:Y:S02]  /*18180*/  IMAD.MOV.U32 R92, RZ, RZ, R232 ;  /* 0x000000ffff5c7224 */ /* 0x000fe400078e00e8 */
        /* <DEDUP_REMOVED lines=140> */
[----:B------:R-:W-:-:S03]  /*18a50*/  IADD3 R4, P0, R231, c[0x0][0x500], RZ ;  /* 0x00014000e7047a10 */ /* 0x000fc60007f1e0ff */
[----:B------:R2:W5:Y:S01]  /*18a60*/  @P1 LDG.E R12, [R2.64] ;  /* 0x00000008020c1981 */ /* 0x000562000c1e1900 */
[----:B------:R-:W-:Y:S01]  /*18a70*/  IADD3.X R5, R236, c[0x0][0x504], RZ, P0, !PT ;  /* 0x00014100ec057a10 */ /* 0x000fe200007fe4ff */
        /* <DEDUP_REMOVED lines=9> */
.L_x_1425:
[----:B-----5:R-:W2:Y:S01]  /*18b10*/  LDL R93, [R1+0x40] ;  /* 0x00004000015d7983 */ /* 0x020ea20000100800 */
[----:B------:R-:W-:Y:S01]  /*18b20*/  IMAD.MOV.U32 R16, RZ, RZ, 0x368 ;  /* 0x00000368ff107424 */ /* 0x000fe200078e00ff */
[----:B------:R-:W-:Y:S01]  /*18b30*/  ISETP.GT.AND P2, PT, R3, 0x1, PT ;  /* 0x000000010300780c */ /* 0x000fe20003f44270 */
[----:B------:R-:W-:Y:S01]  /*18b40*/  IMAD R12, R12, c[0x0][0x4e8], RZ ;  /* 0x00013a000c0c7a24 */ /* 0x000fe200078e02ff */
[----:B------:R-:W-:-:S02]  /*18b50*/  ISETP.NE.U32.AND P0, PT, RZ, c[0x0][0x500], PT ;  /* 0x00014000ff007a0c */ /* 0x000fc40003f05070 */
[----:B------:R-:W-:Y:S02]  /*18b60*/  SEL R16, R16, 0x328, P2 ;  /* 0x0000032810107807 */ /* 0x000fe40001000000 */
[----:B------:R-:W-:Y:S02]  /*18b70*/  ISETP.NE.AND.EX P0, PT, RZ, c[0x0][0x504], PT, P0 ;  /* 0x00014100ff007a0c */ /* 0x000fe40003f05300 */
[----:B------:R-:W4:Y:S01]  /*18b80*/  LDC.64 R6, c[0x0][R16+0x170] ;  /* 0x00005c0010067b82 */ /* 0x000f220000000a00 */
[----:B---3--:R-:W-:Y:S02]  /*18b90*/  LOP3.LUT R4, R234, 0xffff, RZ, 0xc0, !PT ;  /* 0x0000ffffea047812 */ /* 0x008fe400078ec0ff */
[----:B------:R-:W-:Y:S02]  /*18ba0*/  SEL R0, R237, RZ, !P0 ;  /* 0x000000ffed007207 */ /* 0x000fe40004000000 */
[----:B------:R-:W-:Y:S02]  /*18bb0*/  SEL R5, R238, RZ, !P0 ;  /* 0x000000ffee057207 */ /* 0x000fe40004000000 */
[----:B------:R-:W-:Y:S01]  /*18bc0*/  SHF.R.S32.HI R19, RZ, 0x1f, R106 ;  /* 0x0000001fff137819 */ /* 0x000fe2000001146a */
[----:B------:R-:W3:Y:S03]  /*18bd0*/  LDC.64 R10, c[0x0][R16+0x168] ;  /* 0x00005a00100a7b82 */ /* 0x000ee60000000a00 */
[----:B------:R-:W-:-:S04]  /*18be0*/  LEA.HI R19, R19, R106, RZ, 0x5 ;  /* 0x0000006a13137211 */ /* 0x000fc800078f28ff */
[----:B------:R-:W-:Y:S01]  /*18bf0*/  LOP3.LUT R19, R19, 0xffffffe0, RZ, 0xc0, !PT ;  /* 0xffffffe013137812 */ /* 0x000fe200078ec0ff */
[----:B------:R-:W1:Y:S04]  /*18c00*/  LDC.64 R14, c[0x0][R16+0x178] ;  /* 0x00005e00100e7b82 */ /* 0x000e680000000a00 */
        /* <DEDUP_REMOVED lines=103> */
.L_x_1508:
[----:B------:R-:W-:Y:S05]  /*19280*/  BRA.DIV ~URZ, `(.L_x_1428) ;  /* 0x000055e27f007947 */ /* 0x000fea000b800000 */
[----:B------:R4:W2:Y:S02]  /*19290*/  SHFL.IDX PT, R0, R14, RZ, 0x181f ;  /* 0x00181fff0e007589 */ /* 0x0008a400000e0000 */
.L_x_1509:
[----:B------:R-:W-:Y:S01]  /*192a0*/  ISETP.GE.AND P0, PT, R5, R12, PT ;  /* 0x0000000c0500720c */ /* 0x000fe20003f06270 */
[----:B------:R-:W-:-:S12]  /*192b0*/  BSSY B0, `(.L_x_1429) ;  /* 0x0000012000007945 */ /* 0x000fd80003800000 */
[----:B------:R-:W-:Y:S05]  /*192c0*/  @P0 BRA `(.L_x_1430) ;  /* 0x0000010000000947 */ /* 0x000fea0003800000 */
[----:B------:R-:W-:Y:S02]  /*192d0*/  ISETP.GE.AND P3, PT, R132, c[0x0][0x3c8], PT ;  /* 0x0000f20084007a0c */ /* 0x000fe40003f66270 */
[----:B------:R-:W-:Y:S02]  /*192e0*/  ISETP.GE.AND P2, PT, R137, c[0x0][0x3c8], PT ;  /* 0x0000f20089007a0c */ /* 0x000fe40003f46270 */
[----:B------:R-:W-:Y:S02]  /*192f0*/  ISETP.GE.AND P1, PT, R197, c[0x0][0x3c8], PT ;  /* 0x0000f200c5007a0c */ /* 0x000fe40003f26270 */
[----:B------:R-:W-:-:S07]  /*19300*/  ISETP.GE.AND P0, PT, R198, c[0x0][0x3c8], PT ;  /* 0x0000f200c6007a0c */ /* 0x000fce0003f06270 */
[CC--:B--2---:R-:W-:Y:S02]  /*19310*/  @!P3 LEA R10, P4, R132.reuse, R0.reuse, 0x1 ;  /* 0x00000000840ab211 */ /* 0x0c4fe400078808ff */
        /* <DEDUP_REMOVED lines=11> */
.L_x_1430:
[----:B------:R-:W-:Y:S05]  /*193d0*/  BSYNC B0 ;  /* 0x0000000000007941 */ /* 0x000fea0003800000 */
.L_x_1429:
[----:B------:R-:W-:Y:S05]  /*193e0*/  BRA.DIV ~URZ, `(.L_x_1431) ;  /* 0x000054e27f007947 */ /* 0x000fea000b800000 */
[----:B---3--:R3:W4:Y:S04]  /*193f0*/  SHFL.IDX PT, R4, R13, 0x1, 0x181f ;  /* 0x00381f000d047f89 */ /* 0x00872800000e0000 */
[----:B--2---:R3:W2:Y:S02]  /*19400*/  SHFL.IDX PT, R0, R14, 0x1, 0x181f ;  /* 0x00381f000e007f89 */ /* 0x0046a400000e0000 */
.L_x_1510:
        /* <DEDUP_REMOVED lines=20> */
.L_x_1433:
[----:B------:R-:W-:Y:S05]  /*19550*/  BSYNC B0 ;  /* 0x0000000000007941 */ /* 0x000fea0003800000 */
.L_x_1432:
[----:B------:R-:W-:Y:S05]  /*19560*/  BRA.DIV ~URZ, `(.L_x_1434) ;  /* 0x000054227f007947 */ /* 0x000fea000b800000 */
[----:B----4-:R4:W3:Y:S02]  /*19570*/  SHFL.IDX PT, R4, R13, 0x2, 0x181f ;  /* 0x00581f000d047f89 */ /* 0x0108e400000e0000 */
.L_x_1511:
[----:B------:R-:W-:Y:S05]  /*19580*/  BRA.DIV ~URZ, `(.L_x_1435) ;  /* 0x000054727f007947 */ /* 0x000fea000b800000 */
[----:B--2---:R2:W4:Y:S02]  /*19590*/  SHFL.IDX PT, R0, R14, 0x2, 0x181f ;  /* 0x00581f000e007f89 */ /* 0x00452400000e0000 */
.L_x_1512:
        /* <DEDUP_REMOVED lines=8> */
[CC--:B----4-:R-:W-:Y:S02]  /*19620*/  @!P3 LEA R10, P4, R132.reuse, R0.reuse, 0x1 ;  /* 0x00000000840ab211 */ /* 0x0d0fe400078808ff */
        /* <DEDUP_REMOVED lines=11> */
.L_x_1437:
[----:B------:R-:W-:Y:S05]  /*196e0*/  BSYNC B0 ;  /* 0x0000000000007941 */ /* 0x000fea0003800000 */
.L_x_1436:
[----:B------:R-:W-:Y:S05]  /*196f0*/  BRA.DIV ~URZ, `(.L_x_1438) ;  /* 0x000053627f007947 */ /* 0x000fea000b800000 */
[----:B---3--:R3:W2:Y:S04]  /*19700*/  SHFL.IDX PT, R4, R13, 0x3, 0x181f ;  /* 0x00781f000d047f89 */ /* 0x0086a800000e0000 */
[----:B----4-:R3:W4:Y:S02]  /*19710*/  SHFL.IDX PT, R0, R14, 0x3, 0x181f ;  /* 0x00781f000e007f89 */ /* 0x01072400000e0000 */
.L_x_1513:
[----:B------:R-:W-:-:S04]  /*19720*/  IADD3 R2, R5, 0x60, RZ ;  /* 0x0000006005027810 */ /* 0x000fc80007ffe0ff */
[----:B------:R-:W-:-:S13]  /*19730*/  ISETP.GE.AND P0, PT, R2, R12, PT ;  /* 0x0000000c0200720c */ /* 0x000fda0003f06270 */
[----:B------:R-:W-:Y:S05]  /*19740*/  @P0 BRA `(.L_x_1439) ;  /* 0x00002c3000000947 */ /* 0x000fea0003800000 */
[----:B------:R-:W-:Y:S02]  /*19750*/  ISETP.GE.AND P2, PT, R132, c[0x0][0x3c8], PT ;  /* 0x0000f20084007a0c */ /* 0x000fe40003f46270 */
[----:B------:R-:W-:Y:S02]  /*19760*/  ISETP.GE.AND P1, PT, R137, c[0x0][0x3c8], PT ;  /* 0x0000f20089007a0c */ /* 0x000fe40003f26270 */
[----:B------:R-:W-:-:S09]  /*19770*/  ISETP.GE.AND P0, PT, R197, c[0x0][0x3c8], PT ;  /* 0x0000f200c5007a0c */ /* 0x000fd20003f06270 */
[CC--:B----4-:R-:W-:Y:S02]  /*19780*/  @!P2 LEA R8, P5, R132.reuse, R0.reuse, 0x1 ;  /* 0x000000008408a211 */ /* 0x0d0fe400078a08ff */
[-C--:B------:R-:W-:Y:S02]  /*19790*/  @!P1 LEA R6, P4, R201, R0.reuse, 0x1 ;  /* 0x00000000c9069211 */ /* 0x080fe400078808ff */
        /* <DEDUP_REMOVED lines=13> */
.L_x_1426:
        /* <DEDUP_REMOVED lines=33> */
.L_x_1514:
[----:B------:R-:W-:Y:S05]  /*19a80*/  BRA.DIV ~URZ, `(.L_x_1441) ;  /* 0x000051027f007947 */ /* 0x000fea000b800000 */
[----:B------:R3:W4:Y:S02]  /*19a90*/  SHFL.IDX PT, R0, R12, RZ, 0x1c1f ;  /* 0x001c1fff0c007589 */ /* 0x00072400000e0000 */
.L_x_1515:
        /* <DEDUP_REMOVED lines=8> */
[C---:B------:R-:W-:Y:S01]  /*19b20*/  IADD3 R14, R229.reuse, 0x60, RZ ;  /* 0x00000060e50e7810 */ /* 0x040fe20007ffe0ff */
[----:B----4-:R-:W-:Y:S01]  /*19b30*/  @!P0 IMAD.MOV.U32 R2, RZ, RZ, R0 ;  /* 0x000000ffff028224 */ /* 0x010fe200078e0000 */
[----:B------:R-:W-:Y:S01]  /*19b40*/  ISETP.GE.AND P2, PT, R6, c[0x0][0x3c8], PT ;  /* 0x0000f20006007a0c */ /* 0x000fe20003f46270 */
[----:B--2---:R-:W-:Y:S01]  /*19b50*/  @!P0 IMAD.MOV.U32 R3, RZ, RZ, R4 ;  /* 0x000000ffff038224 */ /* 0x004fe200078e0004 */
[C---:B------:R-:W-:Y:S02]  /*19b60*/  IADD3 R11, R229.reuse, 0x58, RZ ;  /* 0x00000058e50b7810 */ /* 0x040fe40007ffe0ff */
[C---:B------:R-:W-:Y:S01]  /*19b70*/  IADD3 R10, R229.reuse, 0x70, RZ ;  /* 0x00000070e50a7810 */ /* 0x040fe20007ffe0ff */
[----:B------:R-:W-:Y:S01]  /*19b80*/  @!P0 IMAD.WIDE R2, R229, 0x4, R2 ;  /* 0x00000004e5028825 */ /* 0x000fe200078e0202 */
[----:B------:R-:W-:-:S02]  /*19b90*/  SHF.R.S32.HI R11, RZ, 0x1f, R11 ;  /* 0x0000001fff0b7819 */ /* 0x000fc4000001140b */
[C---:B------:R-:W-:Y:S02]  /*19ba0*/  IADD3 R15, R229.reuse, 0x60, RZ ;  /* 0x00000060e50f7810 */ /* 0x040fe40007ffe0ff */
[----:B------:R2:W-:Y:S01]  /*19bb0*/  @!P0 ST.E.64 [R2.64], R134 ;  /* 0x0000008602008985 */ /* 0x0005e2000c101b08 */
[----:B------:R-:W-:Y:S02]  /*19bc0*/  ISETP.GE.AND P0, PT, R8, c[0x0][0x3c8], PT ;  /* 0x0000f20008007a0c */ /* 0x000fe40003f06270 */
[----:B------:R-:W-:Y:S02]  /*19bd0*/  SHF.R.S32.HI R15, RZ, 0x1f, R15 ;  /* 0x0000001fff0f7819 */ /* 0x000fe4000001140f */
[C---:B------:R-:W-:Y:S02]  /*19be0*/  IADD3 R16, R229.reuse, 0xa0, RZ ;  /* 0x000000a0e5107810 */ /* 0x040fe40007ffe0ff */
[C---:B------:R-:W-:Y:S02]  /*19bf0*/  IADD3 R18, R229.reuse, 0xa0, RZ ;  /* 0x000000a0e5127810 */ /* 0x040fe40007ffe0ff */
[----:B------:R-:W-:-:S02]  /*19c00*/  IADD3 R17, R229, 0xb0, RZ ;  /* 0x000000b0e5117810 */ /* 0x000fc40007ffe0ff */
        /* <DEDUP_REMOVED lines=11> */
[----:B------:R-:W-:Y:S02]  /*19cc0*/  IADD3 R7, R229, 0x18, RZ ;  /* 0x00000018e5077810 */ /* 0x000fe40007ffe0ff */
[----:B------:R-:W-:Y:S01]  /*19cd0*/  ISETP.GE.AND P1, PT, R249, c[0x0][0x3c8], PT ;  /* 0x0000f200f9007a0c */ /* 0x000fe20003f26270 */
[----:B------:R2:W-:Y:S01]  /*19ce0*/  @!P0 ST.E.64 [R2.64], R144 ;  /* 0x0000009002008985 */ /* 0x0005e2000c101b08 */
[----:B------:R-:W-:Y:S02]  /*19cf0*/  SHF.R.S32.HI R7, RZ, 0x1f, R7 ;  /* 0x0000001fff077819 */ /* 0x000fe40000011407 */
[----:B------:R-:W-:Y:S02]  /*19d00*/  SHF.R.S32.HI R8, RZ, 0x1f, R248 ;  /* 0x0000001fff087819 */ /* 0x000fe400000114f8 */
        /* <DEDUP_REMOVED lines=25> */
[----:B------:R-:W-:Y:S02]  /*19ea0*/  IADD3 R9, R229, 0x40, RZ ;  /* 0x00000040e5097810 */ /* 0x000fe40007ffe0ff */
[----:B------:R-:W-:Y:S01]  /*19eb0*/  ISETP.GE.AND P0, PT, R7, c[0x0][0x3c8], PT ;  /* 0x0000f20007007a0c */ /* 0x000fe20003f06270 */
[----:B------:R2:W-:Y:S01]  /*19ec0*/  @!P2 ST.E.64 [R2.64], R32 ;  /* 0x000000200200a985 */ /* 0x0005e2000c101b08 */
[----:B------:R-:W-:Y:S02]  /*19ed0*/  SHF.R.S32.HI R9, RZ, 0x1f, R9 ;  /* 0x0000001fff097819 */ /* 0x000fe40000011409 */
[----:B------:R-:W-:-:S04]  /*19ee0*/  IADD3 R6, R229, 0x50, RZ ;  /* 0x00000050e5067810 */ /* 0x000fc80007ffe0ff */
        /* <DEDUP_REMOVED lines=8> */
[----:B------:R-:W-:-:S02]  /*19f70*/  ISETP.GE.AND P2, PT, R14, c[0x0][0x3c8], PT ;  /* 0x0000f2000e007a0c */ /* 0x000fc40003f46270 */
        /* <DEDUP_REMOVED lines=12> */
[C---:B------:R-:W-:Y:S02]  /*1a040*/  IADD3 R8, R229.reuse, 0x78, RZ ;  /* 0x00000078e5087810 */ /* 0x040fe40007ffe0ff */
[----:B------:R-:W-:Y:S01]  /*1a050*/  ISETP.GE.AND P3, PT, R10, c[0x0][0x3c8], PT ;  /* 0x0000f2000a007a0c */ /* 0x000fe20003f66270 */
[----:B------:R4:W-:Y:S01]  /*1a060*/  @!P4 ST.E.64 [R6.64], R48 ;  /* 0x000000300600c985 */ /* 0x0009e2000c101b08 */
[----:B------:R-:W-:Y:S02]  /*1a070*/  IADD3 R11, R229, 0x68, RZ ;  /* 0x00000068e50b7810 */ /* 0x000fe40007ffe0ff */
[----:B------:R-:W-:Y:S02]  /*1a080*/  ISETP.GE.AND P4, PT, R8, c[0x0][0x3c8], PT ;  /* 0x0000f20008007a0c */ /* 0x000fe40003f86270 */
[----:B------:R-:W-:-:S02]  /*1a090*/  SHF.R.S32.HI R11, RZ, 0x1f, R11 ;  /* 0x0000001fff0b7819 */ /* 0x000fc4000001140b */
[----:B--2---:R-:W-:-:S04]  /*1a0a0*/  @!P2 LEA R2, P5, R14, R0, 0x2 ;  /* 0x000000000e02a211 */ /* 0x004fc800078a10ff */
[----:B------:R-:W-:Y:S02]  /*1a0b0*/  @!P2 LEA.HI.X R3, R14, R4, R15, 0x2, P5 ;  /* 0x000000040e03a211 */ /* 0x000fe400028f140f */
[----:B----4-:R-:W-:Y:S02]  /*1a0c0*/  @!P1 LEA R6, P0, R9, R0, 0x2 ;  /* 0x0000000009069211 */ /* 0x010fe400078010ff */
[----:B------:R-:W-:Y:S01]  /*1a0d0*/  IADD3 R14, R229, 0x80, RZ ;  /* 0x00000080e50e7810 */ /* 0x000fe20007ffe0ff */
[----:B------:R2:W-:Y:S01]  /*1a0e0*/  @!P2 ST.E.64 [R2.64], R52 ;  /* 0x000000340200a985 */ /* 0x0005e2000c101b08 */
[----:B------:R-:W-:Y:S02]  /*1a0f0*/  @!P1 LEA.HI.X R7, R9, R4, R11, 0x2, P0 ;  /* 0x0000000409079211 */ /* 0x000fe400000f140b */
[C---:B------:R-:W-:Y:S02]  /*1a100*/  IADD3 R15, R229.reuse, 0x70, RZ ;  /* 0x00000070e50f7810 */ /* 0x040fe40007ffe0ff */
[----:B------:R-:W-:Y:S01]  /*1a110*/  IADD3 R9, R229, 0x88, RZ ;  /* 0x00000088e5097810 */ /* 0x000fe20007ffe0ff */
[----:B------:R4:W-:Y:S01]  /*1a120*/  @!P1 ST.E.64 [R6.64], R56 ;  /* 0x0000003806009985 */ /* 0x0009e2000c101b08 */
[----:B------:R-:W-:-:S02]  /*1a130*/  ISETP.GE.AND P2, PT, R14, c[0x0][0x3c8], PT ;  /* 0x0000f2000e007a0c */ /* 0x000fc40003f46270 */
[----:B------:R-:W-:Y:S02]  /*1a140*/  IADD3 R11, R229, 0x78, RZ ;  /* 0x00000078e50b7810 */ /* 0x000fe40007ffe0ff */
[----:B------:R-:W-:Y:S02]  /*1a150*/  SHF.R.S32.HI R15, RZ, 0x1f, R15 ;  /* 0x0000001fff0f7819 */ /* 0x000fe4000001140f */
[----:B------:R-:W-:Y:S02]  /*1a160*/  ISETP.GE.AND P1, PT, R9, c[0x0][0x3c8], PT ;  /* 0x0000f20009007a0c */ /* 0x000fe40003f26270 */
[----:B------:R-:W-:Y:S02]  /*1a170*/  SHF.R.S32.HI R11, RZ, 0x1f, R11 ;  /* 0x0000001fff0b7819 */ /* 0x000fe4000001140b */
[----:B--2---:R-:W-:-:S04]  /*1a180*/  @!P3 LEA R2, P5, R10, R0, 0x2 ;  /* 0x000000000a02b211 */ /* 0x004fc800078a10ff */
[----:B------:R-:W-:Y:S02]  /*1a190*/  @!P3 LEA.HI.X R3, R10, R4, R15, 0x2, P5 ;  /* 0x000000040a03b211 */ /* 0x000fe400028f140f */
[C---:B----4-:R-:W-:Y:S02]  /*1a1a0*/  @!P4 LEA R6, P0, R8.reuse, R0, 0x2 ;  /* 0x000000000806c211 */ /* 0x050fe400078010ff */
[C---:B------:R-:W-:Y:S01]  /*1a1b0*/  IADD3 R10, R229.reuse, 0x90, RZ ;  /* 0x00000090e50a7810 */ /* 0x040fe20007ffe0ff */
[----:B------:R2:W-:Y:S01]  /*1a1c0*/  @!P3 ST.E.64 [R2.64], R60 ;  /* 0x0000003c0200b985 */ /* 0x0005e2000c101b08 */
[----:B------:R-:W-:Y:S02]  /*1a1d0*/  @!P4 LEA.HI.X R7, R8, R4, R11, 0x2, P0 ;  /* 0x000000040807c211 */ /* 0x000fe400000f140b */
[C---:B------:R-:W-:Y:S02]  /*1a1e0*/  IADD3 R15, R229.reuse, 0x80, RZ ;  /* 0x00000080e50f7810 */ /* 0x040fe40007ffe0ff */
[----:B------:R-:W-:Y:S01]  /*1a1f0*/  IADD3 R8, R229, 0x98, RZ ;  /* 0x00000098e5087810 */ /* 0x000fe20007ffe0ff */
[----:B------:R4:W-:Y:S01]  /*1a200*/  @!P4 ST.E.64 [R6.64], R64 ;  /* 0x000000400600c985 */ /* 0x0009e2000c101b08 */
[----:B------:R-:W-:-:S02]  /*1a210*/  ISETP.GE.AND P3, PT, R10, c[0x0][0x3c8], PT ;  /* 0x0000f2000a007a0c */ /* 0x000fc40003f66270 */
[----:B------:R-:W-:Y:S02]  /*1a220*/  SHF.R.S32.HI R15, RZ, 0x1f, R15 ;  /* 0x0000001fff0f7819 */ /* 0x000fe4000001140f */
[----:B------:R-:W-:Y:S02]  /*1a230*/  IADD3 R11, R229, 0x88, RZ ;  /* 0x00000088e50b7810 */ /* 0x000fe40007ffe0ff */
[----:B------:R-:W-:Y:S02]  /*1a240*/  ISETP.GE.AND P4, PT, R8, c[0x0][0x3c8], PT ;  /* 0x0000f20008007a0c */ /* 0x000fe40003f86270 */
[----:B------:R-:W-:Y:S02]  /*1a250*/  SHF.R.S32.HI R11, RZ, 0x1f, R11 ;  /* 0x0000001fff0b7819 */ /* 0x000fe4000001140b */
[----:B--2---:R-:W-:-:S04]  /*1a260*/  @!P2 LEA R2, P5, R14, R0, 0x2 ;  /* 0x000000000e02a211 */ /* 0x004fc800078a10ff */
[----:B------:R-:W-:Y:S02]  /*1a270*/  @!P2 LEA.HI.X R3, R14, R4, R15, 0x2, P5 ;  /* 0x000000040e03a211 */ /* 0x000fe400028f140f */
[----:B----4-:R-:W-:Y:S02]  /*1a280*/  @!P1 LEA R6, P0, R9, R0, 0x2 ;  /* 0x0000000009069211 */ /* 0x010fe400078010ff */
[----:B------:R-:W-:Y:S01]  /*1a290*/  IADD3 R14, R229, 0x90, RZ ;  /* 0x00000090e50e7810 */ /* 0x000fe20007ffe0ff */
[----:B------:R2:W-:Y:S01]  /*1a2a0*/  @!P2 ST.E.64 [R2.64], R68 ;  /* 0x000000440200a985 */ /* 0x0005e2000c101b08 */
[----:B------:R-:W-:Y:S02]  /*1a2b0*/  @!P1 LEA.HI.X R7, R9, R4, R11, 0x2, P0 ;  /* 0x0000000409079211 */ /* 0x000fe400000f140b */
[----:B------:R-:W-:Y:S02]  /*1a2c0*/  ISETP.GE.AND P2, PT, R16, c[0x0][0x3c8], PT ;  /* 0x0000f20010007a0c */ /* 0x000fe40003f46270 */
[C---:B------:R-:W-:Y:S01]  /*1a2d0*/  IADD3 R9, R229.reuse, 0x98, RZ ;  /* 0x00000098e5097810 */ /* 0x040fe20007ffe0ff */
[----:B------:R4:W-:Y:S01]  /*1a2e0*/  @!P1 ST.E.64 [R6.64], R72 ;  /* 0x0000004806009985 */ /* 0x0009e2000c101b08 */
[----:B------:R-:W-:-:S02]  /*1a2f0*/  IADD3 R11, R229, 0xa8, RZ ;  /* 0x000000a8e50b7810 */ /* 0x000fc40007ffe0ff */
[----:B------:R-:W-:Y:S02]  /*1a300*/  SHF.R.S32.HI R14, RZ, 0x1f, R14 ;  /* 0x0000001fff0e7819 */ /* 0x000fe4000001140e */
[----:B------:R-:W-:Y:S02]  /*1a310*/  SHF.R.S32.HI R9, RZ, 0x1f, R9 ;  /* 0x0000001fff097819 */ /* 0x000fe40000011409 */
[----:B------:R-:W-:Y:S02]  /*1a320*/  ISETP.GE.AND P1, PT, R11, c[0x0][0x3c8], PT ;  /* 0x0000f2000b007a0c */ /* 0x000fe40003f26270 */
[----:B------:R-:W-:-:S04]  /*1a330*/  IADD3 R15, R229, 0xa8, RZ ;  /* 0x000000a8e50f7810 */ /* 0x000fc80007ffe0ff */
[----:B------:R-:W-:Y:S02]  /*1a340*/  SHF.R.S32.HI R15, RZ, 0x1f, R15 ;  /* 0x0000001fff0f7819 */ /* 0x000fe4000001140f */
[----:B--2---:R-:W-:-:S04]  /*1a350*/  @!P3 LEA R2, P5, R10, R0, 0x2 ;  /* 0x000000000a02b211 */ /* 0x004fc800078a10ff */
[----:B------:R-:W-:Y:S02]  /*1a360*/  @!P3 LEA.HI.X R3, R10, R4, R14, 0x2, P5 ;  /* 0x000000040a03b211 */ /* 0x000fe400028f140e */
[C---:B----4-:R-:W-:Y:S02]  /*1a370*/  @!P4 LEA R6, P0, R8.reuse, R0, 0x2 ;  /* 0x000000000806c211 */ /* 0x050fe400078010ff */
[----:B------:R-:W-:Y:S01]  /*1a380*/  IADD3 R10, R229, 0xb8, RZ ;  /* 0x000000b8e50a7810 */ /* 0x000fe20007ffe0ff */
[----:B------:R2:W-:Y:S01]  /*1a390*/  @!P3 ST.E.64 [R2.64], R76 ;  /* 0x0000004c0200b985 */ /* 0x0005e2000c101b08 */
[----:B------:R-:W-:Y:S02]  /*1a3a0*/  @!P4 LEA.HI.X R7, R8, R4, R9, 0x2, P0 ;  /* 0x000000040807c211 */ /* 0x000fe400000f1409 */
[----:B------:R-:W-:Y:S02]  /*1a3b0*/  ISETP.GE.AND P3, PT, R17, c[0x0][0x3c8], PT ;  /* 0x0000f20011007a0c */ /* 0x000fe40003f66270 */
[----:B------:R-:W-:Y:S01]  /*1a3c0*/  @!P1 LEA R8, P0, R11, R0, 0x2 ;  /* 0x000000000b089211 */ /* 0x000fe200078010ff */
[----:B------:R4:W-:Y:S01]  /*1a3d0*/  @!P4 ST.E.64 [R6.64], R80 ;  /* 0x000000500600c985 */ /* 0x0009e2000c101b08 */
[----:B------:R-:W-:-:S02]  /*1a3e0*/  ISETP.GE.AND P4, PT, R10, c[0x0][0x3c8], PT ;  /* 0x0000f2000a007a0c */ /* 0x000fc40003f86270 */
[----:B------:R-:W-:Y:S02]  /*1a3f0*/  IADD3 R14, R229, 0xc0, RZ ;  /* 0x000000c0e50e7810 */ /* 0x000fe40007ffe0ff */
[----:B------:R-:W-:Y:S02]  /*1a400*/  @!P1 LEA.HI.X R9, R11, R4, R15, 0x2, P0 ;  /* 0x000000040b099211 */ /* 0x000fe400000f140f */
[C---:B------:R-:W-:Y:S02]  /*1a410*/  IADD3 R15, R229.reuse, 0xb8, RZ ;  /* 0x000000b8e50f7810 */ /* 0x040fe40007ffe0ff */
[----:B------:R-:W-:Y:S02]  /*1a420*/  IADD3 R11, R229, 0xd0, RZ ;  /* 0x000000d0e50b7810 */ /* 0x000fe40007ffe0ff */
[----:B------:R-:W-:Y:S02]  /*1a430*/  SHF.R.S32.HI R15, RZ, 0x1f, R15 ;  /* 0x0000001fff0f7819 */ /* 0x000fe4000001140f */
[----:B------:R-:W-:-:S02]  /*1a440*/  ISETP.GE.AND P6, PT, R11, c[0x0][0x3c8], PT ;  /* 0x0000f2000b007a0c */ /* 0x000fc40003fc6270 */
[----:B--2---:R-:W-:-:S04]  /*1a450*/  @!P2 LEA R2, P5, R16, R0, 0x2 ;  /* 0x000000001002a211 */ /* 0x004fc800078a10ff */
[----:B------:R-:W-:Y:S02]  /*1a460*/  @!P2 LEA.HI.X R3, R16, R4, R18, 0x2, P5 ;  /* 0x000000041003a211 */ /* 0x000fe400028f1412 */
[C---:B------:R-:W-:Y:S02]  /*1a470*/  IADD3 R16, R229.reuse, 0xc8, RZ ;  /* 0x000000c8e5107810 */ /* 0x040fe40007ffe0ff */
[----:B------:R-:W-:Y:S01]  /*1a480*/  IADD3 R18, R229, 0xb0, RZ ;  /* 0x000000b0e5127810 */ /* 0x000fe20007ffe0ff */
[----:B------:R2:W-:Y:S01]  /*1a490*/  @!P2 ST.E.64 [R2.64], R84 ;  /* 0x000000540200a985 */ /* 0x0005e2000c101b08 */
[----:B------:R-:W-:Y:S02]  /*1a4a0*/  ISETP.GE.AND P2, PT, R14, c[0x0][0x3c8], PT ;  /* 0x0000f2000e007a0c */ /* 0x000fe40003f46270 */
[----:B----4-:R-:W-:Y:S01]  /*1a4b0*/  @!P3 LEA R6, P5, R17, R0, 0x2 ;  /* 0x000000001106b211 */ /* 0x010fe200078a10ff */
[----:B------:R4:W-:Y:S01]  /*1a4c0*/  @!P1 ST.E.64 [R8.64], R88 ;  /* 0x0000005808009985 */ /* 0x0009e2000c101b08 */
[----:B------:R-:W-:-:S02]  /*1a4d0*/  ISETP.GE.AND P1, PT, R16, c[0x0][0x3c8], PT ;  /* 0x0000f20010007a0c */ /* 0x000fc40003f26270 */
[----:B------:R-:W-:-:S04]  /*1a4e0*/  SHF.R.S32.HI R18, RZ, 0x1f, R18 ;  /* 0x0000001fff127819 */ /* 0x000fc80000011412 */
[----:B------:R-:W-:Y:S02]  /*1a4f0*/  @!P3 LEA.HI.X R7, R17, R4, R18, 0x2, P5 ;  /* 0x000000041107b211 */ /* 0x000fe400028f1412 */
[----:B------:R-:W-:-:S03]  /*1a500*/  IADD3 R17, R229, 0xc8, RZ ;  /* 0x000000c8e5117810 */ /* 0x000fc60007ffe0ff */
[----:B------:R5:W-:Y:S01]  /*1a510*/  @!P3 ST.E.64 [R6.64], R160 ;  /* 0x000000a00600b985 */ /* 0x000be2000c101b08 */
[----:B------:R-:W-:Y:S02]  /*1a520*/  SHF.R.S32.HI R17, RZ, 0x1f, R17 ;  /* 0x0000001fff117819 */ /* 0x000fe40000011411 */
[----:B--2---:R-:W-:-:S04]  /*1a530*/  @!P4 LEA R2, P0, R10, R0, 0x2 ;  /* 0x000000000a02c211 */ /* 0x004fc800078010ff */
[----:B------:R-:W-:Y:S02]  /*1a540*/  @!P4 LEA.HI.X R3, R10, R4, R15, 0x2, P0 ;  /* 0x000000040a03c211 */ /* 0x000fe400000f140f */
[C---:B------:R-:W-:Y:S02]  /*1a550*/  IADD3 R15, R229.reuse, 0xc0, RZ ;  /* 0x000000c0e50f7810 */ /* 0x040fe40007ffe0ff */
[C---:B----4-:R-:W-:Y:S01]  /*1a560*/  @!P2 LEA R8, P0, R14.reuse, R0, 0x2 ;  /* 0x000000000e08a211 */ /* 0x050fe200078010ff */
[----:B------:R2:W-:Y:S01]  /*1a570*/  @!P4 ST.E.64 [R2.64], R96 ;  /* 0x000000600200c985 */ /* 0x0005e2000c101b08 */
[----:B------:R-:W-:Y:S02]  /*1a580*/  SHF.R.S32.HI R15, RZ, 0x1f, R15 ;  /* 0x0000001fff0f7819 */ /* 0x000fe4000001140f */
[----:B------:R-:W-:Y:S02]  /*1a590*/  IADD3 R10, R229, 0xd8, RZ ;  /* 0x000000d8e50a7810 */ /* 0x000fe40007ffe0ff */
[----:B------:R-:W-:-:S02]  /*1a5a0*/  @!P2 LEA.HI.X R9, R14, R4, R15, 0x2, P0 ;  /* 0x000000040e09a211 */ /* 0x000fc400000f140f */
[----:B------:R-:W-:Y:S02]  /*1a5b0*/  ISETP.GE.AND P5, PT, R10, c[0x0][0x3c8], PT ;  /* 0x0000f2000a007a0c */ /* 0x000fe40003fa6270 */
[C---:B------:R-:W-:Y:S01]  /*1a5c0*/  IADD3 R15, R229.reuse, 0xd0, RZ ;  /* 0x000000d0e50f7810 */ /* 0x040fe20007ffe0ff */
[----:B------:R-:W-:Y:S01]  /*1a5d0*/  @!P2 ST.E.64 [R8.64], R162 ;  /* 0x000000a20800a985 */ /* 0x000fe2000c101b08 */
[----:B------:R-:W-:Y:S02]  /*1a5e0*/  IADD3 R14, R229, 0xe0, RZ ;  /* 0x000000e0e50e7810 */ /* 0x000fe40007ffe0ff */
[----:B-----5:R-:W-:Y:S02]  /*1a5f0*/  @!P6 LEA R6, P0, R11, R0, 0x2 ;  /* 0x000000000b06e211 */ /* 0x020fe400078010ff */
[----:B------:R-:W-:Y:S02]  /*1a600*/  SHF.R.S32.HI R15, RZ, 0x1f, R15 ;  /* 0x0000001fff0f7819 */ /* 0x000fe4000001140f */
[----:B------:R-:W-:-:S02]  /*1a610*/  ISETP.GE.AND P4, PT, R14, c[0x0][0x3c8], PT ;  /* 0x0000f2000e007a0c */ /* 0x000fc40003f86270 */
[----:B------:R-:W-:Y:S02]  /*1a620*/  ISETP.GE.AND P2, PT, R252, c[0x0][0x3c8], PT ;  /* 0x0000f200fc007a0c */ /* 0x000fe40003f46270 */
[----:B------:R-:W-:Y:S02]  /*1a630*/  @!P6 LEA.HI.X R7, R11, R4, R15, 0x2, P0 ;  /* 0x000000040b07e211 */ /* 0x000fe400000f140f */
[----:B------:R-:W-:Y:S02]  /*1a640*/  IADD3 R11, R229, 0xd8, RZ ;  /* 0x000000d8e50b7810 */ /* 0x000fe40007ffe0ff */
[----:B------:R-:W-:Y:S02]  /*1a650*/  ISETP.GE.AND P0, PT, R250, c[0x0][0x3c8], PT ;  /* 0x0000f200fa007a0c */ /* 0x000fe40003f06270 */
[----:B------:R-:W-:Y:S02]  /*1a660*/  SHF.R.S32.HI R11, RZ, 0x1f, R11 ;  /* 0x0000001fff0b7819 */ /* 0x000fe4000001140b */
[----:B--2---:R-:W-:-:S02]  /*1a670*/  @!P1 LEA R2, P3, R16, R0, 0x2 ;  /* 0x0000000010029211 */ /* 0x004fc400078610ff */
[----:B------:R-:W-:Y:S02]  /*1a680*/  IADD3 R15, R229, 0xe0, RZ ;  /* 0x000000e0e50f7810 */ /* 0x000fe40007ffe0ff */
[----:B------:R-:W-:Y:S02]  /*1a690*/  @!P1 LEA.HI.X R3, R16, R4, R17, 0x2, P3 ;  /* 0x0000000410039211 */ /* 0x000fe400018f1411 */
[----:B------:R-:W-:Y:S02]  /*1a6a0*/  SHF.R.S32.HI R15, RZ, 0x1f, R15 ;  /* 0x0000001fff0f7819 */ /* 0x000fe4000001140f */
[----:B------:R-:W-:Y:S01]  /*1a6b0*/  SHF.R.S32.HI R16, RZ, 0x1f, R252 ;  /* 0x0000001fff107819 */ /* 0x000fe200000114fc */
[----:B------:R2:W-:Y:S01]  /*1a6c0*/  @!P1 ST.E.64 [R2.64], R100 ;  /* 0x0000006402009985 */ /* 0x0005e2000c101b08 */
[----:B------:R-:W-:-:S03]  /*1a6d0*/  ISETP.GE.AND P1, PT, R251, c[0x0][0x3c8], PT ;  /* 0x0000f200fb007a0c */ /* 0x000fc60003f26270 */
[----:B------:R4:W-:Y:S01]  /*1a6e0*/  @!P6 ST.E.64 [R6.64], R104 ;  /* 0x000000680600e985 */ /* 0x0009e2000c101b08 */
[----:B--2---:R-:W-:-:S04]  /*1a6f0*/  @!P5 LEA R2, P3, R10, R0, 0x2 ;  /* 0x000000000a02d211 */ /* 0x004fc800078610ff */
[----:B------:R-:W-:Y:S02]  /*1a700*/  @!P5 LEA.HI.X R3, R10, R4, R11, 0x2, P3 ;  /* 0x000000040a03d211 */ /* 0x000fe400018f140b */
[-C--:B------:R-:W-:Y:S02]  /*1a710*/  @!P4 LEA R10, P6, R14, R0.reuse, 0x2 ;  /* 0x000000000e0ac211 */ /* 0x080fe400078c10ff */
[----:B------:R-:W-:Y:S01]  /*1a720*/  @!P2 LEA R8, P3, R252, R0, 0x2 ;  /* 0x00000000fc08a211 */ /* 0x000fe200078610ff */
[----:B------:R2:W-:Y:S01]  /*1a730*/  @!P5 ST.E.64 [R2.64], R108 ;  /* 0x0000006c0200d985 */ /* 0x0005e2000c101b08 */
[----:B------:R-:W-:Y:S02]  /*1a740*/  @!P4 LEA.HI.X R11, R14, R4, R15, 0x2, P6 ;  /* 0x000000040e0bc211 */ /* 0x000fe400030f140f */
[----:B----4-:R-:W-:Y:S02]  /*1a750*/  @!P1 LEA R6, P5, R251, R0, 0x2 ;  /* 0x00000000fb069211 */ /* 0x010fe400078a10ff */
[----:B------:R-:W-:Y:S01]  /*1a760*/  SHF.R.S32.HI R15, RZ, 0x1f, R251 ;  /* 0x0000001fff0f7819 */ /* 0x000fe200000114fb */
[----:B------:R4:W-:Y:S01]  /*1a770*/  @!P4 ST.E.64 [R10.64], R166 ;  /* 0x000000a60a00c985 */ /* 0x0009e2000c101b08 */
[----:B------:R-:W-:-:S02]  /*1a780*/  @!P2 LEA.HI.X R9, R252, R4, R16, 0x2, P3 ;  /* 0x00000004fc09a211 */ /* 0x000fc400018f1410 */
[----:B------:R-:W-:Y:S02]  /*1a790*/  SHF.R.S32.HI R14, RZ, 0x1f, R250 ;  /* 0x0000001fff0e7819 */ /* 0x000fe400000114fa */
[----:B------:R-:W-:Y:S01]  /*1a7a0*/  @!P1 LEA.HI.X R7, R251, R4, R15, 0x2, P5 ;  /* 0x00000004fb079211 */ /* 0x000fe200028f140f */
[----:B------:R4:W-:Y:S04]  /*1a7b0*/  @!P2 ST.E.64 [R8.64], R164 ;  /* 0x000000a40800a985 */ /* 0x0009e8000c101b08 */
[----:B------:R4:W-:Y:S01]  /*1a7c0*/  @!P1 ST.E.64 [R6.64], R112 ;  /* 0x0000007006009985 */ /* 0x0009e2000c101b08 */
[----:B--2---:R-:W-:-:S04]  /*1a7d0*/  @!P0 LEA R2, P3, R250, R0, 0x2 ;  /* 0x00000000fa028211 */ /* 0x004fc800078610ff */
[----:B------:R-:W-:-:S05]  /*1a7e0*/  @!P0 LEA.HI.X R3, R250, R4, R14, 0x2, P3 ;  /* 0x00000004fa038211 */ /* 0x000fca00018f140e */
[----:B------:R4:W-:Y:S04]  /*1a7f0*/  @!P0 ST.E.64 [R2.64], R20 ;  /* 0x0000001402008985 */ /* 0x0009e8000c101b08 */
.L_x_1443:
[----:B------:R-:W-:Y:S05]  /*1a800*/  BSYNC B0 ;  /* 0x0000000000007941 */ /* 0x000fea0003800000 */
.L_x_1442:
[----:B------:R-:W-:Y:S05]  /*1a810*/  BRA.DIV ~URZ, `(.L_x_1444) ;  /* 0x000043d27f007947 */ /* 0x000fea000b800000 */
[----:B--2---:R2:W1:Y:S04]  /*1a820*/  SHFL.IDX PT, R4, R5, 0x1, 0x1c1f ;  /* 0x003c1f0005047f89 */ /* 0x00446800000e0000 */
[----:B----4-:R2:W4:Y:S02]  /*1a830*/  SHFL.IDX PT, R0, R12, 0x1, 0x1c1f ;  /* 0x003c1f000c007f89 */ /* 0x01052400000e0000 */
.L_x_1516:
        /* <DEDUP_REMOVED lines=8> */
[C---:B------:R-:W-:Y:S01]  /*1a8c0*/  IADD3 R10, R229.reuse, 0x18, RZ ;  /* 0x00000018e50a7810 */ /* 0x040fe20007ffe0ff */
        /* <DEDUP_REMOVED lines=30> */
[----:B--2---:R-:W-:Y:S02]  /*1aab0*/  @!P4 LEA R8, P0, R249, R0, 0x2 ;  /* 0x00000000f908c211 */ /* 0x004fe400078010ff */
        /* <DEDUP_REMOVED lines=148> */
[----:B------:R-:W-:Y:S01]  /*1b400*/  IADD3 R14, R229, 0xc8, RZ ;  /* 0x000000c8e50e7810 */ /* 0x000fe20007ffe0ff */
[----:B------:R1:W-:Y:S01]  /*1b410*/  @!P1 ST.E.64 [R6.64], R78 ;  /* 0x0000004e06009985 */ /* 0x0003e2000c101b08 */
[----:B------:R-:W-:Y:S02]  /*1b420*/  ISETP.GE.AND P3, PT, R5, c[0x0][0x3c8], PT ;  /* 0x0000f20005007a0c */ /* 0x000fe40003f66270 */
[----:B------:R-:W-:Y:S01]  /*1b430*/  SHF.R.S32.HI R14, RZ, 0x1f, R14 ;  /* 0x0000001fff0e7819 */ /* 0x000fe2000001140e */
[----:B------:R2:W-:Y:S01]  /*1b440*/  @!P0 ST.E.64 [R2.64], R62 ;  /* 0x0000003e02008985 */ /* 0x0005e2000c101b08 */
[C---:B------:R-:W-:Y:S02]  /*1b450*/  IADD3 R11, R229.reuse, 0xd0, RZ ;  /* 0x000000d0e50b7810 */ /* 0x040fe40007ffe0ff */
[----:B------:R-:W-:Y:S02]  /*1b460*/  IADD3 R13, R229, 0xe0, RZ ;  /* 0x000000e0e50d7810 */ /* 0x000fe40007ffe0ff */
[----:B------:R-:W-:-:S02]  /*1b470*/  SHF.R.S32.HI R11, RZ, 0x1f, R11 ;  /* 0x0000001fff0b7819 */ /* 0x000fc4000001140b */
[----:B------:R-:W-:Y:S02]  /*1b480*/  ISETP.GE.AND P2, PT, R13, c[0x0][0x3c8], PT ;  /* 0x0000f2000d007a0c */ /* 0x000fe40003f46270 */
[----:B------:R-:W-:Y:S02]  /*1b490*/  ISETP.GE.AND P1, PT, R252, c[0x0][0x3c8], PT ;  /* 0x0000f200fc007a0c */ /* 0x000fe40003f26270 */
[----:B-1----:R-:W-:-:S04]  /*1b4a0*/  @!P5 LEA R6, P0, R12, R0, 0x2 ;  /* 0x000000000c06d211 */ /* 0x002fc800078010ff */
[----:B------:R-:W-:Y:S02]  /*1b4b0*/  @!P5 LEA.HI.X R7, R12, R4, R14, 0x2, P0 ;  /* 0x000000040c07d211 */ /* 0x000fe400000f140e */
[C---:B--2---:R-:W-:Y:S02]  /*1b4c0*/  @!P4 LEA R2, P6, R10.reuse, R0, 0x2 ;  /* 0x000000000a02c211 */ /* 0x044fe400078c10ff */
[----:B------:R-:W-:Y:S01]  /*1b4d0*/  ISETP.GE.AND P0, PT, R251, c[0x0][0x3c8], PT ;  /* 0x0000f200fb007a0c */ /* 0x000fe20003f06270 */
[----:B------:R-:W-:Y:S01]  /*1b4e0*/  @!P5 ST.E.64 [R6.64], R82 ;  /* 0x000000520600d985 */ /* 0x000fe2000c101b08 */
[----:B------:R-:W-:Y:S02]  /*1b4f0*/  @!P4 LEA.HI.X R3, R10, R4, R11, 0x2, P6 ;  /* 0x000000040a03c211 */ /* 0x000fe400030f140b */
[----:B------:R-:W-:Y:S02]  /*1b500*/  @!P3 LEA R10, P5, R5, R0, 0x2 ;  /* 0x00000000050ab211 */ /* 0x000fe400078a10ff */
[C---:B------:R-:W-:Y:S01]  /*1b510*/  IADD3 R12, R229.reuse, 0xd8, RZ ;  /* 0x000000d8e50c7810 */ /* 0x040fe20007ffe0ff */
[----:B------:R1:W-:Y:S01]  /*1b520*/  @!P4 ST.E.64 [R2.64], R86 ;  /* 0x000000560200c985 */ /* 0x0003e2000c101b08 */
[----:B------:R-:W-:-:S02]  /*1b530*/  IADD3 R14, R229, 0xe0, RZ ;  /* 0x000000e0e50e7810 */ /* 0x000fc40007ffe0ff */
[----:B------:R-:W-:Y:S02]  /*1b540*/  SHF.R.S32.HI R12, RZ, 0x1f, R12 ;  /* 0x0000001fff0c7819 */ /* 0x000fe4000001140c */
[----:B------:R-:W-:Y:S02]  /*1b550*/  @!P2 LEA R8, P6, R13, R0, 0x2 ;  /* 0x000000000d08a211 */ /* 0x000fe400078c10ff */
        /* <DEDUP_REMOVED lines=22> */
.L_x_1424:
        /* <DEDUP_REMOVED lines=8> */
[----:B------:R-:W-:Y:S02]  /*1b740*/  @P2 IADD3 R4, P0, R231, c[0x0][0x508], RZ ;  /* 0x00014200e7042a10 */ /* 0x000fe40007f1e0ff */
[----:B------:R2:W5:Y:S02]  /*1b750*/  @P3 LDG.E R6, [R2.64] ;  /* 0x0000000802063981 */ /* 0x000564000c1e1900 */
[----:B------:R-:W-:-:S05]  /*1b760*/  @P2 IADD3.X R5, R236, c[0x0][0x50c], RZ, P0, !PT ;  /* 0x00014300ec052a10 */ /* 0x000fca00007fe4ff */
[----:B------:R2:W5:Y:S01]  /*1b770*/  @P2 LDG.E R20, [R4.64] ;  /* 0x0000000804142981 */ /* 0x000562000c1e1900 */
[----:B------:R-:W-:-:S04]  /*1b780*/  ISETP.NE.AND P0, PT, R233, RZ, PT ;  /* 0x000000ffe900720c */ /* 0x000fc80003f05270 */
[----:B------:R-:W-:Y:S01]  /*1b790*/  SEL R19, R233, c[0x0][0x3d4], P0 ;  /* 0x0000f500e9137a07 */ /* 0x000fe20000000000 */
[----:B------:R-:W-:Y:S05]  /*1b7a0*/  @P2 BRA `(.L_x_1445) ;  /* 0x0000004000002947 */ /* 0x000fea0003800000 */
[----:B------:R-:W-:Y:S05]  /*1b7b0*/  @!P3 BRA `(.L_x_1445) ;  /* 0x000000300000b947 */ /* 0x000fea0003800000 */
[----:B------:R3:W4:Y:S04]  /*1b7c0*/  LDG.E R0, [R2.64] ;  /* 0x0000000802007981 */ /* 0x000728000c1e1900 */
[----:B--23--:R-:W4:Y:S02]  /*1b7d0*/  LDG.E R2, [R2.64+0x4] ;  /* 0x0000040802027981 */ /* 0x00cf24000c1e1900 */
[----:B----45:R-:W-:Y:S02]  /*1b7e0*/  IADD3 R20, -R0, R2, RZ ;  /* 0x0000000200147210 */ /* 0x030fe40007ffe1ff */
.L_x_1445:
[----:B--2---:R-:W2:Y:S01]  /*1b7f0*/  S2R R2, SR_TID.X ;  /* 0x0000000000027919 */ /* 0x004ea20000002100 */
[----:B------:R-:W-:Y:S01]  /*1b800*/  BSSY B0, `(.L_x_1446) ;  /* 0x0000036000007945 */ /* 0x000fe20003800000 */
[----:B------:R-:W-:Y:S02]  /*1b810*/  LOP3.LUT R12, R234, 0xffff, RZ, 0xc0, !PT ;  /* 0x0000ffffea0c7812 */ /* 0x000fe400078ec0ff */
[----:B------:R-:W-:-:S02]  /*1b820*/  SEL R13, R237, RZ, !P3 ;  /* 0x000000ffed0d7207 */ /* 0x000fc40005800000 */
[----:B------:R-:W-:Y:S02]  /*1b830*/  SEL R21, R238, RZ, !P3 ;  /* 0x000000ffee157207 */ /* 0x000fe40005800000 */
[----:B-----5:R-:W-:Y:S02]  /*1b840*/  SHF.R.S32.HI R18, RZ, 0x1f, R6 ;  /* 0x0000001fff127819 */ /* 0x020fe40000011406 */
        /* <DEDUP_REMOVED lines=21> */
[----:B------:R-:W-:Y:S01]  /*1b9a0*/  IMAD.WIDE.U32 R4, R4, R12, RZ ;  /* 0x0000000c04047225 */ /* 0x000fe200078e00ff */
[----:B------:R-:W-:-:S03]  /*1b9b0*/  IADD3 R3, R3, R8, RZ ;  /* 0x0000000803037210 */ /* 0x000fc60007ffe0ff */
[----:B------:R-:W-:Y:S02]  /*1b9c0*/  IMAD.IADD R9, R5, 0x1, R9 ;  /* 0x0000000105097824 */ /* 0x000fe400078e0209 */
[----:B------:R-:W-:-:S04]  /*1b9d0*/  @P0 IMAD.HI.U32 R17, R16, c[0x0][0x4ec], RZ ;  /* 0x00013b0010110a27 */ /* 0x000fc800078e00ff */
[-C--:B-----5:R-:W-:Y:S01]  /*1b9e0*/  IMAD R8, R15, R7.reuse, RZ ;  /* 0x000000070f087224 */ /* 0x0a0fe200078e02ff */
        /* <DEDUP_REMOVED lines=10> */
[----:B-1----:R-:W-:Y:S01]  /*1ba90*/  IMAD R0, R11, R2, RZ ;  /* 0x000000020b007224 */ /* 0x002fe200078e02ff */
        /* <DEDUP_REMOVED lines=12> */
.L_x_1447:
[----:B------:R-:W-:Y:S05]  /*1bb60*/  BSYNC B0 ;  /* 0x0000000000007941 */ /* 0x000fea0003800000 */
.L_x_1446:
[----:B------:R-:W-:-:S13]  /*1bb70*/  ISETP.GT.AND P0, PT, R19, 0x1, PT ;  /* 0x000000011300780c */ /* 0x000fda0003f04270 */
[----:B------:R-:W-:Y:S05]  /*1bb80*/  @P0 BRA `(.L_x_1439) ;  /* 0x000007f000000947 */ /* 0x000fea0003800000 */
[----:B------:R-:W-:Y:S01]  /*1bb90*/  MOV R2, c[0x0][0x4e8] ;  /* 0x00013a0000027a02 */ /* 0x000fe20000000f00 */
[----:B-1----:R-:W-:Y:S01]  /*1bba0*/  IMAD R0, R18, c[0x0][0x3a0], RZ ;  /* 0x0000e80012007a24 */ /* 0x002fe200078e02ff */
[----:B------:R-:W-:Y:S01]  /*1bbb0*/  IADD3 R4, R211, R225, RZ ;  /* 0x000000e1d3047210 */ /* 0x000fe20007ffe0ff */
        /* <DEDUP_REMOVED lines=30> */
.L_x_1517:
[----:B------:R-:W-:Y:S05]  /*1bda0*/  BRA.DIV ~URZ, `(.L_x_1449) ;  /* 0x00002f727f007947 */ /* 0x000fea000b800000 */
[----:B------:R3:W4:Y:S02]  /*1bdb0*/  SHFL.IDX PT, R0, R14, RZ, 0x181f ;  /* 0x00181fff0e007589 */ /* 0x00072400000e0000 */
.L_x_1518:
        /* <DEDUP_REMOVED lines=20> */
.L_x_1451:
[----:B------:R-:W-:Y:S05]  /*1bf00*/  BSYNC B0 ;  /* 0x0000000000007941 */ /* 0x000fea0003800000 */
.L_x_1450:
[----:B------:R-:W-:Y:S05]  /*1bf10*/  BRA.DIV ~URZ, `(.L_x_1452) ;  /* 0x00002e627f007947 */ /* 0x000fea000b800000 */
[----:B--2---:R2:W1:Y:S04]  /*1bf20*/  SHFL.IDX PT, R4, R5, 0x1, 0x181f ;  /* 0x00381f0005047f89 */ /* 0x00446800000e0000 */
[----:B----4-:R2:W4:Y:S02]  /*1bf30*/  SHFL.IDX PT, R0, R14, 0x1, 0x181f ;  /* 0x00381f000e007f89 */ /* 0x01052400000e0000 */
.L_x_1519:
        /* <DEDUP_REMOVED lines=20> */
.L_x_1454:
[----:B------:R-:W-:Y:S05]  /*1c080*/  BSYNC B0 ;  /* 0x0000000000007941 */ /* 0x000fea0003800000 */
.L_x_1453:
[----:B------:R-:W-:Y:S05]  /*1c090*/  BRA.DIV ~URZ, `(.L_x_1455) ;  /* 0x00002da27f007947 */ /* 0x000fea000b800000 */
[----:B-1----:R1:W2:Y:S02]  /*1c0a0*/  SHFL.IDX PT, R4, R5, 0x2, 0x181f ;  /* 0x00581f0005047f89 */ /* 0x0022a400000e0000 */
.L_x_1520:
[----:B------:R-:W-:Y:S05]  /*1c0b0*/  BRA.DIV ~URZ, `(.L_x_1456) ;  /* 0x00002df27f007947 */ /* 0x000fea000b800000 */
[----:B----4-:R4:W1:Y:S02]  /*1c0c0*/  SHFL.IDX PT, R0, R14, 0x2, 0x181f ;  /* 0x00581f000e007f89 */ /* 0x01086400000e0000 */
.L_x_1521:
        /* <DEDUP_REMOVED lines=8> */
[CC--:B-1----:R-:W-:Y:S02]  /*1c150*/  @!P3 LEA R10, P4, R132.reuse, R0.reuse, 0x1 ;  /* 0x00000000840ab211 */ /* 0x0c2fe400078808ff */
        /* <DEDUP_REMOVED lines=11> */
.L_x_1458:
[----:B------:R-:W-:Y:S05]  /*1c210*/  BSYNC B0 ;  /* 0x0000000000007941 */ /* 0x000fea0003800000 */
.L_x_1457:
[----:B------:R-:W-:Y:S05]  /*1c220*/  BRA.DIV ~URZ, `(.L_x_1459) ;  /* 0x00002ce27f007947 */ /* 0x000fea000b800000 */
[----:B--2---:R2:W3:Y:S04]  /*1c230*/  SHFL.IDX PT, R4, R5, 0x3, 0x181f ;  /* 0x00781f0005047f89 */ /* 0x0044e800000e0000 */
[----:B-1----:R2:W1:Y:S02]  /*1c240*/  SHFL.IDX PT, R0, R14, 0x3, 0x181f ;  /* 0x00781f000e007f89 */ /* 0x00246400000e0000 */
.L_x_1522:
[----:B------:R-:W-:-:S04]  /*1c250*/  IADD3 R2, R13, 0x60, RZ ;  /* 0x000000600d027810 */ /* 0x000fc80007ffe0ff */
        /* <DEDUP_REMOVED lines=18> */
.L_x_1439:
[----:B------:R-:W-:Y:S05]  /*1c380*/  BSYNC B1 ;  /* 0x0000000000017941 */ /* 0x000fea0003800000 */
.L_x_1423:
        /* <DEDUP_REMOVED lines=13> */
.L_x_1523:
[----:B------:R-:W-:Y:S05]  /*1c460*/  BRA.DIV ~URZ, `(.L_x_1462) ;  /* 0x00002bd27f007947 */ /* 0x000fea000b800000 */
[----:B------:R3:W4:Y:S02]  /*1c470*/  SHFL.IDX PT, R6, R92, 0x1, 0x1f ;  /* 0x00201f005c067f89 */ /* 0x00072400000e0000 */
.L_x_1524:
        /* <DEDUP_REMOVED lines=18> */
.L_x_1525:
        /* <DEDUP_REMOVED lines=16> */
.L_x_1526:
[----:B--2---:R-:W-:Y:S01]  /*1c6a0*/  IMAD R0, R0, c[0x0][0x538], RZ ;  /* 0x00014e0000007a24 */ /* 0x004fe200078e02ff */
[----:B------:R-:W-:Y:S04]  /*1c6b0*/  BSSY B1, `(.L_x_1465) ;  /* 0x00000c8000017945 */ /* 0x000fe80003800000 */
[----:B----4-:R-:W-:-:S04]  /*1c6c0*/  IADD3 R6, R0, R6, RZ ;  /* 0x0000000600067210 */ /* 0x010fc80007ffe0ff */
[----:B------:R-:W-:-:S13]  /*1c6d0*/  ISETP.GT.AND P0, PT, R6, R9, PT ;  /* 0x000000090600720c */ /* 0x000fda0003f04270 */
[----:B------:R-:W-:Y:S05]  /*1c6e0*/  @P0 BRA `(.L_x_1466) ;  /* 0x0000025000000947 */ /* 0x000fea0003800000 */
.L_x_1470:
        /* <DEDUP_REMOVED lines=17> */
.L_x_1527:
        /* <DEDUP_REMOVED lines=16> */
.L_x_1528:
[----:B--2---:R-:W-:-:S05]  /*1c900*/  IMAD R0, R0, c[0x0][0x538], RZ ;  /* 0x00014e0000007a24 */ /* 0x004fca00078e02ff */
[----:B------:R-:W-:-:S04]  /*1c910*/  IADD3 R6, R0, R6, RZ ;  /* 0x0000000600067210 */ /* 0x000fc80007ffe0ff */
[----:B------:R-:W-:-:S13]  /*1c920*/  ISETP.GT.AND P0, PT, R6, R9, PT ;  /* 0x000000090600720c */ /* 0x000fda0003f04270 */
[----:B-1-3--:R-:W-:Y:S05]  /*1c930*/  @!P0 BRA `(.L_x_1470) ;  /* 0xfffffdb000008947 */ /* 0x00afea000383ffff */
.L_x_1466:
[----:B------:R-:W-:-:S05]  /*1c940*/  IADD3 R11, -R0, R6, RZ ;  /* 0x00000006000b7210 */ /* 0x000fca0007ffe1ff */
[----:B------:R-:W-:-:S05]  /*1c950*/  IMAD R0, R4, c[0x0][0x538], R11 ;  /* 0x00014e0004007a24 */ /* 0x000fca00078e020b */
[----:B------:R-:W-:Y:S01]  /*1c960*/  ISETP.GT.AND P0, PT, R0, R9, PT ;  /* 0x000000090000720c */ /* 0x000fe20003f04270 */
[----:B------:R-:W-:-:S12]  /*1c970*/  BRA.DIV ~URZ, `(.L_x_1471) ;  /* 0x00002b027f007947 */ /* 0x000fd8000b800000 */
[----:B------:R-:W-:-:S04]  /*1c980*/  VOTE.ANY R10, PT, !P0 ;  /* 0x00000000000a7806 */ /* 0x000fc800040e0100 */
.L_x_1529:
[----:B------:R-:W2:Y:S02]  /*1c990*/  POPC R6, R10 ;  /* 0x0000000a00067309 */ /* 0x000ea40000000000 */
[----:B--2---:R-:W-:Y:S01]  /*1c9a0*/  IADD3 R235, R6, R235, RZ ;  /* 0x000000eb06eb7210 */ /* 0x004fe20007ffe0ff */
[----:B------:R-:W-:Y:S05]  /*1c9b0*/  BRA.DIV ~URZ, `(.L_x_1472) ;  /* 0x00002b127f007947 */ /* 0x000fea000b800000 */
[----:B------:R2:W4:Y:S04]  /*1c9c0*/  SHFL.IDX PT, R7, R7, R6, 0x1f ;  /* 0x00001f0607077589 */ /* 0x00052800000e0000 */
[----:B------:R2:W1:Y:S02]  /*1c9d0*/  SHFL.IDX PT, R5, R8, R6, 0x1f ;  /* 0x00001f0608057589 */ /* 0x00046400000e0000 */
.L_x_1530:
[----:B------:R-:W-:Y:S01]  /*1c9e0*/  ISETP.NE.AND P0, PT, R10, RZ, PT ;  /* 0x000000ff0a00720c */ /* 0x000fe20003f05270 */
[----:B------:R-:W-:-:S12]  /*1c9f0*/  BSSY B0, `(.L_x_1473) ;  /* 0x0000005000007945 */ /* 0x000fd80003800000 */
[----:B------:R-:W-:Y:S05]  /*1ca00*/  @!P0 BRA `(.L_x_1474) ;  /* 0x0000003000008947 */ /* 0x000fea0003800000 */
[----:B--2---:R-:W-:Y:S01]  /*1ca10*/  IADD3 R6, R6, -0x1, RZ ;  /* 0xffffffff06067810 */ /* 0x004fe20007ffe0ff */
[----:B------:R-:W-:Y:S05]  /*1ca20*/  BRA.DIV ~URZ, `(.L_x_1475) ;  /* 0x00002b727f007947 */ /* 0x000fea000b800000 */
[----:B------:R2:W3:Y:S02]  /*1ca30*/  SHFL.IDX PT, R12, R4, R6, 0x1f ;  /* 0x00001f06040c7589 */ /* 0x0004e400000e0000 */
.L_x_1474:
[----:B------:R-:W-:Y:S05]  /*1ca40*/  BSYNC B0 ;  /* 0x0000000000007941 */ /* 0x000fea0003800000 */
.L_x_1473:
        /* <DEDUP_REMOVED lines=67> */
.L_x_1477:
        /* <DEDUP_REMOVED lines=67> */
.L_x_1478:
[----:B------:R-:W-:Y:S05]  /*1d2b0*/  BSYNC B0 ;  /* 0x0000000000007941 */ /* 0x000fea0003800000 */
.L_x_1476:
[----:B------:R-:W-:-:S04]  /*1d2c0*/  LOP3.LUT R2, RZ, R2, RZ, 0x33, !PT ;  /* 0x00000002ff027212 */ /* 0x000fc800078e33ff */
[----:B------:R-:W-:Y:S01]  /*1d2d0*/  IADD3 R233, R2, R7, RZ ;  /* 0x0000000702e97210 */ /* 0x000fe20007ffe0ff */
[----:B------:R-:W-:Y:S05]  /*1d2e0*/  BRA `(.L_x_1479) ;  /* 0x0000004000007947 */ /* 0x000fea0003800000 */
.L_x_1467:
[----:B------:R-:W-:Y:S01]  /*1d2f0*/  IMAD.MOV.U32 R232, RZ, RZ, R9 ;  /* 0x000000ffffe87224 */ /* 0x000fe200078e0009 */
[----:B------:R-:W-:Y:S01]  /*1d300*/  MOV R234, RZ ;  /* 0x000000ff00ea7202 */ /* 0x000fe20000000f00 */
[----:B------:R-:W-:Y:S01]  /*1d310*/  IMAD.MOV.U32 R233, RZ, RZ, RZ ;  /* 0x000000ffffe97224 */ /* 0x000fe200078e00ff */
[----:B------:R-:W-:Y:S02]  /*1d320*/  MOV R235, c[0x0][0x53c] ;  /* 0x00014f0000eb7a02 */ /* 0x000fe40000000f00 */
.L_x_1479:
[----:B------:R-:W-:Y:S05]  /*1d330*/  BSYNC B1 ;  /* 0x0000000000017941 */ /* 0x000fea0003800000 */
.L_x_1465:
[----:B------:R-:W-:Y:S01]  /*1d340*/  WARPSYNC 0xffffffff ;  /* 0xffffffff00007948 */ /* 0x000fe20003800000 */
[----:B------:R-:W-:Y:S01]  /*1d350*/  BAR.SYNC.DEFER_BLOCKING 0x4, 0x100 ;  /* 0x0104000000007b1d */ /* 0x000fe20000010000 */
[----:B------:R-:W-:-:S13]  /*1d360*/  ISETP.NE.AND P0, PT, R13, RZ, PT ;  /* 0x000000ff0d00720c */ /* 0x000fda0003f05270 */
[----:B------:R2:W-:Y:S04]  /*1d370*/  @!P0 STS.128 [0x20080], R232 ;  /* 0x020080e8ff008388 */ /* 0x0005e80000000c00 */
[----:B------:R-:W-:Y:S06]  /*1d380*/  BAR.ARV 0x5, 0x100 ;  /* 0x0144000000007b1d */ /* 0x000fec0000002000 */
.L_x_1460:
[----:B-1----:R-:W-:-:S13]  /*1d390*/  ISETP.GE.AND P0, PT, R235, c[0x0][0x53c], PT ;  /* 0x00014f00eb007a0c */ /* 0x002fda0003f06270 */
[----:B--23--:R-:W-:Y:S01]  /*1d3a0*/  @P0 CALL.REL.NOINC `(.L_x_1480) ;  /* 0x0000001000000944 */ /* 0x00cfe20003c00000 */
[----:B------:R-:W-:Y:S05]  /*1d3b0*/  BRA `(.L_x_1481) ;  /* 0xfffe4c8000007947 */ /* 0x000fea000383ffff */
.L_x_1480:
[----:B------:R-:W-:Y:S05]  /*1d3c0*/  EXIT ;  /* 0x000000000000794d */ /* 0x000fea0003800000 */
.L_x_1277:
[----:B------:R-:W-:Y:S01]  /*1d3d0*/  IMAD.MOV.U32 R0, RZ, RZ, R5 ;  /* 0x000000ffff007224 */ /* 0x000fe200078e0005 */
[----:B------:R-:W-:Y:S02]  /*1d3e0*/  MOV R3, 0x1 ;  /* 0x0000000100037802 */ /* 0x000fe40000000f00 */
[----:B------:R-:W-:Y:S02]  /*1d3f0*/  MOV R2, 0x1d410 ;  /* 0x0001d41000027802 */ /* 0x000fe40000000f00 */
[----:B--2---:R-:W-:Y:S05]  /*1d400*/  CALL.REL.NOINC `($__internal_25_$__cuda_sm70_shflsync_up_p) ;  /* 0x000022e000007944 */ /* 0x004fea0003c00000 */
[----:B------:R-:W-:Y:S01]  /*1d410*/  MOV R0, R4 ;  /* 0x0000000400007202 */ /* 0x000fe20000000f00 */
[----:B------:R-:W-:Y:S05]  /*1d420*/  BRA `(.L_x_1482) ;  /* 0xfffe301000007947 */ /* 0x000fea000383ffff */
.L_x_1278:
[----:B------:R-:W-:Y:S01]  /*1d430*/  IMAD.MOV.U32 R0, RZ, RZ, R5 ;  /* 0x000000ffff007224 */ /* 0x000fe200078e0005 */
[----:B------:R-:W-:Y:S02]  /*1d440*/  MOV R3, 0x2 ;  /* 0x0000000200037802 */ /* 0x000fe40000000f00 */
[----:B------:R-:W-:Y:S02]  /*1d450*/  MOV R2, 0x1d470 ;  /* 0x0001d47000027802 */ /* 0x000fe40000000f00 */
[----:B--2---:R-:W-:Y:S05]  /*1d460*/  CALL.REL.NOINC `($__internal_25_$__cuda_sm70_shflsync_up_p) ;  /* 0x0000228000007944 */ /* 0x004fea0003c00000 */
[----:B------:R-:W-:Y:S01]  /*1d470*/  SEL R4, R4, RZ, P4 ;  /* 0x000000ff04047207 */ /* 0x000fe20002000000 */
[----:B------:R-:W-:Y:S01]  /*1d480*/  IMAD.MOV.U32 R3, RZ, RZ, 0x4 ;  /* 0x00000004ff037424 */ /* 0x000fe200078e00ff */
[----:B------:R-:W-:-:S03]  /*1d490*/  MOV R2, 0x1d4c0 ;  /* 0x0001d4c000027802 */ /* 0x000fc60000000f00 */
[----:B------:R-:W-:Y:S02]  /*1d4a0*/  IMAD.IADD R0, R5, 0x1, R4 ;  /* 0x0000000105007824 */ /* 0x000fe400078e0204 */
[----:B------:R-:W-:Y:S05]  /*1d4b0*/  CALL.REL.NOINC `($__internal_25_$__cuda_sm70_shflsync_up_p) ;  /* 0x0000223000007944 */ /* 0x000fea0003c00000 */
        /* <DEDUP_REMOVED lines=12> */
[----:B------:R-:W-:Y:S02]  /*1d580*/  MOV R200, 0x1f ;  /* 0x0000001f00c87802 */ /* 0x000fe40000000f00 */
[----:B------:R-:W-:Y:S01]  /*1d590*/  MOV R3, 0x1d5d0 ;  /* 0x0001d5d000037802 */ /* 0x000fe20000000f00 */
[----:B------:R-:W-:-:S04]  /*1d5a0*/  IMAD.IADD R4, R0, 0x1, R4 ;  /* 0x0000000100047824 */ /* 0x000fc800078e0204 */
[----:B------:R-:W-:Y:S02]  /*1d5b0*/  IMAD.MOV.U32 R0, RZ, RZ, R4 ;  /* 0x000000ffff007224 */ /* 0x000fe400078e0004 */
[----:B------:R-:W-:Y:S05]  /*1d5c0*/  CALL.REL.NOINC `($__internal_24_$__cuda_sm70_shflsync_idx_p) ;  /* 0x000020a000007944 */ /* 0x000fea0003c00000 */
[----:B-1---5:R-:W-:Y:S05]  /*1d5d0*/  BRA `(.L_x_1483) ;  /* 0xfffe2f6000007947 */ /* 0x022fea000383ffff */
.L_x_1280:
[----:B------:R-:W-:Y:S02]  /*1d5e0*/  SEL R0, RZ, 0x1, P0 ;  /* 0x00000001ff007807 */ /* 0x000fe40000000000 */
[----:B------:R-:W-:Y:S02]  /*1d5f0*/  MOV R2, 0x1d610 ;  /* 0x0001d61000027802 */ /* 0x000fe40000000f00 */
[----:B--2---:R-:W-:Y:S05]  /*1d600*/  CALL.REL.NOINC `($__internal_26_$__cuda_sm70_votesync_ballot) ;  /* 0x0000214000007944 */ /* 0x004fea0003c00000 */
[----:B------:R-:W-:Y:S01]  /*1d610*/  MOV R10, R0 ;  /* 0x00000000000a7202 */ /* 0x000fe20000000f00 */
[----:B------:R-:W-:Y:S05]  /*1d620*/  BRA `(.L_x_1484) ;  /* 0xfffe2fa000007947 */ /* 0x000fea000383ffff */
.L_x_1281:
[----:B------:R-:W-:Y:S01]  /*1d630*/  IMAD.MOV.U32 R0, RZ, RZ, R9 ;  /* 0x000000ffff007224 */ /* 0x000fe200078e0009 */
[----:B------:R-:W-:Y:S01]  /*1d640*/  MOV R2, R5 ;  /* 0x0000000500027202 */ /* 0x000fe20000000f00 */
[----:B------:R-:W-:Y:S01]  /*1d650*/  IMAD.MOV.U32 R200, RZ, RZ, 0x1f ;  /* 0x0000001fffc87424 */ /* 0x000fe200078e00ff */
[----:B------:R-:W-:Y:S02]  /*1d660*/  MOV R3, 0x1d680 ;  /* 0x0001d68000037802 */ /* 0x000fe40000000f00 */
[----:B------:R-:W-:Y:S05]  /*1d670*/  CALL.REL.NOINC `($__internal_24_$__cuda_sm70_shflsync_idx_p) ;  /* 0x00001ff000007944 */ /* 0x000fea0003c00000 */
[----:B------:R-:W-:Y:S01]  /*1d680*/  IMAD.MOV.U32 R12, RZ, RZ, R0 ;  /* 0x000000ffff0c7224 */ /* 0x000fe200078e0000 */
[----:B------:R-:W-:Y:S01]  /*1d690*/  MOV R0, R8 ;  /* 0x0000000800007202 */ /* 0x000fe20000000f00 */
[----:B------:R-:W-:Y:S01]  /*1d6a0*/  IMAD.MOV.U32 R6, RZ, RZ, RZ ;  /* 0x000000ffff067224 */ /* 0x000fe200078e00ff */
[----:B------:R-:W-:Y:S01]  /*1d6b0*/  MOV R2, R5 ;  /* 0x0000000500027202 */ /* 0x000fe20000000f00 */
[----:B------:R-:W-:Y:S01]  /*1d6c0*/  IMAD.MOV.U32 R200, RZ, RZ, 0x1f ;  /* 0x0000001fffc87424 */ /* 0x000fe200078e00ff */
[----:B------:R-:W-:-:S02]  /*1d6d0*/  MOV R3, 0x1d6f0 ;  /* 0x0001d6f000037802 */ /* 0x000fc40000000f00 */
[----:B-1---5:R-:W-:Y:S05]  /*1d6e0*/  CALL.REL.NOINC `($__internal_24_$__cuda_sm70_shflsync_idx_p) ;  /* 0x00001f8000007944 */ /* 0x022fea0003c00000 */
[----:B------:R-:W-:Y:S01]  /*1d6f0*/  MOV R9, R0 ;  /* 0x0000000000097202 */ /* 0x000fe20000000f00 */
[----:B-1---5:R-:W-:Y:S05]  /*1d700*/  BRA `(.L_x_1485) ;  /* 0xfffe2f2000007947 */ /* 0x022fea000383ffff */
.L_x_1284:
[----:B------:R-:W-:Y:S01]  /*1d710*/  IMAD.MOV.U32 R0, RZ, RZ, R4 ;  /* 0x000000ffff007224 */ /* 0x000fe200078e0004 */
[----:B------:R-:W-:-:S02]  /*1d720*/  MOV R200, 0x1f ;  /* 0x0000001f00c87802 */ /* 0x000fc40000000f00 */
[----:B------:R-:W-:Y:S02]  /*1d730*/  MOV R3, 0x1d750 ;  /* 0x0001d75000037802 */ /* 0x000fe40000000f00 */
[----:B-123--:R-:W-:Y:S05]  /*1d740*/  CALL.REL.NOINC `($__internal_24_$__cuda_sm70_shflsync_idx_p) ;  /* 0x00001f2000007944 */ /* 0x00efea0003c00000 */
[----:B------:R-:W-:Y:S01]  /*1d750*/  MOV R6, R0 ;  /* 0x0000000000067202 */ /* 0x000fe20000000f00 */
[----:B-1---5:R-:W-:Y:S05]  /*1d760*/  BRA `(.L_x_1283) ;  /* 0xfffe2f2000007947 */ /* 0x022fea000383ffff */
.L_x_1317:
[----:B------:R-:W-:Y:S01]  /*1d770*/  IMAD.MOV.U32 R0, RZ, RZ, R5 ;  /* 0x000000ffff007224 */ /* 0x000fe200078e0005 */
[----:B------:R-:W-:Y:S01]  /*1d780*/  MOV R2, RZ ;  /* 0x000000ff00027202 */ /* 0x000fe20000000f00 */
[----:B------:R-:W-:Y:S01]  /*1d790*/  IMAD.MOV.U32 R200, RZ, RZ, 0x181f ;  /* 0x0000181fffc87424 */ /* 0x000fe200078e00ff */
[----:B------:R-:W-:Y:S02]  /*1d7a0*/  MOV R3, 0x1d7c0 ;  /* 0x0001d7c000037802 */ /* 0x000fe40000000f00 */
[----:B-----5:R-:W-:Y:S05]  /*1d7b0*/  CALL.REL.NOINC `($__internal_24_$__cuda_sm70_shflsync_idx_p) ;  /* 0x00001eb000007944 */ /* 0x020fea0003c00000 */
[----:B-----5:R-:W-:Y:S01]  /*1d7c0*/  MOV R4, R0 ;  /* 0x0000000000047202 */ /* 0x020fe20000000f00 */
[----:B-1----:R-:W-:Y:S05]  /*1d7d0*/  BRA `(.L_x_1486) ;  /* 0xfffe953000007947 */ /* 0x002fea000383ffff */
.L_x_1318:
[----:B------:R-:W-:Y:S01]  /*1d7e0*/  IMAD.MOV.U32 R0, RZ, RZ, R12 ;  /* 0x000000ffff007224 */ /* 0x000fe200078e000c */
[----:B------:R-:W-:Y:S01]  /*1d7f0*/  MOV R2, RZ ;  /* 0x000000ff00027202 */ /* 0x000fe20000000f00 */
[----:B------:R-:W-:Y:S01]  /*1d800*/  IMAD.MOV.U32 R200, RZ, RZ, 0x181f ;  /* 0x0000181fffc87424 */ /* 0x000fe200078e00ff */
[----:B------:R-:W-:Y:S02]  /*1d810*/  MOV R3, 0x1d830 ;  /* 0x0001d83000037802 */ /* 0x000fe40000000f00 */
[----:B-12--5:R-:W-:Y:S05]  /*1d820*/  CALL.REL.NOINC `($__internal_24_$__cuda_sm70_shflsync_idx_p) ;  /* 0x00001e4000007944 */ /* 0x026fea0003c00000 */
[----:B-1---5:R-:W-:Y:S05]  /*1d830*/  BRA `(.L_x_1487) ;  /* 0xfffe94f000007947 */ /* 0x022fea000383ffff */
.L_x_1321:
[----:B----4-:R-:W-:Y:S01]  /*1d840*/  IMAD.MOV.U32 R0, RZ, RZ, R5 ;  /* 0x000000ffff007224 */ /* 0x010fe200078e0005 */
[----:B--2---:R-:W-:Y:S01]  /*1d850*/  MOV R2, 0x1 ;  /* 0x0000000100027802 */ /* 0x004fe20000000f00 */
[----:B------:R-:W-:Y:S01]  /*1d860*/  IMAD.MOV.U32 R200, RZ, RZ, 0x181f ;  /* 0x0000181fffc87424 */ /* 0x000fe200078e00ff */
[----:B------:R-:W-:-:S02]  /*1d870*/  MOV R3, 0x1d890 ;  /* 0x0001d89000037802 */ /* 0x000fc40000000f00 */
[----:B-1-3-5:R-:W-:Y:S05]  /*1d880*/  CALL.REL.NOINC `($__internal_24_$__cuda_sm70_shflsync_idx_p) ;  /* 0x00001de000007944 */ /* 0x02afea0003c00000 */
[----:B-----5:R-:W-:Y:S01]  /*1d890*/  IMAD.MOV.U32 R4, RZ, RZ, R0 ;  /* 0x000000ffff047224 */ /* 0x020fe200078e0000 */
[----:B------:R-:W-:Y:S01]  /*1d8a0*/  MOV R2, 0x1 ;  /* 0x0000000100027802 */ /* 0x000fe20000000f00 */
[----:B------:R-:W-:Y:S01]  /*1d8b0*/  IMAD.MOV.U32 R0, RZ, RZ, R12 ;  /* 0x000000ffff007224 */ /* 0x000fe200078e000c */
[----:B------:R-:W-:-:S02]  /*1d8c0*/  MOV R200, 0x181f ;  /* 0x0000181f00c87802 */ /* 0x000fc40000000f00 */
[----:B------:R-:W-:Y:S02]  /*1d8d0*/  MOV R3, 0x1d8f0 ;  /* 0x0001d8f000037802 */ /* 0x000fe40000000f00 */
[----:B-1----:R-:W-:Y:S05]  /*1d8e0*/  CALL.REL.NOINC `($__internal_24_$__cuda_sm70_shflsync_idx_p) ;  /* 0x00001d8000007944 */ /* 0x002fea0003c00000 */
[----:B-1---5:R-:W-:Y:S05]  /*1d8f0*/  BRA `(.L_x_1488) ;  /* 0xfffe95c000007947 */ /* 0x022fea000383ffff */
.L_x_1324:
[----:B----4-:R-:W-:Y:S01]  /*1d900*/  IMAD.MOV.U32 R0, RZ, RZ, R5 ;  /* 0x000000ffff007224 */ /* 0x010fe200078e0005 */
[----:B-1----:R-:W-:Y:S01]  /*1d910*/  MOV R2, 0x2 ;  /* 0x0000000200027802 */ /* 0x002fe20000000f00 */
[----:B------:R-:W-:Y:S01]  /*1d920*/  IMAD.MOV.U32 R200, RZ, RZ, 0x181f ;  /* 0x0000181fffc87424 */ /* 0x000fe200078e00ff */
[----:B------:R-:W-:Y:S02]  /*1d930*/  MOV R3, 0x1d950 ;  /* 0x0001d95000037802 */ /* 0x000fe40000000f00 */
[----:B--23-5:R-:W-:Y:S05]  /*1d940*/  CALL.REL.NOINC `($__internal_24_$__cuda_sm70_shflsync_idx_p) ;  /* 0x00001d2000007944 */ /* 0x02cfea0003c00000 */
[----:B-----5:R-:W-:Y:S01]  /*1d950*/  MOV R4, R0 ;  /* 0x0000000000047202 */ /* 0x020fe20000000f00 */
[----:B-1----:R-:W-:Y:S05]  /*1d960*/  BRA `(.L_x_1489) ;  /* 0xfffe96d000007947 */ /* 0x002fea000383ffff */
.L_x_1325:
[----:B----4-:R-:W-:Y:S01]  /*1d970*/  IMAD.MOV.U32 R0, RZ, RZ, R12 ;  /* 0x000000ffff007224 */ /* 0x010fe200078e000c */
[----:B------:R-:W-:Y:S01]  /*1d980*/  MOV R2, 0x2 ;  /* 0x0000000200027802 */ /* 0x000fe20000000f00 */
[----:B------:R-:W-:Y:S01]  /*1d990*/  IMAD.MOV.U32 R200, RZ, RZ, 0x181f ;  /* 0x0000181fffc87424 */ /* 0x000fe200078e00ff */
[----:B------:R-:W-:Y:S02]  /*1d9a0*/  MOV R3, 0x1d9c0 ;  /* 0x0001d9c000037802 */ /* 0x000fe40000000f00 */
[----:B-123-5:R-:W-:Y:S05]  /*1d9b0*/  CALL.REL.NOINC `($__internal_24_$__cuda_sm70_shflsync_idx_p) ;  /* 0x00001cb000007944 */ /* 0x02efea0003c00000 */
[----:B-1---5:R-:W-:Y:S05]  /*1d9c0*/  BRA `(.L_x_1490) ;  /* 0xfffe969000007947 */ /* 0x022fea000383ffff */
.L_x_1328:
[----:B-1----:R-:W-:Y:S01]  /*1d9d0*/  IMAD.MOV.U32 R0, RZ, RZ, R5 ;  /* 0x000000ffff007224 */ /* 0x002fe200078e0005 */
[----:B------:R-:W-:Y:S01]  /*1d9e0*/  MOV R2, 0x3 ;  /* 0x0000000300027802 */ /* 0x000fe20000000f00 */
[----:B------:R-:W-:Y:S01]  /*1d9f0*/  IMAD.MOV.U32 R200, RZ, RZ, 0x181f ;  /* 0x0000181fffc87424 */ /* 0x000fe200078e00ff */
[----:B------:R-:W-:-:S02]  /*1da00*/  MOV R3, 0x1da20 ;  /* 0x0001da2000037802 */ /* 0x000fc40000000f00 */
[----:B--2345:R-:W-:Y:S05]  /*1da10*/  CALL.REL.NOINC `($__internal_24_$__cuda_sm70_shflsync_idx_p) ;  /* 0x00001c5000007944 */ /* 0x03cfea0003c00000 */
[----:B-----5:R-:W-:Y:S01]  /*1da20*/  IMAD.MOV.U32 R4, RZ, RZ, R0 ;  /* 0x000000ffff047224 */ /* 0x020fe200078e0000 */
[----:B------:R-:W-:Y:S01]  /*1da30*/  MOV R2, 0x3 ;  /* 0x0000000300027802 */ /* 0x000fe20000000f00 */
[----:B------:R-:W-:Y:S01]  /*1da40*/  IMAD.MOV.U32 R0, RZ, RZ, R12 ;  /* 0x000000ffff007224 */ /* 0x000fe200078e000c */
[----:B------:R-:W-:-:S02]  /*1da50*/  MOV R200, 0x181f ;  /* 0x0000181f00c87802 */ /* 0x000fc40000000f00 */
[----:B------:R-:W-:Y:S02]  /*1da60*/  MOV R3, 0x1da80 ;  /* 0x0001da8000037802 */ /* 0x000fe40000000f00 */
[----:B-1----:R-:W-:Y:S05]  /*1da70*/  CALL.REL.NOINC `($__internal_24_$__cuda_sm70_shflsync_idx_p) ;  /* 0x00001bf000007944 */ /* 0x002fea0003c00000 */
[----:B-1---5:R-:W-:Y:S05]  /*1da80*/  BRA `(.L_x_1491) ;  /* 0xfffe976000007947 */ /* 0x022fea000383ffff */
.L_x_1395:
[----:B------:R-:W-:Y:S01]  /*1da90*/  IMAD.MOV.U32 R2, RZ, RZ, RZ ;  /* 0x000000ffff027224 */ /* 0x000fe200078e00ff */
[----:B------:R-:W-:Y:S02]  /*1daa0*/  MOV R200, 0x181f ;  /* 0x0000181f00c87802 */ /* 0x000fe40000000f00 */
[----:B------:R-:W-:Y:S02]  /*1dab0*/  MOV R3, 0x1dad0 ;  /* 0x0001dad000037802 */ /* 0x000fe40000000f00 */
[----:B------:R-:W-:Y:S05]  /*1dac0*/  CALL.REL.NOINC `($__internal_24_$__cuda_sm70_shflsync_idx_p) ;  /* 0x00001ba000007944 */ /* 0x000fea0003c00000 */
[----:B-----5:R-:W-:Y:S01]  /*1dad0*/  MOV R4, R0 ;  /* 0x0000000000047202 */ /* 0x020fe20000000f00 */
[----:B-1----:R-:W-:Y:S05]  /*1dae0*/  BRA `(.L_x_1492) ;  /* 0xffff409000007947 */ /* 0x002fea000383ffff */
.L_x_1396:
[----:B-1----:R-:W-:Y:S01]  /*1daf0*/  IMAD.MOV.U32 R0, RZ, RZ, R5 ;  /* 0x000000ffff007224 */ /* 0x002fe200078e0005 */
[----:B------:R-:W-:Y:S01]  /*1db00*/  MOV R2, RZ ;  /* 0x000000ff00027202 */ /* 0x000fe20000000f00 */
[----:B------:R-:W-:Y:S01]  /*1db10*/  IMAD.MOV.U32 R200, RZ, RZ, 0x181f ;  /* 0x0000181fffc87424 */ /* 0x000fe200078e00ff */
[----:B------:R-:W-:Y:S02]  /*1db20*/  MOV R3, 0x1db40 ;  /* 0x0001db4000037802 */ /* 0x000fe40000000f00 */
[----:B--2---:R-:W-:Y:S05]  /*1db30*/  CALL.REL.NOINC `($__internal_24_$__cuda_sm70_shflsync_idx_p) ;  /* 0x00001b3000007944 */ /* 0x004fea0003c00000 */
[----:B-1---5:R-:W-:Y:S05]  /*1db40*/  BRA `(.L_x_1493) ;  /* 0xffff405000007947 */ /* 0x022fea000383ffff */
.L_x_1397:
[----:B------:R-:W-:Y:S01]  /*1db50*/  IMAD.MOV.U32 R0, RZ, RZ, R4 ;  /* 0x000000ffff007224 */ /* 0x000fe200078e0004 */
[----:B------:R-:W-:Y:S01]  /*1db60*/  MOV R2, RZ ;  /* 0x000000ff00027202 */ /* 0x000fe20000000f00 */
[----:B------:R-:W-:Y:S01]  /*1db70*/  IMAD.MOV.U32 R200, RZ, RZ, 0x1c1f ;  /* 0x00001c1fffc87424 */ /* 0x000fe200078e00ff */
[----:B------:R-:W-:-:S02]  /*1db80*/  MOV R3, 0x1dba0 ;  /* 0x0001dba000037802 */ /* 0x000fc40000000f00 */
[----:B------:R-:W-:Y:S05]  /*1db90*/  CALL.REL.NOINC `($__internal_24_$__cuda_sm70_shflsync_idx_p) ;  /* 0x00001ad000007944 */ /* 0x000fea0003c00000 */
[----:B-1---5:R-:W-:Y:S05]  /*1dba0*/  BRA `(.L_x_1494) ;  /* 0xffff421000007947 */ /* 0x022fea000383ffff */
.L_x_1398:
[----:B------:R-:W-:Y:S01]  /*1dbb0*/  IMAD.MOV.U32 R0, RZ, RZ, R4 ;  /* 0x000000ffff007224 */ /* 0x000fe200078e0004 */
[----:B------:R-:W-:Y:S01]  /*1dbc0*/  MOV R2, 0x1 ;  /* 0x0000000100027802 */ /* 0x000fe20000000f00 */
[----:B------:R-:W-:Y:S01]  /*1dbd0*/  IMAD.MOV.U32 R200, RZ, RZ, 0x1c1f ;  /* 0x00001c1fffc87424 */ /* 0x000fe200078e00ff */
[----:B------:R-:W-:-:S02]  /*1dbe0*/  MOV R3, 0x1dc00 ;  /* 0x0001dc0000037802 */ /* 0x000fc40000000f00 */
[----:B-1----:R-:W-:Y:S05]  /*1dbf0*/  CALL.REL.NOINC `($__internal_24_$__cuda_sm70_shflsync_idx_p) ;  /* 0x00001a7000007944 */ /* 0x002fea0003c00000 */
[----:B------:R-:W-:Y:S01]  /*1dc00*/  IMAD.IADD R0, R5, 0x1, R0 ;  /* 0x0000000105007824 */ /* 0x000fe200078e0200 */
[----:B------:R-:W-:-:S04]  /*1dc10*/  FMNMX.FTZ R2, R10, R11, !PT ;  /* 0x0000000b0a027209 */ /* 0x000fc80007810000 */
[----:B------:R-:W-:Y:S02]  /*1dc20*/  IMNMX R0, R6, R0, PT ;  /* 0x0000000006007217 */ /* 0x000fe40003800200 */
[----:B------:R-:W-:Y:S02]  /*1dc30*/  FMNMX.FTZ R2, R12, R2, !PT ;  /* 0x000000020c027209 */ /* 0x000fe40007810000 */
[C---:B------:R-:W-:Y:S02]  /*1dc40*/  ISETP.GT.AND P1, PT, R0.reuse, RZ, PT ;  /* 0x000000ff0000720c */ /* 0x040fe40003f24270 */
[C---:B------:R-:W-:Y:S02]  /*1dc50*/  ISETP.GT.AND P0, PT, R0.reuse, 0x1, PT ;  /* 0x000000010000780c */ /* 0x040fe40003f04270 */
[----:B------:R-:W-:Y:S02]  /*1dc60*/  ISETP.GT.AND P2, PT, R0, 0x8, PT ;  /* 0x000000080000780c */ /* 0x000fe40003f44270 */
[----:B------:R-:W-:-:S02]  /*1dc70*/  FSEL R6, R30, -INF , P1 ;  /* 0xff8000001e067808 */ /* 0x000fc40000800000 */
[----:B------:R-:W-:Y:S02]  /*1dc80*/  FSEL R7, R28, -INF , P0 ;  /* 0xff8000001c077808 */ /* 0x000fe40000000000 */
[----:B------:R-:W-:Y:S02]  /*1dc90*/  ISETP.GT.AND P0, PT, R0, 0x9, PT ;  /* 0x000000090000780c */ /* 0x000fe40003f04270 */
[----:B------:R-:W-:Y:S02]  /*1dca0*/  FSEL R9, R22, -INF , P2 ;  /* 0xff80000016097808 */ /* 0x000fe40001000000 */
[----:B------:R-:W-:Y:S02]  /*1dcb0*/  FMNMX.FTZ R3, R6, R7, !PT ;  /* 0x0000000706037209 */ /* 0x000fe40007810000 */
[----:B------:R-:W-:Y:S02]  /*1dcc0*/  FMNMX.FTZ R5, R13, R2, !PT ;  /* 0x000000020d057209 */ /* 0x000fe40007810000 */
[----:B------:R-:W-:-:S02]  /*1dcd0*/  ISETP.GT.AND P1, PT, R0, 0x10, PT ;  /* 0x000000100000780c */ /* 0x000fc40003f24270 */
[----:B------:R-:W-:Y:S02]  /*1dce0*/  FSEL R8, R27, -INF , P0 ;  /* 0xff8000001b087808 */ /* 0x000fe40000000000 */
[----:B------:R-:W-:Y:S02]  /*1dcf0*/  FMNMX.FTZ R2, R9, R3, !PT ;  /* 0x0000000309027209 */ /* 0x000fe40007810000 */
[----:B------:R-:W-:Y:S02]  /*1dd00*/  FMNMX.FTZ R134, R14, R5, !PT ;  /* 0x000000050e867209 */ /* 0x000fe40007810000 */
[----:B------:R-:W-:Y:S02]  /*1dd10*/  ISETP.GT.AND P0, PT, R0, 0x11, PT ;  /* 0x000000110000780c */ /* 0x000fe40003f04270 */
[----:B------:R-:W-:Y:S02]  /*1dd20*/  FSEL R21, R21, -INF , P1 ;  /* 0xff80000015157808 */ /* 0x000fe40000800000 */
[----:B------:R-:W-:-:S02]  /*1dd30*/  FMNMX.FTZ R2, R8, R2, !PT ;  /* 0x0000000208027209 */ /* 0x000fc40007810000 */
[----:B------:R-:W-:Y:S02]  /*1dd40*/  FMNMX.FTZ R134, R23, R134, !PT ;  /* 0x0000008617867209 */ /* 0x000fe40007810000 */
[----:B------:R-:W-:Y:S02]  /*1dd50*/  ISETP.GT.AND P1, PT, R0, 0x18, PT ;  /* 0x000000180000780c */ /* 0x000fe40003f24270 */
[----:B------:R-:W-:Y:S02]  /*1dd60*/  FSEL R20, R20, -INF , P0 ;  /* 0xff80000014147808 */ /* 0x000fe40000000000 */
[----:B------:R-:W-:Y:S02]  /*1dd70*/  FMNMX.FTZ R5, R21, R2, !PT ;  /* 0x0000000215057209 */ /* 0x000fe40007810000 */
[----:B------:R-:W-:Y:S02]  /*1dd80*/  FMNMX.FTZ R134, R24, R134, !PT ;  /* 0x0000008618867209 */ /* 0x000fe40007810000 */
[----:B------:R-:W-:Y:S01]  /*1dd90*/  ISETP.GT.AND P0, PT, R0, 0x19, PT ;  /* 0x000000190000780c */ /* 0x000fe20003f04270 */
[----:B------:R-:W-:Y:S01]  /*1dda0*/  IMAD.MOV.U32 R0, RZ, RZ, 0x2 ;  /* 0x00000002ff007424 */ /* 0x000fe200078e00ff */
[----:B------:R-:W-:-:S02]  /*1ddb0*/  FSEL R22, R19, -INF , P1 ;  /* 0xff80000013167808 */ /* 0x000fc40000800000 */
[----:B------:R-:W-:Y:S02]  /*1ddc0*/  FMNMX.FTZ R5, R20, R5, !PT ;  /* 0x0000000514057209 */ /* 0x000fe40007810000 */
[----:B------:R-:W-:Y:S02]  /*1ddd0*/  FMNMX.FTZ R134, R26, R134, !PT ;  /* 0x000000861a867209 */ /* 0x000fe40007810000 */
[----:B------:R-:W-:Y:S02]  /*1dde0*/  FSEL R25, R25, -INF , P0 ;  /* 0xff80000019197808 */ /* 0x000fe40000000000 */
[----:B------:R-:W-:Y:S01]  /*1ddf0*/  FMNMX.FTZ R5, R22, R5, !PT ;  /* 0x0000000516057209 */ /* 0x000fe20007810000 */
[----:B-----5:R-:W-:Y:S01]  /*1de00*/  IMAD.MOV.U32 R4, RZ, RZ, R134 ;  /* 0x000000ffff047224 */ /* 0x020fe200078e0086 */
[----:B------:R-:W-:Y:S02]  /*1de10*/  MOV R2, 0x1de40 ;  /* 0x0001de4000027802 */ /* 0x000fe40000000f00 */
[----:B------:R-:W-:-:S02]  /*1de20*/  FMNMX.FTZ R5, R25, R5, !PT ;  /* 0x0000000519057209 */ /* 0x000fc40007810000 */
[----:B-1----:R-:W-:Y:S05]  /*1de30*/  CALL.REL.NOINC `($__internal_23_$__cuda_sm70_shflsync_bfly_p) ;  /* 0x000017d000007944 */ /* 0x002fea0003c00000 */
[----:B------:R-:W-:Y:S01]  /*1de40*/  FMNMX.FTZ R134, R134, R0, !PT ;  /* 0x0000000086867209 */ /* 0x000fe20007810000 */
[----:B------:R-:W-:Y:S01]  /*1de50*/  IMAD.MOV.U32 R0, RZ, RZ, 0x1 ;  /* 0x00000001ff007424 */ /* 0x000fe200078e00ff */
[----:B------:R-:W-:-:S03]  /*1de60*/  MOV R2, 0x1de90 ;  /* 0x0001de9000027802 */ /* 0x000fc60000000f00 */
[----:B------:R-:W-:Y:S02]  /*1de70*/  IMAD.MOV.U32 R4, RZ, RZ, R134 ;  /* 0x000000ffff047224 */ /* 0x000fe400078e0086 */
[----:B------:R-:W-:Y:S05]  /*1de80*/  CALL.REL.NOINC `($__internal_23_$__cuda_sm70_shflsync_bfly_p) ;  /* 0x0000178000007944 */ /* 0x000fea0003c00000 */
[----:B------:R-:W-:Y:S01]  /*1de90*/  FMNMX.FTZ R134, R134, R0, !PT ;  /* 0x0000000086867209 */ /* 0x000fe20007810000 */
[----:B------:R-:W-:Y:S01]  /*1dea0*/  IMAD.MOV.U32 R4, RZ, RZ, R5 ;  /* 0x000000ffff047224 */ /* 0x000fe200078e0005 */
[----:B------:R-:W-:Y:S01]  /*1deb0*/  MOV R2, 0x1dee0 ;  /* 0x0001dee000027802 */ /* 0x000fe20000000f00 */
[----:B------:R-:W-:Y:S02]  /*1dec0*/  IMAD.MOV.U32 R0, RZ, RZ, 0x2 ;  /* 0x00000002ff007424 */ /* 0x000fe400078e00ff */
[----:B------:R-:W-:Y:S05]  /*1ded0*/  CALL.REL.NOINC `($__internal_23_$__cuda_sm70_shflsync_bfly_p) ;  /* 0x0000173000007944 */ /* 0x000fea0003c00000 */
[----:B------:R-:W-:Y:S01]  /*1dee0*/  FMNMX.FTZ R5, R5, R0, !PT ;  /* 0x0000000005057209 */ /* 0x000fe20007810000 */
[----:B------:R-:W-:Y:S01]  /*1def0*/  IMAD.MOV.U32 R0, RZ, RZ, 0x1 ;  /* 0x00000001ff007424 */ /* 0x000fe200078e00ff */
[----:B------:R-:W-:-:S03]  /*1df00*/  MOV R2, 0x1df30 ;  /* 0x0001df3000027802 */ /* 0x000fc60000000f00 */
[----:B------:R-:W-:Y:S02]  /*1df10*/  IMAD.MOV.U32 R4, RZ, RZ, R5 ;  /* 0x000000ffff047224 */ /* 0x000fe400078e0005 */
[----:B------:R-:W-:Y:S05]  /*1df20*/  CALL.REL.NOINC `($__internal_23_$__cuda_sm70_shflsync_bfly_p) ;  /* 0x000016e000007944 */ /* 0x000fea0003c00000 */
[----:B------:R-:W-:Y:S01]  /*1df30*/  MOV R4, R0 ;  /* 0x0000000000047202 */ /* 0x000fe20000000f00 */
[----:B------:R-:W-:Y:S05]  /*1df40*/  BRA `(.L_x_1495) ;  /* 0xffff422000007947 */ /* 0x000fea000383ffff */
.L_x_1402:
[----:B------:R-:W-:Y:S01]  /*1df50*/  MOV R200, 0x181f ;  /* 0x0000181f00c87802 */ /* 0x000fe20000000f00 */
[----:B------:R-:W-:Y:S01]  /*1df60*/  IMAD.MOV.U32 R2, RZ, RZ, RZ ;  /* 0x000000ffff027224 */ /* 0x000fe200078e00ff */
[----:B------:R-:W-:Y:S02]  /*1df70*/  MOV R3, 0x1df90 ;  /* 0x0001df9000037802 */ /* 0x000fe40000000f00 */
[----:B-1234-:R-:W-:Y:S05]  /*1df80*/  CALL.REL.NOINC `($__internal_24_$__cuda_sm70_shflsync_idx_p) ;  /* 0x000016e000007944 */ /* 0x01efea0003c00000 */
[----:B-----5:R-:W-:Y:S01]  /*1df90*/  MOV R4, R0 ;  /* 0x0000000000047202 */ /* 0x020fe20000000f00 */
[----:B-1----:R-:W-:-:S05]  /*1dfa0*/  BRA `(.L_x_1496) ;  /* 0xffff4e7000007947 */ /* 0x002fca000383ffff */
.L_x_1403:
[----:B------:R-:W-:Y:S01]  /*1dfb0*/  MOV R2, RZ ;  /* 0x000000ff00027202 */ /* 0x000fe20000000f00 */
[----:B----4-:R-:W-:Y:S01]  /*1dfc0*/  IMAD.MOV.U32 R0, RZ, RZ, R5 ;  /* 0x000000ffff007224 */ /* 0x010fe200078e0005 */
[----:B------:R-:W-:Y:S01]  /*1dfd0*/  MOV R3, 0x1e000 ;  /* 0x0001e00000037802 */ /* 0x000fe20000000f00 */
[----:B------:R-:W-:Y:S02]  /*1dfe0*/  IMAD.MOV.U32 R200, RZ, RZ, 0x181f ;  /* 0x0000181fffc87424 */ /* 0x000fe400078e00ff */
[----:B-123--:R-:W-:Y:S05]  /*1dff0*/  CALL.REL.NOINC `($__internal_24_$__cuda_sm70_shflsync_idx_p) ;  /* 0x0000167000007944 */ /* 0x00efea0003c00000 */
[----:B-1---5:R-:W-:-:S05]  /*1e000*/  BRA `(.L_x_1497) ;  /* 0xffff4e3000007947 */ /* 0x022fca000383ffff */
.L_x_1406:
[----:B------:R-:W-:Y:S01]  /*1e010*/  MOV R200, 0x181f ;  /* 0x0000181f00c87802 */ /* 0x000fe20000000f00 */
[----:B------:R-:W-:Y:S01]  /*1e020*/  IMAD.MOV.U32 R2, RZ, RZ, RZ ;  /* 0x000000ffff027224 */ /* 0x000fe200078e00ff */
[----:B------:R-:W-:Y:S02]  /*1e030*/  MOV R3, 0x1e050 ;  /* 0x0001e05000037802 */ /* 0x000fe40000000f00 */
[----:B------:R-:W-:Y:S05]  /*1e040*/  CALL.REL.NOINC `($__internal_24_$__cuda_sm70_shflsync_idx_p) ;  /* 0x0000162000007944 */ /* 0x000fea0003c00000 */
[----:B-----5:R-:W-:Y:S01]  /*1e050*/  MOV R4, R0 ;  /* 0x0000000000047202 */ /* 0x020fe20000000f00 */
[----:B-1----:R-:W-:-:S05]  /*1e060*/  BRA `(.L_x_1498) ;  /* 0xffff5a1000007947 */ /* 0x002fca000383ffff */
.L_x_1407:
[----:B------:R-:W-:Y:S01]  /*1e070*/  MOV R2, RZ ;  /* 0x000000ff00027202 */ /* 0x000fe20000000f00 */
[----:B-1----:R-:W-:Y:S01]  /*1e080*/  IMAD.MOV.U32 R0, RZ, RZ, R5 ;  /* 0x000000ffff007224 */ /* 0x002fe200078e0005 */
[----:B------:R-:W-:Y:S01]  /*1e090*/  MOV R3, 0x1e0c0 ;  /* 0x0001e0c000037802 */ /* 0x000fe20000000f00 */
[----:B------:R-:W-:Y:S02]  /*1e0a0*/  IMAD.MOV.U32 R200, RZ, RZ, 0x181f ;  /* 0x0000181fffc87424 */ /* 0x000fe400078e00ff */
[----:B--2---:R-:W-:Y:S05]  /*1e0b0*/  CALL.REL.NOINC `($__internal_24_$__cuda_sm70_shflsync_idx_p) ;  /* 0x000015b000007944 */ /* 0x004fea0003c00000 */
[----:B-1---5:R-:W-:-:S05]  /*1e0c0*/  BRA `(.L_x_1499) ;  /* 0xffff59d000007947 */ /* 0x022fca000383ffff */
.L_x_1408:
[----:B------:R-:W-:Y:S01]  /*1e0d0*/  MOV R2, RZ ;  /* 0x000000ff00027202 */ /* 0x000fe20000000f00 */
[----:B------:R-:W-:Y:S01]  /*1e0e0*/  IMAD.MOV.U32 R0, RZ, RZ, R4 ;  /* 0x000000ffff007224 */ /* 0x000fe200078e0004 */
[----:B------:R-:W-:Y:S01]  /*1e0f0*/  MOV R3, 0x1e120 ;  /* 0x0001e12000037802 */ /* 0x000fe20000000f00 */
[----:B------:R-:W-:Y:S02]  /*1e100*/  IMAD.MOV.U32 R200, RZ, RZ, 0x1c1f ;  /* 0x00001c1fffc87424 */ /* 0x000fe400078e00ff */
[----:B------:R-:W-:Y:S05]  /*1e110*/  CALL.REL.NOINC `($__internal_24_$__cuda_sm70_shflsync_idx_p) ;  /* 0x0000155000007944 */ /* 0x000fea0003c00000 */
[----:B-1---5:R-:W-:-:S05]  /*1e120*/  BRA `(.L_x_1500) ;  /* 0xffff5b9000007947 */ /* 0x022fca000383ffff */
.L_x_1409:
[----:B------:R-:W-:Y:S01]  /*1e130*/  MOV R2, 0x1 ;  /* 0x0000000100027802 */ /* 0x000fe20000000f00 */
[----:B------:R-:W-:Y:S01]  /*1e140*/  IMAD.MOV.U32 R0, RZ, RZ, R4 ;  /* 0x000000ffff007224 */ /* 0x000fe200078e0004 */
[----:B------:R-:W-:Y:S01]  /*1e150*/  MOV R3, 0x1e180 ;  /* 0x0001e18000037802 */ /* 0x000fe20000000f00 */
[----:B------:R-:W-:Y:S02]  /*1e160*/  IMAD.MOV.U32 R200, RZ, RZ, 0x1c1f ;  /* 0x00001c1fffc87424 */ /* 0x000fe400078e00ff */
[----:B-1----:R-:W-:Y:S05]  /*1e170*/  CALL.REL.NOINC `($__internal_24_$__cuda_sm70_shflsync_idx_p) ;  /* 0x000014f000007944 */ /* 0x002fea0003c00000 */
[----:B------:R-:W-:Y:S05]  /*1e180*/  IMAD.IADD R0, R5, 0x1, R0 ;  /* 0x0000000105007824 */ /* 0x000fea00078e0200 */
[C---:B------:R-:W-:Y:S02]  /*1e190*/  ISETP.GT.AND P1, PT, R0.reuse, RZ, PT ;  /* 0x000000ff0000720c */ /* 0x040fe40003f24270 */
[----:B------:R-:W-:Y:S02]  /*1e1a0*/  ISETP.GT.AND P0, PT, R0, 0x1, PT ;  /* 0x000000010000780c */ /* 0x000fe40003f04270 */
[----:B------:R-:W-:Y:S02]  /*1e1b0*/  FSEL R5, R174, -INF , P1 ;  /* 0xff800000ae057808 */ /* 0x000fe40000800000 */
[C---:B------:R-:W-:Y:S02]  /*1e1c0*/  ISETP.GT.AND P3, PT, R0.reuse, 0x8, PT ;  /* 0x000000080000780c */ /* 0x040fe40003f64270 */
[C---:B------:R-:W-:Y:S02]  /*1e1d0*/  ISETP.GT.AND P5, PT, R0.reuse, 0x9, PT ;  /* 0x000000090000780c */ /* 0x040fe40003fa4270 */
[C---:B------:R-:W-:Y:S02]  /*1e1e0*/  ISETP.GT.AND P4, PT, R0.reuse, 0x10, PT ;  /* 0x000000100000780c */ /* 0x040fe40003f84270 */
[----:B------:R-:W-:Y:S02]  /*1e1f0*/  FSEL R161, R173, -INF , P0 ;  /* 0xff800000ada17808 */ /* 0x000fe40000000000 */
[C---:B------:R-:W-:Y:S02]  /*1e200*/  ISETP.GT.AND P2, PT, R0.reuse, 0x11, PT ;  /* 0x000000110000780c */ /* 0x040fe40003f44270 */
[C---:B------:R-:W-:Y:S02]  /*1e210*/  ISETP.GT.AND P1, PT, R0.reuse, 0x18, PT ;  /* 0x000000180000780c */ /* 0x040fe40003f24270 */
[----:B------:R-:W-:Y:S02]  /*1e220*/  ISETP.GT.AND P0, PT, R0, 0x19, PT ;  /* 0x000000190000780c */ /* 0x000fe40003f04270 */
        /* <DEDUP_REMOVED lines=11> */
[----:B-----5:R-:W-:Y:S01]  /*1e2e0*/  FMNMX.FTZ R4, R14, R0, !PT ;  /* 0x000000000e047209 */ /* 0x020fe20007810000 */
[----:B------:R-:W-:Y:S01]  /*1e2f0*/  IMAD.MOV.U32 R0, RZ, RZ, 0x2 ;  /* 0x00000002ff007424 */ /* 0x000fe200078e00ff */
[----:B------:R-:W-:Y:S02]  /*1e300*/  FSEL R9, R167, -INF , P2 ;  /* 0xff800000a7097808 */ /* 0x000fe40001000000 */
        /* <DEDUP_REMOVED lines=10> */
[----:B-1----:R-:W-:Y:S05]  /*1e3b0*/  CALL.REL.NOINC `($__internal_23_$__cuda_sm70_shflsync_bfly_p) ;  /* 0x0000125000007944 */ /* 0x002fea0003c00000 */
[----:B------:R-:W-:Y:S01]  /*1e3c0*/  FMNMX.FTZ R4, R4, R0, !PT ;  /* 0x0000000004047209 */ /* 0x000fe20007810000 */
[----:B------:R-:W-:Y:S01]  /*1e3d0*/  IMAD.MOV.U32 R0, RZ, RZ, 0x1 ;  /* 0x00000001ff007424 */ /* 0x000fe200078e00ff */
[----:B------:R-:W-:Y:S02]  /*1e3e0*/  MOV R2, 0x1e400 ;  /* 0x0001e40000027802 */ /* 0x000fe40000000f00 */
        /* <DEDUP_REMOVED lines=8> */
[----:B------:R-:W-:Y:S02]  /*1e470*/  MOV R2, 0x1e490 ;  /* 0x0001e49000027802 */ /* 0x000fe40000000f00 */
[----:B------:R-:W-:Y:S05]  /*1e480*/  CALL.REL.NOINC `($__internal_23_$__cuda_sm70_shflsync_bfly_p) ;  /* 0x0000118000007944 */ /* 0x000fea0003c00000 */
[----:B------:R-:W-:-:S05]  /*1e490*/  BRA `(.L_x_1501) ;  /* 0xffff5bd000007947 */ /* 0x000fca000383ffff */
.L_x_1412:
[----:B------:R-:W-:Y:S01]  /*1e4a0*/  MOV R200, 0x181f ;  /* 0x0000181f00c87802 */ /* 0x000fe20000000f00 */
[----:B------:R-:W-:Y:S01]  /*1e4b0*/  IMAD.MOV.U32 R2, RZ, RZ, RZ ;  /* 0x000000ffff027224 */ /* 0x000fe200078e00ff */
[----:B------:R-:W-:Y:S02]  /*1e4c0*/  MOV R3, 0x1e4e0 ;  /* 0x0001e4e000037802 */ /* 0x000fe40000000f00 */
[----:B-1234-:R-:W-:Y:S05]  /*1e4d0*/  CALL.REL.NOINC `($__internal_24_$__cuda_sm70_shflsync_idx_p) ;  /* 0x0000119000007944 */ /* 0x01efea0003c00000 */
[----:B-1---5:R-:W-:-:S05]  /*1e4e0*/  BRA `(.L_x_1502) ;  /* 0xffff702000007947 */ /* 0x022fca000383ffff */
.L_x_1415:
[----:B------:R-:W-:Y:S01]  /*1e4f0*/  MOV R200, 0x181f ;  /* 0x0000181f00c87802 */ /* 0x000fe20000000f00 */
[----:B------:R-:W-:Y:S01]  /*1e500*/  IMAD.MOV.U32 R2, RZ, RZ, RZ ;  /* 0x000000ffff027224 */ /* 0x000fe200078e00ff */
[----:B------:R-:W-:Y:S02]  /*1e510*/  MOV R3, 0x1e530 ;  /* 0x0001e53000037802 */ /* 0x000fe40000000f00 */
[----:B------:R-:W-:Y:S05]  /*1e520*/  CALL.REL.NOINC `($__internal_24_$__cuda_sm70_shflsync_idx_p) ;  /* 0x0000114000007944 */ /* 0x000fea0003c00000 */
[----:B-----5:R-:W-:Y:S01]  /*1e530*/  MOV R4, R0 ;  /* 0x0000000000047202 */ /* 0x020fe20000000f00 */
[----:B-1----:R-:W-:-:S05]  /*1e540*/  BRA `(.L_x_1503) ;  /* 0xffff7bd000007947 */ /* 0x002fca000383ffff */
.L_x_1416:
[----:B------:R-:W-:Y:S01]  /*1e550*/  MOV R2, RZ ;  /* 0x000000ff00027202 */ /* 0x000fe20000000f00 */
[----:B-1----:R-:W-:Y:S01]  /*1e560*/  IMAD.MOV.U32 R0, RZ, RZ, R5 ;  /* 0x000000ffff007224 */ /* 0x002fe200078e0005 */
[----:B------:R-:W-:Y:S01]  /*1e570*/  MOV R3, 0x1e5a0 ;  /* 0x0001e5a000037802 */ /* 0x000fe20000000f00 */
[----:B------:R-:W-:Y:S02]  /*1e580*/  IMAD.MOV.U32 R200, RZ, RZ, 0x181f ;  /* 0x0000181fffc87424 */ /* 0x000fe400078e00ff */
[----:B--2---:R-:W-:Y:S05]  /*1e590*/  CALL.REL.NOINC `($__internal_24_$__cuda_sm70_shflsync_idx_p) ;  /* 0x000010d000007944 */ /* 0x004fea0003c00000 */
[----:B-1---5:R-:W-:-:S05]  /*1e5a0*/  BRA `(.L_x_1504) ;  /* 0xffff7b9000007947 */ /* 0x022fca000383ffff */
.L_x_1417:
[----:B------:R-:W-:Y:S02]  /*1e5b0*/  MOV R0, 0x2 ;  /* 0x0000000200007802 */ /* 0x000fe40000000f00 */
[----:B------:R-:W-:Y:S02]  /*1e5c0*/  MOV R2, 0x1e5e0 ;  /* 0x0001e5e000027802 */ /* 0x000fe40000000f00 */
[----:B------:R-:W-:Y:S05]  /*1e5d0*/  CALL.REL.NOINC `($__internal_23_$__cuda_sm70_shflsync_bfly_p) ;  /* 0x0000103000007944 */ /* 0x000fea0003c00000 */
        /* <DEDUP_REMOVED lines=14> */
.L_x_1419:
[----:B------:R-:W-:Y:S01]  /*1e6c0*/  IMAD.MOV.U32 R4, RZ, RZ, R203 ;  /* 0x000000ffff047224 */ /* 0x000fe200078e00cb */
[----:B------:R-:W-:-:S02]  /*1e6d0*/  MOV R0, 0x2 ;  /* 0x0000000200007802 */ /* 0x000fc40000000f00 */
[----:B------:R-:W-:Y:S02]  /*1e6e0*/  MOV R2, 0x1e700 ;  /* 0x0001e70000027802 */ /* 0x000fe40000000f00 */
[----:B------:R-:W-:Y:S05]  /*1e6f0*/  CALL.REL.NOINC `($__internal_23_$__cuda_sm70_shflsync_bfly_p) ;  /* 0x00000f1000007944 */ /* 0x000fea0003c00000 */
[----:B------:R-:W-:Y:S05]  /*1e700*/  BRA `(.L_x_1506) ;  /* 0xffff8f8000007947 */ /* 0x000fea000383ffff */
.L_x_1420:
[----:B------:R-:W-:Y:S01]  /*1e710*/  IMAD.MOV.U32 R4, RZ, RZ, R6 ;  /* 0x000000ffff047224 */ /* 0x000fe200078e0006 */
[----:B------:R-:W-:Y:S02]  /*1e720*/  MOV R0, 0x1 ;  /* 0x0000000100007802 */ /* 0x000fe40000000f00 */
[----:B------:R-:W-:Y:S02]  /*1e730*/  MOV R2, 0x1e750 ;  /* 0x0001e75000027802 */ /* 0x000fe40000000f00 */
[----:B-1----:R-:W-:Y:S05]  /*1e740*/  CALL.REL.NOINC `($__internal_23_$__cuda_sm70_shflsync_bfly_p) ;  /* 0x00000ec000007944 */ /* 0x002fea0003c00000 */
[----:B------:R-:W-:Y:S01]  /*1e750*/  FADD.FTZ R6, R6, R0 ;  /* 0x0000000006067221 */ /* 0x000fe20000010000 */
[----:B------:R-:W-:Y:S02]  /*1e760*/  MOV R4, R202 ;  /* 0x000000ca00047202 */ /* 0x000fe40000000f00 */
[----:B------:R-:W-:Y:S02]  /*1e770*/  MOV R0, 0x2 ;  /* 0x0000000200007802 */ /* 0x000fe40000000f00 */
[----:B------:R-:W-:Y:S02]  /*1e780*/  MOV R2, 0x1e7a0 ;  /* 0x0001e7a000027802 */ /* 0x000fe40000000f00 */
[----:B------:R-:W-:Y:S05]  /*1e790*/  CALL.REL.NOINC `($__internal_23_$__cuda_sm70_shflsync_bfly_p) ;  /* 0x00000e7000007944 */ /* 0x000fea0003c00000 */
[----:B------:R-:W-:Y:S01]  /*1e7a0*/  FADD.FTZ R4, R202, R0 ;  /* 0x00000000ca047221 */ /* 0x000fe20000010000 */
[----:B------:R-:W-:Y:S02]  /*1e7b0*/  MOV R0, 0x1 ;  /* 0x0000000100007802 */ /* 0x000fe40000000f00 */
[----:B------:R-:W-:-:S02]  /*1e7c0*/  MOV R2, 0x1e7e0 ;  /* 0x0001e7e000027802 */ /* 0x000fc40000000f00 */
[----:B------:R-:W-:Y:S05]  /*1e7d0*/  CALL.REL.NOINC `($__internal_23_$__cuda_sm70_shflsync_bfly_p) ;  /* 0x00000e3000007944 */ /* 0x000fea0003c00000 */
[----:B------:R-:W-:Y:S01]  /*1e7e0*/  MOV R3, R0 ;  /* 0x0000000000037202 */ /* 0x000fe20000000f00 */
[----:B------:R-:W-:Y:S05]  /*1e7f0*/  BRA `(.L_x_1507) ;  /* 0xffff8f0000007947 */ /* 0x000fea000383ffff */
.L_x_1427:
[----:B--234-:R-:W-:Y:S01]  /*1e800*/  IMAD.MOV.U32 R0, RZ, RZ, R13 ;  /* 0x000000ffff007224 */ /* 0x01cfe200078e000d */
[----:B------:R-:W-:Y:S01]  /*1e810*/  MOV R2, RZ ;  /* 0x000000ff00027202 */ /* 0x000fe20000000f00 */
[----:B------:R-:W-:Y:S01]  /*1e820*/  IMAD.MOV.U32 R200, RZ, RZ, 0x181f ;  /* 0x0000181fffc87424 */ /* 0x000fe200078e00ff */
[----:B------:R-:W-:-:S02]  /*1e830*/  MOV R3, 0x1e850 ;  /* 0x0001e85000037802 */ /* 0x000fc40000000f00 */
[----:B-1----:R-:W-:Y:S05]  /*1e840*/  CALL.REL.NOINC `($__internal_24_$__cuda_sm70_shflsync_idx_p) ;  /* 0x00000e2000007944 */ /* 0x002fea0003c00000 */
[----:B-----5:R-:W-:Y:S01]  /*1e850*/  MOV R4, R0 ;  /* 0x0000000000047202 */ /* 0x020fe20000000f00 */
[----:B-1----:R-:W-:Y:S05]  /*1e860*/  BRA `(.L_x_1508) ;  /* 0xffffaa1000007947 */ /* 0x002fea000383ffff */
.L_x_1428:
[----:B------:R-:W-:Y:S01]  /*1e870*/  IMAD.MOV.U32 R0, RZ, RZ, R14 ;  /* 0x000000ffff007224 */ /* 0x000fe200078e000e */
[----:B------:R-:W-:Y:S01]  /*1e880*/  MOV R2, RZ ;  /* 0x000000ff00027202 */ /* 0x000fe20000000f00 */
[----:B------:R-:W-:Y:S01]  /*1e890*/  IMAD.MOV.U32 R200, RZ, RZ, 0x181f ;  /* 0x0000181fffc87424 */ /* 0x000fe200078e00ff */
[----:B------:R-:W-:-:S02]  /*1e8a0*/  MOV R3, 0x1e8c0 ;  /* 0x0001e8c000037802 */ /* 0x000fc40000000f00 */
[----:B-123--:R-:W-:Y:S05]  /*1e8b0*/  CALL.REL.NOINC `($__internal_24_$__cuda_sm70_shflsync_idx_p) ;  /* 0x00000db000007944 */ /* 0x00efea0003c00000 */
[----:B-1---5:R-:W-:Y:S05]  /*1e8c0*/  BRA `(.L_x_1509) ;  /* 0xffffa9d000007947 */ /* 0x022fea000383ffff */
.L_x_1431:
[----:B--2---:R-:W-:Y:S01]  /*1e8d0*/  IMAD.MOV.U32 R0, RZ, RZ, R13 ;  /* 0x000000ffff007224 */ /* 0x004fe200078e000d */
[----:B------:R-:W-:Y:S01]  /*1e8e0*/  MOV R2, 0x1 ;  /* 0x0000000100027802 */ /* 0x000fe20000000f00 */
[----:B------:R-:W-:Y:S01]  /*1e8f0*/  IMAD.MOV.U32 R200, RZ, RZ, 0x181f ;  /* 0x0000181fffc87424 */ /* 0x000fe200078e00ff */
[----:B------:R-:W-:-:S02]  /*1e900*/  MOV R3, 0x1e920 ;  /* 0x0001e92000037802 */ /* 0x000fc40000000f00 */
[----:B-1-34-:R-:W-:Y:S05]  /*1e910*/  CALL.REL.NOINC `($__internal_24_$__cuda_sm70_shflsync_idx_p) ;  /* 0x00000d5000007944 */ /* 0x01afea0003c00000 */
[----:B-----5:R-:W-:Y:S01]  /*1e920*/  IMAD.MOV.U32 R4, RZ, RZ, R0 ;  /* 0x000000ffff047224 */ /* 0x020fe200078e0000 */
[----:B------:R-:W-:Y:S01]  /*1e930*/  MOV R2, 0x1 ;  /* 0x0000000100027802 */ /* 0x000fe20000000f00 */
[----:B------:R-:W-:Y:S01]  /*1e940*/  IMAD.MOV.U32 R0, RZ, RZ, R14 ;  /* 0x000000ffff007224 */ /* 0x000fe200078e000e */
[----:B------:R-:W-:-:S02]  /*1e950*/  MOV R200, 0x181f ;  /* 0x0000181f00c87802 */ /* 0x000fc40000000f00 */
[----:B------:R-:W-:Y:S02]  /*1e960*/  MOV R3, 0x1e980 ;  /* 0x0001e98000037802 */ /* 0x000fe40000000f00 */
[----:B-1----:R-:W-:Y:S05]  /*1e970*/  CALL.REL.NOINC `($__internal_24_$__cuda_sm70_shflsync_idx_p) ;  /* 0x00000cf000007944 */ /* 0x002fea0003c00000 */
[----:B-1---5:R-:W-:Y:S05]  /*1e980*/  BRA `(.L_x_1510) ;  /* 0xffffaa8000007947 */ /* 0x022fea000383ffff */
.L_x_1434:
[----:B--2---:R-:W-:Y:S01]  /*1e990*/  IMAD.MOV.U32 R0, RZ, RZ, R13 ;  /* 0x000000ffff007224 */ /* 0x004fe200078e000d */
[----:B------:R-:W-:Y:S01]  /*1e9a0*/  MOV R2, 0x2 ;  /* 0x0000000200027802 */ /* 0x000fe20000000f00 */
[----:B------:R-:W-:Y:S01]  /*1e9b0*/  IMAD.MOV.U32 R200, RZ, RZ, 0x181f ;  /* 0x0000181fffc87424 */ /* 0x000fe200078e00ff */
[----:B------:R-:W-:Y:S02]  /*1e9c0*/  MOV R3, 0x1e9e0 ;  /* 0x0001e9e000037802 */ /* 0x000fe40000000f00 */
[----:B-1-34-:R-:W-:Y:S05]  /*1e9d0*/  CALL.REL.NOINC `($__internal_24_$__cuda_sm70_shflsync_idx_p) ;  /* 0x00000c9000007944 */ /* 0x01afea0003c00000 */
[----:B-----5:R-:W-:Y:S01]  /*1e9e0*/  MOV R4, R0 ;  /* 0x0000000000047202 */ /* 0x020fe20000000f00 */
[----:B-1----:R-:W-:Y:S05]  /*1e9f0*/  BRA `(.L_x_1511) ;  /* 0xffffab8000007947 */ /* 0x002fea000383ffff */
.L_x_1435:
[----:B--2---:R-:W-:Y:S01]  /*1ea00*/  IMAD.MOV.U32 R0, RZ, RZ, R14 ;  /* 0x000000ffff007224 */ /* 0x004fe200078e000e */
[----:B------:R-:W-:Y:S01]  /*1ea10*/  MOV R2, 0x2 ;  /* 0x0000000200027802 */ /* 0x000fe20000000f00 */
[----:B------:R-:W-:Y:S01]  /*1ea20*/  IMAD.MOV.U32 R200, RZ, RZ, 0x181f ;  /* 0x0000181fffc87424 */ /* 0x000fe200078e00ff */
[----:B------:R-:W-:Y:S02]  /*1ea30*/  MOV R3, 0x1ea50 ;  /* 0x0001ea5000037802 */ /* 0x000fe40000000f00 */
[----:B-1-34-:R-:W-:Y:S05]  /*1ea40*/  CALL.REL.NOINC `($__internal_24_$__cuda_sm70_shflsync_idx_p) ;  /* 0x00000c2000007944 */ /* 0x01afea0003c00000 */
[----:B-1---5:R-:W-:Y:S05]  /*1ea50*/  BRA `(.L_x_1512) ;  /* 0xffffab4000007947 */ /* 0x022fea000383ffff */
.L_x_1438:
[----:B----4-:R-:W-:Y:S01]  /*1ea60*/  IMAD.MOV.U32 R0, RZ, RZ, R13 ;  /* 0x000000ffff007224 */ /* 0x010fe200078e000d */
[----:B---3--:R-:W-:Y:S01]  /*1ea70*/  MOV R2, 0x3 ;  /* 0x0000000300027802 */ /* 0x008fe20000000f00 */
[----:B------:R-:W-:Y:S01]  /*1ea80*/  IMAD.MOV.U32 R200, RZ, RZ, 0x181f ;  /* 0x0000181fffc87424 */ /* 0x000fe200078e00ff */
[----:B------:R-:W-:-:S02]  /*1ea90*/  MOV R3, 0x1eab0 ;  /* 0x0001eab000037802 */ /* 0x000fc40000000f00 */
[----:B-12---:R-:W-:Y:S05]  /*1eaa0*/  CALL.REL.NOINC `($__internal_24_$__cuda_sm70_shflsync_idx_p) ;  /* 0x00000bc000007944 */ /* 0x006fea0003c00000 */
[----:B-----5:R-:W-:Y:S01]  /*1eab0*/  IMAD.MOV.U32 R4, RZ, RZ, R0 ;  /* 0x000000ffff047224 */ /* 0x020fe200078e0000 */
[----:B------:R-:W-:Y:S01]  /*1eac0*/  MOV R2, 0x3 ;  /* 0x0000000300027802 */ /* 0x000fe20000000f00 */
[----:B------:R-:W-:Y:S01]  /*1ead0*/  IMAD.MOV.U32 R0, RZ, RZ, R14 ;  /* 0x000000ffff007224 */ /* 0x000fe200078e000e */
[----:B------:R-:W-:-:S02]  /*1eae0*/  MOV R200, 0x181f ;  /* 0x0000181f00c87802 */ /* 0x000fc40000000f00 */
[----:B------:R-:W-:Y:S02]  /*1eaf0*/  MOV R3, 0x1eb10 ;  /* 0x0001eb1000037802 */ /* 0x000fe40000000f00 */
[----:B-1----:R-:W-:Y:S05]  /*1eb00*/  CALL.REL.NOINC `($__internal_24_$__cuda_sm70_shflsync_idx_p) ;  /* 0x00000b6000007944 */ /* 0x002fea0003c00000 */
[----:B-1---5:R-:W-:Y:S05]  /*1eb10*/  BRA `(.L_x_1513) ;  /* 0xffffac0000007947 */ /* 0x022fea000383ffff */
.L_x_1440:
[----:B------:R-:W-:Y:S01]  /*1eb20*/  IMAD.MOV.U32 R0, RZ, RZ, R5 ;  /* 0x000000ffff007224 */ /* 0x000fe200078e0005 */
[----:B------:R-:W-:Y:S01]  /*1eb30*/  MOV R2, RZ ;  /* 0x000000ff00027202 */ /* 0x000fe20000000f00 */
[----:B------:R-:W-:Y:S01]  /*1eb40*/  IMAD.MOV.U32 R200, RZ, RZ, 0x1c1f ;  /* 0x00001c1fffc87424 */ /* 0x000fe200078e00ff */
[----:B------:R-:W-:Y:S02]  /*1eb50*/  MOV R3, 0x1eb70 ;  /* 0x0001eb7000037802 */ /* 0x000fe40000000f00 */
[----:B------:R-:W-:Y:S05]  /*1eb60*/  CALL.REL.NOINC `($__internal_24_$__cuda_sm70_shflsync_idx_p) ;  /* 0x00000b0000007944 */ /* 0x000fea0003c00000 */
[----:B-----5:R-:W-:Y:S01]  /*1eb70*/  MOV R4, R0 ;  /* 0x0000000000047202 */ /* 0x020fe20000000f00 */
[----:B-1----:R-:W-:Y:S05]  /*1eb80*/  BRA `(.L_x_1514) ;  /* 0xffffaef000007947 */ /* 0x002fea000383ffff */
.L_x_1441:
[----:B------:R-:W-:Y:S01]  /*1eb90*/  IMAD.MOV.U32 R0, RZ, RZ, R12 ;  /* 0x000000ffff007224 */ /* 0x000fe200078e000c */
[----:B------:R-:W-:Y:S01]  /*1eba0*/  MOV R2, RZ ;  /* 0x000000ff00027202 */ /* 0x000fe20000000f00 */
[----:B------:R-:W-:Y:S01]  /*1ebb0*/  IMAD.MOV.U32 R200, RZ, RZ, 0x1c1f ;  /* 0x00001c1fffc87424 */ /* 0x000fe200078e00ff */
[----:B------:R-:W-:Y:S02]  /*1ebc0*/  MOV R3, 0x1ebe0 ;  /* 0x0001ebe000037802 */ /* 0x000fe40000000f00 */
[----:B-12---:R-:W-:Y:S05]  /*1ebd0*/  CALL.REL.NOINC `($__internal_24_$__cuda_sm70_shflsync_idx_p) ;  /* 0x00000a9000007944 */ /* 0x006fea0003c00000 */
[----:B-1---5:R-:W-:Y:S05]  /*1ebe0*/  BRA `(.L_x_1515) ;  /* 0xffffaeb000007947 */ /* 0x022fea000383ffff */
.L_x_1444:
[----:B----4-:R-:W-:Y:S01]  /*1ebf0*/  IMAD.MOV.U32 R0, RZ, RZ, R5 ;  /* 0x000000ffff007224 */ /* 0x010fe200078e0005 */
[----:B------:R-:W-:Y:S01]  /*1ec00*/  MOV R2, 0x1 ;  /* 0x0000000100027802 */ /* 0x000fe20000000f00 */
[----:B------:R-:W-:Y:S01]  /*1ec10*/  IMAD.MOV.U32 R200, RZ, RZ, 0x1c1f ;  /* 0x00001c1fffc87424 */ /* 0x000fe200078e00ff */
[----:B------:R-:W-:-:S02]  /*1ec20*/  MOV R3, 0x1ec40 ;  /* 0x0001ec4000037802 */ /* 0x000fc40000000f00 */
[----:B-123--:R-:W-:Y:S05]  /*1ec30*/  CALL.REL.NOINC `($__internal_24_$__cuda_sm70_shflsync_idx_p) ;  /* 0x00000a3000007944 */ /* 0x00efea0003c00000 */
[----:B-----5:R-:W-:Y:S01]  /*1ec40*/  IMAD.MOV.U32 R4, RZ, RZ, R0 ;  /* 0x000000ffff047224 */ /* 0x020fe200078e0000 */
[----:B------:R-:W-:Y:S01]  /*1ec50*/  MOV R2, 0x1 ;  /* 0x0000000100027802 */ /* 0x000fe20000000f00 */
[----:B------:R-:W-:Y:S01]  /*1ec60*/  IMAD.MOV.U32 R0, RZ, RZ, R12 ;  /* 0x000000ffff007224 */ /* 0x000fe200078e000c */
[----:B------:R-:W-:-:S02]  /*1ec70*/  MOV R200, 0x1c1f ;  /* 0x00001c1f00c87802 */ /* 0x000fc40000000f00 */
[----:B------:R-:W-:Y:S02]  /*1ec80*/  MOV R3, 0x1eca0 ;  /* 0x0001eca000037802 */ /* 0x000fe40000000f00 */
[----:B-1----:R-:W-:Y:S05]  /*1ec90*/  CALL.REL.NOINC `($__internal_24_$__cuda_sm70_shflsync_idx_p) ;  /* 0x000009d000007944 */ /* 0x002fea0003c00000 */
[----:B-1---5:R-:W-:Y:S05]  /*1eca0*/  BRA `(.L_x_1516) ;  /* 0xffffbb9000007947 */ /* 0x022fea000383ffff */
.L_x_1448:
[----:B------:R-:W-:Y:S01]  /*1ecb0*/  IMAD.MOV.U32 R0, RZ, RZ, R5 ;  /* 0x000000ffff007224 */ /* 0x000fe200078e0005 */
[----:B------:R-:W-:Y:S01]  /*1ecc0*/  MOV R2, RZ ;  /* 0x000000ff00027202 */ /* 0x000fe20000000f00 */
[----:B------:R-:W-:Y:S01]  /*1ecd0*/  IMAD.MOV.U32 R200, RZ, RZ, 0x181f ;  /* 0x0000181fffc87424 */ /* 0x000fe200078e00ff */
[----:B------:R-:W-:Y:S02]  /*1ece0*/  MOV R3, 0x1ed00 ;  /* 0x0001ed0000037802 */ /* 0x000fe40000000f00 */
[----:B------:R-:W-:Y:S05]  /*1ecf0*/  CALL.REL.NOINC `($__internal_24_$__cuda_sm70_shflsync_idx_p) ;  /* 0x0000097000007944 */ /* 0x000fea0003c00000 */
[----:B-----5:R-:W-:Y:S01]  /*1ed00*/  MOV R4, R0 ;  /* 0x0000000000047202 */ /* 0x020fe20000000f00 */
[----:B-1----:R-:W-:Y:S05]  /*1ed10*/  BRA `(.L_x_1517) ;  /* 0xffffd08000007947 */ /* 0x002fea000383ffff */
.L_x_1449:
[----:B------:R-:W-:Y:S01]  /*1ed20*/  IMAD.MOV.U32 R0, RZ, RZ, R14 ;  /* 0x000000ffff007224 */ /* 0x000fe200078e000e */
[----:B------:R-:W-:Y:S01]  /*1ed30*/  MOV R2, RZ ;  /* 0x000000ff00027202 */ /* 0x000fe20000000f00 */
[----:B------:R-:W-:Y:S01]  /*1ed40*/  IMAD.MOV.U32 R200, RZ, RZ, 0x181f ;  /* 0x0000181fffc87424 */ /* 0x000fe200078e00ff */
[----:B------:R-:W-:Y:S02]  /*1ed50*/  MOV R3, 0x1ed70 ;  /* 0x0001ed7000037802 */ /* 0x000fe40000000f00 */
[----:B-12---:R-:W-:Y:S05]  /*1ed60*/  CALL.REL.NOINC `($__internal_24_$__cuda_sm70_shflsync_idx_p) ;  /* 0x0000090000007944 */ /* 0x006fea0003c00000 */
[----:B-1---5:R-:W-:Y:S05]  /*1ed70*/  BRA `(.L_x_1518) ;  /* 0xffffd04000007947 */ /* 0x022fea000383ffff */
.L_x_1452:
[----:B----4-:R-:W-:Y:S01]  /*1ed80*/  IMAD.MOV.U32 R0, RZ, RZ, R5 ;  /* 0x000000ffff007224 */ /* 0x010fe200078e0005 */
[----:B--2---:R-:W-:Y:S01]  /*1ed90*/  MOV R2, 0x1 ;  /* 0x0000000100027802 */ /* 0x004fe20000000f00 */
[----:B------:R-:W-:Y:S01]  /*1eda0*/  IMAD.MOV.U32 R200, RZ, RZ, 0x181f ;  /* 0x0000181fffc87424 */ /* 0x000fe200078e00ff */
[----:B------:R-:W-:-:S02]  /*1edb0*/  MOV R3, 0x1edd0 ;  /* 0x0001edd000037802 */ /* 0x000fc40000000f00 */
[----:B-1-3--:R-:W-:Y:S05]  /*1edc0*/  CALL.REL.NOINC `($__internal_24_$__cuda_sm70_shflsync_idx_p) ;  /* 0x000008a000007944 */ /* 0x00afea0003c00000 */
[----:B-----5:R-:W-:Y:S01]  /*1edd0*/  IMAD.MOV.U32 R4, RZ, RZ, R0 ;  /* 0x000000ffff047224 */ /* 0x020fe200078e0000 */
[----:B------:R-:W-:Y:S01]  /*1ede0*/  MOV R2, 0x1 ;  /* 0x0000000100027802 */ /* 0x000fe20000000f00 */
[----:B------:R-:W-:Y:S01]  /*1edf0*/  IMAD.MOV.U32 R0, RZ, RZ, R14 ;  /* 0x000000ffff007224 */ /* 0x000fe200078e000e */
[----:B------:R-:W-:-:S02]  /*1ee00*/  MOV R200, 0x181f ;  /* 0x0000181f00c87802 */ /* 0x000fc40000000f00 */
[----:B------:R-:W-:Y:S02]  /*1ee10*/  MOV R3, 0x1ee30 ;  /* 0x0001ee3000037802 */ /* 0x000fe40000000f00 */
[----:B-1----:R-:W-:Y:S05]  /*1ee20*/  CALL.REL.NOINC `($__internal_24_$__cuda_sm70_shflsync_idx_p) ;  /* 0x0000084000007944 */ /* 0x002fea0003c00000 */
[----:B-1---5:R-:W-:Y:S05]  /*1ee30*/  BRA `(.L_x_1519) ;  /* 0xffffd10000007947 */ /* 0x022fea000383ffff */
.L_x_1455:
[----:B----4-:R-:W-:Y:S01]  /*1ee40*/  IMAD.MOV.U32 R0, RZ, RZ, R5 ;  /* 0x000000ffff007224 */ /* 0x010fe200078e0005 */
[----:B-1----:R-:W-:Y:S01]  /*1ee50*/  MOV R2, 0x2 ;  /* 0x0000000200027802 */ /* 0x002fe20000000f00 */
[----:B------:R-:W-:Y:S01]  /*1ee60*/  IMAD.MOV.U32 R200, RZ, RZ, 0x181f ;  /* 0x0000181fffc87424 */ /* 0x000fe200078e00ff */
[----:B------:R-:W-:Y:S02]  /*1ee70*/  MOV R3, 0x1ee90 ;  /* 0x0001ee9000037802 */ /* 0x000fe40000000f00 */
[----:B--23--:R-:W-:Y:S05]  /*1ee80*/  CALL.REL.NOINC `($__internal_24_$__cuda_sm70_shflsync_idx_p) ;  /* 0x000007e000007944 */ /* 0x00cfea0003c00000 */
[----:B-----5:R-:W-:Y:S01]  /*1ee90*/  MOV R4, R0 ;  /* 0x0000000000047202 */ /* 0x020fe20000000f00 */
[----:B-1----:R-:W-:Y:S05]  /*1eea0*/  BRA `(.L_x_1520) ;  /* 0xffffd20000007947 */ /* 0x002fea000383ffff */
.L_x_1456:
[----:B----4-:R-:W-:Y:S01]  /*1eeb0*/  IMAD.MOV.U32 R0, RZ, RZ, R14 ;  /* 0x000000ffff007224 */ /* 0x010fe200078e000e */
[----:B------:R-:W-:Y:S01]  /*1eec0*/  MOV R2, 0x2 ;  /* 0x0000000200027802 */ /* 0x000fe20000000f00 */
[----:B------:R-:W-:Y:S01]  /*1eed0*/  IMAD.MOV.U32 R200, RZ, RZ, 0x181f ;  /* 0x0000181fffc87424 */ /* 0x000fe200078e00ff */
[----:B------:R-:W-:Y:S02]  /*1eee0*/  MOV R3, 0x1ef00 ;  /* 0x0001ef0000037802 */ /* 0x000fe40000000f00 */
[----:B-123--:R-:W-:Y:S05]  /*1eef0*/  CALL.REL.NOINC `($__internal_24_$__cuda_sm70_shflsync_idx_p) ;  /* 0x0000077000007944 */ /* 0x00efea0003c00000 */
[----:B-1---5:R-:W-:Y:S05]  /*1ef00*/  BRA `(.L_x_1521) ;  /* 0xffffd1c000007947 */ /* 0x022fea000383ffff */
.L_x_1459:
[----:B-1----:R-:W-:Y:S01]  /*1ef10*/  IMAD.MOV.U32 R0, RZ, RZ, R5 ;  /* 0x000000ffff007224 */ /* 0x002fe200078e0005 */
[----:B------:R-:W-:Y:S01]  /*1ef20*/  MOV R2, 0x3 ;  /* 0x0000000300027802 */ /* 0x000fe20000000f00 */
[----:B------:R-:W-:Y:S01]  /*1ef30*/  IMAD.MOV.U32 R200, RZ, RZ, 0x181f ;  /* 0x0000181fffc87424 */ /* 0x000fe200078e00ff */
[----:B------:R-:W-:-:S02]  /*1ef40*/  MOV R3, 0x1ef60 ;  /* 0x0001ef6000037802 */ /* 0x000fc40000000f00 */
[----:B--234-:R-:W-:Y:S05]  /*1ef50*/  CALL.REL.NOINC `($__internal_24_$__cuda_sm70_shflsync_idx_p) ;  /* 0x0000071000007944 */ /* 0x01cfea0003c00000 */
[----:B-----5:R-:W-:Y:S01]  /*1ef60*/  IMAD.MOV.U32 R4, RZ, RZ, R0 ;  /* 0x000000ffff047224 */ /* 0x020fe200078e0000 */
[----:B------:R-:W-:Y:S01]  /*1ef70*/  MOV R2, 0x3 ;  /* 0x0000000300027802 */ /* 0x000fe20000000f00 */
[----:B------:R-:W-:Y:S01]  /*1ef80*/  IMAD.MOV.U32 R0, RZ, RZ, R14 ;  /* 0x000000ffff007224 */ /* 0x000fe200078e000e */
[----:B------:R-:W-:-:S02]  /*1ef90*/  MOV R200, 0x181f ;  /* 0x0000181f00c87802 */ /* 0x000fc40000000f00 */
[----:B------:R-:W-:Y:S02]  /*1efa0*/  MOV R3, 0x1efc0 ;  /* 0x0001efc000037802 */ /* 0x000fe40000000f00 */
[----:B-1----:R-:W-:Y:S05]  /*1efb0*/  CALL.REL.NOINC `($__internal_24_$__cuda_sm70_shflsync_idx_p) ;  /* 0x000006b000007944 */ /* 0x002fea0003c00000 */
[----:B-1---5:R-:W-:Y:S05]  /*1efc0*/  BRA `(.L_x_1522) ;  /* 0xffffd28000007947 */ /* 0x022fea000383ffff */
.L_x_1461:
[----:B------:R-:W-:Y:S01]  /*1efd0*/  IMAD.MOV.U32 R0, RZ, RZ, R92 ;  /* 0x000000ffff007224 */ /* 0x000fe200078e005c */
[----:B------:R-:W-:Y:S01]  /*1efe0*/  MOV R2, RZ ;  /* 0x000000ff00027202 */ /* 0x000fe20000000f00 */
[----:B------:R-:W-:Y:S01]  /*1eff0*/  IMAD.MOV.U32 R200, RZ, RZ, 0x1f ;  /* 0x0000001fffc87424 */ /* 0x000fe200078e00ff */
[----:B------:R-:W-:Y:S02]  /*1f000*/  MOV R3, 0x1f020 ;  /* 0x0001f02000037802 */ /* 0x000fe40000000f00 */
[----:B-12---:R-:W-:Y:S05]  /*1f010*/  CALL.REL.NOINC `($__internal_24_$__cuda_sm70_shflsync_idx_p) ;  /* 0x0000065000007944 */ /* 0x006fea0003c00000 */
[----:B------:R-:W-:Y:S01]  /*1f020*/  MOV R9, R0 ;  /* 0x0000000000097202 */ /* 0x000fe20000000f00 */
[----:B-1---5:R-:W-:Y:S05]  /*1f030*/  BRA `(.L_x_1523) ;  /* 0xffffd42000007947 */ /* 0x022fea000383ffff */
.L_x_1462:
[----:B------:R-:W-:Y:S01]  /*1f040*/  IMAD.MOV.U32 R0, RZ, RZ, R92 ;  /* 0x000000ffff007224 */ /* 0x000fe200078e005c */
[----:B------:R-:W-:Y:S01]  /*1f050*/  MOV R2, 0x1 ;  /* 0x0000000100027802 */ /* 0x000fe20000000f00 */
[----:B------:R-:W-:Y:S01]  /*1f060*/  IMAD.MOV.U32 R200, RZ, RZ, 0x1f ;  /* 0x0000001fffc87424 */ /* 0x000fe200078e00ff */
[----:B------:R-:W-:Y:S02]  /*1f070*/  MOV R3, 0x1f090 ;  /* 0x0001f09000037802 */ /* 0x000fe40000000f00 */
[----:B-1234-:R-:W-:Y:S05]  /*1f080*/  CALL.REL.NOINC `($__internal_24_$__cuda_sm70_shflsync_idx_p) ;  /* 0x000005e000007944 */ /* 0x01efea0003c00000 */
[----:B------:R-:W-:Y:S01]  /*1f090*/  MOV R6, R0 ;  /* 0x0000000000067202 */ /* 0x000fe20000000f00 */
[----:B-1---5:R-:W-:Y:S05]  /*1f0a0*/  BRA `(.L_x_1524) ;  /* 0xffffd3d000007947 */ /* 0x022fea000383ffff */
.L_x_1463:
[----:B------:R-:W-:Y:S02]  /*1f0b0*/  MOV R3, 0x1 ;  /* 0x0000000100037802 */ /* 0x000fe40000000f00 */
[----:B------:R-:W-:-:S02]  /*1f0c0*/  MOV R2, 0x1f0e0 ;  /* 0x0001f0e000027802 */ /* 0x000fc40000000f00 */
[----:B---34-:R-:W-:Y:S05]  /*1f0d0*/  CALL.REL.NOINC `($__internal_25_$__cuda_sm70_shflsync_up_p) ;  /* 0x0000061000007944 */ /* 0x018fea0003c00000 */
[----:B------:R-:W-:Y:S05]  /*1f0e0*/  BRA `(.L_x_1525) ;  /* 0xffffd4b000007947 */ /* 0x000fea000383ffff */
.L_x_1464:
[----:B------:R-:W-:Y:S02]  /*1f0f0*/  MOV R3, 0x2 ;  /* 0x0000000200037802 */ /* 0x000fe40000000f00 */
[----:B------:R-:W-:-:S02]  /*1f100*/  MOV R2, 0x1f120 ;  /* 0x0001f12000027802 */ /* 0x000fc40000000f00 */
[----:B---34-:R-:W-:Y:S05]  /*1f110*/  CALL.REL.NOINC `($__internal_25_$__cuda_sm70_shflsync_up_p) ;  /* 0x000005d000007944 */ /* 0x018fea0003c00000 */
        /* <DEDUP_REMOVED lines=23> */
.L_x_1468:
[----:B------:R-:W-:Y:S02]  /*1f290*/  MOV R3, 0x1 ;  /* 0x0000000100037802 */ /* 0x000fe40000000f00 */
[----:B------:R-:W-:Y:S02]  /*1f2a0*/  MOV R2, 0x1f2c0 ;  /* 0x0001f2c000027802 */ /* 0x000fe40000000f00 */
[----:B---3--:R-:W-:Y:S05]  /*1f2b0*/  CALL.REL.NOINC `($__internal_25_$__cuda_sm70_shflsync_up_p) ;  /* 0x0000043000007944 */ /* 0x008fea0003c00000 */
[----:B------:R-:W-:Y:S01]  /*1f2c0*/  MOV R2, R4 ;  /* 0x0000000400027202 */ /* 0x000fe20000000f00 */
[----:B------:R-:W-:Y:S05]  /*1f2d0*/  BRA `(.L_x_1527) ;  /* 0xffffd52000007947 */ /* 0x000fea000383ffff */
.L_x_1469:
[----:B------:R-:W-:Y:S02]  /*1f2e0*/  MOV R3, 0x2 ;  /* 0x0000000200037802 */ /* 0x000fe40000000f00 */
[----:B------:R-:W-:Y:S02]  /*1f2f0*/  MOV R2, 0x1f310 ;  /* 0x0001f31000027802 */ /* 0x000fe40000000f00 */
[----:B---3--:R-:W-:Y:S05]  /*1f300*/  CALL.REL.NOINC `($__internal_25_$__cuda_sm70_shflsync_up_p) ;  /* 0x000003e000007944 */ /* 0x008fea0003c00000 */
        /* <DEDUP_REMOVED lines=23> */
.L_x_1471:
[----:B------:R-:W-:Y:S02]  /*1f480*/  SEL R0, RZ, 0x1, P0 ;  /* 0x00000001ff007807 */ /* 0x000fe40000000000 */
[----:B------:R-:W-:Y:S02]  /*1f490*/  MOV R2, 0x1f4b0 ;  /* 0x0001f4b000027802 */ /* 0x000fe40000000f00 */
[----:B-1-3--:R-:W-:Y:S05]  /*1f4a0*/  CALL.REL.NOINC `($__internal_26_$__cuda_sm70_votesync_ballot) ;  /* 0x000002a000007944 */ /* 0x00afea0003c00000 */
[----:B------:R-:W-:Y:S01]  /*1f4b0*/  MOV R10, R0 ;  /* 0x00000000000a7202 */ /* 0x000fe20000000f00 */
[----:B------:R-:W-:Y:S05]  /*1f4c0*/  BRA `(.L_x_1529) ;  /* 0xffffd4c000007947 */ /* 0x000fea000383ffff */
.L_x_1472:
[----:B------:R-:W-:Y:S01]  /*1f4d0*/  IMAD.MOV.U32 R0, RZ, RZ, R7 ;  /* 0x000000ffff007224 */ /* 0x000fe200078e0007 */
[----:B------:R-:W-:Y:S01]  /*1f4e0*/  MOV R2, R6 ;  /* 0x0000000600027202 */ /* 0x000fe20000000f00 */
[----:B------:R-:W-:Y:S01]  /*1f4f0*/  IMAD.MOV.U32 R200, RZ, RZ, 0x1f ;  /* 0x0000001fffc87424 */ /* 0x000fe200078e00ff */
[----:B------:R-:W-:Y:S02]  /*1f500*/  MOV R3, 0x1f520 ;  /* 0x0001f52000037802 */ /* 0x000fe40000000f00 */
[----:B-1-3--:R-:W-:Y:S05]  /*1f510*/  CALL.REL.NOINC `($__internal_24_$__cuda_sm70_shflsync_idx_p) ;  /* 0x0000015000007944 */ /* 0x00afea0003c00000 */
[----:B------:R-:W-:Y:S01]  /*1f520*/  IMAD.MOV.U32 R7, RZ, RZ, R0 ;  /* 0x000000ffff077224 */ /* 0x000fe200078e0000 */
[----:B------:R-:W-:Y:S01]  /*1f530*/  MOV R2, R6 ;  /* 0x0000000600027202 */ /* 0x000fe20000000f00 */
[----:B------:R-:W-:Y:S01]  /*1f540*/  IMAD.MOV.U32 R0, RZ, RZ, R8 ;  /* 0x000000ffff007224 */ /* 0x000fe200078e0008 */
[----:B------:R-:W-:Y:S02]  /*1f550*/  MOV R200, 0x1f ;  /* 0x0000001f00c87802 */ /* 0x000fe40000000f00 */
[----:B------:R-:W-:-:S02]  /*1f560*/  MOV R3, 0x1f580 ;  /* 0x0001f58000037802 */ /* 0x000fc40000000f00 */
[----:B-1---5:R-:W-:Y:S05]  /*1f570*/  CALL.REL.NOINC `($__internal_24_$__cuda_sm70_shflsync_idx_p) ;  /* 0x000000f000007944 */ /* 0x022fea0003c00000 */
[----:B------:R-:W-:Y:S01]  /*1f580*/  MOV R5, R0 ;  /* 0x0000000000057202 */ /* 0x000fe20000000f00 */
[----:B-1---5:R-:W-:Y:S05]  /*1f590*/  BRA `(.L_x_1530) ;  /* 0xffffd44000007947 */ /* 0x022fea000383ffff */
.L_x_1475:
[----:B------:R-:W-:Y:S01]  /*1f5a0*/  IMAD.MOV.U32 R0, RZ, RZ, R4 ;  /* 0x000000ffff007224 */ /* 0x000fe200078e0004 */
[----:B------:R-:W-:Y:S01]  /*1f5b0*/  MOV R2, R6 ;  /* 0x0000000600027202 */ /* 0x000fe20000000f00 */
[----:B------:R-:W-:Y:S01]  /*1f5c0*/  IMAD.MOV.U32 R200, RZ, RZ, 0x1f ;  /* 0x0000001fffc87424 */ /* 0x000fe200078e00ff */
[----:B------:R-:W-:-:S02]  /*1f5d0*/  MOV R3, 0x1f5f0 ;  /* 0x0001f5f000037802 */ /* 0x000fc40000000f00 */
[----:B-1-34-:R-:W-:Y:S05]  /*1f5e0*/  CALL.REL.NOINC `($__internal_24_$__cuda_sm70_shflsync_idx_p) ;  /* 0x0000008000007944 */ /* 0x01afea0003c00000 */
[----:B------:R-:W-:Y:S01]  /*1f5f0*/  MOV R12, R0 ;  /* 0x00000000000c7202 */ /* 0x000fe20000000f00 */
[----:B-1---5:R-:W-:Y:S05]  /*1f600*/  BRA `(.L_x_1474) ;  /* 0xffffd43000007947 */ /* 0x022fea000383ffff */
        .weak           $__internal_23_$__cuda_sm70_shflsync_bfly_p
        .type           $__internal_23_$__cuda_sm70_shflsync_bfly_p,@function
        .size           $__internal_23_$__cuda_sm70_shflsync_bfly_p,($__internal_24_$__cuda_sm70_shflsync_idx_p - $__internal_23_$__cuda_sm70_shflsync_bfly_p)
$__internal_23_$__cuda_sm70_shflsync_bfly_p:
[----:B------:R-:W-:Y:S02]  /*1f610*/  MOV R162, 0xffffffff ;  /* 0xffffffff00a27802 */ /* 0x000fe40000000f00 */
[----:B------:R-:W-:-:S02]  /*1f620*/  MOV R3, 0x1f ;  /* 0x0000001f00037802 */ /* 0x000fc40000000f00 */
[----:B------:R-:W-:Y:S04]  /*1f630*/  WARPSYNC R162 ;  /* 0x000000a200007348 */ /* 0x000fe80003800000 */
[----:B------:R1:W2:Y:S02]  /*1f640*/  SHFL.BFLY PT, R0, R4, R0, R3 ;  /* 0x0c00000004007389 */ /* 0x0002a400000e0003 */
[----:B-1----:R-:W-:-:S04]  /*1f650*/  MOV R3, 0x0 ;  /* 0x0000000000037802 */ /* 0x002fc80000000f00 */
[----:B--2---:R-:W-:Y:S05]  /*1f660*/  RET.REL.NODEC R2 `(_ZN7cutlass13device_kernelIN5flash19enable_sm80_to_sm89INS1_16FlashAttnFwdSm80INS1_25CollectiveMainloopFwdSm80ILi8ELi1ELb0EN4cute5tupleIJNS5_1CILi128EEENS7_ILi32EEENS7_ILi256EEEEEELi256ENS_10bfloat16_tEfNS_4arch4Sm80ELb1ELb0ELb1ELb1ELb1ELb1ELb1ELb1EEENS1_21CollectiveEpilogueFwdINS6_IJS8_SA_S9_EEENS6_IJNS7_ILi1EEESI_SI_EEESC_SE_Li256ELb1ELb1ELb1ELb0EEENS1_36VarlenDynamicPersistentTileSchedulerILi128ELi32ELi256ELi256ELb1ELb1ELb0ELb1ELb1ELb1EEEEEEEEEvNT_6ParamsE) ;  /* 0xfffe099002007950 */ /* 0x004fea0003c3ffff */
        .weak           $__internal_24_$__cuda_sm70_shflsync_idx_p
        .type           $__internal_24_$__cuda_sm70_shflsync_idx_p,@function
        .size           $__internal_24_$__cuda_sm70_shflsync_idx_p,($__internal_25_$__cuda_sm70_shflsync_up_p - $__internal_24_$__cuda_sm70_shflsync_idx_p)
$__internal_24_$__cuda_sm70_shflsync_idx_p:
[----:B------:R1:W-:Y:S02]  /*1f670*/  STL [R1+0x44], R4 ;  /* 0x0000440401007387 */ /* 0x0003e40000100800 */
[----:B-1----:R-:W-:-:S04]  /*1f680*/  MOV R4, 0xffffffff ;  /* 0xffffffff00047802 */ /* 0x002fc80000000f00 */
[----:B------:R-:W-:Y:S04]  /*1f690*/  WARPSYNC R4 ;  /* 0x0000000400007348 */ /* 0x000fe80003800000 */
[----:B------:R1:W2:Y:S04]  /*1f6a0*/  SHFL.IDX PT, R0, R0, R2, R200 ;  /* 0x0000000200007389 */ /* 0x0002a800000e00c8 */
[----:B-1----:R1:W5:Y:S01]  /*1f6b0*/  LDL.LU R4, [R1+0x44] ;  /* 0x0000440001047983 */ /* 0x0023620000300800 */
[----:B------:R-:W-:Y:S02]  /*1f6c0*/  MOV R2, R3 ;  /* 0x0000000300027202 */ /* 0x000fe40000000f00 */
[----:B------:R-:W-:-:S04]  /*1f6d0*/  MOV R3, 0x0 ;  /* 0x0000000000037802 */ /* 0x000fc80000000f00 */
[----:B--2---:R-:W-:Y:S05]  /*1f6e0*/  RET.REL.NODEC R2 `(_ZN7cutlass13device_kernelIN5flash19enable_sm80_to_sm89INS1_16FlashAttnFwdSm80INS1_25CollectiveMainloopFwdSm80ILi8ELi1ELb0EN4cute5tupleIJNS5_1CILi128EEENS7_ILi32EEENS7_ILi256EEEEEELi256ENS_10bfloat16_tEfNS_4arch4Sm80ELb1ELb0ELb1ELb1ELb1ELb1ELb1ELb1EEENS1_21CollectiveEpilogueFwdINS6_IJS8_SA_S9_EEENS6_IJNS7_ILi1EEESI_SI_EEESC_SE_Li256ELb1ELb1ELb1ELb0EEENS1_36VarlenDynamicPersistentTileSchedulerILi128ELi32ELi256ELi256ELb1ELb1ELb0ELb1ELb1ELb1EEEEEEEEEvNT_6ParamsE) ;  /* 0xfffe091002007950 */ /* 0x004fea0003c3ffff */
        .weak           $__internal_25_$__cuda_sm70_shflsync_up_p
        .type           $__internal_25_$__cuda_sm70_shflsync_up_p,@function
        .size           $__internal_25_$__cuda_sm70_shflsync_up_p,($__internal_26_$__cuda_sm70_votesync_ballot - $__internal_25_$__cuda_sm70_shflsync_up_p)
$__internal_25_$__cuda_sm70_shflsync_up_p:
[----:B------:R-:W-:Y:S02]  /*1f6f0*/  MOV R4, RZ ;  /* 0x000000ff00047202 */ /* 0x000fe40000000f00 */
[----:B------:R-:W-:-:S04]  /*1f700*/  MOV R10, 0xffffffff ;  /* 0xffffffff000a7802 */ /* 0x000fc80000000f00 */
[----:B------:R-:W-:Y:S04]  /*1f710*/  WARPSYNC R10 ;  /* 0x0000000a00007348 */ /* 0x000fe80003800000 */
[----:B------:R1:W2:Y:S02]  /*1f720*/  SHFL.UP PT, R4, R0, R3, R4 ;  /* 0x0400000300047389 */ /* 0x0002a400000e0004 */
[----:B-1----:R-:W-:-:S04]  /*1f730*/  MOV R3, 0x0 ;  /* 0x0000000000037802 */ /* 0x002fc80000000f00 */
[----:B--2---:R-:W-:Y:S05]  /*1f740*/  RET.REL.NODEC R2 `(_ZN7cutlass13device_kernelIN5flash19enable_sm80_to_sm89INS1_16FlashAttnFwdSm80INS1_25CollectiveMainloopFwdSm80ILi8ELi1ELb0EN4cute5tupleIJNS5_1CILi128EEENS7_ILi32EEENS7_ILi256EEEEEELi256ENS_10bfloat16_tEfNS_4arch4Sm80ELb1ELb0ELb1ELb1ELb1ELb1ELb1ELb1EEENS1_21CollectiveEpilogueFwdINS6_IJS8_SA_S9_EEENS6_IJNS7_ILi1EEESI_SI_EEESC_SE_Li256ELb1ELb1ELb1ELb0EEENS1_36VarlenDynamicPersistentTileSchedulerILi128ELi32ELi256ELi256ELb1ELb1ELb0ELb1ELb1ELb1EEEEEEEEEvNT_6ParamsE) ;  /* 0xfffe08b002007950 */ /* 0x004fea0003c3ffff */
        .weak           $__internal_26_$__cuda_sm70_votesync_ballot
        .type           $__internal_26_$__cuda_sm70_votesync_ballot,@function
        .size           $__internal_26_$__cuda_sm70_votesync_ballot,(.L_x_3259 - $__internal_26_$__cuda_sm70_votesync_ballot)
$__internal_26_$__cuda_sm70_votesync_ballot:
[----:B------:R-:W-:Y:S01]  /*1f750*/  ISETP.NE.U32.AND P0, PT, R0, 0x1, PT ;  /* 0x000000010000780c */ /* 0x000fe20003f05070 */
[----:B------:R-:W-:-:S04]  /*1f760*/  IMAD.MOV.U32 R3, RZ, RZ, -0x1 ;  /* 0xffffffffff037424 */ /* 0x000fc800078e00ff */
[----:B------:R-:W-:Y:S08]  /*1f770*/  WARPSYNC R3 ;  /* 0x0000000300007348 */ /* 0x000ff00003800000 */
[----:B------:R-:W-:-:S04]  /*1f780*/  VOTE.ANY R0, PT, !P0 ;  /* 0x0000000000007806 */ /* 0x000fc800040e0100 */
[----:B------:R-:W-:Y:S01]  /*1f790*/  LOP3.LUT R0, R0, R3, RZ, 0xc0, !PT ;  /* 0x0000000300007212 */ /* 0x000fe200078ec0ff */
[----:B------:R-:W-:-:S04]  /*1f7a0*/  IMAD.MOV.U32 R3, RZ, RZ, 0x0 ;  /* 0x00000000ff037424 */ /* 0x000fc800078e00ff */
[----:B------:R-:W-:Y:S05]  /*1f7b0*/  RET.REL.NODEC R2 `(_ZN7cutlass13device_kernelIN5flash19enable_sm80_to_sm89INS1_16FlashAttnFwdSm80INS1_25CollectiveMainloopFwdSm80ILi8ELi1ELb0EN4cute5tupleIJNS5_1CILi128EEENS7_ILi32EEENS7_ILi256EEEEEELi256ENS_10bfloat16_tEfNS_4arch4Sm80ELb1ELb0ELb1ELb1ELb1ELb1ELb1ELb1EEENS1_21CollectiveEpilogueFwdINS6_IJS8_SA_S9_EEENS6_IJNS7_ILi1EEESI_SI_EEESC_SE_Li256ELb1ELb1ELb1ELb0EEENS1_36VarlenDynamicPersistentTileSchedulerILi128ELi32ELi256ELi256ELb1ELb1ELb0ELb1ELb1ELb1EEEEEEEEEvNT_6ParamsE) ;  /* 0xfffe084002007950 */ /* 0x000fea0003c3ffff */
.L_x_1531:
        /* <DEDUP_REMOVED lines=12> */
.L_x_3259:


//--------------------- .text._ZN7cutlass13device_kernelIN5flash19enable_sm80_to_sm89INS1_16FlashAttnFwdSm80INS1_25CollectiveMainloopFwdSm80ILi8ELi1ELb0EN4cute5tupleIJNS5_1CILi128EEENS7_ILi96EEENS7_ILi256EEEEEELi256ENS_10bfloat16_tEfNS_4arch4Sm80ELb0ELb0ELb1ELb0ELb1ELb0ELb1ELb1EEENS1_21CollectiveEpilogueFwdINS6_IJS8_SA_S9_EEENS6_IJNS7_ILi1EEESI_SI_EEESC_SE_Li256ELb0ELb1ELb1ELb0EEENS1_19SingleTileSchedulerILb0ELb1ELb1ELi128EEEEEEEEEvNT_6ParamsE --------------------------
	.section	.text._ZN7cutlass13device_kernelIN5flash19enable_sm80_to_sm89INS1_16FlashAttnFwdSm80INS1_25CollectiveMainloopFwdSm80ILi8ELi1ELb0EN4cute5tupleIJNS5_1CILi128EEENS7_ILi96EEENS7_ILi256EEEEEELi256ENS_10bfloat16_tEfNS_4arch4Sm80ELb0ELb0ELb1ELb0ELb1ELb0ELb1ELb1EEENS1_21CollectiveEpilogueFwdINS6_IJS8_SA_S9_EEENS6_IJNS7_ILi1EEESI_SI_EEESC_SE_Li256ELb0ELb1ELb1ELb0EEENS1_19SingleTileSchedulerILb0ELb1ELb1ELi128EEEEEEEEEvNT_6ParamsE,"ax",@progbits
	.sectioninfo	@"SHI_REGISTERS=255"
	.align	128
.text._ZN7cutlass13device_kernelIN5flash19enable_sm80_to_sm89INS1_16FlashAttnFwdSm80INS1_25CollectiveMainloopFwdSm80ILi8ELi1ELb0EN4cute5tupleIJNS5_1CILi128EEENS7_ILi96EEENS7_ILi256EEEEEELi256ENS_10bfloat16_tEfNS_4arch4Sm80ELb0ELb0ELb1ELb0ELb1ELb0ELb1ELb1EEENS1_21CollectiveEpilogueFwdINS6_IJS8_SA_S9_EEENS6_IJNS7_ILi1EEESI_SI_EEESC_SE_Li256ELb0ELb1ELb1ELb0EEENS1_19SingleTileSchedulerILb0ELb1ELb1ELi128EEEEEEEEEvNT_6ParamsE:
        .type           _ZN7cutlass13device_kernelIN5flash19enable_sm80_to_sm89INS1_16FlashAttnFwdSm80INS1_25CollectiveMainloopFwdSm80ILi8ELi1ELb0EN4cute5tupleIJNS5_1CILi128EEENS7_ILi96EEENS7_ILi256EEEEEELi256ENS_10bfloat16_tEfNS_4arch4Sm80ELb0ELb0ELb1ELb0ELb1ELb0ELb1ELb1EEENS1_21CollectiveEpilogueFwdINS6_IJS8_SA_S9_EEENS6_IJNS7_ILi1EEESI_SI_EEESC_SE_Li256ELb0ELb1ELb1ELb0EEENS1_19SingleTileSchedulerILb0ELb1ELb1ELi128EEEEEEEEEvNT_6ParamsE,@function
        .size           _ZN7cutlass13device_kernelIN5flash19enable_sm80_to_sm89INS1_16FlashAttnFwdSm80INS1_25CollectiveMainloopFwdSm80ILi8ELi1ELb0EN4cute5tupleIJNS5_1CILi128EEENS7_ILi96EEENS7_ILi256EEEEEELi256ENS_10bfloat16_tEfNS_4arch4Sm80ELb0ELb0ELb1ELb0ELb1ELb0ELb1ELb1EEENS1_21CollectiveEpilogueFwdINS6_IJS8_SA_S9_EEENS6_IJNS7_ILi1EEESI_SI_EEESC_SE_Li256ELb0ELb1ELb1ELb0EEENS1_19SingleTileSchedulerILb0ELb1ELb1ELi128EEEEEEEEEvNT_6ParamsE,(.L_x_3264 - _ZN7cutlass13device_kernelIN5flash19enable_sm80_to_sm89INS1_16FlashAttnFwdSm80INS1_25CollectiveMainloopFwdSm80ILi8ELi1ELb0EN4cute5tupleIJNS5_1CILi128EEENS7_ILi96EEENS7_ILi256EEEEEELi256ENS_10bfloat16_tEfNS_4arch4Sm80ELb0ELb0ELb1ELb0ELb1ELb0ELb1ELb1EEENS1_21CollectiveEpilogueFwdINS6_IJS8_SA_S9_EEENS6_IJNS7_ILi1EEESI_SI_EEESC_SE_Li256ELb0ELb1ELb1ELb0EEENS1_19SingleTileSchedulerILb0ELb1ELb1ELi128EEEEEEEEEvNT_6ParamsE)
        .other          _ZN7cutlass13device_kernelIN5flash19enable_sm80_to_sm89INS1_16FlashAttnFwdSm80INS1_25CollectiveMainloopFwdSm80ILi8ELi1ELb0EN4cute5tupleIJNS5_1CILi128EEENS7_ILi96EEENS7_ILi256EEEEEELi256ENS_10bfloat16_tEfNS_4arch4Sm80ELb0ELb0ELb1ELb0ELb1ELb0ELb1ELb1EEENS1_21CollectiveEpilogueFwdINS6_IJS8_SA_S9_EEENS6_IJNS7_ILi1EEESI_SI_EEESC_SE_Li256ELb0ELb1ELb1ELb0EEENS1_19SingleTileSchedulerILb0ELb1ELb1ELi128EEEEEEEEEvNT_6ParamsE,@"STO_CUDA_ENTRY STV_DEFAULT"
_ZN7cutlass13device_kernelIN5flash19enable_sm80_to_sm89INS1_16FlashAttnFwdSm80INS1_25CollectiveMainloopFwdSm80ILi8ELi1ELb0EN4cute5tupleIJNS5_1CILi128EEENS7_ILi96EEENS7_ILi256EEEEEELi256ENS_10bfloat16_tEfNS_4arch4Sm80ELb0ELb0ELb1ELb0ELb1ELb0ELb1ELb1EEENS1_21CollectiveEpilogueFwdINS6_IJS8_SA_S9_EEENS6_IJNS7_ILi1EEESI_SI_EEESC_SE_Li256ELb0ELb1ELb1ELb0EEENS1_19SingleTileSchedulerILb0ELb1ELb1ELi128EEEEEEEEEvNT_6ParamsE:
        /* <DEDUP_REMOVED lines=18> */
.L_x_1532:
[----:B------:R-:W-:Y:S02]  /*0120*/  ULDC.64 UR4, c[0x0][0x550] ;  /* 0x0001540000047ab9 */ /* 0x000fe40000000a00 */
[----:B------:R-:W-:Y:S02]  /*0130*/  UISETP.NE.AND UP0, UPT, UR4, 0x1, UPT ;  /* 0x000000010400788c */ /* 0x000fe4000bf05270 */
[----:B------:R-:W-:-:S02]  /*0140*/  UIMAD.WIDE.U32 UR8, UR7, UR5, URZ ;  /* 0x00000005070872a5 */ /* 0x000fc4000f8e003f */
[----:B------:R-:W-:Y:S02]  /*0150*/  ULDC UR4, c[0x0][0x558] ;  /* 0x0001560000047ab9 */ /* 0x000fe40000000800 */
[----:B------:R-:W-:-:S05]  /*0160*/  UMOV UR11, UR7 ;  /* 0x00000007000b7c82 */ /* 0x000fca0008000000 */
[----:B------:R-:W-:-:S03]  /*0170*/  @UP0 USHF.R.U32.HI UR11, URZ, UR4, UR9 ;  /* 0x000000043f0b0299 */ /* 0x000fc60008011609 */
.L_x_1533:
        /* <DEDUP_REMOVED lines=8> */
[----:B------:R-:W-:-:S06]  /*0200*/  UISETP.NE.AND.EX UP0, UPT, URZ, UR5, UPT, UP0 ;  /* 0x000000053f00728c */ /* 0x000fcc000bf05300 */
[----:B------:R-:W-:-:S05]  /*0210*/  PLOP3.LUT P0, PT, PT, PT, UP0, 0x80, 0x0 ;  /* 0x000000000000781c */ /* 0x000fca0003f0f008 */
[----:B------:R-:W-:Y:S02]  /*0220*/  @UP0 UMOV UR4, 0x4 ;  /* 0x0000000400040882 */ /* 0x000fe40000000000 */
[----:B------:R-:W-:-:S03]  /*0230*/  @UP0 UIMAD.WIDE UR4, UR6, UR4, UR12 ;  /* 0x00000004060402a5 */ /* 0x000fc6000f8e020c */
[----:B------:R-:W-:-:S03]  /*0240*/  ULDC.64 UR12, c[0x0][0x118] ;  /* 0x00004600000c7ab9 */ /* 0x000fc60000000a00 */
        /* <DEDUP_REMOVED lines=10> */
[----:B------:R-:W-:-:S04]  /*02f0*/  UIMAD.WIDE UR4, UR4, 0x2aaaaaab, URZ ;  /* 0x2aaaaaab040478a5 */ /* 0x000fc8000f8e023f */
[----:B------:R-:W-:-:S04]  /*0300*/  USHF.R.U32.HI UR7, URZ, 0x1f, UR5 ;  /* 0x0000001f3f077899 */ /* 0x000fc80008011605 */
[----:B------:R-:W-:Y:S01]  /*0310*/  ULEA.HI.SX32 UR7, UR5, UR7, 0x1c ;  /* 0x0000000705077291 */ /* 0x000fe2000f8fe23f */
[----:B--2---:R1:W2:Y:S01]  /*0320*/  @P0 R2UR UR9, R4 ;  /* 0x00000000040903c2 */ /* 0x0042a200000e0000 */
[----:B------:R-:W-:-:S13]  /*0330*/  PLOP3.LUT P0, PT, PT, PT, UP0, 0x80, 0x0 ;  /* 0x000000000000781c */ /* 0x000fda0003f0f008 */
[----:B------:R-:W-:Y:S05]  /*0340*/  @!P0 BRA `(.L_x_1534) ;  /* 0x0000023000008947 */ /* 0x000fea0003800000 */
[----:B------:R-:W-:Y:S02]  /*0350*/  USHF.R.U32.HI UR4, URZ, 0x10, UR8 ;  /* 0x000000103f047899 */ /* 0x000fe40008011608 */
[----:B------:R-:W-:Y:S02]  /*0360*/  ULDC UR5, c[0x0][0x338] ;  /* 0x0000ce0000057ab9 */ /* 0x000fe40000000800 */
[----:B------:R-:W-:Y:S02]  /*0370*/  UISETP.NE.AND UP0, UPT, UR4, URZ, UPT ;  /* 0x0000003f0400728c */ /* 0x000fe4000bf05270 */
[----:B------:R-:W-:Y:S02]  /*0380*/  UMOV UR18, URZ ;  /* 0x0000003f00127c82 */ /* 0x000fe40008000000 */
[----:B------:R-:W-:-:S04]  /*0390*/  USEL UR5, UR4, UR5, UP0 ;  /* 0x0000000504057287 */ /* 0x000fc80008000000 */
[----:B------:R-:W-:Y:S02]  /*03a0*/  UIADD3 UR17, UR7, -0x1, UR5 ;  /* 0xffffffff07117890 */ /* 0x000fe4000fffe005 */
[----:B------:R-:W-:-:S05]  /*03b0*/  IMAD.U32 R0, RZ, RZ, UR5 ;  /* 0x00000005ff007e24 */ /* 0x000fca000f8e00ff */
[-C--:B------:R-:W-:Y:S02]  /*03c0*/  IABS R3, R0.reuse ;  /* 0x0000000000037213 */ /* 0x080fe40000000000 */
[----:B------:R-:W-:Y:S02]  /*03d0*/  IABS R0, R0 ;  /* 0x0000000000007213 */ /* 0x000fe40000000000 */
[----:B------:R-:W3:Y:S03]  /*03e0*/  R2UR UR16, R3 ;  /* 0x00000000031073c2 */ /* 0x000ee600000e0000 */
[----:B------:R-:W-:-:S05]  /*03f0*/  IMAD.MOV R0, RZ, RZ, -R0 ;  /* 0x000000ffff007224 */ /* 0x000fca00078e0a00 */
[----:B------:R-:W4:Y:S01]  /*0400*/  R2UR UR14, R0 ;  /* 0x00000000000e73c2 */ /* 0x000f2200000e0000 */
[----:B---3--:R-:W3:Y:S08]  /*0410*/  I2F.RP R3, UR16 ;  /* 0x0000001000037d06 */ /* 0x008ef00008209400 */
[----:B---3--:R-:W3:Y:S02]  /*0420*/  MUFU.RCP R3, R3 ;  /* 0x0000000300037308 */ /* 0x008ee40000001000 */
[----:B---3--:R-:W-:-:S06]  /*0430*/  IADD3 R3, R3, 0xffffffe, RZ ;  /* 0x0ffffffe03037810 */ /* 0x008fcc0007ffe0ff */
[----:B------:R-:W3:Y:S02]  /*0440*/  F2I.FTZ.U32.TRUNC.NTZ R3, R3 ;  /* 0x0000000300037305 */ /* 0x000ee4000021f000 */
[----:B---3--:R3:W5:Y:S02]  /*0450*/  R2UR UR19, R3 ;  /* 0x00000000031373c2 */ /* 0x00876400000e0000 */
[----:B---3--:R-:W-:Y:S01]  /*0460*/  IMAD.U32 R3, RZ, RZ, UR17 ;  /* 0x00000011ff037e24 */ /* 0x008fe2000f8e00ff */
[----:B-----5:R-:W-:Y:S02]  /*0470*/  UIADD3 UR4, URZ, -UR19, URZ ;  /* 0x800000133f047290 */ /* 0x020fe4000fffe03f */
[----:B------:R-:W-:Y:S02]  /*0480*/  ULOP3.LUT UR17, UR17, UR5, URZ, 0x3c, !UPT ;  /* 0x0000000511117292 */ /* 0x000fe4000f8e3c3f */
[----:B------:R-:W-:Y:S01]  /*0490*/  IABS R3, R3 ;  /* 0x0000000300037213 */ /* 0x000fe20000000000 */
[----:B------:R-:W-:-:S03]  /*04a0*/  UIMAD UR4, UR4, UR16, URZ ;  /* 0x00000010040472a4 */ /* 0x000fc6000f8e023f */
[----:B------:R-:W3:Y:S01]  /*04b0*/  R2UR UR15, R3 ;  /* 0x00000000030f73c2 */ /* 0x000ee200000e0000 */
[----:B------:R-:W-:-:S04]  /*04c0*/  UIMAD.WIDE.U32 UR18, UR19, UR4, UR18 ;  /* 0x00000004131272a5 */ /* 0x000fc8000f8e0012 */
[----:B---3--:R-:W-:-:S04]  /*04d0*/  UIMAD.WIDE.U32 UR18, UR19, UR15, URZ ;  /* 0x0000000f131272a5 */ /* 0x008fc8000f8e003f */
[----:B----4-:R-:W-:-:S04]  /*04e0*/  UIMAD UR14, UR19, UR14, UR15 ;  /* 0x0000000e130e72a4 */ /* 0x010fc8000f8e020f */
        /* <DEDUP_REMOVED lines=9> */
.L_x_1534:
[----:B------:R-:W-:Y:S01]  /*0580*/  ULOP3.LUT UR8, UR8, 0xffff, URZ, 0xc0, !UPT ;  /* 0x0000ffff08087892 */ /* 0x000fe2000f8ec03f */
[----:B------:R-:W-:Y:S01]  /*0590*/  PLOP3.LUT P2, PT, PT, PT, PT, 0x80, 0x0 ;  /* 0x000000000000781c */ /* 0x000fe20003f4f070 */
[----:B------:R-:W-:Y:S01]  /*05a0*/  IMAD.MOV.U32 R6, RZ, RZ, RZ ;  /* 0x000000ffff067224 */ /* 0x000fe200078e00ff */
[----:B------:R-:W-:Y:S01]  /*05b0*/  CS2R R128, SRZ ;  /* 0x0000000000807805 */ /* 0x000fe2000001ff00 */
[----:B------:R-:W-:Y:S01]  /*05c0*/  UIMAD UR8, UR8, UR19, URZ ;  /* 0x00000013080872a4 */ /* 0x000fe2000f8e023f */
[----:B-1----:R-:W-:Y:S01]  /*05d0*/  IMAD.MOV.U32 R4, RZ, RZ, RZ ;  /* 0x000000ffff047224 */ /* 0x002fe200078e00ff */
        /* <DEDUP_REMOVED lines=78> */
[----:B------:R-:W1:Y:S01]  /*0ac0*/  S2R R12, SR_CTAID.X ;  /* 0x00000000000c7919 */ /* 0x000e620000002500 */
[----:B------:R-:W-:Y:S01]  /*0ad0*/  SHF.R.S32.HI R6, RZ, 0x1f, R2 ;  /* 0x0000001fff067819 */ /* 0x000fe20000011402 */
[----:B------:R-:W-:Y:S01]  /*0ae0*/  IMAD.MOV.U32 R3, RZ, RZ, c[0x0][0x2c4] ;  /* 0x0000b100ff037624 */ /* 0x000fe200078e00ff */
[----:B------:R-:W-:Y:S01]  /*0af0*/  USHF.R.S32.HI UR14, URZ, 0x1f, UR11 ;  /* 0x0000001f3f0e7899 */ /* 0x000fe2000801140b */
[----:B------:R3:W4:Y:S01]  /*0b00*/  @P1 LDG.E R4, [R4.64] ;  /* 0x0000000c04041981 */ /* 0x000722000c1e1900 */
[-C--:B------:R-:W-:Y:S01]  /*0b10*/  LEA.HI R18, R6, R2.reuse, RZ, 0x3 ;  /* 0x0000000206127211 */ /* 0x080fe200078f18ff */
[----:B------:R-:W-:Y:S01]  /*0b20*/  ULDC.64 UR4, c[0x0][0x1b8] ;  /* 0x00006e0000047ab9 */ /* 0x000fe20000000a00 */
[----:B------:R-:W-:Y:S01]  /*0b30*/  ISETP.NE.AND P0, PT, R3, 0x1, PT ;  /* 0x000000010300780c */ /* 0x000fe20003f05270 */
[----:B------:R-:W-:Y:S01]  /*0b40*/  UIMAD UR14, UR14, UR4, URZ ;  /* 0x000000040e0e72a4 */ /* 0x000fe2000f8e023f */
[----:B------:R-:W-:Y:S01]  /*0b50*/  LOP3.LUT R0, R18, 0xfffffff8, RZ, 0xc0, !PT ;  /* 0xfffffff812007812 */ /* 0x000fe200078ec0ff */
[----:B------:R-:W-:Y:S01]  /*0b60*/  UIMAD.WIDE.U32 UR16, UR11, UR4, URZ ;  /* 0x000000040b1072a5 */ /* 0x000fe2000f8e003f */
[----:B------:R-:W-:Y:S01]  /*0b70*/  SHF.R.S32.HI R18, RZ, 0x3, R18 ;  /* 0x00000003ff127819 */ /* 0x000fe20000011412 */
[----:B------:R-:W-:Y:S01]  /*0b80*/  UIMAD UR14, UR11, UR5, UR14 ;  /* 0x000000050b0e72a4 */ /* 0x000fe2000f8e020e */
[-C--:B------:R-:W-:Y:S01]  /*0b90*/  LEA.HI R14, R6, R2.reuse, RZ, 0x4 ;  /* 0x00000002060e7211 */ /* 0x080fe200078f20ff */
[----:B------:R-:W-:Y:S01]  /*0ba0*/  IMAD.IADD R0, R2, 0x1, -R0 ;  /* 0x0000000102007824 */ /* 0x000fe200078e0a00 */
[----:B------:R-:W-:Y:S01]  /*0bb0*/  USHF.R.S32.HI UR15, URZ, 0x1f, UR6 ;  /* 0x0000001f3f0f7899 */ /* 0x000fe20008011406 */
[----:B------:R-:W-:Y:S01]  /*0bc0*/  IMAD.SHL.U32 R251, R18, 0x40, RZ ;  /* 0x0000004012fb7824 */ /* 0x000fe200078e00ff */
[----:B------:R-:W-:Y:S01]  /*0bd0*/  ULDC.64 UR4, c[0x0][0x1c0] ;  /* 0x0000700000047ab9 */ /* 0x000fe20000000a00 */
[C---:B------:R-:W-:Y:S01]  /*0be0*/  IMAD R120, R0.reuse, 0x20, R18 ;  /* 0x0000002000787824 */ /* 0x040fe200078e0212 */
[----:B------:R-:W-:Y:S01]  /*0bf0*/  UIADD3 UR17, UR17, UR14, URZ ;  /* 0x0000000e11117290 */ /* 0x000fe2000fffe03f */
[----:B------:R-:W-:Y:S01]  /*0c00*/  IMAD.SHL.U32 R33, R0, 0x8, RZ ;  /* 0x0000000800217824 */ /* 0x000fe200078e00ff */
[----:B------:R-:W-:Y:S01]  /*0c10*/  UIMAD UR15, UR15, UR4, URZ ;  /* 0x000000040f0f72a4 */ /* 0x000fe2000f8e023f */
[----:B------:R-:W-:Y:S01]  /*0c20*/  LOP3.LUT R251, R251, 0x1c0, RZ, 0xc0, !PT ;  /* 0x000001c0fbfb7812 */ /* 0x000fe200078ec0ff */
[----:B------:R-:W-:Y:S01]  /*0c30*/  UIMAD.WIDE.U32 UR16, UR6, UR4, UR16 ;  /* 0x00000004061072a5 */ /* 0x000fe2000f8e0010 */
[----:B-1----:R-:W-:Y:S01]  /*0c40*/  IMAD R8, R12, 0x80, R120 ;  /* 0x000000800c087824 */ /* 0x002fe200078e0278 */
[----:B------:R-:W-:Y:S01]  /*0c50*/  UIMAD UR5, UR6, UR5, UR15 ;  /* 0x00000005060572a4 */ /* 0x000fe2000f8e020f */
[----:B------:R1:W-:Y:S01]  /*0c60*/  STL [R1+0x8], R120 ;  /* 0x0000087801007387 */ /* 0x0003e20000100800 */
[----:B------:R-:W-:Y:S01]  /*0c70*/  ULDC UR4, c[0x0][0x168] ;  /* 0x00005a0000047ab9 */ /* 0x000fe20000000800 */
[----:B------:R-:W-:Y:S01]  /*0c80*/  @P0 IMAD.HI.U32 R3, R8, c[0x0][0x2c8], RZ ;  /* 0x0000b20008030a27 */ /* 0x000fe200078e00ff */
[----:B------:R-:W-:Y:S01]  /*0c90*/  UIADD3 UR5, UR17, UR5, URZ ;  /* 0x0000000511057290 */ /* 0x000fe2000fffe03f */
[----:B------:R-:W-:Y:S01]  /*0ca0*/  LEA.HI R13, R6, R2, RZ, 0x6 ;  /* 0x00000002060d7211 */ /* 0x000fe200078f30ff */
[----:B------:R-:W-:Y:S01]  /*0cb0*/  BSSY B0, `(.L_x_1536) ;  /* 0x0000048000007945 */ /* 0x000fe20003800000 */
[----:B------:R-:W-:Y:S01]  /*0cc0*/  IMAD.MOV.U32 R7, RZ, RZ, R8 ;  /* 0x000000ffff077224 */ /* 0x000fe200078e0008 */
[----:B------:R-:W-:Y:S01]  /*0cd0*/  @P0 SHF.R.U32.HI R7, RZ, c[0x0][0x2cc], R3 ;  /* 0x0000b300ff070a19 */ /* 0x000fe20000011603 */
[----:B------:R-:W-:Y:S01]  /*0ce0*/  IMAD.U32 R11, RZ, RZ, UR17 ;  /* 0x00000011ff0b7e24 */ /* 0x000fe2000f8e00ff */
[----:B------:R-:W-:Y:S01]  /*0cf0*/  ISETP.GE.AND P3, PT, R33, c[0x0][0x198], PT ;  /* 0x0000660021007a0c */ /* 0x000fe20003f66270 */
[----:B------:R-:W-:Y:S01]  /*0d00*/  IMAD.U32 R10, RZ, RZ, UR16 ;  /* 0x00000010ff0a7e24 */ /* 0x000fe2000f8e00ff */
[--C-:B---3--:R-:W-:Y:S01]  /*0d10*/  SHF.R.S32.HI R5, RZ, 0x1f, R7.reuse ;  /* 0x0000001fff057819 */ /* 0x108fe20000011407 */
[----:B------:R-:W-:-:S02]  /*0d20*/  IMAD.MOV R3, RZ, RZ, -R7 ;  /* 0x000000ffff037224 */ /* 0x000fc400078e0a07 */
[----:B------:R-:W-:Y:S01]  /*0d30*/  IMAD.U32 R11, RZ, RZ, UR5 ;  /* 0x00000005ff0b7e24 */ /* 0x000fe2000f8e00ff */
[----:B------:R-:W-:Y:S01]  /*0d40*/  ULDC UR5, c[0x0][0x2c4] ;  /* 0x0000b10000057ab9 */ /* 0x000fe20000000800 */
[----:B------:R-:W-:Y:S01]  /*0d50*/  IMAD R5, R5, c[0x0][0x1b0], RZ ;  /* 0x00006c0005057a24 */ /* 0x000fe200078e02ff */
[----:B------:R-:W-:Y:S01]  /*0d60*/  UIMAD UR4, UR5, UR4, URZ ;  /* 0x00000004050472a4 */ /* 0x000fe2000f8e023f */
[----:B------:R-:W-:Y:S02]  /*0d70*/  IMAD R3, R3, c[0x0][0x2c4], R8 ;  /* 0x0000b10003037a24 */ /* 0x000fe400078e0208 */
[----:B------:R-:W-:-:S04]  /*0d80*/  IMAD.WIDE.U32 R10, R7, c[0x0][0x1b0], R10 ;  /* 0x00006c00070a7a25 */ /* 0x000fc800078e000a */
[----:B------:R-:W-:Y:S01]  /*0d90*/  IMAD R7, R7, c[0x0][0x1b4], R5 ;  /* 0x00006d0007077a24 */ /* 0x000fe200078e0205 */
[----:B------:R-:W-:Y:S01]  /*0da0*/  SHF.R.S32.HI R5, RZ, 0x1f, R3 ;  /* 0x0000001fff057819 */ /* 0x000fe20000011403 */
[----:B------:R-:W-:Y:S01]  /*0db0*/  IMAD.MOV.U32 R8, RZ, RZ, R10 ;  /* 0x000000ffff087224 */ /* 0x000fe200078e000a */
[----:B------:R-:W-:Y:S01]  /*0dc0*/  IADD3 R10, R33, 0x40, RZ ;  /* 0x00000040210a7810 */ /* 0x000fe20007ffe0ff */
[----:B------:R-:W-:Y:S02]  /*0dd0*/  IMAD.IADD R9, R11, 0x1, R7 ;  /* 0x000000010b097824 */ /* 0x000fe400078e0207 */
[----:B------:R-:W-:Y:S01]  /*0de0*/  IMAD R11, R5, c[0x0][0x1a8], RZ ;  /* 0x00006a00050b7a24 */ /* 0x000fe200078e02ff */
[----:B------:R-:W-:Y:S01]  /*0df0*/  ISETP.GE.AND P4, PT, R10, c[0x0][0x198], PT ;  /* 0x000066000a007a0c */ /* 0x000fe20003f86270 */
[----:B------:R-:W-:-:S04]  /*0e00*/  IMAD.WIDE.U32 R8, R3, c[0x0][0x1a8], R8 ;  /* 0x00006a0003087a25 */ /* 0x000fc800078e0008 */
[----:B------:R-:W-:Y:S01]  /*0e10*/  IMAD R11, R3, c[0x0][0x1ac], R11 ;  /* 0x00006b00030b7a24 */ /* 0x000fe200078e020b */
[----:B------:R-:W-:Y:S01]  /*0e20*/  LOP3.LUT R3, R14, 0xfffffff0, RZ, 0xc0, !PT ;  /* 0xfffffff00e037812 */ /* 0x000fe200078ec0ff */
[----:B------:R-:W-:Y:S01]  /*0e30*/  IMAD R12, R12, 0x80, R18 ;  /* 0x000000800c0c7824 */ /* 0x000fe200078e0212 */
[----:B------:R-:W-:Y:S01]  /*0e40*/  LEA R20, P0, R8, c[0x0][0x160], 0x1 ;  /* 0x0000580008147a11 */ /* 0x000fe200078008ff */
[----:B------:R-:W-:Y:S01]  /*0e50*/  IMAD.IADD R11, R9, 0x1, R11 ;  /* 0x00000001090b7824 */ /* 0x000fe200078e020b */
[----:B------:R-:W-:Y:S01]  /*0e60*/  IADD3 R9, R33, 0x80, RZ ;  /* 0x0000008021097810 */ /* 0x000fe20007ffe0ff */
[----:B------:R-:W-:Y:S02]  /*0e70*/  IMAD.IADD R3, R2, 0x1, -R3 ;  /* 0x0000000102037824 */ /* 0x000fe400078e0a03 */
[----:B------:R-:W-:Y:S01]  /*0e80*/  IMAD.SHL.U32 R13, R13, 0x8, RZ ;  /* 0x000000080d0d7824 */ /* 0x000fe200078e00ff */
[----:B------:R-:W-:Y:S01]  /*0e90*/  LEA.HI.X R11, R8, c[0x0][0x164], R11, 0x1, P0 ;  /* 0x00005900080b7a11 */ /* 0x000fe200000f0c0b */
[----:B------:R1:W3:Y:S01]  /*0ea0*/  SHFL.IDX PT, R22, R20, RZ, 0x181f ;  /* 0x00181fff14167589 */ /* 0x0002e200000e0000 */
[----:B------:R-:W-:-:S02]  /*0eb0*/  SHF.R.S32.HI R7, RZ, 0x1f, R3 ;  /* 0x0000001fff077819 */ /* 0x000fc40000011403 */
[----:B------:R-:W-:Y:S01]  /*0ec0*/  ISETP.GE.AND P0, PT, R12, UR4, PT ;  /* 0x000000040c007c0c */ /* 0x000fe2000bf06270 */
[----:B------:R1:W2:Y:S01]  /*0ed0*/  SHFL.IDX PT, R23, R11, RZ, 0x181f ;  /* 0x00181fff0b177589 */ /* 0x0002a200000e0000 */
[----:B------:R-:W-:Y:S02]  /*0ee0*/  LEA.HI R7, R7, R3, RZ, 0x3 ;  /* 0x0000000307077211 */ /* 0x000fe400078f18ff */
[----:B------:R-:W-:Y:S02]  /*0ef0*/  IADD3 R8, R33, 0xc0, RZ ;  /* 0x000000c021087810 */ /* 0x000fe40007ffe0ff */
[----:B------:R-:W-:Y:S02]  /*0f00*/  LOP3.LUT R5, R7, 0xfffffff8, RZ, 0xc0, !PT ;  /* 0xfffffff807057812 */ /* 0x000fe400078ec0ff */
[----:B------:R-:W-:Y:S02]  /*0f10*/  ISETP.GE.AND P6, PT, R9, c[0x0][0x198], PT ;  /* 0x0000660009007a0c */ /* 0x000fe40003fc6270 */
[----:B------:R-:W-:Y:S01]  /*0f20*/  ISETP.GE.AND P5, PT, R8, c[0x0][0x198], PT ;  /* 0x0000660008007a0c */ /* 0x000fe20003fa6270 */
[----:B------:R-:W-:-:S02]  /*0f30*/  IMAD.IADD R5, R3, 0x1, -R5 ;  /* 0x0000000103057824 */ /* 0x000fc400078e0a05 */
[----:B------:R-:W-:Y:S01]  /*0f40*/  IMAD.MOV.U32 R3, RZ, RZ, 0x20 ;  /* 0x00000020ff037424 */ /* 0x000fe200078e00ff */
[----:B----4-:R4:W5:Y:S02]  /*0f50*/  @P1 R2UR UR14, R4 ;  /* 0x00000000040e13c2 */ /* 0x01096400000e0000 */
[----:B------:R-:W-:Y:S01]  /*0f60*/  R2P PR, R5, 0x6 ;  /* 0x0000000605007804 */ /* 0x000fe20000000000 */
[----:B-----5:R-:W-:-:S04]  /*0f70*/  @!UP0 UMOV UR14, UR6 ;  /* 0x00000006000e8c82 */ /* 0x020fc80008000000 */
[----:B------:R-:W-:Y:S02]  /*0f80*/  SEL R3, R3, 0xffffffe0, !P2 ;  /* 0xffffffe003037807 */ /* 0x000fe40005000000 */
[----:B----4-:R-:W-:Y:S02]  /*0f90*/  SHF.R.U32.HI R4, RZ, 0x3, R251 ;  /* 0x00000003ff047819 */ /* 0x010fe400000116fb */
[----:B------:R-:W-:-:S04]  /*0fa0*/  LOP3.LUT R251, R251, 0x38, R33, 0xf8, !PT ;  /* 0x00000038fbfb7812 */ /* 0x000fc800078ef821 */
[----:B------:R-:W-:Y:S01]  /*0fb0*/  LOP3.LUT R251, R251, R4, RZ, 0x3c, !PT ;  /* 0x00000004fbfb7212 */ /* 0x000fe200078e3cff */
[----:B------:R-:W-:-:S03]  /*0fc0*/  IMAD.MOV.U32 R4, RZ, RZ, 0x10 ;  /* 0x00000010ff047424 */ /* 0x000fc600078e00ff */
[----:B------:R-:W-:Y:S02]  /*0fd0*/  LOP3.LUT R251, R251, 0xfffffe00, R13, 0xf8, !PT ;  /* 0xfffffe00fbfb7812 */ /* 0x000fe400078ef80d */
[----:B------:R-:W-:Y:S01]  /*0fe0*/  SEL R4, R4, 0xfffffff0, !P1 ;  /* 0xfffffff004047807 */ /* 0x000fe20004800000 */
[----:B------:R-:W-:Y:S05]  /*0ff0*/  @P0 BRA `(.L_x_1537) ;  /* 0x0000013000000947 */ /* 0x000fea0003800000 */
[----:B-123--:R-:W-:Y:S01]  /*1000*/  SHF.R.S32.HI R16, RZ, 0x1f, R10 ;  /* 0x0000001fff107819 */ /* 0x00efe2000001140a */
[----:B------:R-:W-:Y:S01]  /*1010*/  IMAD.SHL.U32 R17, R251, 0x2, RZ ;  /* 0x00000002fb117824 */ /* 0x000fe200078e00ff */
[----:B------:R-:W-:Y:S01]  /*1020*/  SHF.R.S32.HI R15, RZ, 0x1f, R9 ;  /* 0x0000001fff0f7819 */ /* 0x000fe20000011409 */
[----:B------:R-:W-:Y:S01]  /*1030*/  IMAD.WIDE R24, R33, 0x2, R22 ;  /* 0x0000000221187825 */ /* 0x000fe200078e0216 */
[----:B------:R-:W-:Y:S02]  /*1040*/  SHF.R.S32.HI R13, RZ, 0x1f, R8 ;  /* 0x0000001fff0d7819 */ /* 0x000fe40000011408 */
[----:B------:R-:W-:Y:S02]  /*1050*/  LEA.HI R16, R16, R10, RZ, 0x3 ;  /* 0x0000000a10107211 */ /* 0x000fe400078f18ff */
[----:B------:R-:W-:Y:S01]  /*1060*/  LEA.HI R15, R15, R9, RZ, 0x3 ;  /* 0x000000090f0f7211 */ /* 0x000fe200078f18ff */
[----:B------:R-:W-:Y:S01]  /*1070*/  @!PT LDS RZ, [RZ] ;  /* 0x00000000fffff984 */ /* 0x000fe20000000800 */
[----:B------:R1:W-:Y:S01]  /*1080*/  LDGSTS.E.BYPASS.LTC128B.128 [R17+0x18100], [R24.64], !P3 ;  /* 0x1810000018117fae */ /* 0x0003e2000d901d4c */
[----:B------:R-:W-:-:S02]  /*1090*/  LEA.HI R13, R13, R8, RZ, 0x3 ;  /* 0x000000080d0d7211 */ /* 0x000fc400078f18ff */
[----:B------:R-:W-:Y:S02]  /*10a0*/  LOP3.LUT R16, R16, 0xfffffff8, RZ, 0xc0, !PT ;  /* 0xfffffff810107812 */ /* 0x000fe400078ec0ff */
[----:B------:R-:W-:Y:S02]  /*10b0*/  LOP3.LUT R15, R15, 0xfffffff8, RZ, 0xc0, !PT ;  /* 0xfffffff80f0f7812 */ /* 0x000fe400078ec0ff */
[----:B------:R-:W-:Y:S01]  /*10c0*/  LOP3.LUT R13, R13, 0xfffffff8, RZ, 0xc0, !PT ;  /* 0xfffffff80d0d7812 */ /* 0x000fe200078ec0ff */
[----:B------:R-:W-:-:S04]  /*10d0*/  IMAD.WIDE R26, R16, 0x2, R22 ;  /* 0x00000002101a7825 */ /* 0x000fc800078e0216 */
[--C-:B------:R-:W-:Y:S01]  /*10e0*/  IMAD.WIDE R28, R15, 0x2, R22.reuse ;  /* 0x000000020f1c7825 */ /* 0x100fe200078e0216 */
[----:B------:R1:W-:Y:S03]  /*10f0*/  LDGSTS.E.BYPASS.LTC128B.128 [R17+0x1c100], [R26.64], !P4 ;  /* 0x1c1000001a117fae */ /* 0x0003e6000e101d4c */
[----:B------:R-:W-:Y:S01]  /*1100*/  IMAD.WIDE R22, R13, 0x2, R22 ;  /* 0x000000020d167825 */ /* 0x000fe200078e0216 */
[----:B------:R1:W-:Y:S04]  /*1110*/  LDGSTS.E.BYPASS.LTC128B.128 [R17+0x20100], [R28.64], !P6 ;  /* 0x201000001c117fae */ /* 0x0003e8000f101d4c */
[----:B------:R1:W-:Y:S02]  /*1120*/  LDGSTS.E.BYPASS.LTC128B.128 [R17+0x24100], [R22.64], !P5 ;  /* 0x2410000016117fae */ /* 0x0003e4000e901d4c */
.L_x_1537:
[----:B-123--:R-:W-:Y:S05]  /*1130*/  BSYNC B0 ;  /* 0x0000000000007941 */ /* 0x00efea0003800000 */
.L_x_1536:
[----:B------:R-:W-:Y:S01]  /*1140*/  IADD3 R13, R12, 0x20, RZ ;  /* 0x000000200c0d7810 */ /* 0x000fe20007ffe0ff */
[----:B------:R1:W2:Y:S01]  /*1150*/  SHFL.IDX PT, R23, R11, 0x1, 0x181f ;  /* 0x00381f000b177f89 */ /* 0x0002a200000e0000 */
[----:B------:R-:W-:Y:S02]  /*1160*/  BSSY B0, `(.L_x_1538) ;  /* 0x0000017000007945 */ /* 0x000fe40003800000 */
[----:B------:R-:W-:Y:S01]  /*1170*/  ISETP.GE.AND P0, PT, R13, UR4, PT ;  /* 0x000000040d007c0c */ /* 0x000fe2000bf06270 */
[----:B------:R1:W3:-:S12]  /*1180*/  SHFL.IDX PT, R22, R20, 0x1, 0x181f ;  /* 0x00381f0014167f89 */ /* 0x0002d800000e0000 */
[----:B------:R-:W-:Y:S05]  /*1190*/  @P0 BRA `(.L_x_1539) ;  /* 0x0000013000000947 */ /* 0x000fea0003800000 */
[----:B------:R-:W-:Y:S01]  /*11a0*/  SHF.R.S32.HI R16, RZ, 0x1f, R10 ;  /* 0x0000001fff107819 */ /* 0x000fe2000001140a */
[----:B------:R-:W-:Y:S01]  /*11b0*/  IMAD.SHL.U32 R17, R251, 0x2, RZ ;  /* 0x00000002fb117824 */ /* 0x000fe200078e00ff */
[----:B------:R-:W-:Y:S01]  /*11c0*/  SHF.R.S32.HI R15, RZ, 0x1f, R9 ;  /* 0x0000001fff0f7819 */ /* 0x000fe20000011409 */
[----:B--23--:R-:W-:Y:S01]  /*11d0*/  IMAD.WIDE R24, R33, 0x2, R22 ;  /* 0x0000000221187825 */ /* 0x00cfe200078e0216 */
        /* <DEDUP_REMOVED lines=15> */
.L_x_1539:
[----:B------:R-:W-:Y:S05]  /*12d0*/  BSYNC B0 ;  /* 0x0000000000007941 */ /* 0x000fea0003800000 */
.L_x_1538:
[----:B------:R-:W-:Y:S01]  /*12e0*/  IADD3 R13, R12, 0x40, RZ ;  /* 0x000000400c0d7810 */ /* 0x000fe20007ffe0ff */
[----:B--2---:R2:W4:Y:S01]  /*12f0*/  SHFL.IDX PT, R23, R11, 0x2, 0x181f ;  /* 0x00581f000b177f89 */ /* 0x00452200000e0000 */
[----:B------:R-:W-:Y:S02]  /*1300*/  BSSY B0, `(.L_x_1540) ;  /* 0x0000017000007945 */ /* 0x000fe40003800000 */
[----:B------:R-:W-:Y:S01]  /*1310*/  ISETP.GE.AND P0, PT, R13, UR4, PT ;  /* 0x000000040d007c0c */ /* 0x000fe2000bf06270 */
[----:B---3--:R2:W3:-:S12]  /*1320*/  SHFL.IDX PT, R22, R20, 0x2, 0x181f ;  /* 0x00581f0014167f89 */ /* 0x0084d800000e0000 */
[----:B------:R-:W-:Y:S05]  /*1330*/  @P0 BRA `(.L_x_1541) ;  /* 0x0000013000000947 */ /* 0x000fea0003800000 */
[----:B------:R-:W-:Y:S01]  /*1340*/  SHF.R.S32.HI R16, RZ, 0x1f, R10 ;  /* 0x0000001fff107819 */ /* 0x000fe2000001140a */
[----:B------:R-:W-:Y:S01]  /*1350*/  IMAD.SHL.U32 R17, R251, 0x2, RZ ;  /* 0x00000002fb117824 */ /* 0x000fe200078e00ff */
[----:B------:R-:W-:Y:S01]  /*1360*/  SHF.R.S32.HI R15, RZ, 0x1f, R9 ;  /* 0x0000001fff0f7819 */ /* 0x000fe20000011409 */
[----:B---34-:R-:W-:Y:S01]  /*1370*/  IMAD.WIDE R24, R33, 0x2, R22 ;  /* 0x0000000221187825 */ /* 0x018fe200078e0216 */
        /* <DEDUP_REMOVED lines=15> */
.L_x_1541:
[----:B------:R-:W-:Y:S05]  /*1470*/  BSYNC B0 ;  /* 0x0000000000007941 */ /* 0x000fea0003800000 */
.L_x_1540:
[----:B-12---:R-:W-:Y:S01]  /*1480*/  SHFL.IDX PT, R20, R20, 0x3, 0x181f ;  /* 0x00781f0014147f89 */ /* 0x006fe200000e0000 */
[----:B------:R-:W-:Y:S01]  /*1490*/  IADD3 R12, R12, 0x60, RZ ;  /* 0x000000600c0c7810 */ /* 0x000fe20007ffe0ff */
[----:B------:R-:W-:Y:S01]  /*14a0*/  UMOV UR6, 0x60 ;  /* 0x0000006000067882 */ /* 0x000fe20000000000 */
[----:B------:R-:W-:Y:S01]  /*14b0*/  SHF.R.S32.HI R31, RZ, 0x1f, R10 ;  /* 0x0000001fff1f7819 */ /* 0x000fe2000001140a */
[----:B------:R-:W1:Y:S01]  /*14c0*/  SHFL.IDX PT, R21, R11, 0x3, 0x181f ;  /* 0x00781f000b157f89 */ /* 0x000e6200000e0000 */
[----:B------:R-:W-:Y:S01]  /*14d0*/  ISETP.GE.AND P0, PT, R12, UR4, PT ;  /* 0x000000040c007c0c */ /* 0x000fe2000bf06270 */
[----:B------:R-:W-:Y:S01]  /*14e0*/  IMAD.MOV.U32 R252, RZ, RZ, c[0x0][0x2b8] ;  /* 0x0000ae00fffc7624 */ /* 0x000fe200078e00ff */
[----:B---3--:R-:W-:Y:S01]  /*14f0*/  SHF.R.S32.HI R29, RZ, 0x1f, R9 ;  /* 0x0000001fff1d7819 */ /* 0x008fe20000011409 */
[----:B------:R-:W-:Y:S01]  /*1500*/  UIMAD UR6, UR7, UR6, -0x60 ;  /* 0xffffffa0070674a4 */ /* 0x000fe2000f8e0206 */
[----:B------:R-:W-:Y:S01]  /*1510*/  SHF.R.S32.HI R28, RZ, 0x1f, R8 ;  /* 0x0000001fff1c7819 */ /* 0x000fe20000011408 */
[----:B------:R-:W-:Y:S01]  /*1520*/  IMAD.SHL.U32 R251, R251, 0x2, RZ ;  /* 0x00000002fbfb7824 */ /* 0x000fe200078e00ff */
[----:B------:R-:W-:Y:S01]  /*1530*/  LEA.HI R31, R31, R10, RZ, 0x3 ;  /* 0x0000000a1f1f7211 */ /* 0x000fe200078f18ff */
[----:B------:R-:W-:Y:S01]  /*1540*/  USHF.R.S32.HI UR15, URZ, 0x1f, UR14 ;  /* 0x0000001f3f0f7899 */ /* 0x000fe2000801140e */
[----:B------:R-:W-:Y:S01]  /*1550*/  LEA.HI R29, R29, R9, RZ, 0x3 ;  /* 0x000000091d1d7211 */ /* 0x000fe200078f18ff */
[----:B------:R-:W-:Y:S01]  /*1560*/  ULDC.64 UR4, c[0x0][0x2b0] ;  /* 0x0000ac0000047ab9 */ /* 0x000fe20000000a00 */
[----:B------:R-:W-:Y:S01]  /*1570*/  LEA.HI R28, R28, R8, RZ, 0x3 ;  /* 0x000000081c1c7211 */ /* 0x000fe200078f18ff */
[----:B------:R-:W-:Y:S01]  /*1580*/  UIMAD UR15, UR15, UR4, URZ ;  /* 0x000000040f0f72a4 */ /* 0x000fe2000f8e023f */
[----:B------:R-:W-:Y:S01]  /*1590*/  LOP3.LUT R31, R31, 0xfffffff8, RZ, 0xc0, !PT ;  /* 0xfffffff81f1f7812 */ /* 0x000fe200078ec0ff */
[----:B------:R-:W-:Y:S01]  /*15a0*/  UIMAD.WIDE.U32 UR16, UR14, UR4, URZ ;  /* 0x000000040e1072a5 */ /* 0x000fe2000f8e003f */
[----:B------:R-:W-:Y:S01]  /*15b0*/  LOP3.LUT R29, R29, 0xfffffff8, RZ, 0xc0, !PT ;  /* 0xfffffff81d1d7812 */ /* 0x000fe200078ec0ff */
[----:B------:R-:W-:Y:S01]  /*15c0*/  UIMAD UR15, UR14, UR5, UR15 ;  /* 0x000000050e0f72a4 */ /* 0x000fe2000f8e020f */
[----:B------:R-:W-:Y:S01]  /*15d0*/  ISETP.NE.AND P2, PT, R252, 0x1, PT ;  /* 0x00000001fc00780c */ /* 0x000fe20003f45270 */
[----:B------:R-:W-:Y:S01]  /*15e0*/  IMAD.MOV.U32 R19, RZ, RZ, RZ ;  /* 0x000000ffff137224 */ /* 0x000fe200078e00ff */
[----:B------:R-:W-:Y:S01]  /*15f0*/  LOP3.LUT R28, R28, 0xfffffff8, RZ, 0xc0, !PT ;  /* 0xfffffff81c1c7812 */ /* 0x000fe200078ec0ff */
[----:B------:R-:W-:Y:S01]  /*1600*/  UIADD3 UR15, UR17, UR15, URZ ;  /* 0x0000000f110f7290 */ /* 0x000fe2000fffe03f */
[----:B------:R-:W-:Y:S01]  /*1610*/  IADD3 R13, R120, UR6, RZ ;  /* 0x00000006780d7c10 */ /* 0x000fe2000fffe0ff */
[----:B-1--4-:R-:W-:-:S03]  /*1620*/  @!P0 IMAD.WIDE R22, R33, 0x2, R20 ;  /* 0x0000000221168825 */ /* 0x012fc600078e0214 */
[----:B------:R-:W-:Y:S01]  /*1630*/  ISETP.GE.AND P1, PT, R13, UR10, PT ;  /* 0x0000000a0d007c0c */ /* 0x000fe2000bf26270 */
[----:B------:R-:W-:Y:S01]  /*1640*/  @!P0 IMAD.WIDE R16, R31, 0x2, R20 ;  /* 0x000000021f108825 */ /* 0x000fe200078e0214 */
[----:B------:R-:W-:Y:S01]  /*1650*/  @!PT LDS RZ, [RZ] ;  /* 0x00000000fffff984 */ /* 0x000fe20000000800 */
[----:B------:R1:W-:Y:S01]  /*1660*/  @!P0 LDGSTS.E.BYPASS.LTC128B.128 [R251+0x1b100], [R22.64], !P3 ;  /* 0x1b10000016fb8fae */ /* 0x0003e2000d901d4c */
[----:B------:R-:W-:Y:S02]  /*1670*/  IADD3 R11, R13, UR9, RZ ;  /* 0x000000090d0b7c10 */ /* 0x000fe4000fffe0ff */
[----:B------:R-:W-:Y:S01]  /*1680*/  IMAD.SHL.U32 R249, R0, 0x40, RZ ;  /* 0x0000004000f97824 */ /* 0x000fe200078e00ff */
[----:B------:R2:W-:Y:S01]  /*1690*/  @!P0 LDGSTS.E.BYPASS.LTC128B.128 [R251+0x1f100], [R16.64], !P4 ;  /* 0x1f10000010fb8fae */ /* 0x0005e2000e101d4c */
[----:B------:R-:W-:Y:S01]  /*16a0*/  ISETP.GT.OR P1, PT, R120, 0x5f, P1 ;  /* 0x0000005f7800780c */ /* 0x000fe20000f24670 */
[----:B------:R-:W-:Y:S01]  /*16b0*/  @P2 IMAD.HI.U32 R15, R11, c[0x0][0x2bc], RZ ;  /* 0x0000af000b0f2a27 */ /* 0x000fe200078e00ff */
[----:B------:R-:W-:Y:S02]  /*16c0*/  USHF.R.S32.HI UR14, URZ, 0x1f, UR11 ;  /* 0x0000001f3f0e7899 */ /* 0x000fe4000801140b */
[----:B------:R-:W-:Y:S01]  /*16d0*/  ULDC.64 UR4, c[0x0][0x1e8] ;  /* 0x00007a0000047ab9 */ /* 0x000fe20000000a00 */
[----:B------:R-:W-:Y:S01]  /*16e0*/  IMAD.MOV.U32 R12, RZ, RZ, R11 ;  /* 0x000000ffff0c7224 */ /* 0x000fe200078e000b */
[----:B------:R-:W-:-:S07]  /*16f0*/  @P2 SHF.R.U32.HI R12, RZ, c[0x0][0x2c0], R15 ;  /* 0x0000b000ff0c2a19 */ /* 0x000fce000001160f */
[----:B------:R-:W-:-:S04]  /*1700*/  @!P1 IADD3 R15, P2, R12, UR16, RZ ;  /* 0x000000100c0f9c10 */ /* 0x000fc8000ff5e0ff */
[----:B------:R-:W-:Y:S01]  /*1710*/  @!P1 LEA.HI.X.SX32 R13, R12, UR15, 0x1, P2 ;  /* 0x0000000f0c0d9c11 */ /* 0x000fe200090f0eff */
[----:B-1----:R-:W-:-:S04]  /*1720*/  @!P0 IMAD.WIDE R22, R29, 0x2, R20 ;  /* 0x000000021d168825 */ /* 0x002fc800078e0214 */
[----:B------:R-:W-:Y:S01]  /*1730*/  @!P0 IMAD.WIDE R20, R28, 0x2, R20 ;  /* 0x000000021c148825 */ /* 0x000fe200078e0214 */
[----:B------:R1:W-:Y:S01]  /*1740*/  @!P0 LDGSTS.E.BYPASS.LTC128B.128 [R251+0x23100], [R22.64], !P6 ;  /* 0x2310000016fb8fae */ /* 0x0003e2000f101d4c */
[----:B--2---:R-:W-:-:S03]  /*1750*/  @!P1 LEA R16, P2, R15, c[0x0][0x2a0], 0x2 ;  /* 0x0000a8000f109a11 */ /* 0x004fc600078410ff */
[----:B------:R2:W-:Y:S01]  /*1760*/  @!P0 LDGSTS.E.BYPASS.LTC128B.128 [R251+0x27100], [R20.64], !P5 ;  /* 0x2710000014fb8fae */ /* 0x0005e2000e901d4c */
[----:B------:R-:W-:-:S03]  /*1770*/  @!P1 LEA.HI.X R17, R15, c[0x0][0x2a4], R13, 0x2, P2 ;  /* 0x0000a9000f119a11 */ /* 0x000fc600010f140d */
[----:B------:R-:W0:Y:S04]  /*1780*/  LDGDEPBAR ;  /* 0x00000000000079af */ /* 0x000e280000000000 */
[----:B------:R-:W-:Y:S06]  /*1790*/  BAR.SYNC.DEFER_BLOCKING 0x0 ;  /* 0x0000000000007b1d */ /* 0x000fec0000010000 */
[----:B------:R3:W4:Y:S01]  /*17a0*/  @!P1 LDG.E R19, [R16.64] ;  /* 0x0000000c10139981 */ /* 0x000722000c1e1900 */
[----:B------:R-:W-:Y:S01]  /*17b0*/  IMAD.MOV R12, RZ, RZ, -R12 ;  /* 0x000000ffff0c7224 */ /* 0x000fe200078e0a0c */
[----:B------:R-:W-:Y:S01]  /*17c0*/  LOP3.LUT R249, R249, 0x1c0, RZ, 0xc0, !PT ;  /* 0x000001c0f9f97812 */ /* 0x000fe200078ec0ff */
[----:B------:R-:W-:Y:S01]  /*17d0*/  UIMAD UR18, UR14, UR4, URZ ;  /* 0x000000040e1272a4 */ /* 0x000fe2000f8e023f */
[----:B------:R-:W-:Y:S01]  /*17e0*/  SHF.R.S32.HI R15, RZ, 0x4, R14 ;  /* 0x00000004ff0f7819 */ /* 0x000fe2000001140e */
[----:B------:R-:W-:Y:S01]  /*17f0*/  IMAD R26, R12, c[0x0][0x2b8], R11 ;  /* 0x0000ae000c1a7a24 */ /* 0x000fe200078e020b */
[----:B------:R-:W-:Y:S01]  /*1800*/  UIMAD.WIDE.U32 UR20, UR11, UR4, URZ ;  /* 0x000000040b1472a5 */ /* 0x000fe2000f8e003f */
[----:B------:R-:W-:Y:S01]  /*1810*/  IMAD.SHL.U32 R11, R18, 0x8, RZ ;  /* 0x00000008120b7824 */ /* 0x000fe200078e00ff */
[----:B------:R-:W-:Y:S01]  /*1820*/  LEA.HI R14, R14, R15, RZ, 0x1 ;  /* 0x0000000f0e0e7211 */ /* 0x000fe200078f08ff */
[----:B--2---:R-:W-:Y:S01]  /*1830*/  IMAD.WIDE.U32 R20, R26, c[0x0][0x1e0], RZ ;  /* 0x000078001a147a25 */ /* 0x004fe200078e00ff */
[----:B------:R-:W-:Y:S01]  /*1840*/  SHF.R.S32.HI R13, RZ, 0x1f, R26 ;  /* 0x0000001fff0d7819 */ /* 0x000fe2000001141a */
[----:B------:R-:W-:Y:S01]  /*1850*/  UIMAD UR18, UR11, UR5, UR18 ;  /* 0x000000050b1272a4 */ /* 0x000fe2000f8e0212 */
[----:B------:R-:W-:Y:S01]  /*1860*/  LOP3.LUT R11, R249, 0x8, R11, 0xf8, !PT ;  /* 0x00000008f90b7812 */ /* 0x000fe200078ef80b */
[----:B------:R-:W-:Y:S01]  /*1870*/  STL [R1+0x4], R26 ;  /* 0x0000041a01007387 */ /* 0x000fe20000100800 */
[----:B------:R-:W-:Y:S01]  /*1880*/  SHF.R.U32.HI R249, RZ, 0x3, R249 ;  /* 0x00000003fff97819 */ /* 0x000fe200000116f9 */
[C---:B------:R-:W-:Y:S01]  /*1890*/  IMAD R12, R13.reuse, c[0x0][0x1e0], RZ ;  /* 0x000078000d0c7a24 */ /* 0x040fe200078e02ff */
[----:B------:R-:W-:Y:S01]  /*18a0*/  LOP3.LUT R14, R14, 0xfffffffe, RZ, 0xc0, !PT ;  /* 0xfffffffe0e0e7812 */ /* 0x000fe200078ec0ff */
[----:B------:R-:W-:Y:S01]  /*18b0*/  IMAD R13, R13, c[0x0][0x208], RZ ;  /* 0x000082000d0d7a24 */ /* 0x000fe200078e02ff */
[----:B------:R-:W-:Y:S01]  /*18c0*/  LOP3.LUT R249, R11, R249, RZ, 0x3c, !PT ;  /* 0x000000f90bf97212 */ /* 0x000fe200078e3cff */
[C---:B------:R-:W-:Y:S01]  /*18d0*/  IMAD R12, R26.reuse, c[0x0][0x1e4], R12 ;  /* 0x000079001a0c7a24 */ /* 0x040fe200078e020c */
[----:B------:R-:W-:Y:S01]  /*18e0*/  UIADD3 UR18, UR21, UR18, URZ ;  /* 0x0000001215127290 */ /* 0x000fe2000fffe03f */
[----:B------:R-:W-:Y:S01]  /*18f0*/  IMAD.IADD R14, R15, 0x1, -R14 ;  /* 0x000000010f0e7824 */ /* 0x000fe200078e0a0e */
[----:B------:R-:W-:Y:S01]  /*1900*/  ULDC.64 UR4, c[0x0][0x210] ;  /* 0x0000840000047ab9 */ /* 0x000fe20000000a00 */
[----:B------:R-:W-:Y:S01]  /*1910*/  IMAD.IADD R21, R21, 0x1, R12 ;  /* 0x0000000115157824 */ /* 0x000fe200078e020c */
[----:B------:R-:W-:Y:S01]  /*1920*/  UIMAD UR14, UR14, UR4, URZ ;  /* 0x000000040e0e72a4 */ /* 0x000fe2000f8e023f */
[----:B---3--:R-:W-:Y:S01]  /*1930*/  IMAD.WIDE.U32 R16, R26, c[0x0][0x208], RZ ;  /* 0x000082001a107a25 */ /* 0x008fe200078e00ff */
[----:B------:R-:W-:Y:S01]  /*1940*/  UIMAD.WIDE.U32 UR22, UR11, UR4, URZ ;  /* 0x000000040b1672a5 */ /* 0x000fe2000f8e003f */
[----:B------:R-:W-:Y:S01]  /*1950*/  LOP3.LUT P1, RZ, R0, 0x2, RZ, 0xc0, !PT ;  /* 0x0000000200ff7812 */ /* 0x000fe2000782c0ff */
[----:B------:R-:W-:Y:S01]  /*1960*/  UIMAD UR4, UR11, UR5, UR14 ;  /* 0x000000050b0472a4 */ /* 0x000fe2000f8e020e */
[----:B------:R-:W-:Y:S01]  /*1970*/  IMAD R13, R26, c[0x0][0x20c], R13 ;  /* 0x000083001a0d7a24 */ /* 0x000fe200078e020d */
[----:B------:R-:W-:Y:S01]  /*1980*/  UIADD3 UR5, UR7, -0x1, URZ ;  /* 0xffffffff07057890 */ /* 0x000fe2000fffe03f */
[----:B------:R-:W-:Y:S01]  /*1990*/  IMAD R249, R14, 0x200, R249 ;  /* 0x000002000ef97824 */ /* 0x000fe200078e02f9 */
[----:B------:R-:W-:Y:S01]  /*19a0*/  UIADD3 UR4, UR23, UR4, URZ ;  /* 0x0000000417047290 */ /* 0x000fe2000fffe03f */
[----:B------:R-:W-:Y:S01]  /*19b0*/  IMAD.IADD R17, R17, 0x1, R13 ;  /* 0x0000000111117824 */ /* 0x000fe200078e020d */
[----:B------:R-:W-:Y:S01]  /*19c0*/  UIMAD UR10, UR5, -0x60, UR10 ;  /* 0xffffffa0050a78a4 */ /* 0x000fe2000f8e020a */
[----:B------:R-:W-:Y:S01]  /*19d0*/  IMAD.SHL.U32 R249, R249, 0x2, RZ ;  /* 0x00000002f9f97824 */ /* 0x000fe200078e00ff */
[----:B------:R-:W-:Y:S01]  /*19e0*/  ISETP.GE.AND P4, PT, R33, c[0x0][0x1d4], PT ;  /* 0x0000750021007a0c */ /* 0x000fe20003f86270 */
[----:B------:R-:W-:Y:S01]  /*19f0*/  IMAD.SHL.U32 R5, R5, 0x40, RZ ;  /* 0x0000004005057824 */ /* 0x000fe200078e00ff */
[----:B------:R-:W-:Y:S01]  /*1a00*/  ISETP.GE.AND P3, PT, R10, c[0x0][0x1d4], PT ;  /* 0x000075000a007a0c */ /* 0x000fe20003f66270 */
[----:B------:R-:W-:Y:S01]  /*1a10*/  IMAD.SHL.U32 R14, R14, 0x8, RZ ;  /* 0x000000080e0e7824 */ /* 0x000fe200078e00ff */
[----:B------:R-:W-:Y:S01]  /*1a20*/  IADD3 R248, R249, 0xc120, RZ ;  /* 0x0000c120f9f87810 */ /* 0x000fe20007ffe0ff */
[----:B------:R-:W-:Y:S01]  /*1a30*/  IMAD.SHL.U32 R7, R7, 0x40, RZ ;  /* 0x0000004007077824 */ /* 0x000fe200078e00ff */
[----:B------:R-:W-:Y:S01]  /*1a40*/  IADD3 R18, -R18, UR10, RZ ;  /* 0x0000000a12127c10 */ /* 0x000fe2000fffe1ff */
[----:B------:R-:W-:Y:S01]  /*1a50*/  UISETP.GT.AND UP0, UPT, UR5, UR8, UPT ;  /* 0x000000080500728c */ /* 0x000fe2000bf04270 */
[----:B------:R-:W-:-:S02]  /*1a60*/  ISETP.GE.AND P2, PT, R9, c[0x0][0x1d4], PT ;  /* 0x0000750009007a0c */ /* 0x000fc40003f46270 */
[----:B------:R-:W-:Y:S02]  /*1a70*/  LOP3.LUT R5, R5, 0x1c0, RZ, 0xc0, !PT ;  /* 0x000001c005057812 */ /* 0x000fe400078ec0ff */
[----:B------:R-:W-:Y:S02]  /*1a80*/  LEA.HI R6, R6, R2, RZ, 0x5 ;  /* 0x0000000206067211 */ /* 0x000fe400078f28ff */
[----:B------:R-:W-:Y:S02]  /*1a90*/  LOP3.LUT R14, R5, 0x8, R14, 0xf8, !PT ;  /* 0x00000008050e7812 */ /* 0x000fe400078ef80e */
[----:B------:R-:W-:Y:S01]  /*1aa0*/  SHF.R.U32.HI R5, RZ, 0x3, R5 ;  /* 0x00000003ff057819 */ /* 0x000fe20000011605 */
[----:B------:R-:W-:Y:S01]  /*1ab0*/  IMAD.SHL.U32 R250, R6, 0x20, RZ ;  /* 0x0000002006fa7824 */ /* 0x000fe200078e00ff */
[----:B------:R-:W-:Y:S02]  /*1ac0*/  LOP3.LUT R7, R7, 0xfffffe00, RZ, 0xc0, !PT ;  /* 0xfffffe0007077812 */ /* 0x000fe400078ec0ff */
[----:B------:R-:W-:-:S02]  /*1ad0*/  LOP3.LUT R5, R14, R5, RZ, 0x3c, !PT ;  /* 0x000000050e057212 */ /* 0x000fc400078e3cff */
[----:B------:R-:W-:Y:S02]  /*1ae0*/  LOP3.LUT R250, R250, 0x7ffffc00, RZ, 0xc0, !PT ;  /* 0x7ffffc00fafa7812 */ /* 0x000fe400078ec0ff */
[----:B------:R-:W-:Y:S02]  /*1af0*/  SHF.R.S32.HI R32, RZ, 0x1f, R29 ;  /* 0x0000001fff207819 */ /* 0x000fe4000001141d */
[CC--:B------:R-:W-:Y:S02]  /*1b00*/  IADD3 R250, R5.reuse, R7.reuse, R250 ;  /* 0x0000000705fa7210 */ /* 0x0c0fe40007ffe0fa */
[----:B------:R-:W-:Y:S02]  /*1b10*/  LOP3.LUT R5, R5, R7, RZ, 0xfc, !PT ;  /* 0x0000000705057212 */ /* 0x000fe400078efcff */
[----:B------:R-:W-:Y:S01]  /*1b20*/  IADD3 R7, R251, 0x100, RZ ;  /* 0x00000100fb077810 */ /* 0x000fe20007ffe0ff */
[----:B------:R-:W-:Y:S01]  /*1b30*/  IMAD.SHL.U32 R250, R250, 0x2, RZ ;  /* 0x00000002fafa7824 */ /* 0x000fe200078e00ff */
[----:B------:R-:W-:-:S03]  /*1b40*/  SHF.R.S32.HI R30, RZ, 0x1f, R28 ;  /* 0x0000001fff1e7819 */ /* 0x000fc6000001141c */
[--C-:B------:R-:W-:Y:S02]  /*1b50*/  IMAD R246, R4, 0x2, R250.reuse ;  /* 0x0000000204f67824 */ /* 0x100fe400078e02fa */
[C---:B------:R-:W-:Y:S02]  /*1b60*/  IMAD R245, R3.reuse, 0x2, R250 ;  /* 0x0000000203f57824 */ /* 0x040fe400078e02fa */
[----:B------:R-:W-:Y:S01]  /*1b70*/  IMAD R243, R3, 0x2, R246 ;  /* 0x0000000203f37824 */ /* 0x000fe200078e02f6 */
[----:B----4-:R-:W-:Y:S01]  /*1b80*/  SHF.R.S32.HI R11, RZ, 0x1f, R19 ;  /* 0x0000001fff0b7819 */ /* 0x010fe20000011413 */
[----:B------:R-:W-:Y:S01]  /*1b90*/  IMAD.WIDE.U32 R20, R19, c[0x0][0x1f0], R20 ;  /* 0x00007c0013147a25 */ /* 0x000fe200078e0014 */
[----:B------:R-:W-:Y:S03]  /*1ba0*/  STL [R1], R19 ;  /* 0x0000001301007387 */ /* 0x000fe60000100800 */
[C---:B------:R-:W-:Y:S01]  /*1bb0*/  IMAD R15, R11.reuse, c[0x0][0x1f0], RZ ;  /* 0x00007c000b0f7a24 */ /* 0x040fe200078e02ff */
[----:B------:R-:W-:Y:S01]  /*1bc0*/  IADD3 R12, P0, R20, UR20, RZ ;  /* 0x00000014140c7c10 */ /* 0x000fe2000ff1e0ff */
[----:B------:R-:W-:-:S02]  /*1bd0*/  IMAD R11, R11, c[0x0][0x218], RZ ;  /* 0x000086000b0b7a24 */ /* 0x000fc400078e02ff */
[C---:B------:R-:W-:Y:S02]  /*1be0*/  IMAD R15, R19.reuse, c[0x0][0x1f4], R15 ;  /* 0x00007d00130f7a24 */ /* 0x040fe400078e020f */
[----:B------:R-:W-:-:S03]  /*1bf0*/  IMAD.WIDE.U32 R16, R19, c[0x0][0x218], R16 ;  /* 0x0000860013107a25 */ /* 0x000fc600078e0010 */
[----:B------:R-:W-:Y:S01]  /*1c00*/  IADD3.X R15, R21, UR18, R15, P0, !PT ;  /* 0x00000012150f7c10 */ /* 0x000fe200087fe40f */
[----:B------:R-:W-:Y:S01]  /*1c10*/  IMAD R11, R19, c[0x0][0x21c], R11 ;  /* 0x00008700130b7a24 */ /* 0x000fe200078e020b */
[----:B-1----:R-:W-:Y:S01]  /*1c20*/  LEA R22, P0, R12, c[0x0][0x1c8], 0x1 ;  /* 0x000072000c167a11 */ /* 0x002fe200078008ff */
[----:B------:R-:W-:-:S03]  /*1c30*/  IMAD.U32 R20, RZ, RZ, UR11 ;  /* 0x0000000bff147e24 */ /* 0x000fc6000f8e00ff */
[----:B------:R-:W-:Y:S01]  /*1c40*/  LEA.HI.X R15, R12, c[0x0][0x1cc], R15, 0x1, P0 ;  /* 0x000073000c0f7a11 */ /* 0x000fe200000f0c0f */
[----:B------:R-:W-:Y:S01]  /*1c50*/  SHFL.IDX PT, R24, R22, RZ, 0x181f ;  /* 0x00181fff16187589 */ /* 0x000fe200000e0000 */
[----:B------:R-:W-:Y:S02]  /*1c60*/  IADD3 R13, P0, R16, UR22, RZ ;  /* 0x00000016100d7c10 */ /* 0x000fe4000ff1e0ff */
[----:B------:R-:W-:Y:S01]  /*1c70*/  IADD3 R12, R249, 0xc100, RZ ;  /* 0x0000c100f90c7810 */ /* 0x000fe20007ffe0ff */
[----:B------:R-:W1:Y:S01]  /*1c80*/  SHFL.IDX PT, R25, R15, RZ, 0x181f ;  /* 0x00181fff0f197589 */ /* 0x000e6200000e0000 */
[----:B------:R-:W-:Y:S02]  /*1c90*/  IADD3.X R11, R17, UR4, R11, P0, !PT ;  /* 0x00000004110b7c10 */ /* 0x000fe400087fe40b */
[C---:B------:R-:W-:Y:S01]  /*1ca0*/  LEA R16, P0, R13.reuse, c[0x0][0x1f8], 0x1 ;  /* 0x00007e000d107a11 */ /* 0x040fe200078008ff */
[----:B------:R-:W-:Y:S01]  /*1cb0*/  SHFL.IDX PT, R22, R22, 0x1, 0x181f ;  /* 0x00381f0016167f89 */ /* 0x000fe200000e0000 */
[----:B------:R-:W-:Y:S01]  /*1cc0*/  @P1 IADD3 R248, R12, -0x20, RZ ;  /* 0xffffffe00cf81810 */ /* 0x000fe20007ffe0ff */
[----:B------:R-:W-:Y:S01]  /*1cd0*/  IMAD R12, R26, c[0x0][0x1e0], RZ ;  /* 0x000078001a0c7a24 */ /* 0x000fe200078e02ff */
[----:B------:R-:W-:Y:S01]  /*1ce0*/  LEA.HI.X R11, R13, c[0x0][0x1fc], R11, 0x1, P0 ;  /* 0x00007f000d0b7a11 */ /* 0x000fe200000f0c0b */
[----:B------:R-:W2:Y:S01]  /*1cf0*/  SHFL.IDX PT, R64, R16, RZ, 0x181f ;  /* 0x00181fff10407589 */ /* 0x000ea200000e0000 */
[----:B------:R-:W-:Y:S01]  /*1d00*/  ISETP.GE.AND P0, PT, R18, 0x1, PT ;  /* 0x000000011200780c */ /* 0x000fe20003f06270 */
[----:B------:R-:W-:Y:S01]  /*1d10*/  IMAD R12, R19, c[0x0][0x1f0], R12 ;  /* 0x00007c00130c7a24 */ /* 0x000fe200078e020c */
[----:B------:R-:W-:Y:S01]  /*1d20*/  ISETP.GE.AND P1, PT, R8, c[0x0][0x1d4], PT ;  /* 0x0000750008007a0c */ /* 0x000fe20003f26270 */
[----:B------:R-:W3:Y:S01]  /*1d30*/  SHFL.IDX PT, R13, R11, RZ, 0x181f ;  /* 0x00181fff0b0d7589 */ /* 0x000ee200000e0000 */
[----:B------:R-:W-:Y:S01]  /*1d40*/  IADD3 R239, R248, 0x800, RZ ;  /* 0x00000800f8ef7810 */ /* 0x000fe20007ffe0ff */
[----:B------:R-:W-:Y:S01]  /*1d50*/  IMAD R20, R20, c[0x0][0x1e8], R12 ;  /* 0x00007a0014147a24 */ /* 0x000fe200078e020c */
[C---:B------:R-:W-:Y:S01]  /*1d60*/  IADD3 R238, R248.reuse, 0x1000, RZ ;  /* 0x00001000f8ee7810 */ /* 0x040fe20007ffe0ff */
[----:B------:R-:W4:Y:S01]  /*1d70*/  SHFL.IDX PT, R48, R16, 0x1, 0x181f ;  /* 0x00381f0010307f89 */ /* 0x000f2200000e0000 */
[----:B------:R-:W-:-:S02]  /*1d80*/  IADD3 R237, R248, 0x1800, RZ ;  /* 0x00001800f8ed7810 */ /* 0x000fc40007ffe0ff */
[----:B------:R-:W-:Y:S01]  /*1d90*/  LEA R20, R20, c[0x0][0x1c8], 0x1 ;  /* 0x0000720014147a11 */ /* 0x000fe200078e08ff */
[----:B------:R-:W5:Y:S01]  /*1da0*/  SHFL.IDX PT, R12, R11, 0x1, 0x181f ;  /* 0x00381f000b0c7f89 */ /* 0x000f6200000e0000 */
[C---:B------:R-:W-:Y:S02]  /*1db0*/  IADD3 R236, R248.reuse, 0x2000, RZ ;  /* 0x00002000f8ec7810 */ /* 0x040fe40007ffe0ff */
[C---:B------:R-:W-:Y:S01]  /*1dc0*/  IADD3 R235, R248.reuse, 0x2800, RZ ;  /* 0x00002800f8eb7810 */ /* 0x040fe20007ffe0ff */
[----:B------:R-:W-:Y:S01]  /*1dd0*/  SHFL.IDX PT, R16, R16, 0x2, 0x181f ;  /* 0x00581f0010107f89 */ /* 0x000fe200000e0000 */
[--C-:B-1----:R-:W-:Y:S01]  /*1de0*/  @P0 IMAD.WIDE R36, R33, 0x2, R24.reuse ;  /* 0x0000000221240825 */ /* 0x102fe200078e0218 */
[C---:B------:R-:W-:Y:S02]  /*1df0*/  IADD3 R233, R248.reuse, 0x3000, RZ ;  /* 0x00003000f8e97810 */ /* 0x040fe40007ffe0ff */
[----:B------:R-:W1:Y:S01]  /*1e00*/  SHFL.IDX PT, R23, R15, 0x1, 0x181f ;  /* 0x00381f000f177f89 */ /* 0x000e6200000e0000 */
[----:B------:R-:W-:Y:S01]  /*1e10*/  @P0 IMAD.WIDE R34, R31, 0x2, R24 ;  /* 0x000000021f220825 */ /* 0x000fe200078e0218 */
[----:B------:R-:W-:-:S02]  /*1e20*/  IADD3 R232, R248, 0x3800, RZ ;  /* 0x00003800f8e87810 */ /* 0x000fc40007ffe0ff */
[----:B------:R-:W1:Y:S01]  /*1e30*/  SHFL.IDX PT, R11, R11, 0x2, 0x181f ;  /* 0x00581f000b0b7f89 */ /* 0x000e6200000e0000 */
[--C-:B------:R-:W-:Y:S01]  /*1e40*/  @P0 IMAD.WIDE R26, R29, 0x2, R24.reuse ;  /* 0x000000021d1a0825 */ /* 0x100fe200078e0218 */
[----:B------:R-:W-:Y:S02]  /*1e50*/  IADD3 R231, R248, 0x4000, RZ ;  /* 0x00004000f8e77810 */ /* 0x000fe40007ffe0ff */
[----:B------:R1:W-:Y:S01]  /*1e60*/  @P0 LDGSTS.E.BYPASS.LTC128B.128 [R251+0xc100], [R36.64], !P4 ;  /* 0x0c10000024fb0fae */ /* 0x0003e2000e101d4c */
[----:B------:R-:W-:Y:S01]  /*1e70*/  @P0 IMAD.WIDE R38, R28, 0x2, R24 ;  /* 0x000000021c260825 */ /* 0x000fe200078e0218 */
[C---:B------:R-:W-:Y:S02]  /*1e80*/  IADD3 R230, R248.reuse, 0x4800, RZ ;  /* 0x00004800f8e67810 */ /* 0x040fe40007ffe0ff */
[----:B------:R1:W-:Y:S01]  /*1e90*/  @P0 LDGSTS.E.BYPASS.LTC128B.128 [R251+0xf100], [R34.64], !P3 ;  /* 0x0f10000022fb0fae */ /* 0x0003e2000d901d4c */
[----:B------:R-:W-:Y:S01]  /*1ea0*/  IMAD.WIDE R24, R33, 0x2, RZ ;  /* 0x0000000221187825 */ /* 0x000fe200078e02ff */
[----:B------:R-:W-:-:S02]  /*1eb0*/  IADD3 R229, R248, 0x5000, RZ ;  /* 0x00005000f8e57810 */ /* 0x000fc40007ffe0ff */
[----:B------:R1:W-:Y:S01]  /*1ec0*/  @P0 LDGSTS.E.BYPASS.LTC128B.128 [R251+0x12100], [R26.64], !P2 ;  /* 0x121000001afb0fae */ /* 0x0003e2000d101d4c */
[----:B------:R-:W-:Y:S02]  /*1ed0*/  IADD3 R228, R248, 0x5800, RZ ;  /* 0x00005800f8e47810 */ /* 0x000fe40007ffe0ff */
[----:B--2---:R-:W-:Y:S01]  /*1ee0*/  IADD3 R74, P5, R64, R24, RZ ;  /* 0x00000018404a7210 */ /* 0x004fe20007fbe0ff */
[----:B------:R2:W-:Y:S01]  /*1ef0*/  @P0 LDGSTS.E.BYPASS.LTC128B.128 [R251+0x15100], [R38.64], !P1 ;  /* 0x1510000026fb0fae */ /* 0x0005e2000c901d4c */
[----:B------:R-:W-:Y:S02]  /*1f00*/  ISETP.GE.AND P0, PT, R18, 0x21, PT ;  /* 0x000000211200780c */ /* 0x000fe40003f06270 */
[----:B------:R-:W-:Y:S01]  /*1f10*/  IADD3 R227, R248, 0x6000, RZ ;  /* 0x00006000f8e37810 */ /* 0x000fe20007ffe0ff */
[----:B---3--:R-:W-:Y:S01]  /*1f20*/  IMAD.X R75, R13, 0x1, R25, P5 ;  /* 0x000000010d4b7824 */ /* 0x008fe200028e0619 */
[----:B----4-:R-:W-:Y:S01]  /*1f30*/  IADD3 R58, P5, R24, R48, RZ ;  /* 0x00000030183a7210 */ /* 0x010fe20007fbe0ff */
[----:B------:R-:W-:Y:S01]  /*1f40*/  SHFL.IDX PT, R20, R20, 0x2, 0x181f ;  /* 0x00581f0014147f89 */ /* 0x000fe200000e0000 */
[----:B------:R-:W-:-:S02]  /*1f50*/  IADD3 R226, R248, 0x6800, RZ ;  /* 0x00006800f8e27810 */ /* 0x000fc40007ffe0ff */
[C---:B------:R-:W-:Y:S01]  /*1f60*/  IADD3 R225, R248.reuse, 0x7000, RZ ;  /* 0x00007000f8e17810 */ /* 0x040fe20007ffe0ff */
[----:B-----5:R-:W-:Y:S01]  /*1f70*/  IMAD.X R59, R25, 0x1, R12, P5 ;  /* 0x00000001193b7824 */ /* 0x020fe200028e060c */
[----:B------:R-:W3:Y:S01]  /*1f80*/  SHFL.IDX PT, R21, R15, 0x2, 0x181f ;  /* 0x00581f000f157f89 */ /* 0x000ee200000e0000 */
[C---:B------:R-:W-:Y:S02]  /*1f90*/  IADD3 R224, R248.reuse, 0x7800, RZ ;  /* 0x00007800f8e07810 */ /* 0x040fe40007ffe0ff */
[C---:B------:R-:W-:Y:S01]  /*1fa0*/  IADD3 R223, R248.reuse, 0x8000, RZ ;  /* 0x00008000f8df7810 */ /* 0x040fe20007ffe0ff */
[--C-:B-1----:R-:W-:Y:S01]  /*1fb0*/  @P0 IMAD.WIDE R36, R33, 0x2, R22.reuse ;  /* 0x0000000221240825 */ /* 0x102fe200078e0216 */
[C---:B------:R-:W-:Y:S02]  /*1fc0*/  IADD3 R222, R248.reuse, 0x8800, RZ ;  /* 0x00008800f8de7810 */ /* 0x040fe40007ffe0ff */
[----:B------:R-:W-:Y:S02]  /*1fd0*/  IADD3 R221, R248, 0x9000, RZ ;  /* 0x00009000f8dd7810 */ /* 0x000fe40007ffe0ff */
[----:B------:R-:W-:Y:S01]  /*1fe0*/  IADD3 R34, P5, R24, R16, RZ ;  /* 0x0000001018227210 */ /* 0x000fe20007fbe0ff */
[----:B------:R1:W-:Y:S01]  /*1ff0*/  @P0 LDGSTS.E.BYPASS.LTC128B.128 [R251+0xd100], [R36.64], !P4 ;  /* 0x0d10000024fb0fae */ /* 0x0003e2000e101d4c */
[C---:B------:R-:W-:Y:S01]  /*2000*/  IADD3 R220, R248.reuse, 0x9800, RZ ;  /* 0x00009800f8dc7810 */ /* 0x040fe20007ffe0ff */
[----:B------:R-:W-:Y:S01]  /*2010*/  @P0 IMAD.WIDE R26, R31, 0x2, R22 ;  /* 0x000000021f1a0825 */ /* 0x000fe200078e0216 */
[----:B------:R-:W-:-:S02]  /*2020*/  IADD3 R219, R248, 0xa000, RZ ;  /* 0x0000a000f8db7810 */ /* 0x000fc40007ffe0ff */
[C---:B------:R-:W-:Y:S01]  /*2030*/  IADD3 R218, R248.reuse, 0xa800, RZ ;  /* 0x0000a800f8da7810 */ /* 0x040fe20007ffe0ff */
[----:B------:R-:W-:Y:S01]  /*2040*/  IMAD.X R35, R25, 0x1, R11, P5 ;  /* 0x0000000119237824 */ /* 0x000fe200028e060b */
[----:B------:R4:W-:Y:S01]  /*2050*/  @P0 LDGSTS.E.BYPASS.LTC128B.128 [R251+0x10100], [R26.64], !P3 ;  /* 0x101000001afb0fae */ /* 0x0009e2000d901d4c */
[--C-:B------:R-:W-:Y:S01]  /*2060*/  @P0 IMAD.WIDE R24, R29, 0x2, R22.reuse ;  /* 0x000000021d180825 */ /* 0x100fe200078e0216 */
[C---:B------:R-:W-:Y:S02]  /*2070*/  IADD3 R217, R248.reuse, 0xb000, RZ ;  /* 0x0000b000f8d97810 */ /* 0x040fe40007ffe0ff */
[----:B------:R-:W-:Y:S01]  /*2080*/  IADD3 R216, R248, 0xb800, RZ ;  /* 0x0000b800f8d87810 */ /* 0x000fe20007ffe0ff */
[----:B--2---:R-:W-:Y:S01]  /*2090*/  @P0 IMAD.WIDE R38, R28, 0x2, R22 ;  /* 0x000000021c260825 */ /* 0x004fe200078e0216 */
[----:B------:R2:W-:Y:S03]  /*20a0*/  @P0 LDGSTS.E.BYPASS.LTC128B.128 [R251+0x13100], [R24.64], !P2 ;  /* 0x1310000018fb0fae */ /* 0x0005e6000d101d4c */
[----:B------:R-:W-:Y:S01]  /*20b0*/  IMAD.WIDE R22, R31, 0x2, RZ ;  /* 0x000000021f167825 */ /* 0x000fe200078e02ff */
[----:B------:R1:W-:Y:S01]  /*20c0*/  @P0 LDGSTS.E.BYPASS.LTC128B.128 [R251+0x16100], [R38.64], !P1 ;  /* 0x1610000026fb0fae */ /* 0x0003e2000c901d4c */
[----:B------:R-:W-:-:S03]  /*20d0*/  ISETP.GT.AND P0, PT, R18, 0x40, PT ;  /* 0x000000401200780c */ /* 0x000fc60003f04270 */
[----:B------:R-:W-:-:S05]  /*20e0*/  IADD3 R72, P5, R64, R22, RZ ;  /* 0x0000001640487210 */ /* 0x000fca0007fbe0ff */
[----:B------:R-:W-:Y:S01]  /*20f0*/  IMAD.X R73, R13, 0x1, R23, P5 ;  /* 0x000000010d497824 */ /* 0x000fe200028e0617 */
[----:B------:R-:W-:-:S04]  /*2100*/  IADD3 R56, P5, R22, R48, RZ ;  /* 0x0000003016387210 */ /* 0x000fc80007fbe0ff */
[----:B---3--:R-:W-:-:S04]  /*2110*/  @P0 IMAD.WIDE R14, R29, 0x2, R20 ;  /* 0x000000021d0e0825 */ /* 0x008fc800078e0214 */
[----:B----4-:R-:W-:-:S04]  /*2120*/  @P0 IMAD.WIDE R26, R33, 0x2, R20 ;  /* 0x00000002211a0825 */ /* 0x010fc800078e0214 */
[----:B------:R-:W-:Y:S01]  /*2130*/  IMAD.X R57, R23, 0x1, R12, P5 ;  /* 0x0000000117397824 */ /* 0x000fe200028e060c */
[----:B------:R3:W-:Y:S01]  /*2140*/  @P0 LDGSTS.E.BYPASS.LTC128B.128 [R251+0xe100], [R26.64], !P4 ;  /* 0x0e1000001afb0fae */ /* 0x0007e2000e101d4c */
[----:B--2---:R-:W-:Y:S01]  /*2150*/  @P0 IMAD.WIDE R24, R31, 0x2, R20 ;  /* 0x000000021f180825 */ /* 0x004fe200078e0214 */
[----:B------:R-:W-:-:S04]  /*2160*/  IADD3 R22, P5, R22, R16, RZ ;  /* 0x0000001016167210 */ /* 0x000fc80007fbe0ff */
[----:B------:R2:W-:Y:S01]  /*2170*/  @P0 LDGSTS.E.BYPASS.LTC128B.128 [R251+0x11100], [R24.64], !P3 ;  /* 0x1110000018fb0fae */ /* 0x0005e2000d901d4c */
[----:B------:R-:W-:-:S03]  /*2180*/  IMAD.X R23, R23, 0x1, R11, P5 ;  /* 0x0000000117177824 */ /* 0x000fc600028e060b */
[----:B------:R4:W-:Y:S01]  /*2190*/  @P0 LDGSTS.E.BYPASS.LTC128B.128 [R251+0x14100], [R14.64], !P2 ;  /* 0x141000000efb0fae */ /* 0x0009e2000d101d4c */
[----:B--2---:R-:W-:-:S04]  /*21a0*/  @P0 IMAD.WIDE R24, R28, 0x2, R20 ;  /* 0x000000021c180825 */ /* 0x004fc800078e0214 */
[----:B------:R-:W-:Y:S01]  /*21b0*/  IMAD.WIDE R20, R29, 0x2, RZ ;  /* 0x000000021d147825 */ /* 0x000fe200078e02ff */
[----:B------:R3:W-:Y:S03]  /*21c0*/  @P0 LDGSTS.E.BYPASS.LTC128B.128 [R251+0x17100], [R24.64], !P1 ;  /* 0x1710000018fb0fae */ /* 0x0007e6000c901d4c */
[----:B----4-:R-:W-:Y:S01]  /*21d0*/  IMAD.WIDE R14, R28, 0x2, RZ ;  /* 0x000000021c0e7825 */ /* 0x010fe200078e02ff */
[----:B------:R-:W0:Y:S01]  /*21e0*/  LDGDEPBAR ;  /* 0x00000000000079af */ /* 0x000e220000000000 */
[----:B------:R-:W-:Y:S02]  /*21f0*/  IADD3 R66, P0, R64, R20, RZ ;  /* 0x0000001440427210 */ /* 0x000fe40007f1e0ff */
[----:B------:R-:W-:Y:S02]  /*2200*/  IADD3 R50, P5, R20, R48, RZ ;  /* 0x0000003014327210 */ /* 0x000fe40007fbe0ff */
[----:B------:R-:W-:Y:S01]  /*2210*/  IADD3 R64, P6, R64, R14, RZ ;  /* 0x0000000e40407210 */ /* 0x000fe20007fde0ff */
[----:B------:R-:W-:Y:S01]  /*2220*/  IMAD.X R67, R13, 0x1, R21, P0 ;  /* 0x000000010d437824 */ /* 0x000fe200000e0615 */
[----:B------:R-:W-:Y:S01]  /*2230*/  IADD3 R20, P0, R20, R16, RZ ;  /* 0x0000001014147210 */ /* 0x000fe20007f1e0ff */
[--C-:B------:R-:W-:Y:S01]  /*2240*/  IMAD.X R51, R21, 0x1, R12.reuse, P5 ;  /* 0x0000000115337824 */ /* 0x100fe200028e060c */
[C---:B------:R-:W-:Y:S01]  /*2250*/  IADD3 R48, P5, R14.reuse, R48, RZ ;  /* 0x000000300e307210 */ /* 0x040fe20007fbe0ff */
[----:B------:R-:W-:Y:S01]  /*2260*/  IMAD.X R65, R13, 0x1, R15, P6 ;  /* 0x000000010d417824 */ /* 0x000fe200030e060f */
[----:B------:R-:W-:Y:S01]  /*2270*/  ISETP.GE.AND P6, PT, R33, c[0x0][0x1d4], PT ;  /* 0x0000750021007a0c */ /* 0x000fe20003fc6270 */
[----:B------:R-:W-:Y:S01]  /*2280*/  IMAD.X R21, R21, 0x1, R11, P0 ;  /* 0x0000000115157824 */ /* 0x000fe200000e060b */
[----:B------:R-:W-:Y:S01]  /*2290*/  IADD3 R16, P0, R14, R16, RZ ;  /* 0x000000100e107210 */ /* 0x000fe20007f1e0ff */
[----:B------:R-:W-:Y:S01]  /*22a0*/  IMAD.X R49, R15, 0x1, R12, P5 ;  /* 0x000000010f317824 */ /* 0x000fe200028e060c */
[----:B------:R-:W-:-:S03]  /*22b0*/  ISETP.GE.AND P5, PT, R10, c[0x0][0x1d4], PT ;  /* 0x000075000a007a0c */ /* 0x000fc60003fa6270 */
[----:B------:R-:W-:Y:S01]  /*22c0*/  IMAD.X R17, R15, 0x1, R11, P0 ;  /* 0x000000010f117824 */ /* 0x000fe200000e060b */
[----:B------:R-:W-:Y:S02]  /*22d0*/  ISETP.LT.OR P0, PT, R18, 0x1, P6 ;  /* 0x000000011200780c */ /* 0x000fe40003701670 */
[----:B------:R-:W-:Y:S01]  /*22e0*/  ISETP.GE.AND P6, PT, R9, c[0x0][0x1d4], PT ;  /* 0x0000750009007a0c */ /* 0x000fe20003fc6270 */
[----:B------:R-:W-:-:S04]  /*22f0*/  DEPBAR.LE SB0, 0x1 ;  /* 0x000080400000791a */ /* 0x000fc80000000000 */
[----:B------:R-:W-:-:S04]  /*2300*/  DEPBAR.LE SB0, 0x0 ;  /* 0x000080000000791a */ /* 0x000fc80000000000 */
[----:B------:R-:W-:Y:S06]  /*2310*/  BAR.SYNC.DEFER_BLOCKING 0x0 ;  /* 0x0000000000007b1d */ /* 0x000fec0000010000 */
[----:B------:R-:W-:Y:S04]  /*2320*/  LDSM.16.M88.4 R12, [R250+0x18100] ;  /* 0x01810000fa0c783b */ /* 0x000fe80000000200 */
[----:B------:R-:W-:Y:S04]  /*2330*/  LDSM.16.M88.4 R88, [R246+0x18100] ;  /* 0x01810000f658783b */ /* 0x000fe80000000200 */
[----:B------:R-:W-:Y:S04]  /*2340*/  LDSM.16.M88.4 R84, [R249+0xc100] ;  /* 0x00c10000f954783b */ /* 0x000fe80000000200 */
[----:B------:R-:W2:Y:S04]  /*2350*/  LDSM.16.M88.4 R76, [R249+0xc900] ;  /* 0x00c90000f94c783b */ /* 0x000ea80000000200 */
[----:B------:R-:W-:Y:S04]  /*2360*/  LDSM.16.M88.4 R68, [R249+0xd100] ;  /* 0x00d10000f944783b */ /* 0x000fe80000000200 */
[----:B------:R-:W-:Y:S04]  /*2370*/  LDSM.16.M88.4 R60, [R249+0xd900] ;  /* 0x00d90000f93c783b */ /* 0x000fe80000000200 */
[----:B------:R-:W-:Y:S04]  /*2380*/  LDSM.16.M88.4 R52, [R249+0xe100] ;  /* 0x00e10000f934783b */ /* 0x000fe80000000200 */
[----:B------:R-:W-:Y:S04]  /*2390*/  LDSM.16.M88.4 R100, [R249+0xe900] ;  /* 0x00e90000f964783b */ /* 0x000fe80000000200 */
[----:B------:R-:W-:Y:S04]  /*23a0*/  LDSM.16.M88.4 R44, [R248] ;  /* 0x00000000f82c783b */ /* 0x000fe80000000200 */
[----:B------:R-:W4:Y:S04]  /*23b0*/  LDSM.16.M88.4 R40, [R248+0x800] ;  /* 0x00080000f828783b */ /* 0x000f280000000200 */
[----:B-1----:R-:W1:Y:S04]  /*23c0*/  LDSM.16.M88.4 R36, [R248+0x1000] ;  /* 0x00100000f824783b */ /* 0x002e680000000200 */
[----:B---3--:R-:W3:Y:S04]  /*23d0*/  LDSM.16.M88.4 R24, [R248+0x1800] ;  /* 0x00180000f818783b */ /* 0x008ee80000000200 */
[----:B------:R-:W5:Y:S04]  /*23e0*/  LDSM.16.M88.4 R96, [R248+0x2000] ;  /* 0x00200000f860783b */ /* 0x000f680000000200 */
[----:B------:R-:W1:Y:S01]  /*23f0*/  LDSM.16.M88.4 R92, [R248+0x2800] ;  /* 0x00280000f85c783b */ /* 0x000e620000000200 */
[----:B--2---:R-:W-:Y:S03]  /*2400*/  HMMA.16816.F32.BF16 R80, R12, R76, RZ ;  /* 0x0000004c0c50723c */ /* 0x004fe600000418ff */
[----:B------:R-:W-:Y:S01]  /*2410*/  @!PT LDS RZ, [RZ] ;  /* 0x00000000fffff984 */ /* 0x000fe20000000800 */
[----:B------:R-:W-:Y:S01]  /*2420*/  @!PT LDS RZ, [RZ] ;  /* 0x00000000fffff984 */ /* 0x000fe20000000800 */
[----:B------:R-:W-:Y:S01]  /*2430*/  @!PT LDS RZ, [RZ] ;  /* 0x00000000fffff984 */ /* 0x000fe20000000800 */
[----:B------:R2:W-:Y:S01]  /*2440*/  LDGSTS.E.BYPASS.LTC128B.128 [R251+0x100], [R74.64], !P0 ;  /* 0x001000004afb7fae */ /* 0x0005e2000c101d4c */
[----:B------:R-:W-:-:S02]  /*2450*/  ISETP.LT.OR P0, PT, R18, 0x1, P5 ;  /* 0x000000011200780c */ /* 0x000fc40002f01670 */
[----:B------:R-:W-:Y:S02]  /*2460*/  ISETP.GE.AND P5, PT, R8, c[0x0][0x1d4], PT ;  /* 0x0000750008007a0c */ /* 0x000fe40003fa6270 */
[----:B------:R-:W-:Y:S09]  /*2470*/  HMMA.16816.F32.BF16 R76, R12, R78, RZ ;  /* 0x0000004e0c4c723c */ /* 0x000ff200000418ff */
[----:B------:R2:W-:Y:S01]  /*2480*/  LDGSTS.E.BYPASS.LTC128B.128 [R251+0x3100], [R72.64], !P0 ;  /* 0x0310000048fb7fae */ /* 0x0005e2000c101d4c */
[----:B------:R-:W-:-:S06]  /*2490*/  ISETP.LT.OR P0, PT, R18, 0x1, P6 ;  /* 0x000000011200780c */ /* 0x000fcc0003701670 */
[C---:B----4-:R-:W-:Y:S07]  /*24a0*/  HMMA.16816.F32.BF16 R80, R88.reuse, R40, R80 ;  /* 0x000000285850723c */ /* 0x050fee0000041850 */
[----:B------:R4:W-:Y:S01]  /*24b0*/  LDGSTS.E.BYPASS.LTC128B.128 [R251+0x6100], [R66.64], !P0 ;  /* 0x0610000042fb7fae */ /* 0x0009e2000c101d4c */
[----:B------:R-:W-:Y:S01]  /*24c0*/  ISETP.LT.OR P0, PT, R18, 0x1, P5 ;  /* 0x000000011200780c */ /* 0x000fe20002f01670 */
[----:B------:R-:W-:Y:S08]  /*24d0*/  HMMA.16816.F32.BF16 R76, R88, R42, R76 ;  /* 0x0000002a584c723c */ /* 0x000ff0000004184c */
[----:B--2---:R-:W-:Y:S04]  /*24e0*/  HMMA.16816.F32.BF16 R72, R12, R68, RZ ;  /* 0x000000440c48723c */ /* 0x004fe800000418ff */
[----:B------:R4:W-:Y:S01]  /*24f0*/  LDGSTS.E.BYPASS.LTC128B.128 [R251+0x9100], [R64.64], !P0 ;  /* 0x0910000040fb7fae */ /* 0x0009e2000c101d4c */
[----:B------:R-:W-:-:S04]  /*2500*/  ISETP.GE.AND P0, PT, R33, c[0x0][0x1d4], PT ;  /* 0x0000750021007a0c */ /* 0x000fc80003f06270 */
[----:B------:R-:W-:Y:S01]  /*2510*/  ISETP.LT.OR P0, PT, R18, 0x21, P0 ;  /* 0x000000211200780c */ /* 0x000fe20000701670 */
[----:B------:R-:W-:Y:S11]  /*2520*/  HMMA.16816.F32.BF16 R68, R12, R70, RZ ;  /* 0x000000460c44723c */ /* 0x000ff600000418ff */
[----:B------:R-:W-:Y:S01]  /*2530*/  @!UPT UIADD3 URZ, URZ, URZ, URZ ;  /* 0x0000003f3f3ff290 */ /* 0x000fe2000fffe03f */
[----:B------:R2:W-:Y:S01]  /*2540*/  LDGSTS.E.BYPASS.LTC128B.128 [R251+0x1100], [R58.64], !P0 ;  /* 0x011000003afb7fae */ /* 0x0005e2000c101d4c */
[----:B------:R-:W-:-:S04]  /*2550*/  ISETP.GE.AND P0, PT, R10, c[0x0][0x1d4], PT ;  /* 0x000075000a007a0c */ /* 0x000fc80003f06270 */
[C---:B------:R-:W-:Y:S01]  /*2560*/  ISETP.LT.OR P0, PT, R18.reuse, 0x21, P0 ;  /* 0x000000211200780c */ /* 0x040fe20000701670 */
[----:B-1----:R-:W-:Y:S08]  /*2570*/  HMMA.16816.F32.BF16 R72, R88, R36, R72 ;  /* 0x000000245848723c */ /* 0x002ff00000041848 */
[----:B----4-:R-:W-:Y:S04]  /*2580*/  HMMA.16816.F32.BF16 R64, R12, R60, RZ ;  /* 0x0000003c0c40723c */ /* 0x010fe800000418ff */
[----:B------:R2:W-:Y:S01]  /*2590*/  LDGSTS.E.BYPASS.LTC128B.128 [R251+0x4100], [R56.64], !P0 ;  /* 0x0410000038fb7fae */ /* 0x0005e2000c101d4c */
[----:B------:R-:W-:-:S03]  /*25a0*/  ISETP.LT.OR P0, PT, R18, 0x21, P6 ;  /* 0x000000211200780c */ /* 0x000fc60003701670 */
[----:B------:R-:W-:Y:S08]  /*25b0*/  HMMA.16816.F32.BF16 R60, R12, R62, RZ ;  /* 0x0000003e0c3c723c */ /* 0x000ff000000418ff */
[----:B------:R-:W-:Y:S02]  /*25c0*/  HMMA.16816.F32.BF16 R68, R88, R38, R68 ;  /* 0x000000265844723c */ /* 0x000fe40000041844 */
[----:B------:R1:W-:Y:S01]  /*25d0*/  LDGSTS.E.BYPASS.LTC128B.128 [R251+0x7100], [R50.64], !P0 ;  /* 0x0710000032fb7fae */ /* 0x0003e2000c101d4c */
[----:B------:R-:W-:-:S02]  /*25e0*/  ISETP.LT.OR P0, PT, R18, 0x21, P5 ;  /* 0x000000211200780c */ /* 0x000fc40002f01670 */
[----:B------:R-:W-:-:S03]  /*25f0*/  ISETP.LT.OR P5, PT, R18, 0x41, P5 ;  /* 0x000000411200780c */ /* 0x000fc60002fa1670 */
[----:B---3--:R-:W-:Y:S08]  /*2600*/  HMMA.16816.F32.BF16 R64, R88, R24, R64 ;  /* 0x000000185840723c */ /* 0x008ff00000041840 */
[----:B------:R1:W-:Y:S01]  /*2610*/  LDGSTS.E.BYPASS.LTC128B.128 [R251+0xa100], [R48.64], !P0 ;  /* 0x0a10000030fb7fae */ /* 0x0003e2000c101d4c */
[----:B------:R-:W-:Y:S01]  /*2620*/  ISETP.GE.AND P0, PT, R33, c[0x0][0x1d4], PT ;  /* 0x0000750021007a0c */ /* 0x000fe20003f06270 */
[----:B--2---:R-:W-:Y:S03]  /*2630*/  HMMA.16816.F32.BF16 R56, R12, R52, RZ ;  /* 0x000000340c38723c */ /* 0x004fe600000418ff */
[----:B------:R-:W-:-:S05]  /*2640*/  ISETP.LT.OR P0, PT, R18, 0x41, P0 ;  /* 0x000000411200780c */ /* 0x000fca0000701670 */
[----:B------:R-:W-:Y:S08]  /*2650*/  HMMA.16816.F32.BF16 R52, R12, R54, RZ ;  /* 0x000000360c34723c */ /* 0x000ff000000418ff */
[----:B------:R2:W-:Y:S01]  /*2660*/  LDGSTS.E.BYPASS.LTC128B.128 [R251+0x2100], [R34.64], !P0 ;  /* 0x0210000022fb7fae */ /* 0x0005e2000c101d4c */
[----:B------:R-:W-:Y:S01]  /*2670*/  ISETP.GE.AND P0, PT, R10, c[0x0][0x1d4], PT ;  /* 0x000075000a007a0c */ /* 0x000fe20003f06270 */
[----:B------:R-:W-:Y:S03]  /*2680*/  HMMA.16816.F32.BF16 R60, R88, R26, R60 ;  /* 0x0000001a583c723c */ /* 0x000fe6000004183c */
[----:B------:R-:W-:-:S05]  /*2690*/  ISETP.LT.OR P0, PT, R18, 0x41, P0 ;  /* 0x000000411200780c */ /* 0x000fca0000701670 */
[C---:B------:R-:W-:Y:S08]  /*26a0*/  HMMA.16816.F32.BF16 R8, R12.reuse, R84, RZ ;  /* 0x000000540c08723c */ /* 0x040ff000000418ff */
[----:B------:R3:W-:Y:S01]  /*26b0*/  LDGSTS.E.BYPASS.LTC128B.128 [R251+0x5100], [R22.64], !P0 ;  /* 0x0510000016fb7fae */ /* 0x0007e2000c101d4c */
[----:B------:R-:W-:Y:S01]  /*26c0*/  ISETP.LT.OR P0, PT, R18, 0x41, P6 ;  /* 0x000000411200780c */ /* 0x000fe20003701670 */
[----:B------:R-:W-:Y:S01]  /*26d0*/  HMMA.16816.F32.BF16 R84, R12, R86, RZ ;  /* 0x000000560c54723c */ /* 0x000fe200000418ff */
[----:B--2---:R-:W-:-:S07]  /*26e0*/  SHF.R.S32.HI R35, RZ, 0x1f, R33 ;  /* 0x0000001fff237819 */ /* 0x004fce0000011421 */
[----:B-----5:R-:W-:Y:S01]  /*26f0*/  HMMA.16816.F32.BF16 R56, R88, R96, R56 ;  /* 0x000000605838723c */ /* 0x020fe20000041838 */
[----:B------:R-:W-:-:S03]  /*2700*/  SHF.R.S32.HI R34, RZ, 0x1f, R31 ;  /* 0x0000001fff227819 */ /* 0x000fc6000001141f */
[----:B------:R3:W-:Y:S01]  /*2710*/  LDGSTS.E.BYPASS.LTC128B.128 [R251+0x8100], [R20.64], !P0 ;  /* 0x0810000014fb7fae */ /* 0x0007e2000c101d4c */
[----:B------:R-:W-:Y:S01]  /*2720*/  LOP3.LUT P0, RZ, R0, 0x4, RZ, 0xc0, !PT ;  /* 0x0000000400ff7812 */ /* 0x000fe2000780c0ff */
[----:B------:R-:W-:Y:S02]  /*2730*/  IMAD.MOV.U32 R0, RZ, RZ, 0x40 ;  /* 0x00000040ff007424 */ /* 0x000fe400078e00ff */
[----:B------:R2:W-:Y:S01]  /*2740*/  LDGSTS.E.BYPASS.LTC128B.128 [R251+0xb100], [R16.64], !P5 ;  /* 0x0b10000010fb7fae */ /* 0x0005e2000e901d4c */
[----:B------:R-:W-:Y:S01]  /*2750*/  HMMA.16816.F32.BF16 R8, R88, R44, R8 ;  /* 0x0000002c5808723c */ /* 0x000fe20000041808 */
[----:B------:R-:W-:Y:S02]  /*2760*/  ISETP.GT.AND P5, PT, R120, 0x5f, PT ;  /* 0x0000005f7800780c */ /* 0x000fe40003fa4270 */
[----:B------:R-:W-:Y:S01]  /*2770*/  SEL R0, R0, 0xffffffc0, !P0 ;  /* 0xffffffc000007807 */ /* 0x000fe20004000000 */
[----:B------:R-:W-:Y:S01]  /*2780*/  LDSM.16.M88.4 R112, [R243+0x18100] ;  /* 0x01810000f370783b */ /* 0x000fe20000000200 */
[----:B------:R-:W-:-:S03]  /*2790*/  PLOP3.LUT P0, PT, PT, PT, UP0, 0x80, 0x0 ;  /* 0x000000000000781c */ /* 0x000fc60003f0f008 */
[----:B------:R-:W-:Y:S01]  /*27a0*/  IMAD.IADD R244, R249, 0x1, R0 ;  /* 0x00000001f9f47824 */ /* 0x000fe200078e0200 */
[C---:B------:R-:W-:Y:S01]  /*27b0*/  HMMA.16816.F32.BF16 R84, R88.reuse, R46, R84 ;  /* 0x0000002e5854723c */ /* 0x040fe20000041854 */
[----:B------:R-:W-:Y:S01]  /*27c0*/  IMAD.IADD R234, R0, 0x1, R248 ;  /* 0x0000000100ea7824 */ /* 0x000fe200078e02f8 */
[----:B------:R-:W0:Y:S04]  /*27d0*/  LDGDEPBAR ;  /* 0x00000000000079af */ /* 0x000e280000000000 */
[----:B------:R-:W-:Y:S02]  /*27e0*/  LDSM.16.M88.4 R44, [R244+0xc900] ;  /* 0x00c90000f42c783b */ /* 0x000fe40000000200 */
[----:B------:R-:W-:Y:S02]  /*27f0*/  HMMA.16816.F32.BF16 R52, R88, R98, R52 ;  /* 0x000000625834723c */ /* 0x000fe40000041834 */
[----:B------:R-:W-:Y:S04]  /*2800*/  LDSM.16.M88.4 R40, [R244+0xd100] ;  /* 0x00d10000f428783b */ /* 0x000fe80000000200 */
[----:B---3--:R-:W3:Y:S02]  /*2810*/  LDSM.16.M88.4 R20, [R245+0x18100] ;  /* 0x01810000f514783b */ /* 0x008ee40000000200 */
[C---:B--2---:R-:W-:Y:S02]  /*2820*/  HMMA.16816.F32.BF16 R16, R12.reuse, R100, RZ ;  /* 0x000000640c10723c */ /* 0x044fe400000418ff */
[----:B-1----:R-:W1:Y:S04]  /*2830*/  LDSM.16.M88.4 R48, [R244+0xc100] ;  /* 0x00c10000f430783b */ /* 0x002e680000000200 */
[----:B------:R-:W2:Y:S02]  /*2840*/  LDSM.16.M88.4 R36, [R244+0xd900] ;  /* 0x00d90000f424783b */ /* 0x000ea40000000200 */
[----:B------:R-:W-:Y:S02]  /*2850*/  HMMA.16816.F32.BF16 R12, R12, R102, RZ ;  /* 0x000000660c0c723c */ /* 0x000fe400000418ff */
[----:B------:R-:W4:Y:S04]  /*2860*/  LDSM.16.M88.4 R24, [R244+0xe100] ;  /* 0x00e10000f418783b */ /* 0x000f280000000200 */
[----:B------:R-:W5:Y:S04]  /*2870*/  LDSM.16.M88.4 R116, [R244+0xe900] ;  /* 0x00e90000f474783b */ /* 0x000f680000000200 */
[----:B------:R-:W1:Y:S04]  /*2880*/  LDSM.16.M88.4 R104, [R234+0x800] ;  /* 0x00080000ea68783b */ /* 0x000e680000000200 */
[----:B------:R-:W1:Y:S02]  /*2890*/  LDSM.16.M88.4 R100, [R234+0x1000] ;  /* 0x00100000ea64783b */ /* 0x000e640000000200 */
[C---:B------:R-:W-:Y:S02]  /*28a0*/  HMMA.16816.F32.BF16 R16, R88.reuse, R92, R16 ;  /* 0x0000005c5810723c */ /* 0x040fe40000041810 */
[----:B------:R-:W-:Y:S04]  /*28b0*/  LDSM.16.M88.4 R108, [R234] ;  /* 0x00000000ea6c783b */ /* 0x000fe80000000200 */
[----:B------:R-:W-:Y:S02]  /*28c0*/  LDSM.16.M88.4 R96, [R234+0x1800] ;  /* 0x00180000ea60783b */ /* 0x000fe40000000200 */
[----:B------:R-:W-:Y:S02]  /*28d0*/  HMMA.16816.F32.BF16 R12, R88, R94, R12 ;  /* 0x0000005e580c723c */ /* 0x000fe4000004180c */
[----:B------:R-:W2:Y:S04]  /*28e0*/  LDSM.16.M88.4 R92, [R234+0x2000] ;  /* 0x00200000ea5c783b */ /* 0x000ea80000000200 */
[----:B------:R-:W-:Y:S02]  /*28f0*/  LDSM.16.M88.4 R88, [R234+0x2800] ;  /* 0x00280000ea58783b */ /* 0x000fe40000000200 */
[C---:B---3--:R-:W-:Y:S08]  /*2900*/  HMMA.16816.F32.BF16 R80, R20.reuse, R44, R80 ;  /* 0x0000002c1450723c */ /* 0x048ff00000041850 */
[C---:B------:R-:W-:Y:S01]  /*2910*/  HMMA.16816.F32.BF16 R76, R20.reuse, R46, R76 ;  /* 0x0000002e144c723c */ /* 0x040fe2000004184c */
[----:B------:R-:W-:Y:S07]  /*2920*/  LDSM.16.M88.4 R44, [R249+0xf100] ;  /* 0x00f10000f92c783b */ /* 0x000fee0000000200 */
[C---:B------:R-:W-:Y:S08]  /*2930*/  HMMA.16816.F32.BF16 R72, R20.reuse, R40, R72 ;  /* 0x000000281448723c */ /* 0x040ff00000041848 */
[C---:B------:R-:W-:Y:S01]  /*2940*/  HMMA.16816.F32.BF16 R68, R20.reuse, R42, R68 ;  /* 0x0000002a1444723c */ /* 0x040fe20000041844 */
[----:B------:R-:W-:Y:S07]  /*2950*/  LDSM.16.M88.4 R40, [R249+0xf900] ;  /* 0x00f90000f928783b */ /* 0x000fee0000000200 */
[C---:B-1----:R-:W-:Y:S08]  /*2960*/  HMMA.16816.F32.BF16 R8, R20.reuse, R48, R8 ;  /* 0x000000301408723c */ /* 0x042ff00000041808 */
[C---:B------:R-:W-:Y:S01]  /*2970*/  HMMA.16816.F32.BF16 R84, R20.reuse, R50, R84 ;  /* 0x000000321454723c */ /* 0x040fe20000041854 */
[----:B------:R-:W1:Y:S07]  /*2980*/  LDSM.16.M88.4 R48, [R250+0x1c100] ;  /* 0x01c10000fa30783b */ /* 0x000e6e0000000200 */
[C---:B--2---:R-:W-:Y:S08]  /*2990*/  HMMA.16816.F32.BF16 R64, R20.reuse, R36, R64 ;  /* 0x000000241440723c */ /* 0x044ff00000041840 */
[C---:B------:R-:W-:Y:S01]  /*29a0*/  HMMA.16816.F32.BF16 R60, R20.reuse, R38, R60 ;  /* 0x00000026143c723c */ /* 0x040fe2000004183c */
[----:B------:R-:W2:Y:S07]  /*29b0*/  LDSM.16.M88.4 R36, [R249+0x10100] ;  /* 0x01010000f924783b */ /* 0x000eae0000000200 */
[C---:B----4-:R-:W-:Y:S08]  /*29c0*/  HMMA.16816.F32.BF16 R56, R20.reuse, R24, R56 ;  /* 0x000000181438723c */ /* 0x050ff00000041838 */
[C---:B------:R-:W-:Y:S01]  /*29d0*/  HMMA.16816.F32.BF16 R52, R20.reuse, R26, R52 ;  /* 0x0000001a1434723c */ /* 0x040fe20000041834 */
[----:B------:R-:W3:Y:S07]  /*29e0*/  LDSM.16.M88.4 R24, [R249+0x10900] ;  /* 0x01090000f918783b */ /* 0x000eee0000000200 */
[C---:B-----5:R-:W-:Y:S08]  /*29f0*/  HMMA.16816.F32.BF16 R16, R20.reuse, R116, R16 ;  /* 0x000000741410723c */ /* 0x060ff00000041810 */
[----:B------:R-:W-:Y:S01]  /*2a00*/  HMMA.16816.F32.BF16 R12, R20, R118, R12 ;  /* 0x00000076140c723c */ /* 0x000fe2000004180c */
[----:B------:R-:W4:Y:S07]  /*2a10*/  LDSM.16.M88.4 R20, [R249+0x11100] ;  /* 0x01110000f914783b */ /* 0x000f2e0000000200 */
[C---:B------:R-:W-:Y:S08]  /*2a20*/  HMMA.16816.F32.BF16 R80, R112.reuse, R104, R80 ;  /* 0x000000687050723c */ /* 0x040ff00000041850 */
[C---:B------:R-:W-:Y:S01]  /*2a30*/  HMMA.16816.F32.BF16 R76, R112.reuse, R106, R76 ;  /* 0x0000006a704c723c */ /* 0x040fe2000004184c */
[----:B------:R-:W-:Y:S07]  /*2a40*/  LDSM.16.M88.4 R104, [R244+0x10100] ;  /* 0x01010000f468783b */ /* 0x000fee0000000200 */
[C---:B------:R-:W-:Y:S08]  /*2a50*/  HMMA.16816.F32.BF16 R72, R112.reuse, R100, R72 ;  /* 0x000000647048723c */ /* 0x040ff00000041848 */
[C---:B------:R-:W-:Y:S01]  /*2a60*/  HMMA.16816.F32.BF16 R68, R112.reuse, R102, R68 ;  /* 0x000000667044723c */ /* 0x040fe20000041844 */
[----:B------:R-:W-:Y:S07]  /*2a70*/  LDSM.16.M88.4 R100, [R244+0x10900] ;  /* 0x01090000f464783b */ /* 0x000fee0000000200 */
[C---:B------:R-:W-:Y:S08]  /*2a80*/  HMMA.16816.F32.BF16 R56, R112.reuse, R92, R56 ;  /* 0x0000005c7038723c */ /* 0x040ff00000041838 */
[C---:B------:R-:W-:Y:S01]  /*2a90*/  HMMA.16816.F32.BF16 R52, R112.reuse, R94, R52 ;  /* 0x0000005e7034723c */ /* 0x040fe20000041834 */
[----:B------:R-:W5:Y:S07]  /*2aa0*/  LDSM.16.M88.4 R92, [R249+0x11900] ;  /* 0x01190000f95c783b */ /* 0x000f6e0000000200 */
[C---:B------:R-:W-:Y:S08]  /*2ab0*/  HMMA.16816.F32.BF16 R8, R112.reuse, R108, R8 ;  /* 0x0000006c7008723c */ /* 0x040ff00000041808 */
[C---:B------:R-:W-:Y:S01]  /*2ac0*/  HMMA.16816.F32.BF16 R84, R112.reuse, R110, R84 ;  /* 0x0000006e7054723c */ /* 0x040fe20000041854 */
[----:B------:R-:W-:Y:S07]  /*2ad0*/  LDSM.16.M88.4 R108, [R244+0xf900] ;  /* 0x00f90000f46c783b */ /* 0x000fee0000000200 */
[C---:B------:R-:W-:Y:S08]  /*2ae0*/  HMMA.16816.F32.BF16 R64, R112.reuse, R96, R64 ;  /* 0x000000607040723c */ /* 0x040ff00000041840 */
[----:B------:R-:W-:Y:S01]  /*2af0*/  HMMA.16816.F32.BF16 R60, R112, R98, R60 ;  /* 0x00000062703c723c */ /* 0x000fe2000004183c */
[----:B------:R-:W-:Y:S07]  /*2b00*/  LDSM.16.M88.4 R96, [R248+0x5000] ;  /* 0x00500000f860783b */ /* 0x000fee0000000200 */
[C---:B-1----:R-:W-:Y:S08]  /*2b10*/  HMMA.16816.F32.BF16 R80, R48.reuse, R40, R80 ;  /* 0x000000283050723c */ /* 0x042ff00000041850 */
[C---:B------:R-:W-:Y:S01]  /*2b20*/  HMMA.16816.F32.BF16 R76, R48.reuse, R42, R76 ;  /* 0x0000002a304c723c */ /* 0x040fe2000004184c */
[----:B------:R-:W-:Y:S07]  /*2b30*/  LDSM.16.M88.4 R40, [R246+0x1c100] ;  /* 0x01c10000f628783b */ /* 0x000fee0000000200 */
[C---:B--2---:R-:W-:Y:S08]  /*2b40*/  HMMA.16816.F32.BF16 R72, R48.reuse, R36, R72 ;  /* 0x000000243048723c */ /* 0x044ff00000041848 */
[----:B------:R-:W-:Y:S01]  /*2b50*/  HMMA.16816.F32.BF16 R68, R48, R38, R68 ;  /* 0x000000263044723c */ /* 0x000fe20000041844 */
[----:B------:R-:W1:Y:S07]  /*2b60*/  LDSM.16.M88.4 R36, [R248+0x3000] ;  /* 0x00300000f824783b */ /* 0x000e6e0000000200 */
[C---:B------:R-:W-:Y:S08]  /*2b70*/  HMMA.16816.F32.BF16 R16, R112.reuse, R88, R16 ;  /* 0x000000587010723c */ /* 0x040ff00000041810 */
[----:B------:R-:W-:Y:S01]  /*2b80*/  HMMA.16816.F32.BF16 R12, R112, R90, R12 ;  /* 0x0000005a700c723c */ /* 0x000fe2000004180c */
[----:B------:R-:W-:Y:S04]  /*2b90*/  LDSM.16.M88.4 R88, [R248+0x5800] ;  /* 0x00580000f858783b */ /* 0x000fe80000000200 */
[----:B------:R-:W-:Y:S03]  /*2ba0*/  LDSM.16.M88.4 R112, [R244+0x11900] ;  /* 0x01190000f470783b */ /* 0x000fe60000000200 */
[C---:B------:R-:W-:Y:S08]  /*2bb0*/  HMMA.16816.F32.BF16 R8, R48.reuse, R44, R8 ;  /* 0x0000002c3008723c */ /* 0x040ff00000041808 */
[C---:B------:R-:W-:Y:S01]  /*2bc0*/  HMMA.16816.F32.BF16 R84, R48.reuse, R46, R84 ;  /* 0x0000002e3054723c */ /* 0x040fe20000041854 */
[----:B------:R-:W-:Y:S07]  /*2bd0*/  LDSM.16.M88.4 R44, [R248+0x4000] ;  /* 0x00400000f82c783b */ /* 0x000fee0000000200 */
[C---:B---3--:R-:W-:Y:S08]  /*2be0*/  HMMA.16816.F32.BF16 R64, R48.reuse, R24, R64 ;  /* 0x000000183040723c */ /* 0x048ff00000041840 */
[C---:B------:R-:W-:Y:S01]  /*2bf0*/  HMMA.16816.F32.BF16 R60, R48.reuse, R26, R60 ;  /* 0x0000001a303c723c */ /* 0x040fe2000004183c */
[----:B------:R-:W2:Y:S07]  /*2c00*/  LDSM.16.M88.4 R24, [R248+0x3800] ;  /* 0x00380000f818783b */ /* 0x000eae0000000200 */
[C---:B----4-:R-:W-:Y:S08]  /*2c10*/  HMMA.16816.F32.BF16 R56, R48.reuse, R20, R56 ;  /* 0x000000143038723c */ /* 0x050ff00000041838 */
[C---:B------:R-:W-:Y:S01]  /*2c20*/  HMMA.16816.F32.BF16 R52, R48.reuse, R22, R52 ;  /* 0x000000163034723c */ /* 0x040fe20000041834 */
[----:B------:R-:W3:Y:S07]  /*2c30*/  LDSM.16.M88.4 R20, [R248+0x4800] ;  /* 0x00480000f814783b */ /* 0x000eee0000000200 */
[C---:B-----5:R-:W-:Y:S08]  /*2c40*/  HMMA.16816.F32.BF16 R16, R48.reuse, R92, R16 ;  /* 0x0000005c3010723c */ /* 0x060ff00000041810 */
[----:B------:R-:W-:Y:S01]  /*2c50*/  HMMA.16816.F32.BF16 R92, R48, R94, R12 ;  /* 0x0000005e305c723c */ /* 0x000fe2000004180c */
[----:B------:R-:W-:Y:S04]  /*2c60*/  LDSM.16.M88.4 R48, [R245+0x1c100] ;  /* 0x01c10000f530783b */ /* 0x000fe80000000200 */
[----:B------:R-:W4:Y:S03]  /*2c70*/  LDSM.16.M88.4 R12, [R244+0xf100] ;  /* 0x00f10000f40c783b */ /* 0x000f260000000200 */
[C---:B-1----:R-:W-:Y:S08]  /*2c80*/  HMMA.16816.F32.BF16 R8, R40.reuse, R36, R8 ;  /* 0x000000242808723c */ /* 0x042ff00000041808 */
[C---:B------:R-:W-:Y:S01]  /*2c90*/  HMMA.16816.F32.BF16 R84, R40.reuse, R38, R84 ;  /* 0x000000262854723c */ /* 0x040fe20000041854 */
[----:B------:R-:W1:Y:S07]  /*2ca0*/  LDSM.16.M88.4 R36, [R244+0x11100] ;  /* 0x01110000f424783b */ /* 0x000e6e0000000200 */
[C---:B--2---:R-:W-:Y:S08]  /*2cb0*/  HMMA.16816.F32.BF16 R80, R40.reuse, R24, R80 ;  /* 0x000000182850723c */ /* 0x044ff00000041850 */
[C---:B------:R-:W-:Y:S01]  /*2cc0*/  HMMA.16816.F32.BF16 R76, R40.reuse, R26, R76 ;  /* 0x0000001a284c723c */ /* 0x040fe2000004184c */
[----:B------:R-:W-:Y:S07]  /*2cd0*/  LDSM.16.M88.4 R24, [R243+0x1c100] ;  /* 0x01c10000f318783b */ /* 0x000fee0000000200 */
[C---:B---3--:R-:W-:Y:S08]  /*2ce0*/  HMMA.16816.F32.BF16 R64, R40.reuse, R20, R64 ;  /* 0x000000142840723c */ /* 0x048ff00000041840 */
[C---:B------:R-:W-:Y:S01]  /*2cf0*/  HMMA.16816.F32.BF16 R60, R40.reuse, R22, R60 ;  /* 0x00000016283c723c */ /* 0x040fe2000004183c */
[----:B------:R-:W2:Y:S07]  /*2d00*/  LDSM.16.M88.4 R20, [R234+0x3000] ;  /* 0x00300000ea14783b */ /* 0x000eae0000000200 */
[C---:B------:R-:W-:Y:S08]  /*2d10*/  HMMA.16816.F32.BF16 R56, R40.reuse, R96, R56 ;  /* 0x000000602838723c */ /* 0x040ff00000041838 */
[C---:B------:R-:W-:Y:S01]  /*2d20*/  HMMA.16816.F32.BF16 R52, R40.reuse, R98, R52 ;  /* 0x000000622834723c */ /* 0x040fe20000041834 */
[----:B------:R-:W-:Y:S07]  /*2d30*/  LDSM.16.M88.4 R96, [R249+0x13100] ;  /* 0x01310000f960783b */ /* 0x000fee0000000200 */
[C---:B------:R-:W-:Y:S08]  /*2d40*/  HMMA.16816.F32.BF16 R72, R40.reuse, R44, R72 ;  /* 0x0000002c2848723c */ /* 0x040ff00000041848 */
[C---:B------:R-:W-:Y:S01]  /*2d50*/  HMMA.16816.F32.BF16 R68, R40.reuse, R46, R68 ;  /* 0x0000002e2844723c */ /* 0x040fe20000041844 */
[----:B------:R-:W-:Y:S07]  /*2d60*/  LDSM.16.M88.4 R44, [R234+0x5000] ;  /* 0x00500000ea2c783b */ /* 0x000fee0000000200 */
[C---:B------:R-:W-:Y:S08]  /*2d70*/  HMMA.16816.F32.BF16 R16, R40.reuse, R88, R16 ;  /* 0x000000582810723c */ /* 0x040ff00000041810 */
[----:B------:R-:W-:Y:S01]  /*2d80*/  HMMA.16816.F32.BF16 R92, R40, R90, R92 ;  /* 0x0000005a285c723c */ /* 0x000fe2000004185c */
[----:B------:R-:W3:Y:S04]  /*2d90*/  LDSM.16.M88.4 R40, [R234+0x3800] ;  /* 0x00380000ea28783b */ /* 0x000ee80000000200 */
[----:B------:R-:W-:Y:S03]  /*2da0*/  LDSM.16.M88.4 R88, [R234+0x5800] ;  /* 0x00580000ea58783b */ /* 0x000fe60000000200 */
[C---:B----4-:R-:W-:Y:S08]  /*2db0*/  HMMA.16816.F32.BF16 R8, R48.reuse, R12, R8 ;  /* 0x0000000c3008723c */ /* 0x050ff00000041808 */
[C---:B------:R-:W-:Y:S01]  /*2dc0*/  HMMA.16816.F32.BF16 R84, R48.reuse, R14, R84 ;  /* 0x0000000e3054723c */ /* 0x040fe20000041854 */
[----:B------:R-:W-:Y:S07]  /*2dd0*/  LDSM.16.M88.4 R12, [R234+0x4800] ;  /* 0x00480000ea0c783b */ /* 0x000fee0000000200 */
[C---:B-1----:R-:W-:Y:S08]  /*2de0*/  HMMA.16816.F32.BF16 R56, R48.reuse, R36, R56 ;  /* 0x000000243038723c */ /* 0x042ff00000041838 */
[C---:B------:R-:W-:Y:S01]  /*2df0*/  HMMA.16816.F32.BF16 R52, R48.reuse, R38, R52 ;  /* 0x000000263034723c */ /* 0x040fe20000041834 */
[----:B------:R-:W1:Y:S07]  /*2e00*/  LDSM.16.M88.4 R36, [R234+0x4000] ;  /* 0x00400000ea24783b */ /* 0x000e6e0000000200 */
        /* <DEDUP_REMOVED lines=11> */
[----:B------:R-:W-:Y:S07]  /*2ec0*/  LDSM.16.M88.4 R48, [R250+0x20100] ;  /* 0x02010000fa30783b */ /* 0x000fee0000000200 */
[C---:B--2---:R-:W-:Y:S08]  /*2ed0*/  HMMA.16816.F32.BF16 R8, R24.reuse, R20, R8 ;  /* 0x000000141808723c */ /* 0x044ff00000041808 */
[C---:B------:R-:W-:Y:S01]  /*2ee0*/  HMMA.16816.F32.BF16 R84, R24.reuse, R22, R84 ;  /* 0x000000161854723c */ /* 0x040fe20000041854 */
[----:B------:R-:W2:Y:S07]  /*2ef0*/  LDSM.16.M88.4 R20, [R249+0x12100] ;  /* 0x01210000f914783b */ /* 0x000eae0000000200 */
[C---:B---3--:R-:W-:Y:S08]  /*2f00*/  HMMA.16816.F32.BF16 R80, R24.reuse, R40, R80 ;  /* 0x000000281850723c */ /* 0x048ff00000041850 */
[C---:B------:R-:W-:Y:S01]  /*2f10*/  HMMA.16816.F32.BF16 R76, R24.reuse, R42, R76 ;  /* 0x0000002a184c723c */ /* 0x040fe2000004184c */
[----:B------:R-:W3:Y:S07]  /*2f20*/  LDSM.16.M88.4 R40, [R249+0x13900] ;  /* 0x01390000f928783b */ /* 0x000eee0000000200 */
[C---:B-1----:R-:W-:Y:S08]  /*2f30*/  HMMA.16816.F32.BF16 R72, R24.reuse, R36, R72 ;  /* 0x000000241848723c */ /* 0x042ff00000041848 */
[C---:B------:R-:W-:Y:S01]  /*2f40*/  HMMA.16816.F32.BF16 R68, R24.reuse, R38, R68 ;  /* 0x000000261844723c */ /* 0x040fe20000041844 */
[----:B------:R-:W-:Y:S07]  /*2f50*/  LDSM.16.M88.4 R36, [R246+0x20100] ;  /* 0x02010000f624783b */ /* 0x000fee0000000200 */
[C---:B------:R-:W-:Y:S08]  /*2f60*/  HMMA.16816.F32.BF16 R64, R24.reuse, R12, R64 ;  /* 0x0000000c1840723c */ /* 0x040ff00000041840 */
[C---:B------:R-:W-:Y:S01]  /*2f70*/  HMMA.16816.F32.BF16 R60, R24.reuse, R14, R60 ;  /* 0x0000000e183c723c */ /* 0x040fe2000004183c */
[----:B------:R-:W1:Y:S07]  /*2f80*/  LDSM.16.M88.4 R12, [R248+0x6000] ;  /* 0x00600000f80c783b */ /* 0x000e6e0000000200 */
[C---:B------:R-:W-:Y:S01]  /*2f90*/  HMMA.16816.F32.BF16 R112, R24.reuse, R44, R56 ;  /* 0x0000002c1870723c */ /* 0x040fe20000041838 */
[----:B------:R-:W4:Y:S07]  /*2fa0*/  LDSM.16.M88.4 R56, [R248+0x6800] ;  /* 0x00680000f838783b */ /* 0x000f2e0000000200 */
[C---:B------:R-:W-:Y:S01]  /*2fb0*/  HMMA.16816.F32.BF16 R52, R24.reuse, R46, R52 ;  /* 0x0000002e1834723c */ /* 0x040fe20000041834 */
[----:B------:R-:W-:Y:S07]  /*2fc0*/  LDSM.16.M88.4 R44, [R248+0x7000] ;  /* 0x00700000f82c783b */ /* 0x000fee0000000200 */
[C---:B------:R-:W-:Y:S08]  /*2fd0*/  HMMA.16816.F32.BF16 R16, R24.reuse, R88, R16 ;  /* 0x000000581810723c */ /* 0x040ff00000041810 */
[----:B------:R-:W-:Y:S01]  /*2fe0*/  HMMA.16816.F32.BF16 R92, R24, R90, R92 ;  /* 0x0000005a185c723c */ /* 0x000fe2000004185c */
[----:B------:R-:W5:Y:S04]  /*2ff0*/  LDSM.16.M88.4 R24, [R248+0x7800] ;  /* 0x00780000f818783b */ /* 0x000f680000000200 */
[----:B------:R-:W-:Y:S03]  /*3000*/  LDSM.16.M88.4 R88, [R245+0x20100] ;  /* 0x02010000f558783b */ /* 0x000fe60000000200 */
[C---:B--2---:R-:W-:Y:S08]  /*3010*/  HMMA.16816.F32.BF16 R8, R48.reuse, R20, R8 ;  /* 0x000000143008723c */ /* 0x044ff00000041808 */
[C---:B------:R-:W-:Y:S01]  /*3020*/  HMMA.16816.F32.BF16 R84, R48.reuse, R22, R84 ;  /* 0x000000163054723c */ /* 0x040fe20000041854 */
[----:B------:R-:W2:Y:S07]  /*3030*/  LDSM.16.M88.4 R20, [R248+0x8000] ;  /* 0x00800000f814783b */ /* 0x000eae0000000200 */
[C---:B------:R-:W-:Y:S08]  /*3040*/  HMMA.16816.F32.BF16 R80, R48.reuse, R100, R80 ;  /* 0x000000643050723c */ /* 0x040ff00000041850 */
[C---:B------:R-:W-:Y:S01]  /*3050*/  HMMA.16816.F32.BF16 R76, R48.reuse, R102, R76 ;  /* 0x00000066304c723c */ /* 0x040fe2000004184c */
[----:B------:R-:W1:Y:S07]  /*3060*/  LDSM.16.M88.4 R100, [R248+0x8800] ;  /* 0x00880000f864783b */ /* 0x000e6e0000000200 */
[C---:B------:R-:W-:Y:S08]  /*3070*/  HMMA.16816.F32.BF16 R72, R48.reuse, R96, R72 ;  /* 0x000000603048723c */ /* 0x040ff00000041848 */
[C---:B------:R-:W-:Y:S08]  /*3080*/  HMMA.16816.F32.BF16 R68, R48.reuse, R98, R68 ;  /* 0x000000623044723c */ /* 0x040ff00000041844 */
[C---:B---3--:R-:W-:Y:S01]  /*3090*/  HMMA.16816.F32.BF16 R96, R48.reuse, R40, R64 ;  /* 0x000000283060723c */ /* 0x048fe20000041840 */
[----:B------:R-:W3:Y:S07]  /*30a0*/  LDSM.16.M88.4 R64, [R244+0x12100] ;  /* 0x01210000f440783b */ /* 0x000eee0000000200 */
[C---:B------:R-:W-:Y:S01]  /*30b0*/  HMMA.16816.F32.BF16 R60, R48.reuse, R42, R60 ;  /* 0x0000002a303c723c */ /* 0x040fe2000004183c */
[----:B------:R-:W2:Y:S07]  /*30c0*/  LDSM.16.M88.4 R40, [R244+0x13900] ;  /* 0x01390000f428783b */ /* 0x000eae0000000200 */
[C---:B------:R-:W-:Y:S08]  /*30d0*/  HMMA.16816.F32.BF16 R112, R48.reuse, R108, R112 ;  /* 0x0000006c3070723c */ /* 0x040ff00000041870 */
[C---:B------:R-:W-:Y:S08]  /*30e0*/  HMMA.16816.F32.BF16 R52, R48.reuse, R110, R52 ;  /* 0x0000006e3034723c */ /* 0x040ff00000041834 */
[C---:B------:R-:W-:Y:S08]  /*30f0*/  HMMA.16816.F32.BF16 R16, R48.reuse, R104, R16 ;  /* 0x000000683010723c */ /* 0x040ff00000041810 */
[----:B------:R-:W-:Y:S01]  /*3100*/  HMMA.16816.F32.BF16 R92, R48, R106, R92 ;  /* 0x0000006a305c723c */ /* 0x000fe2000004185c */
[----:B------:R-:W2:Y:S04]  /*3110*/  LDSM.16.M88.4 R104, [R244+0x12900] ;  /* 0x01290000f468783b */ /* 0x000ea80000000200 */
[----:B------:R-:W-:Y:S03]  /*3120*/  LDSM.16.M88.4 R48, [R244+0x13100] ;  /* 0x01310000f430783b */ /* 0x000fe60000000200 */
[C---:B-1----:R-:W-:Y:S08]  /*3130*/  HMMA.16816.F32.BF16 R8, R36.reuse, R12, R8 ;  /* 0x0000000c2408723c */ /* 0x042ff00000041808 */
[C---:B------:R-:W-:Y:S01]  /*3140*/  HMMA.16816.F32.BF16 R84, R36.reuse, R14, R84 ;  /* 0x0000000e2454723c */ /* 0x040fe20000041854 */
[----:B------:R-:W1:Y:S07]  /*3150*/  LDSM.16.M88.4 R12, [R244+0x14100] ;  /* 0x01410000f40c783b */ /* 0x000e6e0000000200 */
[C---:B----4-:R-:W-:Y:S08]  /*3160*/  HMMA.16816.F32.BF16 R80, R36.reuse, R56, R80 ;  /* 0x000000382450723c */ /* 0x050ff00000041850 */
[C---:B------:R-:W-:Y:S01]  /*3170*/  HMMA.16816.F32.BF16 R76, R36.reuse, R58, R76 ;  /* 0x0000003a244c723c */ /* 0x040fe2000004184c */
[----:B------:R-:W4:Y:S07]  /*3180*/  LDSM.16.M88.4 R56, [R244+0x14900] ;  /* 0x01490000f438783b */ /* 0x000f2e0000000200 */
[C---:B-----5:R-:W-:Y:S08]  /*3190*/  HMMA.16816.F32.BF16 R96, R36.reuse, R24, R96 ;  /* 0x000000182460723c */ /* 0x060ff00000041860 */
[C---:B------:R-:W-:Y:S01]  /*31a0*/  HMMA.16816.F32.BF16 R60, R36.reuse, R26, R60 ;  /* 0x0000001a243c723c */ /* 0x040fe2000004183c */
[----:B------:R-:W-:Y:S07]  /*31b0*/  LDSM.16.M88.4 R24, [R243+0x20100] ;  /* 0x02010000f318783b */ /* 0x000fee0000000200 */
[C---:B--2---:R-:W-:Y:S08]  /*31c0*/  HMMA.16816.F32.BF16 R112, R36.reuse, R20, R112 ;  /* 0x000000142470723c */ /* 0x044ff00000041870 */
[C---:B------:R-:W-:Y:S01]  /*31d0*/  HMMA.16816.F32.BF16 R52, R36.reuse, R22, R52 ;  /* 0x000000162434723c */ /* 0x040fe20000041834 */
[----:B------:R-:W2:Y:S07]  /*31e0*/  LDSM.16.M88.4 R20, [R234+0x6000] ;  /* 0x00600000ea14783b */ /* 0x000eae0000000200 */
[C---:B------:R-:W-:Y:S08]  /*31f0*/  HMMA.16816.F32.BF16 R16, R36.reuse, R100, R16 ;  /* 0x000000642410723c */ /* 0x040ff00000041810 */
[C---:B------:R-:W-:Y:S08]  /*3200*/  HMMA.16816.F32.BF16 R72, R36.reuse, R44, R72 ;  /* 0x0000002c2448723c */ /* 0x040ff00000041848 */
[C---:B------:R-:W-:Y:S01]  /*3210*/  HMMA.16816.F32.BF16 R68, R36.reuse, R46, R68 ;  /* 0x0000002e2444723c */ /* 0x040fe20000041844 */
[----:B------:R-:W-:Y:S07]  /*3220*/  LDSM.16.M88.4 R44, [R234+0x7000] ;  /* 0x00700000ea2c783b */ /* 0x000fee0000000200 */
[----:B------:R-:W-:Y:S01]  /*3230*/  HMMA.16816.F32.BF16 R92, R36, R102, R92 ;  /* 0x00000066245c723c */ /* 0x000fe2000004185c */
[----:B------:R-:W5:Y:S04]  /*3240*/  LDSM.16.M88.4 R36, [R234+0x6800] ;  /* 0x00680000ea24783b */ /* 0x000f680000000200 */
[----:B------:R-:W-:Y:S03]  /*3250*/  LDSM.16.M88.4 R100, [R234+0x8800] ;  /* 0x00880000ea64783b */ /* 0x000fe60000000200 */
[C---:B---3--:R-:W-:Y:S08]  /*3260*/  HMMA.16816.F32.BF16 R8, R88.reuse, R64, R8 ;  /* 0x000000405808723c */ /* 0x048ff00000041808 */
[C---:B------:R-:W-:Y:S01]  /*3270*/  HMMA.16816.F32.BF16 R84, R88.reuse, R66, R84 ;  /* 0x000000425854723c */ /* 0x040fe20000041854 */
[----:B------:R-:W-:Y:S07]  /*3280*/  LDSM.16.M88.4 R64, [R244+0x15100] ;  /* 0x01510000f440783b */ /* 0x000fee0000000200 */
[C---:B------:R-:W-:Y:S08]  /*3290*/  HMMA.16816.F32.BF16 R96, R88.reuse, R40, R96 ;  /* 0x000000285860723c */ /* 0x040ff00000041860 */
[C---:B------:R-:W-:Y:S08]  /*32a0*/  HMMA.16816.F32.BF16 R60, R88.reuse, R42, R60 ;  /* 0x0000002a583c723c */ /* 0x040ff0000004183c */
[C---:B------:R-:W-:Y:S08]  /*32b0*/  HMMA.16816.F32.BF16 R80, R88.reuse, R104, R80 ;  /* 0x000000685850723c */ /* 0x040ff00000041850 */
[C---:B------:R-:W-:Y:S01]  /*32c0*/  HMMA.16816.F32.BF16 R76, R88.reuse, R106, R76 ;  /* 0x0000006a584c723c */ /* 0x040fe2000004184c */
[----:B------:R-:W-:Y:S07]  /*32d0*/  LDSM.16.M88.4 R104, [R243+0x24100] ;  /* 0x02410000f368783b */ /* 0x000fee0000000200 */
[C---:B-1----:R-:W-:Y:S08]  /*32e0*/  HMMA.16816.F32.BF16 R112, R88.reuse, R12, R112 ;  /* 0x0000000c5870723c */ /* 0x042ff00000041870 */
[C---:B------:R-:W-:Y:S01]  /*32f0*/  HMMA.16816.F32.BF16 R52, R88.reuse, R14, R52 ;  /* 0x0000000e5834723c */ /* 0x040fe20000041834 */
[----:B------:R-:W-:Y:S07]  /*3300*/  LDSM.16.M88.4 R12, [R249+0x15100] ;  /* 0x01510000f90c783b */ /* 0x000fee0000000200 */
[C---:B----4-:R-:W-:Y:S01]  /*3310*/  HMMA.16816.F32.BF16 R40, R88.reuse, R56, R16 ;  /* 0x000000385828723c */ /* 0x050fe20000041810 */
[----:B------:R-:W1:Y:S07]  /*3320*/  LDSM.16.M88.4 R16, [R250+0x24100] ;  /* 0x02410000fa10783b */ /* 0x000e6e0000000200 */
[C---:B------:R-:W-:Y:S08]  /*3330*/  HMMA.16816.F32.BF16 R72, R88.reuse, R48, R72 ;  /* 0x000000305848723c */ /* 0x040ff00000041848 */
[C---:B------:R-:W-:Y:S08]  /*3340*/  HMMA.16816.F32.BF16 R68, R88.reuse, R50, R68 ;  /* 0x000000325844723c */ /* 0x040ff00000041844 */
[----:B------:R-:W-:Y:S01]  /*3350*/  HMMA.16816.F32.BF16 R92, R88, R58, R92 ;  /* 0x0000003a585c723c */ /* 0x000fe2000004185c */
[----:B------:R-:W3:Y:S07]  /*3360*/  LDSM.16.M88.4 R56, [R249+0x15900] ;  /* 0x01590000f938783b */ /* 0x000eee0000000200 */
[C---:B--2---:R-:W-:Y:S01]  /*3370*/  HMMA.16816.F32.BF16 R48, R24.reuse, R20, R8 ;  /* 0x000000141830723c */ /* 0x044fe20000041808 */
[----:B------:R-:W-:Y:S07]  /*3380*/  LDSM.16.M88.4 R8, [R248+0x9000] ;  /* 0x00900000f808783b */ /* 0x000fee0000000200 */
[C---:B------:R-:W-:Y:S01]  /*3390*/  HMMA.16816.F32.BF16 R84, R24.reuse, R22, R84 ;  /* 0x000000161854723c */ /* 0x040fe20000041854 */
[----:B------:R-:W2:Y:S07]  /*33a0*/  LDSM.16.M88.4 R20, [R246+0x24100] ;  /* 0x02410000f614783b */ /* 0x000eae0000000200 */
[C---:B-----5:R-:W-:Y:S08]  /*33b0*/  HMMA.16816.F32.BF16 R80, R24.reuse, R36, R80 ;  /* 0x000000241850723c */ /* 0x060ff00000041850 */
[----:B------:R-:W-:Y:S01]  /*33c0*/  HMMA.16816.F32.BF16 R76, R24, R38, R76 ;  /* 0x00000026184c723c */ /* 0x000fe2000004184c */
[----:B------:R-:W4:Y:S07]  /*33d0*/  LDSM.16.M88.4 R36, [R234+0x7800] ;  /* 0x00780000ea24783b */ /* 0x000f2e0000000200 */
[C---:B-1----:R-:W-:Y:S08]  /*33e0*/  HMMA.16816.F32.BF16 R48, R16.reuse, R12, R48 ;  /* 0x0000000c1030723c */ /* 0x042ff00000041830 */
[----:B------:R-:W-:Y:S01]  /*33f0*/  HMMA.16816.F32.BF16 R84, R16, R14, R84 ;  /* 0x0000000e1054723c */ /* 0x000fe20000041854 */
[----:B------:R-:W1:Y:S07]  /*3400*/  LDSM.16.M88.4 R12, [R248+0x9800] ;  /* 0x00980000f80c783b */ /* 0x000e6e0000000200 */
[C---:B------:R-:W-:Y:S01]  /*3410*/  HMMA.16816.F32.BF16 R88, R24.reuse, R44, R72 ;  /* 0x0000002c1858723c */ /* 0x040fe20000041848 */
[----:B------:R-:W-:Y:S07]  /*3420*/  LDSM.16.M88.4 R72, [R245+0x24100] ;  /* 0x02410000f548783b */ /* 0x000fee0000000200 */
[----:B------:R-:W-:Y:S01]  /*3430*/  HMMA.16816.F32.BF16 R68, R24, R46, R68 ;  /* 0x0000002e1844723c */ /* 0x000fe20000041844 */
[----:B------:R-:W5:Y:S07]  /*3440*/  LDSM.16.M88.4 R44, [R234+0x8000] ;  /* 0x00800000ea2c783b */ /* 0x000f6e0000000200 */
[C---:B---3--:R-:W-:Y:S08]  /*3450*/  HMMA.16816.F32.BF16 R80, R16.reuse, R56, R80 ;  /* 0x000000381050723c */ /* 0x048ff00000041850 */
[----:B------:R-:W-:Y:S01]  /*3460*/  HMMA.16816.F32.BF16 R76, R16, R58, R76 ;  /* 0x0000003a104c723c */ /* 0x000fe2000004184c */
[----:B------:R-:W-:Y:S07]  /*3470*/  LDSM.16.M88.4 R56, [R249+0x16900] ;  /* 0x01690000f938783b */ /* 0x000fee0000000200 */
[----:B--2---:R-:W-:Y:S08]  /*3480*/  HMMA.16816.F32.BF16 R48, R20, R8, R48 ;  /* 0x000000081430723c */ /* 0x004ff00000041830 */
[C---:B----4-:R-:W-:Y:S01]  /*3490*/  HMMA.16816.F32.BF16 R108, R24.reuse, R36, R96 ;  /* 0x00000024186c723c */ /* 0x050fe20000041860 */
[----:B------:R-:W-:Y:S07]  /*34a0*/  LDSM.16.M88.4 R96, [R234+0x9000] ;  /* 0x00900000ea60783b */ /* 0x000fee0000000200 */
[----:B------:R-:W-:Y:S01]  /*34b0*/  HMMA.16816.F32.BF16 R60, R24, R38, R60 ;  /* 0x00000026183c723c */ /* 0x000fe2000004183c */
[----:B------:R-:W-:Y:S07]  /*34c0*/  LDSM.16.M88.4 R36, [R244+0x15900] ;  /* 0x01590000f424783b */ /* 0x000fee0000000200 */
[C---:B------:R-:W-:Y:S01]  /*34d0*/  HMMA.16816.F32.BF16 R84, R20.reuse, R10, R84 ;  /* 0x0000000a1454723c */ /* 0x040fe20000041854 */
[----:B------:R-:W2:Y:S07]  /*34e0*/  LDSM.16.M88.4 R8, [R249+0x16100] ;  /* 0x01610000f908783b */ /* 0x000eae0000000200 */
[C---:B-1----:R-:W-:Y:S08]  /*34f0*/  HMMA.16816.F32.BF16 R80, R20.reuse, R12, R80 ;  /* 0x0000000c1450723c */ /* 0x042ff00000041850 */
[----:B------:R-:W-:Y:S01]  /*3500*/  HMMA.16816.F32.BF16 R76, R20, R14, R76 ;  /* 0x0000000e144c723c */ /* 0x000fe2000004184c */
[----:B------:R-:W-:Y:S07]  /*3510*/  LDSM.16.M88.4 R12, [R244+0x16100] ;  /* 0x01610000f40c783b */ /* 0x000fee0000000200 */
[C---:B-----5:R-:W-:Y:S08]  /*3520*/  HMMA.16816.F32.BF16 R112, R24.reuse, R44, R112 ;  /* 0x0000002c1870723c */ /* 0x060ff00000041870 */
[C---:B------:R-:W-:Y:S01]  /*3530*/  HMMA.16816.F32.BF16 R52, R24.reuse, R46, R52 ;  /* 0x0000002e1834723c */ /* 0x040fe20000041834 */
[----:B------:R-:W1:Y:S07]  /*3540*/  LDSM.16.M88.4 R44, [R248+0xa000] ;  /* 0x00a00000f82c783b */ /* 0x000e6e0000000200 */
[C---:B------:R-:W-:Y:S08]  /*3550*/  HMMA.16816.F32.BF16 R40, R24.reuse, R100, R40 ;  /* 0x000000641828723c */ /* 0x040ff00000041828 */
[----:B------:R-:W-:Y:S01]  /*3560*/  HMMA.16816.F32.BF16 R92, R24, R102, R92 ;  /* 0x00000066185c723c */ /* 0x000fe2000004185c */
[----:B------:R-:W3:Y:S07]  /*3570*/  LDSM.16.M88.4 R24, [R234+0x9800] ;  /* 0x00980000ea18783b */ /* 0x000eee0000000200 */
[----:B--2---:R-:W-:Y:S08]  /*3580*/  HMMA.16816.F32.BF16 R88, R16, R8, R88 ;  /* 0x000000081058723c */ /* 0x004ff00000041858 */
[----:B------:R-:W-:Y:S08]  /*3590*/  HMMA.16816.F32.BF16 R80, R72, R36, R80 ;  /* 0x000000244850723c */ /* 0x000ff00000041850 */
[----:B------:R-:W-:Y:S01]  /*35a0*/  HMMA.16816.F32.BF16 R68, R16, R10, R68 ;  /* 0x0000000a1044723c */ /* 0x000fe20000041844 */
[----:B------:R-:W2:Y:S07]  /*35b0*/  LDSM.16.M88.4 R8, [R248+0xa800] ;  /* 0x00a80000f808783b */ /* 0x000eae0000000200 */
[----:B------:R-:W-:Y:S01]  /*35c0*/  HMMA.16816.F32.BF16 R76, R72, R38, R76 ;  /* 0x00000026484c723c */ /* 0x000fe2000004184c */
[----:B------:R-:W-:Y:S07]  /*35d0*/  LDSM.16.M88.4 R36, [R234+0xa000] ;  /* 0x00a00000ea24783b */ /* 0x000fee0000000200 */
[C---:B------:R-:W-:Y:S08]  /*35e0*/  HMMA.16816.F32.BF16 R108, R16.reuse, R56, R108 ;  /* 0x00000038106c723c */ /* 0x040ff0000004186c */
[----:B------:R-:W-:Y:S08]  /*35f0*/  HMMA.16816.F32.BF16 R60, R16, R58, R60 ;  /* 0x0000003a103c723c */ /* 0x000ff0000004183c */
[----:B-1----:R-:W-:Y:S08]  /*3600*/  HMMA.16816.F32.BF16 R88, R20, R44, R88 ;  /* 0x0000002c1458723c */ /* 0x002ff00000041858 */
[----:B---3--:R-:W-:Y:S08]  /*3610*/  HMMA.16816.F32.BF16 R80, R104, R24, R80 ;  /* 0x000000186850723c */ /* 0x008ff00000041850 */
[----:B------:R-:W-:Y:S01]  /*3620*/  HMMA.16816.F32.BF16 R68, R20, R46, R68 ;  /* 0x0000002e1444723c */ /* 0x000fe20000041844 */
[----:B------:R-:W1:Y:S07]  /*3630*/  LDSM.16.M88.4 R44, [R249+0x17100] ;  /* 0x01710000f92c783b */ /* 0x000e6e0000000200 */
[----:B------:R-:W-:Y:S01]  /*3640*/  HMMA.16816.F32.BF16 R76, R104, R26, R76 ;  /* 0x0000001a684c723c */ /* 0x000fe2000004184c */
[----:B------:R-:W3:Y:S07]  /*3650*/  LDSM.16.M88.4 R24, [R244+0x16900] ;  /* 0x01690000f418783b */ /* 0x000eee0000000200 */
[----:B--2---:R-:W-:Y:S01]  /*3660*/  HMMA.16816.F32.BF16 R108, R20, R8, R108 ;  /* 0x00000008146c723c */ /* 0x004fe2000004186c */
[----:B------:R-:W-:-:S02]  /*3670*/  FMUL.FTZ R58, R81, c[0x0][0x320] ;  /* 0x0000c800513a7a20 */ /* 0x000fc40000410000 */
[----:B------:R-:W-:Y:S02]  /*3680*/  FMUL.FTZ R59, R82, c[0x0][0x320] ;  /* 0x0000c800523b7a20 */ /* 0x000fe40000410000 */
[----:B------:R-:W-:Y:S02]  /*3690*/  FMUL.FTZ R81, R83, c[0x0][0x320] ;  /* 0x0000c80053517a20 */ /* 0x000fe40000410000 */
[----:B------:R-:W-:Y:S01]  /*36a0*/  FMUL.FTZ R80, R80, c[0x0][0x320] ;  /* 0x0000c80050507a20 */ /* 0x000fe20000410000 */
[----:B------:R-:W-:Y:S01]  /*36b0*/  HMMA.16816.F32.BF16 R60, R20, R10, R60 ;  /* 0x0000000a143c723c */ /* 0x000fe2000004183c */
[----:B------:R-:W2:Y:S01]  /*36c0*/  LDSM.16.M88.4 R8, [R249+0x17900] ;  /* 0x01790000f908783b */ /* 0x000ea20000000200 */
[----:B------:R-:W4:Y:S06]  /*36d0*/  MUFU.TANH R58, R58 ;  /* 0x0000003a003a7308 */ /* 0x000f2c0000002400 */
[----:B------:R-:W-:Y:S01]  /*36e0*/  HMMA.16816.F32.BF16 R88, R72, R12, R88 ;  /* 0x0000000c4858723c */ /* 0x000fe20000041858 */
[----:B------:R-:W-:Y:S01]  /*36f0*/  FMUL.FTZ R76, R76, c[0x0][0x320] ;  /* 0x0000c8004c4c7a20 */ /* 0x000fe20000410000 */
[----:B------:R-:W1:Y:S01]  /*3700*/  MUFU.TANH R80, R80 ;  /* 0x0000005000507308 */ /* 0x000e620000002400 */
[----:B------:R-:W-:-:S02]  /*3710*/  FMUL.FTZ R77, R77, c[0x0][0x320] ;  /* 0x0000c8004d4d7a20 */ /* 0x000fc40000410000 */
[----:B------:R-:W-:Y:S02]  /*3720*/  FMUL.FTZ R78, R78, c[0x0][0x320] ;  /* 0x0000c8004e4e7a20 */ /* 0x000fe40000410000 */
[----:B------:R-:W-:Y:S01]  /*3730*/  FMUL.FTZ R79, R79, c[0x0][0x320] ;  /* 0x0000c8004f4f7a20 */ /* 0x000fe20000410000 */
[C---:B------:R-:W-:Y:S01]  /*3740*/  HMMA.16816.F32.BF16 R68, R72.reuse, R14, R68 ;  /* 0x0000000e4844723c */ /* 0x040fe20000041844 */
[----:B------:R-:W5:Y:S01]  /*3750*/  LDSM.16.M88.4 R12, [R248+0xb000] ;  /* 0x00b00000f80c783b */ /* 0x000f620000000200 */
[----:B------:R-:W2:Y:S06]  /*3760*/  MUFU.TANH R59, R59 ;  /* 0x0000003b003b7308 */ /* 0x000eac0000002400 */
[----:B------:R-:W-:Y:S02]  /*3770*/  HMMA.16816.F32.BF16 R48, R72, R64, R48 ;  /* 0x000000404830723c */ /* 0x000fe40000041830 */
[----:B------:R-:W2:Y:S06]  /*3780*/  MUFU.TANH R81, R81 ;  /* 0x0000005100517308 */ /* 0x000eac0000002400 */
[----:B-1----:R-:W-:Y:S02]  /*3790*/  HMMA.16816.F32.BF16 R112, R16, R44, R112 ;  /* 0x0000002c1070723c */ /* 0x002fe40000041870 */
[----:B------:R-:W1:Y:S06]  /*37a0*/  MUFU.TANH R76, R76 ;  /* 0x0000004c004c7308 */ /* 0x000e6c0000002400 */
[----:B---3--:R-:W-:Y:S02]  /*37b0*/  HMMA.16816.F32.BF16 R108, R72, R24, R108 ;  /* 0x00000018486c723c */ /* 0x008fe4000004186c */
[----:B------:R-:W3:Y:S06]  /*37c0*/  MUFU.TANH R77, R77 ;  /* 0x0000004d004d7308 */ /* 0x000eec0000002400 */
[----:B------:R-:W-:Y:S01]  /*37d0*/  HMMA.16816.F32.BF16 R52, R16, R46, R52 ;  /* 0x0000002e1034723c */ /* 0x000fe20000041834 */
[----:B------:R-:W-:Y:S01]  /*37e0*/  LDSM.16.M88.4 R44, [R234+0xb000] ;  /* 0x00b00000ea2c783b */ /* 0x000fe20000000200 */
[----:B------:R-:W1:Y:S06]  /*37f0*/  MUFU.TANH R78, R78 ;  /* 0x0000004e004e7308 */ /* 0x000e6c0000002400 */
[----:B------:R-:W-:Y:S01]  /*3800*/  HMMA.16816.F32.BF16 R60, R72, R26, R60 ;  /* 0x0000001a483c723c */ /* 0x000fe2000004183c */
[----:B------:R-:W1:Y:S01]  /*3810*/  LDSM.16.M88.4 R24, [R248+0xb800] ;  /* 0x00b80000f818783b */ /* 0x000e620000000200 */
[----:B------:R-:W1:Y:S06]  /*3820*/  MUFU.TANH R79, R79 ;  /* 0x0000004f004f7308 */ /* 0x000e6c0000002400 */
[C---:B--2---:R-:W-:Y:S08]  /*3830*/  HMMA.16816.F32.BF16 R92, R16.reuse, R10, R92 ;  /* 0x0000000a105c723c */ /* 0x044ff0000004185c */
[----:B------:R-:W-:Y:S01]  /*3840*/  HMMA.16816.F32.BF16 R40, R16, R8, R40 ;  /* 0x000000081028723c */ /* 0x000fe20000041828 */
[----:B------:R-:W-:Y:S07]  /*3850*/  LDSM.16.M88.4 R8, [R234+0xb800] ;  /* 0x00b80000ea08783b */ /* 0x000fee0000000200 */
[----:B------:R-:W-:Y:S08]  /*3860*/  HMMA.16816.F32.BF16 R48, R104, R96, R48 ;  /* 0x000000606830723c */ /* 0x000ff00000041830 */
[C---:B-----5:R-:W-:Y:S08]  /*3870*/  HMMA.16816.F32.BF16 R112, R20.reuse, R12, R112 ;  /* 0x0000000c1470723c */ /* 0x060ff00000041870 */
[----:B------:R-:W-:Y:S01]  /*3880*/  HMMA.16816.F32.BF16 R52, R20, R14, R52 ;  /* 0x0000000e1434723c */ /* 0x000fe20000041834 */
[----:B------:R-:W2:Y:S07]  /*3890*/  LDSM.16.M88.4 R12, [R244+0x17900] ;  /* 0x01790000f40c783b */ /* 0x000eae0000000200 */
[----:B------:R-:W-:Y:S01]  /*38a0*/  HMMA.16816.F32.BF16 R88, R104, R36, R88 ;  /* 0x000000246858723c */ /* 0x000fe20000041858 */
[----:B------:R-:W-:-:S02]  /*38b0*/  FMUL.FTZ R49, R49, c[0x0][0x320] ;  /* 0x0000c80031317a20 */ /* 0x000fc40000410000 */
[----:B------:R-:W-:Y:S02]  /*38c0*/  FMUL.FTZ R50, R50, c[0x0][0x320] ;  /* 0x0000c80032327a20 */ /* 0x000fe40000410000 */
[----:B------:R-:W-:Y:S01]  /*38d0*/  FMUL.FTZ R51, R51, c[0x0][0x320] ;  /* 0x0000c80033337a20 */ /* 0x000fe20000410000 */
[----:B------:R-:W2:Y:S01]  /*38e0*/  MUFU.TANH R64, R49 ;  /* 0x0000003100407308 */ /* 0x000ea20000002400 */
[----:B------:R-:W-:Y:S01]  /*38f0*/  FMUL.FTZ R0, R48, c[0x0][0x320] ;  /* 0x0000c80030007a20 */ /* 0x000fe20000410000 */
[----:B------:R-:W-:Y:S01]  /*3900*/  HMMA.16816.F32.BF16 R68, R104, R38, R68 ;  /* 0x000000266844723c */ /* 0x000fe20000041844 */
[----:B------:R-:W5:Y:S05]  /*3910*/  LDSM.16.M88.4 R36, [R244+0x17100] ;  /* 0x01710000f424783b */ /* 0x000f6a0000000200 */
[----:B------:R-:W2:Y:S02]  /*3920*/  MUFU.TANH R65, R50 ;  /* 0x0000003200417308 */ /* 0x000ea40000002400 */
[C---:B-1----:R-:W-:Y:S06]  /*3930*/  HMMA.16816.F32.BF16 R92, R20.reuse, R26, R92 ;  /* 0x0000001a145c723c */ /* 0x042fec000004185c */
[----:B------:R-:W1:Y:S02]  /*3940*/  MUFU.TANH R0, R0 ;  /* 0x0000000000007308 */ /* 0x000e640000002400 */
[----:B------:R-:W-:Y:S01]  /*3950*/  HMMA.16816.F32.BF16 R40, R20, R24, R40 ;  /* 0x000000181428723c */ /* 0x000fe20000041828 */
[----:B------:R-:W-:-:S02]  /*3960*/  FMUL.FTZ R82, R88, c[0x0][0x320] ;  /* 0x0000c80058527a20 */ /* 0x000fc40000410000 */
[----:B------:R-:W-:Y:S02]  /*3970*/  FMUL.FTZ R83, R89, c[0x0][0x320] ;  /* 0x0000c80059537a20 */ /* 0x000fe40000410000 */
[----:B------:R-:W-:Y:S02]  /*3980*/  FMUL.FTZ R91, R91, c[0x0][0x320] ;  /* 0x0000c8005b5b7a20 */ /* 0x000fe40000410000 */
[----:B------:R-:W1:Y:S01]  /*3990*/  MUFU.TANH R82, R82 ;  /* 0x0000005200527308 */ /* 0x000e620000002400 */
[----:B------:R-:W-:Y:S01]  /*39a0*/  HMMA.16816.F32.BF16 R84, R72, R66, R84 ;  /* 0x000000424854723c */ /* 0x000fe20000041854 */
[----:B------:R-:W-:Y:S02]  /*39b0*/  FMUL.FTZ R68, R68, c[0x0][0x320] ;  /* 0x0000c80044447a20 */ /* 0x000fe40000410000 */
[----:B------:R-:W-:Y:S02]  /*39c0*/  FMUL.FTZ R69, R69, c[0x0][0x320] ;  /* 0x0000c80045457a20 */ /* 0x000fe40000410000 */
[----:B------:R-:W-:-:S02]  /*39d0*/  FMUL.FTZ R70, R70, c[0x0][0x320] ;  /* 0x0000c80046467a20 */ /* 0x000fc40000410000 */
[----:B------:R1:W1:Y:S01]  /*39e0*/  MUFU.TANH R66, R51 ;  /* 0x0000003300427308 */ /* 0x0002620000002400 */
[----:B--2---:R-:W-:Y:S01]  /*39f0*/  HMMA.16816.F32.BF16 R92, R72, R14, R92 ;  /* 0x0000000e485c723c */ /* 0x004fe2000004185c */
[----:B------:R-:W-:-:S06]  /*3a00*/  FMUL.FTZ R71, R71, c[0x0][0x320] ;  /* 0x0000c80047477a20 */ /* 0x000fcc0000410000 */
[----:B------:R-:W2:Y:S01]  /*3a10*/  MUFU.TANH R83, R83 ;  /* 0x0000005300537308 */ /* 0x000ea20000002400 */
[C---:B------:R-:W-:Y:S01]  /*3a20*/  HMMA.16816.F32.BF16 R40, R72.reuse, R12, R40 ;  /* 0x0000000c4828723c */ /* 0x040fe20000041828 */
[----:B-1----:R-:W1:Y:S07]  /*3a30*/  LDSM.16.M88.4 R48, [R234+0xa800] ;  /* 0x00a80000ea30783b */ /* 0x002e6e0000000200 */
[----:B-----5:R-:W-:Y:S01]  /*3a40*/  HMMA.16816.F32.BF16 R112, R72, R36, R112 ;  /* 0x000000244870723c */ /* 0x020fe20000041870 */
[----:B------:R1:W1:Y:S01]  /*3a50*/  MUFU.TANH R211, R91 ;  /* 0x0000005b00d37308 */ /* 0x0002620000002400 */
[----:B------:R-:W-:-:S06]  /*3a60*/  DEPBAR.LE SB0, 0x0 ;  /* 0x000080000000791a */ /* 0x000fcc0000000000 */
[----:B------:R-:W-:Y:S01]  /*3a70*/  HMMA.16816.F32.BF16 R52, R72, R38, R52 ;  /* 0x000000264834723c */ /* 0x000fe20000041834 */
[----:B------:R1:W1:Y:S07]  /*3a80*/  MUFU.TANH R213, R68 ;  /* 0x0000004400d57308 */ /* 0x00026e0000002400 */
[C---:B------:R-:W-:Y:S01]  /*3a90*/  HMMA.16816.F32.BF16 R84, R104.reuse, R98, R84 ;  /* 0x000000626854723c */ /* 0x040fe20000041854 */
[----:B------:R1:W1:Y:S07]  /*3aa0*/  MUFU.TANH R212, R69 ;  /* 0x0000004500d47308 */ /* 0x00026e0000002400 */
[C---:B------:R-:W-:Y:S01]  /*3ab0*/  HMMA.16816.F32.BF16 R92, R104.reuse, R10, R92 ;  /* 0x0000000a685c723c */ /* 0x040fe2000004185c */
[----:B------:R2:W2:Y:S07]  /*3ac0*/  MUFU.TANH R210, R70 ;  /* 0x0000004600d27308 */ /* 0x0004ae0000002400 */
[C---:B------:R-:W-:Y:S01]  /*3ad0*/  HMMA.16816.F32.BF16 R112, R104.reuse, R44, R112 ;  /* 0x0000002c6870723c */ /* 0x040fe20000041870 */
[----:B------:R2:W2:Y:S07]  /*3ae0*/  MUFU.TANH R209, R71 ;  /* 0x0000004700d17308 */ /* 0x0004ae0000002400 */
[----:B-1----:R-:W-:Y:S01]  /*3af0*/  HMMA.16816.F32.BF16 R108, R104, R48, R108 ;  /* 0x00000030686c723c */ /* 0x002fe2000004186c */
[----:B------:R-:W-:-:S02]  /*3b00*/  FMUL.FTZ R67, R84, c[0x0][0x320] ;  /* 0x0000c80054437a20 */ /* 0x000fc40000410000 */
[----:B------:R-:W-:Y:S02]  /*3b10*/  FMUL.FTZ R56, R85, c[0x0][0x320] ;  /* 0x0000c80055387a20 */ /* 0x000fe40000410000 */
[----:B------:R-:W-:Y:S02]  /*3b20*/  FMUL.FTZ R57, R86, c[0x0][0x320] ;  /* 0x0000c80056397a20 */ /* 0x000fe40000410000 */
[----:B------:R-:W-:Y:S01]  /*3b30*/  FMUL.FTZ R84, R87, c[0x0][0x320] ;  /* 0x0000c80057547a20 */ /* 0x000fe20000410000 */
[----:B------:R-:W-:Y:S01]  /*3b40*/  HMMA.16816.F32.BF16 R60, R104, R50, R60 ;  /* 0x00000032683c723c */ /* 0x000fe2000004183c */
[----:B------:R-:W-:Y:S01]  /*3b50*/  FMUL.FTZ R85, R90, c[0x0][0x320] ;  /* 0x0000c8005a557a20 */ /* 0x000fe20000410000 */
[----:B------:R-:W1:Y:S01]  /*3b60*/  MUFU.TANH R67, R67 ;  /* 0x0000004300437308 */ /* 0x000e620000002400 */
[----:B------:R-:W-:Y:S02]  /*3b70*/  FMUL.FTZ R25, R94, c[0x0][0x320] ;  /* 0x0000c8005e197a20 */ /* 0x000fe40000410000 */
[----:B------:R-:W-:-:S02]  /*3b80*/  FMUL.FTZ R24, R95, c[0x0][0x320] ;  /* 0x0000c8005f187a20 */ /* 0x000fc40000410000 */
[----:B------:R-:W-:Y:S01]  /*3b90*/  FMUL.FTZ R92, R92, c[0x0][0x320] ;  /* 0x0000c8005c5c7a20 */ /* 0x000fe20000410000 */
[C---:B------:R-:W-:Y:S01]  /*3ba0*/  HMMA.16816.F32.BF16 R52, R104.reuse, R46, R52 ;  /* 0x0000002e6834723c */ /* 0x040fe20000041834 */
[----:B------:R-:W-:Y:S01]  /*3bb0*/  FMUL.FTZ R112, R112, c[0x0][0x320] ;  /* 0x0000c80070707a20 */ /* 0x000fe20000410000 */
[----:B------:R-:W1:Y:S01]  /*3bc0*/  MUFU.TANH R56, R56 ;  /* 0x0000003800387308 */ /* 0x000e620000002400 */
[----:B------:R-:W-:Y:S02]  /*3bd0*/  FMUL.FTZ R113, R113, c[0x0][0x320] ;  /* 0x0000c80071717a20 */ /* 0x000fe40000410000 */
[----:B------:R-:W-:Y:S02]  /*3be0*/  FMUL.FTZ R114, R114, c[0x0][0x320] ;  /* 0x0000c80072727a20 */ /* 0x000fe40000410000 */
[----:B------:R-:W-:Y:S01]  /*3bf0*/  FMUL.FTZ R115, R115, c[0x0][0x320] ;  /* 0x0000c80073737a20 */ /* 0x000fe20000410000 */
[----:B------:R-:W-:Y:S01]  /*3c00*/  HMMA.16816.F32.BF16 R40, R104, R8, R40 ;  /* 0x000000086828723c */ /* 0x000fe20000041828 */
[----:B------:R-:W-:Y:S01]  /*3c10*/  FMUL.FTZ R108, R108, c[0x0][0x320] ;  /* 0x0000c8006c6c7a20 */ /* 0x000fe20000410000 */
[----:B------:R-:W1:Y:S01]  /*3c20*/  MUFU.TANH R57, R57 ;  /* 0x0000003900397308 */ /* 0x000e620000002400 */
[----:B------:R-:W-:-:S02]  /*3c30*/  FMUL.FTZ R109, R109, c[0x0][0x320] ;  /* 0x0000c8006d6d7a20 */ /* 0x000fc40000410000 */
[----:B------:R-:W-:Y:S02]  /*3c40*/  FMUL.FTZ R110, R110, c[0x0][0x320] ;  /* 0x0000c8006e6e7a20 */ /* 0x000fe40000410000 */
[----:B------:R-:W-:Y:S02]  /*3c50*/  FMUL.FTZ R111, R111, c[0x0][0x320] ;  /* 0x0000c8006f6f7a20 */ /* 0x000fe40000410000 */
[----:B------:R-:W-:Y:S01]  /*3c60*/  FMUL.FTZ R60, R60, c[0x0][0x320] ;  /* 0x0000c8003c3c7a20 */ /* 0x000fe20000410000 */
[----:B------:R-:W1:Y:S01]  /*3c70*/  MUFU.TANH R84, R84 ;  /* 0x0000005400547308 */ /* 0x000e620000002400 */
[----:B------:R-:W-:Y:S02]  /*3c80*/  FMUL.FTZ R61, R61, c[0x0][0x320] ;  /* 0x0000c8003d3d7a20 */ /* 0x000fe40000410000 */
[----:B------:R-:W-:Y:S02]  /*3c90*/  FMUL.FTZ R62, R62, c[0x0][0x320] ;  /* 0x0000c8003e3e7a20 */ /* 0x000fe40000410000 */
[----:B------:R-:W-:-:S02]  /*3ca0*/  FMUL.FTZ R63, R63, c[0x0][0x320] ;  /* 0x0000c8003f3f7a20 */ /* 0x000fc40000410000 */
[----:B------:R-:W-:Y:S01]  /*3cb0*/  FMUL.FTZ R52, R52, c[0x0][0x320] ;  /* 0x0000c80034347a20 */ /* 0x000fe20000410000 */
[----:B------:R-:W1:Y:S01]  /*3cc0*/  MUFU.TANH R85, R85 ;  /* 0x0000005500557308 */ /* 0x000e620000002400 */
[----:B------:R-:W-:Y:S02]  /*3cd0*/  FMUL.FTZ R53, R53, c[0x0][0x320] ;  /* 0x0000c80035357a20 */ /* 0x000fe40000410000 */
[----:B------:R-:W-:Y:S02]  /*3ce0*/  FMUL.FTZ R54, R54, c[0x0][0x320] ;  /* 0x0000c80036367a20 */ /* 0x000fe40000410000 */
[----:B------:R-:W-:Y:S02]  /*3cf0*/  FMUL.FTZ R55, R55, c[0x0][0x320] ;  /* 0x0000c80037377a20 */ /* 0x000fe40000410000 */
[----:B------:R-:W-:Y:S01]  /*3d00*/  FMUL.FTZ R40, R40, c[0x0][0x320] ;  /* 0x0000c80028287a20 */ /* 0x000fe20000410000 */
[----:B------:R1:W1:Y:S01]  /*3d10*/  MUFU.TANH R198, R108 ;  /* 0x0000006c00c67308 */ /* 0x0002620000002400 */
[----:B------:R-:W-:-:S02]  /*3d20*/  FMUL.FTZ R41, R41, c[0x0][0x320] ;  /* 0x0000c80029297a20 */ /* 0x000fc40000410000 */
[----:B------:R-:W-:Y:S02]  /*3d30*/  FMUL.FTZ R42, R42, c[0x0][0x320] ;  /* 0x0000c8002a2a7a20 */ /* 0x000fe40000410000 */
[----:B------:R-:W-:Y:S02]  /*3d40*/  FMUL.FTZ R43, R43, c[0x0][0x320] ;  /* 0x0000c8002b2b7a20 */ /* 0x000fe40000410000 */
[----:B------:R-:W-:Y:S01]  /*3d50*/  FMUL.FTZ R93, R93, c[0x0][0x320] ;  /* 0x0000c8005d5d7a20 */ /* 0x000fe20000410000 */
        /* <DEDUP_REMOVED lines=22> */
[----:B------:R-:W1:Y:S01]  /*3ec0*/  MUFU.TANH R24, R24 ;  /* 0x0000001800187308 */ /* 0x000e620000002400 */
[----:B------:R-:W-:Y:S06]  /*3ed0*/  BAR.SYNC.DEFER_BLOCKING 0x0 ;  /* 0x0000000000007b1d */ /* 0x000fec0000010000 */
[----:B------:R-:W-:Y:S05]  /*3ee0*/  @!P0 BRA `(.L_x_1542) ;  /* 0x0000060000008947 */ /* 0x000fea0003800000 */
[----:B--234-:R-:W-:Y:S01]  /*3ef0*/  IMAD.U32 R7, RZ, RZ, UR6 ;  /* 0x00000006ff077e24 */ /* 0x01cfe2000f8e00ff */
[----:B------:R-:W-:Y:S01]  /*3f00*/  ISETP.NE.AND P6, PT, R252, 0x1, PT ;  /* 0x00000001fc00780c */ /* 0x000fe20003fc5270 */
[----:B------:R-:W-:-:S03]  /*3f10*/  IMAD.MOV.U32 R12, RZ, RZ, RZ ;  /* 0x000000ffff0c7224 */ /* 0x000fc600078e00ff */
[----:B------:R-:W-:-:S04]  /*3f20*/  IADD3 R7, R120, UR9, R7 ;  /* 0x0000000978077c10 */ /* 0x000fc8000fffe007 */
[----:B------:R-:W-:-:S05]  /*3f30*/  IADD3 R7, R7, -0x60, RZ ;  /* 0xffffffa007077810 */ /* 0x000fca0007ffe0ff */
[----:B------:R-:W-:-:S04]  /*3f40*/  @P6 IMAD.HI.U32 R9, R7, c[0x0][0x2bc], RZ ;  /* 0x0000af0007096a27 */ /* 0x000fc800078e00ff */
[----:B------:R-:W-:Y:S01]  /*3f50*/  IMAD.MOV.U32 R8, RZ, RZ, R7 ;  /* 0x000000ffff087224 */ /* 0x000fe200078e0007 */
[----:B------:R-:W-:-:S04]  /*3f60*/  @P6 SHF.R.U32.HI R8, RZ, c[0x0][0x2c0], R9 ;  /* 0x0000b000ff086a19 */ /* 0x000fc80000011609 */
[----:B------:R-:W-:-:S04]  /*3f70*/  @!P5 IADD3 R11, P0, R8, UR16, RZ ;  /* 0x00000010080bdc10 */ /* 0x000fc8000ff1e0ff */
[----:B------:R-:W-:Y:S02]  /*3f80*/  @!P5 LEA.HI.X.SX32 R9, R8, UR15, 0x1, P0 ;  /* 0x0000000f0809dc11 */ /* 0x000fe400080f0eff */
[----:B------:R-:W-:-:S04]  /*3f90*/  @!P5 LEA R10, P0, R11, c[0x0][0x2a0], 0x2 ;  /* 0x0000a8000b0ada11 */ /* 0x000fc800078010ff */
[----:B------:R-:W-:-:S05]  /*3fa0*/  @!P5 LEA.HI.X R11, R11, c[0x0][0x2a4], R9, 0x2, P0 ;  /* 0x0000a9000b0bda11 */ /* 0x000fca00000f1409 */
[----:B------:R2:W3:Y:S01]  /*3fb0*/  @!P5 LDG.E R12, [R10.64] ;  /* 0x0000000c0a0cd981 */ /* 0x0004e2000c1e1900 */
[----:B------:R-:W-:Y:S01]  /*3fc0*/  IMAD.MOV R8, RZ, RZ, -R8 ;  /* 0x000000ffff087224 */ /* 0x000fe200078e0a08 */
[----:B------:R-:W-:Y:S01]  /*3fd0*/  SEL R15, RZ, 0x10, P4 ;  /* 0x00000010ff0f7807 */ /* 0x000fe20002000000 */
[C---:B------:R-:W-:Y:S01]  /*3fe0*/  IMAD.SHL.U32 R16, R33.reuse, 0x2, RZ ;  /* 0x0000000221107824 */ /* 0x040fe200078e00ff */
[----:B------:R-:W-:Y:S01]  /*3ff0*/  SHF.L.U64.HI R17, R33, 0x1, R35 ;  /* 0x0000000121117819 */ /* 0x000fe20000010223 */
[----:B------:R-:W-:Y:S01]  /*4000*/  IMAD R13, R8, c[0x0][0x2b8], R7 ;  /* 0x0000ae00080d7a24 */ /* 0x000fe200078e0207 */
[----:B-1----:R-:W-:Y:S02]  /*4010*/  IADD3 R40, -R15, 0x10, RZ ;  /* 0x000000100f287810 */ /* 0x002fe40007ffe1ff */
[----:B------:R-:W-:Y:S01]  /*4020*/  SEL R22, RZ, 0x10, P1 ;  /* 0x00000010ff167807 */ /* 0x000fe20000800000 */
[----:B------:R-:W-:Y:S01]  /*4030*/  IMAD.WIDE.U32 R8, R13, c[0x0][0x1e0], RZ ;  /* 0x000078000d087a25 */ /* 0x000fe200078e00ff */
[----:B------:R-:W-:Y:S01]  /*4040*/  SHF.R.S32.HI R7, RZ, 0x1f, R13 ;  /* 0x0000001fff077819 */ /* 0x000fe2000001140d */
[----:B------:R1:W-:Y:S01]  /*4050*/  STL [R1+0x4], R13 ;  /* 0x0000040d01007387 */ /* 0x0003e20000100800 */
[----:B------:R-:W-:-:S02]  /*4060*/  LOP3.LUT R40, R40, 0xf, RZ, 0xc0, !PT ;  /* 0x0000000f28287812 */ /* 0x000fc400078ec0ff */
[----:B------:R-:W-:Y:S01]  /*4070*/  SHF.L.U64.HI R14, R31, 0x1, R34 ;  /* 0x000000011f0e7819 */ /* 0x000fe20000010222 */
[----:B------:R-:W-:Y:S01]  /*4080*/  IMAD R7, R7, c[0x0][0x1e0], RZ ;  /* 0x0000780007077a24 */ /* 0x000fe200078e02ff */
[----:B------:R-:W-:-:S03]  /*4090*/  IADD3 R26, -R22, 0x10, RZ ;  /* 0x00000010161a7810 */ /* 0x000fc60007ffe1ff */
[----:B------:R-:W-:Y:S01]  /*40a0*/  IMAD R7, R13, c[0x0][0x1e4], R7 ;  /* 0x000079000d077a24 */ /* 0x000fe200078e0207 */
[----:B------:R-:W-:-:S03]  /*40b0*/  LOP3.LUT R26, R26, 0xf, RZ, 0xc0, !PT ;  /* 0x0000000f1a1a7812 */ /* 0x000fc600078ec0ff */
[----:B------:R-:W-:Y:S02]  /*40c0*/  IMAD.IADD R9, R9, 0x1, R7 ;  /* 0x0000000109097824 */ /* 0x000fe400078e0207 */
[C---:B--2---:R-:W-:Y:S01]  /*40d0*/  IMAD.SHL.U32 R10, R29.reuse, 0x2, RZ ;  /* 0x000000021d0a7824 */ /* 0x044fe200078e00ff */
[----:B------:R-:W-:Y:S01]  /*40e0*/  SHF.L.U64.HI R11, R29, 0x1, R32 ;  /* 0x000000011d0b7819 */ /* 0x000fe20000010220 */
[----:B-1----:R-:W-:Y:S01]  /*40f0*/  IMAD.SHL.U32 R13, R31, 0x2, RZ ;  /* 0x000000021f0d7824 */ /* 0x002fe200078e00ff */
[----:B---3--:R-:W-:Y:S01]  /*4100*/  SHF.R.S32.HI R7, RZ, 0x1f, R12 ;  /* 0x0000001fff077819 */ /* 0x008fe2000001140c */
[----:B------:R-:W-:Y:S01]  /*4110*/  IMAD.WIDE.U32 R8, R12, c[0x0][0x1f0], R8 ;  /* 0x00007c000c087a25 */ /* 0x000fe200078e0008 */
[----:B------:R1:W-:Y:S03]  /*4120*/  STL [R1], R12 ;  /* 0x0000000c01007387 */ /* 0x0003e60000100800 */
[----:B------:R-:W-:Y:S01]  /*4130*/  IMAD R7, R7, c[0x0][0x1f0], RZ ;  /* 0x00007c0007077a24 */ /* 0x000fe200078e02ff */
[----:B------:R-:W-:-:S02]  /*4140*/  IADD3 R18, P0, R8, UR20, RZ ;  /* 0x0000001408127c10 */ /* 0x000fc4000ff1e0ff */
[----:B------:R-:W-:Y:S01]  /*4150*/  SHF.L.U64.HI R8, R28, 0x1, R30 ;  /* 0x000000011c087819 */ /* 0x000fe2000001021e */
[----:B------:R-:W-:-:S05]  /*4160*/  IMAD R7, R12, c[0x0][0x1f4], R7 ;  /* 0x00007d000c077a24 */ /* 0x000fca00078e0207 */
[----:B------:R-:W-:Y:S02]  /*4170*/  IADD3.X R7, R9, UR18, R7, P0, !PT ;  /* 0x0000001209077c10 */ /* 0x000fe400087fe407 */
[C---:B------:R-:W-:Y:S02]  /*4180*/  LEA R19, P0, R18.reuse, c[0x0][0x1c8], 0x1 ;  /* 0x0000720012137a11 */ /* 0x040fe400078008ff */
[----:B------:R-:W-:Y:S02]  /*4190*/  SEL R9, RZ, 0x10, P2 ;  /* 0x00000010ff097807 */ /* 0x000fe40001000000 */
[----:B------:R-:W-:Y:S01]  /*41a0*/  LEA.HI.X R18, R18, c[0x0][0x1cc], R7, 0x1, P0 ;  /* 0x0000730012127a11 */ /* 0x000fe200000f0c07 */
[----:B------:R-:W2:Y:S01]  /*41b0*/  SHFL.IDX PT, R27, R19, 0x2, 0x181f ;  /* 0x00581f00131b7f89 */ /* 0x000ea200000e0000 */
[----:B------:R-:W-:Y:S01]  /*41c0*/  IADD3 R36, -R9, 0x10, RZ ;  /* 0x0000001009247810 */ /* 0x000fe20007ffe1ff */
[----:B------:R-:W-:Y:S02]  /*41d0*/  IMAD.SHL.U32 R7, R28, 0x2, RZ ;  /* 0x000000021c077824 */ /* 0x000fe400078e00ff */
[----:B------:R-:W3:Y:S01]  /*41e0*/  SHFL.IDX PT, R20, R18, 0x2, 0x181f ;  /* 0x00581f0012147f89 */ /* 0x000ee200000e0000 */
[----:B------:R-:W-:-:S02]  /*41f0*/  LOP3.LUT R36, R36, 0xf, RZ, 0xc0, !PT ;  /* 0x0000000f24247812 */ /* 0x000fc400078ec0ff */
[----:B-1----:R-:W-:Y:S01]  /*4200*/  SEL R12, RZ, 0x10, P3 ;  /* 0x00000010ff0c7807 */ /* 0x002fe20001800000 */
[----:B------:R-:W-:Y:S03]  /*4210*/  SHFL.IDX PT, R21, R18, RZ, 0x181f ;  /* 0x00181fff12157589 */ /* 0x000fe600000e0000 */
[----:B------:R-:W-:Y:S01]  /*4220*/  IADD3 R38, -R12, 0x10, RZ ;  /* 0x000000100c267810 */ /* 0x000fe20007ffe1ff */
[----:B------:R-:W-:Y:S03]  /*4230*/  SHFL.IDX PT, R18, R18, 0x1, 0x181f ;  /* 0x00381f0012127f89 */ /* 0x000fe600000e0000 */
[----:B------:R-:W-:Y:S02]  /*4240*/  LOP3.LUT R38, R38, 0xf, RZ, 0xc0, !PT ;  /* 0x0000000f26267812 */ /* 0x000fe400078ec0ff */
[----:B--2---:R-:W-:-:S04]  /*4250*/  IADD3 R40, P6, P0, R40, R27, R16 ;  /* 0x0000001b28287210 */ /* 0x004fc800078de010 */
[----:B---3--:R-:W-:Y:S02]  /*4260*/  IADD3.X R41, RZ, R20, R17, P6, P0 ;  /* 0x00000014ff297210 */ /* 0x008fe400037e0411 */
[----:B------:R-:W-:-:S04]  /*4270*/  IADD3 R38, P6, P0, R38, R27, R13 ;  /* 0x0000001b26267210 */ /* 0x000fc800078de00d */
[----:B------:R-:W-:Y:S02]  /*4280*/  IADD3.X R39, RZ, R20, R14, P6, P0 ;  /* 0x00000014ff277210 */ /* 0x000fe400037e040e */
[----:B------:R-:W-:-:S04]  /*4290*/  IADD3 R36, P6, P0, R36, R27, R10 ;  /* 0x0000001b24247210 */ /* 0x000fc800078de00a */
[----:B------:R-:W-:Y:S02]  /*42a0*/  IADD3.X R37, RZ, R20, R11, P6, P0 ;  /* 0x00000014ff257210 */ /* 0x000fe400037e040b */
[----:B------:R-:W-:-:S04]  /*42b0*/  IADD3 R26, P6, P0, R26, R27, R7 ;  /* 0x0000001b1a1a7210 */ /* 0x000fc800078de007 */
[----:B------:R-:W-:Y:S02]  /*42c0*/  IADD3.X R27, RZ, R20, R8, P6, P0 ;  /* 0x00000014ff1b7210 */ /* 0x000fe400037e0408 */
[----:B------:R-:W1:Y:S04]  /*42d0*/  SHFL.IDX PT, R20, R19, RZ, 0x181f ;  /* 0x00181fff13147589 */ /* 0x000e6800000e0000 */
[----:B------:R-:W2:Y:S01]  /*42e0*/  SHFL.IDX PT, R19, R19, 0x1, 0x181f ;  /* 0x00381f0013137f89 */ /* 0x000ea200000e0000 */
[----:B-1----:R-:W-:-:S05]  /*42f0*/  IADD3 R46, P0, R20, R16, RZ ;  /* 0x00000010142e7210 */ /* 0x002fca0007f1e0ff */
[----:B------:R-:W-:Y:S01]  /*4300*/  IMAD.X R47, R21, 0x1, R17, P0 ;  /* 0x00000001152f7824 */ /* 0x000fe200000e0611 */
        /* <DEDUP_REMOVED lines=9> */
[----:B--2---:R-:W-:-:S04]  /*43a0*/  IADD3 R16, P0, R19, R16, RZ ;  /* 0x0000001013107210 */ /* 0x004fc80007f1e0ff */
        /* <DEDUP_REMOVED lines=20> */
.L_x_1542:
[----:B--234-:R-:W-:Y:S01]  /*44f0*/  LOP3.LUT R7, R6, 0xffffffe0, RZ, 0xc0, !PT ;  /* 0xffffffe006077812 */ /* 0x01cfe200078ec0ff */
[----:B------:R-:W-:Y:S01]  /*4500*/  IMAD.SHL.U32 R247, R5, 0x2, RZ ;  /* 0x0000000205f77824 */ /* 0x000fe200078e00ff */
[----:B------:R-:W-:Y:S01]  /*4510*/  UIADD3 UR6, UR7, -0x2, URZ ;  /* 0xfffffffe07067890 */ /* 0x000fe2000fffe03f */
[----:B------:R-:W0:Y:S02]  /*4520*/  LDGDEPBAR ;  /* 0x00000000000079af */ /* 0x000e240000000000 */
[----:B------:R-:W-:Y:S01]  /*4530*/  IMAD.IADD R7, R2, 0x1, -R7 ;  /* 0x0000000102077824 */ /* 0x000fe200078e0a07 */
[----:B------:R-:W-:Y:S01]  /*4540*/  UISETP.GE.AND UP0, UPT, UR6, UR8, UPT ;  /* 0x000000080600728c */ /* 0x000fe2000bf06270 */
[----:B------:R-:W-:Y:S01]  /*4550*/  IMAD.U32 R2, RZ, RZ, UR10 ;  /* 0x0000000aff027e24 */ /* 0x000fe2000f8e00ff */
[----:B------:R-:W-:Y:S01]  /*4560*/  LDSM.16.MT88.4 R172, [R247+0x100] ;  /* 0x00010000f7ac783b */ /* 0x000fe20000004200 */
[----:B------:R-:W-:Y:S01]  /*4570*/  IMAD R242, R4, 0x2, R247 ;  /* 0x0000000204f27824 */ /* 0x000fe200078e02f7 */
[----:B------:R-:W-:Y:S01]  /*4580*/  SHF.R.S32.HI R6, RZ, 0x1f, R7 ;  /* 0x0000001fff067819 */ /* 0x000fe20000011407 */
[C---:B------:R-:W-:Y:S01]  /*4590*/  IMAD R241, R3.reuse, 0x2, R247 ;  /* 0x0000000203f17824 */ /* 0x040fe200078e02f7 */
[----:B------:R-:W-:Y:S01]  /*45a0*/  LDSM.16.MT88.4 R12, [R247+0x900] ;  /* 0x00090000f70c783b */ /* 0x000fe20000004200 */
[----:B------:R-:W-:Y:S01]  /*45b0*/  IMAD R240, R3, 0x2, R242 ;  /* 0x0000000203f07824 */ /* 0x000fe200078e02f2 */
[----:B------:R-:W-:-:S02]  /*45c0*/  LEA.HI R6, R6, R7, RZ, 0x2 ;  /* 0x0000000706067211 */ /* 0x000fc400078f10ff */
[----:B------:R-:W-:Y:S02]  /*45d0*/  LDSM.16.MT88.4 R164, [R242+0x100] ;  /* 0x00010000f2a4783b */ /* 0x000fe40000004200 */
[----:B------:R-:W-:Y:S02]  /*45e0*/  LOP3.LUT R6, R6, 0x7ffffffc, RZ, 0xc0, !PT ;  /* 0x7ffffffc06067812 */ /* 0x000fe400078ec0ff */
[----:B------:R-:W-:Y:S03]  /*45f0*/  LDSM.16.MT88.4 R132, [R242+0x3100] ;  /* 0x00310000f284783b */ /* 0x000fe60000004200 */
[----:B------:R-:W-:Y:S01]  /*4600*/  IMAD.IADD R6, R7, 0x1, -R6 ;  /* 0x0000000107067824 */ /* 0x000fe200078e0a06 */
[----:B------:R-:W-:Y:S03]  /*4610*/  LDSM.16.MT88.4 R148, [R240+0x100] ;  /* 0x00010000f094783b */ /* 0x000fe60000004200 */
[----:B------:R-:W-:Y:S01]  /*4620*/  IMAD R2, R6, -0x2, R2 ;  /* 0xfffffffe06027824 */ /* 0x000fe200078e0202 */
[----:B------:R-:W-:Y:S04]  /*4630*/  LDSM.16.MT88.4 R140, [R247+0x3100] ;  /* 0x00310000f78c783b */ /* 0x000fe80000004200 */
[----:B------:R-:W-:Y:S01]  /*4640*/  ISETP.GT.AND P0, PT, R2, RZ, PT ;  /* 0x000000ff0200720c */ /* 0x000fe20003f04270 */
[----:B------:R-:W-:Y:S03]  /*4650*/  LDSM.16.MT88.4 R88, [R241+0x6100] ;  /* 0x00610000f158783b */ /* 0x000fe60000004200 */
[----:B------:R-:W-:Y:S01]  /*4660*/  FSEL R65, R65, -INF , P0 ;  /* 0xff80000041417808 */ /* 0x000fe20000000000 */
[----:B------:R-:W-:Y:S01]  /*4670*/  LDSM.16.MT88.4 R156, [R241+0x100] ;  /* 0x00010000f19c783b */ /* 0x000fe20000004200 */
[----:B------:R-:W-:-:S02]  /*4680*/  FSEL R0, R0, -INF , P0 ;  /* 0xff80000000007808 */ /* 0x000fc40000000000 */
[----:B------:R-:W-:Y:S01]  /*4690*/  ISETP.GT.AND P0, PT, R2, 0x1, PT ;  /* 0x000000010200780c */ /* 0x000fe20003f04270 */
[----:B-1----:R-:W-:Y:S03]  /*46a0*/  LDSM.16.MT88.4 R20, [R240+0x900] ;  /* 0x00090000f014783b */ /* 0x002fe60000004200 */
[----:B------:R-:W-:Y:S01]  /*46b0*/  FSEL R66, R66, -INF , P0 ;  /* 0xff80000042427808 */ /* 0x000fe20000000000 */
[----:B------:R-:W-:Y:S01]  /*46c0*/  LDSM.16.MT88.4 R16, [R247+0x3900] ;  /* 0x00390000f710783b */ /* 0x000fe20000004200 */
[----:B------:R-:W-:Y:S02]  /*46d0*/  FSEL R64, R64, -INF , P0 ;  /* 0xff80000040407808 */ /* 0x000fe40000000000 */
[----:B------:R-:W-:Y:S01]  /*46e0*/  ISETP.GT.AND P0, PT, R2, 0x8, PT ;  /* 0x000000080200780c */ /* 0x000fe20003f04270 */
[----:B------:R-:W-:Y:S01]  /*46f0*/  LDSM.16.MT88.4 R68, [R240+0x3900] ;  /* 0x00390000f044783b */ /* 0x000fe20000004200 */
[----:B------:R-:W-:-:S02]  /*4700*/  FMNMX.FTZ R6, R0, R64, !PT ;  /* 0x0000004000067209 */ /* 0x000fc40007810000 */
[----:B------:R-:W-:Y:S01]  /*4710*/  FSEL R57, R57, -INF , P0 ;  /* 0xff80000039397808 */ /* 0x000fe20000000000 */
[----:B------:R-:W-:Y:S01]  /*4720*/  LDSM.16.MT88.4 R36, [R241+0x900] ;  /* 0x00090000f124783b */ /* 0x000fe20000004200 */
[----:B------:R-:W-:Y:S02]  /*4730*/  FSEL R67, R67, -INF , P0 ;  /* 0xff80000043437808 */ /* 0x000fe40000000000 */
[----:B------:R-:W-:Y:S01]  /*4740*/  ISETP.GT.AND P0, PT, R2, 0x9, PT ;  /* 0x000000090200780c */ /* 0x000fe20003f04270 */
[----:B------:R-:W-:Y:S01]  /*4750*/  LDSM.16.MT88.4 R72, [R247+0x6100] ;  /* 0x00610000f748783b */ /* 0x000fe20000004200 */
[----:B------:R-:W-:Y:S02]  /*4760*/  FMNMX.FTZ R6, R67, R6, !PT ;  /* 0x0000000643067209 */ /* 0x000fe40007810000 */
[----:B------:R-:W-:Y:S01]  /*4770*/  FSEL R84, R84, -INF , P0 ;  /* 0xff80000054547808 */ /* 0x000fe20000000000 */
[----:B------:R-:W-:Y:S01]  /*4780*/  LDSM.16.MT88.4 R96, [R240+0x6100] ;  /* 0x00610000f060783b */ /* 0x000fe20000004200 */
[----:B------:R-:W-:-:S02]  /*4790*/  FSEL R56, R56, -INF , P0 ;  /* 0xff80000038387808 */ /* 0x000fc40000000000 */
[----:B------:R-:W-:Y:S01]  /*47a0*/  ISETP.GT.AND P0, PT, R2, 0x10, PT ;  /* 0x000000100200780c */ /* 0x000fe20003f04270 */
[----:B------:R-:W-:Y:S01]  /*47b0*/  LDSM.16.MT88.4 R120, [R241+0x9100] ;  /* 0x00910000f178783b */ /* 0x000fe20000004200 */
[----:B------:R-:W-:Y:S02]  /*47c0*/  FMNMX.FTZ R6, R56, R6, !PT ;  /* 0x0000000638067209 */ /* 0x000fe40007810000 */
[----:B------:R-:W-:Y:S01]  /*47d0*/  FSEL R59, R59, -INF , P0 ;  /* 0xff8000003b3b7808 */ /* 0x000fe20000000000 */
[----:B------:R-:W-:Y:S01]  /*47e0*/  LDSM.16.MT88.4 R104, [R247+0x9100] ;  /* 0x00910000f768783b */ /* 0x000fe20000004200 */
        /* <DEDUP_REMOVED lines=48> */
[----:B------:R-:W-:Y:S02]  /*4af0*/  FMNMX.FTZ R6, R196, R6, !PT ;  /* 0x00000006c4067209 */ /* 0x000fe40007810000 */
[----:B------:R-:W-:Y:S02]  /*4b00*/  FSEL R208, R208, -INF , P0 ;  /* 0xff800000d0d07808 */ /* 0x000fe40000000000 */
[----:B------:R-:W-:Y:S02]  /*4b10*/  FSEL R207, R207, -INF , P0 ;  /* 0xff800000cfcf7808 */ /* 0x000fe40000000000 */
[----:B------:R-:W-:-:S02]  /*4b20*/  ISETP.GT.AND P0, PT, R2, 0x41, PT ;  /* 0x000000410200780c */ /* 0x000fc40003f04270 */
[----:B------:R-:W-:Y:S02]  /*4b30*/  FMNMX.FTZ R7, R59, R7, !PT ;  /* 0x000000073b077209 */ /* 0x000fe40007810000 */
[----:B------:R-:W-:Y:S02]  /*4b40*/  FMNMX.FTZ R6, R195, R6, !PT ;  /* 0x00000006c3067209 */ /* 0x000fe40007810000 */
[----:B------:R-:W-:Y:S02]  /*4b50*/  FSEL R206, R206, -INF , P0 ;  /* 0xff800000cece7808 */ /* 0x000fe40000000000 */
[----:B------:R-:W-:Y:S02]  /*4b60*/  FSEL R205, R205, -INF , P0 ;  /* 0xff800000cdcd7808 */ /* 0x000fe40000000000 */
[----:B------:R-:W-:Y:S02]  /*4b70*/  ISETP.GT.AND P0, PT, R2, 0x48, PT ;  /* 0x000000480200780c */ /* 0x000fe40003f04270 */
[----:B------:R-:W-:-:S02]  /*4b80*/  FMNMX.FTZ R7, R81, R7, !PT ;  /* 0x0000000751077209 */ /* 0x000fc40007810000 */
[----:B------:R-:W-:Y:S02]  /*4b90*/  FMNMX.FTZ R6, R193, R6, !PT ;  /* 0x00000006c1067209 */ /* 0x000fe40007810000 */
[----:B------:R-:W-:Y:S02]  /*4ba0*/  FSEL R204, R204, -INF , P0 ;  /* 0xff800000cccc7808 */ /* 0x000fe40000000000 */
[----:B------:R-:W-:Y:S02]  /*4bb0*/  FSEL R203, R203, -INF , P0 ;  /* 0xff800000cbcb7808 */ /* 0x000fe40000000000 */
[----:B------:R-:W-:Y:S02]  /*4bc0*/  ISETP.GT.AND P0, PT, R2, 0x49, PT ;  /* 0x000000490200780c */ /* 0x000fe40003f04270 */
[----:B------:R-:W-:Y:S02]  /*4bd0*/  FMNMX.FTZ R7, R78, R7, !PT ;  /* 0x000000074e077209 */ /* 0x000fe40007810000 */
[----:B------:R-:W-:-:S02]  /*4be0*/  FMNMX.FTZ R6, R207, R6, !PT ;  /* 0x00000006cf067209 */ /* 0x000fc40007810000 */
[----:B------:R-:W-:Y:S02]  /*4bf0*/  FSEL R201, R201, -INF , P0 ;  /* 0xff800000c9c97808 */ /* 0x000fe40000000000 */
[----:B------:R-:W-:Y:S02]  /*4c00*/  FSEL R202, R202, -INF , P0 ;  /* 0xff800000caca7808 */ /* 0x000fe40000000000 */
[----:B------:R-:W-:Y:S02]  /*4c10*/  FMNMX.FTZ R7, R79, R7, !PT ;  /* 0x000000074f077209 */ /* 0x000fe40007810000 */
[----:B------:R-:W-:Y:S02]  /*4c20*/  FMNMX.FTZ R6, R205, R6, !PT ;  /* 0x00000006cd067209 */ /* 0x000fe40007810000 */
        /* <DEDUP_REMOVED lines=10> */
[----:B------:R-:W-:Y:S02]  /*4cd0*/  ISETP.GT.AND P0, PT, R2, 0x58, PT ;  /* 0x000000580200780c */ /* 0x000fe40003f04270 */
[----:B------:R-:W-:Y:S02]  /*4ce0*/  FMNMX.FTZ R7, R210, R7, !PT ;  /* 0x00000007d2077209 */ /* 0x000fe40007810000 */
[----:B------:R-:W-:Y:S02]  /*4cf0*/  FMNMX.FTZ R6, R191, R6, !PT ;  /* 0x00000006bf067209 */ /* 0x000fe40007810000 */
[----:B------:R-:W-:-:S02]  /*4d00*/  FSEL R25, R25, -INF , P0 ;  /* 0xff80000019197808 */ /* 0x000fc40000000000 */
[----:B------:R-:W-:Y:S02]  /*4d10*/  FSEL R189, R189, -INF , P0 ;  /* 0xff800000bdbd7808 */ /* 0x000fe40000000000 */
[----:B------:R-:W-:Y:S02]  /*4d20*/  ISETP.GT.AND P0, PT, R2, 0x59, PT ;  /* 0x000000590200780c */ /* 0x000fe40003f04270 */
[----:B------:R-:W-:Y:S02]  /*4d30*/  FMNMX.FTZ R7, R209, R7, !PT ;  /* 0x00000007d1077209 */ /* 0x000fe40007810000 */
[----:B------:R-:W-:Y:S02]  /*4d40*/  FMNMX.FTZ R6, R190, R6, !PT ;  /* 0x00000006be067209 */ /* 0x000fe40007810000 */
[----:B------:R-:W-:Y:S02]  /*4d50*/  FSEL R188, R188, -INF , P0 ;  /* 0xff800000bcbc7808 */ /* 0x000fe40000000000 */
[----:B------:R-:W-:-:S02]  /*4d60*/  FMNMX.FTZ R7, R197, R7, !PT ;  /* 0x00000007c5077209 */ /* 0x000fc40007810000 */
[----:B------:R-:W-:Y:S02]  /*4d70*/  FMNMX.FTZ R2, R189, R6, !PT ;  /* 0x00000006bd027209 */ /* 0x000fe40007810000 */
[----:B------:R-:W-:Y:S02]  /*4d80*/  FMNMX.FTZ R6, R194, R7, !PT ;  /* 0x00000007c2067209 */ /* 0x000fe40007810000 */
[----:B------:R-:W-:Y:S02]  /*4d90*/  FMNMX.FTZ R2, R188, R2, !PT ;  /* 0x00000002bc027209 */ /* 0x000fe40007810000 */
[----:B------:R-:W-:Y:S02]  /*4da0*/  FMNMX.FTZ R6, R200, R6, !PT ;  /* 0x00000006c8067209 */ /* 0x000fe40007810000 */
[----:B------:R-:W-:Y:S01]  /*4db0*/  FSEL R24, R24, -INF , P0 ;  /* 0xff80000018187808 */ /* 0x000fe20000000000 */
[----:B------:R-:W1:Y:S01]  /*4dc0*/  SHFL.BFLY PT, R7, R2, 0x2, 0x1f ;  /* 0x0c401f0002077f89 */ /* 0x000e6200000e0000 */
        /* <DEDUP_REMOVED lines=9> */
[----:B------:R-:W-:-:S04]  /*4e60*/  FMNMX.FTZ R6, R25, R6, !PT ;  /* 0x0000000619067209 */ /* 0x000fc80007810000 */
[----:B------:R-:W-:-:S05]  /*4e70*/  FMNMX.FTZ R6, R24, R6, !PT ;  /* 0x0000000618067209 */ /* 0x000fca0007810000 */
[----:B------:R-:W2:Y:S01]  /*4e80*/  SHFL.BFLY PT, R7, R6, 0x2, 0x1f ;  /* 0x0c401f0006077f89 */ /* 0x000ea200000e0000 */
[----:B-1----:R-:W-:-:S03]  /*4e90*/  FMNMX.FTZ R2, R2, R8, !PT ;  /* 0x0000000802027209 */ /* 0x002fc60007810000 */
[----:B------:R-:W-:Y:S01]  /*4ea0*/  LDSM.16.MT88.4 R8, [R242+0x900] ;  /* 0x00090000f208783b */ /* 0x000fe20000004200 */
[C---:B------:R-:W-:Y:S01]  /*4eb0*/  FSETP.NEU.FTZ.AND P0, PT, R2.reuse, -INF , PT ;  /* 0xff8000000200780b */ /* 0x040fe20003f1d000 */
[----:B------:R-:W-:-:S05]  /*4ec0*/  FMUL.FTZ R192, R2, c[0x0][0x2d0] ;  /* 0x0000b40002c07a20 */ /* 0x000fca0000410000 */
[----:B------:R-:W-:Y:S02]  /*4ed0*/  FSEL R192, R192, RZ, P0 ;  /* 0x000000ffc0c07208 */ /* 0x000fe40000000000 */
[----:B--2---:R-:W-:-:S03]  /*4ee0*/  FMNMX.FTZ R6, R6, R7, !PT ;  /* 0x0000000706067209 */ /* 0x004fc60007810000 */
[--C-:B------:R-:W-:Y:S02]  /*4ef0*/  FFMA.FTZ R185, R0, c[0x0][0x2d0], -R192.reuse ;  /* 0x0000b40000b97a23 */ /* 0x100fe400000108c0 */
[----:B------:R-:W1:Y:S01]  /*4f00*/  SHFL.BFLY PT, R0, R6, 0x1, 0x1f ;  /* 0x0c201f0006007f89 */ /* 0x000e6200000e0000 */
[--C-:B------:R-:W-:Y:S02]  /*4f10*/  FFMA.FTZ R27, R64, c[0x0][0x2d0], -R192.reuse ;  /* 0x0000b400401b7a23 */ /* 0x100fe400000108c0 */
[--C-:B------:R-:W-:Y:S01]  /*4f20*/  FFMA.FTZ R182, R67, c[0x0][0x2d0], -R192.reuse ;  /* 0x0000b40043b67a23 */ /* 0x100fe200000108c0 */
[----:B------:R-:W-:Y:S01]  /*4f30*/  MUFU.EX2 R185, R185 ;  /* 0x000000b900b97308 */ /* 0x000fe20000000800 */
[--C-:B------:R-:W-:Y:S02]  /*4f40*/  FFMA.FTZ R51, R56, c[0x0][0x2d0], -R192.reuse ;  /* 0x0000b40038337a23 */ /* 0x100fe400000108c0 */
[--C-:B------:R-:W-:Y:S02]  /*4f50*/  FFMA.FTZ R50, R80, c[0x0][0x2d0], -R192.reuse ;  /* 0x0000b40050327a23 */ /* 0x100fe400000108c0 */
[----:B------:R-:W-:-:S02]  /*4f60*/  FFMA.FTZ R46, R58, c[0x0][0x2d0], -R192 ;  /* 0x0000b4003a2e7a23 */ /* 0x000fc400000108c0 */
[--C-:B------:R-:W-:Y:S01]  /*4f70*/  FFMA.FTZ R45, R76, c[0x0][0x2d0], -R192.reuse ;  /* 0x0000b4004c2d7a23 */ /* 0x100fe200000108c0 */
[----:B------:R-:W2:Y:S01]  /*4f80*/  MUFU.EX2 R27, R27 ;  /* 0x0000001b001b7308 */ /* 0x000ea20000000800 */
[--C-:B------:R-:W-:Y:S02]  /*4f90*/  FFMA.FTZ R41, R77, c[0x0][0x2d0], -R192.reuse ;  /* 0x0000b4004d297a23 */ /* 0x100fe400000108c0 */
[--C-:B------:R-:W-:Y:S02]  /*4fa0*/  FFMA.FTZ R44, R44, c[0x0][0x2d0], -R192.reuse ;  /* 0x0000b4002c2c7a23 */ /* 0x100fe400000108c0 */
[--C-:B------:R-:W-:Y:S02]  /*4fb0*/  FFMA.FTZ R40, R40, c[0x0][0x2d0], -R192.reuse ;  /* 0x0000b40028287a23 */ /* 0x100fe400000108c0 */
[--C-:B------:R-:W-:Y:S01]  /*4fc0*/  FFMA.FTZ R198, R198, c[0x0][0x2d0], -R192.reuse ;  /* 0x0000b400c6c67a23 */ /* 0x100fe200000108c0 */
[----:B------:R-:W-:Y:S01]  /*4fd0*/  MUFU.EX2 R182, R182 ;  /* 0x000000b600b67308 */ /* 0x000fe20000000800 */
[----:B------:R-:W-:-:S02]  /*4fe0*/  FFMA.FTZ R196, R196, c[0x0][0x2d0], -R192 ;  /* 0x0000b400c4c47a23 */ /* 0x000fc400000108c0 */
[--C-:B------:R-:W-:Y:S01]  /*4ff0*/  FFMA.FTZ R195, R195, c[0x0][0x2d0], -R192.reuse ;  /* 0x0000b400c3c37a23 */ /* 0x100fe200000108c0 */
[----:B-1----:R-:W-:Y:S01]  /*5000*/  FMNMX.FTZ R0, R0, R6, !PT ;  /* 0x0000000600007209 */ /* 0x002fe20007810000 */
[--C-:B------:R-:W-:Y:S02]  /*5010*/  FFMA.FTZ R193, R193, c[0x0][0x2d0], -R192.reuse ;  /* 0x0000b400c1c17a23 */ /* 0x100fe400000108c0 */
[--C-:B------:R-:W-:Y:S01]  /*5020*/  FFMA.FTZ R207, R207, c[0x0][0x2d0], -R192.reuse ;  /* 0x0000b400cfcf7a23 */ /* 0x100fe200000108c0 */
[C---:B------:R-:W-:Y:S01]  /*5030*/  FSETP.NEU.FTZ.AND P0, PT, R0.reuse, -INF , PT ;  /* 0xff8000000000780b */ /* 0x040fe20003f1d000 */
[----:B------:R-:W-:Y:S01]  /*5040*/  FMUL.FTZ R26, R0, c[0x0][0x2d0] ;  /* 0x0000b400001a7a20 */ /* 0x000fe20000410000 */
[----:B------:R-:W1:Y:S01]  /*5050*/  MUFU.EX2 R51, R51 ;  /* 0x0000003300337308 */ /* 0x000e620000000800 */
[----:B--2---:R-:W-:Y:S01]  /*5060*/  F2FP.BF16.PACK_AB R128, R27, R185 ;  /* 0x000000b91b80723e */ /* 0x004fe200000010ff */
[--C-:B------:R-:W-:Y:S02]  /*5070*/  FFMA.FTZ R205, R205, c[0x0][0x2d0], -R192.reuse ;  /* 0x0000b400cdcd7a23 */ /* 0x100fe400000108c0 */
[----:B------:R-:W-:Y:S01]  /*5080*/  FSEL R26, R26, RZ, P0 ;  /* 0x000000ff1a1a7208 */ /* 0x000fe20000000000 */
[--C-:B------:R-:W-:Y:S01]  /*5090*/  FFMA.FTZ R203, R203, c[0x0][0x2d0], -R192.reuse ;  /* 0x0000b400cbcb7a23 */ /* 0x100fe200000108c0 */
[----:B------:R-:W-:Y:S01]  /*50a0*/  PLOP3.LUT P0, PT, PT, PT, UP0, 0x80, 0x0 ;  /* 0x000000000000781c */ /* 0x000fe20003f0f008 */
[----:B------:R-:W-:Y:S01]  /*50b0*/  FFMA.FTZ R202, R202, c[0x0][0x2d0], -R192 ;  /* 0x0000b400caca7a23 */ /* 0x000fe200000108c0 */
[----:B------:R-:W-:Y:S01]  /*50c0*/  MUFU.EX2 R50, R50 ;  /* 0x0000003200327308 */ /* 0x000fe20000000800 */
[----:B------:R-:W-:-:S02]  /*50d0*/  FFMA.FTZ R184, R65, c[0x0][0x2d0], -R26 ;  /* 0x0000b40041b87a23 */ /* 0x000fc4000001081a */
[--C-:B------:R-:W-:Y:S02]  /*50e0*/  FFMA.FTZ R183, R66, c[0x0][0x2d0], -R26.reuse ;  /* 0x0000b40042b77a23 */ /* 0x100fe4000001081a */
[--C-:B------:R-:W-:Y:S01]  /*50f0*/  FFMA.FTZ R181, R57, c[0x0][0x2d0], -R26.reuse ;  /* 0x0000b40039b57a23 */ /* 0x100fe2000001081a */
[----:B------:R-:W-:Y:S01]  /*5100*/  LDSM.16.MT88.4 R64, [R240+0x3100] ;  /* 0x00310000f040783b */ /* 0x000fe20000004200 */
[--C-:B------:R-:W-:Y:S01]  /*5110*/  FFMA.FTZ R180, R84, c[0x0][0x2d0], -R26.reuse ;  /* 0x0000b40054b47a23 */ /* 0x100fe2000001081a */
[----:B------:R-:W-:Y:S01]  /*5120*/  MUFU.EX2 R184, R184 ;  /* 0x000000b800b87308 */ /* 0x000fe20000000800 */
[----:B-1----:R-:W-:Y:S01]  /*5130*/  F2FP.BF16.PACK_AB R130, R51, R182 ;  /* 0x000000b63382723e */ /* 0x002fe200000010ff */
[--C-:B------:R-:W-:Y:S02]  /*5140*/  FFMA.FTZ R49, R59, c[0x0][0x2d0], -R26.reuse ;  /* 0x0000b4003b317a23 */ /* 0x100fe4000001081a */
[--C-:B------:R-:W-:Y:S01]  /*5150*/  FFMA.FTZ R48, R81, c[0x0][0x2d0], -R26.reuse ;  /* 0x0000b40051307a23 */ /* 0x100fe2000001081a */
[----:B------:R-:W1:Y:S01]  /*5160*/  LDSM.16.MT88.4 R56, [R241+0x3100] ;  /* 0x00310000f138783b */ /* 0x000e620000004200 */
[----:B------:R-:W-:-:S02]  /*5170*/  FFMA.FTZ R47, R78, c[0x0][0x2d0], -R26 ;  /* 0x0000b4004e2f7a23 */ /* 0x000fc4000001081a */
[----:B------:R-:W2:Y:S01]  /*5180*/  MUFU.EX2 R183, R183 ;  /* 0x000000b700b77308 */ /* 0x000ea20000000800 */
[--C-:B------:R-:W-:Y:S01]  /*5190*/  FFMA.FTZ R43, R79, c[0x0][0x2d0], -R26.reuse ;  /* 0x0000b4004f2b7a23 */ /* 0x100fe2000001081a */
[----:B------:R-:W-:Y:S01]  /*51a0*/  LDSM.16.MT88.4 R80, [R242+0x6100] ;  /* 0x00610000f250783b */ /* 0x000fe20000004200 */
[--C-:B------:R-:W-:Y:S02]  /*51b0*/  FFMA.FTZ R42, R42, c[0x0][0x2d0], -R26.reuse ;  /* 0x0000b4002a2a7a23 */ /* 0x100fe4000001081a */
[--C-:B------:R-:W-:Y:S02]  /*51c0*/  FFMA.FTZ R3, R209, c[0x0][0x2d0], -R26.reuse ;  /* 0x0000b400d1037a23 */ /* 0x100fe4000001081a */
[--C-:B------:R-:W-:Y:S01]  /*51d0*/  FFMA.FTZ R197, R197, c[0x0][0x2d0], -R26.reuse ;  /* 0x0000b400c5c57a23 */ /* 0x100fe2000001081a */
[----:B------:R-:W-:Y:S01]  /*51e0*/  MUFU.EX2 R181, R181 ;  /* 0x000000b500b57308 */ /* 0x000fe20000000800 */
[--C-:B------:R-:W-:Y:S02]  /*51f0*/  FFMA.FTZ R194, R194, c[0x0][0x2d0], -R26.reuse ;  /* 0x0000b400c2c27a23 */ /* 0x100fe4000001081a */
[----:B------:R-:W-:-:S02]  /*5200*/  FFMA.FTZ R200, R200, c[0x0][0x2d0], -R26 ;  /* 0x0000b400c8c87a23 */ /* 0x000fc4000001081a */
[--C-:B------:R-:W-:Y:S02]  /*5210*/  FFMA.FTZ R199, R199, c[0x0][0x2d0], -R26.reuse ;  /* 0x0000b400c7c77a23 */ /* 0x100fe4000001081a */
[--C-:B------:R-:W-:Y:S01]  /*5220*/  FFMA.FTZ R208, R208, c[0x0][0x2d0], -R26.reuse ;  /* 0x0000b400d0d07a23 */ /* 0x100fe2000001081a */
[----:B------:R-:W3:Y:S01]  /*5230*/  MUFU.EX2 R180, R180 ;  /* 0x000000b400b47308 */ /* 0x000ee20000000800 */
[----:B--2---:R-:W-:Y:S01]  /*5240*/  F2FP.BF16.PACK_AB R129, R183, R184 ;  /* 0x000000b8b781723e */ /* 0x004fe200000010ff */
[--C-:B------:R-:W-:Y:S02]  /*5250*/  FFMA.FTZ R206, R206, c[0x0][0x2d0], -R26.reuse ;  /* 0x0000b400cece7a23 */ /* 0x100fe4000001081a */
[--C-:B------:R-:W-:Y:S02]  /*5260*/  FFMA.FTZ R204, R204, c[0x0][0x2d0], -R26.reuse ;  /* 0x0000b400cccc7a23 */ /* 0x100fe4000001081a */
[----:B------:R-:W-:Y:S02]  /*5270*/  FFMA.FTZ R201, R201, c[0x0][0x2d0], -R26 ;  /* 0x0000b400c9c97a23 */ /* 0x000fe4000001081a */
[----:B------:R-:W2:Y:S01]  /*5280*/  MUFU.EX2 R46, R46 ;  /* 0x0000002e002e7308 */ /* 0x000ea20000000800 */
[----:B------:R-:W-:-:S02]  /*5290*/  FFMA.FTZ R191, R191, c[0x0][0x2d0], -R192 ;  /* 0x0000b400bfbf7a23 */ /* 0x000fc400000108c0 */
[--C-:B------:R-:W-:Y:S02]  /*52a0*/  FFMA.FTZ R190, R190, c[0x0][0x2d0], -R192.reuse ;  /* 0x0000b400bebe7a23 */ /* 0x100fe400000108c0 */
[--C-:B------:R-:W-:Y:S02]  /*52b0*/  FFMA.FTZ R189, R189, c[0x0][0x2d0], -R192.reuse ;  /* 0x0000b400bdbd7a23 */ /* 0x100fe400000108c0 */
[----:B------:R-:W-:Y:S01]  /*52c0*/  FFMA.FTZ R188, R188, c[0x0][0x2d0], -R192 ;  /* 0x0000b400bcbc7a23 */ /* 0x000fe200000108c0 */
[----:B---3--:R-:W-:Y:S01]  /*52d0*/  F2FP.BF16.PACK_AB R131, R180, R181 ;  /* 0x000000b5b483723e */ /* 0x008fe200000010ff */
[----:B------:R-:W-:Y:S01]  /*52e0*/  MUFU.EX2 R45, R45 ;  /* 0x0000002d002d7308 */ /* 0x000fe20000000800 */
[--C-:B------:R-:W-:Y:S02]  /*52f0*/  FFMA.FTZ R187, R187, c[0x0][0x2d0], -R26.reuse ;  /* 0x0000b400bbbb7a23 */ /* 0x100fe4000001081a */
[--C-:B------:R-:W-:Y:S02]  /*5300*/  FFMA.FTZ R186, R186, c[0x0][0x2d0], -R26.reuse ;  /* 0x0000b400baba7a23 */ /* 0x100fe4000001081a */
[----:B------:R-:W-:Y:S01]  /*5310*/  FFMA.FTZ R209, R24, c[0x0][0x2d0], -R26 ;  /* 0x0000b40018d17a23 */ /* 0x000fe2000001081a */
[----:B------:R-:W-:Y:S01]  /*5320*/  HMMA.16816.F32.BF16 R176, R128, R172, RZ ;  /* 0x000000ac80b0723c */ /* 0x000fe200000418ff */
[----:B--2---:R-:W-:Y:S01]  /*5330*/  F2FP.BF16.PACK_AB R4, R46, R50 ;  /* 0x000000322e04723e */ /* 0x004fe200000010ff */
[----:B------:R-:W2:Y:S01]  /*5340*/  MUFU.EX2 R41, R41 ;  /* 0x0000002900297308 */ /* 0x000ea20000000800 */
[----:B------:R-:W-:-:S02]  /*5350*/  FADD.FTZ R185, R185, R27 ;  /* 0x0000001bb9b97221 */ /* 0x000fc40000010000 */
[----:B------:R-:W-:Y:S02]  /*5360*/  FADD.FTZ R183, R184, R183 ;  /* 0x000000b7b8b77221 */ /* 0x000fe40000010000 */
[----:B------:R-:W-:Y:S01]  /*5370*/  FADD.FTZ R185, R182, R185 ;  /* 0x000000b9b6b97221 */ /* 0x000fe20000010000 */
[C---:B------:R-:W-:Y:S01]  /*5380*/  HMMA.16816.F32.BF16 R172, R128.reuse, R174, RZ ;  /* 0x000000ae80ac723c */ /* 0x040fe200000418ff */
[----:B------:R-:W-:Y:S01]  /*5390*/  FADD.FTZ R183, R181, R183 ;  /* 0x000000b7b5b77221 */ /* 0x000fe20000010000 */
[----:B------:R-:W3:Y:S01]  /*53a0*/  MUFU.EX2 R49, R49 ;  /* 0x0000003100317308 */ /* 0x000ee20000000800 */
[----:B------:R-:W-:Y:S02]  /*53b0*/  FADD.FTZ R185, R51, R185 ;  /* 0x000000b933b97221 */ /* 0x000fe40000010000 */
[----:B------:R-:W-:Y:S02]  /*53c0*/  FADD.FTZ R180, R180, R183 ;  /* 0x000000b7b4b47221 */ /* 0x000fe40000010000 */
[----:B------:R-:W-:Y:S01]  /*53d0*/  FADD.FTZ R50, R50, R185 ;  /* 0x000000b932327221 */ /* 0x000fe20000010000 */
[----:B------:R-:W-:Y:S02]  /*53e0*/  HMMA.16816.F32.BF16 R168, R128, R164, RZ ;  /* 0x000000a480a8723c */ /* 0x000fe400000418ff */
[----:B------:R-:W4:Y:S01]  /*53f0*/  MUFU.EX2 R48, R48 ;  /* 0x0000003000307308 */ /* 0x000f220000000800 */
[----:B--2---:R-:W-:Y:S01]  /*5400*/  F2FP.BF16.PACK_AB R6, R41, R45 ;  /* 0x0000002d2906723e */ /* 0x004fe200000010ff */
[----:B------:R-:W-:-:S04]  /*5410*/  FADD.FTZ R50, R46, R50 ;  /* 0x000000322e327221 */ /* 0x000fc80000010000 */
[----:B------:R-:W-:Y:S01]  /*5420*/  HMMA.16816.F32.BF16 R164, R128, R166, RZ ;  /* 0x000000a680a4723c */ /* 0x000fe200000418ff */
[----:B------:R-:W-:Y:S01]  /*5430*/  FADD.FTZ R45, R45, R50 ;  /* 0x000000322d2d7221 */ /* 0x000fe20000010000 */
[----:B------:R-:W-:Y:S01]  /*5440*/  MUFU.EX2 R47, R47 ;  /* 0x0000002f002f7308 */ /* 0x000fe20000000800 */
[----:B---3--:R-:W-:Y:S02]  /*5450*/  FADD.FTZ R180, R49, R180 ;  /* 0x000000b431b47221 */ /* 0x008fe40000010000 */
[----:B------:R-:W-:-:S03]  /*5460*/  FADD.FTZ R45, R41, R45 ;  /* 0x0000002d292d7221 */ /* 0x000fc60000010000 */
[----:B------:R-:W-:Y:S02]  /*5470*/  HMMA.16816.F32.BF16 R136, R128, R132, RZ ;  /* 0x000000848088723c */ /* 0x000fe400000418ff */
[----:B------:R-:W2:Y:S01]  /*5480*/  MUFU.EX2 R43, R43 ;  /* 0x0000002b002b7308 */ /* 0x000ea20000000800 */
[C---:B----4-:R-:W-:Y:S01]  /*5490*/  F2FP.BF16.PACK_AB R5, R48.reuse, R49 ;  /* 0x000000313005723e */ /* 0x050fe200000010ff */
[----:B------:R-:W-:-:S04]  /*54a0*/  FADD.FTZ R180, R48, R180 ;  /* 0x000000b430b47221 */ /* 0x000fc80000010000 */
[C---:B------:R-:W-:Y:S02]  /*54b0*/  HMMA.16816.F32.BF16 R132, R128.reuse, R134, RZ ;  /* 0x000000868084723c */ /* 0x040fe400000418ff */
[----:B------:R-:W-:Y:S06]  /*54c0*/  MUFU.EX2 R44, R44 ;  /* 0x0000002c002c7308 */ /* 0x000fec0000000800 */
[----:B------:R-:W-:Y:S01]  /*54d0*/  HMMA.16816.F32.BF16 R152, R128, R148, RZ ;  /* 0x000000948098723c */ /* 0x000fe200000418ff */
[----:B--2---:R-:W-:Y:S01]  /*54e0*/  F2FP.BF16.PACK_AB R7, R43, R47 ;  /* 0x0000002f2b07723e */ /* 0x004fe200000010ff */
[----:B------:R-:W2:Y:S01]  /*54f0*/  MUFU.EX2 R40, R40 ;  /* 0x0000002800287308 */ /* 0x000ea20000000800 */
[----:B------:R-:W-:-:S05]  /*5500*/  FADD.FTZ R47, R47, R180 ;  /* 0x000000b42f2f7221 */ /* 0x000fca0000010000 */
[----:B------:R-:W-:Y:S01]  /*5510*/  HMMA.16816.F32.BF16 R144, R128, R140, RZ ;  /* 0x0000008c8090723c */ /* 0x000fe200000418ff */
[----:B------:R-:W-:Y:S01]  /*5520*/  FADD.FTZ R47, R43, R47 ;  /* 0x0000002f2b2f7221 */ /* 0x000fe20000010000 */
[----:B------:R-:W-:Y:S06]  /*5530*/  MUFU.EX2 R42, R42 ;  /* 0x0000002a002a7308 */ /* 0x000fec0000000800 */
[C---:B------:R-:W-:Y:S02]  /*5540*/  HMMA.16816.F32.BF16 R176, R4.reuse, R12, R176 ;  /* 0x0000000c04b0723c */ /* 0x040fe400000418b0 */
[----:B------:R-:W-:Y:S06]  /*5550*/  MUFU.EX2 R3, R3 ;  /* 0x0000000300037308 */ /* 0x000fec0000000800 */
[C---:B------:R-:W-:Y:S01]  /*5560*/  HMMA.16816.F32.BF16 R172, R4.reuse, R14, R172 ;  /* 0x0000000e04ac723c */ /* 0x040fe200000418ac */
[----:B------:R-:W3:Y:S01]  /*5570*/  LDSM.16.MT88.4 R12, [R242+0x3900] ;  /* 0x00390000f20c783b */ /* 0x000ee20000004200 */
[----:B------:R-:W-:Y:S06]  /*5580*/  MUFU.EX2 R198, R198 ;  /* 0x000000c600c67308 */ /* 0x000fec0000000800 */
[C---:B------:R-:W-:Y:S02]  /*5590*/  HMMA.16816.F32.BF16 R168, R4.reuse, R8, R168 ;  /* 0x0000000804a8723c */ /* 0x040fe400000418a8 */
[----:B------:R-:W-:Y:S06]  /*55a0*/  MUFU.EX2 R196, R196 ;  /* 0x000000c400c47308 */ /* 0x000fec0000000800 */
[----:B------:R-:W-:Y:S01]  /*55b0*/  HMMA.16816.F32.BF16 R164, R4, R10, R164 ;  /* 0x0000000a04a4723c */ /* 0x000fe200000418a4 */
[----:B------:R-:W4:Y:S01]  /*55c0*/  LDSM.16.MT88.4 R8, [R241+0x3900] ;  /* 0x00390000f108783b */ /* 0x000f220000004200 */
[----:B------:R-:W-:Y:S06]  /*55d0*/  MUFU.EX2 R195, R195 ;  /* 0x000000c300c37308 */ /* 0x000fec0000000800 */
[C---:B-1----:R-:W-:Y:S02]  /*55e0*/  HMMA.16816.F32.BF16 R52, R128.reuse, R56, RZ ;  /* 0x000000388034723c */ /* 0x042fe400000418ff */
[----:B------:R-:W-:Y:S06]  /*55f0*/  MUFU.EX2 R193, R193 ;  /* 0x000000c100c17308 */ /* 0x000fec0000000800 */
[C---:B------:R-:W-:Y:S02]  /*5600*/  HMMA.16816.F32.BF16 R148, R128.reuse, R150, RZ ;  /* 0x000000968094723c */ /* 0x040fe400000418ff */
[----:B------:R-:W-:Y:S06]  /*5610*/  MUFU.EX2 R197, R197 ;  /* 0x000000c500c57308 */ /* 0x000fec0000000800 */
[----:B------:R-:W-:Y:S02]  /*5620*/  HMMA.16816.F32.BF16 R140, R128, R142, RZ ;  /* 0x0000008e808c723c */ /* 0x000fe400000418ff */
[----:B------:R-:W-:Y:S06]  /*5630*/  MUFU.EX2 R194, R194 ;  /* 0x000000c200c27308 */ /* 0x000fec0000000800 */
[C---:B---3--:R-:W-:Y:S02]  /*5640*/  HMMA.16816.F32.BF16 R136, R4.reuse, R12, R136 ;  /* 0x0000000c0488723c */ /* 0x048fe40000041888 */
[----:B------:R-:W-:Y:S06]  /*5650*/  MUFU.EX2 R200, R200 ;  /* 0x000000c800c87308 */ /* 0x000fec0000000800 */
[----:B------:R-:W-:Y:S01]  /*5660*/  HMMA.16816.F32.BF16 R132, R4, R14, R132 ;  /* 0x0000000e0484723c */ /* 0x000fe20000041884 */
[----:B------:R-:W1:Y:S01]  /*5670*/  LDSM.16.MT88.4 R12, [R241+0x6900] ;  /* 0x00690000f10c783b */ /* 0x000e620000004200 */
[----:B------:R-:W-:Y:S06]  /*5680*/  MUFU.EX2 R199, R199 ;  /* 0x000000c700c77308 */ /* 0x000fec0000000800 */
[C---:B------:R-:W-:Y:S02]  /*5690*/  HMMA.16816.F32.BF16 R56, R128.reuse, R58, RZ ;  /* 0x0000003a8038723c */ /* 0x040fe400000418ff */
        /* <DEDUP_REMOVED lines=11> */
[----:B------:R-:W-:Y:S02]  /*5750*/  HMMA.16816.F32.BF16 R156, R128, R158, RZ ;  /* 0x0000009e809c723c */ /* 0x000fe400000418ff */
        /* <DEDUP_REMOVED lines=8> */
[C---:B------:R-:W-:Y:S01]  /*57e0*/  HMMA.16816.F32.BF16 R140, R4.reuse, R18, R140 ;  /* 0x00000012048c723c */ /* 0x040fe2000004188c */
[----:B------:R-:W5:Y:S01]  /*57f0*/  LDSM.16.MT88.4 R16, [R242+0x6900] ;  /* 0x00690000f210783b */ /* 0x000f620000004200 */
[----:B------:R-:W-:Y:S06]  /*5800*/  MUFU.EX2 R189, R189 ;  /* 0x000000bd00bd7308 */ /* 0x000fec0000000800 */
[C---:B----4-:R-:W-:Y:S02]  /*5810*/  HMMA.16816.F32.BF16 R52, R4.reuse, R8, R52 ;  /* 0x000000080434723c */ /* 0x050fe40000041834 */
[----:B------:R-:W-:Y:S06]  /*5820*/  MUFU.EX2 R188, R188 ;  /* 0x000000bc00bc7308 */ /* 0x000fec0000000800 */
[C---:B------:R-:W-:Y:S01]  /*5830*/  HMMA.16816.F32.BF16 R56, R4.reuse, R10, R56 ;  /* 0x0000000a0438723c */ /* 0x040fe20000041838 */
[----:B------:R-:W4:Y:S01]  /*5840*/  LDSM.16.MT88.4 R8, [R240+0x6900] ;  /* 0x00690000f008783b */ /* 0x000f220000004200 */
[----:B------:R-:W-:Y:S06]  /*5850*/  MUFU.EX2 R187, R187 ;  /* 0x000000bb00bb7308 */ /* 0x000fec0000000800 */
[C---:B-1----:R-:W-:Y:S02]  /*5860*/  HMMA.16816.F32.BF16 R84, R4.reuse, R12, R84 ;  /* 0x0000000c0454723c */ /* 0x042fe40000041854 */
[----:B------:R-:W-:Y:S06]  /*5870*/  MUFU.EX2 R186, R186 ;  /* 0x000000ba00ba7308 */ /* 0x000fec0000000800 */
[C---:B------:R-:W-:Y:S01]  /*5880*/  HMMA.16816.F32.BF16 R88, R4.reuse, R14, R88 ;  /* 0x0000000e0458723c */ /* 0x040fe20000041858 */
[----:B------:R-:W1:Y:S01]  /*5890*/  LDSM.16.MT88.4 R12, [R241+0x9900] ;  /* 0x00990000f10c783b */ /* 0x000e620000004200 */
[----:B------:R-:W-:Y:S06]  /*58a0*/  MUFU.EX2 R209, R209 ;  /* 0x000000d100d17308 */ /* 0x000fec0000000800 */
[C---:B------:R-:W-:Y:S08]  /*58b0*/  HMMA.16816.F32.BF16 R60, R4.reuse, R68, R60 ;  /* 0x00000044043c723c */ /* 0x040ff0000004183c */
[C---:B------:R-:W-:Y:S08]  /*58c0*/  HMMA.16816.F32.BF16 R64, R4.reuse, R70, R64 ;  /* 0x000000460440723c */ /* 0x040ff00000041840 */
[C---:B------:R-:W-:Y:S08]  /*58d0*/  HMMA.16816.F32.BF16 R160, R4.reuse, R36, R160 ;  /* 0x0000002404a0723c */ /* 0x040ff000000418a0 */
[----:B------:R-:W-:Y:S01]  /*58e0*/  HMMA.16816.F32.BF16 R156, R4, R38, R156 ;  /* 0x00000026049c723c */ /* 0x000fe2000004189c */
[----:B------:R-:W1:Y:S07]  /*58f0*/  LDSM.16.MT88.4 R36, [R240+0x9100] ;  /* 0x00910000f024783b */ /* 0x000e6e0000004200 */
[C---:B------:R-:W-:Y:S08]  /*5900*/  HMMA.16816.F32.BF16 R68, R128.reuse, R72, RZ ;  /* 0x000000488044723c */ /* 0x040ff000000418ff */
[C---:B------:R-:W-:Y:S08]  /*5910*/  HMMA.16816.F32.BF16 R76, R128.reuse, R80, RZ ;  /* 0x00000050804c723c */ /* 0x040ff000000418ff */
[C---:B------:R-:W-:Y:S08]  /*5920*/  HMMA.16816.F32.BF16 R92, R128.reuse, R96, RZ ;  /* 0x00000060805c723c */ /* 0x040ff000000418ff */
[C---:B------:R-:W-:Y:S08]  /*5930*/  HMMA.16816.F32.BF16 R72, R128.reuse, R74, RZ ;  /* 0x0000004a8048723c */ /* 0x040ff000000418ff */
[C---:B------:R-:W-:Y:S08]  /*5940*/  HMMA.16816.F32.BF16 R80, R128.reuse, R82, RZ ;  /* 0x000000528050723c */ /* 0x040ff000000418ff */
[C---:B------:R-:W-:Y:S08]  /*5950*/  HMMA.16816.F32.BF16 R96, R128.reuse, R98, RZ ;  /* 0x000000628060723c */ /* 0x040ff000000418ff */
[C---:B------:R-:W-:Y:S08]  /*5960*/  HMMA.16816.F32.BF16 R116, R128.reuse, R120, RZ ;  /* 0x000000788074723c */ /* 0x040ff000000418ff */
[----:B------:R-:W-:Y:S08]  /*5970*/  HMMA.16816.F32.BF16 R120, R128, R122, RZ ;  /* 0x0000007a8078723c */ /* 0x000ff000000418ff */
[C---:B---3--:R-:W-:Y:S08]  /*5980*/  HMMA.16816.F32.BF16 R68, R4.reuse, R20, R68 ;  /* 0x000000140444723c */ /* 0x048ff00000041844 */
[C---:B------:R-:W-:Y:S01]  /*5990*/  HMMA.16816.F32.BF16 R72, R4.reuse, R22, R72 ;  /* 0x000000160448723c */ /* 0x040fe20000041848 */
[----:B------:R-:W3:Y:S07]  /*59a0*/  LDSM.16.MT88.4 R20, [R247+0x9900] ;  /* 0x00990000f714783b */ /* 0x000eee0000004200 */
[C---:B-----5:R-:W-:Y:S08]  /*59b0*/  HMMA.16816.F32.BF16 R76, R4.reuse, R16, R76 ;  /* 0x00000010044c723c */ /* 0x060ff0000004184c */
[C---:B------:R-:W-:Y:S01]  /*59c0*/  HMMA.16816.F32.BF16 R80, R4.reuse, R18, R80 ;  /* 0x000000120450723c */ /* 0x040fe20000041850 */
[----:B------:R-:W5:Y:S07]  /*59d0*/  LDSM.16.MT88.4 R16, [R242+0x9900] ;  /* 0x00990000f210783b */ /* 0x000f6e0000004200 */
[C---:B----4-:R-:W-:Y:S08]  /*59e0*/  HMMA.16816.F32.BF16 R92, R4.reuse, R8, R92 ;  /* 0x00000008045c723c */ /* 0x050ff0000004185c */
[C---:B------:R-:W-:Y:S01]  /*59f0*/  HMMA.16816.F32.BF16 R96, R4.reuse, R10, R96 ;  /* 0x0000000a0460723c */ /* 0x040fe20000041860 */
[----:B------:R-:W4:Y:S07]  /*5a00*/  LDSM.16.MT88.4 R8, [R240+0x9900] ;  /* 0x00990000f008783b */ /* 0x000f2e0000004200 */
[C---:B-1----:R-:W-:Y:S08]  /*5a10*/  HMMA.16816.F32.BF16 R116, R4.reuse, R12, R116 ;  /* 0x0000000c0474723c */ /* 0x042ff00000041874 */
[----:B------:R-:W-:Y:S01]  /*5a20*/  HMMA.16816.F32.BF16 R120, R4, R14, R120 ;  /* 0x0000000e0478723c */ /* 0x000fe20000041878 */
[----:B------:R-:W1:Y:S07]  /*5a30*/  LDSM.16.MT88.4 R12, [R241+0x1100] ;  /* 0x00110000f10c783b */ /* 0x000e6e0000004200 */
[C---:B------:R-:W-:Y:S08]  /*5a40*/  HMMA.16816.F32.BF16 R100, R128.reuse, R104, RZ ;  /* 0x000000688064723c */ /* 0x040ff000000418ff */
[C---:B------:R-:W-:Y:S08]  /*5a50*/  HMMA.16816.F32.BF16 R108, R128.reuse, R112, RZ ;  /* 0x00000070806c723c */ /* 0x040ff000000418ff */
[C---:B------:R-:W-:Y:S08]  /*5a60*/  HMMA.16816.F32.BF16 R104, R128.reuse, R106, RZ ;  /* 0x0000006a8068723c */ /* 0x040ff000000418ff */
[C---:B------:R-:W-:Y:S08]  /*5a70*/  HMMA.16816.F32.BF16 R112, R128.reuse, R114, RZ ;  /* 0x000000728070723c */ /* 0x040ff000000418ff */
[C---:B------:R-:W-:Y:S07]  /*5a80*/  HMMA.16816.F32.BF16 R124, R128.reuse, R36, RZ ;  /* 0x00000024807c723c */ /* 0x040fee00000418ff */
[----:B------:R-:W-:Y:S01]  /*5a90*/  FFMA.FTZ R36, R212, c[0x0][0x2d0], -R192 ;  /* 0x0000b400d4247a23 */ /* 0x000fe200000108c0 */
[----:B------:R-:W-:Y:S01]  /*5aa0*/  HMMA.16816.F32.BF16 R128, R128, R38, RZ ;  /* 0x000000268080723c */ /* 0x000fe200000418ff */
[----:B------:R-:W-:-:S04]  /*5ab0*/  FFMA.FTZ R37, R210, c[0x0][0x2d0], -R26 ;  /* 0x0000b400d2257a23 */ /* 0x000fc8000001081a */
[----:B------:R-:W-:Y:S02]  /*5ac0*/  MUFU.EX2 R36, R36 ;  /* 0x0000002400247308 */ /* 0x000fe40000000800 */
[----:B------:R-:W-:Y:S01]  /*5ad0*/  FFMA.FTZ R39, R213, c[0x0][0x2d0], -R192 ;  /* 0x0000b400d5277a23 */ /* 0x000fe200000108c0 */
[C---:B---3--:R-:W-:Y:S01]  /*5ae0*/  HMMA.16816.F32.BF16 R100, R4.reuse, R20, R100 ;  /* 0x000000140464723c */ /* 0x048fe20000041864 */
[--C-:B------:R-:W-:Y:S02]  /*5af0*/  FFMA.FTZ R38, R211, c[0x0][0x2d0], -R26.reuse ;  /* 0x0000b400d3267a23 */ /* 0x100fe4000001081a */
[----:B------:R-:W-:Y:S02]  /*5b00*/  FFMA.FTZ R192, R25, c[0x0][0x2d0], -R26 ;  /* 0x0000b40019c07a23 */ /* 0x000fe4000001081a */
[----:B------:R-:W3:Y:S01]  /*5b10*/  MUFU.EX2 R39, R39 ;  /* 0x0000002700277308 */ /* 0x000ee20000000800 */
[----:B------:R-:W-:Y:S02]  /*5b20*/  LDSM.16.MT88.4 R24, [R241+0x2900] ;  /* 0x00290000f118783b */ /* 0x000fe40000004200 */
[C---:B------:R-:W-:Y:S02]  /*5b30*/  HMMA.16816.F32.BF16 R104, R4.reuse, R22, R104 ;  /* 0x000000160468723c */ /* 0x040fe40000041868 */
[----:B------:R-:W1:Y:S03]  /*5b40*/  LDSM.16.MT88.4 R20, [R247+0x1100] ;  /* 0x00110000f714783b */ /* 0x000e660000004200 */
[----:B------:R-:W1:Y:S03]  /*5b50*/  MUFU.EX2 R38, R38 ;  /* 0x0000002600267308 */ /* 0x000e660000000800 */
[C---:B-----5:R-:W-:Y:S05]  /*5b60*/  HMMA.16816.F32.BF16 R108, R4.reuse, R16, R108 ;  /* 0x00000010046c723c */ /* 0x060fea000004186c */
[----:B------:R-:W5:Y:S03]  /*5b70*/  MUFU.EX2 R37, R37 ;  /* 0x0000002500257308 */ /* 0x000f660000000800 */
[C---:B------:R-:W-:Y:S01]  /*5b80*/  HMMA.16816.F32.BF16 R112, R4.reuse, R18, R112 ;  /* 0x000000120470723c */ /* 0x040fe20000041870 */
[----:B------:R-:W5:Y:S04]  /*5b90*/  LDSM.16.MT88.4 R16, [R242+0x1100] ;  /* 0x00110000f210783b */ /* 0x000f680000004200 */
[----:B------:R-:W1:Y:S03]  /*5ba0*/  MUFU.EX2 R192, R192 ;  /* 0x000000c000c07308 */ /* 0x000e660000000800 */
[C---:B----4-:R-:W-:Y:S08]  /*5bb0*/  HMMA.16816.F32.BF16 R124, R4.reuse, R8, R124 ;  /* 0x00000008047c723c */ /* 0x050ff0000004187c */
[----:B------:R-:W-:Y:S01]  /*5bc0*/  HMMA.16816.F32.BF16 R128, R4, R10, R128 ;  /* 0x0000000a0480723c */ /* 0x000fe20000041880 */
[----:B------:R-:W4:Y:S06]  /*5bd0*/  LDSM.16.MT88.4 R8, [R240+0x1100] ;  /* 0x00110000f008783b */ /* 0x000f2c0000004200 */
[----:B--2---:R-:W-:Y:S01]  /*5be0*/  F2FP.BF16.PACK_AB R4, R40, R44 ;  /* 0x0000002c2804723e */ /* 0x004fe200000010ff */
[----:B------:R-:W-:Y:S01]  /*5bf0*/  FADD.FTZ R44, R44, R45 ;  /* 0x0000002d2c2c7221 */ /* 0x000fe20000010000 */
[----:B---3--:R-:W-:-:S02]  /*5c00*/  F2FP.BF16.PACK_AB R6, R36, R39 ;  /* 0x000000272406723e */ /* 0x008fc400000010ff */
[----:B-1----:R-:W-:Y:S01]  /*5c10*/  F2FP.BF16.PACK_AB R5, R38, R42 ;  /* 0x0000002a2605723e */ /* 0x002fe200000010ff */
[----:B------:R-:W-:Y:S01]  /*5c20*/  FADD.FTZ R44, R40, R44 ;  /* 0x0000002c282c7221 */ /* 0x000fe20000010000 */
[----:B-----5:R-:W-:Y:S01]  /*5c30*/  F2FP.BF16.PACK_AB R7, R3, R37 ;  /* 0x000000250307723e */ /* 0x020fe200000010ff */
[----:B------:R-:W-:Y:S02]  /*5c40*/  FADD.FTZ R42, R42, R47 ;  /* 0x0000002f2a2a7221 */ /* 0x000fe40000010000 */
[----:B------:R-:W-:Y:S02]  /*5c50*/  FADD.FTZ R39, R39, R44 ;  /* 0x0000002c27277221 */ /* 0x000fe40000010000 */
[----:B------:R-:W-:Y:S02]  /*5c60*/  FADD.FTZ R42, R38, R42 ;  /* 0x0000002a262a7221 */ /* 0x000fe40000010000 */
[----:B------:R-:W-:Y:S01]  /*5c70*/  HMMA.16816.F32.BF16 R160, R4, R12, R160 ;  /* 0x0000000c04a0723c */ /* 0x000fe200000418a0 */
[----:B------:R-:W-:-:S02]  /*5c80*/  FADD.FTZ R39, R36, R39 ;  /* 0x0000002724277221 */ /* 0x000fc40000010000 */
[----:B------:R-:W-:-:S04]  /*5c90*/  FADD.FTZ R37, R37, R42 ;  /* 0x0000002a25257221 */ /* 0x000fc80000010000 */
[----:B------:R-:W-:Y:S01]  /*5ca0*/  FADD.FTZ R37, R3, R37 ;  /* 0x0000002503257221 */ /* 0x000fe20000010000 */
[C---:B------:R-:W-:Y:S01]  /*5cb0*/  HMMA.16816.F32.BF16 R156, R4.reuse, R14, R156 ;  /* 0x0000000e049c723c */ /* 0x040fe2000004189c */
[----:B------:R-:W1:Y:S07]  /*5cc0*/  LDSM.16.MT88.4 R12, [R241+0x4100] ;  /* 0x00410000f10c783b */ /* 0x000e6e0000004200 */
[C---:B------:R-:W-:Y:S08]  /*5cd0*/  HMMA.16816.F32.BF16 R176, R4.reuse, R20, R176 ;  /* 0x0000001404b0723c */ /* 0x040ff000000418b0 */
[C---:B------:R-:W-:Y:S01]  /*5ce0*/  HMMA.16816.F32.BF16 R172, R4.reuse, R22, R172 ;  /* 0x0000001604ac723c */ /* 0x040fe200000418ac */
[----:B------:R-:W2:Y:S07]  /*5cf0*/  LDSM.16.MT88.4 R20, [R247+0x4100] ;  /* 0x00410000f714783b */ /* 0x000eae0000004200 */
[C---:B------:R-:W-:Y:S08]  /*5d00*/  HMMA.16816.F32.BF16 R168, R4.reuse, R16, R168 ;  /* 0x0000001004a8723c */ /* 0x040ff000000418a8 */
[C---:B------:R-:W-:Y:S01]  /*5d10*/  HMMA.16816.F32.BF16 R164, R4.reuse, R18, R164 ;  /* 0x0000001204a4723c */ /* 0x040fe200000418a4 */
[----:B------:R-:W3:Y:S07]  /*5d20*/  LDSM.16.MT88.4 R16, [R242+0x4100] ;  /* 0x00410000f210783b */ /* 0x000eee0000004200 */
[C---:B----4-:R-:W-:Y:S08]  /*5d30*/  HMMA.16816.F32.BF16 R152, R4.reuse, R8, R152 ;  /* 0x000000080498723c */ /* 0x050ff00000041898 */
        /* <DEDUP_REMOVED lines=36> */
[----:B------:R-:W-:Y:S01]  /*5f80*/  HMMA.16816.F32.BF16 R128, R4, R10, R128 ;  /* 0x0000000a0480723c */ /* 0x000fe20000041880 */
[----:B------:R-:W4:Y:S06]  /*5f90*/  LDSM.16.MT88.4 R8, [R240+0x1900] ;  /* 0x00190000f008783b */ /* 0x000f2c0000004200 */
[----:B------:R-:W-:Y:S01]  /*5fa0*/  F2FP.BF16.PACK_AB R4, R196, R198 ;  /* 0x000000c6c404723e */ /* 0x000fe200000010ff */
[----:B------:R-:W-:Y:S01]  /*5fb0*/  FADD.FTZ R198, R198, R39 ;  /* 0x00000027c6c67221 */ /* 0x000fe20000010000 */
[----:B------:R-:W-:-:S02]  /*5fc0*/  F2FP.BF16.PACK_AB R6, R193, R195 ;  /* 0x000000c3c106723e */ /* 0x000fc400000010ff */
[----:B------:R-:W-:Y:S01]  /*5fd0*/  F2FP.BF16.PACK_AB R5, R194, R197 ;  /* 0x000000c5c205723e */ /* 0x000fe200000010ff */
[----:B------:R-:W-:Y:S01]  /*5fe0*/  FADD.FTZ R198, R196, R198 ;  /* 0x000000c6c4c67221 */ /* 0x000fe20000010000 */
[----:B------:R-:W-:Y:S01]  /*5ff0*/  F2FP.BF16.PACK_AB R7, R199, R200 ;  /* 0x000000c8c707723e */ /* 0x000fe200000010ff */
[----:B------:R-:W-:Y:S02]  /*6000*/  FADD.FTZ R197, R197, R37 ;  /* 0x00000025c5c57221 */ /* 0x000fe40000010000 */
[----:B------:R-:W-:Y:S02]  /*6010*/  FADD.FTZ R195, R195, R198 ;  /* 0x000000c6c3c37221 */ /* 0x000fe40000010000 */
[----:B------:R-:W-:Y:S02]  /*6020*/  FADD.FTZ R197, R194, R197 ;  /* 0x000000c5c2c57221 */ /* 0x000fe40000010000 */
[----:B-1----:R-:W-:Y:S01]  /*6030*/  HMMA.16816.F32.BF16 R160, R4, R12, R160 ;  /* 0x0000000c04a0723c */ /* 0x002fe200000418a0 */
[----:B------:R-:W-:-:S02]  /*6040*/  FADD.FTZ R195, R193, R195 ;  /* 0x000000c3c1c37221 */ /* 0x000fc40000010000 */
[----:B------:R-:W-:-:S04]  /*6050*/  FADD.FTZ R200, R200, R197 ;  /* 0x000000c5c8c87221 */ /* 0x000fc80000010000 */
[----:B------:R-:W-:Y:S01]  /*6060*/  FADD.FTZ R200, R199, R200 ;  /* 0x000000c8c7c87221 */ /* 0x000fe20000010000 */
        /* <DEDUP_REMOVED lines=40> */
[----:B------:R-:W-:Y:S07]  /*62f0*/  LDSM.16.MT88.4 R20, [R240+0x2100] ;  /* 0x00210000f014783b */ /* 0x000fee0000004200 */
[C---:B---3--:R-:W-:Y:S08]  /*6300*/  HMMA.16816.F32.BF16 R108, R4.reuse, R16, R108 ;  /* 0x00000010046c723c */ /* 0x048ff0000004186c */
[C---:B------:R-:W-:Y:S01]  /*6310*/  HMMA.16816.F32.BF16 R112, R4.reuse, R18, R112 ;  /* 0x000000120470723c */ /* 0x040fe20000041870 */
[----:B------:R-:W2:Y:S07]  /*6320*/  LDSM.16.MT88.4 R16, [R247+0x2100] ;  /* 0x00210000f710783b */ /* 0x000eae0000004200 */
[C---:B----4-:R-:W-:Y:S08]  /*6330*/  HMMA.16816.F32.BF16 R124, R4.reuse, R8, R124 ;  /* 0x00000008047c723c */ /* 0x050ff0000004187c */
[----:B------:R-:W-:Y:S01]  /*6340*/  HMMA.16816.F32.BF16 R128, R4, R10, R128 ;  /* 0x0000000a0480723c */ /* 0x000fe20000041880 */
[----:B------:R-:W3:Y:S06]  /*6350*/  LDSM.16.MT88.4 R8, [R241+0x2100] ;  /* 0x00210000f108783b */ /* 0x000eec0000004200 */
        /* <DEDUP_REMOVED lines=11> */
[----:B------:R-:W-:Y:S02]  /*6410*/  FADD.FTZ R204, R204, R208 ;  /* 0x000000d0cccc7221 */ /* 0x000fe40000010000 */
[----:B------:R-:W-:Y:S02]  /*6420*/  FADD.FTZ R203, R191, R203 ;  /* 0x000000cbbfcb7221 */ /* 0x000fe40000010000 */
[----:B------:R-:W-:Y:S01]  /*6430*/  FADD.FTZ R204, R201, R204 ;  /* 0x000000ccc9cc7221 */ /* 0x000fe20000010000 */
[----:B------:R-:W-:Y:S01]  /*6440*/  HMMA.16816.F32.BF16 R164, R4, R14, R164 ;  /* 0x0000000e04a4723c */ /* 0x000fe200000418a4 */
[----:B------:R-:W1:Y:S01]  /*6450*/  LDSM.16.MT88.4 R12, [R242+0x5100] ;  /* 0x00510000f20c783b */ /* 0x000e620000004200 */
[----:B------:R-:W-:Y:S02]  /*6460*/  FADD.FTZ R203, R190, R203 ;  /* 0x000000cbbecb7221 */ /* 0x000fe40000010000 */
[----:B------:R-:W-:Y:S02]  /*6470*/  FADD.FTZ R204, R187, R204 ;  /* 0x000000ccbbcc7221 */ /* 0x000fe40000010000 */
[----:B------:R-:W-:-:S02]  /*6480*/  FADD.FTZ R203, R189, R203 ;  /* 0x000000cbbdcb7221 */ /* 0x000fc40000010000 */
[----:B--2---:R-:W-:Y:S01]  /*6490*/  HMMA.16816.F32.BF16 R176, R4, R16, R176 ;  /* 0x0000001004b0723c */ /* 0x004fe200000418b0 */
[----:B------:R-:W-:Y:S02]  /*64a0*/  FADD.FTZ R204, R186, R204 ;  /* 0x000000ccbacc7221 */ /* 0x000fe40000010000 */
[----:B------:R-:W-:Y:S02]  /*64b0*/  FADD.FTZ R3, R188, R203 ;  /* 0x000000cbbc037221 */ /* 0x000fe40000010000 */
[----:B------:R-:W-:-:S03]  /*64c0*/  FADD.FTZ R204, R192, R204 ;  /* 0x000000ccc0cc7221 */ /* 0x000fc60000010000 */
[----:B------:R-:W-:Y:S01]  /*64d0*/  HMMA.16816.F32.BF16 R172, R4, R18, R172 ;  /* 0x0000001204ac723c */ /* 0x000fe200000418ac */
[----:B------:R-:W2:Y:S01]  /*64e0*/  LDSM.16.MT88.4 R16, [R247+0x5100] ;  /* 0x00510000f710783b */ /* 0x000ea20000004200 */
[----:B------:R-:W-:-:S03]  /*64f0*/  FADD.FTZ R183, R209, R204 ;  /* 0x000000ccd1b77221 */ /* 0x000fc60000010000 */
[----:B------:R-:W-:Y:S03]  /*6500*/  STL [R1+0x2c], R3 ;  /* 0x00002c0301007387 */ /* 0x000fe60000100800 */
[C---:B---3--:R-:W-:Y:S08]  /*6510*/  HMMA.16816.F32.BF16 R160, R4.reuse, R8, R160 ;  /* 0x0000000804a0723c */ /* 0x048ff000000418a0 */
[C---:B------:R-:W-:Y:S01]  /*6520*/  HMMA.16816.F32.BF16 R156, R4.reuse, R10, R156 ;  /* 0x0000000a049c723c */ /* 0x040fe2000004189c */
[----:B------:R-:W3:Y:S07]  /*6530*/  LDSM.16.MT88.4 R8, [R241+0x5100] ;  /* 0x00510000f108783b */ /* 0x000eee0000004200 */
        /* <DEDUP_REMOVED lines=22> */
[C---:B-1----:R-:W-:Y:S08]  /*66a0*/  HMMA.16816.F32.BF16 R108, R4.reuse, R12, R108 ;  /* 0x0000000c046c723c */ /* 0x042ff0000004186c */
[C---:B------:R-:W-:Y:S01]  /*66b0*/  HMMA.16816.F32.BF16 R112, R4.reuse, R14, R112 ;  /* 0x0000000e0470723c */ /* 0x040fe20000041870 */
[----:B------:R-:W1:Y:S07]  /*66c0*/  LDSM.16.MT88.4 R12, [R240+0xb100] ;  /* 0x00b10000f00c783b */ /* 0x000e6e0000004200 */
[C---:B------:R-:W-:Y:S01]  /*66d0*/  HMMA.16816.F32.BF16 R64, R4.reuse, R22, R64 ;  /* 0x000000160440723c */ /* 0x040fe20000041840 */
[----:B------:R-:W4:Y:S07]  /*66e0*/  LDSM.16.MT88.4 R20, [R240+0x8100] ;  /* 0x00810000f014783b */ /* 0x000f2e0000004200 */
[C---:B--2---:R-:W-:Y:S08]  /*66f0*/  HMMA.16816.F32.BF16 R100, R4.reuse, R16, R100 ;  /* 0x000000100464723c */ /* 0x044ff00000041864 */
[C---:B------:R-:W-:Y:S01]  /*6700*/  HMMA.16816.F32.BF16 R104, R4.reuse, R18, R104 ;  /* 0x000000120468723c */ /* 0x040fe20000041868 */
[----:B------:R-:W-:Y:S07]  /*6710*/  LDSM.16.MT88.4 R16, [R247+0x5900] ;  /* 0x00590000f710783b */ /* 0x000fee0000004200 */
[C---:B---3--:R-:W-:Y:S08]  /*6720*/  HMMA.16816.F32.BF16 R116, R4.reuse, R8, R116 ;  /* 0x000000080474723c */ /* 0x048ff00000041874 */
[C---:B------:R-:W-:Y:S01]  /*6730*/  HMMA.16816.F32.BF16 R120, R4.reuse, R10, R120 ;  /* 0x0000000a0478723c */ /* 0x040fe20000041878 */
[----:B------:R-:W2:Y:S07]  /*6740*/  LDSM.16.MT88.4 R8, [R242+0x2900] ;  /* 0x00290000f208783b */ /* 0x000eae0000004200 */
[C---:B-1----:R-:W-:Y:S08]  /*6750*/  HMMA.16816.F32.BF16 R124, R4.reuse, R12, R124 ;  /* 0x0000000c047c723c */ /* 0x042ff0000004187c */
[C---:B------:R-:W-:Y:S01]  /*6760*/  HMMA.16816.F32.BF16 R128, R4.reuse, R14, R128 ;  /* 0x0000000e0480723c */ /* 0x040fe20000041880 */
[----:B------:R-:W1:Y:S07]  /*6770*/  LDSM.16.MT88.4 R12, [R247+0x2900] ;  /* 0x00290000f70c783b */ /* 0x000e6e0000004200 */
[C---:B----4-:R-:W-:Y:S08]  /*6780*/  HMMA.16816.F32.BF16 R92, R4.reuse, R20, R92 ;  /* 0x00000014045c723c */ /* 0x050ff0000004185c */
[----:B------:R-:W-:Y:S01]  /*6790*/  HMMA.16816.F32.BF16 R96, R4, R22, R96 ;  /* 0x000000160460723c */ /* 0x000fe20000041860 */
[----:B------:R-:W-:Y:S06]  /*67a0*/  LDSM.16.MT88.4 R20, [R240+0x2900] ;  /* 0x00290000f014783b */ /* 0x000fec0000004200 */
[----:B------:R-:W-:-:S02]  /*67b0*/  F2FP.BF16.PACK_AB R4, R190, R191 ;  /* 0x000000bfbe04723e */ /* 0x000fc400000010ff */
[----:B------:R-:W-:Y:S02]  /*67c0*/  F2FP.BF16.PACK_AB R6, R188, R189 ;  /* 0x000000bdbc06723e */ /* 0x000fe400000010ff */
[----:B------:R-:W-:Y:S02]  /*67d0*/  F2FP.BF16.PACK_AB R5, R186, R187 ;  /* 0x000000bbba05723e */ /* 0x000fe400000010ff */
[----:B------:R-:W-:-:S07]  /*67e0*/  F2FP.BF16.PACK_AB R7, R209, R192 ;  /* 0x000000c0d107723e */ /* 0x000fce00000010ff */
[C---:B--2---:R-:W-:Y:S08]  /*67f0*/  HMMA.16816.F32.BF16 R168, R4.reuse, R8, R168 ;  /* 0x0000000804a8723c */ /* 0x044ff000000418a8 */
[C---:B-1----:R-:W-:Y:S08]  /*6800*/  HMMA.16816.F32.BF16 R176, R4.reuse, R12, R176 ;  /* 0x0000000c04b0723c */ /* 0x042ff000000418b0 */
[C---:B------:R-:W-:Y:S01]  /*6810*/  HMMA.16816.F32.BF16 R172, R4.reuse, R14, R172 ;  /* 0x0000000e04ac723c */ /* 0x040fe200000418ac */
[----:B------:R-:W1:Y:S07]  /*6820*/  LDSM.16.MT88.4 R12, [R242+0x5900] ;  /* 0x00590000f20c783b */ /* 0x000e6e0000004200 */
[C---:B------:R-:W-:Y:S01]  /*6830*/  HMMA.16816.F32.BF16 R164, R4.reuse, R10, R164 ;  /* 0x0000000a04a4723c */ /* 0x040fe200000418a4 */
[----:B------:R-:W2:Y:S07]  /*6840*/  LDSM.16.MT88.4 R8, [R241+0x5900] ;  /* 0x00590000f108783b */ /* 0x000eae0000004200 */
[C---:B------:R-:W-:Y:S08]  /*6850*/  HMMA.16816.F32.BF16 R144, R4.reuse, R16, R144 ;  /* 0x000000100490723c */ /* 0x040ff00000041890 */
[C---:B------:R-:W-:Y:S01]  /*6860*/  HMMA.16816.F32.BF16 R140, R4.reuse, R18, R140 ;  /* 0x00000012048c723c */ /* 0x040fe2000004188c */
[----:B------:R-:W3:Y:S07]  /*6870*/  LDSM.16.MT88.4 R16, [R242+0x8900] ;  /* 0x00890000f210783b */ /* 0x000eee0000004200 */
[C---:B------:R-:W-:Y:S08]  /*6880*/  HMMA.16816.F32.BF16 R160, R4.reuse, R24, R160 ;  /* 0x0000001804a0723c */ /* 0x040ff000000418a0 */
[C---:B------:R-:W-:Y:S01]  /*6890*/  HMMA.16816.F32.BF16 R156, R4.reuse, R26, R156 ;  /* 0x0000001a049c723c */ /* 0x040fe2000004189c */
[----:B------:R-:W-:Y:S07]  /*68a0*/  LDSM.16.MT88.4 R24, [R240+0x5900] ;  /* 0x00590000f018783b */ /* 0x000fee0000004200 */
        /* <DEDUP_REMOVED lines=22> */
[C---:B------:R-:W-:Y:S08]  /*6a10*/  HMMA.16816.F32.BF16 R64, R4.reuse, R26, R64 ;  /* 0x0000001a0440723c */ /* 0x040ff00000041840 */
[C---:B----4-:R-:W-:Y:S08]  /*6a20*/  HMMA.16816.F32.BF16 R68, R4.reuse, R20, R68 ;  /* 0x000000140444723c */ /* 0x050ff00000041844 */
[C---:B------:R-:W-:Y:S08]  /*6a30*/  HMMA.16816.F32.BF16 R72, R4.reuse, R22, R72 ;  /* 0x000000160448723c */ /* 0x040ff00000041848 */
[C---:B-1----:R-:W-:Y:S08]  /*6a40*/  HMMA.16816.F32.BF16 R108, R4.reuse, R12, R108 ;  /* 0x0000000c046c723c */ /* 0x042ff0000004186c */
[C---:B------:R-:W-:Y:S08]  /*6a50*/  HMMA.16816.F32.BF16 R112, R4.reuse, R14, R112 ;  /* 0x0000000e0470723c */ /* 0x040ff00000041870 */
[C---:B--2---:R-:W-:Y:S08]  /*6a60*/  HMMA.16816.F32.BF16 R116, R4.reuse, R8, R116 ;  /* 0x000000080474723c */ /* 0x044ff00000041874 */
[C---:B------:R-:W-:Y:S08]  /*6a70*/  HMMA.16816.F32.BF16 R120, R4.reuse, R10, R120 ;  /* 0x0000000a0478723c */ /* 0x040ff00000041878 */
[C---:B---3--:R-:W-:Y:S08]  /*6a80*/  HMMA.16816.F32.BF16 R124, R4.reuse, R16, R124 ;  /* 0x00000010047c723c */ /* 0x048ff0000004187c */
[----:B------:R-:W-:Y:S01]  /*6a90*/  HMMA.16816.F32.BF16 R128, R4, R18, R128 ;  /* 0x000000120480723c */ /* 0x000fe20000041880 */
[----:B------:R-:W-:Y:S07]  /*6aa0*/  @!P0 BRA `(.L_x_1543) ;  /* 0x000051f000008947 */ /* 0x000fee0003800000 */
[C---:B------:R-:W-:Y:S01]  /*6ab0*/  SHF.L.U64.HI R4, R33.reuse, 0x1, R35 ;  /* 0x0000000121047819 */ /* 0x040fe20000010223 */
[----:B------:R-:W-:Y:S01]  /*6ac0*/  IMAD.SHL.U32 R3, R33, 0x2, RZ ;  /* 0x0000000221037824 */ /* 0x000fe200078e00ff */
[----:B------:R-:W-:-:S02]  /*6ad0*/  SHF.L.U64.HI R5, R31, 0x1, R34 ;  /* 0x000000011f057819 */ /* 0x000fc40000010222 */
[----:B------:R-:W-:Y:S01]  /*6ae0*/  MOV R180, R2 ;  /* 0x0000000200b47202 */ /* 0x000fe20000000f00 */
[----:B------:R1:W-:Y:S01]  /*6af0*/  STL [R1+0x28], R4 ;  /* 0x0000280401007387 */ /* 0x0003e20000100800 */
[----:B------:R-:W-:-:S03]  /*6b00*/  SHF.L.U64.HI R2, R28, 0x1, R30 ;  /* 0x000000011c027819 */ /* 0x000fc6000001021e */
[----:B------:R2:W-:Y:S04]  /*6b10*/  STL [R1+0x24], R3 ;  /* 0x0000240301007387 */ /* 0x0005e80000100800 */
[----:B------:R-:W-:Y:S01]  /*6b20*/  STL [R1+0x20], R5 ;  /* 0x0000200501007387 */ /* 0x000fe20000100800 */
[----:B-1----:R-:W-:Y:S02]  /*6b30*/  IMAD.SHL.U32 R4, R31, 0x2, RZ ;  /* 0x000000021f047824 */ /* 0x002fe400078e00ff */
[----:B--2---:R-:W-:Y:S01]  /*6b40*/  IMAD.MOV.U32 R3, RZ, RZ, R0 ;  /* 0x000000ffff037224 */ /* 0x004fe200078e0000 */
[C---:B------:R-:W-:Y:S02]  /*6b50*/  SHF.L.U64.HI R0, R29.reuse, 0x1, R32 ;  /* 0x000000011d007819 */ /* 0x040fe40000010220 */
[----:B------:R1:W-:Y:S04]  /*6b60*/  STL [R1+0x1c], R4 ;  /* 0x00001c0401007387 */ /* 0x0003e80000100800 */
[----:B------:R2:W-:Y:S01]  /*6b70*/  STL [R1+0x18], R0 ;  /* 0x0000180001007387 */ /* 0x0005e20000100800 */
[----:B-1----:R-:W-:Y:S01]  /*6b80*/  IMAD.SHL.U32 R4, R29, 0x2, RZ ;  /* 0x000000021d047824 */ /* 0x002fe200078e00ff */
[----:B--2---:R-:W-:-:S04]  /*6b90*/  SHF.L.U32 R0, R28, 0x1, RZ ;  /* 0x000000011c007819 */ /* 0x004fc800000006ff */
[----:B------:R1:W-:Y:S04]  /*6ba0*/  STL [R1+0x14], R4 ;  /* 0x0000140401007387 */ /* 0x0003e80000100800 */
[----:B------:R1:W-:Y:S04]  /*6bb0*/  STL [R1+0xc], R0 ;  /* 0x00000c0001007387 */ /* 0x0003e80000100800 */
[----:B------:R1:W-:Y:S01]  /*6bc0*/  STL [R1+0x10], R2 ;  /* 0x0000100201007387 */ /* 0x0003e20000100800 */
[----:B------:R-:W-:Y:S05]  /*6bd0*/  BRA `(.L_x_1544) ;  /* 0x0000052000007947 */ /* 0x000fea0003800000 */
.L_x_1546:
[----:B------:R-:W2:Y:S01]  /*6be0*/  LDL R2, [R1+0x8] ;  /* 0x0000080001027983 */ /* 0x000ea20000100800 */
[----:B------:R-:W-:Y:S01]  /*6bf0*/  UIMAD UR5, UR6, 0x60, UR9 ;  /* 0x00000060060578a4 */ /* 0x000fe2000f8e0209 */
[----:B------:R-:W-:Y:S01]  /*6c00*/  ISETP.NE.AND P6, PT, R252, 0x1, PT ;  /* 0x00000001fc00780c */ /* 0x000fe20003fc5270 */
[----:B------:R-:W-:Y:S01]  /*6c10*/  IMAD.MOV.U32 R7, RZ, RZ, RZ ;  /* 0x000000ffff077224 */ /* 0x000fe200078e00ff */
[----:B------:R-:W3:Y:S03]  /*6c20*/  LDL R20, [R1+0x24] ;  /* 0x0000240001147983 */ /* 0x000ee60000100800 */
[----:B------:R-:W-:Y:S01]  /*6c30*/  IMAD.U32 R0, RZ, RZ, UR5 ;  /* 0x00000005ff007e24 */ /* 0x000fe2000f8e00ff */
[----:B------:R-:W4:Y:S04]  /*6c40*/  LDL R36, [R1+0x28] ;  /* 0x0000280001247983 */ /* 0x000f280000100800 */
        /* <DEDUP_REMOVED lines=13> */
[----:B------:R-:W-:Y:S03]  /*6d20*/  @!P5 LEA R4, P0, R6, c[0x0][0x2a0], 0x2 ;  /* 0x0000a8000604da11 */ /* 0x000fe600078010ff */
        /* <DEDUP_REMOVED lines=9> */
[----:B--2---:R-:W-:Y:S01]  /*6dc0*/  STL [R1], R7 ;  /* 0x0000000701007387 */ /* 0x004fe20000100800 */
[----:B------:R-:W-:Y:S02]  /*6dd0*/  SHF.R.S32.HI R0, RZ, 0x1f, R7 ;  /* 0x0000001fff007819 */ /* 0x000fe40000011407 */
[C---:B------:R-:W-:Y:S04]  /*6de0*/  IMAD.WIDE.U32 R4, R7.reuse, c[0x0][0x1f0], R4 ;  /* 0x00007c0007047a25 */ /* 0x040fe800078e0004 */
        /* <DEDUP_REMOVED lines=9> */
[----:B------:R-:W2:Y:S04]  /*6e80*/  SHFL.IDX PT, R5, R0, 0x1, 0x181f ;  /* 0x00381f0000057f89 */ /* 0x000ea800000e0000 */
[----:B------:R-:W1:Y:S04]  /*6e90*/  SHFL.IDX PT, R2, R2, 0x2, 0x181f ;  /* 0x00581f0002027f89 */ /* 0x000e6800000e0000 */
[----:B------:R-:W1:Y:S01]  /*6ea0*/  SHFL.IDX PT, R0, R0, 0x2, 0x181f ;  /* 0x00581f0000007f89 */ /* 0x000e6200000e0000 */
[CC--:B---3--:R-:W-:Y:S05]  /*6eb0*/  IADD3 R12, P0, R6.reuse, R20.reuse, RZ ;  /* 0x00000014060c7210 */ /* 0x0c8fea0007f1e0ff */
[C---:B----4-:R-:W-:Y:S01]  /*6ec0*/  IMAD.X R13, R7.reuse, 0x1, R36, P0 ;  /* 0x00000001070d7824 */ /* 0x050fe200000e0624 */
[C---:B-----5:R-:W-:Y:S04]  /*6ed0*/  IADD3 R10, P0, R6.reuse, R35, RZ ;  /* 0x00000023060a7210 */ /* 0x060fe80007f1e0ff */
[----:B------:R3:W-:Y:S01]  /*6ee0*/  LDGSTS.E.BYPASS.LTC128B.128 [R251+0xc100], [R12.64], !P4 ;  /* 0x0c1000000cfb7fae */ /* 0x0007e2000e101d4c */
[C---:B------:R-:W-:Y:S01]  /*6ef0*/  IMAD.X R11, R7.reuse, 0x1, R34, P0 ;  /* 0x00000001070b7824 */ /* 0x040fe200000e0622 */
[C---:B------:R-:W-:Y:S04]  /*6f00*/  IADD3 R8, P0, R6.reuse, R31, RZ ;  /* 0x0000001f06087210 */ /* 0x040fe80007f1e0ff */
[----:B------:R4:W-:Y:S01]  /*6f10*/  LDGSTS.E.BYPASS.LTC128B.128 [R251+0xf100], [R10.64], !P3 ;  /* 0x0f1000000afb7fae */ /* 0x0009e2000d901d4c */
[C---:B------:R-:W-:Y:S01]  /*6f20*/  IMAD.X R9, R7.reuse, 0x1, R30, P0 ;  /* 0x0000000107097824 */ /* 0x040fe200000e061e */
[----:B------:R-:W-:Y:S04]  /*6f30*/  IADD3 R6, P0, R6, R29, RZ ;  /* 0x0000001d06067210 */ /* 0x000fe80007f1e0ff */
[----:B------:R5:W-:Y:S01]  /*6f40*/  LDGSTS.E.BYPASS.LTC128B.128 [R251+0x12100], [R8.64], !P2 ;  /* 0x1210000008fb7fae */ /* 0x000be2000d101d4c */
[----:B------:R-:W-:Y:S01]  /*6f50*/  IMAD.X R7, R7, 0x1, R28, P0 ;  /* 0x0000000107077824 */ /* 0x000fe200000e061c */
[CC--:B-1----:R-:W-:Y:S04]  /*6f60*/  IADD3 R14, P0, R4.reuse, R20.reuse, RZ ;  /* 0x00000014040e7210 */ /* 0x0c2fe80007f1e0ff */
[----:B------:R1:W-:Y:S01]  /*6f70*/  LDGSTS.E.BYPASS.LTC128B.128 [R251+0x15100], [R6.64], !P1 ;  /* 0x1510000006fb7fae */ /* 0x0003e2000c901d4c */
[C---:B--2---:R-:W-:Y:S01]  /*6f80*/  IMAD.X R15, R5.reuse, 0x1, R36, P0 ;  /* 0x00000001050f7824 */ /* 0x044fe200000e0624 */
[C---:B------:R-:W-:Y:S04]  /*6f90*/  IADD3 R18, P0, R4.reuse, R35, RZ ;  /* 0x0000002304127210 */ /* 0x040fe80007f1e0ff */
        /* <DEDUP_REMOVED lines=8> */
[----:B------:R-:W-:Y:S04]  /*7020*/  IADD3 R20, P0, R2, R20, RZ ;  /* 0x0000001402147210 */ /* 0x000fe80007f1e0ff */
[----:B------:R3:W-:Y:S01]  /*7030*/  LDGSTS.E.BYPASS.LTC128B.128 [R251+0x16100], [R4.64], !P1 ;  /* 0x1610000004fb7fae */ /* 0x0007e2000c901d4c */
[----:B------:R-:W-:Y:S01]  /*7040*/  IMAD.X R21, R0, 0x1, R36, P0 ;  /* 0x0000000100157824 */ /* 0x000fe200000e0624 */
[----:B----4-:R-:W-:Y:S04]  /*7050*/  IADD3 R10, P0, R2, R35, RZ ;  /* 0x00000023020a7210 */ /* 0x010fe80007f1e0ff */
[----:B------:R3:W-:Y:S01]  /*7060*/  LDGSTS.E.BYPASS.LTC128B.128 [R251+0xe100], [R20.64], !P4 ;  /* 0x0e10000014fb7fae */ /* 0x0007e2000e101d4c */
[----:B------:R-:W-:Y:S01]  /*7070*/  IMAD.X R11, R0, 0x1, R34, P0 ;  /* 0x00000001000b7824 */ /* 0x000fe200000e0622 */
[----:B-1----:R-:W-:Y:S04]  /*7080*/  IADD3 R6, P0, R2, R31, RZ ;  /* 0x0000001f02067210 */ /* 0x002fe80007f1e0ff */
[----:B------:R3:W-:Y:S01]  /*7090*/  LDGSTS.E.BYPASS.LTC128B.128 [R251+0x11100], [R10.64], !P3 ;  /* 0x111000000afb7fae */ /* 0x0007e2000d901d4c */
[----:B------:R-:W-:Y:S01]  /*70a0*/  IMAD.X R7, R0, 0x1, R30, P0 ;  /* 0x0000000100077824 */ /* 0x000fe200000e061e */
[----:B-----5:R-:W-:Y:S04]  /*70b0*/  IADD3 R8, P0, R2, R29, RZ ;  /* 0x0000001d02087210 */ /* 0x020fe80007f1e0ff */
[----:B------:R3:W-:Y:S01]  /*70c0*/  LDGSTS.E.BYPASS.LTC128B.128 [R251+0x14100], [R6.64], !P2 ;  /* 0x1410000006fb7fae */ /* 0x0007e2000d101d4c */
[----:B------:R-:W-:Y:S05]  /*70d0*/  IMAD.X R9, R0, 0x1, R28, P0 ;  /* 0x0000000100097824 */ /* 0x000fea00000e061c */
[----:B------:R3:W-:Y:S01]  /*70e0*/  LDGSTS.E.BYPASS.LTC128B.128 [R251+0x17100], [R8.64], !P1 ;  /* 0x1710000008fb7fae */ /* 0x0007e2000c901d4c */
[----:B------:R-:W-:-:S05]  /*70f0*/  BRA `(.L_x_1545) ;  /* 0x00001ec000007947 */ /* 0x000fca0003800000 */
.L_x_1544:
[----:B-1----:R-:W2:Y:S01]  /*7100*/  LDL R2, [R1+0x4] ;  /* 0x0000040001027983 */ /* 0x002ea20000100800 */
[----:B------:R-:W-:Y:S04]  /*7110*/  DEPBAR.LE SB0, 0x0 ;  /* 0x000080000000791a */ /* 0x000fe80000000000 */
[----:B------:R-:W3:Y:S01]  /*7120*/  LDL R6, [R1] ;  /* 0x0000000001067983 */ /* 0x000ee20000100800 */
[----:B------:R-:W-:Y:S01]  /*7130*/  IADD3 R181, R251, 0x100, RZ ;  /* 0x00000100fbb57810 */ /* 0x000fe20007ffe0ff */
[----:B------:R-:W-:Y:S03]  /*7140*/  UISETP.GT.AND UP0, UPT, UR6, UR8, UPT ;  /* 0x000000080600728c */ /* 0x000fe6000bf04270 */
[----:B------:R1:W-:Y:S05]  /*7150*/  STL [R1+0x58], R55 ;  /* 0x0000583701007387 */ /* 0x0003ea0000100800 */
[----:B------:R4:W-:Y:S05]  /*7160*/  STL [R1+0x54], R54 ;  /* 0x0000543601007387 */ /* 0x0009ea0000100800 */
[----:B------:R4:W-:Y:S05]  /*7170*/  STL [R1+0x50], R53 ;  /* 0x0000503501007387 */ /* 0x0009ea0000100800 */
[----:B------:R4:W-:Y:S05]  /*7180*/  STL [R1+0x4c], R52 ;  /* 0x00004c3401007387 */ /* 0x0009ea0000100800 */
[----:B------:R4:W-:Y:S05]  /*7190*/  STL [R1+0x48], R3 ;  /* 0x0000480301007387 */ /* 0x0009ea0000100800 */
[----:B-1----:R-:W3:Y:S05]  /*71a0*/  LDL R55, [R1+0x24] ;  /* 0x0000240001377983 */ /* 0x002eea0000100800 */
[----:B----4-:R-:W4:Y:S05]  /*71b0*/  LDL R54, [R1+0x28] ;  /* 0x0000280001367983 */ /* 0x010f2a0000100800 */
[----:B------:R-:W4:Y:S05]  /*71c0*/  LDL R29, [R1+0x1c] ;  /* 0x00001c00011d7983 */ /* 0x000f2a0000100800 */
[----:B------:R-:W4:Y:S05]  /*71d0*/  LDL R53, [R1+0x20] ;  /* 0x0000200001357983 */ /* 0x000f2a0000100800 */
[----:B------:R-:W4:Y:S05]  /*71e0*/  LDL R52, [R1+0x14] ;  /* 0x0000140001347983 */ /* 0x000f2a0000100800 */
[----:B------:R-:W4:Y:S05]  /*71f0*/  LDL R3, [R1+0x18] ;  /* 0x0000180001037983 */ /* 0x000f2a0000100800 */
[----:B------:R-:W4:Y:S05]  /*7200*/  LDL R252, [R1+0xc] ;  /* 0x00000c0001fc7983 */ /* 0x000f2a0000100800 */
[----:B------:R-:W4:Y:S05]  /*7210*/  LDL R182, [R1+0x10] ;  /* 0x0000100001b67983 */ /* 0x000f2a0000100800 */
[----:B------:R-:W-:Y:S06]  /*7220*/  BAR.SYNC.DEFER_BLOCKING 0x0 ;  /* 0x0000000000007b1d */ /* 0x000fec0000010000 */
[----:B------:R-:W-:Y:S05]  /*7230*/  LDSM.16.M88.4 R48, [R250+0x18100] ;  /* 0x01810000fa30783b */ /* 0x000fea0000000200 */
[----:B------:R-:W1:Y:S05]  /*7240*/  LDSM.16.M88.4 R8, [R249+0xc100] ;  /* 0x00c10000f908783b */ /* 0x000e6a0000000200 */
[----:B------:R-:W1:Y:S05]  /*7250*/  LDSM.16.M88.4 R16, [R249+0xc900] ;  /* 0x00c90000f910783b */ /* 0x000e6a0000000200 */
[----:B------:R-:W-:Y:S05]  /*7260*/  LDSM.16.M88.4 R24, [R249+0xd100] ;  /* 0x00d10000f918783b */ /* 0x000fea0000000200 */
[----:B------:R-:W-:Y:S05]  /*7270*/  LDSM.16.M88.4 R32, [R249+0xd900] ;  /* 0x00d90000f920783b */ /* 0x000fea0000000200 */
[----:B------:R-:W-:Y:S05]  /*7280*/  LDSM.16.M88.4 R40, [R249+0xe100] ;  /* 0x00e10000f928783b */ /* 0x000fea0000000200 */
[----:B------:R-:W-:Y:S05]  /*7290*/  LDSM.16.M88.4 R184, [R249+0xe900] ;  /* 0x00e90000f9b8783b */ /* 0x000fea0000000200 */
[----:B------:R-:W-:Y:S05]  /*72a0*/  LDSM.16.M88.4 R188, [R246+0x18100] ;  /* 0x01810000f6bc783b */ /* 0x000fea0000000200 */
[----:B------:R-:W-:Y:S05]  /*72b0*/  LDSM.16.M88.4 R192, [R248] ;  /* 0x00000000f8c0783b */ /* 0x000fea0000000200 */
[----:B------:R-:W-:Y:S05]  /*72c0*/  LDSM.16.M88.4 R196, [R239] ;  /* 0x00000000efc4783b */ /* 0x000fea0000000200 */
[----:B------:R-:W-:Y:S05]  /*72d0*/  LDSM.16.M88.4 R200, [R238] ;  /* 0x00000000eec8783b */ /* 0x000fea0000000200 */
[----:B------:R-:W-:Y:S05]  /*72e0*/  LDSM.16.M88.4 R204, [R237] ;  /* 0x00000000edcc783b */ /* 0x000fea0000000200 */
[----:B------:R-:W-:Y:S05]  /*72f0*/  LDSM.16.M88.4 R208, [R236] ;  /* 0x00000000ecd0783b */ /* 0x000fea0000000200 */
[----:B------:R-:W-:Y:S01]  /*7300*/  LDSM.16.M88.4 R212, [R235] ;  /* 0x00000000ebd4783b */ /* 0x000fe20000000200 */
[----:B--2---:R-:W-:Y:S01]  /*7310*/  SHF.R.S32.HI R0, RZ, 0x1f, R2 ;  /* 0x0000001fff007819 */ /* 0x004fe20000011402 */
[----:B------:R-:W-:Y:S04]  /*7320*/  IMAD.WIDE.U32 R4, R2, c[0x0][0x208], RZ ;  /* 0x0000820002047a25 */ /* 0x000fe800078e00ff */
[----:B------:R-:W-:Y:S04]  /*7330*/  IMAD R0, R0, c[0x0][0x208], RZ ;  /* 0x0000820000007a24 */ /* 0x000fe800078e02ff */
[----:B------:R-:W-:Y:S01]  /*7340*/  IMAD R0, R2, c[0x0][0x20c], R0 ;  /* 0x0000830002007a24 */ /* 0x000fe200078e0200 */
[----:B---3--:R-:W-:Y:S04]  /*7350*/  SHF.R.S32.HI R2, RZ, 0x1f, R6 ;  /* 0x0000001fff027819 */ /* 0x008fe80000011406 */
[----:B------:R-:W-:Y:S01]  /*7360*/  IADD3 R5, R5, R0, RZ ;  /* 0x0000000005057210 */ /* 0x000fe20007ffe0ff */
[----:B------:R-:W-:Y:S04]  /*7370*/  IMAD R2, R2, c[0x0][0x218], RZ ;  /* 0x0000860002027a24 */ /* 0x000fe800078e02ff */
[C---:B------:R-:W-:Y:S04]  /*7380*/  IMAD.WIDE.U32 R4, R6.reuse, c[0x0][0x218], R4 ;  /* 0x0000860006047a25 */ /* 0x040fe800078e0004 */
[----:B------:R-:W-:Y:S01]  /*7390*/  IMAD R2, R6, c[0x0][0x21c], R2 ;  /* 0x0000870006027a24 */ /* 0x000fe200078e0202 */
[----:B------:R-:W-:Y:S04]  /*73a0*/  IADD3 R0, P0, R4, UR22, RZ ;  /* 0x0000001604007c10 */ /* 0x000fe8000ff1e0ff */
[----:B------:R-:W-:Y:S02]  /*73b0*/  IADD3.X R4, R5, UR4, R2, P0, !PT ;  /* 0x0000000405047c10 */ /* 0x000fe400087fe402 */
[C---:B------:R-:W-:Y:S04]  /*73c0*/  LEA R2, P0, R0.reuse, c[0x0][0x1f8], 0x1 ;  /* 0x00007e0000027a11 */ /* 0x040fe800078008ff */
[----:B------:R-:W-:Y:S01]  /*73d0*/  LEA.HI.X R0, R0, c[0x0][0x1fc], R4, 0x1, P0 ;  /* 0x00007f0000007a11 */ /* 0x000fe200000f0c04 */
[----:B------:R-:W2:Y:S01]  /*73e0*/  SHFL.IDX PT, R44, R2, RZ, 0x181f ;  /* 0x00181fff022c7589 */ /* 0x000ea200000e0000 */
[C---:B-1----:R-:W-:Y:S04]  /*73f0*/  HMMA.16816.F32.BF16 R4, R48.reuse, R8, RZ ;  /* 0x000000083004723c */ /* 0x042fe800000418ff */
[----:B------:R-:W4:Y:S04]  /*7400*/  SHFL.IDX PT, R20, R0, RZ, 0x181f ;  /* 0x00181fff00147589 */ /* 0x000f2800000e0000 */
[C---:B------:R-:W-:Y:S01]  /*7410*/  HMMA.16816.F32.BF16 R8, R48.reuse, R10, RZ ;  /* 0x0000000a3008723c */ /* 0x040fe200000418ff */
[----:B------:R-:W1:Y:S05]  /*7420*/  SHFL.IDX PT, R38, R2, 0x1, 0x181f ;  /* 0x00381f0002267f89 */ /* 0x000e6a00000e0000 */
[----:B------:R-:W3:Y:S02]  /*7430*/  SHFL.IDX PT, R28, R0, 0x1, 0x181f ;  /* 0x00381f00001c7f89 */ /* 0x000ee400000e0000 */
[C---:B------:R-:W-:Y:S03]  /*7440*/  HMMA.16816.F32.BF16 R12, R48.reuse, R16, RZ ;  /* 0x00000010300c723c */ /* 0x040fe600000418ff */
[----:B------:R-:W1:Y:S01]  /*7450*/  SHFL.IDX PT, R2, R2, 0x2, 0x181f ;  /* 0x00581f0002027f89 */ /* 0x000e6200000e0000 */
[----:B--2---:R-:W-:Y:S04]  /*7460*/  IADD3 R30, P0, R44, R55, RZ ;  /* 0x000000372c1e7210 */ /* 0x004fe80007f1e0ff */
[C---:B------:R-:W-:Y:S01]  /*7470*/  HMMA.16816.F32.BF16 R16, R48.reuse, R18, RZ ;  /* 0x000000123010723c */ /* 0x040fe200000418ff */
[----:B------:R-:W2:Y:S03]  /*7480*/  SHFL.IDX PT, R0, R0, 0x2, 0x181f ;  /* 0x00581f0000007f89 */ /* 0x000ea600000e0000 */
[----:B----4-:R-:W-:Y:S02]  /*7490*/  IADD3.X R31, R20, R54, RZ, P0, !PT ;  /* 0x00000036141f7210 */ /* 0x010fe400007fe4ff */
[----:B------:R-:W-:Y:S03]  /*74a0*/  IADD3 R22, P0, R44, R29, RZ ;  /* 0x0000001d2c167210 */ /* 0x000fe60007f1e0ff */
[----:B------:R4:W-:Y:S03]  /*74b0*/  LDGSTS.E.BYPASS.LTC128B.128 [R181], [R30.64], !P4 ;  /* 0x000000001eb57fae */ /* 0x0009e6000e101d4c */
[----:B------:R-:W-:Y:S02]  /*74c0*/  IADD3.X R23, R20, R53, RZ, P0, !PT ;  /* 0x0000003514177210 */ /* 0x000fe400007fe4ff */
[----:B------:R-:W-:Y:S03]  /*74d0*/  IADD3 R36, P0, R44, R52, RZ ;  /* 0x000000342c247210 */ /* 0x000fe60007f1e0ff */
[----:B------:R2:W-:Y:S01]  /*74e0*/  LDGSTS.E.BYPASS.LTC128B.128 [R181+0x3000], [R22.64], !P3 ;  /* 0x0300000016b57fae */ /* 0x0005e2000d901d4c */
[----:B------:R-:W-:Y:S02]  /*74f0*/  IADD3.X R37, R20, R3, RZ, P0, !PT ;  /* 0x0000000314257210 */ /* 0x000fe400007fe4ff */
[----:B------:R-:W-:Y:S03]  /*7500*/  IADD3 R44, P0, R44, R252, RZ ;  /* 0x000000fc2c2c7210 */ /* 0x000fe60007f1e0ff */
[----:B------:R2:W-:Y:S01]  /*7510*/  LDGSTS.E.BYPASS.LTC128B.128 [R181+0x6000], [R36.64], !P2 ;  /* 0x0600000024b57fae */ /* 0x0005e2000d101d4c */
[----:B------:R-:W-:Y:S02]  /*7520*/  IADD3.X R45, R20, R182, RZ, P0, !PT ;  /* 0x000000b6142d7210 */ /* 0x000fe400007fe4ff */
[----:B-1----:R-:W-:Y:S03]  /*7530*/  IADD3 R46, P0, R38, R55, RZ ;  /* 0x00000037262e7210 */ /* 0x002fe60007f1e0ff */
[----:B------:R1:W-:Y:S01]  /*7540*/  LDGSTS.E.BYPASS.LTC128B.128 [R181+0x9000], [R44.64], !P1 ;  /* 0x090000002cb57fae */ /* 0x0003e2000c901d4c */
[----:B---3--:R-:W-:Y:S05]  /*7550*/  IADD3.X R47, R28, R54, RZ, P0, !PT ;  /* 0x000000361c2f7210 */ /* 0x008fea00007fe4ff */
[----:B------:R3:W-:Y:S01]  /*7560*/  LDGSTS.E.BYPASS.LTC128B.128 [R181+0x1000], [R46.64], !P4 ;  /* 0x010000002eb57fae */ /* 0x0007e2000e101d4c */
[----:B----4-:R-:W-:Y:S04]  /*7570*/  IADD3 R30, P0, R38, R29, RZ ;  /* 0x0000001d261e7210 */ /* 0x010fe80007f1e0ff */
[----:B------:R-:W-:Y:S01]  /*7580*/  IADD3.X R31, R28, R53, RZ, P0, !PT ;  /* 0x000000351c1f7210 */ /* 0x000fe200007fe4ff */
[C---:B--2---:R-:W-:Y:S04]  /*7590*/  HMMA.16816.F32.BF16 R20, R48.reuse, R24, RZ ;  /* 0x000000183014723c */ /* 0x044fe800000418ff */
[----:B------:R2:W-:Y:S01]  /*75a0*/  LDGSTS.E.BYPASS.LTC128B.128 [R181+0x4000], [R30.64], !P3 ;  /* 0x040000001eb57fae */ /* 0x0005e2000d901d4c */
[----:B------:R-:W-:Y:S03]  /*75b0*/  IADD3 R36, P0, R38, R52, RZ ;  /* 0x0000003426247210 */ /* 0x000fe60007f1e0ff */
[C---:B------:R-:W-:Y:S01]  /*75c0*/  HMMA.16816.F32.BF16 R24, R48.reuse, R26, RZ ;  /* 0x0000001a3018723c */ /* 0x040fe200000418ff */
[----:B------:R-:W-:Y:S03]  /*75d0*/  IADD3.X R37, R28, R3, RZ, P0, !PT ;  /* 0x000000031c257210 */ /* 0x000fe600007fe4ff */
[----:B------:R-:W-:Y:S02]  /*75e0*/  IADD3 R38, P0, R38, R252, RZ ;  /* 0x000000fc26267210 */ /* 0x000fe40007f1e0ff */
[----:B------:R4:W-:Y:S02]  /*75f0*/  LDGSTS.E.BYPASS.LTC128B.128 [R181+0x7000], [R36.64], !P2 ;  /* 0x0700000024b57fae */ /* 0x0009e4000d101d4c */
[----:B------:R-:W-:Y:S04]  /*7600*/  IADD3.X R39, R28, R182, RZ, P0, !PT ;  /* 0x000000b61c277210 */ /* 0x000fe800007fe4ff */
[----:B-1----:R-:W-:Y:S02]  /*7610*/  IADD3 R44, P0, R2, R55, RZ ;  /* 0x00000037022c7210 */ /* 0x002fe40007f1e0ff */
[----:B------:R1:W5:Y:S02]  /*7620*/  LDL.LU R55, [R1+0x58] ;  /* 0x0000580001377983 */ /* 0x0003640000300800 */
[----:B------:R-:W-:Y:S03]  /*7630*/  IADD3.X R45, R0, R54, RZ, P0, !PT ;  /* 0x00000036002d7210 */ /* 0x000fe600007fe4ff */
[----:B------:R1:W-:Y:S05]  /*7640*/  LDGSTS.E.BYPASS.LTC128B.128 [R181+0xa000], [R38.64], !P1 ;  /* 0x0a00000026b57fae */ /* 0x0003ea000c901d4c */
[----:B------:R3:W-:Y:S05]  /*7650*/  LDGSTS.E.BYPASS.LTC128B.128 [R181+0x2000], [R44.64], !P4 ;  /* 0x020000002cb57fae */ /* 0x0007ea000e101d4c */
[----:B------:R3:W5:Y:S01]  /*7660*/  LDL.LU R54, [R1+0x54] ;  /* 0x0000540001367983 */ /* 0x0007620000300800 */
[----:B----4-:R-:W-:Y:S02]  /*7670*/  IADD3 R36, P0, R2, R29, RZ ;  /* 0x0000001d02247210 */ /* 0x010fe40007f1e0ff */
[C---:B--2---:R-:W-:Y:S02]  /*7680*/  HMMA.16816.F32.BF16 R28, R48.reuse, R32, RZ ;  /* 0x00000020301c723c */ /* 0x044fe400000418ff */
[----:B------:R-:W-:Y:S02]  /*7690*/  IADD3.X R37, R0, R53, RZ, P0, !PT ;  /* 0x0000003500257210 */ /* 0x000fe400007fe4ff */
[----:B------:R2:W5:Y:S04]  /*76a0*/  LDL.LU R53, [R1+0x50] ;  /* 0x0000500001357983 */ /* 0x0005680000300800 */
[C---:B------:R-:W-:Y:S01]  /*76b0*/  HMMA.16816.F32.BF16 R32, R48.reuse, R34, RZ ;  /* 0x000000223020723c */ /* 0x040fe200000418ff */
[----:B------:R4:W-:Y:S03]  /*76c0*/  LDGSTS.E.BYPASS.LTC128B.128 [R181+0x5000], [R36.64], !P3 ;  /* 0x0500000024b57fae */ /* 0x0009e6000d901d4c */
[----:B-1----:R-:W-:Y:S02]  /*76d0*/  IADD3 R38, P0, R2, R52, RZ ;  /* 0x0000003402267210 */ /* 0x002fe40007f1e0ff */
[----:B------:R2:W5:Y:S02]  /*76e0*/  LDL.LU R52, [R1+0x4c] ;  /* 0x00004c0001347983 */ /* 0x0005640000300800 */
[----:B------:R-:W-:Y:S03]  /*76f0*/  IADD3.X R39, R0, R3, RZ, P0, !PT ;  /* 0x0000000300277210 */ /* 0x000fe600007fe4ff */
[----:B------:R2:W5:Y:S01]  /*7700*/  LDL.LU R3, [R1+0x48] ;  /* 0x0000480001037983 */ /* 0x0005620000300800 */
[----:B---3--:R-:W-:Y:S02]  /*7710*/  IADD3 R44, P0, R2, R252, RZ ;  /* 0x000000fc022c7210 */ /* 0x008fe40007f1e0ff */
[----:B------:R-:W-:Y:S02]  /*7720*/  MOV R252, c[0x0][0x2b8] ;  /* 0x0000ae0000fc7a02 */ /* 0x000fe40000000f00 */
[----:B------:R4:W-:Y:S01]  /*7730*/  LDGSTS.E.BYPASS.LTC128B.128 [R181+0x8000], [R38.64], !P2 ;  /* 0x0800000026b57fae */ /* 0x0009e2000d101d4c */
[----:B------:R-:W-:Y:S02]  /*7740*/  IADD3.X R45, R0, R182, RZ, P0, !PT ;  /* 0x000000b6002d7210 */ /* 0x000fe400007fe4ff */
[----:B------:R-:W-:Y:S03]  /*7750*/  PLOP3.LUT P0, PT, PT, PT, UP0, 0x80, 0x0 ;  /* 0x000000000000781c */ /* 0x000fe60003f0f008 */
[----:B------:R1:W-:Y:S05]  /*7760*/  LDGSTS.E.BYPASS.LTC128B.128 [R181+0xb000], [R44.64], !P1 ;  /* 0x0b0000002cb57fae */ /* 0x0003ea000c901d4c */
[----:B------:R-:W0:Y:S01]  /*7770*/  LDGDEPBAR ;  /* 0x00000000000079af */ /* 0x000e220000000000 */
[C---:B----4-:R-:W-:Y:S08]  /*7780*/  HMMA.16816.F32.BF16 R36, R48.reuse, R40, RZ ;  /* 0x000000283024723c */ /* 0x050ff000000418ff */
[C---:B------:R-:W-:Y:S08]  /*7790*/  HMMA.16816.F32.BF16 R40, R48.reuse, R42, RZ ;  /* 0x0000002a3028723c */ /* 0x040ff000000418ff */
[C---:B-1----:R-:W-:Y:S08]  /*77a0*/  HMMA.16816.F32.BF16 R44, R48.reuse, R184, RZ ;  /* 0x000000b8302c723c */ /* 0x042ff000000418ff */
[----:B------:R-:W-:Y:S01]  /*77b0*/  HMMA.16816.F32.BF16 R48, R48, R186, RZ ;  /* 0x000000ba3030723c */ /* 0x000fe200000418ff */
[----:B------:R-:W-:Y:S07]  /*77c0*/  LDSM.16.M88.4 R184, [R245+0x18100] ;  /* 0x01810000f5b8783b */ /* 0x000fee0000000200 */
[C---:B------:R-:W-:Y:S08]  /*77d0*/  HMMA.16816.F32.BF16 R4, R188.reuse, R192, R4 ;  /* 0x000000c0bc04723c */ /* 0x040ff00000041804 */
[C---:B------:R-:W-:Y:S01]  /*77e0*/  HMMA.16816.F32.BF16 R8, R188.reuse, R194, R8 ;  /* 0x000000c2bc08723c */ /* 0x040fe20000041808 */
[----:B------:R-:W1:Y:S07]  /*77f0*/  LDSM.16.M88.4 R192, [R244+0xc100] ;  /* 0x00c10000f4c0783b */ /* 0x000e6e0000000200 */
[C---:B------:R-:W-:Y:S08]  /*7800*/  HMMA.16816.F32.BF16 R12, R188.reuse, R196, R12 ;  /* 0x000000c4bc0c723c */ /* 0x040ff0000004180c */
[C---:B------:R-:W-:Y:S01]  /*7810*/  HMMA.16816.F32.BF16 R16, R188.reuse, R198, R16 ;  /* 0x000000c6bc10723c */ /* 0x040fe20000041810 */
[----:B------:R-:W3:Y:S07]  /*7820*/  LDSM.16.M88.4 R196, [R244+0xc900] ;  /* 0x00c90000f4c4783b */ /* 0x000eee0000000200 */
[C---:B------:R-:W-:Y:S08]  /*7830*/  HMMA.16816.F32.BF16 R20, R188.reuse, R200, R20 ;  /* 0x000000c8bc14723c */ /* 0x040ff00000041814 */
[C---:B------:R-:W-:Y:S01]  /*7840*/  HMMA.16816.F32.BF16 R24, R188.reuse, R202, R24 ;  /* 0x000000cabc18723c */ /* 0x040fe20000041818 */
[----:B------:R-:W4:Y:S07]  /*7850*/  LDSM.16.M88.4 R200, [R244+0xd100] ;  /* 0x00d10000f4c8783b */ /* 0x000f2e0000000200 */
[C---:B------:R-:W-:Y:S08]  /*7860*/  HMMA.16816.F32.BF16 R28, R188.reuse, R204, R28 ;  /* 0x000000ccbc1c723c */ /* 0x040ff0000004181c */
[C---:B------:R-:W-:Y:S01]  /*7870*/  HMMA.16816.F32.BF16 R32, R188.reuse, R206, R32 ;  /* 0x000000cebc20723c */ /* 0x040fe20000041820 */
[----:B------:R-:W2:Y:S07]  /*7880*/  LDSM.16.M88.4 R204, [R244+0xd900] ;  /* 0x00d90000f4cc783b */ /* 0x000eae0000000200 */
[C---:B------:R-:W-:Y:S08]  /*7890*/  HMMA.16816.F32.BF16 R36, R188.reuse, R208, R36 ;  /* 0x000000d0bc24723c */ /* 0x040ff00000041824 */
[C---:B------:R-:W-:Y:S01]  /*78a0*/  HMMA.16816.F32.BF16 R40, R188.reuse, R210, R40 ;  /* 0x000000d2bc28723c */ /* 0x040fe20000041828 */
[----:B------:R-:W-:Y:S07]  /*78b0*/  LDSM.16.M88.4 R208, [R244+0xe900] ;  /* 0x00e90000f4d0783b */ /* 0x000fee0000000200 */
[C---:B------:R-:W-:Y:S08]  /*78c0*/  HMMA.16816.F32.BF16 R44, R188.reuse, R212, R44 ;  /* 0x000000d4bc2c723c */ /* 0x040ff0000004182c */
[----:B------:R-:W-:Y:S01]  /*78d0*/  HMMA.16816.F32.BF16 R48, R188, R214, R48 ;  /* 0x000000d6bc30723c */ /* 0x000fe20000041830 */
[----:B------:R-:W2:Y:S07]  /*78e0*/  LDSM.16.M88.4 R188, [R244+0xe100] ;  /* 0x00e10000f4bc783b */ /* 0x000eae0000000200 */
[C---:B-1----:R-:W-:Y:S08]  /*78f0*/  HMMA.16816.F32.BF16 R4, R184.reuse, R192, R4 ;  /* 0x000000c0b804723c */ /* 0x042ff00000041804 */
[C---:B------:R-:W-:Y:S01]  /*7900*/  HMMA.16816.F32.BF16 R8, R184.reuse, R194, R8 ;  /* 0x000000c2b808723c */ /* 0x040fe20000041808 */
[----:B------:R-:W-:Y:S07]  /*7910*/  LDSM.16.M88.4 R192, [R234] ;  /* 0x00000000eac0783b */ /* 0x000fee0000000200 */
[C---:B---3--:R-:W-:Y:S08]  /*7920*/  HMMA.16816.F32.BF16 R12, R184.reuse, R196, R12 ;  /* 0x000000c4b80c723c */ /* 0x048ff0000004180c */
[C---:B------:R-:W-:Y:S01]  /*7930*/  HMMA.16816.F32.BF16 R16, R184.reuse, R198, R16 ;  /* 0x000000c6b810723c */ /* 0x040fe20000041810 */
[----:B------:R-:W-:Y:S07]  /*7940*/  LDSM.16.M88.4 R196, [R234+0x800] ;  /* 0x00080000eac4783b */ /* 0x000fee0000000200 */
[C---:B----4-:R-:W-:Y:S08]  /*7950*/  HMMA.16816.F32.BF16 R20, R184.reuse, R200, R20 ;  /* 0x000000c8b814723c */ /* 0x050ff00000041814 */
[C---:B------:R-:W-:Y:S01]  /*7960*/  HMMA.16816.F32.BF16 R24, R184.reuse, R202, R24 ;  /* 0x000000cab818723c */ /* 0x040fe20000041818 */
[----:B------:R-:W-:Y:S07]  /*7970*/  LDSM.16.M88.4 R200, [R234+0x1000] ;  /* 0x00100000eac8783b */ /* 0x000fee0000000200 */
[C---:B--2---:R-:W-:Y:S08]  /*7980*/  HMMA.16816.F32.BF16 R28, R184.reuse, R204, R28 ;  /* 0x000000ccb81c723c */ /* 0x044ff0000004181c */
[C---:B------:R-:W-:Y:S01]  /*7990*/  HMMA.16816.F32.BF16 R32, R184.reuse, R206, R32 ;  /* 0x000000ceb820723c */ /* 0x040fe20000041820 */
[----:B------:R-:W-:Y:S07]  /*79a0*/  LDSM.16.M88.4 R204, [R234+0x1800] ;  /* 0x00180000eacc783b */ /* 0x000fee0000000200 */
[C---:B------:R-:W-:Y:S08]  /*79b0*/  HMMA.16816.F32.BF16 R36, R184.reuse, R188, R36 ;  /* 0x000000bcb824723c */ /* 0x040ff00000041824 */
[C---:B------:R-:W-:Y:S01]  /*79c0*/  HMMA.16816.F32.BF16 R40, R184.reuse, R190, R40 ;  /* 0x000000beb828723c */ /* 0x040fe20000041828 */
[----:B------:R-:W1:Y:S07]  /*79d0*/  LDSM.16.M88.4 R188, [R243+0x18100] ;  /* 0x01810000f3bc783b */ /* 0x000e6e0000000200 */
[C---:B------:R-:W-:Y:S08]  /*79e0*/  HMMA.16816.F32.BF16 R44, R184.reuse, R208, R44 ;  /* 0x000000d0b82c723c */ /* 0x040ff0000004182c */
[----:B------:R-:W-:Y:S01]  /*79f0*/  HMMA.16816.F32.BF16 R48, R184, R210, R48 ;  /* 0x000000d2b830723c */ /* 0x000fe20000041830 */
[----:B------:R-:W2:Y:S05]  /*7a00*/  LDSM.16.M88.4 R184, [R234+0x2000] ;  /* 0x00200000eab8783b */ /* 0x000eaa0000000200 */
[----:B------:R-:W3:Y:S02]  /*7a10*/  LDSM.16.M88.4 R208, [R234+0x2800] ;  /* 0x00280000ead0783b */ /* 0x000ee40000000200 */
[C---:B-1----:R-:W-:Y:S08]  /*7a20*/  HMMA.16816.F32.BF16 R4, R188.reuse, R192, R4 ;  /* 0x000000c0bc04723c */ /* 0x042ff00000041804 */
        /* <DEDUP_REMOVED lines=11> */
[C---:B--2---:R-:W-:Y:S08]  /*7ae0*/  HMMA.16816.F32.BF16 R36, R188.reuse, R184, R36 ;  /* 0x000000b8bc24723c */ /* 0x044ff00000041824 */
[C---:B------:R-:W-:Y:S01]  /*7af0*/  HMMA.16816.F32.BF16 R40, R188.reuse, R186, R40 ;  /* 0x000000babc28723c */ /* 0x040fe20000041828 */
[----:B------:R-:W1:Y:S07]  /*7b00*/  LDSM.16.M88.4 R184, [R250+0x1c100] ;  /* 0x01c10000fab8783b */ /* 0x000e6e0000000200 */
[C---:B---3--:R-:W-:Y:S08]  /*7b10*/  HMMA.16816.F32.BF16 R44, R188.reuse, R208, R44 ;  /* 0x000000d0bc2c723c */ /* 0x048ff0000004182c */
[----:B------:R-:W-:Y:S01]  /*7b20*/  HMMA.16816.F32.BF16 R48, R188, R210, R48 ;  /* 0x000000d2bc30723c */ /* 0x000fe20000041830 */
[----:B------:R-:W2:Y:S05]  /*7b30*/  LDSM.16.M88.4 R188, [R249+0x11100] ;  /* 0x01110000f9bc783b */ /* 0x000eaa0000000200 */
[----:B------:R-:W3:Y:S02]  /*7b40*/  LDSM.16.M88.4 R208, [R249+0x11900] ;  /* 0x01190000f9d0783b */ /* 0x000ee40000000200 */
[C---:B-1----:R-:W-:Y:S08]  /*7b50*/  HMMA.16816.F32.BF16 R4, R184.reuse, R192, R4 ;  /* 0x000000c0b804723c */ /* 0x042ff00000041804 */
[C---:B------:R-:W-:Y:S01]  /*7b60*/  HMMA.16816.F32.BF16 R8, R184.reuse, R194, R8 ;  /* 0x000000c2b808723c */ /* 0x040fe20000041808 */
[----:B------:R-:W-:Y:S07]  /*7b70*/  LDSM.16.M88.4 R192, [R233] ;  /* 0x00000000e9c0783b */ /* 0x000fee0000000200 */
[C---:B------:R-:W-:Y:S08]  /*7b80*/  HMMA.16816.F32.BF16 R12, R184.reuse, R196, R12 ;  /* 0x000000c4b80c723c */ /* 0x040ff0000004180c */
        /* <DEDUP_REMOVED lines=8> */
[C---:B--2---:R-:W-:Y:S08]  /*7c10*/  HMMA.16816.F32.BF16 R36, R184.reuse, R188, R36 ;  /* 0x000000bcb824723c */ /* 0x044ff00000041824 */
[C---:B------:R-:W-:Y:S01]  /*7c20*/  HMMA.16816.F32.BF16 R40, R184.reuse, R190, R40 ;  /* 0x000000beb828723c */ /* 0x040fe20000041828 */
[----:B------:R-:W1:Y:S07]  /*7c30*/  LDSM.16.M88.4 R188, [R246+0x1c100] ;  /* 0x01c10000f6bc783b */ /* 0x000e6e0000000200 */
[C---:B---3--:R-:W-:Y:S08]  /*7c40*/  HMMA.16816.F32.BF16 R44, R184.reuse, R208, R44 ;  /* 0x000000d0b82c723c */ /* 0x048ff0000004182c */
[----:B------:R-:W-:Y:S01]  /*7c50*/  HMMA.16816.F32.BF16 R48, R184, R210, R48 ;  /* 0x000000d2b830723c */ /* 0x000fe20000041830 */
[----:B------:R-:W2:Y:S05]  /*7c60*/  LDSM.16.M88.4 R184, [R229] ;  /* 0x00000000e5b8783b */ /* 0x000eaa0000000200 */
[----:B------:R-:W3:Y:S02]  /*7c70*/  LDSM.16.M88.4 R208, [R228] ;  /* 0x00000000e4d0783b */ /* 0x000ee40000000200 */
        /* <DEDUP_REMOVED lines=113> */
[----:B------:R-:W-:Y:S02]  /*8390*/  LDSM.16.M88.4 R208, [R249+0x16100] ;  /* 0x01610000f9d0783b */ /* 0x000fe40000000200 */
        /* <DEDUP_REMOVED lines=8> */
[----:B------:R-:W3:Y:S07]  /*8420*/  LDSM.16.M88.4 R200, [R249+0x15100] ;  /* 0x01510000f9c8783b */ /* 0x000eee0000000200 */
[C---:B------:R-:W-:Y:S08]  /*8430*/  HMMA.16816.F32.BF16 R28, R188.reuse, R204, R28 ;  /* 0x000000ccbc1c723c */ /* 0x040ff0000004181c */
[C---:B------:R-:W-:Y:S01]  /*8440*/  HMMA.16816.F32.BF16 R32, R188.reuse, R206, R32 ;  /* 0x000000cebc20723c */ /* 0x040fe20000041820 */
[----:B------:R-:W4:Y:S07]  /*8450*/  LDSM.16.M88.4 R204, [R249+0x15900] ;  /* 0x01590000f9cc783b */ /* 0x000f2e0000000200 */
[C---:B--2---:R-:W-:Y:S08]  /*8460*/  HMMA.16816.F32.BF16 R36, R188.reuse, R184, R36 ;  /* 0x000000b8bc24723c */ /* 0x044ff00000041824 */
[C---:B------:R-:W-:Y:S01]  /*8470*/  HMMA.16816.F32.BF16 R40, R188.reuse, R186, R40 ;  /* 0x000000babc28723c */ /* 0x040fe20000041828 */
[----:B------:R-:W2:Y:S07]  /*8480*/  LDSM.16.M88.4 R184, [R249+0x16900] ;  /* 0x01690000f9b8783b */ /* 0x000eae0000000200 */
[C---:B-1----:R-:W-:Y:S08]  /*8490*/  HMMA.16816.F32.BF16 R44, R188.reuse, R192, R44 ;  /* 0x000000c0bc2c723c */ /* 0x042ff0000004182c */
[----:B------:R-:W-:Y:S01]  /*84a0*/  HMMA.16816.F32.BF16 R48, R188, R194, R48 ;  /* 0x000000c2bc30723c */ /* 0x000fe20000041830 */
[----:B------:R-:W1:Y:S05]  /*84b0*/  LDSM.16.M88.4 R188, [R249+0x17100] ;  /* 0x01710000f9bc783b */ /* 0x000e6a0000000200 */
[----:B------:R-:W1:Y:S02]  /*84c0*/  LDSM.16.M88.4 R192, [R249+0x17900] ;  /* 0x01790000f9c0783b */ /* 0x000e640000000200 */
[C---:B---3--:R-:W-:Y:S08]  /*84d0*/  HMMA.16816.F32.BF16 R4, R196.reuse, R200, R4 ;  /* 0x000000c8c404723c */ /* 0x048ff00000041804 */
[C---:B------:R-:W-:Y:S01]  /*84e0*/  HMMA.16816.F32.BF16 R8, R196.reuse, R202, R8 ;  /* 0x000000cac408723c */ /* 0x040fe20000041808 */
[----:B------:R-:W-:Y:S07]  /*84f0*/  LDSM.16.M88.4 R200, [R246+0x24100] ;  /* 0x02410000f6c8783b */ /* 0x000fee0000000200 */
[C---:B----4-:R-:W-:Y:S08]  /*8500*/  HMMA.16816.F32.BF16 R12, R196.reuse, R204, R12 ;  /* 0x000000ccc40c723c */ /* 0x050ff0000004180c */
[C---:B------:R-:W-:Y:S01]  /*8510*/  HMMA.16816.F32.BF16 R16, R196.reuse, R206, R16 ;  /* 0x000000cec410723c */ /* 0x040fe20000041810 */
[----:B------:R-:W3:Y:S07]  /*8520*/  LDSM.16.M88.4 R204, [R221] ;  /* 0x00000000ddcc783b */ /* 0x000eee0000000200 */
[C---:B------:R-:W-:Y:S08]  /*8530*/  HMMA.16816.F32.BF16 R20, R196.reuse, R208, R20 ;  /* 0x000000d0c414723c */ /* 0x040ff00000041814 */
[C---:B------:R-:W-:Y:S01]  /*8540*/  HMMA.16816.F32.BF16 R24, R196.reuse, R210, R24 ;  /* 0x000000d2c418723c */ /* 0x040fe20000041818 */
[----:B------:R-:W4:Y:S07]  /*8550*/  LDSM.16.M88.4 R208, [R220] ;  /* 0x00000000dcd0783b */ /* 0x000f2e0000000200 */
[C---:B--2---:R-:W-:Y:S08]  /*8560*/  HMMA.16816.F32.BF16 R28, R196.reuse, R184, R28 ;  /* 0x000000b8c41c723c */ /* 0x044ff0000004181c */
[C---:B------:R-:W-:Y:S01]  /*8570*/  HMMA.16816.F32.BF16 R32, R196.reuse, R186, R32 ;  /* 0x000000bac420723c */ /* 0x040fe20000041820 */
[----:B------:R-:W2:Y:S07]  /*8580*/  LDSM.16.M88.4 R184, [R219] ;  /* 0x00000000dbb8783b */ /* 0x000eae0000000200 */
[C---:B-1----:R-:W-:Y:S08]  /*8590*/  HMMA.16816.F32.BF16 R36, R196.reuse, R188, R36 ;  /* 0x000000bcc424723c */ /* 0x042ff00000041824 */
[C---:B------:R-:W-:Y:S01]  /*85a0*/  HMMA.16816.F32.BF16 R40, R196.reuse, R190, R40 ;  /* 0x000000bec428723c */ /* 0x040fe20000041828 */
[----:B------:R-:W1:Y:S07]  /*85b0*/  LDSM.16.M88.4 R188, [R218] ;  /* 0x00000000dabc783b */ /* 0x000e6e0000000200 */
[C---:B------:R-:W-:Y:S08]  /*85c0*/  HMMA.16816.F32.BF16 R44, R196.reuse, R192, R44 ;  /* 0x000000c0c42c723c */ /* 0x040ff0000004182c */
[----:B------:R-:W-:Y:S01]  /*85d0*/  HMMA.16816.F32.BF16 R48, R196, R194, R48 ;  /* 0x000000c2c430723c */ /* 0x000fe20000041830 */
[----:B------:R-:W1:Y:S05]  /*85e0*/  LDSM.16.M88.4 R192, [R217] ;  /* 0x00000000d9c0783b */ /* 0x000e6a0000000200 */
[----:B------:R-:W1:Y:S02]  /*85f0*/  LDSM.16.M88.4 R196, [R216] ;  /* 0x00000000d8c4783b */ /* 0x000e640000000200 */
[C---:B---3--:R-:W-:Y:S08]  /*8600*/  HMMA.16816.F32.BF16 R4, R200.reuse, R204, R4 ;  /* 0x000000ccc804723c */ /* 0x048ff00000041804 */
[C---:B------:R-:W-:Y:S01]  /*8610*/  HMMA.16816.F32.BF16 R8, R200.reuse, R206, R8 ;  /* 0x000000cec808723c */ /* 0x040fe20000041808 */
[----:B------:R-:W-:Y:S07]  /*8620*/  LDSM.16.M88.4 R204, [R245+0x24100] ;  /* 0x02410000f5cc783b */ /* 0x000fee0000000200 */
[C---:B----4-:R-:W-:Y:S08]  /*8630*/  HMMA.16816.F32.BF16 R12, R200.reuse, R208, R12 ;  /* 0x000000d0c80c723c */ /* 0x050ff0000004180c */
[C---:B------:R-:W-:Y:S01]  /*8640*/  HMMA.16816.F32.BF16 R16, R200.reuse, R210, R16 ;  /* 0x000000d2c810723c */ /* 0x040fe20000041810 */
[----:B------:R-:W3:Y:S07]  /*8650*/  LDSM.16.M88.4 R208, [R244+0x15100] ;  /* 0x01510000f4d0783b */ /* 0x000eee0000000200 */
[C---:B--2---:R-:W-:Y:S08]  /*8660*/  HMMA.16816.F32.BF16 R20, R200.reuse, R184, R20 ;  /* 0x000000b8c814723c */ /* 0x044ff00000041814 */
[C---:B------:R-:W-:Y:S01]  /*8670*/  HMMA.16816.F32.BF16 R24, R200.reuse, R186, R24 ;  /* 0x000000bac818723c */ /* 0x040fe20000041818 */
[----:B------:R-:W2:Y:S07]  /*8680*/  LDSM.16.M88.4 R184, [R244+0x15900] ;  /* 0x01590000f4b8783b */ /* 0x000eae0000000200 */
[C---:B-1----:R-:W-:Y:S08]  /*8690*/  HMMA.16816.F32.BF16 R28, R200.reuse, R188, R28 ;  /* 0x000000bcc81c723c */ /* 0x042ff0000004181c */
[C---:B------:R-:W-:Y:S01]  /*86a0*/  HMMA.16816.F32.BF16 R32, R200.reuse, R190, R32 ;  /* 0x000000bec820723c */ /* 0x040fe20000041820 */
[----:B------:R-:W1:Y:S07]  /*86b0*/  LDSM.16.M88.4 R188, [R244+0x16100] ;  /* 0x01610000f4bc783b */ /* 0x000e6e0000000200 */
[C---:B------:R-:W-:Y:S08]  /*86c0*/  HMMA.16816.F32.BF16 R36, R200.reuse, R192, R36 ;  /* 0x000000c0c824723c */ /* 0x040ff00000041824 */
[C---:B------:R-:W-:Y:S01]  /*86d0*/  HMMA.16816.F32.BF16 R40, R200.reuse, R194, R40 ;  /* 0x000000c2c828723c */ /* 0x040fe20000041828 */
[----:B------:R-:W4:Y:S07]  /*86e0*/  LDSM.16.M88.4 R192, [R244+0x16900] ;  /* 0x01690000f4c0783b */ /* 0x000f2e0000000200 */
[C---:B------:R-:W-:Y:S08]  /*86f0*/  HMMA.16816.F32.BF16 R44, R200.reuse, R196, R44 ;  /* 0x000000c4c82c723c */ /* 0x040ff0000004182c */
[----:B------:R-:W-:Y:S01]  /*8700*/  HMMA.16816.F32.BF16 R48, R200, R198, R48 ;  /* 0x000000c6c830723c */ /* 0x000fe20000041830 */
[----:B------:R-:W4:Y:S05]  /*8710*/  LDSM.16.M88.4 R196, [R244+0x17100] ;  /* 0x01710000f4c4783b */ /* 0x000f2a0000000200 */
[----:B------:R-:W-:Y:S02]  /*8720*/  LDSM.16.M88.4 R200, [R243+0x24100] ;  /* 0x02410000f3c8783b */ /* 0x000fe40000000200 */
[C---:B---3--:R-:W-:Y:S08]  /*8730*/  HMMA.16816.F32.BF16 R4, R204.reuse, R208, R4 ;  /* 0x000000d0cc04723c */ /* 0x048ff00000041804 */
[C---:B------:R-:W-:Y:S01]  /*8740*/  HMMA.16816.F32.BF16 R8, R204.reuse, R210, R8 ;  /* 0x000000d2cc08723c */ /* 0x040fe20000041808 */
[----:B------:R-:W-:Y:S07]  /*8750*/  LDSM.16.M88.4 R208, [R234+0x9000] ;  /* 0x00900000ead0783b */ /* 0x000fee0000000200 */
[C---:B--2---:R-:W-:Y:S08]  /*8760*/  HMMA.16816.F32.BF16 R12, R204.reuse, R184, R12 ;  /* 0x000000b8cc0c723c */ /* 0x044ff0000004180c */
[C---:B------:R-:W-:Y:S01]  /*8770*/  HMMA.16816.F32.BF16 R16, R204.reuse, R186, R16 ;  /* 0x000000bacc10723c */ /* 0x040fe20000041810 */
[----:B------:R-:W2:Y:S07]  /*8780*/  LDSM.16.M88.4 R184, [R244+0x17900] ;  /* 0x01790000f4b8783b */ /* 0x000eae0000000200 */
[C---:B-1----:R-:W-:Y:S08]  /*8790*/  HMMA.16816.F32.BF16 R20, R204.reuse, R188, R20 ;  /* 0x000000bccc14723c */ /* 0x042ff00000041814 */
[C---:B------:R-:W-:Y:S08]  /*87a0*/  HMMA.16816.F32.BF16 R24, R204.reuse, R190, R24 ;  /* 0x000000becc18723c */ /* 0x040ff00000041818 */
[C---:B----4-:R-:W-:Y:S08]  /*87b0*/  HMMA.16816.F32.BF16 R28, R204.reuse, R192, R28 ;  /* 0x000000c0cc1c723c */ /* 0x050ff0000004181c */
[C---:B------:R-:W-:Y:S08]  /*87c0*/  HMMA.16816.F32.BF16 R32, R204.reuse, R194, R32 ;  /* 0x000000c2cc20723c */ /* 0x040ff00000041820 */
[C---:B------:R-:W-:Y:S08]  /*87d0*/  HMMA.16816.F32.BF16 R36, R204.reuse, R196, R36 ;  /* 0x000000c4cc24723c */ /* 0x040ff00000041824 */
[C---:B------:R-:W-:Y:S08]  /*87e0*/  HMMA.16816.F32.BF16 R40, R204.reuse, R198, R40 ;  /* 0x000000c6cc28723c */ /* 0x040ff00000041828 */
[C---:B--2---:R-:W-:Y:S08]  /*87f0*/  HMMA.16816.F32.BF16 R44, R204.reuse, R184, R44 ;  /* 0x000000b8cc2c723c */ /* 0x044ff0000004182c */
[----:B------:R-:W-:Y:S01]  /*8800*/  HMMA.16816.F32.BF16 R48, R204, R186, R48 ;  /* 0x000000bacc30723c */ /* 0x000fe20000041830 */
[----:B------:R-:W1:Y:S07]  /*8810*/  LDSM.16.M88.4 R184, [R234+0x9800] ;  /* 0x00980000eab8783b */ /* 0x000e6e0000000200 */
[C---:B------:R-:W-:Y:S08]  /*8820*/  HMMA.16816.F32.BF16 R4, R200.reuse, R208, R4 ;  /* 0x000000d0c804723c */ /* 0x040ff00000041804 */
[C---:B------:R-:W-:Y:S11]  /*8830*/  HMMA.16816.F32.BF16 R8, R200.reuse, R210, R8 ;  /* 0x000000d2c808723c */ /* 0x040ff60000041808 */
[----:B------:R-:W-:Y:S05]  /*8840*/  @!UPT UIADD3 URZ, URZ, URZ, URZ ;  /* 0x0000003f3f3ff290 */ /* 0x000fea000fffe03f */
[----:B------:R-:W-:Y:S02]  /*8850*/  FMUL.FTZ R4, R4, c[0x0][0x320] ;  /* 0x0000c80004047a20 */ /* 0x000fe40000410000 */
[----:B------:R-:W-:Y:S02]  /*8860*/  FMUL.FTZ R5, R5, c[0x0][0x320] ;  /* 0x0000c80005057a20 */ /* 0x000fe40000410000 */
[----:B------:R-:W-:Y:S01]  /*8870*/  MUFU.TANH R213, R4 ;  /* 0x0000000400d57308 */ /* 0x000fe20000002400 */
        /* <DEDUP_REMOVED lines=9> */
[----:B------:R-:W-:Y:S10]  /*8910*/  MUFU.TANH R189, R5 ;  /* 0x0000000500bd7308 */ /* 0x000ff40000002400 */
[----:B------:R-:W-:Y:S01]  /*8920*/  MUFU.TANH R190, R6 ;  /* 0x0000000600be7308 */ /* 0x000fe20000002400 */
[----:B------:R-:W-:Y:S02]  /*8930*/  FMUL.FTZ R12, R12, c[0x0][0x320] ;  /* 0x0000c8000c0c7a20 */ /* 0x000fe40000410000 */
[----:B------:R-:W-:Y:S01]  /*8940*/  FMUL.FTZ R13, R13, c[0x0][0x320] ;  /* 0x0000c8000d0d7a20 */ /* 0x000fe20000410000 */
[----:B-1----:R1:W-:Y:S01]  /*8950*/  STL [R1+0x40], R0 ;  /* 0x0000400001007387 */ /* 0x0023e20000100800 */
[----:B------:R-:W-:Y:S02]  /*8960*/  FMUL.FTZ R14, R14, c[0x0][0x320] ;  /* 0x0000c8000e0e7a20 */ /* 0x000fe40000410000 */
[----:B------:R-:W-:Y:S02]  /*8970*/  FMUL.FTZ R15, R15, c[0x0][0x320] ;  /* 0x0000c8000f0f7a20 */ /* 0x000fe40000410000 */
[----:B------:R-:W-:Y:S01]  /*8980*/  FMUL.FTZ R16, R16, c[0x0][0x320] ;  /* 0x0000c80010107a20 */ /* 0x000fe20000410000 */
[----:B------:R2:W-:Y:S01]  /*8990*/  MUFU.TANH R188, R7 ;  /* 0x0000000700bc7308 */ /* 0x0005e20000002400 */
[----:B------:R-:W-:Y:S02]  /*89a0*/  FMUL.FTZ R17, R17, c[0x0][0x320] ;  /* 0x0000c80011117a20 */ /* 0x000fe40000410000 */
[----:B------:R-:W-:Y:S02]  /*89b0*/  FMUL.FTZ R18, R18, c[0x0][0x320] ;  /* 0x0000c80012127a20 */ /* 0x000fe40000410000 */
[----:B------:R-:W-:Y:S05]  /*89c0*/  FMUL.FTZ R19, R19, c[0x0][0x320] ;  /* 0x0000c80013137a20 */ /* 0x000fea0000410000 */
[----:B------:R-:W-:Y:S10]  /*89d0*/  MUFU.TANH R185, R10 ;  /* 0x0000000a00b97308 */ /* 0x000ff40000002400 */
[----:B-1----:R-:W1:Y:S01]  /*89e0*/  MUFU.TANH R0, R9 ;  /* 0x0000000900007308 */ /* 0x002e620000002400 */
[----:B--2---:R-:W2:Y:S09]  /*89f0*/  LDSM.16.M88.4 R4, [R234+0xa000] ;  /* 0x00a00000ea04783b */ /* 0x004eb20000000200 */
[----:B------:R3:W-:Y:S10]  /*8a00*/  MUFU.TANH R184, R11 ;  /* 0x0000000b00b87308 */ /* 0x0007f40000002400 */
[----:B------:R-:W-:Y:S01]  /*8a10*/  MUFU.TANH R191, R12 ;  /* 0x0000000c00bf7308 */ /* 0x000fe20000002400 */
[----:B-1----:R-:W-:Y:S09]  /*8a20*/  STL [R1+0x44], R0 ;  /* 0x0000440001007387 */ /* 0x002ff20000100800 */
[----:B------:R-:W-:Y:S01]  /*8a30*/  MUFU.TANH R192, R13 ;  /* 0x0000000d00c07308 */ /* 0x000fe20000002400 */
[----:B---3--:R-:W1:Y:S09]  /*8a40*/  LDSM.16.M88.4 R8, [R234+0xa800] ;  /* 0x00a80000ea08783b */ /* 0x008e720000000200 */
[----:B------:R-:W-:Y:S01]  /*8a50*/  MUFU.TANH R193, R14 ;  /* 0x0000000e00c17308 */ /* 0x000fe20000002400 */
[C---:B--2---:R-:W-:Y:S09]  /*8a60*/  HMMA.16816.F32.BF16 R20, R200.reuse, R4, R20 ;  /* 0x00000004c814723c */ /* 0x044ff20000041814 */
[----:B------:R-:W-:Y:S01]  /*8a70*/  MUFU.TANH R194, R15 ;  /* 0x0000000f00c27308 */ /* 0x000fe20000002400 */
[C---:B------:R-:W-:Y:S01]  /*8a80*/  HMMA.16816.F32.BF16 R24, R200.reuse, R6, R24 ;  /* 0x00000006c818723c */ /* 0x040fe20000041818 */
[----:B------:R-:W2:Y:S08]  /*8a90*/  LDSM.16.M88.4 R4, [R234+0xb000] ;  /* 0x00b00000ea04783b */ /* 0x000eb00000000200 */
[----:B------:R-:W-:Y:S05]  /*8aa0*/  MUFU.TANH R195, R16 ;  /* 0x0000001000c37308 */ /* 0x000fea0000002400 */
[----:B------:R-:W-:Y:S05]  /*8ab0*/  FMUL.FTZ R21, R21, c[0x0][0x320] ;  /* 0x0000c80015157a20 */ /* 0x000fea0000410000 */
[----:B------:R-:W-:Y:S01]  /*8ac0*/  MUFU.TANH R196, R17 ;  /* 0x0000001100c47308 */ /* 0x000fe20000002400 */
[----:B------:R-:W-:Y:S02]  /*8ad0*/  FMUL.FTZ R22, R22, c[0x0][0x320] ;  /* 0x0000c80016167a20 */ /* 0x000fe40000410000 */
[----:B------:R-:W-:Y:S01]  /*8ae0*/  FMUL.FTZ R23, R23, c[0x0][0x320] ;  /* 0x0000c80017177a20 */ /* 0x000fe20000410000 */
[C---:B-1----:R-:W-:Y:S03]  /*8af0*/  HMMA.16816.F32.BF16 R28, R200.reuse, R8, R28 ;  /* 0x00000008c81c723c */ /* 0x042fe6000004181c */
[----:B------:R-:W-:Y:S02]  /*8b00*/  FMUL.FTZ R24, R24, c[0x0][0x320] ;  /* 0x0000c80018187a20 */ /* 0x000fe40000410000 */
[----:B------:R-:W-:Y:S01]  /*8b10*/  FMUL.FTZ R25, R25, c[0x0][0x320] ;  /* 0x0000c80019197a20 */ /* 0x000fe20000410000 */
[----:B------:R-:W1:Y:S01]  /*8b20*/  MUFU.TANH R0, R21 ;  /* 0x0000001500007308 */ /* 0x000e620000002400 */
[----:B------:R-:W-:Y:S01]  /*8b30*/  FMUL.FTZ R26, R26, c[0x0][0x320] ;  /* 0x0000c8001a1a7a20 */ /* 0x000fe20000410000 */
[C---:B------:R-:W-:Y:S01]  /*8b40*/  HMMA.16816.F32.BF16 R32, R200.reuse, R10, R32 ;  /* 0x0000000ac820723c */ /* 0x040fe20000041820 */
[----:B------:R-:W3:Y:S01]  /*8b50*/  LDSM.16.M88.4 R8, [R234+0xb800] ;  /* 0x00b80000ea08783b */ /* 0x000ee20000000200 */
[----:B------:R-:W-:Y:S04]  /*8b60*/  DEPBAR.LE SB0, 0x0 ;  /* 0x000080000000791a */ /* 0x000fe80000000000 */
[----:B------:R-:W-:Y:S02]  /*8b70*/  FMUL.FTZ R27, R27, c[0x0][0x320] ;  /* 0x0000c8001b1b7a20 */ /* 0x000fe40000410000 */
[----:B------:R-:W-:Y:S01]  /*8b80*/  MUFU.TANH R197, R18 ;  /* 0x0000001200c57308 */ /* 0x000fe20000002400 */
[----:B------:R-:W-:Y:S01]  /*8b90*/  BAR.SYNC.DEFER_BLOCKING 0x0 ;  /* 0x0000000000007b1d */ /* 0x000fe20000010000 */
[C---:B--2---:R-:W-:Y:S05]  /*8ba0*/  HMMA.16816.F32.BF16 R36, R200.reuse, R4, R36 ;  /* 0x00000004c824723c */ /* 0x044fea0000041824 */
[----:B------:R-:W-:Y:S03]  /*8bb0*/  FMUL.FTZ R20, R20, c[0x0][0x320] ;  /* 0x0000c80014147a20 */ /* 0x000fe60000410000 */
[----:B------:R-:W-:Y:S01]  /*8bc0*/  MUFU.TANH R198, R19 ;  /* 0x0000001300c67308 */ /* 0x000fe20000002400 */
[C---:B------:R-:W-:Y:S01]  /*8bd0*/  HMMA.16816.F32.BF16 R40, R200.reuse, R6, R40 ;  /* 0x00000006c828723c */ /* 0x040fe20000041828 */
[----:B-1----:R1:W-:Y:S02]  /*8be0*/  STL [R1+0x30], R0 ;  /* 0x0000300001007387 */ /* 0x0023e40000100800 */
[----:B------:R-:W-:Y:S02]  /*8bf0*/  FMUL.FTZ R28, R28, c[0x0][0x320] ;  /* 0x0000c8001c1c7a20 */ /* 0x000fe40000410000 */
[----:B------:R-:W-:Y:S02]  /*8c00*/  FMUL.FTZ R32, R32, c[0x0][0x320] ;  /* 0x0000c80020207a20 */ /* 0x000fe40000410000 */
[----:B------:R-:W-:Y:S02]  /*8c10*/  FMUL.FTZ R33, R33, c[0x0][0x320] ;  /* 0x0000c80021217a20 */ /* 0x000fe40000410000 */
[----:B------:R-:W-:Y:S03]  /*8c20*/  MUFU.TANH R214, R20 ;  /* 0x0000001400d67308 */ /* 0x000fe60000002400 */
[----:B------:R-:W-:Y:S02]  /*8c30*/  FMUL.FTZ R29, R29, c[0x0][0x320] ;  /* 0x0000c8001d1d7a20 */ /* 0x000fe40000410000 */
[----:B------:R-:W-:Y:S02]  /*8c40*/  FMUL.FTZ R30, R30, c[0x0][0x320] ;  /* 0x0000c8001e1e7a20 */ /* 0x000fe40000410000 */
[----:B------:R-:W-:Y:S02]  /*8c50*/  FMUL.FTZ R31, R31, c[0x0][0x320] ;  /* 0x0000c8001f1f7a20 */ /* 0x000fe40000410000 */
[----:B------:R-:W-:Y:S01]  /*8c60*/  FMUL.FTZ R34, R34, c[0x0][0x320] ;  /* 0x0000c80022227a20 */ /* 0x000fe20000410000 */
[----:B------:R-:W-:Y:S01]  /*8c70*/  MUFU.TANH R23, R23 ;  /* 0x0000001700177308 */ /* 0x000fe20000002400 */
[----:B------:R-:W-:Y:S01]  /*8c80*/  FMUL.FTZ R35, R35, c[0x0][0x320] ;  /* 0x0000c80023237a20 */ /* 0x000fe20000410000 */
[C---:B---3--:R-:W-:Y:S03]  /*8c90*/  HMMA.16816.F32.BF16 R44, R200.reuse, R8, R44 ;  /* 0x00000008c82c723c */ /* 0x048fe6000004182c */
[----:B------:R-:W-:Y:S02]  /*8ca0*/  FMUL.FTZ R36, R36, c[0x0][0x320] ;  /* 0x0000c80024247a20 */ /* 0x000fe40000410000 */
[----:B------:R-:W-:Y:S03]  /*8cb0*/  FMUL.FTZ R37, R37, c[0x0][0x320] ;  /* 0x0000c80025257a20 */ /* 0x000fe60000410000 */
[----:B-1----:R-:W1:Y:S01]  /*8cc0*/  MUFU.TANH R0, R22 ;  /* 0x0000001600007308 */ /* 0x002e620000002400 */
[----:B------:R-:W-:Y:S03]  /*8cd0*/  HMMA.16816.F32.BF16 R48, R200, R10, R48 ;  /* 0x0000000ac830723c */ /* 0x000fe60000041830 */
        /* <DEDUP_REMOVED lines=16> */
[----:B------:R-:W-:Y:S02]  /*8de0*/  FMUL.FTZ R50, R50, c[0x0][0x320] ;  /* 0x0000c80032327a20 */ /* 0x000fe40000410000 */
[----:B------:R-:W-:Y:S07]  /*8df0*/  FMUL.FTZ R51, R51, c[0x0][0x320] ;  /* 0x0000c80033337a20 */ /* 0x000fee0000410000 */
[----:B------:R-:W-:Y:S10]  /*8e00*/  MUFU.TANH R215, R32 ;  /* 0x0000002000d77308 */ /* 0x000ff40000002400 */
[----:B-1----:R-:W1:Y:S10]  /*8e10*/  MUFU.TANH R0, R24 ;  /* 0x0000001800007308 */ /* 0x002e740000002400 */
[----:B------:R-:W-:Y:S10]  /*8e20*/  MUFU.TANH R24, R26 ;  /* 0x0000001a00187308 */ /* 0x000ff40000002400 */
[----:B------:R-:W-:Y:S01]  /*8e30*/  MUFU.TANH R26, R27 ;  /* 0x0000001b001a7308 */ /* 0x000fe20000002400 */
[----:B-1----:R1:W-:Y:S09]  /*8e40*/  STL [R1+0x38], R0 ;  /* 0x0000380001007387 */ /* 0x0023f20000100800 */
[----:B------:R-:W-:Y:S10]  /*8e50*/  MUFU.TANH R33, R33 ;  /* 0x0000002100217308 */ /* 0x000ff40000002400 */
[----:B------:R-:W-:Y:S10]  /*8e60*/  MUFU.TANH R32, R34 ;  /* 0x0000002200207308 */ /* 0x000ff40000002400 */
[----:B-1----:R-:W1:Y:S10]  /*8e70*/  MUFU.TANH R0, R25 ;  /* 0x0000001900007308 */ /* 0x002e740000002400 */
[----:B------:R2:W3:Y:S10]  /*8e80*/  MUFU.TANH R25, R28 ;  /* 0x0000001c00197308 */ /* 0x0004f40000002400 */
[----:B------:R2:W4:Y:S01]  /*8e90*/  MUFU.TANH R27, R35 ;  /* 0x00000023001b7308 */ /* 0x0005220000002400 */
[----:B-1----:R2:W-:Y:S09]  /*8ea0*/  STL [R1+0x3c], R0 ;  /* 0x00003c0001007387 */ /* 0x0025f20000100800 */
[----:B------:R2:W1:Y:S10]  /*8eb0*/  MUFU.TANH R210, R36 ;  /* 0x0000002400d27308 */ /* 0x0004740000002400 */
        /* <DEDUP_REMOVED lines=14> */
[----:B------:R2:W1:Y:S02]  /*8fa0*/  MUFU.TANH R181, R51 ;  /* 0x0000003300b57308 */ /* 0x0004640000002400 */
[----:B-12345:R-:W-:-:S05]  /*8fb0*/  @P0 BRA `(.L_x_1546) ;  /* 0xffffdc2000000947 */ /* 0x03efca000383ffff */
.L_x_1545:
[----:B---3--:R-:W2:Y:S01]  /*8fc0*/  LDL.LU R5, [R1+0x3c] ;  /* 0x00003c0001057983 */ /* 0x008ea20000300800 */
[----:B------:R-:W-:Y:S01]  /*8fd0*/  MOV R47, R24 ;  /* 0x00000018002f7202 */ /* 0x000fe20000000f00 */
[----:B------:R-:W-:Y:S01]  /*8fe0*/  UISETP.GT.AND UP0, UPT, UR6, UR8, UPT ;  /* 0x000000080600728c */ /* 0x000fe2000bf04270 */
[----:B------:R-:W-:Y:S01]  /*8ff0*/  MOV R24, R214 ;  /* 0x000000d600187202 */ /* 0x000fe20000000f00 */
[----:B------:R-:W3:Y:S01]  /*9000*/  LDL.LU R4, [R1+0x38] ;  /* 0x0000380001047983 */ /* 0x000ee20000300800 */
[----:B------:R-:W-:Y:S01]  /*9010*/  MOV R44, R23 ;  /* 0x00000017002c7202 */ /* 0x000fe20000000f00 */
[----:B------:R-:W-:Y:S01]  /*9020*/  UIADD3 UR6, UR6, -0x1, URZ ;  /* 0xffffffff06067890 */ /* 0x000fe2000fffe03f */
[----:B------:R-:W-:Y:S01]  /*9030*/  MOV R41, R22 ;  /* 0x0000001600297202 */ /* 0x000fe20000000f00 */
[----:B------:R-:W4:Y:S01]  /*9040*/  LDL.LU R2, [R1+0x34] ;  /* 0x0000340001027983 */ /* 0x000f220000300800 */
[----:B------:R-:W-:Y:S02]  /*9050*/  MOV R40, R186 ;  /* 0x000000ba00287202 */ /* 0x000fe40000000f00 */
[----:B------:R-:W-:Y:S01]  /*9060*/  MOV R35, R187 ;  /* 0x000000bb00237202 */ /* 0x000fe20000000f00 */
[----:B------:R-:W5:Y:S01]  /*9070*/  LDL.LU R0, [R1+0x30] ;  /* 0x0000300001007983 */ /* 0x000f620000300800 */
[----:B------:R-:W-:Y:S02]  /*9080*/  MOV R34, R215 ;  /* 0x000000d700227202 */ /* 0x000fe40000000f00 */
[----:B------:R-:W-:Y:S01]  /*9090*/  PLOP3.LUT P0, PT, PT, PT, UP0, 0x80, 0x0 ;  /* 0x000000000000781c */ /* 0x000fe20003f0f008 */
[----:B------:R-:W5:Y:S04]  /*90a0*/  LDL.LU R7, [R1+0x40] ;  /* 0x0000400001077983 */ /* 0x000f680000300800 */
[----:B------:R-:W5:Y:S04]  /*90b0*/  LDL.LU R6, [R1+0x44] ;  /* 0x0000440001067983 */ /* 0x000f680000300800 */
[----:B------:R-:W-:Y:S08]  /*90c0*/  LDSM.16.MT88.4 R12, [R247+0x100] ;  /* 0x00010000f70c783b */ /* 0x000ff00000004200 */
[----:B------:R-:W-:Y:S08]  /*90d0*/  LDSM.16.MT88.4 R20, [R242+0x100] ;  /* 0x00010000f214783b */ /* 0x000ff00000004200 */
[----:B------:R-:W-:Y:S08]  /*90e0*/  LDSM.16.MT88.4 R28, [R241+0x100] ;  /* 0x00010000f11c783b */ /* 0x000ff00000004200 */
[----:B------:R-:W-:Y:S08]  /*90f0*/  LDSM.16.MT88.4 R36, [R240+0x100] ;  /* 0x00010000f024783b */ /* 0x000ff00000004200 */
[----:B------:R-:W0:Y:S01]  /*9100*/  LDGDEPBAR ;  /* 0x00000000000079af */ /* 0x000e220000000000 */
[----:B--2---:R-:W-:Y:S02]  /*9110*/  MOV R46, R5 ;  /* 0x00000005002e7202 */ /* 0x004fe40000000f00 */
[----:B------:R-:W-:Y:S02]  /*9120*/  FMNMX.FTZ R5, R190, R3, !PT ;  /* 0x00000003be057209 */ /* 0x000fe40007810000 */
[----:B---3--:R-:W-:Y:S02]  /*9130*/  MOV R45, R4 ;  /* 0x00000004002d7202 */ /* 0x008fe40000000f00 */
[----:B------:R-:W-:Y:S02]  /*9140*/  FMNMX.FTZ R4, R213, R180, !PT ;  /* 0x000000b4d5047209 */ /* 0x000fe40007810000 */
[----:B------:R-:W-:Y:S02]  /*9150*/  FMNMX.FTZ R5, R188, R5, !PT ;  /* 0x00000005bc057209 */ /* 0x000fe40007810000 */
[----:B------:R-:W-:Y:S02]  /*9160*/  FMNMX.FTZ R4, R189, R4, !PT ;  /* 0x00000004bd047209 */ /* 0x000fe40007810000 */
[----:B------:R-:W-:Y:S02]  /*9170*/  FMNMX.FTZ R5, R185, R5, !PT ;  /* 0x00000005b9057209 */ /* 0x000fe40007810000 */
[----:B----4-:R-:W-:Y:S02]  /*9180*/  MOV R43, R2 ;  /* 0x00000002002b7202 */ /* 0x010fe40000000f00 */
[----:B-----5:R-:W-:Y:S02]  /*9190*/  FMNMX.FTZ R4, R7, R4, !PT ;  /* 0x0000000407047209 */ /* 0x020fe40007810000 */
        /* <DEDUP_REMOVED lines=8> */
[----:B------:R-:W-:Y:S02]  /*9220*/  MOV R42, R0 ;  /* 0x00000000002a7202 */ /* 0x000fe40000000f00 */
        /* <DEDUP_REMOVED lines=33> */
[----:B------:R-:W-:Y:S03]  /*9440*/  FMNMX.FTZ R5, R181, R5, !PT ;  /* 0x00000005b5057209 */ /* 0x000fe60007810000 */
[----:B------:R-:W1:Y:S08]  /*9450*/  SHFL.BFLY PT, R2, R4, 0x2, 0x1f ;  /* 0x0c401f0004027f89 */ /* 0x000e7000000e0000 */
[----:B------:R-:W2:Y:S01]  /*9460*/  SHFL.BFLY PT, R0, R5, 0x2, 0x1f ;  /* 0x0c401f0005007f89 */ /* 0x000ea200000e0000 */
[----:B-1----:R-:W-:Y:S07]  /*9470*/  FMNMX.FTZ R4, R4, R2, !PT ;  /* 0x0000000204047209 */ /* 0x002fee0007810000 */
[----:B------:R-:W1:Y:S01]  /*9480*/  SHFL.BFLY PT, R2, R4, 0x1, 0x1f ;  /* 0x0c201f0004027f89 */ /* 0x000e6200000e0000 */
[----:B--2---:R-:W-:Y:S07]  /*9490*/  FMNMX.FTZ R5, R5, R0, !PT ;  /* 0x0000000005057209 */ /* 0x004fee0007810000 */
[----:B------:R-:W2:Y:S01]  /*94a0*/  SHFL.BFLY PT, R0, R5, 0x1, 0x1f ;  /* 0x0c201f0005007f89 */ /* 0x000ea200000e0000 */
[----:B-1----:R-:W-:Y:S05]  /*94b0*/  FMNMX.FTZ R2, R4, R2, !PT ;  /* 0x0000000204027209 */ /* 0x002fea0007810000 */
[C---:B------:R-:W-:Y:S02]  /*94c0*/  FMUL.FTZ R215, R2.reuse, c[0x0][0x2d0] ;  /* 0x0000b40002d77a20 */ /* 0x040fe40000410000 */
[----:B------:R-:W-:Y:S01]  /*94d0*/  FADD.FTZ R4, -R2, R180 ;  /* 0x000000b402047221 */ /* 0x000fe20000010100 */
[----:B--2---:R-:W-:Y:S01]  /*94e0*/  FMNMX.FTZ R0, R0, R5, !PT ;  /* 0x0000000500007209 */ /* 0x004fe20007810000 */
[--C-:B------:R-:W-:Y:S02]  /*94f0*/  FFMA.FTZ R214, R213, c[0x0][0x2d0], -R215.reuse ;  /* 0x0000b400d5d67a23 */ /* 0x100fe400000108d7 */
[----:B------:R-:W-:Y:S02]  /*9500*/  FFMA.FTZ R189, R189, c[0x0][0x2d0], -R215 ;  /* 0x0000b400bdbd7a23 */ /* 0x000fe400000108d7 */
[C---:B------:R-:W-:Y:S02]  /*9510*/  FMUL.FTZ R213, R0.reuse, c[0x0][0x2d0] ;  /* 0x0000b40000d57a20 */ /* 0x040fe40000410000 */
[----:B------:R-:W-:Y:S01]  /*9520*/  FADD.FTZ R3, -R0, R3 ;  /* 0x0000000300037221 */ /* 0x000fe20000010100 */
[----:B------:R-:W-:Y:S01]  /*9530*/  MUFU.EX2 R214, R214 ;  /* 0x000000d600d67308 */ /* 0x000fe20000000800 */
[--C-:B------:R-:W-:Y:S02]  /*9540*/  FFMA.FTZ R187, R7, c[0x0][0x2d0], -R215.reuse ;  /* 0x0000b40007bb7a23 */ /* 0x100fe400000108d7 */
[----:B------:R-:W-:Y:S02]  /*9550*/  FMUL.FTZ R3, R3, c[0x0][0x2d0] ;  /* 0x0000b40003037a20 */ /* 0x000fe40000410000 */
[----:B------:R-:W-:Y:S02]  /*9560*/  FFMA.FTZ R186, R6, c[0x0][0x2d0], -R215 ;  /* 0x0000b40006ba7a23 */ /* 0x000fe400000108d7 */
[--C-:B------:R-:W-:Y:S02]  /*9570*/  FFMA.FTZ R190, R190, c[0x0][0x2d0], -R213.reuse ;  /* 0x0000b400bebe7a23 */ /* 0x100fe400000108d5 */
[--C-:B------:R-:W-:Y:S01]  /*9580*/  FFMA.FTZ R188, R188, c[0x0][0x2d0], -R213.reuse ;  /* 0x0000b400bcbc7a23 */ /* 0x100fe200000108d5 */
[----:B------:R-:W1:Y:S01]  /*9590*/  MUFU.EX2 R3, R3 ;  /* 0x0000000300037308 */ /* 0x000e620000000800 */
[--C-:B------:R-:W-:Y:S02]  /*95a0*/  FFMA.FTZ R185, R185, c[0x0][0x2d0], -R213.reuse ;  /* 0x0000b400b9b97a23 */ /* 0x100fe400000108d5 */
[----:B------:R-:W-:Y:S02]  /*95b0*/  FFMA.FTZ R184, R184, c[0x0][0x2d0], -R213 ;  /* 0x0000b400b8b87a23 */ /* 0x000fe400000108d5 */
[----:B------:R-:W-:Y:S02]  /*95c0*/  FMUL.FTZ R4, R4, c[0x0][0x2d0] ;  /* 0x0000b40004047a20 */ /* 0x000fe40000410000 */
[--C-:B------:R-:W-:Y:S02]  /*95d0*/  FFMA.FTZ R210, R210, c[0x0][0x2d0], -R215.reuse ;  /* 0x0000b400d2d27a23 */ /* 0x100fe400000108d7 */
[----:B------:R-:W-:Y:S01]  /*95e0*/  FFMA.FTZ R212, R212, c[0x0][0x2d0], -R215 ;  /* 0x0000b400d4d47a23 */ /* 0x000fe200000108d7 */
[----:B------:R-:W2:Y:S01]  /*95f0*/  MUFU.EX2 R180, R4 ;  /* 0x0000000400b47308 */ /* 0x000ea20000000800 */
[--C-:B------:R-:W-:Y:S02]  /*9600*/  FFMA.FTZ R206, R206, c[0x0][0x2d0], -R213.reuse ;  /* 0x0000b400cece7a23 */ /* 0x100fe400000108d5 */
[----:B------:R-:W-:Y:S02]  /*9610*/  FFMA.FTZ R208, R208, c[0x0][0x2d0], -R213 ;  /* 0x0000b400d0d07a23 */ /* 0x000fe400000108d5 */
[--C-:B------:R-:W-:Y:S02]  /*9620*/  FFMA.FTZ R209, R209, c[0x0][0x2d0], -R215.reuse ;  /* 0x0000b400d1d17a23 */ /* 0x100fe400000108d7 */
[----:B------:R-:W-:Y:S02]  /*9630*/  FFMA.FTZ R207, R207, c[0x0][0x2d0], -R215 ;  /* 0x0000b400cfcf7a23 */ /* 0x000fe400000108d7 */
[--C-:B------:R-:W-:Y:S01]  /*9640*/  FFMA.FTZ R205, R205, c[0x0][0x2d0], -R213.reuse ;  /* 0x0000b400cdcd7a23 */ /* 0x100fe200000108d5 */
[----:B------:R-:W3:Y:S01]  /*9650*/  MUFU.EX2 R189, R189 ;  /* 0x000000bd00bd7308 */ /* 0x000ee20000000800 */
[----:B------:R-:W-:Y:S02]  /*9660*/  FFMA.FTZ R199, R199, c[0x0][0x2d0], -R213 ;  /* 0x0000b400c7c77a23 */ /* 0x000fe400000108d5 */
[--C-:B------:R-:W-:Y:S02]  /*9670*/  FFMA.FTZ R191, R191, c[0x0][0x2d0], -R215.reuse ;  /* 0x0000b400bfbf7a23 */ /* 0x100fe400000108d7 */
[C---:B-1----:R-:W-:Y:S02]  /*9680*/  FMUL.FTZ R6, R3.reuse, R178 ;  /* 0x000000b203067220 */ /* 0x042fe40000410000 */
[C---:B------:R-:W-:Y:S02]  /*9690*/  FMUL.FTZ R7, R3.reuse, R179 ;  /* 0x000000b303077220 */ /* 0x040fe40000410000 */
[C---:B------:R-:W-:Y:S01]  /*96a0*/  FMUL.FTZ R10, R3.reuse, R174 ;  /* 0x000000ae030a7220 */ /* 0x040fe20000410000 */
[----:B------:R-:W-:Y:S01]  /*96b0*/  MUFU.EX2 R187, R187 ;  /* 0x000000bb00bb7308 */ /* 0x000fe20000000800 */
[C---:B------:R-:W-:Y:S01]  /*96c0*/  FMUL.FTZ R11, R3.reuse, R175 ;  /* 0x000000af030b7220 */ /* 0x040fe20000410000 */
[----:B------:R-:W-:Y:S01]  /*96d0*/  MOV R175, R34 ;  /* 0x0000002200af7202 */ /* 0x000fe20000000f00 */
[----:B------:R-:W-:Y:S01]  /*96e0*/  FMUL.FTZ R18, R3, R166 ;  /* 0x000000a603127220 */ /* 0x000fe20000410000 */
[----:B------:R-:W-:Y:S01]  /*96f0*/  MOV R174, R33 ;  /* 0x0000002100ae7202 */ /* 0x000fe20000000f00 */
[C---:B--2---:R-:W-:Y:S01]  /*9700*/  FMUL.FTZ R4, R180.reuse, R176 ;  /* 0x000000b0b4047220 */ /* 0x044fe20000410000 */
[----:B------:R-:W-:Y:S01]  /*9710*/  MOV R166, R41 ;  /* 0x0000002900a67202 */ /* 0x000fe20000000f00 */
[C---:B------:R-:W-:Y:S02]  /*9720*/  FMUL.FTZ R5, R180.reuse, R177 ;  /* 0x000000b1b4057220 */ /* 0x040fe40000410000 */
[C---:B------:R-:W-:Y:S01]  /*9730*/  FMUL.FTZ R8, R180.reuse, R172 ;  /* 0x000000acb4087220 */ /* 0x040fe20000410000 */
[----:B------:R-:W1:Y:S01]  /*9740*/  MUFU.EX2 R186, R186 ;  /* 0x000000ba00ba7308 */ /* 0x000e620000000800 */
[C---:B------:R-:W-:Y:S01]  /*9750*/  FMUL.FTZ R9, R180.reuse, R173 ;  /* 0x000000adb4097220 */ /* 0x040fe20000410000 */
[----:B------:R-:W-:Y:S01]  /*9760*/  MOV R172, R27 ;  /* 0x0000001b00ac7202 */ /* 0x000fe20000000f00 */
[C---:B------:R-:W-:Y:S01]  /*9770*/  FMUL.FTZ R16, R180.reuse, R164 ;  /* 0x000000a4b4107220 */ /* 0x040fe20000410000 */
[----:B---3--:R-:W-:Y:S01]  /*9780*/  F2FP.BF16.PACK_AB R176, R189, R214 ;  /* 0x000000d6bdb0723e */ /* 0x008fe200000010ff */
[C---:B------:R-:W-:Y:S01]  /*9790*/  FMUL.FTZ R17, R180.reuse, R165 ;  /* 0x000000a5b4117220 */ /* 0x040fe20000410000 */
[----:B------:R-:W-:Y:S01]  /*97a0*/  MOV R164, R35 ;  /* 0x0000002300a47202 */ /* 0x000fe20000000f00 */
[C---:B------:R-:W-:Y:S01]  /*97b0*/  FMUL.FTZ R19, R3.reuse, R167 ;  /* 0x000000a703137220 */ /* 0x040fe20000410000 */
        /* <DEDUP_REMOVED lines=10> */
[----:B------:R-:W2:Y:S01]  /*9860*/  MUFU.EX2 R188, R188 ;  /* 0x000000bc00bc7308 */ /* 0x000ea20000000800 */
        /* <DEDUP_REMOVED lines=8> */
[----:B------:R-:W-:Y:S01]  /*98f0*/  LDSM.16.MT88.4 R132, [R247+0x6100] ;  /* 0x00610000f784783b */ /* 0x000fe20000004200 */
[C---:B------:R-:W-:Y:S02]  /*9900*/  FMUL.FTZ R52, R180.reuse, R52 ;  /* 0x00000034b4347220 */ /* 0x040fe40000410000 */
[C---:B------:R-:W-:Y:S02]  /*9910*/  FMUL.FTZ R53, R180.reuse, R53 ;  /* 0x00000035b4357220 */ /* 0x040fe40000410000 */
[C---:B------:R-:W-:Y:S02]  /*9920*/  FMUL.FTZ R54, R3.reuse, R54 ;  /* 0x0000003603367220 */ /* 0x040fe40000410000 */
[----:B------:R-:W1:Y:S01]  /*9930*/  MUFU.EX2 R184, R184 ;  /* 0x000000b800b87308 */ /* 0x000e620000000800 */
[C---:B------:R-:W-:Y:S02]  /*9940*/  FMUL.FTZ R55, R3.reuse, R55 ;  /* 0x0000003703377220 */ /* 0x040fe40000410000 */
[----:B------:R-:W-:Y:S01]  /*9950*/  FMUL.FTZ R56, R180, R56 ;  /* 0x00000038b4387220 */ /* 0x000fe20000410000 */
[----:B--2---:R-:W-:Y:S01]  /*9960*/  F2FP.BF16.PACK_AB R177, R188, R190 ;  /* 0x000000bebcb1723e */ /* 0x004fe200000010ff */
        /* <DEDUP_REMOVED lines=10> */
[----:B------:R-:W-:Y:S02]  /*9a10*/  FMUL.FTZ R65, R180, R65 ;  /* 0x00000041b4417220 */ /* 0x000fe40000410000 */
[C---:B------:R-:W-:Y:S01]  /*9a20*/  FMUL.FTZ R66, R3.reuse, R66 ;  /* 0x0000004203427220 */ /* 0x040fe20000410000 */
[----:B-1----:R-:W-:Y:S01]  /*9a30*/  F2FP.BF16.PACK_AB R179, R184, R185 ;  /* 0x000000b9b8b3723e */ /* 0x002fe200000010ff */
[C---:B------:R-:W-:Y:S02]  /*9a40*/  FMUL.FTZ R67, R3.reuse, R67 ;  /* 0x0000004303437220 */ /* 0x040fe40000410000 */
[C---:B------:R-:W-:Y:S02]  /*9a50*/  FMUL.FTZ R68, R180.reuse, R68 ;  /* 0x00000044b4447220 */ /* 0x040fe40000410000 */
[C---:B------:R-:W-:Y:S01]  /*9a60*/  FMUL.FTZ R69, R180.reuse, R69 ;  /* 0x00000045b4457220 */ /* 0x040fe20000410000 */
[----:B------:R-:W-:Y:S01]  /*9a70*/  MUFU.EX2 R206, R206 ;  /* 0x000000ce00ce7308 */ /* 0x000fe20000000800 */
[C---:B------:R-:W-:Y:S05]  /*9a80*/  HMMA.16816.F32.BF16 R4, R176.reuse, R12, R4 ;  /* 0x0000000cb004723c */ /* 0x040fea0000041804 */
[C---:B------:R-:W-:Y:S02]  /*9a90*/  FMUL.FTZ R70, R3.reuse, R70 ;  /* 0x0000004603467220 */ /* 0x040fe40000410000 */
[C---:B------:R-:W-:Y:S01]  /*9aa0*/  FMUL.FTZ R71, R3.reuse, R71 ;  /* 0x0000004703477220 */ /* 0x040fe20000410000 */
[C---:B------:R-:W-:Y:S01]  /*9ab0*/  HMMA.16816.F32.BF16 R8, R176.reuse, R14, R8 ;  /* 0x0000000eb008723c */ /* 0x040fe20000041808 */
[----:B------:R-:W-:Y:S03]  /*9ac0*/  MUFU.EX2 R208, R208 ;  /* 0x000000d000d07308 */ /* 0x000fe60000000800 */
[C---:B------:R-:W-:Y:S01]  /*9ad0*/  FMUL.FTZ R12, R180.reuse, R168 ;  /* 0x000000a8b40c7220 */ /* 0x040fe20000410000 */
[----:B------:R-:W-:Y:S01]  /*9ae0*/  MOV R168, R42 ;  /* 0x0000002a00a87202 */ /* 0x000fe20000000f00 */
[C---:B------:R-:W-:Y:S01]  /*9af0*/  FMUL.FTZ R13, R180.reuse, R169 ;  /* 0x000000a9b40d7220 */ /* 0x040fe20000410000 */
[----:B------:R-:W-:Y:S01]  /*9b00*/  MOV R169, R43 ;  /* 0x0000002b00a97202 */ /* 0x000fe20000000f00 */
[C---:B------:R-:W-:Y:S01]  /*9b10*/  FMUL.FTZ R14, R3.reuse, R170 ;  /* 0x000000aa030e7220 */ /* 0x040fe20000410000 */
[----:B------:R-:W-:Y:S02]  /*9b20*/  MOV R170, R44 ;  /* 0x0000002c00aa7202 */ /* 0x000fe40000000f00 */
[----:B------:R-:W-:Y:S01]  /*9b30*/  MUFU.EX2 R209, R209 ;  /* 0x000000d100d17308 */ /* 0x000fe20000000800 */
[C---:B------:R-:W-:Y:S01]  /*9b40*/  FMUL.FTZ R15, R3.reuse, R171 ;  /* 0x000000ab030f7220 */ /* 0x040fe20000410000 */
[----:B------:R-:W-:Y:S01]  /*9b50*/  MOV R171, R45 ;  /* 0x0000002d00ab7202 */ /* 0x000fe20000000f00 */
[C---:B------:R-:W-:Y:S02]  /*9b60*/  FMUL.FTZ R42, R3.reuse, R142 ;  /* 0x0000008e032a7220 */ /* 0x040fe40000410000 */
[C---:B------:R-:W-:Y:S02]  /*9b70*/  FMUL.FTZ R43, R3.reuse, R143 ;  /* 0x0000008f032b7220 */ /* 0x040fe40000410000 */
[----:B------:R-:W-:Y:S01]  /*9b80*/  LDSM.16.MT88.4 R140, [R242+0x6100] ;  /* 0x00610000f28c783b */ /* 0x000fe20000004200 */
[C---:B------:R-:W-:Y:S02]  /*9b90*/  HMMA.16816.F32.BF16 R12, R176.reuse, R20, R12 ;  /* 0x00000014b00c723c */ /* 0x040fe4000004180c */
[----:B------:R-:W-:Y:S01]  /*9ba0*/  MUFU.EX2 R207, R207 ;  /* 0x000000cf00cf7308 */ /* 0x000fe20000000800 */
[C---:B------:R-:W-:Y:S02]  /*9bb0*/  FMUL.FTZ R72, R180.reuse, R72 ;  /* 0x00000048b4487220 */ /* 0x040fe40000410000 */
[C---:B------:R-:W-:Y:S02]  /*9bc0*/  FMUL.FTZ R73, R180.reuse, R73 ;  /* 0x00000049b4497220 */ /* 0x040fe40000410000 */
[C---:B------:R-:W-:Y:S01]  /*9bd0*/  FMUL.FTZ R21, R180.reuse, R161 ;  /* 0x000000a1b4157220 */ /* 0x040fe20000410000 */
[C---:B------:R-:W-:Y:S04]  /*9be0*/  HMMA.16816.F32.BF16 R16, R176.reuse, R22, R16 ;  /* 0x00000016b010723c */ /* 0x040fe80000041810 */
[C---:B------:R-:W-:Y:S01]  /*9bf0*/  FMUL.FTZ R20, R180.reuse, R160 ;  /* 0x000000a0b4147220 */ /* 0x040fe20000410000 */
[----:B------:R-:W-:Y:S01]  /*9c00*/  MOV R160, R26 ;  /* 0x0000001a00a07202 */ /* 0x000fe20000000f00 */
[C---:B------:R-:W-:Y:S01]  /*9c10*/  FMUL.FTZ R26, R3.reuse, R158 ;  /* 0x0000009e031a7220 */ /* 0x040fe20000410000 */
[----:B------:R-:W-:Y:S01]  /*9c20*/  MOV R161, R47 ;  /* 0x0000002f00a17202 */ /* 0x000fe20000000f00 */
[C---:B------:R-:W-:Y:S01]  /*9c30*/  FMUL.FTZ R22, R3.reuse, R162 ;  /* 0x000000a203167220 */ /* 0x040fe20000410000 */
[----:B------:R-:W-:Y:S01]  /*9c40*/  MOV R162, R46 ;  /* 0x0000002e00a27202 */ /* 0x000fe20000000f00 */
[----:B------:R-:W2:Y:S01]  /*9c50*/  LDL.LU R158, [R1+0x2c] ;  /* 0x00002c00019e7983 */ /* 0x000ea20000300800 */
[----:B------:R-:W-:Y:S01]  /*9c60*/  MUFU.EX2 R205, R205 ;  /* 0x000000cd00cd7308 */ /* 0x000fe20000000800 */
[C---:B------:R-:W-:Y:S01]  /*9c70*/  FMUL.FTZ R23, R3.reuse, R163 ;  /* 0x000000a303177220 */ /* 0x040fe20000410000 */
[----:B------:R-:W-:Y:S01]  /*9c80*/  MOV R163, R24 ;  /* 0x0000001800a37202 */ /* 0x000fe20000000f00 */
[----:B------:R-:W1:Y:S01]  /*9c90*/  LDSM.16.MT88.4 R44, [R247+0x3100] ;  /* 0x00310000f72c783b */ /* 0x000e620000004200 */
[C---:B------:R-:W-:Y:S02]  /*9ca0*/  FMUL.FTZ R24, R180.reuse, R156 ;  /* 0x0000009cb4187220 */ /* 0x040fe40000410000 */
[C---:B------:R-:W-:Y:S02]  /*9cb0*/  FMUL.FTZ R74, R3.reuse, R74 ;  /* 0x0000004a034a7220 */ /* 0x040fe40000410000 */
[C---:B------:R-:W-:Y:S02]  /*9cc0*/  HMMA.16816.F32.BF16 R20, R176.reuse, R28, R20 ;  /* 0x0000001cb014723c */ /* 0x040fe40000041814 */
[----:B------:R-:W-:Y:S01]  /*9cd0*/  MUFU.EX2 R199, R199 ;  /* 0x000000c700c77308 */ /* 0x000fe20000000800 */
[C---:B------:R-:W-:Y:S02]  /*9ce0*/  FMUL.FTZ R75, R3.reuse, R75 ;  /* 0x0000004b034b7220 */ /* 0x040fe40000410000 */
[C---:B------:R-:W-:Y:S02]  /*9cf0*/  FMUL.FTZ R76, R180.reuse, R76 ;  /* 0x0000004cb44c7220 */ /* 0x040fe40000410000 */
[C---:B------:R-:W-:Y:S01]  /*9d00*/  FMUL.FTZ R28, R180.reuse, R152 ;  /* 0x00000098b41c7220 */ /* 0x040fe20000410000 */
[C---:B------:R-:W-:Y:S04]  /*9d10*/  HMMA.16816.F32.BF16 R24, R176.reuse, R30, R24 ;  /* 0x0000001eb018723c */ /* 0x040fe80000041818 */
[C---:B------:R-:W-:Y:S01]  /*9d20*/  FMUL.FTZ R29, R180.reuse, R153 ;  /* 0x00000099b41d7220 */ /* 0x040fe20000410000 */
[----:B------:R-:W-:Y:S01]  /*9d30*/  MUFU.EX2 R191, R191 ;  /* 0x000000bf00bf7308 */ /* 0x000fe20000000800 */
[C---:B------:R-:W-:Y:S02]  /*9d40*/  FMUL.FTZ R77, R180.reuse, R77 ;  /* 0x0000004db44d7220 */ /* 0x040fe40000410000 */
[C---:B------:R-:W-:Y:S04]  /*9d50*/  FMUL.FTZ R30, R3.reuse, R154 ;  /* 0x0000009a031e7220 */ /* 0x040fe80000410000 */
[C---:B------:R-:W-:Y:S02]  /*9d60*/  FMUL.FTZ R31, R3.reuse, R155 ;  /* 0x0000009b031f7220 */ /* 0x040fe40000410000 */
[----:B------:R-:W3:Y:S01]  /*9d70*/  LDSM.16.MT88.4 R152, [R242+0x3100] ;  /* 0x00310000f298783b */ /* 0x000ee20000004200 */
[C---:B------:R-:W-:Y:S02]  /*9d80*/  FMUL.FTZ R78, R3.reuse, R78 ;  /* 0x0000004e034e7220 */ /* 0x040fe40000410000 */
[C---:B------:R-:W-:Y:S02]  /*9d90*/  FMUL.FTZ R79, R3.reuse, R79 ;  /* 0x0000004f034f7220 */ /* 0x040fe40000410000 */
[C---:B------:R-:W-:Y:S03]  /*9da0*/  HMMA.16816.F32.BF16 R28, R176.reuse, R36, R28 ;  /* 0x00000024b01c723c */ /* 0x040fe6000004181c */
[C---:B------:R-:W-:Y:S02]  /*9db0*/  FMUL.FTZ R80, R180.reuse, R80 ;  /* 0x00000050b4507220 */ /* 0x040fe40000410000 */
[C---:B------:R-:W-:Y:S02]  /*9dc0*/  FMUL.FTZ R81, R180.reuse, R81 ;  /* 0x00000051b4517220 */ /* 0x040fe40000410000 */
[C---:B------:R-:W-:Y:S01]  /*9dd0*/  FMUL.FTZ R36, R180.reuse, R144 ;  /* 0x00000090b4247220 */ /* 0x040fe20000410000 */
[C---:B------:R-:W-:Y:S04]  /*9de0*/  HMMA.16816.F32.BF16 R32, R176.reuse, R38, R32 ;  /* 0x00000026b020723c */ /* 0x040fe80000041820 */
[C---:B------:R-:W-:Y:S02]  /*9df0*/  FMUL.FTZ R37, R180.reuse, R145 ;  /* 0x00000091b4257220 */ /* 0x040fe40000410000 */
[C---:B------:R-:W-:Y:S02]  /*9e00*/  FMUL.FTZ R82, R3.reuse, R82 ;  /* 0x0000005203527220 */ /* 0x040fe40000410000 */
[C---:B------:R-:W-:Y:S04]  /*9e10*/  FMUL.FTZ R38, R3.reuse, R146 ;  /* 0x0000009203267220 */ /* 0x040fe80000410000 */
[C---:B------:R-:W-:Y:S02]  /*9e20*/  FMUL.FTZ R39, R3.reuse, R147 ;  /* 0x0000009303277220 */ /* 0x040fe40000410000 */
[----:B------:R-:W4:Y:S01]  /*9e30*/  LDSM.16.MT88.4 R144, [R241+0x3100] ;  /* 0x00310000f190783b */ /* 0x000f220000004200 */
[C---:B------:R-:W-:Y:S02]  /*9e40*/  FMUL.FTZ R83, R3.reuse, R83 ;  /* 0x0000005303537220 */ /* 0x040fe40000410000 */
[C---:B------:R-:W-:Y:S02]  /*9e50*/  FMUL.FTZ R84, R180.reuse, R84 ;  /* 0x00000054b4547220 */ /* 0x040fe40000410000 */
[C---:B-1----:R-:W-:Y:S03]  /*9e60*/  HMMA.16816.F32.BF16 R36, R176.reuse, R44, R36 ;  /* 0x0000002cb024723c */ /* 0x042fe60000041824 */
        /* <DEDUP_REMOVED lines=8> */
[----:B------:R-:W1:Y:S01]  /*9ef0*/  LDSM.16.MT88.4 R136, [R240+0x3100] ;  /* 0x00310000f088783b */ /* 0x000e620000004200 */
[C---:B------:R-:W-:Y:S02]  /*9f00*/  FMUL.FTZ R88, R180.reuse, R88 ;  /* 0x00000058b4587220 */ /* 0x040fe40000410000 */
[C---:B------:R-:W-:Y:S02]  /*9f10*/  FMUL.FTZ R89, R180.reuse, R89 ;  /* 0x00000059b4597220 */ /* 0x040fe40000410000 */
[C---:B---3--:R-:W-:Y:S03]  /*9f20*/  HMMA.16816.F32.BF16 R44, R176.reuse, R152, R44 ;  /* 0x00000098b02c723c */ /* 0x048fe6000004182c */
[C---:B------:R-:W-:Y:S02]  /*9f30*/  FMUL.FTZ R90, R3.reuse, R90 ;  /* 0x0000005a035a7220 */ /* 0x040fe40000410000 */
[C---:B------:R-:W-:Y:S02]  /*9f40*/  FMUL.FTZ R91, R3.reuse, R91 ;  /* 0x0000005b035b7220 */ /* 0x040fe40000410000 */
[C---:B------:R-:W-:Y:S01]  /*9f50*/  FMUL.FTZ R92, R180.reuse, R92 ;  /* 0x0000005cb45c7220 */ /* 0x040fe20000410000 */
[C---:B------:R-:W-:Y:S04]  /*9f60*/  HMMA.16816.F32.BF16 R48, R176.reuse, R154, R48 ;  /* 0x0000009ab030723c */ /* 0x040fe80000041830 */
[C---:B------:R-:W-:Y:S02]  /*9f70*/  FMUL.FTZ R93, R180.reuse, R93 ;  /* 0x0000005db45d7220 */ /* 0x040fe40000410000 */
[C---:B------:R-:W-:Y:S02]  /*9f80*/  FMUL.FTZ R94, R3.reuse, R94 ;  /* 0x0000005e035e7220 */ /* 0x040fe40000410000 */
[C---:B----4-:R-:W-:Y:S04]  /*9f90*/  HMMA.16816.F32.BF16 R52, R176.reuse, R144, R52 ;  /* 0x00000090b034723c */ /* 0x050fe80000041834 */
[C---:B------:R-:W-:Y:S02]  /*9fa0*/  FMUL.FTZ R95, R3.reuse, R95 ;  /* 0x0000005f035f7220 */ /* 0x040fe40000410000 */
[C---:B------:R-:W-:Y:S02]  /*9fb0*/  FMUL.FTZ R96, R180.reuse, R96 ;  /* 0x00000060b4607220 */ /* 0x040fe40000410000 */
[C---:B------:R-:W-:Y:S01]  /*9fc0*/  HMMA.16816.F32.BF16 R56, R176.reuse, R146, R56 ;  /* 0x00000092b038723c */ /* 0x040fe20000041838 */
[----:B------:R-:W-:Y:S03]  /*9fd0*/  LDSM.16.MT88.4 R144, [R242+0x900] ;  /* 0x00090000f290783b */ /* 0x000fe60000004200 */
[C---:B------:R-:W-:Y:S02]  /*9fe0*/  FMUL.FTZ R97, R180.reuse, R97 ;  /* 0x00000061b4617220 */ /* 0x040fe40000410000 */
[C---:B------:R-:W-:Y:S02]  /*9ff0*/  FMUL.FTZ R98, R3.reuse, R98 ;  /* 0x0000006203627220 */ /* 0x040fe40000410000 */
[C---:B------:R-:W-:Y:S01]  /*a000*/  FMUL.FTZ R99, R3.reuse, R99 ;  /* 0x0000006303637220 */ /* 0x040fe20000410000 */
        /* <DEDUP_REMOVED lines=8> */
[C---:B------:R-:W-:Y:S04]  /*a090*/  HMMA.16816.F32.BF16 R68, R176.reuse, R132, R68 ;  /* 0x00000084b044723c */ /* 0x040fe80000041844 */
[C---:B------:R-:W-:Y:S02]  /*a0a0*/  FMUL.FTZ R105, R180.reuse, R105 ;  /* 0x00000069b4697220 */ /* 0x040fe40000410000 */
[C---:B------:R-:W-:Y:S02]  /*a0b0*/  FMUL.FTZ R106, R3.reuse, R106 ;  /* 0x0000006a036a7220 */ /* 0x040fe40000410000 */
[C---:B------:R-:W-:Y:S01]  /*a0c0*/  HMMA.16816.F32.BF16 R72, R176.reuse, R134, R72 ;  /* 0x00000086b048723c */ /* 0x040fe20000041848 */
[----:B------:R-:W3:Y:S03]  /*a0d0*/  LDSM.16.MT88.4 R132, [R240+0x6100] ;  /* 0x00610000f084783b */ /* 0x000ee60000004200 */
[C---:B------:R-:W-:Y:S02]  /*a0e0*/  FMUL.FTZ R107, R3.reuse, R107 ;  /* 0x0000006b036b7220 */ /* 0x040fe40000410000 */
[C---:B------:R-:W-:Y:S02]  /*a0f0*/  FMUL.FTZ R108, R180.reuse, R108 ;  /* 0x0000006cb46c7220 */ /* 0x040fe40000410000 */
[C---:B------:R-:W-:Y:S04]  /*a100*/  HMMA.16816.F32.BF16 R76, R176.reuse, R140, R76 ;  /* 0x0000008cb04c723c */ /* 0x040fe8000004184c */
[C---:B------:R-:W-:Y:S02]  /*a110*/  FMUL.FTZ R109, R180.reuse, R109 ;  /* 0x0000006db46d7220 */ /* 0x040fe40000410000 */
[C---:B------:R-:W-:Y:S02]  /*a120*/  FMUL.FTZ R110, R3.reuse, R110 ;  /* 0x0000006e036e7220 */ /* 0x040fe40000410000 */
[C---:B------:R-:W-:Y:S01]  /*a130*/  HMMA.16816.F32.BF16 R80, R176.reuse, R142, R80 ;  /* 0x0000008eb050723c */ /* 0x040fe20000041850 */
[----:B------:R-:W4:Y:S03]  /*a140*/  LDSM.16.MT88.4 R140, [R247+0x9100] ;  /* 0x00910000f78c783b */ /* 0x000f260000004200 */
        /* <DEDUP_REMOVED lines=11> */
[C---:B---3--:R-:W-:Y:S04]  /*a200*/  HMMA.16816.F32.BF16 R92, R176.reuse, R132, R92 ;  /* 0x00000084b05c723c */ /* 0x048fe8000004185c */
[C---:B------:R-:W-:Y:S02]  /*a210*/  FMUL.FTZ R127, R3.reuse, R127 ;  /* 0x0000007f037f7220 */ /* 0x040fe40000410000 */
[C---:B------:R-:W-:Y:S02]  /*a220*/  FMUL.FTZ R128, R180.reuse, R128 ;  /* 0x00000080b4807220 */ /* 0x040fe40000410000 */
[C---:B------:R-:W-:Y:S01]  /*a230*/  HMMA.16816.F32.BF16 R96, R176.reuse, R134, R96 ;  /* 0x00000086b060723c */ /* 0x040fe20000041860 */
[----:B------:R-:W3:Y:S03]  /*a240*/  LDSM.16.MT88.4 R132, [R241+0x9100] ;  /* 0x00910000f184783b */ /* 0x000ee60000004200 */
[C---:B------:R-:W-:Y:S02]  /*a250*/  FMUL.FTZ R129, R180.reuse, R129 ;  /* 0x00000081b4817220 */ /* 0x040fe40000410000 */
[C---:B------:R-:W-:Y:S02]  /*a260*/  FMUL.FTZ R130, R3.reuse, R130 ;  /* 0x0000008203827220 */ /* 0x040fe40000410000 */
[C---:B----4-:R-:W-:Y:S04]  /*a270*/  HMMA.16816.F32.BF16 R100, R176.reuse, R140, R100 ;  /* 0x0000008cb064723c */ /* 0x050fe80000041864 */
        /* <DEDUP_REMOVED lines=9> */
[----:B------:R-:W-:Y:S02]  /*a310*/  FMUL.FTZ R121, R180, R121 ;  /* 0x00000079b4797220 */ /* 0x000fe40000410000 */
[----:B------:R-:W-:Y:S01]  /*a320*/  FMUL.FTZ R122, R3, R122 ;  /* 0x0000007a037a7220 */ /* 0x000fe20000410000 */
[C---:B------:R-:W-:Y:S01]  /*a330*/  HMMA.16816.F32.BF16 R112, R176.reuse, R138, R112 ;  /* 0x0000008ab070723c */ /* 0x040fe20000041870 */
[----:B------:R-:W1:Y:S03]  /*a340*/  LDSM.16.MT88.4 R136, [R247+0x900] ;  /* 0x00090000f788783b */ /* 0x000e660000004200 */
[----:B------:R-:W-:Y:S02]  /*a350*/  FFMA.FTZ R192, R192, c[0x0][0x2d0], -R215 ;  /* 0x0000b400c0c07a23 */ /* 0x000fe400000108d7 */
[--C-:B------:R-:W-:Y:S02]  /*a360*/  FFMA.FTZ R193, R193, c[0x0][0x2d0], -R213.reuse ;  /* 0x0000b400c1c17a23 */ /* 0x100fe400000108d5 */
[C---:B---3--:R-:W-:Y:S02]  /*a370*/  HMMA.16816.F32.BF16 R116, R176.reuse, R132, R116 ;  /* 0x00000084b074723c */ /* 0x048fe40000041874 */
[----:B------:R-:W3:Y:S02]  /*a380*/  MUFU.EX2 R192, R192 ;  /* 0x000000c000c07308 */ /* 0x000ee40000000800 */
[----:B------:R-:W-:Y:S02]  /*a390*/  FFMA.FTZ R194, R194, c[0x0][0x2d0], -R213 ;  /* 0x0000b400c2c27a23 */ /* 0x000fe400000108d5 */
[--C-:B------:R-:W-:Y:S02]  /*a3a0*/  FFMA.FTZ R195, R195, c[0x0][0x2d0], -R215.reuse ;  /* 0x0000b400c3c37a23 */ /* 0x100fe400000108d7 */
[----:B------:R-:W-:Y:S04]  /*a3b0*/  FFMA.FTZ R196, R196, c[0x0][0x2d0], -R215 ;  /* 0x0000b400c4c47a23 */ /* 0x000fe800000108d7 */
[--C-:B------:R-:W-:Y:S01]  /*a3c0*/  FFMA.FTZ R197, R197, c[0x0][0x2d0], -R213.reuse ;  /* 0x0000b400c5c57a23 */ /* 0x100fe200000108d5 */
[----:B------:R-:W-:Y:S01]  /*a3d0*/  MUFU.EX2 R193, R193 ;  /* 0x000000c100c17308 */ /* 0x000fe20000000800 */
[----:B------:R-:W-:Y:S02]  /*a3e0*/  FFMA.FTZ R198, R198, c[0x0][0x2d0], -R213 ;  /* 0x0000b400c6c67a23 */ /* 0x000fe400000108d5 */
[C---:B------:R-:W-:Y:S02]  /*a3f0*/  FMUL.FTZ R123, R3.reuse, R123 ;  /* 0x0000007b037b7220 */ /* 0x040fe40000410000 */
[--C-:B------:R-:W-:Y:S02]  /*a400*/  FFMA.FTZ R148, R168, c[0x0][0x2d0], -R215.reuse ;  /* 0x0000b400a8947a23 */ /* 0x100fe400000108d7 */
[----:B------:R-:W-:Y:S02]  /*a410*/  FFMA.FTZ R152, R204, c[0x0][0x2d0], -R215 ;  /* 0x0000b400cc987a23 */ /* 0x000fe400000108d7 */
[----:B------:R-:W-:Y:S01]  /*a420*/  FFMA.FTZ R153, R200, c[0x0][0x2d0], -R213 ;  /* 0x0000b400c8997a23 */ /* 0x000fe200000108d5 */
[C---:B------:R-:W-:Y:S01]  /*a430*/  HMMA.16816.F32.BF16 R120, R176.reuse, R134, R120 ;  /* 0x00000086b078723c */ /* 0x040fe20000041878 */
[----:B------:R-:W5:Y:S02]  /*a440*/  MUFU.EX2 R194, R194 ;  /* 0x000000c200c27308 */ /* 0x000f640000000800 */
[----:B---3--:R-:W-:Y:S01]  /*a450*/  F2FP.BF16.PACK_AB R132, R192, R191 ;  /* 0x000000bfc084723e */ /* 0x008fe200000010ff */
[----:B------:R-:W-:Y:S02]  /*a460*/  FFMA.FTZ R190, R3, R183, R190 ;  /* 0x000000b703be7223 */ /* 0x000fe400000100be */
[--C-:B------:R-:W-:Y:S02]  /*a470*/  FFMA.FTZ R202, R202, c[0x0][0x2d0], -R215.reuse ;  /* 0x0000b400caca7a23 */ /* 0x100fe400000108d7 */
[C---:B----4-:R-:W-:Y:S03]  /*a480*/  HMMA.16816.F32.BF16 R124, R176.reuse, R140, R124 ;  /* 0x0000008cb07c723c */ /* 0x050fe6000004187c */
[----:B------:R-:W-:Y:S01]  /*a490*/  MUFU.EX2 R195, R195 ;  /* 0x000000c300c37308 */ /* 0x000fe20000000800 */
[----:B------:R-:W-:Y:S02]  /*a4a0*/  FADD.FTZ R190, R188, R190 ;  /* 0x000000bebcbe7221 */ /* 0x000fe40000010000 */
[----:B------:R-:W-:Y:S02]  /*a4b0*/  FFMA.FTZ R204, R203, c[0x0][0x2d0], -R215 ;  /* 0x0000b400cbcc7a23 */ /* 0x000fe400000108d7 */
[----:B------:R-:W-:Y:S01]  /*a4c0*/  HMMA.16816.F32.BF16 R128, R176, R142, R128 ;  /* 0x0000008eb080723c */ /* 0x000fe20000041880 */
[----:B------:R-:W3:Y:S03]  /*a4d0*/  LDSM.16.MT88.4 R140, [R241+0x900] ;  /* 0x00090000f18c783b */ /* 0x000ee60000004200 */
[----:B------:R-:W-:Y:S01]  /*a4e0*/  FADD.FTZ R185, R185, R190 ;  /* 0x000000beb9b97221 */ /* 0x000fe20000010000 */
[----:B------:R-:W4:Y:S01]  /*a4f0*/  MUFU.EX2 R196, R196 ;  /* 0x000000c400c47308 */ /* 0x000f220000000800 */
[----:B------:R-:W-:Y:S02]  /*a500*/  FFMA.FTZ R200, R201, c[0x0][0x2d0], -R213 ;  /* 0x0000b400c9c87a23 */ /* 0x000fe400000108d5 */
[----:B------:R-:W-:Y:S01]  /*a510*/  FADD.FTZ R185, R184, R185 ;  /* 0x000000b9b8b97221 */ /* 0x000fe20000010000 */
[C---:B-----5:R-:W-:Y:S03]  /*a520*/  F2FP.BF16.PACK_AB R133, R194.reuse, R193 ;  /* 0x000000c1c285723e */ /* 0x060fe600000010ff */
[----:B------:R-:W-:Y:S03]  /*a530*/  FADD.FTZ R185, R193, R185 ;  /* 0x000000b9c1b97221 */ /* 0x000fe60000010000 */
[----:B------:R-:W5:Y:S01]  /*a540*/  MUFU.EX2 R197, R197 ;  /* 0x000000c500c57308 */ /* 0x000f620000000800 */
[----:B------:R-:W-:Y:S02]  /*a550*/  FADD.FTZ R194, R194, R185 ;  /* 0x000000b9c2c27221 */ /* 0x000fe40000010000 */
[----:B--2---:R-:W-:Y:S07]  /*a560*/  FFMA.FTZ R214, R180, R158, R214 ;  /* 0x0000009eb4d67223 */ /* 0x004fee00000100d6 */
[----:B------:R-:W2:Y:S01]  /*a570*/  MUFU.EX2 R198, R198 ;  /* 0x000000c600c67308 */ /* 0x000ea20000000800 */
[----:B------:R-:W-:Y:S01]  /*a580*/  FADD.FTZ R214, R189, R214 ;  /* 0x000000d6bdd67221 */ /* 0x000fe20000010000 */
[----:B----4-:R-:W-:Y:S03]  /*a590*/  F2FP.BF16.PACK_AB R134, R196, R195 ;  /* 0x000000c3c486723e */ /* 0x010fe600000010ff */
[----:B------:R-:W-:Y:S04]  /*a5a0*/  FADD.FTZ R187, R187, R214 ;  /* 0x000000d6bbbb7221 */ /* 0x000fe80000010000 */
[----:B------:R-:W-:Y:S01]  /*a5b0*/  FADD.FTZ R186, R186, R187 ;  /* 0x000000bbbaba7221 */ /* 0x000fe20000010000 */
[----:B------:R4:W-:Y:S03]  /*a5c0*/  MUFU.EX2 R168, R148 ;  /* 0x0000009400a87308 */ /* 0x0009e60000000800 */
[----:B------:R-:W-:Y:S02]  /*a5d0*/  FADD.FTZ R186, R191, R186 ;  /* 0x000000babfba7221 */ /* 0x000fe40000010000 */
[----:B-----5:R-:W-:Y:S02]  /*a5e0*/  FADD.FTZ R194, R197, R194 ;  /* 0x000000c2c5c27221 */ /* 0x020fe40000010000 */
[----:B------:R-:W-:Y:S03]  /*a5f0*/  FADD.FTZ R186, R192, R186 ;  /* 0x000000bac0ba7221 */ /* 0x000fe60000010000 */
[----:B------:R-:W-:Y:S01]  /*a600*/  MUFU.EX2 R203, R152 ;  /* 0x0000009800cb7308 */ /* 0x000fe20000000800 */
[----:B------:R-:W-:Y:S01]  /*a610*/  FADD.FTZ R195, R195, R186 ;  /* 0x000000bac3c37221 */ /* 0x000fe20000010000 */
[C---:B--2---:R-:W-:Y:S01]  /*a620*/  F2FP.BF16.PACK_AB R135, R198.reuse, R197 ;  /* 0x000000c5c687723e */ /* 0x044fe200000010ff */
[----:B------:R-:W-:Y:S07]  /*a630*/  FADD.FTZ R198, R198, R194 ;  /* 0x000000c2c6c67221 */ /* 0x000fee0000010000 */
[----:B------:R-:W2:Y:S01]  /*a640*/  MUFU.EX2 R202, R202 ;  /* 0x000000ca00ca7308 */ /* 0x000ea20000000800 */
[C---:B-1----:R-:W-:Y:S05]  /*a650*/  HMMA.16816.F32.BF16 R4, R132.reuse, R136, R4 ;  /* 0x000000888404723c */ /* 0x042fea0000041804 */
[----:B----4-:R-:W-:Y:S03]  /*a660*/  FFMA.FTZ R148, R170, c[0x0][0x2d0], -R213 ;  /* 0x0000b400aa947a23 */ /* 0x010fe600000108d5 */
[C---:B------:R-:W-:Y:S01]  /*a670*/  HMMA.16816.F32.BF16 R8, R132.reuse, R138, R8 ;  /* 0x0000008a8408723c */ /* 0x040fe20000041808 */
[----:B------:R-:W1:Y:S01]  /*a680*/  LDSM.16.MT88.4 R136, [R240+0x900] ;  /* 0x00090000f088783b */ /* 0x000e620000004200 */
[----:B------:R4:W-:Y:S06]  /*a690*/  MUFU.EX2 R170, R148 ;  /* 0x0000009400aa7308 */ /* 0x0009ec0000000800 */
[C---:B------:R-:W-:Y:S04]  /*a6a0*/  HMMA.16816.F32.BF16 R12, R132.reuse, R144, R12 ;  /* 0x00000090840c723c */ /* 0x040fe8000004180c */
[----:B------:R-:W-:Y:S01]  /*a6b0*/  MUFU.EX2 R201, R153 ;  /* 0x0000009900c97308 */ /* 0x000fe20000000800 */
[----:B--2---:R-:W-:Y:S03]  /*a6c0*/  F2FP.BF16.PACK_AB R180, R202, R203 ;  /* 0x000000cbcab4723e */ /* 0x004fe600000010ff */
[C---:B------:R-:W-:Y:S01]  /*a6d0*/  HMMA.16816.F32.BF16 R16, R132.reuse, R146, R16 ;  /* 0x000000928410723c */ /* 0x040fe20000041810 */
[----:B------:R-:W2:Y:S05]  /*a6e0*/  LDSM.16.MT88.4 R144, [R247+0x3900] ;  /* 0x00390000f790783b */ /* 0x000eaa0000004200 */
[----:B------:R-:W-:Y:S02]  /*a6f0*/  MUFU.EX2 R200, R200 ;  /* 0x000000c800c87308 */ /* 0x000fe40000000800 */
[C---:B---3--:R-:W-:Y:S04]  /*a700*/  HMMA.16816.F32.BF16 R20, R132.reuse, R140, R20 ;  /* 0x0000008c8414723c */ /* 0x048fe80000041814 */
[--C-:B----4-:R-:W-:Y:S04]  /*a710*/  FFMA.FTZ R148, R171, c[0x0][0x2d0], -R215.reuse ;  /* 0x0000b400ab947a23 */ /* 0x110fe800000108d7 */
[C---:B------:R-:W-:Y:S01]  /*a720*/  HMMA.16816.F32.BF16 R24, R132.reuse, R142, R24 ;  /* 0x0000008e8418723c */ /* 0x040fe20000041818 */
[----:B------:R-:W3:Y:S01]  /*a730*/  LDSM.16.MT88.4 R140, [R242+0x3900] ;  /* 0x00390000f28c783b */ /* 0x000ee20000004200 */
[----:B------:R4:W-:Y:S06]  /*a740*/  MUFU.EX2 R171, R148 ;  /* 0x0000009400ab7308 */ /* 0x0009ec0000000800 */
[C---:B-1----:R-:W-:Y:S04]  /*a750*/  HMMA.16816.F32.BF16 R28, R132.reuse, R136, R28 ;  /* 0x00000088841c723c */ /* 0x042fe8000004181c */
[----:B------:R-:W-:Y:S04]  /*a760*/  MUFU.EX2 R204, R204 ;  /* 0x000000cc00cc7308 */ /* 0x000fe80000000800 */
[C---:B------:R-:W-:Y:S01]  /*a770*/  HMMA.16816.F32.BF16 R32, R132.reuse, R138, R32 ;  /* 0x0000008a8420723c */ /* 0x040fe20000041820 */
[----:B------:R-:W1:Y:S07]  /*a780*/  LDSM.16.MT88.4 R136, [R241+0x3900] ;  /* 0x00390000f188783b */ /* 0x000e6e0000004200 */
[C---:B--2---:R-:W-:Y:S04]  /*a790*/  HMMA.16816.F32.BF16 R36, R132.reuse, R144, R36 ;  /* 0x000000908424723c */ /* 0x044fe80000041824 */
[--C-:B----4-:R-:W-:Y:S04]  /*a7a0*/  FFMA.FTZ R148, R167, c[0x0][0x2d0], -R215.reuse ;  /* 0x0000b400a7947a23 */ /* 0x110fe800000108d7 */
        /* <DEDUP_REMOVED lines=20> */
[C---:B---3--:R-:W-:Y:S07]  /*a8f0*/  HMMA.16816.F32.BF16 R92, R132.reuse, R140, R92 ;  /* 0x0000008c845c723c */ /* 0x048fee000004185c */
[----:B------:R-:W-:Y:S01]  /*a900*/  FFMA.FTZ R140, R163, c[0x0][0x2d0], -R215 ;  /* 0x0000b400a38c7a23 */ /* 0x000fe200000108d7 */
[C---:B------:R-:W-:Y:S01]  /*a910*/  HMMA.16816.F32.BF16 R96, R132.reuse, R142, R96 ;  /* 0x0000008e8460723c */ /* 0x040fe20000041860 */
[----:B------:R3:W-:Y:S07]  /*a920*/  MUFU.EX2 R163, R148 ;  /* 0x0000009400a37308 */ /* 0x0007ee0000000800 */
[C---:B-1----:R-:W-:Y:S03]  /*a930*/  HMMA.16816.F32.BF16 R100, R132.reuse, R136, R100 ;  /* 0x000000888464723c */ /* 0x042fe60000041864 */
[----:B------:R1:W4:Y:S04]  /*a940*/  MUFU.EX2 R178, R140 ;  /* 0x0000008c00b27308 */ /* 0x0003280000000800 */
[--C-:B------:R-:W-:Y:S01]  /*a950*/  FFMA.FTZ R136, R169, c[0x0][0x2d0], -R213.reuse ;  /* 0x0000b400a9887a23 */ /* 0x100fe200000108d5 */
[C---:B------:R-:W-:Y:S05]  /*a960*/  HMMA.16816.F32.BF16 R104, R132.reuse, R138, R104 ;  /* 0x0000008a8468723c */ /* 0x040fea0000041868 */
[----:B------:R5:W5:Y:S03]  /*a970*/  MUFU.EX2 R169, R136 ;  /* 0x0000008800a97308 */ /* 0x000b660000000800 */
[C---:B--2---:R-:W-:Y:S04]  /*a980*/  HMMA.16816.F32.BF16 R108, R132.reuse, R144, R108 ;  /* 0x00000090846c723c */ /* 0x044fe8000004186c */
[----:B---3--:R-:W-:Y:S03]  /*a990*/  FFMA.FTZ R148, R165, c[0x0][0x2d0], -R213 ;  /* 0x0000b400a5947a23 */ /* 0x008fe600000108d5 */
[----:B------:R-:W-:Y:S01]  /*a9a0*/  FFMA.FTZ R144, R162, c[0x0][0x2d0], -R215 ;  /* 0x0000b400a2907a23 */ /* 0x000fe200000108d7 */
[C---:B------:R-:W-:Y:S01]  /*a9b0*/  HMMA.16816.F32.BF16 R112, R132.reuse, R146, R112 ;  /* 0x000000928470723c */ /* 0x040fe20000041870 */
[----:B------:R2:W-:Y:S01]  /*a9c0*/  MUFU.EX2 R154, R148 ;  /* 0x00000094009a7308 */ /* 0x0005e20000000800 */
[----:B-1----:R-:W1:Y:S02]  /*a9d0*/  LDSM.16.MT88.4 R140, [R241+0x9900] ;  /* 0x00990000f18c783b */ /* 0x002e640000004200 */
[-C--:B----4-:R-:W-:Y:S07]  /*a9e0*/  MOV R3, R178.reuse ;  /* 0x000000b200037202 */ /* 0x090fee0000000f00 */
[----:B------:R3:W4:Y:S01]  /*a9f0*/  MUFU.EX2 R177, R144 ;  /* 0x0000009000b17308 */ /* 0x0007220000000800 */
[----:B-----5:R-:W5:Y:S01]  /*aa00*/  LDSM.16.MT88.4 R136, [R240+0x9900] ;  /* 0x00990000f088783b */ /* 0x020f620000004200 */
[--C-:B--2---:R-:W-:Y:S02]  /*aa10*/  FFMA.FTZ R148, R164, c[0x0][0x2d0], -R213.reuse ;  /* 0x0000b400a4947a23 */ /* 0x104fe400000108d5 */
[--C-:B---3--:R-:W-:Y:S06]  /*aa20*/  FFMA.FTZ R144, R161, c[0x0][0x2d0], -R213.reuse ;  /* 0x0000b400a1907a23 */ /* 0x108fec00000108d5 */
[----:B------:R2:W-:Y:S01]  /*aa30*/  MUFU.EX2 R176, R144 ;  /* 0x0000009000b07308 */ /* 0x0005e20000000800 */
[C---:B-1----:R-:W-:Y:S07]  /*aa40*/  HMMA.16816.F32.BF16 R116, R132.reuse, R140, R116 ;  /* 0x0000008c8474723c */ /* 0x042fee0000041874 */
[----:B------:R-:W-:Y:S01]  /*aa50*/  FFMA.FTZ R140, R160, c[0x0][0x2d0], -R213 ;  /* 0x0000b400a08c7a23 */ /* 0x000fe200000108d5 */
[C---:B------:R-:W-:Y:S01]  /*aa60*/  HMMA.16816.F32.BF16 R120, R132.reuse, R142, R120 ;  /* 0x0000008e8478723c */ /* 0x040fe20000041878 */
[----:B------:R1:W3:Y:S07]  /*aa70*/  MUFU.EX2 R160, R148 ;  /* 0x0000009400a07308 */ /* 0x0002ee0000000800 */
[C---:B-----5:R-:W-:Y:S03]  /*aa80*/  HMMA.16816.F32.BF16 R124, R132.reuse, R136, R124 ;  /* 0x00000088847c723c */ /* 0x060fe6000004187c */
[----:B------:R5:W5:Y:S01]  /*aa90*/  MUFU.EX2 R162, R140 ;  /* 0x0000008c00a27308 */ /* 0x000b620000000800 */
[----:B--2---:R-:W2:Y:S04]  /*aaa0*/  LDSM.16.MT88.4 R144, [R247+0x1100] ;  /* 0x00110000f790783b */ /* 0x004ea80000004200 */
[----:B------:R-:W-:Y:S04]  /*aab0*/  HMMA.16816.F32.BF16 R128, R132, R138, R128 ;  /* 0x0000008a8480723c */ /* 0x000fe80000041880 */
[----:B------:R-:W-:Y:S03]  /*aac0*/  LDSM.16.MT88.4 R136, [R241+0x1100] ;  /* 0x00110000f188783b */ /* 0x000fe60000004200 */
[----:B------:R-:W-:Y:S02]  /*aad0*/  F2FP.BF16.PACK_AB R132, R168, R178 ;  /* 0x000000b2a884723e */ /* 0x000fe400000010ff */
[----:B------:R-:W-:Y:S03]  /*aae0*/  F2FP.BF16.PACK_AB R133, R170, R169 ;  /* 0x000000a9aa85723e */ /* 0x000fe600000010ff */
[----:B----4-:R-:W-:Y:S01]  /*aaf0*/  F2FP.BF16.PACK_AB R134, R177, R171 ;  /* 0x000000abb186723e */ /* 0x010fe200000010ff */
[----:B-1----:R-:W-:Y:S01]  /*ab00*/  FFMA.FTZ R148, R174, c[0x0][0x2d0], -R215 ;  /* 0x0000b400ae947a23 */ /* 0x002fe200000108d7 */
[----:B---3--:R-:W-:Y:S03]  /*ab10*/  MOV R187, R160 ;  /* 0x000000a000bb7202 */ /* 0x008fe60000000f00 */
[----:B------:R1:W-:Y:S01]  /*ab20*/  MUFU.EX2 R157, R148 ;  /* 0x00000094009d7308 */ /* 0x0003e20000000800 */
[----:B-----5:R-:W3:Y:S01]  /*ab30*/  LDSM.16.MT88.4 R140, [R242+0x1100] ;  /* 0x00110000f28c783b */ /* 0x020ee20000004200 */
[----:B------:R-:W-:Y:S07]  /*ab40*/  F2FP.BF16.PACK_AB R135, R162, R176 ;  /* 0x000000b0a287723e */ /* 0x000fee00000010ff */
[C---:B--2---:R-:W-:Y:S03]  /*ab50*/  HMMA.16816.F32.BF16 R4, R132.reuse, R144, R4 ;  /* 0x000000908404723c */ /* 0x044fe60000041804 */
[----:B-1----:R-:W-:Y:S05]  /*ab60*/  FFMA.FTZ R148, R172, c[0x0][0x2d0], -R213 ;  /* 0x0000b400ac947a23 */ /* 0x002fea00000108d5 */
[C---:B------:R-:W-:Y:S01]  /*ab70*/  HMMA.16816.F32.BF16 R8, R132.reuse, R146, R8 ;  /* 0x000000928408723c */ /* 0x040fe20000041808 */
[----:B------:R-:W1:Y:S01]  /*ab80*/  LDSM.16.MT88.4 R144, [R240+0x1100] ;  /* 0x00110000f090783b */ /* 0x000e620000004200 */
[----:B------:R-:W2:Y:S06]  /*ab90*/  MUFU.EX2 R156, R148 ;  /* 0x00000094009c7308 */ /* 0x000eac0000000800 */
[C---:B---3--:R-:W-:Y:S08]  /*aba0*/  HMMA.16816.F32.BF16 R12, R132.reuse, R140, R12 ;  /* 0x0000008c840c723c */ /* 0x048ff0000004180c */
[C---:B------:R-:W-:Y:S01]  /*abb0*/  HMMA.16816.F32.BF16 R16, R132.reuse, R142, R16 ;  /* 0x0000008e8410723c */ /* 0x040fe20000041810 */
[----:B------:R-:W3:Y:S03]  /*abc0*/  LDSM.16.MT88.4 R140, [R247+0x4100] ;  /* 0x00410000f78c783b */ /* 0x000ee60000004200 */
[----:B--2---:R-:W-:Y:S04]  /*abd0*/  MOV R189, R156 ;  /* 0x0000009c00bd7202 */ /* 0x004fe80000000f00 */
[C---:B------:R-:W-:Y:S01]  /*abe0*/  HMMA.16816.F32.BF16 R20, R132.reuse, R136, R20 ;  /* 0x000000888414723c */ /* 0x040fe20000041814 */
[----:B------:R-:W-:Y:S07]  /*abf0*/  LDSM.16.MT88.4 R148, [R241+0x2100] ;  /* 0x00210000f194783b */ /* 0x000fee0000004200 */
        /* <DEDUP_REMOVED lines=26> */
[C---:B--2---:R-:W-:Y:S07]  /*ada0*/  HMMA.16816.F32.BF16 R92, R132.reuse, R136, R92 ;  /* 0x00000088845c723c */ /* 0x044fee000004185c */
[--C-:B------:R-:W-:Y:S01]  /*adb0*/  FFMA.FTZ R136, R166, c[0x0][0x2d0], -R215.reuse ;  /* 0x0000b400a6887a23 */ /* 0x100fe200000108d7 */
[C---:B------:R-:W-:Y:S01]  /*adc0*/  HMMA.16816.F32.BF16 R96, R132.reuse, R138, R96 ;  /* 0x0000008a8460723c */ /* 0x040fe20000041860 */
[----:B------:R-:W-:Y:S02]  /*add0*/  LDSM.16.MT88.4 R164, [R242+0x2900] ;  /* 0x00290000f2a4783b */ /* 0x000fe40000004200 */
[----:B------:R2:W-:Y:S05]  /*ade0*/  MUFU.EX2 R155, R136 ;  /* 0x00000088009b7308 */ /* 0x0005ea0000000800 */
[C---:B-1----:R-:W-:Y:S07]  /*adf0*/  HMMA.16816.F32.BF16 R100, R132.reuse, R144, R100 ;  /* 0x000000908464723c */ /* 0x042fee0000041864 */
[--C-:B------:R-:W-:Y:S01]  /*ae00*/  FFMA.FTZ R144, R175, c[0x0][0x2d0], -R215.reuse ;  /* 0x0000b400af907a23 */ /* 0x100fe200000108d7 */
[C---:B------:R-:W-:Y:S03]  /*ae10*/  HMMA.16816.F32.BF16 R104, R132.reuse, R146, R104 ;  /* 0x000000928468723c */ /* 0x040fe60000041868 */
[----:B------:R1:W4:Y:S01]  /*ae20*/  MUFU.EX2 R161, R144 ;  /* 0x0000009000a17308 */ /* 0x0003220000000800 */
[----:B------:R-:W-:Y:S02]  /*ae30*/  FFMA.FTZ R215, R211, c[0x0][0x2d0], -R215 ;  /* 0x0000b400d3d77a23 */ /* 0x000fe400000108d7 */
[--C-:B------:R-:W-:Y:S01]  /*ae40*/  FFMA.FTZ R211, R182, c[0x0][0x2d0], -R213.reuse ;  /* 0x0000b400b6d37a23 */ /* 0x100fe200000108d5 */
[----:B------:R-:W-:Y:S01]  /*ae50*/  MOV R182, R157 ;  /* 0x0000009d00b67202 */ /* 0x000fe20000000f00 */
[C---:B---3--:R-:W-:Y:S01]  /*ae60*/  HMMA.16816.F32.BF16 R108, R132.reuse, R140, R108 ;  /* 0x0000008c846c723c */ /* 0x048fe2000004186c */
[----:B--2---:R-:W2:Y:S03]  /*ae70*/  LDSM.16.MT88.4 R136, [R241+0xa100] ;  /* 0x00a10000f188783b */ /* 0x004ea60000004200 */
[----:B------:R-:W-:Y:S01]  /*ae80*/  MOV R188, R182 ;  /* 0x000000b600bc7202 */ /* 0x000fe20000000f00 */
[----:B------:R-:W3:Y:S02]  /*ae90*/  MUFU.EX2 R215, R215 ;  /* 0x000000d700d77308 */ /* 0x000ee40000000800 */
[--C-:B------:R-:W-:Y:S01]  /*aea0*/  FFMA.FTZ R140, R173, c[0x0][0x2d0], -R213.reuse ;  /* 0x0000b400ad8c7a23 */ /* 0x100fe200000108d5 */
[C---:B------:R-:W-:Y:S01]  /*aeb0*/  HMMA.16816.F32.BF16 R112, R132.reuse, R142, R112 ;  /* 0x0000008e8470723c */ /* 0x040fe20000041870 */
[----:B------:R-:W-:Y:S03]  /*aec0*/  LDSM.16.MT88.4 R172, [R247+0x2900] ;  /* 0x00290000f7ac783b */ /* 0x000fe60000004200 */
[----:B------:R-:W-:Y:S01]  /*aed0*/  FFMA.FTZ R213, R181, c[0x0][0x2d0], -R213 ;  /* 0x0000b400b5d57a23 */ /* 0x000fe200000108d5 */
[----:B------:R-:W-:Y:S02]  /*aee0*/  F2FP.BF16.PACK_AB R181, R200, R201 ;  /* 0x000000c9c8b5723e */ /* 0x000fe400000010ff */
[----:B------:R5:W5:Y:S02]  /*aef0*/  MUFU.EX2 R179, R140 ;  /* 0x0000008c00b37308 */ /* 0x000b640000000800 */
[----:B-1----:R-:W1:Y:S03]  /*af00*/  LDSM.16.MT88.4 R144, [R240+0xa100] ;  /* 0x00a10000f090783b */ /* 0x002e660000004200 */
[----:B----4-:R-:W-:Y:S05]  /*af10*/  MOV R190, R161 ;  /* 0x000000a100be7202 */ /* 0x010fea0000000f00 */
[----:B------:R-:W-:Y:S01]  /*af20*/  MUFU.EX2 R211, R211 ;  /* 0x000000d300d37308 */ /* 0x000fe20000000800 */
[----:B---3--:R-:W-:Y:S09]  /*af30*/  F2FP.BF16.PACK_AB R182, R215, R204 ;  /* 0x000000ccd7b6723e */ /* 0x008ff200000010ff */
[----:B------:R-:W3:Y:S01]  /*af40*/  MUFU.EX2 R213, R213 ;  /* 0x000000d500d57308 */ /* 0x000ee20000000800 */
[----:B-----5:R-:W4:Y:S01]  /*af50*/  LDSM.16.MT88.4 R140, [R247+0x1900] ;  /* 0x00190000f78c783b */ /* 0x020f220000004200 */
[----:B------:R-:W-:Y:S01]  /*af60*/  MOV R214, R179 ;  /* 0x000000b300d67202 */ /* 0x000fe20000000f00 */
[C---:B--2---:R-:W-:Y:S08]  /*af70*/  HMMA.16816.F32.BF16 R116, R132.reuse, R136, R116 ;  /* 0x000000888474723c */ /* 0x044ff00000041874 */
[C---:B------:R-:W-:Y:S01]  /*af80*/  HMMA.16816.F32.BF16 R120, R132.reuse, R138, R120 ;  /* 0x0000008a8478723c */ /* 0x040fe20000041878 */
[----:B------:R-:W2:Y:S07]  /*af90*/  LDSM.16.MT88.4 R136, [R242+0x1900] ;  /* 0x00190000f288783b */ /* 0x000eae0000004200 */
[C---:B-1----:R-:W-:Y:S04]  /*afa0*/  HMMA.16816.F32.BF16 R124, R132.reuse, R144, R124 ;  /* 0x00000090847c723c */ /* 0x042fe8000004187c */
[----:B---3--:R-:W-:Y:S04]  /*afb0*/  F2FP.BF16.PACK_AB R183, R213, R211 ;  /* 0x000000d3d5b7723e */ /* 0x008fe800000010ff */
[----:B------:R-:W-:Y:S01]  /*afc0*/  HMMA.16816.F32.BF16 R128, R132, R146, R128 ;  /* 0x000000928480723c */ /* 0x000fe20000041880 */
[----:B------:R-:W1:Y:S06]  /*afd0*/  LDSM.16.MT88.4 R144, [R241+0x1900] ;  /* 0x00190000f190783b */ /* 0x000e6c0000004200 */
[----:B------:R-:W-:Y:S02]  /*afe0*/  F2FP.BF16.PACK_AB R134, R157, R161 ;  /* 0x000000a19d86723e */ /* 0x000fe400000010ff */
[----:B------:R-:W-:Y:S02]  /*aff0*/  F2FP.BF16.PACK_AB R135, R156, R179 ;  /* 0x000000b39c87723e */ /* 0x000fe400000010ff */
[----:B------:R-:W-:Y:S01]  /*b000*/  LDSM.16.MT88.4 R156, [R241+0x2900] ;  /* 0x00290000f19c783b */ /* 0x000fe20000004200 */
[----:B------:R-:W-:Y:S02]  /*b010*/  F2FP.BF16.PACK_AB R132, R155, R163 ;  /* 0x000000a39b84723e */ /* 0x000fe400000010ff */
[----:B------:R-:W-:Y:S07]  /*b020*/  F2FP.BF16.PACK_AB R133, R160, R154 ;  /* 0x0000009aa085723e */ /* 0x000fee00000010ff */
[C---:B----4-:R-:W-:Y:S08]  /*b030*/  HMMA.16816.F32.BF16 R4, R132.reuse, R140, R4 ;  /* 0x0000008c8404723c */ /* 0x050ff00000041804 */
        /* <DEDUP_REMOVED lines=45> */
[----:B------:R-:W-:Y:S01]  /*b310*/  HMMA.16816.F32.BF16 R128, R132, R142, R128 ;  /* 0x0000008e8480723c */ /* 0x000fe20000041880 */
[----:B------:R-:W3:Y:S06]  /*b320*/  LDSM.16.MT88.4 R140, [R240+0x2100] ;  /* 0x00210000f08c783b */ /* 0x000eec0000004200 */
[----:B------:R-:W-:Y:S02]  /*b330*/  F2FP.BF16.PACK_AB R132, R212, R210 ;  /* 0x000000d2d484723e */ /* 0x000fe400000010ff */
[----:B------:R-:W-:Y:S03]  /*b340*/  F2FP.BF16.PACK_AB R133, R208, R206 ;  /* 0x000000ced085723e */ /* 0x000fe600000010ff */
[----:B------:R-:W-:Y:S02]  /*b350*/  F2FP.BF16.PACK_AB R134, R207, R209 ;  /* 0x000000d1cf86723e */ /* 0x000fe400000010ff */
[----:B------:R-:W-:Y:S07]  /*b360*/  F2FP.BF16.PACK_AB R135, R199, R205 ;  /* 0x000000cdc787723e */ /* 0x000fee00000010ff */
[C---:B--2---:R-:W-:Y:S08]  /*b370*/  HMMA.16816.F32.BF16 R4, R132.reuse, R136, R4 ;  /* 0x000000888404723c */ /* 0x044ff00000041804 */
[C---:B------:R-:W-:Y:S01]  /*b380*/  HMMA.16816.F32.BF16 R8, R132.reuse, R138, R8 ;  /* 0x0000008a8408723c */ /* 0x040fe20000041808 */
[----:B------:R-:W2:Y:S07]  /*b390*/  LDSM.16.MT88.4 R136, [R247+0x5100] ;  /* 0x00510000f788783b */ /* 0x000eae0000004200 */
[C---:B-1----:R-:W-:Y:S08]  /*b3a0*/  HMMA.16816.F32.BF16 R12, R132.reuse, R144, R12 ;  /* 0x00000090840c723c */ /* 0x042ff0000004180c */
[C---:B------:R-:W-:Y:S01]  /*b3b0*/  HMMA.16816.F32.BF16 R16, R132.reuse, R146, R16 ;  /* 0x000000928410723c */ /* 0x040fe20000041810 */
[----:B------:R-:W1:Y:S07]  /*b3c0*/  LDSM.16.MT88.4 R144, [R242+0x5100] ;  /* 0x00510000f290783b */ /* 0x000e6e0000004200 */
[C---:B------:R-:W-:Y:S08]  /*b3d0*/  HMMA.16816.F32.BF16 R20, R132.reuse, R148, R20 ;  /* 0x000000948414723c */ /* 0x040ff00000041814 */
[C---:B------:R-:W-:Y:S01]  /*b3e0*/  HMMA.16816.F32.BF16 R24, R132.reuse, R150, R24 ;  /* 0x000000968418723c */ /* 0x040fe20000041818 */
[----:B------:R-:W4:Y:S07]  /*b3f0*/  LDSM.16.MT88.4 R148, [R241+0x5100] ;  /* 0x00510000f194783b */ /* 0x000f2e0000004200 */
        /* <DEDUP_REMOVED lines=9> */
[C---:B----4-:R-:W-:Y:S08]  /*b490*/  HMMA.16816.F32.BF16 R52, R132.reuse, R148, R52 ;  /* 0x000000948434723c */ /* 0x050ff00000041834 */
        /* <DEDUP_REMOVED lines=19> */
[----:B------:R-:W-:Y:S07]  /*b5d0*/  LDSM.16.MT88.4 R136, [R247+0x5900] ;  /* 0x00590000f788783b */ /* 0x000fee0000004200 */
[C---:B-1----:R-:W-:Y:S07]  /*b5e0*/  HMMA.16816.F32.BF16 R108, R132.reuse, R144, R108 ;  /* 0x00000090846c723c */ /* 0x042fee000004186c */
[----:B------:R-:W-:Y:S01]  /*b5f0*/  MOV R144, R171 ;  /* 0x000000ab00907202 */ /* 0x000fe20000000f00 */
[C---:B------:R-:W-:Y:S04]  /*b600*/  HMMA.16816.F32.BF16 R112, R132.reuse, R146, R112 ;  /* 0x000000928470723c */ /* 0x040fe80000041870 */
[----:B------:R-:W-:Y:S03]  /*b610*/  MOV R145, R170 ;  /* 0x000000aa00917202 */ /* 0x000fe60000000f00 */
[----:B------:R-:W-:Y:S01]  /*b620*/  MOV R146, R177 ;  /* 0x000000b100927202 */ /* 0x000fe20000000f00 */
[C---:B----4-:R-:W-:Y:S04]  /*b630*/  HMMA.16816.F32.BF16 R116, R132.reuse, R148, R116 ;  /* 0x000000948474723c */ /* 0x050fe80000041874 */
[----:B------:R-:W-:Y:S04]  /*b640*/  MOV R147, R176 ;  /* 0x000000b000937202 */ /* 0x000fe80000000f00 */
[C---:B------:R-:W-:Y:S01]  /*b650*/  HMMA.16816.F32.BF16 R120, R132.reuse, R150, R120 ;  /* 0x000000968478723c */ /* 0x040fe20000041878 */
[----:B------:R-:W1:Y:S07]  /*b660*/  LDSM.16.MT88.4 R148, [R240+0x2900] ;  /* 0x00290000f094783b */ /* 0x000e6e0000004200 */
[C---:B---3--:R-:W-:Y:S07]  /*b670*/  HMMA.16816.F32.BF16 R124, R132.reuse, R140, R124 ;  /* 0x0000008c847c723c */ /* 0x048fee000004187c */
[----:B------:R-:W-:Y:S01]  /*b680*/  MOV R141, R169 ;  /* 0x000000a9008d7202 */ /* 0x000fe20000000f00 */
[----:B------:R-:W-:Y:S01]  /*b690*/  HMMA.16816.F32.BF16 R128, R132, R142, R128 ;  /* 0x0000008e8480723c */ /* 0x000fe20000041880 */
[----:B------:R-:W2:Y:S03]  /*b6a0*/  LDSM.16.MT88.4 R132, [R242+0x5900] ;  /* 0x00590000f284783b */ /* 0x000ea60000004200 */
[----:B------:R-:W-:Y:S03]  /*b6b0*/  MOV R140, R168 ;  /* 0x000000a8008c7202 */ /* 0x000fe60000000f00 */
[----:B------:R-:W-:Y:S01]  /*b6c0*/  MOV R142, R163 ;  /* 0x000000a3008e7202 */ /* 0x000fe20000000f00 */
[C---:B------:R-:W-:Y:S01]  /*b6d0*/  HMMA.16816.F32.BF16 R176, R180.reuse, R172, R4 ;  /* 0x000000acb4b0723c */ /* 0x040fe20000041804 */
[----:B------:R-:W3:Y:S04]  /*b6e0*/  LDSM.16.MT88.4 R4, [R241+0x5900] ;  /* 0x00590000f104783b */ /* 0x000ee80000004200 */
[----:B------:R-:W-:Y:S03]  /*b6f0*/  MOV R143, R162 ;  /* 0x000000a2008f7202 */ /* 0x000fe60000000f00 */
[C---:B------:R-:W-:Y:S07]  /*b700*/  HMMA.16816.F32.BF16 R172, R180.reuse, R174, R8 ;  /* 0x000000aeb4ac723c */ /* 0x040fee0000041808 */
[----:B------:R-:W-:Y:S01]  /*b710*/  MOV R10, R155 ;  /* 0x0000009b000a7202 */ /* 0x000fe20000000f00 */
[C---:B------:R-:W-:Y:S01]  /*b720*/  HMMA.16816.F32.BF16 R168, R180.reuse, R164, R12 ;  /* 0x000000a4b4a8723c */ /* 0x040fe2000004180c */
[----:B------:R-:W-:Y:S03]  /*b730*/  LDSM.16.MT88.4 R12, [R247+0x8900] ;  /* 0x00890000f70c783b */ /* 0x000fe60000004200 */
[----:B------:R-:W-:Y:S04]  /*b740*/  MOV R11, R154 ;  /* 0x0000009a000b7202 */ /* 0x000fe80000000f00 */
[C---:B------:R-:W-:Y:S01]  /*b750*/  HMMA.16816.F32.BF16 R164, R180.reuse, R166, R16 ;  /* 0x000000a6b4a4723c */ /* 0x040fe20000041810 */
[----:B------:R-:W-:Y:S07]  /*b760*/  LDSM.16.MT88.4 R16, [R242+0x8900] ;  /* 0x00890000f210783b */ /* 0x000fee0000004200 */
[C---:B------:R-:W-:Y:S01]  /*b770*/  HMMA.16816.F32.BF16 R160, R180.reuse, R156, R20 ;  /* 0x0000009cb4a0723c */ /* 0x040fe20000041814 */
[----:B------:R-:W-:Y:S07]  /*b780*/  LDSM.16.MT88.4 R20, [R241+0x8900] ;  /* 0x00890000f114783b */ /* 0x000fee0000004200 */
[C---:B------:R-:W-:Y:S01]  /*b790*/  HMMA.16816.F32.BF16 R156, R180.reuse, R158, R24 ;  /* 0x0000009eb49c723c */ /* 0x040fe20000041818 */
[----:B------:R-:W-:Y:S07]  /*b7a0*/  LDSM.16.MT88.4 R24, [R240+0x8900] ;  /* 0x00890000f018783b */ /* 0x000fee0000004200 */
[C---:B-1----:R-:W-:Y:S07]  /*b7b0*/  HMMA.16816.F32.BF16 R152, R180.reuse, R148, R28 ;  /* 0x00000094b498723c */ /* 0x042fee000004181c */
[----:B------:R-:W-:Y:S01]  /*b7c0*/  MOV R31, R10 ;  /* 0x0000000a001f7202 */ /* 0x000fe20000000f00 */
[C---:B------:R-:W-:Y:S04]  /*b7d0*/  HMMA.16816.F32.BF16 R148, R180.reuse, R150, R32 ;  /* 0x00000096b494723c */ /* 0x040fe80000041820 */
[----:B------:R-:W-:Y:S02]  /*b7e0*/  MOV R30, R11 ;  /* 0x0000000b001e7202 */ /* 0x000fe40000000f00 */
[----:B------:R-:W-:Y:S01]  /*b7f0*/  MOV R29, R142 ;  /* 0x0000008e001d7202 */ /* 0x000fe20000000f00 */
[----:B------:R-:W1:Y:S01]  /*b800*/  LDSM.16.MT88.4 R8, [R240+0x5900] ;  /* 0x00590000f008783b */ /* 0x000e620000004200 */
[----:B------:R-:W-:Y:S04]  /*b810*/  MOV R35, R146 ;  /* 0x0000009200237202 */ /* 0x000fe80000000f00 */
[----:B------:R-:W-:Y:S02]  /*b820*/  MOV R34, R147 ;  /* 0x0000009300227202 */ /* 0x000fe40000000f00 */
[----:B------:R-:W-:Y:S02]  /*b830*/  MOV R33, R144 ;  /* 0x0000009000217202 */ /* 0x000fe40000000f00 */
[----:B------:R-:W-:Y:S02]  /*b840*/  MOV R32, R145 ;  /* 0x0000009100207202 */ /* 0x000fe40000000f00 */
[C---:B------:R-:W-:Y:S03]  /*b850*/  HMMA.16816.F32.BF16 R144, R180.reuse, R136, R36 ;  /* 0x00000088b490723c */ /* 0x040fe60000041824 */
[----:B------:R-:W-:Y:S04]  /*b860*/  MOV R28, R143 ;  /* 0x0000008f001c7202 */ /* 0x000fe80000000f00 */
[----:B------:R-:W-:Y:S02]  /*b870*/  MOV R39, R140 ;  /* 0x0000008c00277202 */ /* 0x000fe40000000f00 */
[----:B------:R-:W-:Y:S02]  /*b880*/  MOV R38, R141 ;  /* 0x0000008d00267202 */ /* 0x000fe40000000f00 */
[C---:B------:R-:W-:Y:S03]  /*b890*/  HMMA.16816.F32.BF16 R140, R180.reuse, R138, R40 ;  /* 0x0000008ab48c723c */ /* 0x040fe60000041828 */
[----:B------:R-:W-:Y:S01]  /*b8a0*/  FADD.FTZ R198, R38, R198 ;  /* 0x000000c626c67221 */ /* 0x000fe20000010000 */
[----:B------:R-:W-:Y:S01]  /*b8b0*/  MOV R37, R3 ;  /* 0x0000000300257202 */ /* 0x000fe20000000f00 */
[----:B------:R-:W-:Y:S03]  /*b8c0*/  FADD.FTZ R3, R196, R195 ;  /* 0x000000c3c4037221 */ /* 0x000fe60000010000 */
[C---:B--2---:R-:W-:Y:S04]  /*b8d0*/  HMMA.16816.F32.BF16 R136, R180.reuse, R132, R44 ;  /* 0x00000084b488723c */ /* 0x044fe8000004182c */
[----:B------:R-:W-:Y:S04]  /*b8e0*/  FADD.FTZ R3, R37, R3 ;  /* 0x0000000325037221 */ /* 0x000fe80000010000 */
[C---:B------:R-:W-:Y:S08]  /*b8f0*/  HMMA.16816.F32.BF16 R132, R180.reuse, R134, R48 ;  /* 0x00000086b484723c */ /* 0x040ff00000041830 */
[C---:B---3--:R-:W-:Y:S08]  /*b900*/  HMMA.16816.F32.BF16 R52, R180.reuse, R4, R52 ;  /* 0x00000004b434723c */ /* 0x048ff00000041834 */
[C---:B------:R-:W-:Y:S01]  /*b910*/  HMMA.16816.F32.BF16 R56, R180.reuse, R6, R56 ;  /* 0x00000006b438723c */ /* 0x040fe20000041838 */
[----:B------:R-:W2:Y:S07]  /*b920*/  LDSM.16.MT88.4 R4, [R247+0xb900] ;  /* 0x00b90000f704783b */ /* 0x000eae0000004200 */
[C---:B-1----:R-:W-:Y:S08]  /*b930*/  HMMA.16816.F32.BF16 R60, R180.reuse, R8, R60 ;  /* 0x00000008b43c723c */ /* 0x042ff0000004183c */
[C---:B------:R-:W-:Y:S01]  /*b940*/  HMMA.16816.F32.BF16 R64, R180.reuse, R10, R64 ;  /* 0x0000000ab440723c */ /* 0x040fe20000041840 */
[----:B------:R-:W1:Y:S07]  /*b950*/  LDSM.16.MT88.4 R8, [R242+0xb900] ;  /* 0x00b90000f208783b */ /* 0x000e6e0000004200 */
[C---:B------:R-:W-:Y:S08]  /*b960*/  HMMA.16816.F32.BF16 R68, R180.reuse, R12, R68 ;  /* 0x0000000cb444723c */ /* 0x040ff00000041844 */
[C---:B------:R-:W-:Y:S01]  /*b970*/  HMMA.16816.F32.BF16 R72, R180.reuse, R14, R72 ;  /* 0x0000000eb448723c */ /* 0x040fe20000041848 */
[----:B------:R-:W3:Y:S07]  /*b980*/  LDSM.16.MT88.4 R12, [R241+0xb900] ;  /* 0x00b90000f10c783b */ /* 0x000eee0000004200 */
[C---:B------:R-:W-:Y:S07]  /*b990*/  HMMA.16816.F32.BF16 R76, R180.reuse, R16, R76 ;  /* 0x00000010b44c723c */ /* 0x040fee000004184c */
[----:B------:R-:W-:Y:S01]  /*b9a0*/  FADD.FTZ R16, R39, R3 ;  /* 0x0000000327107221 */ /* 0x000fe20000010000 */
[C---:B------:R-:W-:Y:S04]  /*b9b0*/  HMMA.16816.F32.BF16 R80, R180.reuse, R18, R80 ;  /* 0x00000012b450723c */ /* 0x040fe80000041850 */
[----:B------:R-:W-:Y:S02]  /*b9c0*/  FADD.FTZ R3, R32, R198 ;  /* 0x000000c620037221 */ /* 0x000fe40000010000 */
[----:B------:R-:W-:Y:S02]  /*b9d0*/  FADD.FTZ R16, R33, R16 ;  /* 0x0000001021107221 */ /* 0x000fe40000010000 */
[C---:B------:R-:W-:Y:S04]  /*b9e0*/  HMMA.16816.F32.BF16 R84, R180.reuse, R20, R84 ;  /* 0x00000014b454723c */ /* 0x040fe80000041854 */
[----:B------:R-:W-:Y:S04]  /*b9f0*/  FADD.FTZ R3, R34, R3 ;  /* 0x0000000322037221 */ /* 0x000fe80000010000 */
[C---:B------:R-:W-:Y:S04]  /*ba00*/  HMMA.16816.F32.BF16 R88, R180.reuse, R22, R88 ;  /* 0x00000016b458723c */ /* 0x040fe80000041858 */
[----:B------:R-:W-:Y:S04]  /*ba10*/  FADD.FTZ R3, R28, R3 ;  /* 0x000000031c037221 */ /* 0x000fe80000010000 */
[C---:B------:R-:W-:Y:S04]  /*ba20*/  HMMA.16816.F32.BF16 R92, R180.reuse, R24, R92 ;  /* 0x00000018b45c723c */ /* 0x040fe8000004185c */
[----:B------:R-:W-:Y:S04]  /*ba30*/  FADD.FTZ R3, R30, R3 ;  /* 0x000000031e037221 */ /* 0x000fe80000010000 */
[C---:B------:R-:W-:Y:S04]  /*ba40*/  HMMA.16816.F32.BF16 R96, R180.reuse, R26, R96 ;  /* 0x0000001ab460723c */ /* 0x040fe80000041860 */
[----:B------:R-:W-:Y:S04]  /*ba50*/  FADD.FTZ R3, R187, R3 ;  /* 0x00000003bb037221 */ /* 0x000fe80000010000 */
[C---:B--2---:R-:W-:Y:S04]  /*ba60*/  HMMA.16816.F32.BF16 R100, R180.reuse, R4, R100 ;  /* 0x00000004b464723c */ /* 0x044fe80000041864 */
[----:B------:R-:W-:Y:S04]  /*ba70*/  FADD.FTZ R3, R214, R3 ;  /* 0x00000003d6037221 */ /* 0x000fe80000010000 */
[C---:B------:R-:W-:Y:S01]  /*ba80*/  HMMA.16816.F32.BF16 R104, R180.reuse, R6, R104 ;  /* 0x00000006b468723c */ /* 0x040fe20000041868 */
[----:B------:R-:W2:Y:S03]  /*ba90*/  LDSM.16.MT88.4 R4, [R240+0xb900] ;  /* 0x00b90000f004783b */ /* 0x000ea60000004200 */
[----:B------:R-:W-:Y:S04]  /*baa0*/  FADD.FTZ R3, R189, R3 ;  /* 0x00000003bd037221 */ /* 0x000fe80000010000 */
[C---:B-1----:R-:W-:Y:S04]  /*bab0*/  HMMA.16816.F32.BF16 R108, R180.reuse, R8, R108 ;  /* 0x00000008b46c723c */ /* 0x042fe8000004186c */
[----:B------:R-:W-:Y:S03]  /*bac0*/  FADD.FTZ R3, R206, R3 ;  /* 0x00000003ce037221 */ /* 0x000fe60000010000 */
[----:B------:R-:W-:Y:S01]  /*bad0*/  FADD.FTZ R8, R35, R16 ;  /* 0x0000001023087221 */ /* 0x000fe20000010000 */
[C---:B------:R-:W-:Y:S04]  /*bae0*/  HMMA.16816.F32.BF16 R112, R180.reuse, R10, R112 ;  /* 0x0000000ab470723c */ /* 0x040fe80000041870 */
[----:B------:R-:W-:Y:S02]  /*baf0*/  FADD.FTZ R8, R29, R8 ;  /* 0x000000081d087221 */ /* 0x000fe40000010000 */
[----:B------:R-:W-:Y:S02]  /*bb00*/  FADD.FTZ R208, R208, R3 ;  /* 0x00000003d0d07221 */ /* 0x000fe40000010000 */
[----:B------:R-:W-:Y:S01]  /*bb10*/  FADD.FTZ R8, R31, R8 ;  /* 0x000000081f087221 */ /* 0x000fe20000010000 */
[C---:B---3--:R-:W-:Y:S03]  /*bb20*/  HMMA.16816.F32.BF16 R116, R180.reuse, R12, R116 ;  /* 0x0000000cb474723c */ /* 0x048fe60000041874 */
[----:B------:R-:W-:Y:S02]  /*bb30*/  FADD.FTZ R8, R190, R8 ;  /* 0x00000008be087221 */ /* 0x000fe40000010000 */
[----:B------:R-:W-:Y:S02]  /*bb40*/  FADD.FTZ R208, R205, R208 ;  /* 0x000000d0cdd07221 */ /* 0x000fe40000010000 */
[----:B------:R-:W-:Y:S01]  /*bb50*/  FADD.FTZ R8, R188, R8 ;  /* 0x00000008bc087221 */ /* 0x000fe20000010000 */
[C---:B------:R-:W-:Y:S04]  /*bb60*/  HMMA.16816.F32.BF16 R120, R180.reuse, R14, R120 ;  /* 0x0000000eb478723c */ /* 0x040fe80000041878 */
[----:B------:R-:W-:Y:S02]  /*bb70*/  FADD.FTZ R210, R210, R8 ;  /* 0x00000008d2d27221 */ /* 0x000fe40000010000 */
[----:B------:R-:W-:Y:S02]  /*bb80*/  FADD.FTZ R199, R199, R208 ;  /* 0x000000d0c7c77221 */ /* 0x000fe40000010000 */
[----:B------:R-:W-:Y:S01]  /*bb90*/  FADD.FTZ R210, R212, R210 ;  /* 0x000000d2d4d27221 */ /* 0x000fe20000010000 */
[C---:B--2---:R-:W-:Y:S03]  /*bba0*/  HMMA.16816.F32.BF16 R124, R180.reuse, R4, R124 ;  /* 0x00000004b47c723c */ /* 0x044fe6000004187c */
[----:B------:R-:W-:Y:S02]  /*bbb0*/  FADD.FTZ R209, R209, R210 ;  /* 0x000000d2d1d17221 */ /* 0x000fe40000010000 */
[----:B------:R-:W-:Y:S02]  /*bbc0*/  FADD.FTZ R199, R201, R199 ;  /* 0x000000c7c9c77221 */ /* 0x000fe40000010000 */
[----:B------:R-:W-:Y:S01]  /*bbd0*/  FADD.FTZ R209, R207, R209 ;  /* 0x000000d1cfd17221 */ /* 0x000fe20000010000 */
[----:B------:R-:W-:Y:S04]  /*bbe0*/  HMMA.16816.F32.BF16 R128, R180, R6, R128 ;  /* 0x00000006b480723c */ /* 0x000fe80000041880 */
[----:B------:R-:W-:Y:S02]  /*bbf0*/  FADD.FTZ R203, R203, R209 ;  /* 0x000000d1cbcb7221 */ /* 0x000fe40000010000 */
[----:B------:R-:W-:Y:S01]  /*bc00*/  FADD.FTZ R199, R200, R199 ;  /* 0x000000c7c8c77221 */ /* 0x000fe20000010000 */
[----:B------:R-:W-:Y:S01]  /*bc10*/  MOV R180, R2 ;  /* 0x0000000200b47202 */ /* 0x000fe20000000f00 */
[----:B------:R-:W-:Y:S04]  /*bc20*/  FADD.FTZ R203, R202, R203 ;  /* 0x000000cbcacb7221 */ /* 0x000fe80000010000 */
[----:B------:R-:W-:Y:S02]  /*bc30*/  FADD.FTZ R203, R204, R203 ;  /* 0x000000cbcccb7221 */ /* 0x000fe40000010000 */
[----:B------:R-:W-:Y:S02]  /*bc40*/  FADD.FTZ R199, R211, R199 ;  /* 0x000000c7d3c77221 */ /* 0x000fe40000010000 */
[----:B------:R-:W-:Y:S02]  /*bc50*/  FADD.FTZ R3, R215, R203 ;  /* 0x000000cbd7037221 */ /* 0x000fe40000010000 */
[----:B------:R-:W-:Y:S03]  /*bc60*/  FADD.FTZ R183, R213, R199 ;  /* 0x000000c7d5b77221 */ /* 0x000fe60000010000 */
[----:B------:R1:W-:Y:S02]  /*bc70*/  STL [R1+0x2c], R3 ;  /* 0x00002c0301007387 */ /* 0x0003e40000100800 */
[----:B-1----:R-:W-:Y:S01]  /*bc80*/  MOV R3, R0 ;  /* 0x0000000000037202 */ /* 0x002fe20000000f00 */
[----:B------:R-:W-:-:S05]  /*bc90*/  @P0 BRA `(.L_x_1544) ;  /* 0xffffb46000000947 */ /* 0x000fca000383ffff */
.L_x_1543:
[----:B------:R-:W2:Y:S01]  /*bca0*/  LDL.LU R6, [R1+0x2c] ;  /* 0x00002c0001067983 */ /* 0x000ea20000300800 */
[----:B------:R-:W-:-:S03]  /*bcb0*/  PLOP3.LUT P2, PT, PT, PT, PT, 0x8, 0x0 ;  /* 0x000000000000781c */ /* 0x000fc60003f4e170 */
[----:B------:R-:W1:Y:S02]  /*bcc0*/  SHFL.BFLY PT, R4, R183, 0x2, 0x1f ;  /* 0x0c401f00b7047f89 */ /* 0x000e6400000e0000 */
[----:B-1----:R-:W-:-:S05]  /*bcd0*/  FADD.FTZ R183, R4, R183 ;  /* 0x000000b704b77221 */ /* 0x002fca0000010000 */
[----:B------:R-:W1:Y:S02]  /*bce0*/  SHFL.BFLY PT, R4, R183, 0x1, 0x1f ;  /* 0x0c201f00b7047f89 */ /* 0x000e6400000e0000 */
[----:B-1----:R-:W-:-:S05]  /*bcf0*/  FADD.FTZ R4, R4, R183 ;  /* 0x000000b704047221 */ /* 0x002fca0000010000 */
[----:B------:R-:W-:-:S13]  /*bd00*/  FSETP.NE.FTZ.AND P0, PT, R4, RZ, PT ;  /* 0x000000ff0400720b */ /* 0x000fda0003f15000 */
[----:B------:R-:W1:Y:S01]  /*bd10*/  @P0 MUFU.LG2 R7, R4 ;  /* 0x0000000400070308 */ /* 0x000e620000000c00 */
[----:B------:R-:W-:Y:S01]  /*bd20*/  @P0 MOV R10, 0x3f317218 ;  /* 0x3f317218000a0802 */ /* 0x000fe20000000f00 */
[----:B-1----:R-:W-:-:S04]  /*bd30*/  @P0 FMUL.FTZ R9, R7, 0.69314718246459960938 ;  /* 0x3f31721807090820 */ /* 0x002fc80000410000 */
[----:B------:R-:W-:Y:S01]  /*bd40*/  @P0 FMUL.FTZ R7, R10, c[0x0][0x2d0] ;  /* 0x0000b4000a070a20 */ /* 0x000fe20000410000 */
[----:B--2---:R-:W1:Y:S02]  /*bd50*/  SHFL.BFLY PT, R5, R6, 0x2, 0x1f ;  /* 0x0c401f0006057f89 */ /* 0x004e6400000e0000 */
[----:B-1----:R-:W-:Y:S01]  /*bd60*/  FADD.FTZ R5, R5, R6 ;  /* 0x0000000605057221 */ /* 0x002fe20000010000 */
[----:B------:R-:W-:-:S04]  /*bd70*/  MOV R6, RZ ;  /* 0x000000ff00067202 */ /* 0x000fc80000000f00 */
[----:B------:R-:W1:Y:S02]  /*bd80*/  SHFL.BFLY PT, R3, R5, 0x1, 0x1f ;  /* 0x0c201f0005037f89 */ /* 0x000e6400000e0000 */
[----:B-1----:R-:W-:Y:S01]  /*bd90*/  FADD.FTZ R5, R5, R3 ;  /* 0x0000000305057221 */ /* 0x002fe20000010000 */
[----:B------:R-:W-:-:S04]  /*bda0*/  MOV R3, RZ ;  /* 0x000000ff00037202 */ /* 0x000fc80000000f00 */
[----:B------:R-:W-:Y:S02]  /*bdb0*/  FSETP.NE.FTZ.AND P1, PT, R5, RZ, PT ;  /* 0x000000ff0500720b */ /* 0x000fe40003f35000 */
[----:B------:R1:W2:Y:S11]  /*bdc0*/  @P0 MUFU.RCP R3, R4 ;  /* 0x0000000400030308 */ /* 0x0002b60000001000 */
[----:B------:R-:W3:Y:S01]  /*bdd0*/  @P1 MUFU.RCP R6, R5 ;  /* 0x0000000500061308 */ /* 0x000ee20000001000 */
[----:B------:R-:W-:-:S02]  /*bde0*/  @P1 MOV R8, 0x3f317218 ;  /* 0x3f31721800081802 */ /* 0x000fc40000000f00 */
[----:B-1----:R-:W-:-:S03]  /*bdf0*/  MOV R4, 0xff800000 ;  /* 0xff80000000047802 */ /* 0x002fc60000000f00 */
[----:B------:R-:W-:Y:S02]  /*be00*/  @P1 FMUL.FTZ R8, R8, c[0x0][0x2d0] ;  /* 0x0000b40008081a20 */ /* 0x000fe40000410000 */
[----:B------:R-:W1:Y:S01]  /*be10*/  @P1 MUFU.LG2 R5, R5 ;  /* 0x0000000500051308 */ /* 0x000e620000000c00 */
[C---:B--2---:R-:W-:Y:S02]  /*be20*/  FMUL.FTZ R178, R3.reuse, R178 ;  /* 0x000000b203b27220 */ /* 0x044fe40000410000 */
[C---:B------:R-:W-:Y:S02]  /*be30*/  FMUL.FTZ R179, R3.reuse, R179 ;  /* 0x000000b303b37220 */ /* 0x040fe40000410000 */
[C---:B------:R-:W-:Y:S02]  /*be40*/  FMUL.FTZ R174, R3.reuse, R174 ;  /* 0x000000ae03ae7220 */ /* 0x040fe40000410000 */
[----:B------:R-:W-:Y:S02]  /*be50*/  FMUL.FTZ R175, R3, R175 ;  /* 0x000000af03af7220 */ /* 0x000fe40000410000 */
[----:B---3--:R-:W-:-:S02]  /*be60*/  FMUL.FTZ R176, R6, R176 ;  /* 0x000000b006b07220 */ /* 0x008fc40000410000 */
[C---:B------:R-:W-:Y:S02]  /*be70*/  FMUL.FTZ R177, R6.reuse, R177 ;  /* 0x000000b106b17220 */ /* 0x040fe40000410000 */
[C---:B------:R-:W-:Y:S02]  /*be80*/  FMUL.FTZ R172, R6.reuse, R172 ;  /* 0x000000ac06ac7220 */ /* 0x040fe40000410000 */
[C---:B------:R-:W-:Y:S02]  /*be90*/  FMUL.FTZ R173, R6.reuse, R173 ;  /* 0x000000ad06ad7220 */ /* 0x040fe40000410000 */
[----:B-1----:R-:W-:Y:S02]  /*bea0*/  @P1 FMUL.FTZ R5, R5, 0.69314718246459960938 ;  /* 0x3f31721805051820 */ /* 0x002fe40000410000 */
        /* <DEDUP_REMOVED lines=123> */
.L_x_1535:
[----:B------:R-:W-:Y:S05]  /*c660*/  @P2 BRA `(.L_x_1547) ;  /* 0x00001f7000002947 */ /* 0x000fea0003800000 */
[----:B------:R-:W1:Y:S01]  /*c670*/  S2R R0, SR_CTAID.Y ;  /* 0x0000000000007919 */ /* 0x000e620000002600 */
[----:B------:R-:W-:Y:S01]  /*c680*/  IMAD R5, RZ, RZ, -UR11 ;  /* 0x8000000bff057e24 */ /* 0x000fe2000f8e02ff */
[----:B------:R-:W-:Y:S01]  /*c690*/  USHF.R.S32.HI UR6, URZ, 0x1f, UR11 ;  /* 0x0000001f3f067899 */ /* 0x000fe2000801140b */
[----:B------:R-:W-:Y:S01]  /*c6a0*/  IMAD.MOV.U32 R9, RZ, RZ, c[0x0][0x4e8] ;  /* 0x00013a00ff097624 */ /* 0x000fe200078e00ff */
[----:B------:R-:W3:Y:S01]  /*c6b0*/  S2R R11, SR_TID.X ;  /* 0x00000000000b7919 */ /* 0x000ee20000002100 */
[----:B------:R-:W-:Y:S01]  /*c6c0*/  ULDC.64 UR4, c[0x0][0x4d0] ;  /* 0x0001340000047ab9 */ /* 0x000fe20000000a00 */
[----:B------:R-:W-:Y:S01]  /*c6d0*/  BSSY B0, `(.L_x_1548) ;  /* 0x000012d000007945 */ /* 0x000fe20003800000 */
[----:B------:R-:W-:Y:S01]  /*c6e0*/  UIMAD UR7, UR6, UR4, URZ ;  /* 0x00000004060772a4 */ /* 0x000fe2000f8e023f */
[----:B------:R-:W4:Y:S01]  /*c6f0*/  S2R R8, SR_CTAID.Z ;  /* 0x0000000000087919 */ /* 0x000f220000002700 */
[----:B--2---:R-:W-:-:S03]  /*c700*/  UIMAD.WIDE.U32 UR8, UR11, UR4, URZ ;  /* 0x000000040b0872a5 */ /* 0x004fc6000f8e003f */
[----:B------:R-:W-:Y:S01]  /*c710*/  BAR.SYNC.DEFER_BLOCKING 0x1, 0x100 ;  /* 0x0044000000007b1d */ /* 0x000fe20000010000 */
[----:B------:R-:W-:Y:S01]  /*c720*/  UIMAD UR7, UR11, UR5, UR7 ;  /* 0x000000050b0772a4 */ /* 0x000fe2000f8e0207 */
[C---:B------:R-:W-:Y:S01]  /*c730*/  ISETP.NE.AND P1, PT, R9.reuse, 0x1, PT ;  /* 0x000000010900780c */ /* 0x040fe20003f25270 */
[----:B------:R-:W-:Y:S01]  /*c740*/  IMAD.U32 R16, RZ, RZ, UR8 ;  /* 0x00000008ff107e24 */ /* 0x000fe2000f8e00ff */
[----:B------:R-:W-:Y:S01]  /*c750*/  MOV R17, UR9 ;  /* 0x0000000900117c02 */ /* 0x000fe20008000f00 */
[----:B------:R-:W-:Y:S01]  /*c760*/  UIADD3 UR7, UR9, UR7, URZ ;  /* 0x0000000709077290 */ /* 0x000fe2000fffe03f */
[----:B------:R-:W-:Y:S01]  /*c770*/  IMAD R9, R9, c[0x0][0x388], RZ ;  /* 0x0000e20009097a24 */ /* 0x000fe200078e02ff */
[----:B------:R-:W-:Y:S02]  /*c780*/  ULDC.64 UR4, c[0x0][0x438] ;  /* 0x00010e0000047ab9 */ /* 0x000fe40000000a00 */
[----:B------:R-:W-:Y:S02]  /*c790*/  UIMAD.WIDE.U32 UR14, UR11, UR4, URZ ;  /* 0x000000040b0e72a5 */ /* 0x000fe4000f8e003f */
[----:B------:R-:W-:Y:S01]  /*c7a0*/  UIMAD UR4, UR6, UR4, URZ ;  /* 0x00000004060472a4 */ /* 0x000fe2000f8e023f */
[----:B-1----:R-:W-:-:S02]  /*c7b0*/  IMAD R5, R5, c[0x0][0x550], R0 ;  /* 0x0001540005057a24 */ /* 0x002fc400078e0200 */
[----:B------:R-:W-:Y:S01]  /*c7c0*/  IMAD.U32 R17, RZ, RZ, UR7 ;  /* 0x00000007ff117e24 */ /* 0x000fe2000f8e00ff */
[----:B------:R-:W-:Y:S01]  /*c7d0*/  UIMAD UR4, UR11, UR5, UR4 ;  /* 0x000000050b0472a4 */ /* 0x000fe2000f8e0204 */
[----:B---3--:R-:W-:Y:S01]  /*c7e0*/  SHF.R.S32.HI R0, RZ, 0x1f, R11 ;  /* 0x0000001fff007819 */ /* 0x008fe2000001140b */
[----:B------:R-:W-:Y:S01]  /*c7f0*/  IMAD.U32 R15, RZ, RZ, UR15 ;  /* 0x0000000fff0f7e24 */ /* 0x000fe2000f8e00ff */
[----:B------:R-:W-:Y:S01]  /*c800*/  MOV R14, UR14 ;  /* 0x0000000e000e7c02 */ /* 0x000fe20008000f00 */
[----:B------:R-:W-:Y:S01]  /*c810*/  UIADD3 UR4, UR15, UR4, URZ ;  /* 0x000000040f047290 */ /* 0x000fe2000fffe03f */
[-C--:B------:R-:W-:Y:S01]  /*c820*/  LEA.HI R13, R0, R11.reuse, RZ, 0x5 ;  /* 0x0000000b000d7211 */ /* 0x080fe200078f28ff */
[----:B----4-:R-:W-:Y:S01]  /*c830*/  IMAD.WIDE.U32 R16, R8, c[0x0][0x4d8], R16 ;  /* 0x0001360008107a25 */ /* 0x010fe200078e0010 */
[----:B------:R-:W-:Y:S02]  /*c840*/  LEA.HI R0, R0, R11, RZ, 0x2 ;  /* 0x0000000b00007211 */ /* 0x000fe400078f10ff */
[----:B------:R-:W-:Y:S01]  /*c850*/  LOP3.LUT R3, R13, 0xffffffe0, RZ, 0xc0, !PT ;  /* 0xffffffe00d037812 */ /* 0x000fe200078ec0ff */
[----:B------:R-:W-:Y:S01]  /*c860*/  IMAD.U32 R15, RZ, RZ, UR4 ;  /* 0x00000004ff0f7e24 */ /* 0x000fe2000f8e00ff */
[----:B------:R-:W-:-:S02]  /*c870*/  LOP3.LUT R0, R0, 0xfffffffc, RZ, 0xc0, !PT ;  /* 0xfffffffc00007812 */ /* 0x000fc400078ec0ff */
[----:B------:R-:W-:Y:S01]  /*c880*/  SHF.R.S32.HI R7, RZ, 0x5, R13 ;  /* 0x00000005ff077819 */ /* 0x000fe2000001140d */
[----:B------:R-:W-:Y:S01]  /*c890*/  IMAD.IADD R3, R11, 0x1, -R3 ;  /* 0x000000010b037824 */ /* 0x000fe200078e0a03 */
[----:B------:R-:W-:Y:S01]  /*c8a0*/  SHF.R.S32.HI R13, RZ, 0x1f, R13 ;  /* 0x0000001fff0d7819 */ /* 0x000fe2000001140d */
[----:B------:R-:W-:Y:S01]  /*c8b0*/  IMAD.WIDE.U32 R14, R8, c[0x0][0x440], R14 ;  /* 0x00011000080e7a25 */ /* 0x000fe200078e000e */
[----:B------:R-:W-:Y:S02]  /*c8c0*/  IADD3 R11, -R0, R11, RZ ;  /* 0x0000000b000b7210 */ /* 0x000fe40007ffe1ff */
[----:B------:R-:W1:Y:S01]  /*c8d0*/  S2R R0, SR_CTAID.X ;  /* 0x0000000000007919 */ /* 0x000e620000002500 */
[----:B------:R-:W-:Y:S02]  /*c8e0*/  LEA.HI R13, R13, R7, RZ, 0x3 ;  /* 0x000000070d0d7211 */ /* 0x000fe400078f18ff */
[----:B------:R-:W-:Y:S02]  /*c8f0*/  SHF.R.S32.HI R2, RZ, 0x1f, R3 ;  /* 0x0000001fff027819 */ /* 0x000fe40000011403 */
[----:B------:R-:W-:-:S02]  /*c900*/  LOP3.LUT R13, R13, 0xffffff8, RZ, 0xc0, !PT ;  /* 0x0ffffff80d0d7812 */ /* 0x000fc400078ec0ff */
[----:B------:R-:W-:Y:S02]  /*c910*/  LEA.HI R10, R11, R11, RZ, 0x1 ;  /* 0x0000000b0b0a7211 */ /* 0x000fe400078f08ff */
[----:B------:R-:W-:Y:S01]  /*c920*/  LEA.HI R2, R2, R3, RZ, 0x2 ;  /* 0x0000000302027211 */ /* 0x000fe200078f10ff */
[----:B------:R-:W-:Y:S01]  /*c930*/  IMAD.IADD R13, R7, 0x1, -R13 ;  /* 0x00000001070d7824 */ /* 0x000fe200078e0a0d */
[----:B------:R-:W-:Y:S02]  /*c940*/  LOP3.LUT R10, R10, 0x1ffffffe, RZ, 0xc0, !PT ;  /* 0x1ffffffe0a0a7812 */ /* 0x000fe400078ec0ff */
[----:B------:R-:W-:Y:S02]  /*c950*/  SHF.R.S32.HI R12, RZ, 0x2, R2 ;  /* 0x00000002ff0c7819 */ /* 0x000fe40000011402 */
[----:B------:R-:W-:Y:S02]  /*c960*/  SHF.R.S32.HI R7, RZ, 0x1f, R8 ;  /* 0x0000001fff077819 */ /* 0x000fe40000011408 */
[----:B------:R-:W-:Y:S01]  /*c970*/  IADD3 R10, R11, -R10, RZ ;  /* 0x8000000a0b0a7210 */ /* 0x000fe20007ffe0ff */
[----:B------:R-:W-:Y:S01]  /*c980*/  IMAD R12, R13, 0x10, R12 ;  /* 0x000000100d0c7824 */ /* 0x000fe200078e020c */
[----:B------:R-:W-:Y:S01]  /*c990*/  LOP3.LUT R2, R2, 0x7ffffffc, RZ, 0xc0, !PT ;  /* 0x7ffffffc02027812 */ /* 0x000fe200078ec0ff */
[----:B------:R-:W-:-:S02]  /*c9a0*/  IMAD R11, R7, c[0x0][0x4d8], RZ ;  /* 0x00013600070b7a24 */ /* 0x000fc400078e02ff */
[----:B------:R-:W-:Y:S02]  /*c9b0*/  IMAD R10, R10, 0x8, R12 ;  /* 0x000000080a0a7824 */ /* 0x000fe400078e020c */
[----:B------:R-:W-:Y:S02]  /*c9c0*/  IMAD R7, R7, c[0x0][0x440], RZ ;  /* 0x0001100007077a24 */ /* 0x000fe400078e02ff */
[----:B------:R-:W-:Y:S01]  /*c9d0*/  IMAD R11, R8, c[0x0][0x4dc], R11 ;  /* 0x00013700080b7a24 */ /* 0x000fe200078e020b */
[----:B-1----:R-:W-:Y:S01]  /*c9e0*/  LEA R10, R0, R10, 0x7 ;  /* 0x0000000a000a7211 */ /* 0x002fe200078e38ff */
[----:B------:R-:W-:Y:S01]  /*c9f0*/  IMAD R7, R8, c[0x0][0x444], R7 ;  /* 0x0001110008077a24 */ /* 0x000fe200078e0207 */
[----:B------:R-:W-:Y:S01]  /*ca00*/  SHF.R.S32.HI R8, RZ, 0x1f, R5 ;  /* 0x0000001fff087819 */ /* 0x000fe20000011405 */
[----:B------:R-:W-:Y:S01]  /*ca10*/  IMAD.IADD R17, R17, 0x1, R11 ;  /* 0x0000000111117824 */ /* 0x000fe200078e020b */
[----:B------:R-:W-:Y:S01]  /*ca20*/  MOV R11, R10 ;  /* 0x0000000a000b7202 */ /* 0x000fe20000000f00 */
[----:B------:R-:W-:Y:S01]  /*ca30*/  IMAD.IADD R15, R15, 0x1, R7 ;  /* 0x000000010f0f7824 */ /* 0x000fe200078e0207 */
[----:B------:R-:W-:Y:S01]  /*ca40*/  LEA R0, R0, R12, 0x7 ;  /* 0x0000000c00007211 */ /* 0x000fe200078e38ff */
[----:B------:R-:W-:-:S04]  /*ca50*/  @P1 IMAD.HI.U32 R7, R10, c[0x0][0x4ec], RZ ;  /* 0x00013b000a071a27 */ /* 0x000fc800078e00ff */
[C---:B------:R-:W-:Y:S01]  /*ca60*/  IMAD R13, R8.reuse, c[0x0][0x4e0], RZ ;  /* 0x00013800080d7a24 */ /* 0x040fe200078e02ff */
[----:B------:R-:W-:Y:S01]  /*ca70*/  @P1 SHF.R.U32.HI R11, RZ, c[0x0][0x4f0], R7 ;  /* 0x00013c00ff0b1a19 */ /* 0x000fe20000011607 */
[----:B------:R-:W-:Y:S02]  /*ca80*/  IMAD R8, R8, c[0x0][0x448], RZ ;  /* 0x0001120008087a24 */ /* 0x000fe400078e02ff */
[C---:B------:R-:W-:Y:S02]  /*ca90*/  IMAD R13, R5.reuse, c[0x0][0x4e4], R13 ;  /* 0x00013900050d7a24 */ /* 0x040fe400078e020d */
[----:B------:R-:W-:Y:S02]  /*caa0*/  IMAD.MOV R7, RZ, RZ, -R11 ;  /* 0x000000ffff077224 */ /* 0x000fe400078e0a0b */
[C---:B------:R-:W-:Y:S02]  /*cab0*/  IMAD R8, R5.reuse, c[0x0][0x44c], R8 ;  /* 0x0001130005087a24 */ /* 0x040fe400078e0208 */
[----:B------:R-:W-:-:S04]  /*cac0*/  IMAD.WIDE.U32 R14, R5, c[0x0][0x448], R14 ;  /* 0x00011200050e7a25 */ /* 0x000fc800078e000e */
[----:B------:R-:W-:Y:S01]  /*cad0*/  IMAD.WIDE.U32 R18, R5, c[0x0][0x4e0], R16 ;  /* 0x0001380005127a25 */ /* 0x000fe200078e0010 */
[----:B------:R-:W-:Y:S02]  /*cae0*/  IADD3 R15, R15, R8, RZ ;  /* 0x000000080f0f7210 */ /* 0x000fe40007ffe0ff */
[----:B------:R-:W-:Y:S01]  /*caf0*/  SHF.R.S32.HI R8, RZ, 0x1f, R11 ;  /* 0x0000001fff087819 */ /* 0x000fe2000001140b */
[----:B------:R-:W-:Y:S01]  /*cb00*/  @P1 IMAD.HI.U32 R5, R10, c[0x0][0x4ec], RZ ;  /* 0x00013b000a051a27 */ /* 0x000fe200078e00ff */
[----:B------:R-:W-:-:S03]  /*cb10*/  IADD3 R18, P0, R11, R18, RZ ;  /* 0x000000120b127210 */ /* 0x000fc60007f1e0ff */
[--C-:B------:R-:W-:Y:S01]  /*cb20*/  IMAD R7, R7, c[0x0][0x4e8], R10.reuse ;  /* 0x00013a0007077a24 */ /* 0x100fe200078e020a */
[----:B------:R-:W-:Y:S01]  /*cb30*/  IADD3.X R19, R8, R19, R13, P0, !PT ;  /* 0x0000001308137210 */ /* 0x000fe200007fe40d */
[----:B------:R-:W-:Y:S01]  /*cb40*/  IMAD.MOV.U32 R16, RZ, RZ, R10 ;  /* 0x000000ffff107224 */ /* 0x000fe200078e000a */
[----:B------:R-:W-:Y:S02]  /*cb50*/  @P1 SHF.R.U32.HI R16, RZ, c[0x0][0x4f0], R5 ;  /* 0x00013c00ff101a19 */ /* 0x000fe40000011605 */
[----:B------:R-:W-:Y:S01]  /*cb60*/  SHF.R.S32.HI R5, RZ, 0x1f, R7 ;  /* 0x0000001fff057819 */ /* 0x000fe20000011407 */
[----:B------:R-:W-:Y:S01]  /*cb70*/  IMAD.WIDE.U32 R18, R7, c[0x0][0x4c8], R18 ;  /* 0x0001320007127a25 */ /* 0x000fe200078e0012 */
[----:B------:R-:W-:-:S03]  /*cb80*/  SHF.R.S32.HI R11, RZ, 0x1f, R16 ;  /* 0x0000001fff0b7819 */ /* 0x000fc60000011410 */
[----:B------:R-:W-:Y:S02]  /*cb90*/  IMAD R5, R5, c[0x0][0x4c8], RZ ;  /* 0x0001320005057a24 */ /* 0x000fe400078e02ff */
[----:B------:R-:W-:Y:S02]  /*cba0*/  IMAD R11, R11, c[0x0][0x430], RZ ;  /* 0x00010c000b0b7a24 */ /* 0x000fe400078e02ff */
[----:B------:R-:W-:Y:S01]  /*cbb0*/  IMAD R5, R7, c[0x0][0x4cc], R5 ;  /* 0x0001330007057a24 */ /* 0x000fe200078e0205 */
[----:B------:R-:W-:Y:S01]  /*cbc0*/  LEA R7, P0, R18, c[0x0][0x4a8], 0x2 ;  /* 0x00012a0012077a11 */ /* 0x000fe200078010ff */
[----:B------:R-:W-:Y:S02]  /*cbd0*/  IMAD.MOV R8, RZ, RZ, -R16 ;  /* 0x000000ffff087224 */ /* 0x000fe400078e0a10 */
[----:B------:R-:W-:Y:S02]  /*cbe0*/  IMAD.IADD R5, R19, 0x1, R5 ;  /* 0x0000000113057824 */ /* 0x000fe400078e0205 */
[----:B------:R-:W-:Y:S01]  /*cbf0*/  IMAD.WIDE.U32 R14, R16, c[0x0][0x430], R14 ;  /* 0x00010c00100e7a25 */ /* 0x000fe200078e000e */
[----:B------:R-:W-:Y:S02]  /*cc00*/  SHFL.IDX PT, R12, R7, RZ, 0x1c1f ;  /* 0x001c1fff070c7589 */ /* 0x000fe400000e0000 */
[----:B------:R-:W-:Y:S01]  /*cc10*/  LEA.HI.X R5, R18, c[0x0][0x4ac], R5, 0x2, P0 ;  /* 0x00012b0012057a11 */ /* 0x000fe200000f1405 */
[----:B------:R-:W-:Y:S01]  /*cc20*/  IMAD R11, R16, c[0x0][0x434], R11 ;  /* 0x00010d00100b7a24 */ /* 0x000fe200078e020b */
[----:B------:R-:W-:Y:S01]  /*cc30*/  LOP3.LUT P0, RZ, R3, 0x3, RZ, 0xc0, !PT ;  /* 0x0000000303ff7812 */ /* 0x000fe2000780c0ff */
[----:B------:R1:W-:Y:S01]  /*cc40*/  SHFL.IDX PT, R16, R7, 0x1, 0x1c1f ;  /* 0x003c1f0007107f89 */ /* 0x0003e200000e0000 */
[----:B------:R-:W-:-:S02]  /*cc50*/  IMAD R8, R8, c[0x0][0x4e8], R10 ;  /* 0x00013a0008087a24 */ /* 0x000fc400078e020a */
[----:B------:R-:W-:Y:S01]  /*cc60*/  ISETP.GE.OR P2, PT, R0, R9, P0 ;  /* 0x000000090000720c */ /* 0x000fe20000746670 */
[----:B------:R-:W2:Y:S01]  /*cc70*/  SHFL.IDX PT, R13, R5, RZ, 0x1c1f ;  /* 0x001c1fff050d7589 */ /* 0x000ea200000e0000 */
[----:B------:R-:W-:Y:S01]  /*cc80*/  IMAD.IADD R15, R15, 0x1, R11 ;  /* 0x000000010f0f7824 */ /* 0x000fe200078e020b */
[----:B------:R-:W-:Y:S01]  /*cc90*/  SHF.R.S32.HI R10, RZ, 0x1f, R8 ;  /* 0x0000001fff0a7819 */ /* 0x000fe20000011408 */
[----:B------:R-:W-:Y:S01]  /*cca0*/  IMAD.IADD R3, R3, 0x1, -R2 ;  /* 0x0000000103037824 */ /* 0x000fe200078e0a02 */
[----:B------:R3:W4:Y:S01]  /*ccb0*/  SHFL.IDX PT, R17, R5, 0x1, 0x1c1f ;  /* 0x003c1f0005117f89 */ /* 0x00072200000e0000 */
[----:B------:R-:W-:-:S03]  /*ccc0*/  IMAD.WIDE.U32 R14, R8, c[0x0][0x428], R14 ;  /* 0x00010a00080e7a25 */ /* 0x000fc600078e000e */
[----:B------:R-:W-:Y:S01]  /*ccd0*/  SHF.L.U32 R3, R3, 0x1, RZ ;  /* 0x0000000103037819 */ /* 0x000fe200000006ff */
[----:B------:R-:W-:-:S04]  /*cce0*/  IMAD R10, R10, c[0x0][0x428], RZ ;  /* 0x00010a000a0a7a24 */ /* 0x000fc800078e02ff */
[----:B------:R-:W-:-:S05]  /*ccf0*/  IMAD R10, R8, c[0x0][0x42c], R10 ;  /* 0x00010b00080a7a24 */ /* 0x000fca00078e020a */
[----:B------:R-:W-:Y:S02]  /*cd00*/  IADD3 R10, R15, R10, RZ ;  /* 0x0000000a0f0a7210 */ /* 0x000fe40007ffe0ff */
[C---:B-1----:R-:W-:Y:S01]  /*cd10*/  LEA R7, P1, R14.reuse, c[0x0][0x400], 0x2 ;  /* 0x000100000e077a11 */ /* 0x042fe200078210ff */
[----:B--2---:R1:W-:Y:S03]  /*cd20*/  @!P2 ST.E [R12.64], R4 ;  /* 0x000000040c00a985 */ /* 0x0043e6000c10190c */
[----:B------:R-:W-:Y:S02]  /*cd30*/  LEA.HI.X R10, R14, c[0x0][0x404], R10, 0x2, P1 ;  /* 0x000101000e0a7a11 */ /* 0x000fe400008f140a */
[----:B---3--:R-:W-:Y:S01]  /*cd40*/  IADD3 R5, R0, 0x8, RZ ;  /* 0x0000000800057810 */ /* 0x008fe20007ffe0ff */
[----:B------:R2:W3:Y:S03]  /*cd50*/  SHFL.IDX PT, R14, R7, RZ, 0x1c1f ;  /* 0x001c1fff070e7589 */ /* 0x0004e600000e0000 */
[CC--:B------:R-:W-:Y:S01]  /*cd60*/  ISETP.GE.OR P0, PT, R5.reuse, R9.reuse, P0 ;  /* 0x000000090500720c */ /* 0x0c0fe20000706670 */
[----:B------:R2:W2:Y:S01]  /*cd70*/  SHFL.IDX PT, R15, R10, RZ, 0x1c1f ;  /* 0x001c1fff0a0f7589 */ /* 0x0004a200000e0000 */
[----:B------:R-:W-:-:S11]  /*cd80*/  ISETP.GE.AND P1, PT, R5, R9, PT ;  /* 0x000000090500720c */ /* 0x000fd60003f26270 */
[----:B----4-:R4:W-:Y:S01]  /*cd90*/  @!P0 ST.E [R16.64], R6 ;  /* 0x0000000610008985 */ /* 0x0109e2000c10190c */
[----:B------:R-:W-:Y:S02]  /*cda0*/  ISETP.GE.AND P0, PT, R0, R9, PT ;  /* 0x000000090000720c */ /* 0x000fe40003f06270 */
[----:B-1----:R-:W-:-:S11]  /*cdb0*/  P2R R4, PR, RZ, 0x2 ;  /* 0x00000002ff047803 */ /* 0x002fd60000000000 */
[----:B------:R-:W-:Y:S05]  /*cdc0*/  @P0 BRA `(.L_x_1549) ;  /* 0x00000bd000000947 */ /* 0x000fea0003800000 */
[C---:B--23--:R-:W-:Y:S02]  /*cdd0*/  ISETP.GE.AND P0, PT, R3.reuse, c[0x0][0x3c8], PT ;  /* 0x0000f20003007a0c */ /* 0x04cfe40003f06270 */
[C---:B------:R-:W-:Y:S02]  /*cde0*/  IADD3 R0, R3.reuse, 0x10, RZ ;  /* 0x0000001003007810 */ /* 0x040fe40007ffe0ff */
[C---:B------:R-:W-:Y:S02]  /*cdf0*/  IADD3 R2, R3.reuse, 0x8, RZ ;  /* 0x0000000803027810 */ /* 0x040fe40007ffe0ff */
[----:B------:R-:W-:Y:S02]  /*ce00*/  ISETP.GE.AND P4, PT, R0, c[0x0][0x3c8], PT ;  /* 0x0000f20000007a0c */ /* 0x000fe40003f86270 */
[----:B------:R-:W-:Y:S02]  /*ce10*/  ISETP.GE.AND P5, PT, R2, c[0x0][0x3c8], PT ;  /* 0x0000f20002007a0c */ /* 0x000fe40003fa6270 */
[----:B----4-:R-:W-:-:S02]  /*ce20*/  IADD3 R6, R3, 0x20, RZ ;  /* 0x0000002003067810 */ /* 0x010fc40007ffe0ff */
[C---:B------:R-:W-:Y:S01]  /*ce30*/  IADD3 R5, R3.reuse, 0x28, RZ ;  /* 0x0000002803057810 */ /* 0x040fe20007ffe0ff */
[----:B------:R-:W-:Y:S01]  /*ce40*/  @!P0 IMAD.WIDE R8, R3, 0x4, R14 ;  /* 0x0000000403088825 */ /* 0x000fe200078e020e */
[----:B------:R-:W-:Y:S02]  /*ce50*/  ISETP.GE.AND P2, PT, R6, c[0x0][0x3c8], PT ;  /* 0x0000f20006007a0c */ /* 0x000fe40003f46270 */
[----:B------:R-:W-:Y:S02]  /*ce60*/  ISETP.GE.AND P1, PT, R5, c[0x0][0x3c8], PT ;  /* 0x0000f20005007a0c */ /* 0x000fe40003f26270 */
[----:B------:R1:W-:Y:S03]  /*ce70*/  @!P0 ST.E.64 [R8.64], R176 ;  /* 0x000000b008008985 */ /* 0x0003e6000c101b0c */
[----:B------:R-:W-:-:S04]  /*ce80*/  @!P5 LEA.HI R2, R2, R2, RZ, 0x1 ;  /* 0x000000020202d211 */ /* 0x000fc800078f08ff */
[----:B------:R-:W-:Y:S02]  /*ce90*/  @!P5 LOP3.LUT R2, R2, 0xfffffffe, RZ, 0xc0, !PT ;  /* 0xfffffffe0202d812 */ /* 0x000fe400078ec0ff */
[----:B------:R-:W-:Y:S02]  /*cea0*/  @!P2 LEA.HI R6, R6, R6, RZ, 0x1 ;  /* 0x000000060606a211 */ /* 0x000fe400078f08ff */
[----:B------:R-:W-:Y:S01]  /*ceb0*/  @!P1 LEA.HI R5, R5, R5, RZ, 0x1 ;  /* 0x0000000505059211 */ /* 0x000fe200078f08ff */
[----:B------:R-:W-:Y:S01]  /*cec0*/  @!P5 IMAD.WIDE R12, R2, 0x4, R14 ;  /* 0x00000004020cd825 */ /* 0x000fe200078e020e */
[----:B------:R-:W-:Y:S02]  /*ced0*/  IADD3 R2, R3, 0x38, RZ ;  /* 0x0000003803027810 */ /* 0x000fe40007ffe0ff */
[----:B------:R-:W-:Y:S02]  /*cee0*/  @!P2 LOP3.LUT R6, R6, 0xfffffffe, RZ, 0xc0, !PT ;  /* 0xfffffffe0606a812 */ /* 0x000fe400078ec0ff */
[----:B------:R-:W-:Y:S01]  /*cef0*/  @!P1 LOP3.LUT R5, R5, 0xfffffffe, RZ, 0xc0, !PT ;  /* 0xfffffffe05059812 */ /* 0x000fe200078ec0ff */
[----:B------:R2:W-:Y:S01]  /*cf00*/  @!P5 ST.E.64 [R12.64], R172 ;  /* 0x000000ac0c00d985 */ /* 0x0005e2000c101b0c */
[----:B------:R-:W-:-:S03]  /*cf10*/  ISETP.GE.AND P5, PT, R2, c[0x0][0x3c8], PT ;  /* 0x0000f20002007a0c */ /* 0x000fc60003fa6270 */
[----:B------:R-:W-:Y:S01]  /*cf20*/  @!P1 IMAD.WIDE R18, R5, 0x4, R14 ;  /* 0x0000000405129825 */ /* 0x000fe200078e020e */
[C---:B------:R-:W-:Y:S02]  /*cf30*/  IADD3 R5, R3.reuse, 0x50, RZ ;  /* 0x0000005003057810 */ /* 0x040fe40007ffe0ff */
[C---:B-1----:R-:W-:Y:S02]  /*cf40*/  IADD3 R8, R3.reuse, 0x18, RZ ;  /* 0x0000001803087810 */ /* 0x042fe40007ffe0ff */
[----:B------:R-:W-:Y:S02]  /*cf50*/  @!P4 LEA.HI R9, R0, R0, RZ, 0x1 ;  /* 0x000000000009c211 */ /* 0x000fe400078f08ff */
[----:B------:R-:W-:Y:S02]  /*cf60*/  IADD3 R0, R3, 0x30, RZ ;  /* 0x0000003003007810 */ /* 0x000fe40007ffe0ff */
[----:B------:R-:W-:Y:S02]  /*cf70*/  ISETP.GE.AND P3, PT, R8, c[0x0][0x3c8], PT ;  /* 0x0000f20008007a0c */ /* 0x000fe40003f66270 */
[----:B------:R-:W-:-:S02]  /*cf80*/  ISETP.GE.AND P0, PT, R0, c[0x0][0x3c8], PT ;  /* 0x0000f20000007a0c */ /* 0x000fc40003f06270 */
[----:B------:R-:W-:Y:S02]  /*cf90*/  @!P4 LOP3.LUT R9, R9, 0xfffffffe, RZ, 0xc0, !PT ;  /* 0xfffffffe0909c812 */ /* 0x000fe400078ec0ff */
[----:B------:R-:W-:-:S03]  /*cfa0*/  @!P5 LEA.HI R2, R2, R2, RZ, 0x1 ;  /* 0x000000020202d211 */ /* 0x000fc600078f08ff */
[----:B------:R-:W-:Y:S01]  /*cfb0*/  @!P4 IMAD.WIDE R16, R9, 0x4, R14 ;  /* 0x000000040910c825 */ /* 0x000fe200078e020e */
[----:B------:R-:W-:Y:S02]  /*cfc0*/  IADD3 R9, R3, 0x40, RZ ;  /* 0x0000004003097810 */ /* 0x000fe40007ffe0ff */
[----:B------:R-:W-:Y:S02]  /*cfd0*/  @!P5 LOP3.LUT R2, R2, 0xfffffffe, RZ, 0xc0, !PT ;  /* 0xfffffffe0202d812 */ /* 0x000fe400078ec0ff */
[----:B------:R-:W-:Y:S01]  /*cfe0*/  @!P3 LEA.HI R8, R8, R8, RZ, 0x1 ;  /* 0x000000080808b211 */ /* 0x000fe200078f08ff */
[----:B------:R1:W-:Y:S01]  /*cff0*/  @!P4 ST.E.64 [R16.64], R168 ;  /* 0x000000a81000c985 */ /* 0x0003e2000c101b0c */
[----:B------:R-:W-:Y:S02]  /*d000*/  @!P0 LEA.HI R0, R0, R0, RZ, 0x1 ;  /* 0x0000000000008211 */ /* 0x000fe400078f08ff */
[----:B------:R-:W-:Y:S02]  /*d010*/  @!P3 LOP3.LUT R8, R8, 0xfffffffe, RZ, 0xc0, !PT ;  /* 0xfffffffe0808b812 */ /* 0x000fe400078ec0ff */
[----:B------:R-:W-:-:S02]  /*d020*/  @!P0 LOP3.LUT R0, R0, 0xfffffffe, RZ, 0xc0, !PT ;  /* 0xfffffffe00008812 */ /* 0x000fc400078ec0ff */
[----:B------:R-:W-:Y:S01]  /*d030*/  ISETP.GE.AND P4, PT, R9, c[0x0][0x3c8], PT ;  /* 0x0000f20009007a0c */ /* 0x000fe20003f86270 */
[----:B--2---:R-:W-:Y:S01]  /*d040*/  @!P3 IMAD.WIDE R12, R8, 0x4, R14 ;  /* 0x00000004080cb825 */ /* 0x004fe200078e020e */
[----:B------:R-:W-:-:S03]  /*d050*/  IADD3 R8, R3, 0x60, RZ ;  /* 0x0000006003087810 */ /* 0x000fc60007ffe0ff */
[----:B------:R-:W-:Y:S01]  /*d060*/  @!P0 IMAD.WIDE R20, R0, 0x4, R14 ;  /* 0x0000000400148825 */ /* 0x000fe200078e020e */
[----:B------:R2:W-:Y:S01]  /*d070*/  @!P3 ST.E.64 [R12.64], R164 ;  /* 0x000000a40c00b985 */ /* 0x0005e2000c101b0c */
[----:B------:R-:W-:-:S06]  /*d080*/  IADD3 R0, R3, 0x58, RZ ;  /* 0x0000005803007810 */ /* 0x000fcc0007ffe0ff */
[----:B------:R-:W-:-:S04]  /*d090*/  @!P4 LEA.HI R9, R9, R9, RZ, 0x1 ;  /* 0x000000090909c211 */ /* 0x000fc800078f08ff */
[----:B------:R-:W-:Y:S01]  /*d0a0*/  @!P4 LOP3.LUT R9, R9, 0xfffffffe, RZ, 0xc0, !PT ;  /* 0xfffffffe0909c812 */ /* 0x000fe200078ec0ff */
[----:B-1----:R-:W-:Y:S01]  /*d0b0*/  @!P2 IMAD.WIDE R16, R6, 0x4, R14 ;  /* 0x000000040610a825 */ /* 0x002fe200078e020e */
[----:B------:R-:W-:-:S04]  /*d0c0*/  IADD3 R6, R3, 0x48, RZ ;  /* 0x0000004803067810 */ /* 0x000fc80007ffe0ff */
[----:B------:R1:W-:Y:S01]  /*d0d0*/  @!P2 ST.E.64 [R16.64], R160 ;  /* 0x000000a01000a985 */ /* 0x0003e2000c101b0c */
[----:B------:R-:W-:Y:S02]  /*d0e0*/  ISETP.GE.AND P3, PT, R6, c[0x0][0x3c8], PT ;  /* 0x0000f20006007a0c */ /* 0x000fe40003f66270 */
[----:B------:R-:W-:Y:S01]  /*d0f0*/  ISETP.GE.AND P2, PT, R5, c[0x0][0x3c8], PT ;  /* 0x0000f20005007a0c */ /* 0x000fe20003f46270 */
[----:B------:R-:W-:Y:S01]  /*d100*/  @!P1 ST.E.64 [R18.64], R156 ;  /* 0x0000009c12009985 */ /* 0x000fe2000c101b0c */
[----:B------:R-:W-:-:S03]  /*d110*/  ISETP.GE.AND P1, PT, R0, c[0x0][0x3c8], PT ;  /* 0x0000f20000007a0c */ /* 0x000fc60003f26270 */
[----:B------:R3:W-:Y:S01]  /*d120*/  @!P0 ST.E.64 [R20.64], R152 ;  /* 0x0000009814008985 */ /* 0x0007e2000c101b0c */
[----:B------:R-:W-:Y:S01]  /*d130*/  ISETP.GE.AND P0, PT, R8, c[0x0][0x3c8], PT ;  /* 0x0000f20008007a0c */ /* 0x000fe20003f06270 */
[----:B--2---:R-:W-:Y:S01]  /*d140*/  @!P5 IMAD.WIDE R12, R2, 0x4, R14 ;  /* 0x00000004020cd825 */ /* 0x004fe200078e020e */
[----:B------:R-:W-:-:S03]  /*d150*/  IADD3 R2, R3, 0x68, RZ ;  /* 0x0000006803027810 */ /* 0x000fc60007ffe0ff */
[----:B------:R-:W-:Y:S01]  /*d160*/  @!P3 LEA.HI R6, R6, R6, RZ, 0x1 ;  /* 0x000000060606b211 */ /* 0x000fe200078f08ff */
[----:B------:R2:W-:Y:S01]  /*d170*/  @!P5 ST.E.64 [R12.64], R148 ;  /* 0x000000940c00d985 */ /* 0x0005e2000c101b0c */
[----:B------:R-:W-:Y:S02]  /*d180*/  @!P2 LEA.HI R5, R5, R5, RZ, 0x1 ;  /* 0x000000050505a211 */ /* 0x000fe400078f08ff */
[----:B------:R-:W-:Y:S02]  /*d190*/  @!P1 LEA.HI R0, R0, R0, RZ, 0x1 ;  /* 0x0000000000009211 */ /* 0x000fe400078f08ff */
[----:B------:R-:W-:Y:S02]  /*d1a0*/  @!P3 LOP3.LUT R6, R6, 0xfffffffe, RZ, 0xc0, !PT ;  /* 0xfffffffe0606b812 */ /* 0x000fe400078ec0ff */
[----:B------:R-:W-:Y:S02]  /*d1b0*/  @!P0 LEA.HI R8, R8, R8, RZ, 0x1 ;  /* 0x0000000808088211 */ /* 0x000fe400078f08ff */
[----:B------:R-:W-:-:S02]  /*d1c0*/  @!P2 LOP3.LUT R5, R5, 0xfffffffe, RZ, 0xc0, !PT ;  /* 0xfffffffe0505a812 */ /* 0x000fc400078ec0ff */
[----:B------:R-:W-:Y:S02]  /*d1d0*/  @!P0 LOP3.LUT R8, R8, 0xfffffffe, RZ, 0xc0, !PT ;  /* 0xfffffffe08088812 */ /* 0x000fe400078ec0ff */
[----:B------:R-:W-:Y:S01]  /*d1e0*/  ISETP.GE.AND P5, PT, R2, c[0x0][0x3c8], PT ;  /* 0x0000f20002007a0c */ /* 0x000fe20003fa6270 */
[--C-:B-1----:R-:W-:Y:S01]  /*d1f0*/  @!P4 IMAD.WIDE R16, R9, 0x4, R14.reuse ;  /* 0x000000040910c825 */ /* 0x102fe200078e020e */
[----:B------:R-:W-:Y:S02]  /*d200*/  IADD3 R9, R3, 0x70, RZ ;  /* 0x0000007003097810 */ /* 0x000fe40007ffe0ff */
[----:B------:R-:W-:Y:S02]  /*d210*/  @!P1 LOP3.LUT R0, R0, 0xfffffffe, RZ, 0xc0, !PT ;  /* 0xfffffffe00009812 */ /* 0x000fe400078ec0ff */
[----:B------:R1:W-:Y:S01]  /*d220*/  @!P4 ST.E.64 [R16.64], R144 ;  /* 0x000000901000c985 */ /* 0x0003e2000c101b0c */
[----:B------:R-:W-:Y:S01]  /*d230*/  ISETP.GE.AND P4, PT, R9, c[0x0][0x3c8], PT ;  /* 0x0000f20009007a0c */ /* 0x000fe20003f86270 */
[----:B---3--:R-:W-:Y:S01]  /*d240*/  @!P0 IMAD.WIDE R20, R8, 0x4, R14 ;  /* 0x0000000408148825 */ /* 0x008fe200078e020e */
[----:B------:R-:W-:-:S03]  /*d250*/  IADD3 R8, R3, 0x78, RZ ;  /* 0x0000007803087810 */ /* 0x000fc60007ffe0ff */
[--C-:B------:R-:W-:Y:S01]  /*d260*/  @!P1 IMAD.WIDE R18, R0, 0x4, R14.reuse ;  /* 0x0000000400129825 */ /* 0x100fe200078e020e */
[----:B------:R-:W-:Y:S02]  /*d270*/  @!P5 LEA.HI R2, R2, R2, RZ, 0x1 ;  /* 0x000000020202d211 */ /* 0x000fe400078f08ff */
[C---:B------:R-:W-:Y:S01]  /*d280*/  IADD3 R0, R3.reuse, 0x90, RZ ;  /* 0x0000009003007810 */ /* 0x040fe20007ffe0ff */
[----:B--2---:R-:W-:Y:S01]  /*d290*/  @!P3 IMAD.WIDE R12, R6, 0x4, R14 ;  /* 0x00000004060cb825 */ /* 0x004fe200078e020e */
[----:B------:R-:W-:-:S03]  /*d2a0*/  IADD3 R6, R3, 0x80, RZ ;  /* 0x0000008003067810 */ /* 0x000fc60007ffe0ff */
[----:B------:R-:W-:Y:S01]  /*d2b0*/  @!P4 LEA.HI R9, R9, R9, RZ, 0x1 ;  /* 0x000000090909c211 */ /* 0x000fe200078f08ff */
[----:B------:R2:W-:Y:S01]  /*d2c0*/  @!P3 ST.E.64 [R12.64], R140 ;  /* 0x0000008c0c00b985 */ /* 0x0005e2000c101b0c */
[----:B------:R-:W-:Y:S02]  /*d2d0*/  ISETP.GE.AND P3, PT, R8, c[0x0][0x3c8], PT ;  /* 0x0000f20008007a0c */ /* 0x000fe40003f66270 */
[----:B------:R-:W-:Y:S02]  /*d2e0*/  @!P5 LOP3.LUT R2, R2, 0xfffffffe, RZ, 0xc0, !PT ;  /* 0xfffffffe0202d812 */ /* 0x000fe400078ec0ff */
[----:B------:R-:W-:Y:S01]  /*d2f0*/  @!P4 LOP3.LUT R9, R9, 0xfffffffe, RZ, 0xc0, !PT ;  /* 0xfffffffe0909c812 */ /* 0x000fe200078ec0ff */
[----:B-1----:R-:W-:Y:S01]  /*d300*/  @!P2 IMAD.WIDE R16, R5, 0x4, R14 ;  /* 0x000000040510a825 */ /* 0x002fe200078e020e */
[----:B------:R-:W-:-:S07]  /*d310*/  IADD3 R5, R3, 0x88, RZ ;  /* 0x0000008803057810 */ /* 0x000fce0007ffe0ff */
[----:B------:R-:W-:Y:S01]  /*d320*/  @!P3 LEA.HI R8, R8, R8, RZ, 0x1 ;  /* 0x000000080808b211 */ /* 0x000fe200078f08ff */
[----:B------:R1:W-:Y:S01]  /*d330*/  @!P2 ST.E.64 [R16.64], R136 ;  /* 0x000000881000a985 */ /* 0x0003e2000c101b0c */
[----:B------:R-:W-:Y:S02]  /*d340*/  ISETP.GE.AND P2, PT, R6, c[0x0][0x3c8], PT ;  /* 0x0000f20006007a0c */ /* 0x000fe40003f46270 */
[----:B------:R-:W-:Y:S01]  /*d350*/  @!P3 LOP3.LUT R8, R8, 0xfffffffe, RZ, 0xc0, !PT ;  /* 0xfffffffe0808b812 */ /* 0x000fe200078ec0ff */
[----:B------:R3:W-:Y:S01]  /*d360*/  @!P1 ST.E.64 [R18.64], R132 ;  /* 0x0000008412009985 */ /* 0x0007e2000c101b0c */
[----:B------:R-:W-:-:S03]  /*d370*/  ISETP.GE.AND P1, PT, R5, c[0x0][0x3c8], PT ;  /* 0x0000f20005007a0c */ /* 0x000fc60003f26270 */
[----:B------:R-:W-:Y:S01]  /*d380*/  @!P0 ST.E.64 [R20.64], R52 ;  /* 0x0000003414008985 */ /* 0x000fe2000c101b0c */
[----:B------:R-:W-:Y:S01]  /*d390*/  ISETP.GE.AND P0, PT, R0, c[0x0][0x3c8], PT ;  /* 0x0000f20000007a0c */ /* 0x000fe20003f06270 */
[----:B--2---:R-:W-:Y:S01]  /*d3a0*/  @!P5 IMAD.WIDE R12, R2, 0x4, R14 ;  /* 0x00000004020cd825 */ /* 0x004fe200078e020e */
[----:B------:R-:W-:-:S03]  /*d3b0*/  IADD3 R2, R3, 0x98, RZ ;  /* 0x0000009803027810 */ /* 0x000fc60007ffe0ff */
[----:B------:R-:W-:Y:S01]  /*d3c0*/  @!P2 LEA.HI R6, R6, R6, RZ, 0x1 ;  /* 0x000000060606a211 */ /* 0x000fe200078f08ff */
[----:B------:R2:W-:Y:S01]  /*d3d0*/  @!P5 ST.E.64 [R12.64], R56 ;  /* 0x000000380c00d985 */ /* 0x0005e2000c101b0c */
[----:B------:R-:W-:Y:S02]  /*d3e0*/  ISETP.GE.AND P5, PT, R2, c[0x0][0x3c8], PT ;  /* 0x0000f20002007a0c */ /* 0x000fe40003fa6270 */
[----:B------:R-:W-:Y:S02]  /*d3f0*/  @!P1 LEA.HI R5, R5, R5, RZ, 0x1 ;  /* 0x0000000505059211 */ /* 0x000fe400078f08ff */
[----:B------:R-:W-:Y:S02]  /*d400*/  @!P2 LOP3.LUT R6, R6, 0xfffffffe, RZ, 0xc0, !PT ;  /* 0xfffffffe0606a812 */ /* 0x000fe400078ec0ff */
[----:B------:R-:W-:-:S04]  /*d410*/  @!P0 LEA.HI R0, R0, R0, RZ, 0x1 ;  /* 0x0000000000008211 */ /* 0x000fc800078f08ff */
[----:B------:R-:W-:Y:S01]  /*d420*/  @!P0 LOP3.LUT R0, R0, 0xfffffffe, RZ, 0xc0, !PT ;  /* 0xfffffffe00008812 */ /* 0x000fe200078ec0ff */
[--C-:B-1----:R-:W-:Y:S01]  /*d430*/  @!P4 IMAD.WIDE R16, R9, 0x4, R14.reuse ;  /* 0x000000040910c825 */ /* 0x102fe200078e020e */
[----:B------:R-:W-:Y:S02]  /*d440*/  @!P1 LOP3.LUT R9, R5, 0xfffffffe, RZ, 0xc0, !PT ;  /* 0xfffffffe05099812 */ /* 0x000fe400078ec0ff */
[----:B------:R-:W-:Y:S01]  /*d450*/  IADD3 R5, R3, 0xa0, RZ ;  /* 0x000000a003057810 */ /* 0x000fe20007ffe0ff */
[----:B---3--:R-:W-:Y:S01]  /*d460*/  @!P0 IMAD.WIDE R18, R0, 0x4, R14 ;  /* 0x0000000400128825 */ /* 0x008fe200078e020e */
[----:B------:R1:W-:Y:S01]  /*d470*/  @!P4 ST.E.64 [R16.64], R60 ;  /* 0x0000003c1000c985 */ /* 0x0003e2000c101b0c */
[----:B------:R-:W-:Y:S02]  /*d480*/  @!P5 LEA.HI R2, R2, R2, RZ, 0x1 ;  /* 0x000000020202d211 */ /* 0x000fe400078f08ff */
[----:B------:R-:W-:Y:S02]  /*d490*/  ISETP.GE.AND P6, PT, R5, c[0x0][0x3c8], PT ;  /* 0x0000f20005007a0c */ /* 0x000fe40003fc6270 */
[----:B------:R-:W-:-:S02]  /*d4a0*/  IADD3 R0, R3, 0xb8, RZ ;  /* 0x000000b803007810 */ /* 0x000fc40007ffe0ff */
[----:B------:R-:W-:Y:S02]  /*d4b0*/  @!P5 LOP3.LUT R11, R2, 0xfffffffe, RZ, 0xc0, !PT ;  /* 0xfffffffe020bd812 */ /* 0x000fe400078ec0ff */
[----:B------:R-:W-:Y:S01]  /*d4c0*/  IADD3 R2, R3, 0xc8, RZ ;  /* 0x000000c803027810 */ /* 0x000fe20007ffe0ff */
[----:B--2---:R-:W-:-:S04]  /*d4d0*/  @!P3 IMAD.WIDE R12, R8, 0x4, R14 ;  /* 0x00000004080cb825 */ /* 0x004fc800078e020e */
[----:B------:R-:W-:Y:S01]  /*d4e0*/  @!P1 IMAD.WIDE R8, R9, 0x4, R14 ;  /* 0x0000000409089825 */ /* 0x000fe200078e020e */
[----:B------:R2:W-:Y:S01]  /*d4f0*/  @!P3 ST.E.64 [R12.64], R64 ;  /* 0x000000400c00b985 */ /* 0x0005e2000c101b0c */
[----:B------:R-:W-:-:S04]  /*d500*/  @!P6 LEA.HI R5, R5, R5, RZ, 0x1 ;  /* 0x000000050505e211 */ /* 0x000fc800078f08ff */
[----:B------:R-:W-:Y:S01]  /*d510*/  @!P6 LOP3.LUT R5, R5, 0xfffffffe, RZ, 0xc0, !PT ;  /* 0xfffffffe0505e812 */ /* 0x000fe200078ec0ff */
[----:B-1----:R-:W-:Y:S01]  /*d520*/  @!P2 IMAD.WIDE R16, R6, 0x4, R14 ;  /* 0x000000040610a825 */ /* 0x002fe200078e020e */
[----:B------:R-:W-:-:S04]  /*d530*/  IADD3 R6, R3, 0xb0, RZ ;  /* 0x000000b003067810 */ /* 0x000fc80007ffe0ff */
[----:B------:R1:W-:Y:S01]  /*d540*/  @!P2 ST.E.64 [R16.64], R68 ;  /* 0x000000441000a985 */ /* 0x0003e2000c101b0c */
[----:B------:R-:W-:Y:S02]  /*d550*/  ISETP.GE.AND P3, PT, R6, c[0x0][0x3c8], PT ;  /* 0x0000f20006007a0c */ /* 0x000fe40003f66270 */
[----:B------:R-:W-:Y:S01]  /*d560*/  ISETP.GE.AND P2, PT, R0, c[0x0][0x3c8], PT ;  /* 0x0000f20000007a0c */ /* 0x000fe20003f46270 */
[----:B------:R3:W-:Y:S04]  /*d570*/  @!P1 ST.E.64 [R8.64], R72 ;  /* 0x0000004808009985 */ /* 0x0007e8000c101b0c */
[----:B------:R4:W-:Y:S01]  /*d580*/  @!P0 ST.E.64 [R18.64], R76 ;  /* 0x0000004c12008985 */ /* 0x0009e2000c101b0c */
[----:B------:R-:W-:Y:S01]  /*d590*/  ISETP.GE.AND P0, PT, R2, c[0x0][0x3c8], PT ;  /* 0x0000f20002007a0c */ /* 0x000fe20003f06270 */
[----:B--2---:R-:W-:-:S04]  /*d5a0*/  @!P5 IMAD.WIDE R12, R11, 0x4, R14 ;  /* 0x000000040b0cd825 */ /* 0x004fc800078e020e */
[----:B------:R-:W-:Y:S01]  /*d5b0*/  @!P3 LEA.HI R6, R6, R6, RZ, 0x1 ;  /* 0x000000060606b211 */ /* 0x000fe200078f08ff */
[----:B------:R2:W-:Y:S01]  /*d5c0*/  @!P5 ST.E.64 [R12.64], R80 ;  /* 0x000000500c00d985 */ /* 0x0005e2000c101b0c */
[----:B------:R-:W-:Y:S02]  /*d5d0*/  @!P2 LEA.HI R0, R0, R0, RZ, 0x1 ;  /* 0x000000000000a211 */ /* 0x000fe400078f08ff */
[----:B------:R-:W-:Y:S02]  /*d5e0*/  @!P3 LOP3.LUT R6, R6, 0xfffffffe, RZ, 0xc0, !PT ;  /* 0xfffffffe0606b812 */ /* 0x000fe400078ec0ff */
[----:B------:R-:W-:Y:S02]  /*d5f0*/  @!P2 LOP3.LUT R0, R0, 0xfffffffe, RZ, 0xc0, !PT ;  /* 0xfffffffe0000a812 */ /* 0x000fe400078ec0ff */
[----:B------:R-:W-:-:S04]  /*d600*/  @!P0 LEA.HI R2, R2, R2, RZ, 0x1 ;  /* 0x0000000202028211 */ /* 0x000fc800078f08ff */
[----:B------:R-:W-:Y:S01]  /*d610*/  @!P0 LOP3.LUT R2, R2, 0xfffffffe, RZ, 0xc0, !PT ;  /* 0xfffffffe02028812 */ /* 0x000fe200078ec0ff */
[--C-:B-1----:R-:W-:Y:S01]  /*d620*/  @!P3 IMAD.WIDE R16, R6, 0x4, R14.reuse ;  /* 0x000000040610b825 */ /* 0x102fe200078e020e */
[C---:B------:R-:W-:Y:S02]  /*d630*/  IADD3 R6, R3.reuse, 0xf0, RZ ;  /* 0x000000f003067810 */ /* 0x040fe40007ffe0ff */
[C---:B---3--:R-:W-:Y:S02]  /*d640*/  IADD3 R8, R3.reuse, 0xa8, RZ ;  /* 0x000000a803087810 */ /* 0x048fe40007ffe0ff */
[----:B------:R-:W-:Y:S02]  /*d650*/  IADD3 R9, R3, 0xc0, RZ ;  /* 0x000000c003097810 */ /* 0x000fe40007ffe0ff */
[----:B------:R-:W-:Y:S01]  /*d660*/  ISETP.GE.AND P4, PT, R8, c[0x0][0x3c8], PT ;  /* 0x0000f20008007a0c */ /* 0x000fe20003f86270 */
[----:B----4-:R-:W-:Y:S01]  /*d670*/  @!P2 IMAD.WIDE R18, R0, 0x4, R14 ;  /* 0x000000040012a825 */ /* 0x010fe200078e020e */
[----:B------:R-:W-:-:S02]  /*d680*/  ISETP.GE.AND P1, PT, R9, c[0x0][0x3c8], PT ;  /* 0x0000f20009007a0c */ /* 0x000fc40003f26270 */
[----:B------:R-:W-:Y:S01]  /*d690*/  IADD3 R0, R3, 0xd0, RZ ;  /* 0x000000d003007810 */ /* 0x000fe20007ffe0ff */
[----:B--2---:R-:W-:-:S03]  /*d6a0*/  @!P6 IMAD.WIDE R12, R5, 0x4, R14 ;  /* 0x00000004050ce825 */ /* 0x004fc600078e020e */
[----:B------:R-:W-:Y:S02]  /*d6b0*/  ISETP.GE.AND P5, PT, R0, c[0x0][0x3c8], PT ;  /* 0x0000f20000007a0c */ /* 0x000fe40003fa6270 */
[----:B------:R-:W-:-:S03]  /*d6c0*/  IADD3 R5, R3, 0xf8, RZ ;  /* 0x000000f803057810 */ /* 0x000fc60007ffe0ff */
[----:B------:R-:W-:Y:S01]  /*d6d0*/  @!P4 LEA.HI R8, R8, R8, RZ, 0x1 ;  /* 0x000000080808c211 */ /* 0x000fe200078f08ff */
[----:B------:R1:W-:Y:S01]  /*d6e0*/  @!P6 ST.E.64 [R12.64], R84 ;  /* 0x000000540c00e985 */ /* 0x0003e2000c101b0c */
[----:B------:R-:W-:Y:S02]  /*d6f0*/  @!P1 LEA.HI R9, R9, R9, RZ, 0x1 ;  /* 0x0000000909099211 */ /* 0x000fe400078f08ff */
[----:B------:R-:W-:Y:S02]  /*d700*/  @!P4 LOP3.LUT R8, R8, 0xfffffffe, RZ, 0xc0, !PT ;  /* 0xfffffffe0808c812 */ /* 0x000fe400078ec0ff */
[----:B------:R-:W-:Y:S02]  /*d710*/  @!P1 LOP3.LUT R9, R9, 0xfffffffe, RZ, 0xc0, !PT ;  /* 0xfffffffe09099812 */ /* 0x000fe400078ec0ff */
[----:B------:R-:W-:-:S04]  /*d720*/  @!P5 LEA.HI R0, R0, R0, RZ, 0x1 ;  /* 0x000000000000d211 */ /* 0x000fc800078f08ff */
[----:B------:R-:W-:Y:S01]  /*d730*/  @!P5 LOP3.LUT R0, R0, 0xfffffffe, RZ, 0xc0, !PT ;  /* 0xfffffffe0000d812 */ /* 0x000fe200078ec0ff */
[----:B-1----:R-:W-:-:S04]  /*d740*/  @!P4 IMAD.WIDE R12, R8, 0x4, R14 ;  /* 0x00000004080cc825 */ /* 0x002fc800078e020e */
[----:B------:R-:W-:Y:S01]  /*d750*/  @!P1 IMAD.WIDE R8, R9, 0x4, R14 ;  /* 0x0000000409089825 */ /* 0x000fe200078e020e */
[----:B------:R1:W-:Y:S04]  /*d760*/  @!P4 ST.E.64 [R12.64], R88 ;  /* 0x000000580c00c985 */ /* 0x0003e8000c101b0c */
[----:B------:R-:W-:Y:S04]  /*d770*/  @!P3 ST.E.64 [R16.64], R92 ;  /* 0x0000005c1000b985 */ /* 0x000fe8000c101b0c */
[----:B------:R-:W-:Y:S04]  /*d780*/  @!P2 ST.E.64 [R18.64], R96 ;  /* 0x000000601200a985 */ /* 0x000fe8000c101b0c */
[----:B------:R2:W-:Y:S01]  /*d790*/  @!P1 ST.E.64 [R8.64], R100 ;  /* 0x0000006408009985 */ /* 0x0005e2000c101b0c */
[----:B------:R-:W-:-:S13]  /*d7a0*/  ISETP.GE.AND P1, PT, R6, c[0x0][0x3c8], PT ;  /* 0x0000f20006007a0c */ /* 0x000fda0003f26270 */
[----:B------:R-:W-:Y:S01]  /*d7b0*/  @!P1 LEA.HI R6, R6, R6, RZ, 0x1 ;  /* 0x0000000606069211 */ /* 0x000fe200078f08ff */
[--C-:B-1----:R-:W-:Y:S01]  /*d7c0*/  @!P0 IMAD.WIDE R12, R2, 0x4, R14.reuse ;  /* 0x00000004020c8825 */ /* 0x102fe200078e020e */
[----:B------:R-:W-:Y:S02]  /*d7d0*/  IADD3 R2, R3, 0xd8, RZ ;  /* 0x000000d803027810 */ /* 0x000fe40007ffe0ff */
[----:B------:R-:W-:Y:S02]  /*d7e0*/  @!P1 LOP3.LUT R6, R6, 0xfffffffe, RZ, 0xc0, !PT ;  /* 0xfffffffe06069812 */ /* 0x000fe400078ec0ff */
[----:B------:R-:W-:Y:S01]  /*d7f0*/  ISETP.GE.AND P4, PT, R2, c[0x0][0x3c8], PT ;  /* 0x0000f20002007a0c */ /* 0x000fe20003f86270 */
[----:B------:R1:W-:Y:S01]  /*d800*/  @!P0 ST.E.64 [R12.64], R104 ;  /* 0x000000680c008985 */ /* 0x0003e2000c101b0c */
[----:B------:R-:W-:Y:S01]  /*d810*/  ISETP.GE.AND P0, PT, R5, c[0x0][0x3c8], PT ;  /* 0x0000f20005007a0c */ /* 0x000fe20003f06270 */
[----:B------:R-:W-:Y:S01]  /*d820*/  @!P1 IMAD.WIDE R20, R6, 0x4, R14 ;  /* 0x0000000406149825 */ /* 0x000fe200078e020e */
[----:B--2---:R-:W-:-:S02]  /*d830*/  IADD3 R9, R3, 0xe0, RZ ;  /* 0x000000e003097810 */ /* 0x004fc40007ffe0ff */
[----:B------:R-:W-:Y:S02]  /*d840*/  IADD3 R8, R3, 0xe8, RZ ;  /* 0x000000e803087810 */ /* 0x000fe40007ffe0ff */
[----:B------:R-:W-:Y:S02]  /*d850*/  ISETP.GE.AND P3, PT, R9, c[0x0][0x3c8], PT ;  /* 0x0000f20009007a0c */ /* 0x000fe40003f66270 */
[----:B------:R-:W-:-:S03]  /*d860*/  ISETP.GE.AND P2, PT, R8, c[0x0][0x3c8], PT ;  /* 0x0000f20008007a0c */ /* 0x000fc60003f46270 */
[----:B------:R-:W-:Y:S02]  /*d870*/  @!P4 LEA.HI R2, R2, R2, RZ, 0x1 ;  /* 0x000000020202c211 */ /* 0x000fe400078f08ff */
[----:B------:R-:W-:Y:S02]  /*d880*/  @!P0 LEA.HI R5, R5, R5, RZ, 0x1 ;  /* 0x0000000505058211 */ /* 0x000fe400078f08ff */
[----:B------:R-:W-:Y:S02]  /*d890*/  @!P4 LOP3.LUT R2, R2, 0xfffffffe, RZ, 0xc0, !PT ;  /* 0xfffffffe0202c812 */ /* 0x000fe400078ec0ff */
[----:B------:R-:W-:Y:S02]  /*d8a0*/  @!P0 LOP3.LUT R5, R5, 0xfffffffe, RZ, 0xc0, !PT ;  /* 0xfffffffe05058812 */ /* 0x000fe400078ec0ff */
[----:B------:R-:W-:Y:S01]  /*d8b0*/  @!P3 LEA.HI R9, R9, R9, RZ, 0x1 ;  /* 0x000000090909b211 */ /* 0x000fe200078f08ff */
[----:B------:R-:W-:Y:S01]  /*d8c0*/  @!P4 IMAD.WIDE R16, R2, 0x4, R14 ;  /* 0x000000040210c825 */ /* 0x000fe200078e020e */
[----:B------:R-:W-:-:S02]  /*d8d0*/  @!P2 LEA.HI R8, R8, R8, RZ, 0x1 ;  /* 0x000000080808a211 */ /* 0x000fc400078f08ff */
[----:B------:R-:W-:Y:S02]  /*d8e0*/  @!P3 LOP3.LUT R9, R9, 0xfffffffe, RZ, 0xc0, !PT ;  /* 0xfffffffe0909b812 */ /* 0x000fe400078ec0ff */
[----:B------:R-:W-:Y:S01]  /*d8f0*/  @!P2 LOP3.LUT R8, R8, 0xfffffffe, RZ, 0xc0, !PT ;  /* 0xfffffffe0808a812 */ /* 0x000fe200078ec0ff */
[----:B-1----:R-:W-:-:S04]  /*d900*/  @!P5 IMAD.WIDE R12, R0, 0x4, R14 ;  /* 0x00000004000cd825 */ /* 0x002fc800078e020e */
        /* <DEDUP_REMOVED lines=9> */
.L_x_1549:
[----:B--23--:R-:W-:Y:S05]  /*d9a0*/  BSYNC B0 ;  /* 0x0000000000007941 */ /* 0x00cfea0003800000 */
.L_x_1548:
[----:B------:R-:W-:Y:S01]  /*d9b0*/  ISETP.NE.AND P0, PT, R4, RZ, PT ;  /* 0x000000ff0400720c */ /* 0x000fe20003f05270 */
[----:B------:R2:W3:Y:S04]  /*d9c0*/  SHFL.IDX PT, R11, R10, 0x1, 0x1c1f ;  /* 0x003c1f000a0b7f89 */ /* 0x0004e800000e0000 */
[----:B------:R2:W1:Y:S08]  /*d9d0*/  SHFL.IDX PT, R10, R7, 0x1, 0x1c1f ;  /* 0x003c1f00070a7f89 */ /* 0x00047000000e0000 */
        /* <DEDUP_REMOVED lines=12> */
[--C-:B-1234-:R-:W-:Y:S01]  /*daa0*/  @!P2 IMAD.WIDE R6, R3, 0x4, R10.reuse ;  /* 0x000000040306a825 */ /* 0x11efe200078e020a */
        /* <DEDUP_REMOVED lines=15> */
[C---:B------:R-:W-:Y:S02]  /*dba0*/  IADD3 R0, R3.reuse, 0x58, RZ ;  /* 0x0000005803007810 */ /* 0x040fe40007ffe0ff */
[----:B------:R-:W-:Y:S01]  /*dbb0*/  ISETP.GE.AND P6, PT, R2, c[0x0][0x3c8], PT ;  /* 0x0000f20002007a0c */ /* 0x000fe20003fc6270 */
[----:B------:R5:W-:Y:S01]  /*dbc0*/  @!P5 ST.E.64 [R14.64], R162 ;  /* 0x000000a20e00d985 */ /* 0x000be2000c101b0c */
[----:B------:R-:W-:Y:S02]  /*dbd0*/  ISETP.GE.AND P5, PT, R0, c[0x0][0x3c8], PT ;  /* 0x0000f20000007a0c */ /* 0x000fe40003fa6270 */
[C---:B-1----:R-:W-:Y:S02]  /*dbe0*/  IADD3 R7, R3.reuse, 0x30, RZ ;  /* 0x0000003003077810 */ /* 0x042fe40007ffe0ff */
[----:B------:R-:W-:-:S02]  /*dbf0*/  IADD3 R6, R3, 0x38, RZ ;  /* 0x0000003803067810 */ /* 0x000fc40007ffe0ff */
[----:B------:R-:W-:Y:S02]  /*dc00*/  ISETP.GE.AND P3, PT, R7, c[0x0][0x3c8], PT ;  /* 0x0000f20007007a0c */ /* 0x000fe40003f66270 */
[C---:B--2---:R-:W-:Y:S02]  /*dc10*/  IADD3 R8, R3.reuse, 0x28, RZ ;  /* 0x0000002803087810 */ /* 0x044fe40007ffe0ff */
[----:B------:R-:W-:Y:S02]  /*dc20*/  ISETP.GE.AND P2, PT, R6, c[0x0][0x3c8], PT ;  /* 0x0000f20006007a0c */ /* 0x000fe40003f46270 */
[C---:B---3--:R-:W-:Y:S02]  /*dc30*/  IADD3 R5, R3.reuse, 0x40, RZ ;  /* 0x0000004003057810 */ /* 0x048fe40007ffe0ff */
        /* <DEDUP_REMOVED lines=9> */
[--C-:B----4-:R-:W-:Y:S01]  /*dcd0*/  @!P3 IMAD.WIDE R12, R7, 0x4, R10.reuse ;  /* 0x00000004070cb825 */ /* 0x110fe200078e020a */
        /* <DEDUP_REMOVED lines=9> */
[--C-:B-----5:R-:W-:Y:S01]  /*dd70*/  @!P1 IMAD.WIDE R14, R5, 0x4, R10.reuse ;  /* 0x00000004050e9825 */ /* 0x120fe200078e020a */
        /* <DEDUP_REMOVED lines=95> */
[C---:B--2---:R-:W-:Y:S02]  /*e370*/  IADD3 R7, R3.reuse, 0xd8, RZ ;  /* 0x000000d803077810 */ /* 0x044fe40007ffe0ff */
[----:B------:R-:W-:Y:S02]  /*e380*/  IADD3 R6, R3, 0xe0, RZ ;  /* 0x000000e003067810 */ /* 0x000fe40007ffe0ff */
[----:B------:R1:W-:Y:S01]  /*e390*/  @!P6 ST.E.64 [R12.64], R102 ;  /* 0x000000660c00e985 */ /* 0x0003e2000c101b0c */
[----:B------:R-:W-:Y:S01]  /*e3a0*/  ISETP.GE.AND P3, PT, R7, c[0x0][0x3c8], PT ;  /* 0x0000f20007007a0c */ /* 0x000fe20003f66270 */
[----:B----4-:R-:W-:Y:S01]  /*e3b0*/  @!P5 IMAD.WIDE R14, R0, 0x4, R10 ;  /* 0x00000004000ed825 */ /* 0x010fe200078e020a */
[----:B------:R-:W-:Y:S02]  /*e3c0*/  ISETP.GE.AND P2, PT, R6, c[0x0][0x3c8], PT ;  /* 0x0000f20006007a0c */ /* 0x000fe40003f46270 */
[----:B-----5:R-:W-:-:S02]  /*e3d0*/  IADD3 R5, R3, 0xe8, RZ ;  /* 0x000000e803057810 */ /* 0x020fc40007ffe0ff */
[----:B------:R-:W-:Y:S01]  /*e3e0*/  IADD3 R4, R3, 0xf0, RZ ;  /* 0x000000f003047810 */ /* 0x000fe20007ffe0ff */
[----:B------:R2:W-:Y:S01]  /*e3f0*/  @!P5 ST.E.64 [R14.64], R106 ;  /* 0x0000006a0e00d985 */ /* 0x0005e2000c101b0c */
[----:B------:R-:W-:Y:S02]  /*e400*/  ISETP.GE.AND P1, PT, R5, c[0x0][0x3c8], PT ;  /* 0x0000f20005007a0c */ /* 0x000fe40003f26270 */
[----:B------:R-:W-:Y:S02]  /*e410*/  ISETP.GE.AND P0, PT, R4, c[0x0][0x3c8], PT ;  /* 0x0000f20004007a0c */ /* 0x000fe40003f06270 */
[----:B------:R-:W-:Y:S02]  /*e420*/  @!P4 LEA.HI R8, R8, R8, RZ, 0x1 ;  /* 0x000000080808c211 */ /* 0x000fe400078f08ff */
[----:B------:R-:W-:Y:S02]  /*e430*/  @!P3 LEA.HI R7, R7, R7, RZ, 0x1 ;  /* 0x000000070707b211 */ /* 0x000fe400078f08ff */
[----:B------:R-:W-:-:S02]  /*e440*/  @!P2 LEA.HI R6, R6, R6, RZ, 0x1 ;  /* 0x000000060606a211 */ /* 0x000fc400078f08ff */
[----:B------:R-:W-:Y:S02]  /*e450*/  @!P4 LOP3.LUT R8, R8, 0xfffffffe, RZ, 0xc0, !PT ;  /* 0xfffffffe0808c812 */ /* 0x000fe400078ec0ff */
[----:B------:R-:W-:Y:S02]  /*e460*/  @!P3 LOP3.LUT R7, R7, 0xfffffffe, RZ, 0xc0, !PT ;  /* 0xfffffffe0707b812 */ /* 0x000fe400078ec0ff */
[----:B------:R-:W-:Y:S01]  /*e470*/  @!P1 LEA.HI R5, R5, R5, RZ, 0x1 ;  /* 0x0000000505059211 */ /* 0x000fe200078f08ff */
[--C-:B------:R-:W-:Y:S01]  /*e480*/  @!P4 IMAD.WIDE R8, R8, 0x4, R10.reuse ;  /* 0x000000040808c825 */ /* 0x100fe200078e020a */
[----:B------:R-:W-:Y:S02]  /*e490*/  @!P0 LEA.HI R4, R4, R4, RZ, 0x1 ;  /* 0x0000000404048211 */ /* 0x000fe400078f08ff */
[----:B------:R-:W-:Y:S02]  /*e4a0*/  @!P2 LOP3.LUT R6, R6, 0xfffffffe, RZ, 0xc0, !PT ;  /* 0xfffffffe0606a812 */ /* 0x000fe400078ec0ff */
[----:B------:R-:W-:Y:S01]  /*e4b0*/  @!P1 LOP3.LUT R5, R5, 0xfffffffe, RZ, 0xc0, !PT ;  /* 0xfffffffe05059812 */ /* 0x000fe200078ec0ff */
[--C-:B-1----:R-:W-:Y:S01]  /*e4c0*/  @!P3 IMAD.WIDE R12, R7, 0x4, R10.reuse ;  /* 0x00000004070cb825 */ /* 0x102fe200078e020a */
[----:B------:R-:W-:Y:S01]  /*e4d0*/  @!P0 LOP3.LUT R4, R4, 0xfffffffe, RZ, 0xc0, !PT ;  /* 0xfffffffe04048812 */ /* 0x000fe200078ec0ff */
[----:B------:R1:W-:Y:S01]  /*e4e0*/  @!P4 ST.E.64 [R8.64], R110 ;  /* 0x0000006e0800c985 */ /* 0x0003e2000c101b0c */
[----:B------:R-:W-:Y:S01]  /*e4f0*/  IADD3 R0, R3, 0xf8, RZ ;  /* 0x000000f803007810 */ /* 0x000fe20007ffe0ff */
[----:B------:R-:W-:-:S02]  /*e500*/  @!P2 IMAD.WIDE R6, R6, 0x4, R10 ;  /* 0x000000040606a825 */ /* 0x000fc400078e020a */
[----:B------:R1:W-:Y:S02]  /*e510*/  @!P3 ST.E.64 [R12.64], R114 ;  /* 0x000000720c00b985 */ /* 0x0003e4000c101b0c */
[--C-:B--2---:R-:W-:Y:S02]  /*e520*/  @!P1 IMAD.WIDE R14, R5, 0x4, R10.reuse ;  /* 0x00000004050e9825 */ /* 0x104fe400078e020a */
[----:B------:R1:W-:Y:S02]  /*e530*/  @!P2 ST.E.64 [R6.64], R118 ;  /* 0x000000760600a985 */ /* 0x0003e4000c101b0c */
[----:B------:R-:W-:Y:S02]  /*e540*/  @!P0 IMAD.WIDE R4, R4, 0x4, R10 ;  /* 0x0000000404048825 */ /* 0x000fe400078e020a */
        /* <DEDUP_REMOVED lines=9> */
.L_x_1547:
        /* <DEDUP_REMOVED lines=16> */
[----:B--2---:R-:W-:Y:S01]  /*e6e0*/  UIMAD.WIDE.U32 UR8, UR11, UR4, URZ ;  /* 0x000000040b0872a5 */ /* 0x004fe2000f8e003f */
        /* <DEDUP_REMOVED lines=33> */
.L_x_1550:
        /* <DEDUP_REMOVED lines=16> */
.L_x_3264:


//--------------------- .text._ZN7cutlass13device_kernelIN5flash19enable_sm80_to_sm89INS1_16FlashAttnFwdSm80INS1_25CollectiveMainloopFwdSm80ILi8ELi1ELb0EN4cute5tupleIJNS5_1CILi128EEENS7_ILi64EEENS7_ILi256EEEEEELi256ENS_10bfloat16_tEfNS_4arch4Sm80ELb0ELb0ELb1ELb1ELb1ELb0ELb1ELb1EEENS1_21CollectiveEpilogueFwdINS6_IJS8_SA_S9_EEENS6_IJNS7_ILi1EEESI_SI_EEESC_SE_Li256ELb1ELb1ELb1ELb0EEENS1_36VarlenDynamicPersistentTileSchedulerILi128ELi64ELi256ELi256ELb1ELb1ELb0ELb0ELb1ELb1EEEEEEEEEvNT_6ParamsE --------------------------
	.section	.text._ZN7cutlass13device_kernelIN5flash19enable_sm80_to_sm89INS1_16FlashAttnFwdSm80INS1_25CollectiveMainloopFwdSm80ILi8ELi1ELb0EN4cute5tupleIJNS5_1CILi128EEENS7_ILi64EEENS7_ILi256EEEEEELi256ENS_10bfloat16_tEfNS_4arch4Sm80ELb0ELb0ELb1ELb1ELb1ELb0ELb1ELb1EEENS1_21CollectiveEpilogueFwdINS6_IJS8_SA_S9_EEENS6_IJNS7_ILi1EEESI_SI_EEESC_SE_Li256ELb1ELb1ELb1ELb0EEENS1_36VarlenDynamicPersistentTileSchedulerILi128ELi64ELi256ELi256ELb1ELb1ELb0ELb0ELb1ELb1EEEEEEEEEvNT_6ParamsE,"ax",@progbits
	.sectioninfo	@"SHI_REGISTERS=255"
	.align	128
.text._ZN7cutlass13device_kernelIN5flash19enable_sm80_to_sm89INS1_16FlashAttnFwdSm80INS1_25CollectiveMainloopFwdSm80ILi8ELi1ELb0EN4cute5tupleIJNS5_1CILi128EEENS7_ILi64EEENS7_ILi256EEEEEELi256ENS_10bfloat16_tEfNS_4arch4Sm80ELb0ELb0ELb1ELb1ELb1ELb0ELb1ELb1EEENS1_21CollectiveEpilogueFwdINS6_IJS8_SA_S9_EEENS6_IJNS7_ILi1EEESI_SI_EEESC_SE_Li256ELb1ELb1ELb1ELb0EEENS1_36VarlenDynamicPersistentTileSchedulerILi128ELi64ELi256ELi256ELb1ELb1ELb0ELb0ELb1ELb1EEEEEEEEEvNT_6ParamsE:
        .type           _ZN7cutlass13device_kernelIN5flash19enable_sm80_to_sm89INS1_16FlashAttnFwdSm80INS1_25CollectiveMainloopFwdSm80ILi8ELi1ELb0EN4cute5tupleIJNS5_1CILi128EEENS7_ILi64EEENS7_ILi256EEEEEELi256ENS_10bfloat16_tEfNS_4arch4Sm80ELb0ELb0ELb1ELb1ELb1ELb0ELb1ELb1EEENS1_21CollectiveEpilogueFwdINS6_IJS8_SA_S9_EEENS6_IJNS7_ILi1EEESI_SI_EEESC_SE_Li256ELb1ELb1ELb1ELb0EEENS1_36VarlenDynamicPersistentTileSchedulerILi128ELi64ELi256ELi256ELb1ELb1ELb0ELb0ELb1ELb1EEEEEEEEEvNT_6ParamsE,@function
        .size           _ZN7cutlass13device_kernelIN5flash19enable_sm80_to_sm89INS1_16FlashAttnFwdSm80INS1_25CollectiveMainloopFwdSm80ILi8ELi1ELb0EN4cute5tupleIJNS5_1CILi128EEENS7_ILi64EEENS7_ILi256EEEEEELi256ENS_10bfloat16_tEfNS_4arch4Sm80ELb0ELb0ELb1ELb1ELb1ELb0ELb1ELb1EEENS1_21CollectiveEpilogueFwdINS6_IJS8_SA_S9_EEENS6_IJNS7_ILi1EEESI_SI_EEESC_SE_Li256ELb1ELb1ELb1ELb0EEENS1_36VarlenDynamicPersistentTileSchedulerILi128ELi64ELi256ELi256ELb1ELb1ELb0ELb0ELb1ELb1EEEEEEEEEvNT_6ParamsE,(.L_x_3265 - _ZN7cutlass13device_kernelIN5flash19enable_sm80_to_sm89INS1_16FlashAttnFwdSm80INS1_25CollectiveMainloopFwdSm80ILi8ELi1ELb0EN4cute5tupleIJNS5_1CILi128EEENS7_ILi64EEENS7_ILi256EEEEEELi256ENS_10bfloat16_tEfNS_4arch4Sm80ELb0ELb0ELb1ELb1ELb1ELb0ELb1ELb1EEENS1_21CollectiveEpilogueFwdINS6_IJS8_SA_S9_EEENS6_IJNS7_ILi1EEESI_SI_EEESC_SE_Li256ELb1ELb1ELb1ELb0EEENS1_36VarlenDynamicPersistentTileSchedulerILi128ELi64ELi256ELi256ELb1ELb1ELb0ELb0ELb1ELb1EEEEEEEEEvNT_6ParamsE)
        .other          _ZN7cutlass13device_kernelIN5flash19enable_sm80_to_sm89INS1_16FlashAttnFwdSm80INS1_25CollectiveMainloopFwdSm80ILi8ELi1ELb0EN4cute5tupleIJNS5_1CILi128EEENS7_ILi64EEENS7_ILi256EEEEEELi256ENS_10bfloat16_tEfNS_4arch4Sm80ELb0ELb0ELb1ELb1ELb1ELb0ELb1ELb1EEENS1_21CollectiveEpilogueFwdINS6_IJS8_SA_S9_EEENS6_IJNS7_ILi1EEESI_SI_EEESC_SE_Li256ELb1ELb1ELb1ELb0EEENS1_36VarlenDynamicPersistentTileSchedulerILi128ELi64ELi256ELi256ELb1ELb1ELb0ELb0ELb1ELb1EEEEEEEEEvNT_6ParamsE,@"STO_CUDA_ENTRY STV_DEFAULT"
_ZN7cutlass13device_kernelIN5flash19enable_sm80_to_sm89INS1_16FlashAttnFwdSm80INS1_25CollectiveMainloopFwdSm80ILi8ELi1ELb0EN4cute5tupleIJNS5_1CILi128EEENS7_ILi64EEENS7_ILi256EEEEEELi256ENS_10bfloat16_tEfNS_4arch4Sm80ELb0ELb0ELb1ELb1ELb1ELb0ELb1ELb1EEENS1_21CollectiveEpilogueFwdINS6_IJS8_SA_S9_EEENS6_IJNS7_ILi1EEESI_SI_EEESC_SE_Li256ELb1ELb1ELb1ELb0EEENS1_36VarlenDynamicPersistentTileSchedulerILi128ELi64ELi256ELi256ELb1ELb1ELb0ELb0ELb1ELb1EEEEEEEEEvNT_6ParamsE:
        /* <DEDUP_REMOVED lines=10> */
[----:B-1----:R1:W-:Y:S04]  /*00a0*/  @P0 STL.64 [R1], R4 ;  /* 0x0000000401000387 */ /* 0x0023e80000100a00 */
        /* <DEDUP_REMOVED lines=43> */
.L_x_1556:
        /* <DEDUP_REMOVED lines=17> */
.L_x_1654:
        /* <DEDUP_REMOVED lines=16> */
.L_x_1655:
[----:B--2---:R-:W-:-:S05]  /*0570*/  IMAD R0, R0, c[0x0][0x538], RZ ;  /* 0x00014e0000007a24 */ /* 0x004fca00078e02ff */
[----:B------:R-:W-:-:S04]  /*0580*/  IADD3 R6, R0, R6, RZ ;  /* 0x0000000600067210 */ /* 0x000fc80007ffe0ff */
[----:B------:R-:W-:-:S13]  /*0590*/  ISETP.GT.AND P0, PT, R6, UR4, PT ;  /* 0x0000000406007c0c */ /* 0x000fda000bf04270 */
[----:B-1----:R-:W-:Y:S05]  /*05a0*/  @!P0 BRA `(.L_x_1556) ;  /* 0xfffffdb000008947 */ /* 0x002fea000383ffff */
.L_x_1552:
[----:B------:R-:W-:-:S05]  /*05b0*/  IADD3 R12, -R0, R6, RZ ;  /* 0x00000006000c7210 */ /* 0x000fca0007ffe1ff */
[----:B------:R-:W-:-:S05]  /*05c0*/  IMAD R0, R4, c[0x0][0x538], R12 ;  /* 0x00014e0004007a24 */ /* 0x000fca00078e020c */
[----:B------:R-:W-:Y:S01]  /*05d0*/  ISETP.GT.AND P0, PT, R0, UR4, PT ;  /* 0x0000000400007c0c */ /* 0x000fe2000bf04270 */
[----:B------:R-:W-:-:S12]  /*05e0*/  BRA.DIV ~URZ, `(.L_x_1557) ;  /* 0x0000fe327f007947 */ /* 0x000fd8000b800000 */
[----:B------:R-:W-:-:S04]  /*05f0*/  VOTE.ANY R0, PT, !P0 ;  /* 0x0000000000007806 */ /* 0x000fc800040e0100 */
.L_x_1656:
[----:B------:R1:W2:Y:S01]  /*0600*/  POPC R13, R0 ;  /* 0x00000000000d7309 */ /* 0x0002a20000000000 */
[----:B------:R-:W-:Y:S05]  /*0610*/  BRA.DIV ~URZ, `(.L_x_1558) ;  /* 0x0000fe427f007947 */ /* 0x000fea000b800000 */
[----:B--2---:R2:W3:Y:S01]  /*0620*/  SHFL.IDX PT, R11, R8, R13, 0x1f ;  /* 0x00001f0d080b7589 */ /* 0x0044e200000e0000 */
[----:B------:R-:W-:-:S03]  /*0630*/  MOV R6, RZ ;  /* 0x000000ff00067202 */ /* 0x000fc60000000f00 */
[----:B------:R2:W4:Y:S04]  /*0640*/  SHFL.IDX PT, R10, R7, R13, 0x1f ;  /* 0x00001f0d070a7589 */ /* 0x00052800000e0000 */
.L_x_1657:
[----:B------:R-:W-:Y:S01]  /*0650*/  ISETP.NE.AND P0, PT, R0, RZ, PT ;  /* 0x000000ff0000720c */ /* 0x000fe20003f05270 */
[----:B------:R-:W-:-:S12]  /*0660*/  BSSY B0, `(.L_x_1559) ;  /* 0x0000005000007945 */ /* 0x000fd80003800000 */
[----:B------:R-:W-:Y:S05]  /*0670*/  @!P0 BRA `(.L_x_1560) ;  /* 0x0000003000008947 */ /* 0x000fea0003800000 */
[----:B------:R-:W-:Y:S01]  /*0680*/  IADD3 R31, R13, -0x1, RZ ;  /* 0xffffffff0d1f7810 */ /* 0x000fe20007ffe0ff */
[----:B------:R-:W-:Y:S05]  /*0690*/  BRA.DIV ~URZ, `(.L_x_1561) ;  /* 0x0000fea27f007947 */ /* 0x000fea000b800000 */
[----:B------:R1:W2:Y:S02]  /*06a0*/  SHFL.IDX PT, R6, R4, R31, 0x1f ;  /* 0x00001f1f04067589 */ /* 0x0002a400000e0000 */
.L_x_1560:
[----:B------:R-:W-:Y:S05]  /*06b0*/  BSYNC B0 ;  /* 0x0000000000007941 */ /* 0x000fea0003800000 */
.L_x_1559:
[----:B-1-3--:R-:W-:Y:S01]  /*06c0*/  IABS R0, R11 ;  /* 0x0000000b00007213 */ /* 0x00afe20000000000 */
[----:B--2---:R-:W-:-:S04]  /*06d0*/  IMAD R4, R6, c[0x0][0x538], R12 ;  /* 0x00014e0006047a24 */ /* 0x004fc800078e020c */
[----:B------:R-:W-:Y:S01]  /*06e0*/  IMAD.MOV.U32 R5, RZ, RZ, R0 ;  /* 0x000000ffff057224 */ /* 0x000fe200078e0000 */
[----:B----4-:R-:W-:Y:S01]  /*06f0*/  IABS R0, R10 ;  /* 0x0000000a00007213 */ /* 0x010fe20000000000 */
[----:B------:R1:W-:Y:S01]  /*0700*/  STL [R1], R4 ;  /* 0x0000000401007387 */ /* 0x0003e20000100800 */
        /* <DEDUP_REMOVED lines=64> */
.L_x_1553:
[----:B------:R-:W-:Y:S01]  /*0b10*/  MOV R0, UR4 ;  /* 0x0000000400007c02 */ /* 0x000fe20008000f00 */
[----:B------:R-:W-:Y:S04]  /*0b20*/  STL [R1+0x4], RZ ;  /* 0x000004ff01007387 */ /* 0x000fe80000100800 */
[----:B------:R1:W-:Y:S04]  /*0b30*/  STL [R1], R0 ;  /* 0x0000000001007387 */ /* 0x0003e80000100800 */
[----:B------:R2:W-:Y:S01]  /*0b40*/  STL [R1+0x8], RZ ;  /* 0x000008ff01007387 */ /* 0x0005e20000100800 */
[----:B-1----:R-:W-:-:S05]  /*0b50*/  MOV R0, c[0x0][0x53c] ;  /* 0x00014f0000007a02 */ /* 0x002fca0000000f00 */
[----:B------:R2:W-:Y:S02]  /*0b60*/  STL [R1+0xc], R0 ;  /* 0x00000c0001007387 */ /* 0x0005e40000100800 */
.L_x_1562:
[----:B-1----:R-:W3:Y:S04]  /*0b70*/  LDL R4, [R1] ;  /* 0x0000000001047983 */ /* 0x002ee80000100800 */
[----:B------:R-:W3:Y:S04]  /*0b80*/  LDL R5, [R1+0x4] ;  /* 0x0000040001057983 */ /* 0x000ee80000100800 */
[----:B------:R-:W3:Y:S04]  /*0b90*/  LDL R6, [R1+0x8] ;  /* 0x0000080001067983 */ /* 0x000ee80000100800 */
[----:B------:R-:W3:Y:S01]  /*0ba0*/  LDL R7, [R1+0xc] ;  /* 0x00000c0001077983 */ /* 0x000ee20000100800 */
[----:B------:R-:W-:Y:S01]  /*0bb0*/  ISETP.NE.AND P0, PT, R14, RZ, PT ;  /* 0x000000ff0e00720c */ /* 0x000fe20003f05270 */
[----:B------:R-:W-:-:S12]  /*0bc0*/  WARPSYNC 0xffffffff ;  /* 0xffffffff00007948 */ /* 0x000fd80003800000 */
[----:B---3--:R1:W-:Y:S04]  /*0bd0*/  @!P0 STS.128 [0x20100], R4 ;  /* 0x02010004ff008388 */ /* 0x0083e80000000c00 */
[----:B------:R-:W-:Y:S06]  /*0be0*/  BAR.ARV 0x5, 0x100 ;  /* 0x0144000000007b1d */ /* 0x000fec0000002000 */
.L_x_1551:
[----:B--2---:R-:W2:Y:S02]  /*0bf0*/  LDL R0, [R1+0xc] ;  /* 0x00000c0001007983 */ /* 0x004ea40000100800 */
[----:B--2---:R-:W-:-:S13]  /*0c00*/  ISETP.GE.AND P0, PT, R0, c[0x0][0x53c], PT ;  /* 0x00014f0000007a0c */ /* 0x004fda0003f06270 */
[----:B------:R-:W-:Y:S05]  /*0c10*/  @P0 EXIT ;  /* 0x000000000000094d */ /* 0x000fea0003800000 */
[----:B------:R-:W2:Y:S01]  /*0c20*/  S2R R17, SR_TID.X ;  /* 0x0000000000117919 */ /* 0x000ea20000002100 */
[----:B------:R-:W-:Y:S02]  /*0c30*/  ULDC UR5, c[0x0][0x2ac] ;  /* 0x0000ab0000057ab9 */ /* 0x000fe40000000800 */
[----:B------:R-:W-:Y:S02]  /*0c40*/  ULDC UR4, c[0x0][0x1d0] ;  /* 0x0000740000047ab9 */ /* 0x000fe40000000800 */
[----:B------:R-:W-:Y:S01]  /*0c50*/  UIMAD UR5, UR5, UR4, URZ ;  /* 0x00000004050572a4 */ /* 0x000fe2000f8e023f */
[----:B--2---:R-:W-:-:S04]  /*0c60*/  SHF.R.S32.HI R9, RZ, 0x1f, R17 ;  /* 0x0000001fff097819 */ /* 0x004fc80000011411 */
[CC--:B------:R-:W-:Y:S02]  /*0c70*/  LEA.HI R2, R9.reuse, R17.reuse, RZ, 0x4 ;  /* 0x0000001109027211 */ /* 0x0c0fe400078f20ff */
[CC--:B------:R-:W-:Y:S02]  /*0c80*/  LEA.HI R15, R9.reuse, R17.reuse, RZ, 0x3 ;  /* 0x00000011090f7211 */ /* 0x0c0fe400078f18ff */
[----:B------:R-:W-:Y:S02]  /*0c90*/  SHF.R.S32.HI R3, RZ, 0x4, R2 ;  /* 0x00000004ff037819 */ /* 0x000fe40000011402 */
[----:B------:R-:W-:Y:S02]  /*0ca0*/  LEA.HI R13, R9, R17, RZ, 0x2 ;  /* 0x00000011090d7211 */ /* 0x000fe400078f10ff */
[----:B------:R-:W-:Y:S02]  /*0cb0*/  LEA.HI R0, R2, R3, RZ, 0x1 ;  /* 0x0000000302007211 */ /* 0x000fe400078f08ff */
[----:B------:R-:W-:-:S02]  /*0cc0*/  SHF.R.S32.HI R241, RZ, 0x3, R15 ;  /* 0x00000003fff17819 */ /* 0x000fc4000001140f */
[----:B------:R-:W-:Y:S02]  /*0cd0*/  LOP3.LUT R0, R0, 0xfffffffe, RZ, 0xc0, !PT ;  /* 0xfffffffe00007812 */ /* 0x000fe400078ec0ff */
[--C-:B------:R-:W-:Y:S02]  /*0ce0*/  SHF.R.S32.HI R8, RZ, 0x2, R13.reuse ;  /* 0x00000002ff087819 */ /* 0x100fe4000001140d */
[----:B-1----:R-:W-:Y:S01]  /*0cf0*/  LOP3.LUT R4, R15, 0xfffffff8, RZ, 0xc0, !PT ;  /* 0xfffffff80f047812 */ /* 0x002fe200078ec0ff */
[----:B------:R-:W-:Y:S01]  /*0d00*/  IMAD.IADD R14, R3, 0x1, -R0 ;  /* 0x00000001030e7824 */ /* 0x000fe200078e0a00 */
[----:B------:R-:W-:Y:S01]  /*0d10*/  LOP3.LUT R0, R2, 0xfffffff0, RZ, 0xc0, !PT ;  /* 0xfffffff002007812 */ /* 0x000fe200078ec0ff */
[----:B------:R-:W-:Y:S01]  /*0d20*/  IMAD.SHL.U32 R3, R241, 0x40, RZ ;  /* 0x00000040f1037824 */ /* 0x000fe200078e00ff */
[----:B------:R-:W-:Y:S01]  /*0d30*/  SHF.R.S32.HI R2, RZ, 0x1f, R13 ;  /* 0x0000001fff027819 */ /* 0x000fe2000001140d */
[----:B------:R-:W-:Y:S01]  /*0d40*/  IMAD.IADD R236, R17, 0x1, -R4 ;  /* 0x0000000111ec7824 */ /* 0x000fe200078e0a04 */
[-C--:B------:R-:W-:Y:S01]  /*0d50*/  LEA.HI R7, R9, R17.reuse, RZ, 0x5 ;  /* 0x0000001109077211 */ /* 0x080fe200078f28ff */
[----:B------:R-:W-:Y:S01]  /*0d60*/  IMAD.IADD R0, R17, 0x1, -R0 ;  /* 0x0000000111007824 */ /* 0x000fe200078e0a00 */
[----:B------:R-:W-:Y:S01]  /*0d70*/  LEA.HI R2, R2, R8, RZ, 0x3 ;  /* 0x0000000802027211 */ /* 0x000fe200078f18ff */
[----:B------:R-:W-:Y:S01]  /*0d80*/  IMAD.SHL.U32 R232, R236, 0x8, RZ ;  /* 0x00000008ece87824 */ /* 0x000fe200078e00ff */
[----:B------:R-:W-:-:S02]  /*0d90*/  LEA.HI R9, R9, R17, RZ, 0x6 ;  /* 0x0000001109097211 */ /* 0x000fc400078f30ff */
[----:B------:R-:W-:Y:S02]  /*0da0*/  SHF.R.S32.HI R5, RZ, 0x1f, R0 ;  /* 0x0000001fff057819 */ /* 0x000fe40000011400 */
[----:B------:R-:W-:Y:S01]  /*0db0*/  LOP3.LUT R4, R2, 0xfffffff8, RZ, 0xc0, !PT ;  /* 0xfffffff802047812 */ /* 0x000fe200078ec0ff */
[----:B------:R-:W-:Y:S01]  /*0dc0*/  IMAD.SHL.U32 R9, R9, 0x8, RZ ;  /* 0x0000000809097824 */ /* 0x000fe200078e00ff */
[----:B------:R-:W-:Y:S02]  /*0dd0*/  LEA.HI R10, R5, R0, RZ, 0x3 ;  /* 0x00000000050a7211 */ /* 0x000fe400078f18ff */
[----:B------:R-:W-:Y:S01]  /*0de0*/  LOP3.LUT R2, R3, 0x1c0, RZ, 0xc0, !PT ;  /* 0x000001c003027812 */ /* 0x000fe200078ec0ff */
[----:B------:R-:W-:Y:S01]  /*0df0*/  IMAD.IADD R8, R8, 0x1, -R4 ;  /* 0x0000000108087824 */ /* 0x000fe200078e0a04 */
[----:B------:R-:W-:Y:S02]  /*0e00*/  LOP3.LUT R3, R10, 0xfffffff8, RZ, 0xc0, !PT ;  /* 0xfffffff80a037812 */ /* 0x000fe400078ec0ff */
[----:B------:R-:W-:-:S02]  /*0e10*/  SHF.R.U32.HI R4, RZ, 0x3, R2 ;  /* 0x00000003ff047819 */ /* 0x000fc40000011602 */
[----:B------:R-:W-:Y:S01]  /*0e20*/  LOP3.LUT R2, R2, 0x38, R232, 0xf8, !PT ;  /* 0x0000003802027812 */ /* 0x000fe200078ef8e8 */
[----:B------:R-:W-:Y:S01]  /*0e30*/  IMAD.IADD R5, R0, 0x1, -R3 ;  /* 0x0000000100057824 */ /* 0x000fe200078e0a03 */
[----:B------:R-:W-:Y:S02]  /*0e40*/  LOP3.LUT R0, R7, 0xffffffe0, RZ, 0xc0, !PT ;  /* 0xffffffe007007812 */ /* 0x000fe400078ec0ff */
[----:B------:R-:W-:Y:S02]  /*0e50*/  LOP3.LUT R11, R2, R4, RZ, 0x3c, !PT ;  /* 0x00000004020b7212 */ /* 0x000fe400078e3cff */
[--C-:B------:R-:W-:Y:S01]  /*0e60*/  SHF.R.S32.HI R4, RZ, 0x5, R7.reuse ;  /* 0x00000005ff047819 */ /* 0x100fe20000011407 */
[----:B------:R-:W-:Y:S01]  /*0e70*/  IMAD.IADD R16, R17, 0x1, -R0 ;  /* 0x0000000111107824 */ /* 0x000fe200078e0a00 */
[----:B------:R-:W-:Y:S01]  /*0e80*/  SHF.R.S32.HI R2, RZ, 0x1f, R7 ;  /* 0x0000001fff027819 */ /* 0x000fe20000011407 */
[----:B------:R-:W-:Y:S01]  /*0e90*/  IMAD.SHL.U32 R0, R236, 0x40, RZ ;  /* 0x00000040ec007824 */ /* 0x000fe200078e00ff */
[----:B------:R-:W-:-:S02]  /*0ea0*/  LOP3.LUT R6, R8, 0x1, RZ, 0xc0, !PT ;  /* 0x0000000108067812 */ /* 0x000fc400078ec0ff */
[----:B------:R-:W-:Y:S02]  /*0eb0*/  LEA.HI R2, R2, R4, RZ, 0x3 ;  /* 0x0000000402027211 */ /* 0x000fe400078f18ff */
[----:B------:R-:W-:Y:S02]  /*0ec0*/  SHF.R.S32.HI R12, RZ, 0x1f, R16 ;  /* 0x0000001fff0c7819 */ /* 0x000fe40000011410 */
[----:B------:R-:W-:Y:S02]  /*0ed0*/  LOP3.LUT R0, R0, 0x1c0, RZ, 0xc0, !PT ;  /* 0x000001c000007812 */ /* 0x000fe400078ec0ff */
[----:B------:R-:W-:Y:S02]  /*0ee0*/  LOP3.LUT R2, R2, 0xffffff8, RZ, 0xc0, !PT ;  /* 0x0ffffff802027812 */ /* 0x000fe400078ec0ff */
[----:B------:R-:W-:Y:S02]  /*0ef0*/  ISETP.NE.U32.AND P0, PT, R6, 0x1, PT ;  /* 0x000000010600780c */ /* 0x000fe40003f05070 */
[----:B------:R-:W-:Y:S01]  /*0f00*/  LEA.HI R12, R12, R16, RZ, 0x2 ;  /* 0x000000100c0c7211 */ /* 0x000fe200078f10ff */
[----:B------:R-:W-:Y:S01]  /*0f10*/  IMAD.IADD R3, R4, 0x1, -R2 ;  /* 0x0000000104037824 */ /* 0x000fe200078e0a02 */
[----:B------:R-:W-:-:S02]  /*0f20*/  LOP3.LUT R7, R0, 0x8, R15, 0xf8, !PT ;  /* 0x0000000800077812 */ /* 0x000fc400078ef80f */
[----:B------:R-:W-:Y:S02]  /*0f30*/  SHF.R.U32.HI R6, RZ, 0x3, R0 ;  /* 0x00000003ff067819 */ /* 0x000fe40000011600 */
[----:B------:R-:W-:Y:S02]  /*0f40*/  LOP3.LUT R0, R13, 0xfffffffc, RZ, 0xc0, !PT ;  /* 0xfffffffc0d007812 */ /* 0x000fe400078ec0ff */
[----:B------:R-:W-:Y:S02]  /*0f50*/  SHF.R.S32.HI R2, RZ, 0x2, R12 ;  /* 0x00000002ff027819 */ /* 0x000fe4000001140c */
[----:B------:R-:W-:Y:S01]  /*0f60*/  LOP3.LUT R13, R7, R6, RZ, 0x3c, !PT ;  /* 0x00000006070d7212 */ /* 0x000fe200078e3cff */
[----:B------:R-:W-:Y:S01]  /*0f70*/  IMAD.IADD R0, R17, 0x1, -R0 ;  /* 0x0000000111007824 */ /* 0x000fe200078e0a00 */
[----:B------:R-:W-:Y:S01]  /*0f80*/  LOP3.LUT P4, RZ, R5, 0x2, RZ, 0xc0, !PT ;  /* 0x0000000205ff7812 */ /* 0x000fe2000788c0ff */
[----:B------:R-:W-:Y:S01]  /*0f90*/  IMAD R15, R3, 0x10, R2 ;  /* 0x00000010030f7824 */ /* 0x000fe200078e0202 */
[C---:B------:R-:W-:Y:S01]  /*0fa0*/  LOP3.LUT P3, RZ, R5.reuse, 0x4, RZ, 0xc0, !PT ;  /* 0x0000000405ff7812 */ /* 0x040fe2000786c0ff */
[----:B------:R-:W-:Y:S01]  /*0fb0*/  IMAD.SHL.U32 R2, R5, 0x40, RZ ;  /* 0x0000004005027824 */ /* 0x000fe200078e00ff */
[----:B------:R-:W-:Y:S01]  /*0fc0*/  LEA.HI R3, R0, R0, RZ, 0x1 ;  /* 0x0000000000037211 */ /* 0x000fe200078f08ff */
[----:B------:R-:W-:Y:S01]  /*0fd0*/  IMAD.SHL.U32 R7, R4, 0x400, RZ ;  /* 0x0000040004077824 */ /* 0x000fe200078e00ff */
[C---:B------:R-:W-:Y:S01]  /*0fe0*/  R2P PR, R8.reuse, 0x6 ;  /* 0x0000000608007804 */ /* 0x040fe20000000000 */
[----:B------:R-:W-:Y:S01]  /*0ff0*/  IMAD.SHL.U32 R4, R8, 0x40, RZ ;  /* 0x0000004008047824 */ /* 0x000fe200078e00ff */
[----:B------:R-:W-:Y:S01]  /*1000*/  LOP3.LUT R2, R2, 0x1c0, RZ, 0xc0, !PT ;  /* 0x000001c002027812 */ /* 0x000fe200078ec0ff */
[----:B------:R-:W-:Y:S01]  /*1010*/  IMAD.SHL.U32 R6, R14, 0x8, RZ ;  /* 0x000000080e067824 */ /* 0x000fe200078e00ff */
[----:B------:R-:W-:Y:S01]  /*1020*/  LOP3.LUT R3, R3, 0x1ffffffe, RZ, 0xc0, !PT ;  /* 0x1ffffffe03037812 */ /* 0x000fe200078ec0ff */
[----:B------:R-:W-:Y:S01]  /*1030*/  IMAD.SHL.U32 R8, R10, 0x40, RZ ;  /* 0x000000400a087824 */ /* 0x000fe200078e00ff */
[----:B------:R-:W-:Y:S01]  /*1040*/  LOP3.LUT R4, R4, 0x1c0, RZ, 0xc0, !PT ;  /* 0x000001c004047812 */ /* 0x000fe200078ec0ff */
[----:B------:R-:W-:Y:S01]  /*1050*/  IMAD R5, R0, 0x2, R7 ;  /* 0x0000000200057824 */ /* 0x000fe200078e0207 */
[----:B------:R-:W-:Y:S01]  /*1060*/  LOP3.LUT R6, R2, 0x8, R6, 0xf8, !PT ;  /* 0x0000000802067812 */ /* 0x000fe200078ef806 */
[----:B------:R1:W-:Y:S01]  /*1070*/  STL [R1+0x148], R15 ;  /* 0x0001480f01007387 */ /* 0x0003e20000100800 */
[----:B------:R-:W-:Y:S01]  /*1080*/  LOP3.LUT R11, R11, 0x7ffffe00, R9, 0xf8, !PT ;  /* 0x7ffffe000b0b7812 */ /* 0x000fe200078ef809 */
[----:B------:R-:W-:Y:S01]  /*1090*/  IMAD.IADD R9, R0, 0x1, -R3 ;  /* 0x0000000100097824 */ /* 0x000fe200078e0a03 */
[----:B------:R-:W-:Y:S01]  /*10a0*/  SHF.R.U32.HI R2, RZ, 0x3, R2 ;  /* 0x00000003ff027819 */ /* 0x000fe20000011602 */
[----:B------:R-:W-:Y:S01]  /*10b0*/  IMAD R0, R14, 0x200, R13 ;  /* 0x000002000e007824 */ /* 0x000fe200078e020d */
[----:B------:R-:W-:Y:S01]  /*10c0*/  LEA.HI R3, R4, R4, RZ, 0x1d ;  /* 0x0000000404037211 */ /* 0x000fe200078fe8ff */
[----:B------:R-:W-:Y:S01]  /*10d0*/  IMAD R9, R9, 0x8, R15 ;  /* 0x0000000809097824 */ /* 0x000fe200078e020f */
[----:B------:R-:W-:Y:S01]  /*10e0*/  LOP3.LUT R2, R6, R2, RZ, 0x3c, !PT ;  /* 0x0000000206027212 */ /* 0x000fe200078e3cff */
[----:B------:R-:W-:Y:S01]  /*10f0*/  IMAD.MOV.U32 R10, RZ, RZ, 0x40 ;  /* 0x00000040ff0a7424 */ /* 0x000fe200078e00ff */
[----:B------:R-:W-:Y:S01]  /*1100*/  LOP3.LUT R4, R8, 0xfffffe00, RZ, 0xc0, !PT ;  /* 0xfffffe0008047812 */ /* 0x000fe200078ec0ff */
[----:B------:R-:W-:Y:S01]  /*1110*/  IMAD.IADD R8, R5, 0x1, R3 ;  /* 0x0000000105087824 */ /* 0x000fe200078e0203 */
[----:B------:R2:W-:Y:S01]  /*1120*/  STL [R1+0x14c], R9 ;  /* 0x00014c0901007387 */ /* 0x0005e20000100800 */
[----:B------:R-:W-:Y:S01]  /*1130*/  IADD3 R238, R232, 0x40, RZ ;  /* 0x00000040e8ee7810 */ /* 0x000fe20007ffe0ff */
[----:B------:R-:W-:Y:S01]  /*1140*/  IMAD.SHL.U32 R229, R11, 0x2, RZ ;  /* 0x000000020be57824 */ /* 0x000fe200078e00ff */
[CC--:B------:R-:W-:Y:S01]  /*1150*/  IADD3 R3, R2.reuse, R4.reuse, R7 ;  /* 0x0000000402037210 */ /* 0x0c0fe20007ffe007 */
[----:B------:R-:W-:Y:S01]  /*1160*/  IMAD.MOV.U32 R7, RZ, RZ, 0x20 ;  /* 0x00000020ff077424 */ /* 0x000fe200078e00ff */
[----:B------:R-:W-:-:S02]  /*1170*/  LOP3.LUT R4, R2, R4, RZ, 0xfc, !PT ;  /* 0x0000000402047212 */ /* 0x000fc400078efcff */
[----:B------:R-:W-:Y:S02]  /*1180*/  LOP3.LUT R2, R12, 0x7ffffffc, RZ, 0xc0, !PT ;  /* 0x7ffffffc0c027812 */ /* 0x000fe400078ec0ff */
[----:B------:R-:W-:Y:S02]  /*1190*/  IADD3 R239, R232, 0xc0, RZ ;  /* 0x000000c0e8ef7810 */ /* 0x000fe40007ffe0ff */
[----:B------:R-:W-:Y:S01]  /*11a0*/  SHF.R.S32.HI R12, RZ, 0x1f, R238 ;  /* 0x0000001fff0c7819 */ /* 0x000fe200000114ee */
[----:B------:R-:W-:Y:S01]  /*11b0*/  IMAD.IADD R2, R16, 0x1, -R2 ;  /* 0x0000000110027824 */ /* 0x000fe200078e0a02 */
[----:B------:R-:W-:Y:S02]  /*11c0*/  IADD3 R237, R232, 0x80, RZ ;  /* 0x00000080e8ed7810 */ /* 0x000fe40007ffe0ff */
[----:B------:R-:W-:Y:S01]  /*11d0*/  SHF.R.S32.HI R5, RZ, 0x1f, R232 ;  /* 0x0000001fff057819 */ /* 0x000fe200000114e8 */
[----:B------:R-:W-:Y:S01]  /*11e0*/  IMAD.SHL.U32 R41, R2, 0x2, RZ ;  /* 0x0000000202297824 */ /* 0x000fe200078e00ff */
[----:B------:R-:W-:-:S02]  /*11f0*/  SHF.R.S32.HI R6, RZ, 0x1f, R239 ;  /* 0x0000001fff067819 */ /* 0x000fc400000114ef */
[----:B------:R-:W-:Y:S02]  /*1200*/  LEA R135, R0, 0x8100, 0x1 ;  /* 0x0000810000877811 */ /* 0x000fe400078e08ff */
        /* <DEDUP_REMOVED lines=19> */
[----:B------:R3:W-:Y:S01]  /*1340*/  STL [R1+0xb8], R35 ;  /* 0x0000b82301007387 */ /* 0x0007e20000100800 */
        /* <DEDUP_REMOVED lines=18> */
[C---:B-1----:R-:W-:Y:S02]  /*1470*/  IADD3 R15, R41.reuse, 0xd0, RZ ;  /* 0x000000d0290f7810 */ /* 0x042fe40007ffe0ff */
[C---:B------:R-:W-:Y:S01]  /*1480*/  IADD3 R14, R41.reuse, 0xd8, RZ ;  /* 0x000000d8290e7810 */ /* 0x040fe20007ffe0ff */
[----:B------:R-:W-:Y:S01]  /*1490*/  STL [R1+0x9c], R28 ;  /* 0x00009c1c01007387 */ /* 0x000fe20000100800 */
[C---:B------:R-:W-:Y:S02]  /*14a0*/  IADD3 R13, R41.reuse, 0xe0, RZ ;  /* 0x000000e0290d7810 */ /* 0x040fe40007ffe0ff */
[C---:B------:R-:W-:Y:S01]  /*14b0*/  IADD3 R12, R41.reuse, 0xe8, RZ ;  /* 0x000000e8290c7810 */ /* 0x040fe20007ffe0ff */
[----:B------:R-:W-:Y:S01]  /*14c0*/  STL [R1+0x98], R27 ;  /* 0x0000981b01007387 */ /* 0x000fe20000100800 */
[----:B------:R-:W-:-:S02]  /*14d0*/  IADD3 R11, R41, 0xf0, RZ ;  /* 0x000000f0290b7810 */ /* 0x000fc40007ffe0ff */
[----:B--2---:R-:W-:Y:S01]  /*14e0*/  LEA R9, R8, 0x80, 0x1 ;  /* 0x0000008008097811 */ /* 0x004fe200078e08ff */
[----:B------:R1:W-:Y:S01]  /*14f0*/  STL [R1+0x94], R26 ;  /* 0x0000941a01007387 */ /* 0x0003e20000100800 */
[----:B------:R-:W-:Y:S02]  /*1500*/  SHF.R.S32.HI R8, RZ, 0x1f, R40 ;  /* 0x0000001fff087819 */ /* 0x000fe40000011428 */
[----:B------:R-:W-:Y:S01]  /*1510*/  SHF.R.S32.HI R5, RZ, 0x1f, R237 ;  /* 0x0000001fff057819 */ /* 0x000fe200000114ed */
[----:B------:R-:W-:Y:S01]  /*1520*/  STL [R1+0x90], R25 ;  /* 0x0000901901007387 */ /* 0x000fe20000100800 */
[C---:B------:R-:W-:Y:S02]  /*1530*/  SEL R6, R10.reuse, 0xffffffc0, !P2 ;  /* 0xffffffc00a067807 */ /* 0x040fe40005000000 */
[----:B------:R-:W-:Y:S01]  /*1540*/  SEL R0, R10, 0xffffffc0, !P3 ;  /* 0xffffffc00a007807 */ /* 0x000fe20005800000 */
[----:B------:R-:W-:Y:S01]  /*1550*/  STL [R1+0x8c], R24 ;  /* 0x00008c1801007387 */ /* 0x000fe20000100800 */
[----:B------:R-:W-:-:S02]  /*1560*/  SEL R5, R7, 0xffffffe0, !P1 ;  /* 0xffffffe007057807 */ /* 0x000fc40004800000 */
[----:B------:R-:W-:Y:S01]  /*1570*/  SEL R2, R7, 0xffffffe0, !P4 ;  /* 0xffffffe007027807 */ /* 0x000fe20006000000 */
[----:B------:R2:W-:Y:S01]  /*1580*/  STL [R1+0x88], R23 ;  /* 0x0000881701007387 */ /* 0x0005e20000100800 */
[----:B------:R-:W-:Y:S02]  /*1590*/  IADD3 R10, R41, 0xf8, RZ ;  /* 0x000000f8290a7810 */ /* 0x000fe40007ffe0ff */
[----:B------:R-:W-:Y:S01]  /*15a0*/  SHF.R.S32.HI R7, RZ, 0x1f, R39 ;  /* 0x0000001fff077819 */ /* 0x000fe20000011427 */
[----:B------:R-:W-:Y:S01]  /*15b0*/  STL [R1+0x84], R22 ;  /* 0x0000841601007387 */ /* 0x000fe20000100800 */
[----:B---3--:R-:W-:Y:S02]  /*15c0*/  SHF.R.S32.HI R35, RZ, 0x1f, R35 ;  /* 0x0000001fff237819 */ /* 0x008fe40000011423 */
[----:B----4-:R-:W-:Y:S01]  /*15d0*/  SHF.R.S32.HI R32, RZ, 0x1f, R32 ;  /* 0x0000001fff207819 */ /* 0x010fe20000011420 */
[----:B------:R-:W-:Y:S01]  /*15e0*/  STL [R1+0x80], R21 ;  /* 0x0000801501007387 */ /* 0x000fe20000100800 */
[----:B-----5:R-:W-:-:S02]  /*15f0*/  SHF.R.S32.HI R29, RZ, 0x1f, R29 ;  /* 0x0000001fff1d7819 */ /* 0x020fc4000001141d */
[----:B------:R-:W-:Y:S01]  /*1600*/  LEA R221, R3, 0x10100, 0x1 ;  /* 0x0001010003dd7811 */ /* 0x000fe200078e08ff */
[----:B------:R3:W-:Y:S01]  /*1610*/  STL [R1+0x7c], R20 ;  /* 0x00007c1401007387 */ /* 0x0007e20000100800 */
[----:B-1----:R-:W-:Y:S02]  /*1620*/  SHF.R.S32.HI R26, RZ, 0x1f, R26 ;  /* 0x0000001fff1a7819 */ /* 0x002fe4000001141a */
[----:B------:R-:W-:Y:S01]  /*1630*/  LEA R217, R4, 0x100, 0x1 ;  /* 0x0000010004d97811 */ /* 0x000fe200078e08ff */
[----:B------:R-:W-:Y:S01]  /*1640*/  STL [R1+0x78], R19 ;  /* 0x0000781301007387 */ /* 0x000fe20000100800 */
[C---:B------:R-:W-:Y:S02]  /*1650*/  IMAD.IADD R222, R221.reuse, 0x1, R2 ;  /* 0x00000001ddde7824 */ /* 0x040fe400078e0202 */
[----:B------:R-:W-:Y:S01]  /*1660*/  IMAD.IADD R224, R221, 0x1, R0 ;  /* 0x00000001dde07824 */ /* 0x000fe200078e0200 */
[----:B------:R-:W-:Y:S01]  /*1670*/  STL [R1+0x74], R18 ;  /* 0x0000741201007387 */ /* 0x000fe20000100800 */
[----:B------:R-:W-:-:S02]  /*1680*/  IMAD.IADD R218, R2, 0x1, R217 ;  /* 0x0000000102da7824 */ /* 0x000fc400078e02d9 */
[----:B------:R-:W-:Y:S01]  /*1690*/  IMAD.IADD R220, R0, 0x1, R217 ;  /* 0x0000000100dc7824 */ /* 0x000fe200078e02d9 */
[----:B------:R1:W-:Y:S01]  /*16a0*/  STL [R1+0x70], R17 ;  /* 0x0000701101007387 */ /* 0x0003e20000100800 */
[----:B--2---:R-:W-:Y:S01]  /*16b0*/  SHF.R.S32.HI R23, RZ, 0x1f, R23 ;  /* 0x0000001fff177819 */ /* 0x004fe20000011417 */
[----:B------:R-:W-:Y:S02]  /*16c0*/  IMAD.IADD R223, R222, 0x1, R0 ;  /* 0x00000001dedf7824 */ /* 0x000fe400078e0200 */
[----:B------:R-:W-:Y:S01]  /*16d0*/  STL [R1+0x6c], R16 ;  /* 0x00006c1001007387 */ /* 0x000fe20000100800 */
[----:B------:R-:W-:-:S03]  /*16e0*/  IMAD.IADD R219, R0, 0x1, R218 ;  /* 0x0000000100db7824 */ /* 0x000fc600078e02da */
[----:B------:R-:W-:Y:S04]  /*16f0*/  STL [R1+0x68], R15 ;  /* 0x0000680f01007387 */ /* 0x000fe80000100800 */
[----:B------:R2:W-:Y:S01]  /*1700*/  STL [R1+0x64], R14 ;  /* 0x0000640e01007387 */ /* 0x0005e20000100800 */
[----:B---3--:R-:W-:-:S03]  /*1710*/  SHF.R.S32.HI R20, RZ, 0x1f, R20 ;  /* 0x0000001fff147819 */ /* 0x008fc60000011414 */
[----:B------:R-:W-:Y:S04]  /*1720*/  STL [R1+0x60], R13 ;  /* 0x0000600d01007387 */ /* 0x000fe80000100800 */
[----:B------:R-:W-:Y:S04]  /*1730*/  STL [R1+0x5c], R12 ;  /* 0x00005c0c01007387 */ /* 0x000fe80000100800 */
[----:B------:R3:W-:Y:S01]  /*1740*/  STL [R1+0x58], R11 ;  /* 0x0000580b01007387 */ /* 0x0007e20000100800 */
[----:B-1----:R-:W-:-:S03]  /*1750*/  SHF.R.S32.HI R17, RZ, 0x1f, R17 ;  /* 0x0000001fff117819 */ /* 0x002fc60000011411 */
[----:B------:R1:W-:Y:S04]  /*1760*/  STL [R1+0x140], R8 ;  /* 0x0001400801007387 */ /* 0x0003e80000100800 */
[----:B------:R-:W-:Y:S04]  /*1770*/  STL [R1+0x54], R10 ;  /* 0x0000540a01007387 */ /* 0x000fe80000100800 */
[----:B------:R4:W-:Y:S01]  /*1780*/  STL [R1+0x13c], R7 ;  /* 0x00013c0701007387 */ /* 0x0009e20000100800 */
[----:B--2---:R-:W-:-:S03]  /*1790*/  SHF.R.S32.HI R14, RZ, 0x1f, R14 ;  /* 0x0000001fff0e7819 */ /* 0x004fc6000001140e */
[----:B------:R-:W-:Y:S01]  /*17a0*/  STL [R1+0x1c], R9 ;  /* 0x00001c0901007387 */ /* 0x000fe20000100800 */
[----:B---3--:R-:W-:Y:S02]  /*17b0*/  SHF.R.S32.HI R11, RZ, 0x1f, R11 ;  /* 0x0000001fff0b7819 */ /* 0x008fe4000001140b */
[----:B-1----:R-:W-:-:S05]  /*17c0*/  SHF.R.S32.HI R8, RZ, 0x1f, R38 ;  /* 0x0000001fff087819 */ /* 0x002fca0000011426 */
[----:B------:R1:W-:Y:S01]  /*17d0*/  STL [R1+0x138], R8 ;  /* 0x0001380801007387 */ /* 0x0003e20000100800 */
[----:B----4-:R-:W-:-:S05]  /*17e0*/  SHF.R.S32.HI R7, RZ, 0x1f, R37 ;  /* 0x0000001fff077819 */ /* 0x010fca0000011425 */
        /* <DEDUP_REMOVED lines=43> */
[----:B--2---:R-:W-:-:S03]  /*1aa0*/  IADD3 R7, R9, -0x10, RZ ;  /* 0xfffffff009077810 */ /* 0x004fc60007ffe0ff */
[----:B------:R2:W-:Y:S01]  /*1ab0*/  STL [R1+0xcc], R11 ;  /* 0x0000cc0b01007387 */ /* 0x0005e20000100800 */
[----:B------:R-:W-:-:S05]  /*1ac0*/  @P0 IADD3 R7, R9, 0x10, RZ ;  /* 0x0000001009070810 */ /* 0x000fca0007ffe0ff */
[----:B------:R-:W-:Y:S02]  /*1ad0*/  IMAD.IADD R3, R6, 0x1, R7 ;  /* 0x0000000106037824 */ /* 0x000fe400078e0207 */
[----:B-1----:R-:W-:Y:S02]  /*1ae0*/  IMAD.IADD R8, R9, 0x1, R5 ;  /* 0x0000000109087824 */ /* 0x002fe400078e0205 */
[----:B------:R-:W-:Y:S01]  /*1af0*/  IMAD.IADD R5, R5, 0x1, R7 ;  /* 0x0000000105057824 */ /* 0x000fe200078e0207 */
[----:B--2---:R-:W-:Y:S01]  /*1b00*/  SHF.R.S32.HI R11, RZ, 0x1f, R10 ;  /* 0x0000001fff0b7819 */ /* 0x004fe2000001140a */
[--C-:B------:R-:W-:Y:S02]  /*1b10*/  IMAD.IADD R10, R9, 0x1, R6.reuse ;  /* 0x00000001090a7824 */ /* 0x100fe400078e0206 */
[--C-:B------:R-:W-:Y:S02]  /*1b20*/  IMAD.IADD R2, R5, 0x1, R6.reuse ;  /* 0x0000000105027824 */ /* 0x100fe400078e0206 */
[----:B------:R-:W-:Y:S04]  /*1b30*/  STL [R1+0xc8], R11 ;  /* 0x0000c80b01007387 */ /* 0x000fe80000100800 */
[----:B------:R1:W-:Y:S04]  /*1b40*/  STL [R1+0x2c], R8 ;  /* 0x00002c0801007387 */ /* 0x0003e80000100800 */
[----:B------:R2:W-:Y:S01]  /*1b50*/  STL [R1+0x3c], R10 ;  /* 0x00003c0a01007387 */ /* 0x0005e20000100800 */
[----:B-1----:R-:W-:-:S05]  /*1b60*/  IMAD.IADD R8, R8, 0x1, R6 ;  /* 0x0000000108087824 */ /* 0x002fca00078e0206 */
[----:B------:R2:W-:Y:S04]  /*1b70*/  STL [R1+0x38], R8 ;  /* 0x0000380801007387 */ /* 0x0005e80000100800 */
[----:B------:R2:W-:Y:S04]  /*1b80*/  STL [R1+0x24], R7 ;  /* 0x0000240701007387 */ /* 0x0005e80000100800 */
[----:B------:R2:W-:Y:S04]  /*1b90*/  STL [R1+0x34], R3 ;  /* 0x0000340301007387 */ /* 0x0005e80000100800 */
[----:B------:R2:W-:Y:S04]  /*1ba0*/  STL [R1+0x28], R5 ;  /* 0x0000280501007387 */ /* 0x0005e80000100800 */
[----:B------:R2:W-:Y:S02]  /*1bb0*/  STL [R1+0x30], R2 ;  /* 0x0000300201007387 */ /* 0x0005e40000100800 */
.L_x_1653:
[----:B------:R-:W3:Y:S01]  /*1bc0*/  LDL R0, [R1+0xc] ;  /* 0x00000c0001007983 */ /* 0x000ee20000100800 */
[----:B--2---:R-:W-:Y:S01]  /*1bd0*/  IMAD.MOV.U32 R8, RZ, RZ, 0x4 ;  /* 0x00000004ff087424 */ /* 0x004fe200078e00ff */
[----:B------:R-:W-:-:S02]  /*1be0*/  ISETP.NE.U32.AND P0, PT, RZ, c[0x0][0x370], PT ;  /* 0x0000dc00ff007a0c */ /* 0x000fc40003f05070 */
[----:B------:R-:W-:Y:S02]  /*1bf0*/  ISETP.NE.U32.AND P1, PT, RZ, c[0x0][0x360], PT ;  /* 0x0000d800ff007a0c */ /* 0x000fe40003f25070 */
[----:B------:R-:W-:Y:S01]  /*1c00*/  ISETP.NE.AND.EX P3, PT, RZ, c[0x0][0x374], PT, P0 ;  /* 0x0000dd00ff007a0c */ /* 0x000fe20003f65300 */
[----:B---3--:R-:W-:-:S05]  /*1c10*/  IMAD.WIDE R2, R0, R8, c[0x0][0x588] ;  /* 0x0001620000027625 */ /* 0x008fca00078e0208 */
[----:B------:R-:W2:Y:S01]  /*1c20*/  LDG.E R252, [R2.64] ;  /* 0x0000000602fc7981 */ /* 0x000ea2000c1e1900 */
[----:B------:R-:W-:Y:S01]  /*1c30*/  ISETP.NE.AND.EX P1, PT, RZ, c[0x0][0x364], PT, P1 ;  /* 0x0000d900ff007a0c */ /* 0x000fe20003f25310 */
[----:B------:R-:W-:Y:S01]  /*1c40*/  IMAD.MOV.U32 R242, RZ, RZ, RZ ;  /* 0x000000fffff27224 */ /* 0x000fe200078e00ff */
[----:B------:R-:W-:Y:S01]  /*1c50*/  ISETP.NE.U32.AND P4, PT, RZ, c[0x0][0x348], PT ;  /* 0x0000d200ff007a0c */ /* 0x000fe20003f85070 */
[----:B------:R-:W-:-:S03]  /*1c60*/  IMAD.MOV.U32 R11, RZ, RZ, RZ ;  /* 0x000000ffff0b7224 */ /* 0x000fc600078e00ff */
[----:B------:R-:W-:Y:S02]  /*1c70*/  ISETP.NE.AND.EX P4, PT, RZ, c[0x0][0x34c], PT, P4 ;  /* 0x0000d300ff007a0c */ /* 0x000fe40003f85340 */
[----:B--2---:R-:W-:Y:S01]  /*1c80*/  SHF.R.S32.HI R12, RZ, 0x1f, R252 ;  /* 0x0000001fff0c7819 */ /* 0x004fe200000114fc */
[C---:B------:R-:W-:Y:S01]  /*1c90*/  IMAD.SHL.U32 R18, R252.reuse, 0x4, RZ ;  /* 0x00000004fc127824 */ /* 0x040fe200078e00ff */
[C---:B------:R-:W-:Y:S02]  /*1ca0*/  @P3 LEA R6, P0, R252.reuse, c[0x0][0x370], 0x2 ;  /* 0x0000dc00fc063a11 */ /* 0x040fe400078010ff */
[C-C-:B------:R-:W-:Y:S01]  /*1cb0*/  SHF.L.U64.HI R16, R252.reuse, 0x2, R12.reuse ;  /* 0x00000002fc107819 */ /* 0x140fe2000001020c */
[----:B------:R1:W-:Y:S01]  /*1cc0*/  STL [R1+0x50], R12 ;  /* 0x0000500c01007387 */ /* 0x0003e20000100800 */
[----:B------:R-:W-:Y:S02]  /*1cd0*/  @P3 LEA.HI.X R7, R252, c[0x0][0x374], R12, 0x2, P0 ;  /* 0x0000dd00fc073a11 */ /* 0x000fe400000f140c */
[C---:B------:R-:W-:Y:S01]  /*1ce0*/  @P1 IADD3 R4, P2, R18.reuse, c[0x0][0x360], RZ ;  /* 0x0000d80012041a10 */ /* 0x040fe20007f5e0ff */
[----:B------:R1:W-:Y:S01]  /*1cf0*/  STL [R1+0x14], R18 ;  /* 0x0000141201007387 */ /* 0x0003e20000100800 */
[----:B------:R-:W-:-:S02]  /*1d00*/  IADD3 R2, P0, R18, c[0x0][0x348], RZ ;  /* 0x0000d20012027a10 */ /* 0x000fc40007f1e0ff */
[C---:B------:R-:W-:Y:S01]  /*1d10*/  @P1 IADD3.X R5, R16.reuse, c[0x0][0x364], RZ, P2, !PT ;  /* 0x0000d90010051a10 */ /* 0x040fe200017fe4ff */
[----:B------:R1:W5:Y:S01]  /*1d20*/  @P3 LDG.E R242, [R6.64] ;  /* 0x0000000606f23981 */ /* 0x000362000c1e1900 */
[----:B------:R-:W-:-:S03]  /*1d30*/  IADD3.X R3, R16, c[0x0][0x34c], RZ, P0, !PT ;  /* 0x0000d30010037a10 */ /* 0x000fc600007fe4ff */
[----:B------:R1:W5:Y:S04]  /*1d40*/  @P1 LDG.E R13, [R4.64] ;  /* 0x00000006040d1981 */ /* 0x000368000c1e1900 */
[----:B------:R1:W5:Y:S04]  /*1d50*/  @P4 LDG.E R11, [R2.64] ;  /* 0x00000006020b4981 */ /* 0x000368000c1e1900 */
[----:B------:R1:W-:Y:S01]  /*1d60*/  STL [R1+0x18], R16 ;  /* 0x0000181001007387 */ /* 0x0003e20000100800 */
[----:B------:R-:W-:Y:S01]  /*1d70*/  YIELD ;  /* 0x0000000000007946 */ /* 0x000fe20003800000 */
[----:B------:R-:W-:Y:S05]  /*1d80*/  @P1 BRA `(.L_x_1563) ;  /* 0x0000005000001947 */ /* 0x000fea0003800000 */
[----:B-----5:R-:W-:Y:S01]  /*1d90*/  MOV R13, c[0x0][0x168] ;  /* 0x00005a00000d7a02 */ /* 0x020fe20000000f00 */
[----:B------:R-:W-:Y:S05]  /*1da0*/  @!P4 BRA `(.L_x_1563) ;  /* 0x000000300000c947 */ /* 0x000fea0003800000 */
[----:B------:R2:W3:Y:S04]  /*1db0*/  LDG.E R0, [R2.64] ;  /* 0x0000000602007981 */ /* 0x0004e8000c1e1900 */
[----:B-12---:R-:W3:Y:S02]  /*1dc0*/  LDG.E R2, [R2.64+0x4] ;  /* 0x0000040602027981 */ /* 0x006ee4000c1e1900 */
[----:B---3--:R-:W-:-:S02]  /*1dd0*/  IADD3 R13, -R0, R2, RZ ;  /* 0x00000002000d7210 */ /* 0x008fc40007ffe1ff */
.L_x_1563:
[----:B------:R-:W-:-:S04]  /*1de0*/  ISETP.NE.U32.AND P0, PT, RZ, c[0x0][0x368], PT ;  /* 0x0000da00ff007a0c */ /* 0x000fc80003f05070 */
[----:B------:R-:W-:-:S13]  /*1df0*/  ISETP.NE.AND.EX P0, PT, RZ, c[0x0][0x36c], PT, P0 ;  /* 0x0000db00ff007a0c */ /* 0x000fda0003f05300 */
[----:B------:R-:W-:Y:S05]  /*1e00*/  @!P0 BRA `(.L_x_1564) ;  /* 0x0000004000008947 */ /* 0x000fea0003800000 */
[----:B-1----:R-:W-:-:S04]  /*1e10*/  IADD3 R2, P0, R18, c[0x0][0x368], RZ ;  /* 0x0000da0012027a10 */ /* 0x002fc80007f1e0ff */
[----:B------:R-:W-:-:S05]  /*1e20*/  IADD3.X R3, R16, c[0x0][0x36c], RZ, P0, !PT ;  /* 0x0000db0010037a10 */ /* 0x000fca00007fe4ff */
[----:B------:R1:W5:Y:S01]  /*1e30*/  LDG.E R0, [R2.64] ;  /* 0x0000000602007981 */ /* 0x000362000c1e1900 */
[----:B------:R-:W-:Y:S05]  /*1e40*/  BRA `(.L_x_1565) ;  /* 0x0000008000007947 */ /* 0x000fea0003800000 */
.L_x_1564:
        /* <DEDUP_REMOVED lines=8> */
.L_x_1565:
[----:B------:R-:W2:Y:S01]  /*1ed0*/  LDL R14, [R1+0x8] ;  /* 0x00000800010e7983 */ /* 0x000ea20000100800 */
[----:B-----5:R-:W-:Y:S01]  /*1ee0*/  IMAD.IADD R17, R0, 0x1, -R242 ;  /* 0x0000000100117824 */ /* 0x020fe200078e0af2 */
[----:B------:R-:W-:Y:S04]  /*1ef0*/  BSSY B0, `(.L_x_1566) ;  /* 0x000002e000007945 */ /* 0x000fe80003800000 */
[----:B------:R-:W-:-:S02]  /*1f00*/  ISETP.GE.AND P0, PT, R17, 0x1, PT ;  /* 0x000000011100780c */ /* 0x000fc40003f06270 */
[----:B------:R-:W-:-:S04]  /*1f10*/  IADD3 R0, R17, 0x3f, RZ ;  /* 0x0000003f11007810 */ /* 0x000fc80007ffe0ff */
[----:B-1----:R-:W-:-:S04]  /*1f20*/  SHF.R.S32.HI R2, RZ, 0x1f, R0 ;  /* 0x0000001fff027819 */ /* 0x002fc80000011400 */
[----:B------:R-:W-:Y:S01]  /*1f30*/  LEA.HI R0, R2, R0, RZ, 0x6 ;  /* 0x0000000002007211 */ /* 0x000fe200078f30ff */
[----:B------:R-:W-:-:S03]  /*1f40*/  IMAD.MOV.U32 R2, RZ, RZ, RZ ;  /* 0x000000ffff027224 */ /* 0x000fc600078e00ff */
[----:B------:R-:W-:Y:S02]  /*1f50*/  SHF.R.S32.HI R10, RZ, 0x6, R0 ;  /* 0x00000006ff0a7819 */ /* 0x000fe40000011400 */
        /* <DEDUP_REMOVED lines=39> */
.L_x_1567:
[----:B------:R-:W-:Y:S05]  /*21d0*/  BSYNC B0 ;  /* 0x0000000000007941 */ /* 0x000fea0003800000 */
.L_x_1566:
[----:B------:R-:W-:Y:S01]  /*21e0*/  IMAD R240, R15, R2, RZ ;  /* 0x000000020ff07224 */ /* 0x000fe200078e02ff */
[----:B------:R-:W-:Y:S01]  /*21f0*/  PRMT R0, RZ, 0x7610, R0 ;  /* 0x00007610ff007816 */ /* 0x000fe20000000000 */
[----:B-1----:R-:W-:Y:S01]  /*2200*/  IMAD.MOV.U32 R15, RZ, RZ, RZ ;  /* 0x000000ffff0f7224 */ /* 0x002fe200078e00ff */
[----:B------:R-:W-:Y:S01]  /*2210*/  MOV R20, RZ ;  /* 0x000000ff00147202 */ /* 0x000fe20000000f00 */
[----:B------:R-:W-:Y:S01]  /*2220*/  IMAD.IADD R2, R240, 0x1, R2 ;  /* 0x00000001f0027824 */ /* 0x000fe200078e0202 */
[----:B------:R-:W-:Y:S01]  /*2230*/  CS2R R74, SRZ ;  /* 0x00000000004a7805 */ /* 0x000fe2000001ff00 */
        /* <DEDUP_REMOVED lines=66> */
[----:B------:R-:W2:Y:S01]  /*2660*/  LDL R6, [R1+0x4] ;  /* 0x0000040001067983 */ /* 0x000ea20000100800 */
[----:B------:R-:W-:-:S04]  /*2670*/  ISETP.NE.U32.AND P0, PT, RZ, c[0x0][0x340], PT ;  /* 0x0000d000ff007a0c */ /* 0x000fc80003f05070 */
[----:B------:R-:W-:-:S13]  /*2680*/  ISETP.NE.AND.EX P1, PT, RZ, c[0x0][0x344], PT, P0 ;  /* 0x0000d100ff007a0c */ /* 0x000fda0003f25300 */
[----:B------:R-:W-:-:S04]  /*2690*/  @P1 IADD3 R2, P0, R18, c[0x0][0x340], RZ ;  /* 0x0000d00012021a10 */ /* 0x000fc80007f1e0ff */
[----:B------:R-:W-:-:S05]  /*26a0*/  @P1 IADD3.X R3, R16, c[0x0][0x344], RZ, P0, !PT ;  /* 0x0000d10010031a10 */ /* 0x000fca00007fe4ff */
[----:B------:R1:W5:Y:S01]  /*26b0*/  @P1 LDG.E R15, [R2.64] ;  /* 0x00000006020f1981 */ /* 0x000362000c1e1900 */
[----:B------:R-:W-:Y:S01]  /*26c0*/  SHF.R.S32.HI R0, RZ, 0x1f, R11 ;  /* 0x0000001fff007819 */ /* 0x000fe2000001140b */
[----:B------:R-:W-:Y:S01]  /*26d0*/  IMAD.MOV.U32 R4, RZ, RZ, c[0x0][0x2c4] ;  /* 0x0000b100ff047624 */ /* 0x000fe200078e00ff */
[----:B------:R-:W-:Y:S01]  /*26e0*/  LOP3.LUT R16, R14, 0xffff, RZ, 0xc0, !PT ;  /* 0x0000ffff0e107812 */ /* 0x000fe200078ec0ff */
[----:B------:R-:W-:Y:S01]  /*26f0*/  IMAD R5, R236, 0x20, R241 ;  /* 0x00000020ec057824 */ /* 0x000fe200078e02f1 */
[----:B------:R-:W-:Y:S01]  /*2700*/  ISETP.GE.AND P6, PT, R238, c[0x0][0x198], PT ;  /* 0x00006600ee007a0c */ /* 0x000fe20003fc6270 */
[----:B------:R-:W-:Y:S01]  /*2710*/  IMAD R0, R0, c[0x0][0x178], RZ ;  /* 0x00005e0000007a24 */ /* 0x000fe200078e02ff */
[----:B------:R-:W-:Y:S02]  /*2720*/  ISETP.NE.AND P0, PT, R4, 0x1, PT ;  /* 0x000000010400780c */ /* 0x000fe40003f05270 */
[----:B------:R-:W-:Y:S01]  /*2730*/  SEL R4, R252, RZ, !P4 ;  /* 0x000000fffc047207 */ /* 0x000fe20006000000 */
[----:B------:R-:W-:Y:S01]  /*2740*/  IMAD R0, R11, c[0x0][0x17c], R0 ;  /* 0x00005f000b007a24 */ /* 0x000fe200078e0200 */
[----:B------:R-:W-:-:S02]  /*2750*/  ISETP.GE.AND P5, PT, R237, c[0x0][0x198], PT ;  /* 0x00006600ed007a0c */ /* 0x000fc40003fa6270 */
[----:B------:R-:W-:Y:S01]  /*2760*/  IADD3 R104, R206, -0x1, RZ ;  /* 0xffffffffce687810 */ /* 0x000fe20007ffe0ff */
[----:B-1----:R-:W-:-:S05]  /*2770*/  IMAD.WIDE.U32 R2, R11, c[0x0][0x178], RZ ;  /* 0x00005e000b027a25 */ /* 0x002fca00078e00ff */
[----:B------:R-:W-:-:S05]  /*2780*/  IADD3 R3, R3, R0, RZ ;  /* 0x0000000003037210 */ /* 0x000fca0007ffe0ff */
[----:B------:R-:W-:-:S04]  /*2790*/  IMAD.WIDE.U32 R2, R16, c[0x0][0x1b8], R2 ;  /* 0x00006e0010027a25 */ /* 0x000fc800078e0002 */
[----:B------:R-:W-:-:S04]  /*27a0*/  IMAD R3, R16, c[0x0][0x1bc], R3 ;  /* 0x00006f0010037a24 */ /* 0x000fc800078e0203 */
[----:B------:R-:W-:-:S04]  /*27b0*/  IMAD.WIDE.U32 R2, R4, c[0x0][0x1c0], R2 ;  /* 0x0000700004027a25 */ /* 0x000fc800078e0002 */
[----:B--2---:R-:W-:Y:S01]  /*27c0*/  IMAD R5, R6, 0x80, R5 ;  /* 0x0000008006057824 */ /* 0x004fe200078e0205 */
[----:B------:R-:W-:Y:S02]  /*27d0*/  SEL R6, R12, RZ, !P4 ;  /* 0x000000ff0c067207 */ /* 0x000fe40006000000 */
[----:B------:R-:W-:Y:S01]  /*27e0*/  ISETP.GE.AND P4, PT, R239, c[0x0][0x198], PT ;  /* 0x00006600ef007a0c */ /* 0x000fe20003f86270 */
[----:B------:R-:W-:Y:S01]  /*27f0*/  @P0 IMAD.HI.U32 R7, R5, c[0x0][0x2c8], RZ ;  /* 0x0000b20005070a27 */ /* 0x000fe200078e00ff */
[----:B------:R-:W-:-:S03]  /*2800*/  MOV R0, R5 ;  /* 0x0000000500007202 */ /* 0x000fc60000000f00 */
[----:B------:R-:W-:Y:S01]  /*2810*/  IMAD R6, R6, c[0x0][0x1c0], RZ ;  /* 0x0000700006067a24 */ /* 0x000fe200078e02ff */
[----:B------:R-:W-:Y:S02]  /*2820*/  @P0 SHF.R.U32.HI R0, RZ, c[0x0][0x2cc], R7 ;  /* 0x0000b300ff000a19 */ /* 0x000fe40000011607 */
[----:B------:R-:W-:Y:S01]  /*2830*/  ISETP.GE.AND P0, PT, R232, c[0x0][0x198], PT ;  /* 0x00006600e8007a0c */ /* 0x000fe20003f06270 */
[----:B------:R-:W-:Y:S01]  /*2840*/  IMAD R6, R4, c[0x0][0x1c4], R6 ;  /* 0x0000710004067a24 */ /* 0x000fe200078e0206 */
[--C-:B------:R-:W-:Y:S01]  /*2850*/  SHF.R.S32.HI R7, RZ, 0x1f, R0.reuse ;  /* 0x0000001fff077819 */ /* 0x100fe20000011400 */
[----:B------:R-:W-:-:S03]  /*2860*/  IMAD.MOV R4, RZ, RZ, -R0 ;  /* 0x000000ffff047224 */ /* 0x000fc600078e0a00 */
[----:B------:R-:W-:Y:S01]  /*2870*/  IADD3 R3, R3, R6, RZ ;  /* 0x0000000603037210 */ /* 0x000fe20007ffe0ff */
[----:B------:R-:W-:Y:S02]  /*2880*/  IMAD R4, R4, c[0x0][0x2c4], R5 ;  /* 0x0000b10004047a24 */ /* 0x000fe400078e0205 */
[----:B------:R-:W-:Y:S02]  /*2890*/  IMAD R5, R7, c[0x0][0x1b0], RZ ;  /* 0x00006c0007057a24 */ /* 0x000fe400078e02ff */
[----:B------:R-:W-:-:S04]  /*28a0*/  IMAD.WIDE.U32 R2, R0, c[0x0][0x1b0], R2 ;  /* 0x00006c0000027a25 */ /* 0x000fc800078e0002 */
[----:B------:R-:W-:Y:S01]  /*28b0*/  IMAD R6, R0, c[0x0][0x1b4], R5 ;  /* 0x00006d0000067a24 */ /* 0x000fe200078e0205 */
[----:B------:R-:W-:Y:S01]  /*28c0*/  SHF.R.S32.HI R5, RZ, 0x1f, R4 ;  /* 0x0000001fff057819 */ /* 0x000fe20000011404 */
[----:B------:R-:W-:Y:S02]  /*28d0*/  @!P1 IMAD.MOV.U32 R15, RZ, RZ, R252 ;  /* 0x000000ffff0f9224 */ /* 0x000fe400078e00fc */
[----:B------:R-:W-:Y:S02]  /*28e0*/  IMAD.IADD R3, R3, 0x1, R6 ;  /* 0x0000000103037824 */ /* 0x000fe400078e0206 */
[----:B------:R-:W-:Y:S02]  /*28f0*/  IMAD R0, R5, c[0x0][0x1a8], RZ ;  /* 0x00006a0005007a24 */ /* 0x000fe400078e02ff */
[----:B------:R-:W-:-:S04]  /*2900*/  IMAD.WIDE.U32 R2, R4, c[0x0][0x1a8], R2 ;  /* 0x00006a0004027a25 */ /* 0x000fc800078e0002 */
[----:B------:R-:W-:Y:S01]  /*2910*/  IMAD R0, R4, c[0x0][0x1ac], R0 ;  /* 0x00006b0004007a24 */ /* 0x000fe200078e0200 */
[----:B------:R-:W-:-:S04]  /*2920*/  LEA R14, P0, R2, c[0x0][0x160], 0x1 ;  /* 0x00005800020e7a11 */ /* 0x000fc800078008ff */
[----:B------:R-:W-:-:S04]  /*2930*/  IADD3 R0, R3, R0, RZ ;  /* 0x0000000003007210 */ /* 0x000fc80007ffe0ff */
[----:B------:R-:W-:Y:S01]  /*2940*/  LEA.HI.X R5, R2, c[0x0][0x164], R0, 0x1, P0 ;  /* 0x0000590002057a11 */ /* 0x000fe200000f0c00 */
[----:B------:R-:W-:Y:S05]  /*2950*/  BRA.DIV ~URZ, `(.L_x_1569) ;  /* 0x0000dc427f007947 */ /* 0x000fea000b800000 */
[----:B------:R1:W2:Y:S02]  /*2960*/  SHFL.IDX PT, R4, R5, RZ, 0x181f ;  /* 0x00181fff05047589 */ /* 0x0002a400000e0000 */
.L_x_1658:
[----:B------:R-:W-:Y:S05]  /*2970*/  BRA.DIV ~URZ, `(.L_x_1570) ;  /* 0x0000dc927f007947 */ /* 0x000fea000b800000 */
[----:B------:R3:W4:Y:S02]  /*2980*/  SHFL.IDX PT, R0, R14, RZ, 0x181f ;  /* 0x00181fff0e007589 */ /* 0x00072400000e0000 */
.L_x_1659:
[----:B---3--:R-:W3:Y:S01]  /*2990*/  LDL R2, [R1+0x4] ;  /* 0x0000040001027983 */ /* 0x008ee20000100800 */
[----:B------:R-:W-:Y:S01]  /*29a0*/  IMAD R13, R13, c[0x0][0x2c4], RZ ;  /* 0x0000b1000d0d7a24 */ /* 0x000fe200078e02ff */
[----:B------:R-:W-:Y:S01]  /*29b0*/  BSSY B0, `(.L_x_1571) ;  /* 0x0000018000007945 */ /* 0x000fe20003800000 */
[----:B---3--:R-:W-:-:S04]  /*29c0*/  LEA R12, R2, R241, 0x7 ;  /* 0x000000f1020c7211 */ /* 0x008fc800078e38ff */
[----:B------:R-:W-:-:S13]  /*29d0*/  ISETP.GE.AND P0, PT, R12, R13, PT ;  /* 0x0000000d0c00720c */ /* 0x000fda0003f06270 */
[----:B------:R-:W-:Y:S05]  /*29e0*/  @P0 BRA `(.L_x_1572) ;  /* 0x0000014000000947 */ /* 0x000fea0003800000 */
[C---:B------:R-:W-:Y:S02]  /*29f0*/  ISETP.GE.AND P3, PT, R232.reuse, c[0x0][0x198], PT ;  /* 0x00006600e8007a0c */ /* 0x040fe40003f66270 */
[----:B------:R-:W-:Y:S02]  /*2a00*/  SHF.R.S32.HI R2, RZ, 0x1f, R232 ;  /* 0x0000001fff027819 */ /* 0x000fe400000114e8 */
[-C--:B----4-:R-:W-:Y:S02]  /*2a10*/  LEA R10, P0, R232, R0.reuse, 0x1 ;  /* 0x00000000e80a7211 */ /* 0x090fe400078008ff */
[-C--:B------:R-:W-:Y:S02]  /*2a20*/  LEA R8, P2, R238, R0.reuse, 0x1 ;  /* 0x00000000ee087211 */ /* 0x080fe400078408ff */
[----:B------:R-:W-:Y:S02]  /*2a30*/  SHF.R.S32.HI R20, RZ, 0x1f, R238 ;  /* 0x0000001fff147819 */ /* 0x000fe400000114ee */
[----:B------:R-:W-:-:S02]  /*2a40*/  LEA R6, P1, R237, R0, 0x1 ;  /* 0x00000000ed067211 */ /* 0x000fc400078208ff */
[----:B--2---:R-:W-:Y:S02]  /*2a50*/  LEA.HI.X R11, R232, R4, R2, 0x1, P0 ;  /* 0x00000004e80b7211 */ /* 0x004fe400000f0c02 */
[----:B------:R-:W-:Y:S02]  /*2a60*/  SHF.R.S32.HI R19, RZ, 0x1f, R237 ;  /* 0x0000001fff137819 */ /* 0x000fe400000114ed */
[----:B------:R-:W-:Y:S01]  /*2a70*/  LEA R2, P0, R239, R0, 0x1 ;  /* 0x00000000ef027211 */ /* 0x000fe200078008ff */
[----:B------:R-:W-:Y:S01]  /*2a80*/  @!PT LDS RZ, [RZ] ;  /* 0x00000000fffff984 */ /* 0x000fe20000000800 */
[----:B------:R-:W-:Y:S01]  /*2a90*/  @!PT LDS RZ, [RZ] ;  /* 0x00000000fffff984 */ /* 0x000fe20000000800 */
[----:B------:R-:W-:Y:S01]  /*2aa0*/  @!PT LDS RZ, [RZ] ;  /* 0x00000000fffff984 */ /* 0x000fe20000000800 */
[----:B------:R2:W-:Y:S01]  /*2ab0*/  LDGSTS.E.BYPASS.LTC128B.128 [R229+0x10100], [R10.64], !P3 ;  /* 0x101000000ae57fae */ /* 0x0005e2000d901d46 */
[----:B------:R-:W-:Y:S02]  /*2ac0*/  SHF.R.S32.HI R18, RZ, 0x1f, R239 ;  /* 0x0000001fff127819 */ /* 0x000fe400000114ef */
[-C--:B------:R-:W-:Y:S02]  /*2ad0*/  LEA.HI.X R9, R238, R4.reuse, R20, 0x1, P2 ;  /* 0x00000004ee097211 */ /* 0x080fe400010f0c14 */
[----:B------:R-:W-:-:S02]  /*2ae0*/  LEA.HI.X R7, R237, R4, R19, 0x1, P1 ;  /* 0x00000004ed077211 */ /* 0x000fc400008f0c13 */
[----:B------:R-:W-:Y:S01]  /*2af0*/  LEA.HI.X R3, R239, R4, R18, 0x1, P0 ;  /* 0x00000004ef037211 */ /* 0x000fe200000f0c12 */
[----:B------:R2:W-:Y:S04]  /*2b00*/  LDGSTS.E.BYPASS.LTC128B.128 [R229+0x14100], [R8.64], !P6 ;  /* 0x1410000008e57fae */ /* 0x0005e8000f101d46 */
[----:B------:R2:W-:Y:S04]  /*2b10*/  LDGSTS.E.BYPASS.LTC128B.128 [R229+0x18100], [R6.64], !P5 ;  /* 0x1810000006e57fae */ /* 0x0005e8000e901d46 */
[----:B------:R2:W-:Y:S02]  /*2b20*/  LDGSTS.E.BYPASS.LTC128B.128 [R229+0x1c100], [R2.64], !P4 ;  /* 0x1c10000002e57fae */ /* 0x0005e4000e101d46 */
.L_x_1572:
[----:B------:R-:W-:Y:S05]  /*2b30*/  BSYNC B0 ;  /* 0x0000000000007941 */ /* 0x000fea0003800000 */
.L_x_1571:
[----:B------:R-:W-:Y:S05]  /*2b40*/  BRA.DIV ~URZ, `(.L_x_1573) ;  /* 0x0000db327f007947 */ /* 0x000fea000b800000 */
[----:B--2---:R2:W3:Y:S04]  /*2b50*/  SHFL.IDX PT, R4, R5, 0x1, 0x181f ;  /* 0x00381f0005047f89 */ /* 0x0044e800000e0000 */
[----:B----4-:R2:W4:Y:S02]  /*2b60*/  SHFL.IDX PT, R0, R14, 0x1, 0x181f ;  /* 0x00381f000e007f89 */ /* 0x01052400000e0000 */
.L_x_1660:
[----:B------:R-:W-:Y:S01]  /*2b70*/  IADD3 R2, R12, 0x20, RZ ;  /* 0x000000200c027810 */ /* 0x000fe20007ffe0ff */
[----:B------:R-:W-:Y:S03]  /*2b80*/  BSSY B0, `(.L_x_1574) ;  /* 0x0000017000007945 */ /* 0x000fe60003800000 */
        /* <DEDUP_REMOVED lines=8> */
[----:B---3--:R-:W-:Y:S02]  /*2c10*/  LEA.HI.X R11, R232, R4, R3, 0x1, P0 ;  /* 0x00000004e80b7211 */ /* 0x008fe400000f0c03 */
        /* <DEDUP_REMOVED lines=13> */
.L_x_1575:
[----:B------:R-:W-:Y:S05]  /*2cf0*/  BSYNC B0 ;  /* 0x0000000000007941 */ /* 0x000fea0003800000 */
.L_x_1574:
[----:B------:R-:W-:Y:S05]  /*2d00*/  BRA.DIV ~URZ, `(.L_x_1576) ;  /* 0x0000da427f007947 */ /* 0x000fea000b800000 */
[----:B---3--:R3:W1:Y:S02]  /*2d10*/  SHFL.IDX PT, R4, R5, 0x2, 0x181f ;  /* 0x00581f0005047f89 */ /* 0x00866400000e0000 */
.L_x_1661:
[----:B------:R-:W-:Y:S05]  /*2d20*/  BRA.DIV ~URZ, `(.L_x_1577) ;  /* 0x0000da927f007947 */ /* 0x000fea000b800000 */
[----:B----4-:R4:W2:Y:S02]  /*2d30*/  SHFL.IDX PT, R0, R14, 0x2, 0x181f ;  /* 0x00581f000e007f89 */ /* 0x0108a400000e0000 */
.L_x_1662:
[----:B------:R-:W-:Y:S01]  /*2d40*/  IADD3 R2, R12, 0x40, RZ ;  /* 0x000000400c027810 */ /* 0x000fe20007ffe0ff */
[----:B------:R-:W-:Y:S03]  /*2d50*/  BSSY B0, `(.L_x_1578) ;  /* 0x0000017000007945 */ /* 0x000fe60003800000 */
[----:B------:R-:W-:-:S13]  /*2d60*/  ISETP.GE.AND P0, PT, R2, R13, PT ;  /* 0x0000000d0200720c */ /* 0x000fda0003f06270 */
[----:B------:R-:W-:Y:S05]  /*2d70*/  @P0 BRA `(.L_x_1579) ;  /* 0x0000014000000947 */ /* 0x000fea0003800000 */
[C---:B------:R-:W-:Y:S02]  /*2d80*/  ISETP.GE.AND P3, PT, R232.reuse, c[0x0][0x198], PT ;  /* 0x00006600e8007a0c */ /* 0x040fe40003f66270 */
[----:B------:R-:W-:Y:S02]  /*2d90*/  SHF.R.S32.HI R3, RZ, 0x1f, R232 ;  /* 0x0000001fff037819 */ /* 0x000fe400000114e8 */
[-C--:B--2---:R-:W-:Y:S02]  /*2da0*/  LEA R10, P0, R232, R0.reuse, 0x1 ;  /* 0x00000000e80a7211 */ /* 0x084fe400078008ff */
[-C--:B------:R-:W-:Y:S02]  /*2db0*/  LEA R8, P2, R238, R0.reuse, 0x1 ;  /* 0x00000000ee087211 */ /* 0x080fe400078408ff */
[----:B------:R-:W-:Y:S02]  /*2dc0*/  SHF.R.S32.HI R20, RZ, 0x1f, R238 ;  /* 0x0000001fff147819 */ /* 0x000fe400000114ee */
[----:B------:R-:W-:-:S02]  /*2dd0*/  LEA R6, P1, R237, R0, 0x1 ;  /* 0x00000000ed067211 */ /* 0x000fc400078208ff */
[----:B-1----:R-:W-:Y:S02]  /*2de0*/  LEA.HI.X R11, R232, R4, R3, 0x1, P0 ;  /* 0x00000004e80b7211 */ /* 0x002fe400000f0c03 */
        /* <DEDUP_REMOVED lines=13> */
.L_x_1579:
[----:B------:R-:W-:Y:S05]  /*2ec0*/  BSYNC B0 ;  /* 0x0000000000007941 */ /* 0x000fea0003800000 */
.L_x_1578:
[----:B------:R-:W-:Y:S05]  /*2ed0*/  BRA.DIV ~URZ, `(.L_x_1580) ;  /* 0x0000d9527f007947 */ /* 0x000fea000b800000 */
[----:B-1----:R1:W3:Y:S04]  /*2ee0*/  SHFL.IDX PT, R4, R5, 0x3, 0x181f ;  /* 0x00781f0005047f89 */ /* 0x0022e800000e0000 */
[----:B--2---:R1:W2:Y:S02]  /*2ef0*/  SHFL.IDX PT, R0, R14, 0x3, 0x181f ;  /* 0x00781f000e007f89 */ /* 0x0042a400000e0000 */
.L_x_1663:
[----:B-1-3--:R-:W3:Y:S01]  /*2f00*/  LDL.LU R5, [R1+0x10] ;  /* 0x0000100001057983 */ /* 0x00aee20000300800 */
[----:B------:R-:W-:Y:S01]  /*2f10*/  IADD3 R2, R12, 0x60, RZ ;  /* 0x000000600c027810 */ /* 0x000fe20007ffe0ff */
[----:B-----5:R-:W-:Y:S01]  /*2f20*/  IMAD.WIDE.U32 R246, R15, c[0x0][0x2b0], RZ ;  /* 0x0000ac000ff67a25 */ /* 0x020fe200078e00ff */
[----:B------:R-:W-:-:S02]  /*2f30*/  SHF.R.S32.HI R19, RZ, 0x1f, R238 ;  /* 0x0000001fff137819 */ /* 0x000fc400000114ee */
[----:B------:R-:W-:Y:S01]  /*2f40*/  ISETP.GE.AND P0, PT, R2, R13, PT ;  /* 0x0000000d0200720c */ /* 0x000fe20003f06270 */
[----:B------:R-:W-:Y:S01]  /*2f50*/  IMAD R105, R236, 0x20, R241 ;  /* 0x00000020ec697824 */ /* 0x000fe200078e02f1 */
[----:B------:R-:W-:Y:S02]  /*2f60*/  SHF.R.S32.HI R24, RZ, 0x1f, R232 ;  /* 0x0000001fff187819 */ /* 0x000fe400000114e8 */
[----:B------:R-:W-:Y:S02]  /*2f70*/  SHF.R.S32.HI R18, RZ, 0x1f, R237 ;  /* 0x0000001fff127819 */ /* 0x000fe400000114ed */
[----:B------:R-:W-:-:S07]  /*2f80*/  SHF.R.S32.HI R23, RZ, 0x1f, R239 ;  /* 0x0000001fff177819 */ /* 0x000fce00000114ef */
[-C--:B--2---:R-:W-:Y:S02]  /*2f90*/  @!P0 LEA R8, P3, R238, R0.reuse, 0x1 ;  /* 0x00000000ee088211 */ /* 0x084fe400078608ff */
[----:B------:R-:W-:Y:S02]  /*2fa0*/  @!P0 LEA R10, P1, R232, R0, 0x1 ;  /* 0x00000000e80a8211 */ /* 0x000fe400078208ff */
[-C--:B------:R-:W-:Y:S02]  /*2fb0*/  @!P0 LEA.HI.X R9, R238, R4.reuse, R19, 0x1, P3 ;  /* 0x00000004ee098211 */ /* 0x080fe400018f0c13 */
[C---:B------:R-:W-:Y:S02]  /*2fc0*/  ISETP.GE.AND P3, PT, R232.reuse, c[0x0][0x198], PT ;  /* 0x00006600e8007a0c */ /* 0x040fe40003f66270 */
[----:B------:R-:W-:Y:S02]  /*2fd0*/  @!P0 LEA.HI.X R11, R232, R4, R24, 0x1, P1 ;  /* 0x00000004e80b8211 */ /* 0x000fe400008f0c18 */
[----:B------:R-:W-:-:S02]  /*2fe0*/  @!P0 LEA R6, P2, R237, R0, 0x1 ;  /* 0x00000000ed068211 */ /* 0x000fc400078408ff */
[----:B------:R-:W-:Y:S02]  /*2ff0*/  @!P0 LEA R2, P1, R239, R0, 0x1 ;  /* 0x00000000ef028211 */ /* 0x000fe400078208ff */
[-C--:B------:R-:W-:Y:S02]  /*3000*/  @!P0 LEA.HI.X R7, R237, R4.reuse, R18, 0x1, P2 ;  /* 0x00000004ed078211 */ /* 0x080fe400010f0c12 */
[C---:B------:R-:W-:Y:S02]  /*3010*/  ISETP.GE.AND P2, PT, R239.reuse, c[0x0][0x1d4], PT ;  /* 0x00007500ef007a0c */ /* 0x040fe40003f46270 */
[----:B------:R-:W-:Y:S01]  /*3020*/  SHF.R.S32.HI R0, RZ, 0x1f, R15 ;  /* 0x0000001fff007819 */ /* 0x000fe2000001140f */
[----:B------:R-:W-:Y:S01]  /*3030*/  @!PT LDS RZ, [RZ] ;  /* 0x00000000fffff984 */ /* 0x000fe20000000800 */
[----:B------:R-:W-:Y:S01]  /*3040*/  @!PT LDS RZ, [RZ] ;  /* 0x00000000fffff984 */ /* 0x000fe20000000800 */
[----:B------:R-:W-:Y:S01]  /*3050*/  @!PT LDS RZ, [RZ] ;  /* 0x00000000fffff984 */ /* 0x000fe20000000800 */
[----:B------:R1:W-:Y:S01]  /*3060*/  @!P0 LDGSTS.E.BYPASS.LTC128B.128 [R229+0x13100], [R10.64], !P3 ;  /* 0x131000000ae58fae */ /* 0x0003e2000d901d46 */
[----:B------:R-:W-:Y:S02]  /*3070*/  ISETP.GE.AND P3, PT, R238, c[0x0][0x1d4], PT ;  /* 0x00007500ee007a0c */ /* 0x000fe40003f66270 */
[----:B------:R-:W-:Y:S01]  /*3080*/  @!P0 LEA.HI.X R3, R239, R4, R23, 0x1, P1 ;  /* 0x00000004ef038211 */ /* 0x000fe200008f0c17 */
[----:B------:R1:W-:Y:S01]  /*3090*/  @!P0 LDGSTS.E.BYPASS.LTC128B.128 [R229+0x17100], [R8.64], !P6 ;  /* 0x1710000008e58fae */ /* 0x0003e2000f101d46 */
[----:B------:R-:W-:Y:S01]  /*30a0*/  ISETP.GE.AND P6, PT, R232, c[0x0][0x1d4], PT ;  /* 0x00007500e8007a0c */ /* 0x000fe20003fc6270 */
[----:B------:R-:W-:-:S02]  /*30b0*/  IMAD R0, R0, c[0x0][0x2b0], RZ ;  /* 0x0000ac0000007a24 */ /* 0x000fc400078e02ff */
[----:B------:R1:W-:Y:S01]  /*30c0*/  @!P0 LDGSTS.E.BYPASS.LTC128B.128 [R229+0x1b100], [R6.64], !P5 ;  /* 0x1b10000006e58fae */ /* 0x0003e2000e901d46 */
[----:B------:R-:W-:Y:S01]  /*30d0*/  ISETP.GE.AND P5, PT, R237, c[0x0][0x1d4], PT ;  /* 0x00007500ed007a0c */ /* 0x000fe20003fa6270 */
[----:B------:R-:W-:Y:S02]  /*30e0*/  IMAD R0, R15, c[0x0][0x2b4], R0 ;  /* 0x0000ad000f007a24 */ /* 0x000fe400078e0200 */
[----:B------:R1:W-:Y:S02]  /*30f0*/  @!P0 LDGSTS.E.BYPASS.LTC128B.128 [R229+0x1f100], [R2.64], !P4 ;  /* 0x1f10000002e58fae */ /* 0x0003e4000e101d46 */
[----:B------:R-:W-:Y:S02]  /*3100*/  IMAD.IADD R250, R247, 0x1, R0 ;  /* 0x00000001f7fa7824 */ /* 0x000fe400078e0200 */
[----:B------:R-:W0:Y:S01]  /*3110*/  LDGDEPBAR ;  /* 0x00000000000079af */ /* 0x000e220000000000 */
[----:B------:R-:W-:Y:S01]  /*3120*/  WARPSYNC 0xffffffff ;  /* 0xffffffff00007948 */ /* 0x000fe20003800000 */
[----:B---3--:R-:W-:-:S04]  /*3130*/  LOP3.LUT R5, R5, 0xfffffffe, RZ, 0xc0, !PT ;  /* 0xfffffffe05057812 */ /* 0x008fc800078ec0ff */
[----:B------:R-:W-:-:S04]  /*3140*/  @P6 LOP3.LUT R5, R5, 0x1, RZ, 0xfc, !PT ;  /* 0x0000000105056812 */ /* 0x000fc800078efcff */
[----:B------:R-:W-:-:S04]  /*3150*/  LOP3.LUT R5, R5, 0xfffffffd, RZ, 0xc0, !PT ;  /* 0xfffffffd05057812 */ /* 0x000fc800078ec0ff */
[----:B------:R-:W-:-:S04]  /*3160*/  @P3 LOP3.LUT R5, R5, 0x2, RZ, 0xfc, !PT ;  /* 0x0000000205053812 */ /* 0x000fc800078efcff */
[----:B------:R-:W-:-:S04]  /*3170*/  LOP3.LUT R5, R5, 0xfffffffb, RZ, 0xc0, !PT ;  /* 0xfffffffb05057812 */ /* 0x000fc800078ec0ff */
[----:B------:R-:W-:-:S05]  /*3180*/  @P2 LOP3.LUT R5, R5, 0x4, RZ, 0xfc, !PT ;  /* 0x0000000405052812 */ /* 0x000fca00078efcff */
[----:B------:R1:W-:Y:S02]  /*3190*/  STL [R1+0x10], R5 ;  /* 0x0000100501007387 */ /* 0x0003e40000100800 */
[----:B------:R-:W-:Y:S01]  /*31a0*/  IMAD.MOV.U32 R111, RZ, RZ, c[0x0][0x2b8] ;  /* 0x0000ae00ff6f7624 */ /* 0x000fe200078e00ff */
[----:B------:R-:W-:Y:S01]  /*31b0*/  BAR.SYNC.DEFER_BLOCKING 0x0 ;  /* 0x0000000000007b1d */ /* 0x000fe20000010000 */
[----:B-1----:R-:W-:Y:S01]  /*31c0*/  IMAD R2, R104, 0x40, R105 ;  /* 0x0000004068027824 */ /* 0x002fe200078e0269 */
[----:B------:R-:W-:Y:S02]  /*31d0*/  MOV R228, RZ ;  /* 0x000000ff00e47202 */ /* 0x000fe40000000f00 */
        /* <DEDUP_REMOVED lines=8> */
[----:B------:R-:W-:Y:S02]  /*3260*/  @!P0 LEA.HI.X.SX32 R5, R0, R250, 0x1, P1 ;  /* 0x000000fa00058211 */ /* 0x000fe400008f0eff */
[----:B------:R-:W-:-:S04]  /*3270*/  @!P0 LEA R4, P1, R3, c[0x0][0x2a0], 0x2 ;  /* 0x0000a80003048a11 */ /* 0x000fc800078210ff */
[----:B------:R-:W-:-:S05]  /*3280*/  @!P0 LEA.HI.X R5, R3, c[0x0][0x2a4], R5, 0x2, P1 ;  /* 0x0000a90003058a11 */ /* 0x000fca00008f1405 */
[----:B------:R1:W2:Y:S01]  /*3290*/  @!P0 LDG.E R228, [R4.64] ;  /* 0x0000000604e48981 */ /* 0x0002a2000c1e1900 */
[----:B------:R-:W-:Y:S01]  /*32a0*/  IMAD.MOV R0, RZ, RZ, -R0 ;  /* 0x000000ffff007224 */ /* 0x000fe200078e0a00 */
[----:B------:R-:W-:Y:S01]  /*32b0*/  SHF.L.U32 R107, R232, 0x1, RZ ;  /* 0x00000001e86b7819 */ /* 0x000fe200000006ff */
[----:B------:R-:W-:Y:S01]  /*32c0*/  IMAD.WIDE.U32 R244, R16, c[0x0][0x1e8], RZ ;  /* 0x00007a0010f47a25 */ /* 0x000fe200078e00ff */
[----:B------:R-:W-:Y:S01]  /*32d0*/  SHF.L.U64.HI R100, R232, 0x1, R24 ;  /* 0x00000001e8647819 */ /* 0x000fe20000010218 */
[----:B------:R-:W-:Y:S01]  /*32e0*/  BSSY B0, `(.L_x_1581) ;  /* 0x00001e6000007945 */ /* 0x000fe20003800000 */
[----:B------:R-:W-:Y:S01]  /*32f0*/  SHF.L.U64.HI R102, R238, 0x1, R19 ;  /* 0x00000001ee667819 */ /* 0x000fe20000010213 */
[----:B------:R-:W-:Y:S01]  /*3300*/  IMAD R231, R0, c[0x0][0x2b8], R2 ;  /* 0x0000ae0000e77a24 */ /* 0x000fe200078e0202 */
[----:B------:R-:W-:Y:S01]  /*3310*/  SHF.L.U64.HI R103, R237, 0x1, R18 ;  /* 0x00000001ed677819 */ /* 0x000fe20000010212 */
[----:B------:R-:W-:Y:S01]  /*3320*/  IMAD R243, R16, c[0x0][0x1ec], R245 ;  /* 0x00007b0010f37a24 */ /* 0x000fe200078e02f5 */
[----:B------:R-:W-:Y:S01]  /*3330*/  SHF.L.U64.HI R101, R239, 0x1, R23 ;  /* 0x00000001ef657819 */ /* 0x000fe20000010217 */
[----:B------:R-:W-:-:S04]  /*3340*/  IMAD.WIDE.U32 R2, R231, c[0x0][0x1e0], RZ ;  /* 0x00007800e7027a25 */ /* 0x000fc800078e00ff */
[----:B------:R-:W-:Y:S02]  /*3350*/  IMAD R106, R104, -0x40, R17 ;  /* 0xffffffc0686a7824 */ /* 0x000fe400078e0211 */
[----:B------:R-:W-:-:S04]  /*3360*/  IMAD.WIDE.U32 R248, R16, c[0x0][0x210], RZ ;  /* 0x0000840010f87a25 */ /* 0x000fc800078e00ff */
[----:B------:R-:W-:Y:S02]  /*3370*/  IMAD.IADD R20, R106, 0x1, -R241 ;  /* 0x000000016a147824 */ /* 0x000fe400078e0af1 */
[----:B------:R-:W-:Y:S01]  /*3380*/  IMAD R251, R16, c[0x0][0x214], R249 ;  /* 0x0000850010fb7a24 */ /* 0x000fe200078e02f9 */
[----:B-1----:R-:W-:Y:S01]  /*3390*/  SHF.R.S32.HI R5, RZ, 0x1f, R231 ;  /* 0x0000001fff057819 */ /* 0x002fe200000114e7 */
[----:B------:R-:W-:Y:S02]  /*33a0*/  IMAD.SHL.U32 R108, R238, 0x2, RZ ;  /* 0x00000002ee6c7824 */ /* 0x000fe400078e00ff */
[----:B------:R-:W-:Y:S02]  /*33b0*/  IMAD.SHL.U32 R110, R237, 0x2, RZ ;  /* 0x00000002ed6e7824 */ /* 0x000fe400078e00ff */
[----:B------:R-:W-:Y:S02]  /*33c0*/  IMAD R0, R5, c[0x0][0x1e0], RZ ;  /* 0x0000780005007a24 */ /* 0x000fe400078e02ff */
[----:B------:R-:W-:-:S02]  /*33d0*/  IMAD.SHL.U32 R109, R239, 0x2, RZ ;  /* 0x00000002ef6d7824 */ /* 0x000fc400078e00ff */
[----:B------:R-:W-:-:S04]  /*33e0*/  IMAD R0, R231, c[0x0][0x1e4], R0 ;  /* 0x00007900e7007a24 */ /* 0x000fc800078e0200 */
[----:B------:R-:W-:Y:S01]  /*33f0*/  IMAD.IADD R3, R3, 0x1, R0 ;  /* 0x0000000103037824 */ /* 0x000fe200078e0200 */
[----:B--2---:R-:W-:-:S03]  /*3400*/  SHF.R.S32.HI R13, RZ, 0x1f, R228 ;  /* 0x0000001fff0d7819 */ /* 0x004fc600000114e4 */
[----:B------:R-:W-:-:S04]  /*3410*/  IMAD.WIDE.U32 R2, R228, c[0x0][0x1f0], R2 ;  /* 0x00007c00e4027a25 */ /* 0x000fc800078e0002 */
[----:B------:R-:W-:-:S04]  /*3420*/  IMAD R0, R13, c[0x0][0x1f0], RZ ;  /* 0x00007c000d007a24 */ /* 0x000fc800078e02ff */
[----:B------:R-:W-:Y:S01]  /*3430*/  IMAD R4, R228, c[0x0][0x1f4], R0 ;  /* 0x00007d00e4047a24 */ /* 0x000fe200078e0200 */
[----:B------:R-:W-:-:S04]  /*3440*/  IADD3 R0, P0, R2, R244, RZ ;  /* 0x000000f402007210 */ /* 0x000fc80007f1e0ff */
[----:B------:R-:W-:Y:S01]  /*3450*/  IADD3.X R2, R243, R3, R4, P0, !PT ;  /* 0x00000003f3027210 */ /* 0x000fe200007fe404 */
[----:B------:R-:W-:Y:S01]  /*3460*/  IMAD R3, R5, c[0x0][0x208], RZ ;  /* 0x0000820005037a24 */ /* 0x000fe200078e02ff */
[----:B------:R-:W-:Y:S01]  /*3470*/  LEA R9, P0, R0, c[0x0][0x1c8], 0x1 ;  /* 0x0000720000097a11 */ /* 0x000fe200078008ff */
[----:B------:R-:W-:-:S03]  /*3480*/  IMAD.WIDE.U32 R4, R231, c[0x0][0x208], RZ ;  /* 0x00008200e7047a25 */ /* 0x000fc600078e00ff */
[----:B----4-:R-:W-:Y:S01]  /*3490*/  LEA.HI.X R14, R0, c[0x0][0x1cc], R2, 0x1, P0 ;  /* 0x00007300000e7a11 */ /* 0x010fe200000f0c02 */
[----:B------:R-:W-:Y:S01]  /*34a0*/  SHFL.IDX PT, R12, R9, 0x1, 0x181f ;  /* 0x00381f00090c7f89 */ /* 0x000fe200000e0000 */
[----:B------:R-:W-:Y:S01]  /*34b0*/  ISETP.GE.AND P0, PT, R20, 0x1, PT ;  /* 0x000000011400780c */ /* 0x000fe20003f06270 */
[----:B------:R-:W-:Y:S02]  /*34c0*/  IMAD R3, R231, c[0x0][0x20c], R3 ;  /* 0x00008300e7037a24 */ /* 0x000fe400078e0203 */
[----:B------:R-:W1:Y:S02]  /*34d0*/  SHFL.IDX PT, R0, R9, RZ, 0x181f ;  /* 0x00181fff09007589 */ /* 0x000e6400000e0000 */
[----:B------:R-:W-:Y:S02]  /*34e0*/  IMAD.IADD R5, R5, 0x1, R3 ;  /* 0x0000000105057824 */ /* 0x000fe400078e0203 */
[----:B------:R-:W2:Y:S04]  /*34f0*/  SHFL.IDX PT, R2, R14, RZ, 0x181f ;  /* 0x00181fff0e027589 */ /* 0x000ea800000e0000 */
[----:B------:R-:W3:Y:S02]  /*3500*/  SHFL.IDX PT, R14, R14, 0x1, 0x181f ;  /* 0x00381f000e0e7f89 */ /* 0x000ee400000e0000 */
[----:B-1----:R-:W-:-:S04]  /*3510*/  @P0 LEA R6, P1, R232, R0, 0x1 ;  /* 0x00000000e8060211 */ /* 0x002fc800078208ff */
[----:B--2---:R-:W-:Y:S02]  /*3520*/  @P0 LEA.HI.X R7, R232, R2, R24, 0x1, P1 ;  /* 0x00000002e8070211 */ /* 0x004fe400008f0c18 */
[----:B------:R-:W-:-:S03]  /*3530*/  @P0 LEA R10, P1, R238, R0, 0x1 ;  /* 0x00000000ee0a0211 */ /* 0x000fc600078208ff */
[----:B------:R1:W-:Y:S01]  /*3540*/  @P0 LDGSTS.E.BYPASS.LTC128B.128 [R229+0x8100], [R6.64], !P6 ;  /* 0x0810000006e50fae */ /* 0x0003e2000f101d46 */
[----:B------:R-:W-:Y:S02]  /*3550*/  @P0 LEA.HI.X R11, R238, R2, R19, 0x1, P1 ;  /* 0x00000002ee0b0211 */ /* 0x000fe400008f0c13 */
[----:B------:R-:W-:-:S03]  /*3560*/  @P0 LEA R8, P1, R237, R0, 0x1 ;  /* 0x00000000ed080211 */ /* 0x000fc600078208ff */
[----:B------:R2:W-:Y:S01]  /*3570*/  @P0 LDGSTS.E.BYPASS.LTC128B.128 [R229+0xa100], [R10.64], !P3 ;  /* 0x0a1000000ae50fae */ /* 0x0005e2000d901d46 */
[----:B------:R-:W-:-:S05]  /*3580*/  @P0 LEA.HI.X R9, R237, R2, R18, 0x1, P1 ;  /* 0x00000002ed090211 */ /* 0x000fca00008f0c12 */
[----:B------:R4:W-:Y:S01]  /*3590*/  @P0 LDGSTS.E.BYPASS.LTC128B.128 [R229+0xc100], [R8.64], !P5 ;  /* 0x0c10000008e50fae */ /* 0x0009e2000e901d46 */
[----:B-1----:R-:W-:Y:S01]  /*35a0*/  @P0 LEA R6, P1, R239, R0, 0x1 ;  /* 0x00000000ef060211 */ /* 0x002fe200078208ff */
[----:B------:R-:W-:-:S03]  /*35b0*/  IMAD R0, R13, c[0x0][0x218], RZ ;  /* 0x000086000d007a24 */ /* 0x000fc600078e02ff */
[----:B------:R-:W-:Y:S01]  /*35c0*/  @P0 LEA.HI.X R7, R239, R2, R23, 0x1, P1 ;  /* 0x00000002ef070211 */ /* 0x000fe200008f0c17 */
[----:B------:R-:W-:Y:S01]  /*35d0*/  IMAD.WIDE.U32 R2, R228, c[0x0][0x218], R4 ;  /* 0x00008600e4027a25 */ /* 0x000fe200078e0004 */
[----:B------:R-:W-:-:S03]  /*35e0*/  ISETP.GE.AND P1, PT, R20, 0x21, PT ;  /* 0x000000211400780c */ /* 0x000fc60003f26270 */
[----:B------:R1:W-:Y:S01]  /*35f0*/  @P0 LDGSTS.E.BYPASS.LTC128B.128 [R229+0xe100], [R6.64], !P2 ;  /* 0x0e10000006e50fae */ /* 0x0003e2000d101d46 */
[----:B------:R-:W-:Y:S01]  /*3600*/  IMAD R4, R228, c[0x0][0x21c], R0 ;  /* 0x00008700e4047a24 */ /* 0x000fe200078e0200 */
[----:B------:R-:W-:-:S04]  /*3610*/  IADD3 R0, P0, R2, R248, RZ ;  /* 0x000000f802007210 */ /* 0x000fc80007f1e0ff */
[----:B------:R-:W-:-:S04]  /*3620*/  IADD3.X R2, R251, R3, R4, P0, !PT ;  /* 0x00000003fb027210 */ /* 0x000fc800007fe404 */
[----:B----4-:R-:W-:-:S04]  /*3630*/  @P1 LEA R8, P0, R232, R12, 0x1 ;  /* 0x0000000ce8081211 */ /* 0x010fc800078008ff */
[----:B---3--:R-:W-:-:S05]  /*3640*/  @P1 LEA.HI.X R9, R232, R14, R24, 0x1, P0 ;  /* 0x0000000ee8091211 */ /* 0x008fca00000f0c18 */
[----:B------:R2:W-:Y:S01]  /*3650*/  @P1 LDGSTS.E.BYPASS.LTC128B.128 [R229+0x9100], [R8.64], !P6 ;  /* 0x0910000008e51fae */ /* 0x0005e2000f101d46 */
[----:B-1----:R-:W-:-:S04]  /*3660*/  @P1 LEA R6, P0, R238, R12, 0x1 ;  /* 0x0000000cee061211 */ /* 0x002fc800078008ff */
[----:B------:R-:W-:Y:S02]  /*3670*/  @P1 LEA.HI.X R7, R238, R14, R19, 0x1, P0 ;  /* 0x0000000eee071211 */ /* 0x000fe400000f0c13 */
[----:B------:R-:W-:-:S03]  /*3680*/  @P1 LEA R4, P0, R237, R12, 0x1 ;  /* 0x0000000ced041211 */ /* 0x000fc600078008ff */
[----:B------:R1:W-:Y:S01]  /*3690*/  @P1 LDGSTS.E.BYPASS.LTC128B.128 [R229+0xb100], [R6.64], !P3 ;  /* 0x0b10000006e51fae */ /* 0x0003e2000d901d46 */
[----:B------:R-:W-:Y:S02]  /*36a0*/  @P1 LEA.HI.X R5, R237, R14, R18, 0x1, P0 ;  /* 0x0000000eed051211 */ /* 0x000fe400000f0c12 */
[----:B------:R-:W-:-:S03]  /*36b0*/  LEA R21, P0, R0, c[0x0][0x1f8], 0x1 ;  /* 0x00007e0000157a11 */ /* 0x000fc600078008ff */
[----:B------:R1:W-:Y:S01]  /*36c0*/  @P1 LDGSTS.E.BYPASS.LTC128B.128 [R229+0xd100], [R4.64], !P5 ;  /* 0x0d10000004e51fae */ /* 0x0003e2000e901d46 */
[----:B------:R-:W-:Y:S01]  /*36d0*/  LEA.HI.X R22, R0, c[0x0][0x1fc], R2, 0x1, P0 ;  /* 0x00007f0000167a11 */ /* 0x000fe200000f0c02 */
[----:B------:R-:W-:Y:S01]  /*36e0*/  IMAD.MOV.U32 R0, RZ, RZ, 0x40 ;  /* 0x00000040ff007424 */ /* 0x000fe200078e00ff */
[C---:B------:R-:W-:Y:S01]  /*36f0*/  @P1 LEA R2, P0, R239.reuse, R12, 0x1 ;  /* 0x0000000cef021211 */ /* 0x040fe200078008ff */
[----:B------:R-:W3:Y:S03]  /*3700*/  SHFL.IDX PT, R13, R21, RZ, 0x181f ;  /* 0x00181fff150d7589 */ /* 0x000ee600000e0000 */
[----:B------:R-:W-:Y:S01]  /*3710*/  @P1 LEA.HI.X R3, R239, R14, R23, 0x1, P0 ;  /* 0x0000000eef031211 */ /* 0x000fe200000f0c17 */
[----:B------:R-:W4:Y:S04]  /*3720*/  SHFL.IDX PT, R12, R22, RZ, 0x181f ;  /* 0x00181fff160c7589 */ /* 0x000f2800000e0000 */
[----:B------:R5:W-:Y:S04]  /*3730*/  @P1 LDGSTS.E.BYPASS.LTC128B.128 [R229+0xf100], [R2.64], !P2 ;  /* 0x0f10000002e51fae */ /* 0x000be8000d101d46 */
[----:B------:R-:W0:Y:S01]  /*3740*/  LDGDEPBAR ;  /* 0x00000000000079af */ /* 0x000e220000000000 */
[----:B------:R-:W-:-:S02]  /*3750*/  R2P PR, R236, 0x6 ;  /* 0x00000006ec007804 */ /* 0x000fc40000000000 */
[----:B------:R-:W-:Y:S02]  /*3760*/  ISETP.GE.AND P4, PT, R232, c[0x0][0x1d4], PT ;  /* 0x00007500e8007a0c */ /* 0x000fe40003f86270 */
[----:B------:R-:W-:Y:S02]  /*3770*/  ISETP.GE.AND P3, PT, R238, c[0x0][0x1d4], PT ;  /* 0x00007500ee007a0c */ /* 0x000fe40003f66270 */
[----:B------:R-:W-:Y:S02]  /*3780*/  SEL R0, R0, 0xffffffc0, !P2 ;  /* 0xffffffc000007807 */ /* 0x000fe40005000000 */
[----:B------:R-:W-:Y:S02]  /*3790*/  ISETP.GE.AND P2, PT, R239, c[0x0][0x1d4], PT ;  /* 0x00007500ef007a0c */ /* 0x000fe40003f46270 */
[----:B------:R-:W-:Y:S02]  /*37a0*/  ISETP.GT.AND P6, PT, R105, 0x3f, PT ;  /* 0x0000003f6900780c */ /* 0x000fe40003fc4270 */
[----:B---3--:R-:W-:-:S05]  /*37b0*/  IADD3 R14, P0, R13, R107, RZ ;  /* 0x0000006b0d0e7210 */ /* 0x008fca0007f1e0ff */
[----:B----4-:R-:W-:Y:S01]  /*37c0*/  IMAD.X R15, R12, 0x1, R100, P0 ;  /* 0x000000010c0f7824 */ /* 0x010fe200000e0664 */
[----:B------:R-:W-:-:S04]  /*37d0*/  IADD3 R16, P0, R13, R108, RZ ;  /* 0x0000006c0d107210 */ /* 0x000fc80007f1e0ff */
[----:B------:R-:W-:Y:S01]  /*37e0*/  IADD3.X R17, R12, R102, RZ, P0, !PT ;  /* 0x000000660c117210 */ /* 0x000fe200007fe4ff */
[----:B------:R-:W-:-:S04]  /*37f0*/  DEPBAR.LE SB0, 0x1 ;  /* 0x000080400000791a */ /* 0x000fc80000000000 */
[----:B------:R-:W-:-:S04]  /*3800*/  DEPBAR.LE SB0, 0x0 ;  /* 0x000080000000791a */ /* 0x000fc80000000000 */
[----:B------:R-:W-:Y:S01]  /*3810*/  BAR.SYNC.DEFER_BLOCKING 0x0 ;  /* 0x0000000000007b1d */ /* 0x000fe20000010000 */
[----:B------:R-:W-:Y:S02]  /*3820*/  IADD3 R18, P0, R13, R110, RZ ;  /* 0x0000006e0d127210 */ /* 0x000fe40007f1e0ff */
[C---:B-----5:R-:W-:Y:S02]  /*3830*/  IADD3 R3, R135.reuse, 0x20, RZ ;  /* 0x0000002087037810 */ /* 0x060fe40007ffe0ff */
[----:B------:R-:W-:Y:S01]  /*3840*/  @P1 IADD3 R3, R135, -0x20, RZ ;  /* 0xffffffe087031810 */ /* 0x000fe20007ffe0ff */
[----:B------:R-:W-:Y:S01]  /*3850*/  IMAD.X R19, R12, 0x1, R103, P0 ;  /* 0x000000010c137824 */ /* 0x000fe200000e0667 */
[----:B------:R-:W-:Y:S01]  /*3860*/  ISETP.LT.OR P0, PT, R20, 0x1, P4 ;  /* 0x000000011400780c */ /* 0x000fe20002701670 */
[----:B------:R-:W-:Y:S01]  /*3870*/  SHFL.IDX PT, R2, R21, 0x1, 0x181f ;  /* 0x00381f0015027f89 */ /* 0x000fe200000e0000 */
[----:B------:R-:W-:-:S03]  /*3880*/  ISETP.GE.AND P1, PT, R237, c[0x0][0x1d4], PT ;  /* 0x00007500ed007a0c */ /* 0x000fc60003f26270 */
[----:B-1----:R-:W-:Y:S04]  /*3890*/  LDSM.16.M88.4 R4, [R221] ;  /* 0x00000000dd04783b */ /* 0x002fe80000000200 */
[----:B------:R-:W1:Y:S04]  /*38a0*/  LDSM.16.M88.4 R28, [R135] ;  /* 0x00000000871c783b */ /* 0x000e680000000200 */
[----:B------:R-:W-:Y:S04]  /*38b0*/  LDSM.16.M88.4 R36, [R135+0x800] ;  /* 0x000800008724783b */ /* 0x000fe80000000200 */
[----:B------:R-:W3:Y:S04]  /*38c0*/  LDSM.16.M88.4 R44, [R135+0x1000] ;  /* 0x00100000872c783b */ /* 0x000ee80000000200 */
[----:B------:R-:W-:Y:S04]  /*38d0*/  LDSM.16.M88.4 R40, [R135+0x1800] ;  /* 0x001800008728783b */ /* 0x000fe80000000200 */
[----:B--2---:R-:W-:Y:S04]  /*38e0*/  LDSM.16.M88.4 R8, [R222] ;  /* 0x00000000de08783b */ /* 0x004fe80000000200 */
[----:B------:R-:W2:Y:S04]  /*38f0*/  LDSM.16.M88.4 R60, [R3] ;  /* 0x00000000033c783b */ /* 0x000ea80000000200 */
[----:B------:R-:W-:Y:S04]  /*3900*/  LDSM.16.M88.4 R72, [R3+0x800] ;  /* 0x000800000348783b */ /* 0x000fe80000000200 */
[----:B------:R-:W-:Y:S04]  /*3910*/  LDSM.16.M88.4 R84, [R3+0x1000] ;  /* 0x001000000354783b */ /* 0x000fe80000000200 */
[----:B------:R-:W-:Y:S04]  /*3920*/  LDSM.16.M88.4 R92, [R3+0x1800] ;  /* 0x00180000035c783b */ /* 0x000fe80000000200 */
[----:B------:R-:W-:Y:S01]  /*3930*/  @!PT LDS RZ, [RZ] ;  /* 0x00000000fffff984 */ /* 0x000fe20000000800 */
[----:B------:R-:W-:Y:S01]  /*3940*/  @!PT LDS RZ, [RZ] ;  /* 0x00000000fffff984 */ /* 0x000fe20000000800 */
[----:B------:R-:W-:Y:S01]  /*3950*/  @!PT LDS RZ, [RZ] ;  /* 0x00000000fffff984 */ /* 0x000fe20000000800 */
[----:B------:R4:W-:Y:S01]  /*3960*/  LDGSTS.E.BYPASS.LTC128B.128 [R229+0x100], [R14.64], !P0 ;  /* 0x001000000ee57fae */ /* 0x0009e2000c101d46 */
[----:B------:R-:W-:Y:S01]  /*3970*/  ISETP.LT.OR P0, PT, R20, 0x1, P3 ;  /* 0x000000011400780c */ /* 0x000fe20001f01670 */
[C---:B-1----:R-:W-:Y:S08]  /*3980*/  HMMA.16816.F32.BF16 R24, R4.reuse, R28, RZ ;  /* 0x0000001c0418723c */ /* 0x042ff000000418ff */
[C---:B---3--:R-:W-:Y:S04]  /*3990*/  HMMA.16816.F32.BF16 R52, R4.reuse, R44, RZ ;  /* 0x0000002c0434723c */ /* 0x048fe800000418ff */
[----:B------:R1:W-:Y:S04]  /*39a0*/  LDGSTS.E.BYPASS.LTC128B.128 [R229+0x2100], [R16.64], !P0 ;  /* 0x0210000010e57fae */ /* 0x0003e8000c101d46 */
[----:B------:R-:W-:Y:S01]  /*39b0*/  HMMA.16816.F32.BF16 R56, R4, R46, RZ ;  /* 0x0000002e0438723c */ /* 0x000fe200000418ff */
[----:B----4-:R-:W-:-:S07]  /*39c0*/  IADD3 R14, P0, R13, R109, RZ ;  /* 0x0000006d0d0e7210 */ /* 0x010fce0007f1e0ff */
[----:B--2---:R-:W-:Y:S01]  /*39d0*/  HMMA.16816.F32.BF16 R44, R8, R60, R24 ;  /* 0x0000003c082c723c */ /* 0x004fe20000041818 */
[----:B------:R-:W-:Y:S02]  /*39e0*/  IADD3.X R15, R12, R101, RZ, P0, !PT ;  /* 0x000000650c0f7210 */ /* 0x000fe400007fe4ff */
[----:B------:R-:W2:Y:S01]  /*39f0*/  SHFL.IDX PT, R12, R22, 0x1, 0x181f ;  /* 0x00381f00160c7f89 */ /* 0x000ea200000e0000 */
[----:B------:R-:W-:-:S03]  /*3a00*/  ISETP.LT.OR P0, PT, R20, 0x1, P1 ;  /* 0x000000011400780c */ /* 0x000fc60000f01670 */
[----:B------:R-:W-:Y:S01]  /*3a10*/  IMAD.IADD R24, R135, 0x1, R0 ;  /* 0x0000000187187824 */ /* 0x000fe200078e0200 */
[----:B------:R-:W-:Y:S01]  /*3a20*/  ISETP.LT.OR P1, PT, R20, 0x21, P1 ;  /* 0x000000211400780c */ /* 0x000fe20000f21670 */
[C---:B------:R-:W-:Y:S08]  /*3a30*/  HMMA.16816.F32.BF16 R32, R4.reuse, R36, RZ ;  /* 0x000000240420723c */ /* 0x040ff000000418ff */
[----:B------:R-:W-:Y:S01]  /*3a40*/  HMMA.16816.F32.BF16 R28, R4, R30, RZ ;  /* 0x0000001e041c723c */ /* 0x000fe200000418ff */
[----:B------:R3:W-:Y:S01]  /*3a50*/  LDGSTS.E.BYPASS.LTC128B.128 [R229+0x4100], [R18.64], !P0 ;  /* 0x0410000012e57fae */ /* 0x0007e2000c101d46 */
[----:B-1----:R-:W-:-:S06]  /*3a60*/  IADD3 R16, P0, R2, R107, RZ ;  /* 0x0000006b02107210 */ /* 0x002fcc0007f1e0ff */
[----:B------:R-:W-:Y:S01]  /*3a70*/  HMMA.16816.F32.BF16 R36, R4, R38, RZ ;  /* 0x000000260424723c */ /* 0x000fe200000418ff */
[----:B--2---:R-:W-:Y:S01]  /*3a80*/  IMAD.X R17, R12, 0x1, R100, P0 ;  /* 0x000000010c117824 */ /* 0x004fe200000e0664 */
[----:B------:R-:W-:-:S06]  /*3a90*/  ISETP.LT.OR P0, PT, R20, 0x1, P2 ;  /* 0x000000011400780c */ /* 0x000fcc0001701670 */
[C---:B------:R-:W-:Y:S08]  /*3aa0*/  HMMA.16816.F32.BF16 R64, R4.reuse, R40, RZ ;  /* 0x000000280440723c */ /* 0x040ff000000418ff */
[----:B------:R-:W-:Y:S01]  /*3ab0*/  HMMA.16816.F32.BF16 R48, R4, R42, RZ ;  /* 0x0000002a0430723c */ /* 0x000fe200000418ff */
[----:B------:R1:W-:Y:S11]  /*3ac0*/  LDGSTS.E.BYPASS.LTC128B.128 [R229+0x6100], [R14.64], !P0 ;  /* 0x061000000ee57fae */ /* 0x0003f6000c101d46 */
[----:B------:R-:W-:Y:S11]  /*3ad0*/  @!UPT UIADD3 URZ, URZ, URZ, URZ ;  /* 0x0000003f3f3ff290 */ /* 0x000ff6000fffe03f */
[----:B------:R-:W-:Y:S01]  /*3ae0*/  @!UPT UIADD3 URZ, URZ, URZ, URZ ;  /* 0x0000003f3f3ff290 */ /* 0x000fe2000fffe03f */
[----:B------:R-:W-:Y:S01]  /*3af0*/  HMMA.16816.F32.BF16 R48, R8, R94, R48 ;  /* 0x0000005e0830723c */ /* 0x000fe20000041830 */
[----:B-1----:R-:W-:-:S05]  /*3b00*/  IADD3 R14, P0, R2, R108, RZ ;  /* 0x0000006c020e7210 */ /* 0x002fca0007f1e0ff */
[----:B------:R-:W-:Y:S01]  /*3b10*/  IMAD.X R15, R12, 0x1, R102, P0 ;  /* 0x000000010c0f7824 */ /* 0x000fe200000e0666 */
[----:B------:R-:W-:Y:S11]  /*3b20*/  ISETP.LT.OR P0, PT, R20, 0x21, P4 ;  /* 0x000000211400780c */ /* 0x000ff60002701670 */
[----:B------:R-:W-:Y:S02]  /*3b30*/  @!UPT UIADD3 URZ, URZ, URZ, URZ ;  /* 0x0000003f3f3ff290 */ /* 0x000fe4000fffe03f */
[----:B------:R1:W-:Y:S02]  /*3b40*/  LDGSTS.E.BYPASS.LTC128B.128 [R229+0x1100], [R16.64], !P0 ;  /* 0x0110000010e57fae */ /* 0x0003e4000c101d46 */
[----:B-1----:R-:W-:-:S05]  /*3b50*/  IADD3 R16, P0, R2, R110, RZ ;  /* 0x0000006e02107210 */ /* 0x002fca0007f1e0ff */
[----:B------:R-:W-:Y:S01]  /*3b60*/  IMAD.X R17, R12, 0x1, R103, P0 ;  /* 0x000000010c117824 */ /* 0x000fe200000e0667 */
[----:B------:R-:W-:Y:S11]  /*3b70*/  ISETP.LT.OR P0, PT, R20, 0x21, P3 ;  /* 0x000000211400780c */ /* 0x000ff60001f01670 */
[----:B------:R-:W-:Y:S02]  /*3b80*/  @!UPT UIADD3 URZ, URZ, URZ, URZ ;  /* 0x0000003f3f3ff290 */ /* 0x000fe4000fffe03f */
[----:B------:R1:W-:Y:S04]  /*3b90*/  LDGSTS.E.BYPASS.LTC128B.128 [R229+0x3100], [R14.64], !P0 ;  /* 0x031000000ee57fae */ /* 0x0003e8000c101d46 */
[----:B------:R3:W-:Y:S01]  /*3ba0*/  LDGSTS.E.BYPASS.LTC128B.128 [R229+0x5100], [R16.64], !P1 ;  /* 0x0510000010e57fae */ /* 0x0007e2000c901d46 */
[----:B-1----:R-:W-:Y:S02]  /*3bb0*/  IADD3 R14, P0, R2, R109, RZ ;  /* 0x0000006d020e7210 */ /* 0x002fe40007f1e0ff */
[----:B------:R-:W-:Y:S02]  /*3bc0*/  IADD3 R2, R3, 0x6000, RZ ;  /* 0x0000600003027810 */ /* 0x000fe40007ffe0ff */
[----:B------:R-:W-:Y:S01]  /*3bd0*/  IADD3.X R15, R12, R101, RZ, P0, !PT ;  /* 0x000000650c0f7210 */ /* 0x000fe200007fe4ff */
[----:B---3--:R-:W-:Y:S01]  /*3be0*/  HMMA.16816.F32.BF16 R16, R8, R62, R28 ;  /* 0x0000003e0810723c */ /* 0x008fe2000004181c */
[----:B------:R-:W-:Y:S01]  /*3bf0*/  ISETP.LT.OR P0, PT, R20, 0x21, P2 ;  /* 0x000000211400780c */ /* 0x000fe20001701670 */
[----:B------:R-:W-:-:S06]  /*3c00*/  IMAD.IADD R216, R2, 0x1, R0 ;  /* 0x0000000102d87824 */ /* 0x000fcc00078e0200 */
[C---:B------:R-:W-:Y:S06]  /*3c10*/  HMMA.16816.F32.BF16 R20, R8.reuse, R72, R32 ;  /* 0x000000480814723c */ /* 0x040fec0000041820 */
[----:B------:R1:W-:Y:S01]  /*3c20*/  LDGSTS.E.BYPASS.LTC128B.128 [R229+0x7100], [R14.64], !P0 ;  /* 0x071000000ee57fae */ /* 0x0003e2000c101d46 */
[----:B------:R-:W-:Y:S01]  /*3c30*/  ISETP.GT.AND P0, PT, R104, R240, PT ;  /* 0x000000f06800720c */ /* 0x000fe20003f04270 */
[C---:B------:R-:W-:Y:S02]  /*3c40*/  HMMA.16816.F32.BF16 R32, R8.reuse, R74, R36 ;  /* 0x0000004a0820723c */ /* 0x040fe40000041824 */
[----:B------:R-:W-:Y:S04]  /*3c50*/  LDSM.16.M88.4 R4, [R224] ;  /* 0x00000000e004783b */ /* 0x000fe80000000200 */
[----:B------:R-:W2:Y:S02]  /*3c60*/  LDSM.16.M88.4 R40, [R24] ;  /* 0x000000001828783b */ /* 0x000ea40000000200 */
[C---:B------:R-:W-:Y:S02]  /*3c70*/  HMMA.16816.F32.BF16 R36, R8.reuse, R84, R52 ;  /* 0x000000540824723c */ /* 0x040fe40000041834 */
[----:B------:R-:W3:Y:S04]  /*3c80*/  LDSM.16.M88.4 R68, [R24+0x800] ;  /* 0x000800001844783b */ /* 0x000ee80000000200 */
[----:B------:R-:W4:Y:S02]  /*3c90*/  LDSM.16.M88.4 R76, [R24+0x1000] ;  /* 0x00100000184c783b */ /* 0x000f240000000200 */
[C---:B------:R-:W-:Y:S02]  /*3ca0*/  HMMA.16816.F32.BF16 R52, R8.reuse, R86, R56 ;  /* 0x000000560834723c */ /* 0x040fe40000041838 */
[----:B------:R-:W5:Y:S04]  /*3cb0*/  LDSM.16.M88.4 R72, [R24+0x1800] ;  /* 0x001800001848783b */ /* 0x000f680000000200 */
[----:B------:R-:W-:Y:S02]  /*3cc0*/  LDSM.16.M88.4 R80, [R216+-0x6000] ;  /* 0xffa00000d850783b */ /* 0x000fe40000000200 */
[----:B------:R-:W-:Y:S02]  /*3cd0*/  HMMA.16816.F32.BF16 R56, R8, R92, R64 ;  /* 0x0000005c0838723c */ /* 0x000fe40000041840 */
[----:B-1----:R-:W1:Y:S04]  /*3ce0*/  LDSM.16.M88.4 R12, [R223] ;  /* 0x00000000df0c783b */ /* 0x002e680000000200 */
[----:B------:R-:W1:Y:S04]  /*3cf0*/  LDSM.16.M88.4 R88, [R216+-0x5800] ;  /* 0xffa80000d858783b */ /* 0x000e680000000200 */
[----:B------:R-:W1:Y:S04]  /*3d00*/  LDSM.16.M88.4 R96, [R216+-0x5000] ;  /* 0xffb00000d860783b */ /* 0x000e680000000200 */
[----:B------:R-:W1:Y:S04]  /*3d10*/  LDSM.16.M88.4 R60, [R216+-0x4800] ;  /* 0xffb80000d83c783b */ /* 0x000e680000000200 */
[----:B------:R-:W-:Y:S01]  /*3d20*/  LDSM.16.M88.4 R8, [R221+0x4000] ;  /* 0x00400000dd08783b */ /* 0x000fe20000000200 */
[C---:B--2---:R-:W-:Y:S03]  /*3d30*/  HMMA.16816.F32.BF16 R28, R4.reuse, R40, R44 ;  /* 0x00000028041c723c */ /* 0x044fe6000004182c */
[----:B------:R-:W-:Y:S04]  /*3d40*/  LDSM.16.M88.4 R84, [R135+0x2800] ;  /* 0x002800008754783b */ /* 0x000fe80000000200 */
[----:B------:R-:W-:Y:S01]  /*3d50*/  LDSM.16.M88.4 R92, [R135+0x3000] ;  /* 0x00300000875c783b */ /* 0x000fe20000000200 */
[C---:B------:R-:W-:Y:S03]  /*3d60*/  HMMA.16816.F32.BF16 R16, R4.reuse, R42, R16 ;  /* 0x0000002a0410723c */ /* 0x040fe60000041810 */
[----:B------:R-:W-:Y:S04]  /*3d70*/  LDSM.16.M88.4 R64, [R135+0x3800] ;  /* 0x003800008740783b */ /* 0x000fe80000000200 */
[----:B------:R-:W0:Y:S01]  /*3d80*/  LDGDEPBAR ;  /* 0x00000000000079af */ /* 0x000e220000000000 */
[C---:B---3--:R-:W-:Y:S08]  /*3d90*/  HMMA.16816.F32.BF16 R20, R4.reuse, R68, R20 ;  /* 0x000000440414723c */ /* 0x048ff00000041814 */
[C---:B------:R-:W-:Y:S01]  /*3da0*/  HMMA.16816.F32.BF16 R32, R4.reuse, R70, R32 ;  /* 0x000000460420723c */ /* 0x040fe20000041820 */
[----:B------:R-:W2:Y:S07]  /*3db0*/  LDSM.16.M88.4 R68, [R135+0x2000] ;  /* 0x002000008744783b */ /* 0x000eae0000000200 */
[C---:B----4-:R-:W-:Y:S08]  /*3dc0*/  HMMA.16816.F32.BF16 R36, R4.reuse, R76, R36 ;  /* 0x0000004c0424723c */ /* 0x050ff00000041824 */
[C---:B------:R-:W-:Y:S01]  /*3dd0*/  HMMA.16816.F32.BF16 R52, R4.reuse, R78, R52 ;  /* 0x0000004e0434723c */ /* 0x040fe20000041834 */
[----:B------:R-:W-:Y:S07]  /*3de0*/  LDSM.16.M88.4 R76, [R24+0x2800] ;  /* 0x00280000184c783b */ /* 0x000fee0000000200 */
[C---:B-----5:R-:W-:Y:S08]  /*3df0*/  HMMA.16816.F32.BF16 R56, R4.reuse, R72, R56 ;  /* 0x000000480438723c */ /* 0x060ff00000041838 */
[----:B------:R-:W-:Y:S01]  /*3e00*/  HMMA.16816.F32.BF16 R44, R4, R74, R48 ;  /* 0x0000004a042c723c */ /* 0x000fe20000041830 */
[----:B------:R-:W-:Y:S04]  /*3e10*/  LDSM.16.M88.4 R4, [R222+0x4000] ;  /* 0x00400000de04783b */ /* 0x000fe80000000200 */
[----:B------:R-:W3:Y:S03]  /*3e20*/  LDSM.16.M88.4 R72, [R3+0x2000] ;  /* 0x002000000348783b */ /* 0x000ee60000000200 */
[C---:B-1----:R-:W-:Y:S01]  /*3e30*/  HMMA.16816.F32.BF16 R40, R12.reuse, R80, R28 ;  /* 0x000000500c28723c */ /* 0x042fe2000004181c */
[----:B------:R-:W-:Y:S07]  /*3e40*/  LDSM.16.M88.4 R28, [R3+0x3800] ;  /* 0x00380000031c783b */ /* 0x000fee0000000200 */
[C---:B------:R-:W-:Y:S01]  /*3e50*/  HMMA.16816.F32.BF16 R16, R12.reuse, R82, R16 ;  /* 0x000000520c10723c */ /* 0x040fe20000041810 */
[----:B------:R-:W1:Y:S07]  /*3e60*/  LDSM.16.M88.4 R80, [R3+0x2800] ;  /* 0x002800000350783b */ /* 0x000e6e0000000200 */
[C---:B------:R-:W-:Y:S08]  /*3e70*/  HMMA.16816.F32.BF16 R20, R12.reuse, R88, R20 ;  /* 0x000000580c14723c */ /* 0x040ff00000041814 */
[C---:B------:R-:W-:Y:S01]  /*3e80*/  HMMA.16816.F32.BF16 R32, R12.reuse, R90, R32 ;  /* 0x0000005a0c20723c */ /* 0x040fe20000041820 */
[----:B------:R-:W4:Y:S07]  /*3e90*/  LDSM.16.M88.4 R88, [R3+0x3000] ;  /* 0x003000000358783b */ /* 0x000f2e0000000200 */
        /* <DEDUP_REMOVED lines=8> */
[----:B------:R-:W-:Y:S07]  /*3f20*/  LDSM.16.M88.4 R68, [R216+-0x4000] ;  /* 0xffc00000d844783b */ /* 0x000fee0000000200 */
[C---:B------:R-:W-:Y:S01]  /*3f30*/  HMMA.16816.F32.BF16 R16, R8.reuse, R84, R20 ;  /* 0x000000540810723c */ /* 0x040fe20000041814 */
[----:B------:R-:W2:Y:S07]  /*3f40*/  LDSM.16.M88.4 R20, [R224+0x4000] ;  /* 0x00400000e014783b */ /* 0x000eae0000000200 */
[C---:B------:R-:W-:Y:S01]  /*3f50*/  HMMA.16816.F32.BF16 R32, R8.reuse, R86, R32 ;  /* 0x000000560820723c */ /* 0x040fe20000041820 */
[----:B------:R-:W5:Y:S07]  /*3f60*/  LDSM.16.M88.4 R84, [R24+0x3000] ;  /* 0x003000001854783b */ /* 0x000f6e0000000200 */
[C---:B------:R-:W-:Y:S08]  /*3f70*/  HMMA.16816.F32.BF16 R36, R8.reuse, R92, R36 ;  /* 0x0000005c0824723c */ /* 0x040ff00000041824 */
[C---:B------:R-:W-:Y:S01]  /*3f80*/  HMMA.16816.F32.BF16 R48, R8.reuse, R94, R48 ;  /* 0x0000005e0830723c */ /* 0x040fe20000041830 */
[----:B------:R-:W-:Y:S07]  /*3f90*/  LDSM.16.M88.4 R92, [R216+-0x3000] ;  /* 0xffd00000d85c783b */ /* 0x000fee0000000200 */
[C---:B------:R-:W-:Y:S08]  /*3fa0*/  HMMA.16816.F32.BF16 R56, R8.reuse, R64, R56 ;  /* 0x000000400838723c */ /* 0x040ff00000041838 */
[----:B------:R-:W-:Y:S01]  /*3fb0*/  HMMA.16816.F32.BF16 R44, R8, R66, R44 ;  /* 0x00000042082c723c */ /* 0x000fe2000004182c */
[----:B------:R-:W-:Y:S07]  /*3fc0*/  LDSM.16.M88.4 R64, [R135+0x4000] ;  /* 0x004000008740783b */ /* 0x000fee0000000200 */
[C---:B---3--:R-:W-:Y:S08]  /*3fd0*/  HMMA.16816.F32.BF16 R40, R4.reuse, R72, R40 ;  /* 0x000000480428723c */ /* 0x048ff00000041828 */
[C---:B------:R-:W-:Y:S01]  /*3fe0*/  HMMA.16816.F32.BF16 R8, R4.reuse, R74, R12 ;  /* 0x0000004a0408723c */ /* 0x040fe2000004180c */
[----:B------:R-:W-:Y:S07]  /*3ff0*/  LDSM.16.M88.4 R72, [R135+0x4800] ;  /* 0x004800008748783b */ /* 0x000fee0000000200 */
[C---:B-1----:R-:W-:Y:S01]  /*4000*/  HMMA.16816.F32.BF16 R12, R4.reuse, R80, R16 ;  /* 0x00000050040c723c */ /* 0x042fe20000041810 */
[----:B------:R-:W1:Y:S07]  /*4010*/  LDSM.16.M88.4 R16, [R223+0x4000] ;  /* 0x00400000df10783b */ /* 0x000e6e0000000200 */
[C---:B------:R-:W-:Y:S01]  /*4020*/  HMMA.16816.F32.BF16 R32, R4.reuse, R82, R32 ;  /* 0x000000520420723c */ /* 0x040fe20000041820 */
[----:B------:R-:W3:Y:S07]  /*4030*/  LDSM.16.M88.4 R80, [R216+-0x3800] ;  /* 0xffc80000d850783b */ /* 0x000eee0000000200 */
[C---:B----4-:R-:W-:Y:S08]  /*4040*/  HMMA.16816.F32.BF16 R36, R4.reuse, R88, R36 ;  /* 0x000000580424723c */ /* 0x050ff00000041824 */
[C---:B------:R-:W-:Y:S01]  /*4050*/  HMMA.16816.F32.BF16 R48, R4.reuse, R90, R48 ;  /* 0x0000005a0430723c */ /* 0x040fe20000041830 */
[----:B------:R-:W-:Y:S07]  /*4060*/  LDSM.16.M88.4 R88, [R135+0x5000] ;  /* 0x005000008758783b */ /* 0x000fee0000000200 */
[C---:B------:R-:W-:Y:S08]  /*4070*/  HMMA.16816.F32.BF16 R56, R4.reuse, R28, R56 ;  /* 0x0000001c0438723c */ /* 0x040ff00000041838 */
[----:B------:R-:W-:Y:S01]  /*4080*/  HMMA.16816.F32.BF16 R44, R4, R30, R44 ;  /* 0x0000001e042c723c */ /* 0x000fe2000004182c */
[----:B------:R-:W4:Y:S07]  /*4090*/  LDSM.16.M88.4 R28, [R216+-0x2800] ;  /* 0xffd80000d81c783b */ /* 0x000f2e0000000200 */
[C---:B--2---:R-:W-:Y:S08]  /*40a0*/  HMMA.16816.F32.BF16 R40, R20.reuse, R60, R40 ;  /* 0x0000003c1428723c */ /* 0x044ff00000041828 */
[C---:B------:R-:W-:Y:S01]  /*40b0*/  HMMA.16816.F32.BF16 R4, R20.reuse, R62, R8 ;  /* 0x0000003e1404723c */ /* 0x040fe20000041808 */
[----:B------:R-:W-:Y:S07]  /*40c0*/  LDSM.16.M88.4 R60, [R135+0x5800] ;  /* 0x00580000873c783b */ /* 0x000fee0000000200 */
[C---:B------:R-:W-:Y:S01]  /*40d0*/  HMMA.16816.F32.BF16 R8, R20.reuse, R76, R12 ;  /* 0x0000004c1408723c */ /* 0x040fe2000004180c */
[----:B------:R-:W2:Y:S07]  /*40e0*/  LDSM.16.M88.4 R12, [R221+0x8000] ;  /* 0x00800000dd0c783b */ /* 0x000eae0000000200 */
[C---:B------:R-:W-:Y:S01]  /*40f0*/  HMMA.16816.F32.BF16 R32, R20.reuse, R78, R32 ;  /* 0x0000004e1420723c */ /* 0x040fe20000041820 */
[----:B------:R-:W-:Y:S07]  /*4100*/  LDSM.16.M88.4 R76, [R24+0x4000] ;  /* 0x00400000184c783b */ /* 0x000fee0000000200 */
[C---:B-----5:R-:W-:Y:S08]  /*4110*/  HMMA.16816.F32.BF16 R36, R20.reuse, R84, R36 ;  /* 0x000000541424723c */ /* 0x060ff00000041824 */
[C---:B------:R-:W-:Y:S01]  /*4120*/  HMMA.16816.F32.BF16 R48, R20.reuse, R86, R48 ;  /* 0x000000561430723c */ /* 0x040fe20000041830 */
[----:B------:R-:W-:Y:S07]  /*4130*/  LDSM.16.M88.4 R84, [R24+0x4800] ;  /* 0x004800001854783b */ /* 0x000fee0000000200 */
[C---:B------:R-:W-:Y:S08]  /*4140*/  HMMA.16816.F32.BF16 R56, R20.reuse, R52, R56 ;  /* 0x000000341438723c */ /* 0x040ff00000041838 */
[----:B------:R-:W-:Y:S08]  /*4150*/  HMMA.16816.F32.BF16 R44, R20, R54, R44 ;  /* 0x00000036142c723c */ /* 0x000ff0000004182c */
[C---:B-1----:R-:W-:Y:S08]  /*4160*/  HMMA.16816.F32.BF16 R40, R16.reuse, R68, R40 ;  /* 0x000000441028723c */ /* 0x042ff00000041828 */
[C---:B------:R-:W-:Y:S01]  /*4170*/  HMMA.16816.F32.BF16 R20, R16.reuse, R70, R4 ;  /* 0x000000461014723c */ /* 0x040fe20000041804 */
[----:B------:R-:W-:Y:S07]  /*4180*/  LDSM.16.M88.4 R68, [R3+0x4000] ;  /* 0x004000000344783b */ /* 0x000fee0000000200 */
[C---:B---3--:R-:W-:Y:S01]  /*4190*/  HMMA.16816.F32.BF16 R4, R16.reuse, R80, R8 ;  /* 0x000000501004723c */ /* 0x048fe20000041808 */
[----:B------:R-:W1:Y:S07]  /*41a0*/  LDSM.16.M88.4 R8, [R222+0x8000] ;  /* 0x00800000de08783b */ /* 0x000e6e0000000200 */
[C---:B------:R-:W-:Y:S01]  /*41b0*/  HMMA.16816.F32.BF16 R32, R16.reuse, R82, R32 ;  /* 0x000000521020723c */ /* 0x040fe20000041820 */
[----:B------:R-:W3:Y:S07]  /*41c0*/  LDSM.16.M88.4 R80, [R3+0x4800] ;  /* 0x004800000350783b */ /* 0x000eee0000000200 */
[C---:B------:R-:W-:Y:S08]  /*41d0*/  HMMA.16816.F32.BF16 R36, R16.reuse, R92, R36 ;  /* 0x0000005c1024723c */ /* 0x040ff00000041824 */
[C---:B------:R-:W-:Y:S01]  /*41e0*/  HMMA.16816.F32.BF16 R48, R16.reuse, R94, R48 ;  /* 0x0000005e1030723c */ /* 0x040fe20000041830 */
[----:B------:R-:W5:Y:S07]  /*41f0*/  LDSM.16.M88.4 R92, [R3+0x5000] ;  /* 0x00500000035c783b */ /* 0x000f6e0000000200 */
[C---:B----4-:R-:W-:Y:S08]  /*4200*/  HMMA.16816.F32.BF16 R56, R16.reuse, R28, R56 ;  /* 0x0000001c1038723c */ /* 0x050ff00000041838 */
[----:B------:R-:W-:Y:S08]  /*4210*/  HMMA.16816.F32.BF16 R44, R16, R30, R44 ;  /* 0x0000001e102c723c */ /* 0x000ff0000004182c */
[C---:B--2---:R-:W-:Y:S08]  /*4220*/  HMMA.16816.F32.BF16 R40, R12.reuse, R64, R40 ;  /* 0x000000400c28723c */ /* 0x044ff00000041828 */
[C---:B------:R-:W-:Y:S01]  /*4230*/  HMMA.16816.F32.BF16 R28, R12.reuse, R66, R20 ;  /* 0x000000420c1c723c */ /* 0x040fe20000041814 */
[----:B------:R-:W2:Y:S07]  /*4240*/  LDSM.16.M88.4 R64, [R3+0x5800] ;  /* 0x005800000340783b */ /* 0x000eae0000000200 */
[C---:B------:R-:W-:Y:S01]  /*4250*/  HMMA.16816.F32.BF16 R20, R12.reuse, R72, R4 ;  /* 0x000000480c14723c */ /* 0x040fe20000041804 */
[----:B------:R-:W4:Y:S07]  /*4260*/  LDSM.16.M88.4 R4, [R224+0x8000] ;  /* 0x00800000e004783b */ /* 0x000f2e0000000200 */
[C---:B------:R-:W-:Y:S01]  /*4270*/  HMMA.16816.F32.BF16 R16, R12.reuse, R74, R32 ;  /* 0x0000004a0c10723c */ /* 0x040fe20000041820 */
[----:B------:R-:W-:Y:S07]  /*4280*/  LDSM.16.M88.4 R72, [R216+-0x2000] ;  /* 0xffe00000d848783b */ /* 0x000fee0000000200 */
[C---:B------:R-:W-:Y:S08]  /*4290*/  HMMA.16816.F32.BF16 R36, R12.reuse, R88, R36 ;  /* 0x000000580c24723c */ /* 0x040ff00000041824 */
[C---:B------:R-:W-:Y:S01]  /*42a0*/  HMMA.16816.F32.BF16 R52, R12.reuse, R90, R48 ;  /* 0x0000005a0c34723c */ /* 0x040fe20000041830 */
[----:B------:R-:W2:Y:S07]  /*42b0*/  LDSM.16.M88.4 R88, [R24+0x5000] ;  /* 0x005000001858783b */ /* 0x000eae0000000200 */
[C---:B------:R-:W-:Y:S08]  /*42c0*/  HMMA.16816.F32.BF16 R48, R12.reuse, R60, R56 ;  /* 0x0000003c0c30723c */ /* 0x040ff00000041838 */
[----:B------:R-:W-:Y:S08]  /*42d0*/  HMMA.16816.F32.BF16 R44, R12, R62, R44 ;  /* 0x0000003e0c2c723c */ /* 0x000ff0000004182c */
[C---:B-1----:R-:W-:Y:S08]  /*42e0*/  HMMA.16816.F32.BF16 R40, R8.reuse, R68, R40 ;  /* 0x000000440828723c */ /* 0x042ff00000041828 */
[C---:B------:R-:W-:Y:S01]  /*42f0*/  HMMA.16816.F32.BF16 R32, R8.reuse, R70, R28 ;  /* 0x000000460820723c */ /* 0x040fe2000004181c */
[----:B------:R-:W1:Y:S07]  /*4300*/  LDSM.16.M88.4 R68, [R24+0x5800] ;  /* 0x005800001844783b */ /* 0x000e6e0000000200 */
[C---:B---3--:R-:W-:Y:S01]  /*4310*/  HMMA.16816.F32.BF16 R28, R8.reuse, R80, R20 ;  /* 0x00000050081c723c */ /* 0x048fe20000041814 */
[----:B------:R-:W3:Y:S07]  /*4320*/  LDSM.16.M88.4 R20, [R223+0x8000] ;  /* 0x00800000df14783b */ /* 0x000eee0000000200 */
[C---:B------:R-:W-:Y:S01]  /*4330*/  HMMA.16816.F32.BF16 R16, R8.reuse, R82, R16 ;  /* 0x000000520810723c */ /* 0x040fe20000041810 */
[----:B------:R-:W1:Y:S07]  /*4340*/  LDSM.16.M88.4 R80, [R216+-0x1800] ;  /* 0xffe80000d850783b */ /* 0x000e6e0000000200 */
[C---:B-----5:R-:W-:Y:S08]  /*4350*/  HMMA.16816.F32.BF16 R12, R8.reuse, R92, R36 ;  /* 0x0000005c080c723c */ /* 0x060ff00000041824 */
[C---:B------:R-:W-:Y:S08]  /*4360*/  HMMA.16816.F32.BF16 R60, R8.reuse, R94, R52 ;  /* 0x0000005e083c723c */ /* 0x040ff00000041834 */
[C---:B--2---:R-:W-:Y:S08]  /*4370*/  HMMA.16816.F32.BF16 R52, R8.reuse, R64, R48 ;  /* 0x000000400834723c */ /* 0x044ff00000041830 */
[----:B------:R-:W-:Y:S01]  /*4380*/  HMMA.16816.F32.BF16 R48, R8, R66, R44 ;  /* 0x000000420830723c */ /* 0x000fe2000004182c */
[----:B------:R-:W-:Y:S04]  /*4390*/  LDSM.16.M88.4 R64, [R135+0x6000] ;  /* 0x006000008740783b */ /* 0x000fe80000000200 */
[----:B------:R-:W-:Y:S03]  /*43a0*/  LDSM.16.M88.4 R44, [R216+-0x1000] ;  /* 0xfff00000d82c783b */ /* 0x000fe60000000200 */
[C---:B----4-:R-:W-:Y:S08]  /*43b0*/  HMMA.16816.F32.BF16 R40, R4.reuse, R76, R40 ;  /* 0x0000004c0428723c */ /* 0x050ff00000041828 */
[C---:B------:R-:W-:Y:S01]  /*43c0*/  HMMA.16816.F32.BF16 R56, R4.reuse, R86, R16 ;  /* 0x000000560438723c */ /* 0x040fe20000041810 */
[----:B------:R-:W2:Y:S07]  /*43d0*/  LDSM.16.M88.4 R16, [R221+0xc000] ;  /* 0x00c00000dd10783b */ /* 0x000eae0000000200 */
[C---:B------:R-:W-:Y:S08]  /*43e0*/  HMMA.16816.F32.BF16 R36, R4.reuse, R84, R28 ;  /* 0x000000540424723c */ /* 0x040ff0000004181c */
[C---:B------:R-:W-:Y:S01]  /*43f0*/  HMMA.16816.F32.BF16 R28, R4.reuse, R88, R12 ;  /* 0x00000058041c723c */ /* 0x040fe2000004180c */
[----:B------:R-:W-:Y:S07]  /*4400*/  LDSM.16.M88.4 R12, [R222+0xc000] ;  /* 0x00c00000de0c783b */ /* 0x000fee0000000200 */
[C---:B------:R-:W-:Y:S01]  /*4410*/  HMMA.16816.F32.BF16 R8, R4.reuse, R90, R60 ;  /* 0x0000005a0408723c */ /* 0x040fe2000004183c */
[----:B------:R-:W4:Y:S04]  /*4420*/  LDSM.16.M88.4 R88, [R216+-0x800] ;  /* 0xfff80000d858783b */ /* 0x000f280000000200 */
[----:B------:R-:W-:Y:S03]  /*4430*/  LDSM.16.M88.4 R60, [R216] ;  /* 0x00000000d83c783b */ /* 0x000fe60000000200 */
[C---:B------:R-:W-:Y:S01]  /*4440*/  HMMA.16816.F32.BF16 R32, R4.reuse, R78, R32 ;  /* 0x0000004e0420723c */ /* 0x040fe20000041820 */
[----:B------:R-:W-:Y:S07]  /*4450*/  LDSM.16.M88.4 R76, [R135+0x7800] ;  /* 0x00780000874c783b */ /* 0x000fee0000000200 */
[C---:B-1----:R-:W-:Y:S08]  /*4460*/  HMMA.16816.F32.BF16 R52, R4.reuse, R68, R52 ;  /* 0x000000440434723c */ /* 0x042ff00000041834 */
[----:B------:R-:W-:Y:S01]  /*4470*/  HMMA.16816.F32.BF16 R96, R4, R70, R48 ;  /* 0x000000460460723c */ /* 0x000fe20000041830 */
[----:B------:R-:W-:Y:S07]  /*4480*/  LDSM.16.M88.4 R48, [R135+0x7000] ;  /* 0x007000008730783b */ /* 0x000fee0000000200 */
[C---:B---3--:R-:W-:Y:S01]  /*4490*/  HMMA.16816.F32.BF16 R4, R20.reuse, R72, R40 ;  /* 0x000000481404723c */ /* 0x048fe20000041828 */
[----:B------:R-:W1:Y:S07]  /*44a0*/  LDSM.16.M88.4 R40, [R3+0x6000] ;  /* 0x006000000328783b */ /* 0x000e6e0000000200 */
[C---:B------:R-:W-:Y:S01]  /*44b0*/  HMMA.16816.F32.BF16 R32, R20.reuse, R74, R32 ;  /* 0x0000004a1420723c */ /* 0x040fe20000041820 */
[----:B------:R-:W-:Y:S07]  /*44c0*/  LDSM.16.M88.4 R72, [R3+0x6800] ;  /* 0x006800000348783b */ /* 0x000fee0000000200 */
[----:B------:R-:W-:Y:S01]  /*44d0*/  HMMA.16816.F32.BF16 R68, R20, R82, R56 ;  /* 0x000000521444723c */ /* 0x000fe20000041838 */
[----:B------:R-:W3:Y:S07]  /*44e0*/  LDSM.16.M88.4 R56, [R135+0x6800] ;  /* 0x006800008738783b */ /* 0x000eee0000000200 */
[----:B--2---:R-:W-:Y:S08]  /*44f0*/  HMMA.16816.F32.BF16 R4, R16, R64, R4 ;  /* 0x000000401004723c */ /* 0x004ff00000041804 */
[C---:B------:R-:W-:Y:S08]  /*4500*/  HMMA.16816.F32.BF16 R36, R20.reuse, R80, R36 ;  /* 0x000000501424723c */ /* 0x040ff00000041824 */
[C---:B------:R-:W-:Y:S01]  /*4510*/  HMMA.16816.F32.BF16 R80, R20.reuse, R46, R8 ;  /* 0x0000002e1450723c */ /* 0x040fe20000041808 */
[----:B------:R-:W-:Y:S07]  /*4520*/  LDSM.16.M88.4 R8, [R224+0xc000] ;  /* 0x00c00000e008783b */ /* 0x000fee0000000200 */
[----:B----4-:R-:W-:Y:S01]  /*4530*/  HMMA.16816.F32.BF16 R92, R20, R88, R52 ;  /* 0x00000058145c723c */ /* 0x010fe20000041834 */
[----:B------:R-:W2:Y:S07]  /*4540*/  LDSM.16.M88.4 R52, [R24+0x6000] ;  /* 0x006000001834783b */ /* 0x000eae0000000200 */
[----:B------:R-:W-:Y:S01]  /*4550*/  HMMA.16816.F32.BF16 R32, R16, R66, R32 ;  /* 0x000000421020723c */ /* 0x000fe20000041820 */
[----:B------:R-:W-:Y:S07]  /*4560*/  LDSM.16.M88.4 R64, [R24+0x6800] ;  /* 0x006800001840783b */ /* 0x000fee0000000200 */
[----:B------:R-:W-:Y:S08]  /*4570*/  HMMA.16816.F32.BF16 R84, R20, R44, R28 ;  /* 0x0000002c1454723c */ /* 0x000ff0000004181c */
[----:B-1----:R-:W-:Y:S01]  /*4580*/  HMMA.16816.F32.BF16 R28, R12, R40, R4 ;  /* 0x000000280c1c723c */ /* 0x002fe20000041804 */
[----:B------:R-:W1:Y:S07]  /*4590*/  LDSM.16.M88.4 R4, [R223+0xc000] ;  /* 0x00c00000df04783b */ /* 0x000e6e0000000200 */
[----:B---3--:R-:W-:Y:S08]  /*45a0*/  HMMA.16816.F32.BF16 R36, R16, R56, R36 ;  /* 0x000000381024723c */ /* 0x008ff00000041824 */
[----:B------:R-:W-:Y:S08]  /*45b0*/  HMMA.16816.F32.BF16 R32, R12, R42, R32 ;  /* 0x0000002a0c20723c */ /* 0x000ff00000041820 */
[----:B--2---:R-:W-:Y:S08]  /*45c0*/  HMMA.16816.F32.BF16 R28, R8, R52, R28 ;  /* 0x00000034081c723c */ /* 0x004ff0000004181c */
[----:B------:R-:W-:Y:S01]  /*45d0*/  HMMA.16816.F32.BF16 R44, R16, R58, R68 ;  /* 0x0000003a102c723c */ /* 0x000fe20000041844 */
[----:B------:R-:W2:Y:S04]  /*45e0*/  LDSM.16.M88.4 R68, [R3+0x7000] ;  /* 0x007000000344783b */ /* 0x000ea80000000200 */
[----:B------:R-:W3:Y:S03]  /*45f0*/  LDSM.16.M88.4 R56, [R216+0x800] ;  /* 0x00080000d838783b */ /* 0x000ee60000000200 */
[----:B------:R-:W-:Y:S08]  /*4600*/  HMMA.16816.F32.BF16 R40, R12, R72, R36 ;  /* 0x000000480c28723c */ /* 0x000ff00000041824 */
[----:B------:R-:W-:Y:S08]  /*4610*/  HMMA.16816.F32.BF16 R36, R8, R54, R32 ;  /* 0x000000360824723c */ /* 0x000ff00000041820 */
[----:B-1----:R-:W-:Y:S08]  /*4620*/  HMMA.16816.F32.BF16 R52, R4, R60, R28 ;  /* 0x0000003c0434723c */ /* 0x002ff0000004181c */
[----:B------:R-:W-:Y:S08]  /*4630*/  HMMA.16816.F32.BF16 R28, R16, R48, R84 ;  /* 0x00000030101c723c */ /* 0x000ff00000041854 */
[----:B------:R-:W-:Y:S08]  /*4640*/  HMMA.16816.F32.BF16 R88, R20, R90, R96 ;  /* 0x0000005a1458723c */ /* 0x000ff00000041860 */
[----:B------:R-:W-:Y:S01]  /*4650*/  HMMA.16816.F32.BF16 R20, R12, R74, R44 ;  /* 0x0000004a0c14723c */ /* 0x000fe2000004182c */
[----:B------:R-:W-:-:S07]  /*4660*/  FMUL.FTZ R0, R52, c[0x0][0x320] ;  /* 0x0000c80034007a20 */ /* 0x000fce0000410000 */
[----:B------:R-:W-:Y:S08]  /*4670*/  HMMA.16816.F32.BF16 R32, R8, R64, R40 ;  /* 0x000000400820723c */ /* 0x000ff00000041828 */
[----:B------:R-:W-:Y:S01]  /*4680*/  HMMA.16816.F32.BF16 R48, R16, R50, R80 ;  /* 0x000000321030723c */ /* 0x000fe20000041850 */
[----:B------:R1:W4:Y:S07]  /*4690*/  MUFU.TANH R80, R0 ;  /* 0x0000000000507308 */ /* 0x00032e0000002400 */
[----:B------:R-:W-:Y:S01]  /*46a0*/  HMMA.16816.F32.BF16 R40, R4, R62, R36 ;  /* 0x0000003e0428723c */ /* 0x000fe20000041824 */
[----:B------:R-:W5:Y:S07]  /*46b0*/  LDSM.16.M88.4 R60, [R24+0x7000] ;  /* 0x00700000183c783b */ /* 0x000f6e0000000200 */
[----:B------:R-:W-:Y:S01]  /*46c0*/  HMMA.16816.F32.BF16 R72, R16, R76, R92 ;  /* 0x0000004c1048723c */ /* 0x000fe2000004185c */
[----:B-1----:R-:W-:-:S04]  /*46d0*/  FMUL.FTZ R0, R53, c[0x0][0x320] ;  /* 0x0000c80035007a20 */ /* 0x002fc80000410000 */
[----:B------:R1:W1:Y:S03]  /*46e0*/  MUFU.TANH R76, R0 ;  /* 0x00000000004c7308 */ /* 0x0002660000002400 */
[----:B--2---:R-:W-:Y:S08]  /*46f0*/  HMMA.16816.F32.BF16 R36, R12, R68, R28 ;  /* 0x000000440c24723c */ /* 0x004ff0000004181c */
[----:B------:R-:W-:Y:S01]  /*4700*/  HMMA.16816.F32.BF16 R20, R8, R66, R20 ;  /* 0x000000420814723c */ /* 0x000fe20000041814 */
[----:B-1----:R-:W-:-:S07]  /*4710*/  FMUL.FTZ R0, R54, c[0x0][0x320] ;  /* 0x0000c80036007a20 */ /* 0x002fce0000410000 */
[----:B------:R-:W-:Y:S01]  /*4720*/  HMMA.16816.F32.BF16 R44, R12, R70, R48 ;  /* 0x000000460c2c723c */ /* 0x000fe20000041830 */
[----:B------:R1:W2:Y:S01]  /*4730*/  MUFU.TANH R68, R0 ;  /* 0x0000000000447308 */ /* 0x0002a20000002400 */
[----:B------:R-:W-:Y:S06]  /*4740*/  LDSM.16.M88.4 R48, [R216+0x1000] ;  /* 0x00100000d830783b */ /* 0x000fec0000000200 */
[----:B---3--:R-:W-:Y:S08]  /*4750*/  HMMA.16816.F32.BF16 R28, R4, R56, R32 ;  /* 0x00000038041c723c */ /* 0x008ff00000041820 */
[----:B-----5:R-:W-:Y:S01]  /*4760*/  HMMA.16816.F32.BF16 R36, R8, R60, R36 ;  /* 0x0000003c0824723c */ /* 0x020fe20000041824 */
[----:B-1----:R-:W-:-:S02]  /*4770*/  FMUL.FTZ R0, R55, c[0x0][0x320] ;  /* 0x0000c80037007a20 */ /* 0x002fc40000410000 */
[----:B------:R-:W1:Y:S02]  /*4780*/  LDSM.16.M88.4 R52, [R3+0x7800] ;  /* 0x007800000334783b */ /* 0x000e640000000200 */
[----:B------:R3:W1:Y:S03]  /*4790*/  MUFU.TANH R67, R0 ;  /* 0x0000000000437308 */ /* 0x0006660000002400 */
[----:B------:R-:W-:Y:S08]  /*47a0*/  HMMA.16816.F32.BF16 R32, R4, R58, R20 ;  /* 0x0000003a0420723c */ /* 0x000ff00000041814 */
[----:B------:R-:W-:Y:S01]  /*47b0*/  HMMA.16816.F32.BF16 R16, R16, R78, R88 ;  /* 0x0000004e1010723c */ /* 0x000fe20000041858 */
[----:B---3--:R-:W-:-:S04]  /*47c0*/  FMUL.FTZ R0, R40, c[0x0][0x320] ;  /* 0x0000c80028007a20 */ /* 0x008fc80000410000 */
[----:B------:R3:W1:Y:S02]  /*47d0*/  MUFU.TANH R66, R0 ;  /* 0x0000000000427308 */ /* 0x0006640000002400 */
[----:B---3--:R-:W-:Y:S01]  /*47e0*/  FMUL.FTZ R0, R41, c[0x0][0x320] ;  /* 0x0000c80029007a20 */ /* 0x008fe20000410000 */
[C---:B-1----:R-:W-:Y:S05]  /*47f0*/  HMMA.16816.F32.BF16 R20, R12.reuse, R52, R72 ;  /* 0x000000340c14723c */ /* 0x042fea0000041848 */
[----:B------:R1:W3:Y:S11]  /*4800*/  MUFU.TANH R65, R0 ;  /* 0x0000000000417308 */ /* 0x0002f60000002400 */
[----:B------:R-:W-:Y:S01]  /*4810*/  HMMA.16816.F32.BF16 R12, R12, R54, R16 ;  /* 0x000000360c0c723c */ /* 0x000fe20000041810 */
[----:B-1----:R-:W-:-:S04]  /*4820*/  FMUL.FTZ R0, R42, c[0x0][0x320] ;  /* 0x0000c8002a007a20 */ /* 0x002fc80000410000 */
[----:B------:R1:W1:Y:S02]  /*4830*/  MUFU.TANH R64, R0 ;  /* 0x0000000000407308 */ /* 0x0002640000002400 */
[----:B-1----:R-:W-:Y:S02]  /*4840*/  FMUL.FTZ R0, R43, c[0x0][0x320] ;  /* 0x0000c8002b007a20 */ /* 0x002fe40000410000 */
[----:B------:R1:W5:Y:S04]  /*4850*/  LDSM.16.M88.4 R40, [R24+0x7800] ;  /* 0x007800001828783b */ /* 0x0003680000000200 */
[----:B------:R2:W1:Y:S02]  /*4860*/  MUFU.TANH R60, R0 ;  /* 0x00000000003c7308 */ /* 0x0004640000002400 */
[----:B--2---:R-:W-:-:S06]  /*4870*/  FMUL.FTZ R0, R28, c[0x0][0x320] ;  /* 0x0000c8001c007a20 */ /* 0x004fcc0000410000 */
[----:B------:R2:W2:Y:S01]  /*4880*/  MUFU.TANH R57, R0 ;  /* 0x0000000000397308 */ /* 0x0004a20000002400 */
[----:B-1----:R-:W-:Y:S01]  /*4890*/  HMMA.16816.F32.BF16 R24, R8, R62, R44 ;  /* 0x0000003e0818723c */ /* 0x002fe2000004182c */
[----:B--2---:R-:W-:-:S07]  /*48a0*/  FMUL.FTZ R0, R29, c[0x0][0x320] ;  /* 0x0000c8001d007a20 */ /* 0x004fce0000410000 */
[----:B-----5:R-:W-:Y:S01]  /*48b0*/  HMMA.16816.F32.BF16 R16, R8, R40, R20 ;  /* 0x000000280810723c */ /* 0x020fe20000041814 */
[----:B------:R1:W2:Y:S11]  /*48c0*/  MUFU.TANH R56, R0 ;  /* 0x0000000000387308 */ /* 0x0002b60000002400 */
[----:B------:R-:W-:Y:S04]  /*48d0*/  @!UPT UIADD3 URZ, URZ, URZ, URZ ;  /* 0x0000003f3f3ff290 */ /* 0x000fe8000fffe03f */
[----:B------:R-:W-:Y:S08]  /*48e0*/  HMMA.16816.F32.BF16 R20, R4, R50, R24 ;  /* 0x000000320414723c */ /* 0x000ff00000041818 */
        /* <DEDUP_REMOVED lines=8> */
[----:B-----5:R-:W-:-:S04]  /*4970*/  FMUL.FTZ R0, R32, c[0x0][0x320] ;  /* 0x0000c80020007a20 */ /* 0x020fc80000410000 */
[----:B------:R5:W1:Y:S02]  /*4980*/  MUFU.TANH R47, R0 ;  /* 0x00000000002f7308 */ /* 0x000a640000002400 */
[----:B-----5:R-:W-:Y:S01]  /*4990*/  FMUL.FTZ R0, R33, c[0x0][0x320] ;  /* 0x0000c80021007a20 */ /* 0x020fe20000410000 */
[C---:B-1----:R-:W-:Y:S05]  /*49a0*/  HMMA.16816.F32.BF16 R12, R4.reuse, R36, R16 ;  /* 0x00000024040c723c */ /* 0x042fea0000041810 */
[----:B------:R1:W1:Y:S03]  /*49b0*/  MUFU.TANH R48, R0 ;  /* 0x0000000000307308 */ /* 0x0002660000002400 */
[----:B------:R-:W-:Y:S01]  /*49c0*/  HMMA.16816.F32.BF16 R4, R4, R38, R8 ;  /* 0x000000260404723c */ /* 0x000fe20000041808 */
[----:B-1----:R-:W-:-:S04]  /*49d0*/  FMUL.FTZ R0, R34, c[0x0][0x320] ;  /* 0x0000c80022007a20 */ /* 0x002fc80000410000 */
        /* <DEDUP_REMOVED lines=49> */
[----:B------:R-:W-:Y:S01]  /*4cf0*/  IMAD.MOV R0, RZ, RZ, -R0 ;  /* 0x000000ffff007224 */ /* 0x000fe200078e0a00 */
[----:B------:R-:W-:-:S03]  /*4d00*/  ISETP.GE.AND P4, PT, R239, c[0x0][0x1d4], PT ;  /* 0x00007500ef007a0c */ /* 0x000fc60003f86270 */
[----:B------:R-:W-:Y:S01]  /*4d10*/  IMAD R231, R0, c[0x0][0x2b8], R2 ;  /* 0x0000ae0000e77a24 */ /* 0x000fe200078e0202 */
[----:B------:R-:W-:-:S03]  /*4d20*/  SEL R14, RZ, 0x10, P4 ;  /* 0x00000010ff0e7807 */ /* 0x000fc60002000000 */
        /* <DEDUP_REMOVED lines=15> */
.L_x_1664:
[----:B------:R-:W-:Y:S05]  /*4e20*/  BRA.DIV ~URZ, `(.L_x_1584) ;  /* 0x0000bb427f007947 */ /* 0x000fea000b800000 */
[----:B------:R-:W3:Y:S01]  /*4e30*/  SHFL.IDX PT, R0, R15, RZ, 0x181f ;  /* 0x00181fff0f007589 */ /* 0x000ee200000e0000 */
[----:B------:R-:W-:Y:S02]  /*4e40*/  ISETP.GE.AND P3, PT, R232, c[0x0][0x1d4], PT ;  /* 0x00007500e8007a0c */ /* 0x000fe40003f66270 */
[----:B------:R-:W-:Y:S02]  /*4e50*/  ISETP.GE.AND P4, PT, R238, c[0x0][0x1d4], PT ;  /* 0x00007500ee007a0c */ /* 0x000fe40003f86270 */
[----:B------:R-:W-:Y:S02]  /*4e60*/  SEL R12, RZ, 0x10, P5 ;  /* 0x00000010ff0c7807 */ /* 0x000fe40002800000 */
[----:B------:R-:W-:Y:S02]  /*4e70*/  SEL R13, RZ, 0x10, P4 ;  /* 0x00000010ff0d7807 */ /* 0x000fe40002000000 */
[----:B---3--:R-:W-:-:S02]  /*4e80*/  IADD3 R2, P2, R0, R108, RZ ;  /* 0x0000006c00027210 */ /* 0x008fc40007f5e0ff */
[C---:B------:R-:W-:Y:S02]  /*4e90*/  IADD3 R6, P0, R0.reuse, R107, RZ ;  /* 0x0000006b00067210 */ /* 0x040fe40007f1e0ff */
[----:B------:R-:W-:Y:S01]  /*4ea0*/  IADD3 R10, P1, R0, R110, RZ ;  /* 0x0000006e000a7210 */ /* 0x000fe20007f3e0ff */
[C---:B--2---:R-:W-:Y:S01]  /*4eb0*/  IMAD.X R3, R4.reuse, 0x1, R102, P2 ;  /* 0x0000000104037824 */ /* 0x044fe200010e0666 */
[----:B------:R-:W-:Y:S01]  /*4ec0*/  ISETP.GE.AND P2, PT, R239, c[0x0][0x1d4], PT ;  /* 0x00007500ef007a0c */ /* 0x000fe20003f46270 */
[----:B------:R-:W-:Y:S01]  /*4ed0*/  IMAD.X R7, R4, 0x1, R100, P0 ;  /* 0x0000000104077824 */ /* 0x000fe200000e0664 */
[----:B------:R-:W-:Y:S01]  /*4ee0*/  IADD3 R8, P0, R0, R109, RZ ;  /* 0x0000006d00087210 */ /* 0x000fe20007f1e0ff */
[C---:B------:R-:W-:Y:S01]  /*4ef0*/  IMAD.X R11, R4.reuse, 0x1, R103, P1 ;  /* 0x00000001040b7824 */ /* 0x040fe200008e0667 */
[----:B------:R2:W3:Y:S03]  /*4f00*/  SHFL.IDX PT, R0, R15, 0x1, 0x181f ;  /* 0x00381f000f007f89 */ /* 0x0004e600000e0000 */
[----:B------:R-:W-:Y:S01]  /*4f10*/  IMAD.X R9, R4, 0x1, R101, P0 ;  /* 0x0000000104097824 */ /* 0x000fe200000e0665 */
[----:B------:R-:W-:Y:S01]  /*4f20*/  @!PT LDS RZ, [RZ] ;  /* 0x00000000fffff984 */ /* 0x000fe20000000800 */
[----:B------:R4:W-:Y:S04]  /*4f30*/  LDGSTS.E.BYPASS.LTC128B.128 [R229+0x8100], [R6.64], !P3 ;  /* 0x0810000006e57fae */ /* 0x0009e8000d901d46 */
[----:B------:R2:W-:Y:S04]  /*4f40*/  LDGSTS.E.BYPASS.LTC128B.128 [R229+0xa100], [R2.64], !P4 ;  /* 0x0a10000002e57fae */ /* 0x0005e8000e101d46 */
[----:B------:R2:W-:Y:S04]  /*4f50*/  LDGSTS.E.BYPASS.LTC128B.128 [R229+0xc100], [R10.64], !P5 ;  /* 0x0c1000000ae57fae */ /* 0x0005e8000e901d46 */
[----:B------:R2:W1:Y:S04]  /*4f60*/  SHFL.IDX PT, R4, R5, 0x1, 0x181f ;  /* 0x00381f0005047f89 */ /* 0x00046800000e0000 */
[----:B------:R2:W-:Y:S01]  /*4f70*/  LDGSTS.E.BYPASS.LTC128B.128 [R229+0xe100], [R8.64], !P2 ;  /* 0x0e10000008e57fae */ /* 0x0005e2000d101d46 */
[----:B----4-:R-:W-:-:S04]  /*4f80*/  SEL R7, RZ, 0x10, P3 ;  /* 0x00000010ff077807 */ /* 0x010fc80001800000 */
.L_x_1665:
[----:B--23--:R-:W-:Y:S02]  /*4f90*/  IADD3 R2, -R7, 0x10, RZ ;  /* 0x0000001007027810 */ /* 0x00cfe40007ffe1ff */
[----:B------:R-:W-:-:S02]  /*4fa0*/  IADD3 R3, -R13, 0x10, RZ ;  /* 0x000000100d037810 */ /* 0x000fc40007ffe1ff */
[----:B------:R-:W-:Y:S02]  /*4fb0*/  LOP3.LUT R2, R2, 0xf, RZ, 0xc0, !PT ;  /* 0x0000000f02027812 */ /* 0x000fe400078ec0ff */
[----:B-1----:R-:W-:Y:S02]  /*4fc0*/  IADD3 R5, -R12, 0x10, RZ ;  /* 0x000000100c057810 */ /* 0x002fe40007ffe1ff */
[----:B------:R-:W-:Y:S02]  /*4fd0*/  LOP3.LUT R3, R3, 0xf, RZ, 0xc0, !PT ;  /* 0x0000000f03037812 */ /* 0x000fe400078ec0ff */
[----:B------:R-:W-:Y:S02]  /*4fe0*/  IADD3 R6, -R14, 0x10, RZ ;  /* 0x000000100e067810 */ /* 0x000fe40007ffe1ff */
[----:B------:R-:W-:Y:S02]  /*4ff0*/  IADD3 R10, P1, P0, R2, R0, R107 ;  /* 0x00000000020a7210 */ /* 0x000fe4000783e06b */
[----:B------:R-:W-:-:S02]  /*5000*/  LOP3.LUT R2, R5, 0xf, RZ, 0xc0, !PT ;  /* 0x0000000f05027812 */ /* 0x000fc400078ec0ff */
[----:B------:R-:W-:Y:S02]  /*5010*/  IADD3 R8, P3, P2, R3, R0, R108 ;  /* 0x0000000003087210 */ /* 0x000fe40007a7e06c */
[----:B------:R-:W-:Y:S02]  /*5020*/  LOP3.LUT R3, R6, 0xf, RZ, 0xc0, !PT ;  /* 0x0000000f06037812 */ /* 0x000fe400078ec0ff */
[----:B------:R-:W-:Y:S02]  /*5030*/  IADD3.X R11, RZ, R4, R100, P1, P0 ;  /* 0x00000004ff0b7210 */ /* 0x000fe40000fe0464 */
[----:B------:R-:W-:Y:S02]  /*5040*/  IADD3 R6, P1, P0, R2, R0, R110 ;  /* 0x0000000002067210 */ /* 0x000fe4000783e06e */
[----:B------:R-:W-:Y:S02]  /*5050*/  ISETP.NE.U32.AND P5, PT, R7, RZ, PT ;  /* 0x000000ff0700720c */ /* 0x000fe40003fa5070 */
[----:B------:R-:W-:-:S02]  /*5060*/  IADD3.X R9, RZ, R4, R102, P3, P2 ;  /* 0x00000004ff097210 */ /* 0x000fc40001fe4466 */
[----:B------:R-:W-:Y:S02]  /*5070*/  IADD3.X R7, RZ, R4, R103, P1, P0 ;  /* 0x00000004ff077210 */ /* 0x000fe40000fe0467 */
[----:B------:R-:W-:Y:S02]  /*5080*/  ISETP.NE.U32.AND P2, PT, R13, RZ, PT ;  /* 0x000000ff0d00720c */ /* 0x000fe40003f45070 */
[----:B------:R-:W-:Y:S02]  /*5090*/  ISETP.NE.U32.AND P1, PT, R12, RZ, PT ;  /* 0x000000ff0c00720c */ /* 0x000fe40003f25070 */
[----:B------:R-:W-:Y:S02]  /*50a0*/  ISETP.NE.U32.AND P0, PT, R14, RZ, PT ;  /* 0x000000ff0e00720c */ /* 0x000fe40003f05070 */
[----:B------:R-:W-:Y:S01]  /*50b0*/  IADD3 R2, P4, P3, R3, R0, R109 ;  /* 0x0000000003027210 */ /* 0x000fe20007b9e06d */
[----:B------:R-:W-:Y:S01]  /*50c0*/  @!PT LDS RZ, [RZ] ;  /* 0x00000000fffff984 */ /* 0x000fe20000000800 */
[----:B------:R-:W-:Y:S01]  /*50d0*/  @!PT LDS RZ, [RZ] ;  /* 0x00000000fffff984 */ /* 0x000fe20000000800 */
[----:B------:R-:W-:Y:S01]  /*50e0*/  @!PT LDS RZ, [RZ] ;  /* 0x00000000fffff984 */ /* 0x000fe20000000800 */
[----:B------:R1:W-:Y:S03]  /*50f0*/  LDGSTS.E.BYPASS.LTC128B.128.ZFILL [R229+0x9100], [R10.64], P5 ;  /* 0x091000000ae57fae */ /* 0x0003e6000a941d46 */
[----:B------:R-:W-:-:S03]  /*5100*/  IADD3.X R3, RZ, R4, R101, P4, P3 ;  /* 0x00000004ff037210 */ /* 0x000fc600027e6465 */
[----:B------:R1:W-:Y:S04]  /*5110*/  LDGSTS.E.BYPASS.LTC128B.128.ZFILL [R229+0xb100], [R8.64], P2 ;  /* 0x0b10000008e57fae */ /* 0x0003e80009141d46 */
[----:B------:R1:W-:Y:S04]  /*5120*/  LDGSTS.E.BYPASS.LTC128B.128.ZFILL [R229+0xd100], [R6.64], P1 ;  /* 0x0d10000006e57fae */ /* 0x0003e80008941d46 */
[----:B------:R1:W-:Y:S02]  /*5130*/  LDGSTS.E.BYPASS.LTC128B.128.ZFILL [R229+0xf100], [R2.64], P0 ;  /* 0x0f10000002e57fae */ /* 0x0003e40008141d46 */
.L_x_1582:
[----:B--234-:R-:W-:Y:S05]  /*5140*/  BSYNC B0 ;  /* 0x0000000000007941 */ /* 0x01cfea0003800000 */
.L_x_1581:
        /* <DEDUP_REMOVED lines=12> */
[----:B------:R-:W-:Y:S02]  /*5210*/  FMNMX.FTZ R2, R6, R7, !PT ;  /* 0x0000000706027209 */ /* 0x000fe40007810000 */
[----:B------:R-:W-:Y:S02]  /*5220*/  FSEL R16, R64, -INF , P3 ;  /* 0xff80000040107808 */ /* 0x000fe40001800000 */
[----:B------:R-:W-:-:S02]  /*5230*/  FMNMX.FTZ R3, R14, R15, !PT ;  /* 0x0000000f0e037209 */ /* 0x000fc40007810000 */
[----:B------:R-:W-:Y:S02]  /*5240*/  ISETP.GT.AND P3, PT, R0, 0x10, PT ;  /* 0x000000100000780c */ /* 0x000fe40003f64270 */
[----:B------:R-:W-:Y:S02]  /*5250*/  FSEL R9, R65, -INF , P5 ;  /* 0xff80000041097808 */ /* 0x000fe40002800000 */
[----:B------:R-:W-:Y:S02]  /*5260*/  FMNMX.FTZ R2, R8, R2, !PT ;  /* 0x0000000208027209 */ /* 0x000fe40007810000 */
[----:B------:R-:W-:Y:S02]  /*5270*/  FSEL R17, R60, -INF , P5 ;  /* 0xff8000003c117808 */ /* 0x000fe40002800000 */
[----:B------:R-:W-:Y:S02]  /*5280*/  FMNMX.FTZ R3, R16, R3, !PT ;  /* 0x0000000310037209 */ /* 0x000fe40007810000 */
[----:B------:R-:W-:-:S02]  /*5290*/  ISETP.GT.AND P4, PT, R0, 0x11, PT ;  /* 0x000000110000780c */ /* 0x000fc40003f84270 */
[----:B------:R-:W-:Y:S02]  /*52a0*/  FSEL R10, R57, -INF , P3 ;  /* 0xff800000390a7808 */ /* 0x000fe40001800000 */
[----:B------:R-:W-:Y:S02]  /*52b0*/  FMNMX.FTZ R2, R9, R2, !PT ;  /* 0x0000000209027209 */ /* 0x000fe40007810000 */
[----:B------:R-:W-:Y:S02]  /*52c0*/  FSEL R18, R53, -INF , P3 ;  /* 0xff80000035127808 */ /* 0x000fe40001800000 */
[----:B------:R-:W-:Y:S02]  /*52d0*/  FMNMX.FTZ R3, R17, R3, !PT ;  /* 0x0000000311037209 */ /* 0x000fe40007810000 */
[----:B------:R-:W-:Y:S02]  /*52e0*/  ISETP.GT.AND P2, PT, R0, 0x18, PT ;  /* 0x000000180000780c */ /* 0x000fe40003f44270 */
[----:B------:R-:W-:-:S02]  /*52f0*/  FSEL R12, R56, -INF , P4 ;  /* 0xff800000380c7808 */ /* 0x000fc40002000000 */
[----:B------:R-:W-:Y:S02]  /*5300*/  FMNMX.FTZ R2, R10, R2, !PT ;  /* 0x000000020a027209 */ /* 0x000fe40007810000 */
[----:B------:R-:W-:Y:S02]  /*5310*/  FSEL R20, R52, -INF , P4 ;  /* 0xff80000034147808 */ /* 0x000fe40002000000 */
[----:B------:R-:W-:Y:S02]  /*5320*/  FMNMX.FTZ R3, R18, R3, !PT ;  /* 0x0000000312037209 */ /* 0x000fe40007810000 */
[----:B------:R-:W-:Y:S02]  /*5330*/  ISETP.GT.AND P1, PT, R0, 0x19, PT ;  /* 0x000000190000780c */ /* 0x000fe40003f24270 */
[----:B------:R-:W-:Y:S02]  /*5340*/  FSEL R13, R47, -INF , P2 ;  /* 0xff8000002f0d7808 */ /* 0x000fe40001000000 */
[----:B------:R-:W-:-:S02]  /*5350*/  FMNMX.FTZ R2, R12, R2, !PT ;  /* 0x000000020c027209 */ /* 0x000fc40007810000 */
[----:B------:R-:W-:Y:S02]  /*5360*/  FSEL R21, R46, -INF , P2 ;  /* 0xff8000002e157808 */ /* 0x000fe40001000000 */
[----:B------:R-:W-:Y:S02]  /*5370*/  FMNMX.FTZ R3, R20, R3, !PT ;  /* 0x0000000314037209 */ /* 0x000fe40007810000 */
[----:B------:R-:W-:Y:S02]  /*5380*/  ISETP.GT.AND P0, PT, R0, 0x20, PT ;  /* 0x000000200000780c */ /* 0x000fe40003f04270 */
[----:B------:R-:W-:Y:S02]  /*5390*/  FSEL R11, R48, -INF , P1 ;  /* 0xff800000300b7808 */ /* 0x000fe40000800000 */
[----:B------:R-:W-:Y:S02]  /*53a0*/  FMNMX.FTZ R2, R13, R2, !PT ;  /* 0x000000020d027209 */ /* 0x000fe40007810000 */
[----:B------:R-:W-:-:S02]  /*53b0*/  FSEL R22, R45, -INF , P1 ;  /* 0xff8000002d167808 */ /* 0x000fc40000800000 */
[----:B------:R-:W-:Y:S02]  /*53c0*/  FMNMX.FTZ R3, R21, R3, !PT ;  /* 0x0000000315037209 */ /* 0x000fe40007810000 */
[----:B------:R-:W-:Y:S02]  /*53d0*/  FSEL R89, R41, -INF , P0 ;  /* 0xff80000029597808 */ /* 0x000fe40000000000 */
[----:B------:R-:W-:Y:S02]  /*53e0*/  ISETP.GT.AND P1, PT, R0, 0x21, PT ;  /* 0x000000210000780c */ /* 0x000fe40003f24270 */
[----:B------:R-:W-:Y:S02]  /*53f0*/  FMNMX.FTZ R2, R11, R2, !PT ;  /* 0x000000020b027209 */ /* 0x000fe40007810000 */
[----:B------:R-:W-:Y:S02]  /*5400*/  FSEL R97, R40, -INF , P0 ;  /* 0xff80000028617808 */ /* 0x000fe40000000000 */
[----:B------:R-:W-:-:S02]  /*5410*/  FMNMX.FTZ R3, R22, R3, !PT ;  /* 0x0000000316037209 */ /* 0x000fc40007810000 */
[----:B------:R-:W-:Y:S02]  /*5420*/  FSEL R88, R44, -INF , P1 ;  /* 0xff8000002c587808 */ /* 0x000fe40000800000 */
[----:B------:R-:W-:Y:S02]  /*5430*/  FMNMX.FTZ R2, R89, R2, !PT ;  /* 0x0000000259027209 */ /* 0x000fe40007810000 */
[C---:B------:R-:W-:Y:S02]  /*5440*/  ISETP.GT.AND P5, PT, R0.reuse, 0x28, PT ;  /* 0x000000280000780c */ /* 0x040fe40003fa4270 */
[----:B------:R-:W-:Y:S02]  /*5450*/  FSEL R96, R35, -INF , P1 ;  /* 0xff80000023607808 */ /* 0x000fe40000800000 */
[----:B------:R-:W-:Y:S02]  /*5460*/  FMNMX.FTZ R3, R97, R3, !PT ;  /* 0x0000000361037209 */ /* 0x000fe40007810000 */
[----:B------:R-:W-:-:S02]  /*5470*/  ISETP.GT.AND P4, PT, R0, 0x29, PT ;  /* 0x000000290000780c */ /* 0x000fc40003f84270 */
[C---:B------:R-:W-:Y:S02]  /*5480*/  ISETP.GT.AND P3, PT, R0.reuse, 0x30, PT ;  /* 0x000000300000780c */ /* 0x040fe40003f64270 */
[C---:B------:R-:W-:Y:S02]  /*5490*/  ISETP.GT.AND P2, PT, R0.reuse, 0x31, PT ;  /* 0x000000310000780c */ /* 0x040fe40003f44270 */
[C---:B------:R-:W-:Y:S02]  /*54a0*/  ISETP.GT.AND P1, PT, R0.reuse, 0x38, PT ;  /* 0x000000380000780c */ /* 0x040fe40003f24270 */
[----:B------:R-:W-:Y:S02]  /*54b0*/  ISETP.GT.AND P0, PT, R0, 0x39, PT ;  /* 0x000000390000780c */ /* 0x000fe40003f04270 */
[----:B------:R-:W-:Y:S02]  /*54c0*/  FMNMX.FTZ R0, R88, R2, !PT ;  /* 0x0000000258007209 */ /* 0x000fe40007810000 */
[----:B------:R-:W-:-:S02]  /*54d0*/  FSEL R95, R30, -INF , P5 ;  /* 0xff8000001e5f7808 */ /* 0x000fc40002800000 */
[----:B------:R-:W-:Y:S02]  /*54e0*/  FSEL R87, R33, -INF , P5 ;  /* 0xff80000021577808 */ /* 0x000fe40002800000 */
        /* <DEDUP_REMOVED lines=21> */
[----:B------:R-:W-:Y:S02]  /*5640*/  FMNMX.FTZ R4, R31, R0, !PT ;  /* 0x000000001f047209 */ /* 0x000fe40007810000 */
[----:B------:R-:W-:Y:S01]  /*5650*/  FMNMX.FTZ R5, R90, R2, !PT ;  /* 0x000000025a057209 */ /* 0x000fe20007810000 */
[----:B------:R-:W-:Y:S05]  /*5660*/  BRA.DIV ~URZ, `(.L_x_1585) ;  /* 0x0000b5727f007947 */ /* 0x000fea000b800000 */
[----:B------:R-:W1:Y:S04]  /*5670*/  SHFL.BFLY PT, R0, R4, 0x2, 0x1f ;  /* 0x0c401f0004007f89 */ /* 0x000e6800000e0000 */
[----:B------:R-:W2:Y:S01]  /*5680*/  SHFL.BFLY PT, R3, R5, 0x2, 0x1f ;  /* 0x0c401f0005037f89 */ /* 0x000ea200000e0000 */
[----:B-1----:R-:W-:-:S02]  /*5690*/  FMNMX.FTZ R0, R4, R0, !PT ;  /* 0x0000000004007209 */ /* 0x002fc40007810000 */
[----:B--2---:R-:W-:-:S03]  /*56a0*/  FMNMX.FTZ R5, R5, R3, !PT ;  /* 0x0000000305057209 */ /* 0x004fc60007810000 */
[----:B------:R-:W1:Y:S04]  /*56b0*/  SHFL.BFLY PT, R2, R0, 0x1, 0x1f ;  /* 0x0c201f0000027f89 */ /* 0x000e6800000e0000 */
[----:B------:R2:W3:Y:S01]  /*56c0*/  SHFL.BFLY PT, R3, R5, 0x1, 0x1f ;  /* 0x0c201f0005037f89 */ /* 0x0004e200000e0000 */
[----:B-1----:R-:W-:-:S05]  /*56d0*/  FMNMX.FTZ R132, R0, R2, !PT ;  /* 0x0000000200847209 */ /* 0x002fca0007810000 */
.L_x_1666:
[C---:B------:R-:W-:Y:S01]  /*56e0*/  FMUL.FTZ R2, R132.reuse, c[0x0][0x2d0] ;  /* 0x0000b40084027a20 */ /* 0x040fe20000410000 */
[----:B------:R-:W-:Y:S01]  /*56f0*/  FSETP.NEU.FTZ.AND P0, PT, R132, -INF , PT ;  /* 0xff8000008400780b */ /* 0x000fe20003f1d000 */
[----:B------:R-:W-:Y:S01]  /*5700*/  WARPSYNC 0xffffffff ;  /* 0xffffffff00007948 */ /* 0x000fe20003800000 */
[----:B---3--:R-:W-:Y:S01]  /*5710*/  FMNMX.FTZ R28, R3, R5, !PT ;  /* 0x00000005031c7209 */ /* 0x008fe20007810000 */
[----:B------:R-:W-:Y:S01]  /*5720*/  LDSM.16.MT88.4 R36, [R217+0x800] ;  /* 0x00080000d924783b */ /* 0x000fe20000004200 */
[----:B------:R-:W-:-:S02]  /*5730*/  FSEL R2, R2, RZ, P0 ;  /* 0x000000ff02027208 */ /* 0x000fc40000000000 */
[----:B------:R-:W-:Y:S01]  /*5740*/  FSETP.NEU.FTZ.AND P0, PT, R28, -INF , PT ;  /* 0xff8000001c00780b */ /* 0x000fe20003f1d000 */
[----:B------:R-:W-:Y:S02]  /*5750*/  LDSM.16.MT88.4 R44, [R220] ;  /* 0x00000000dc2c783b */ /* 0x000fe40000004200 */
[--C-:B------:R-:W-:Y:S02]  /*5760*/  FFMA.FTZ R0, R6, c[0x0][0x2d0], -R2.reuse ;  /* 0x0000b40006007a23 */ /* 0x100fe40000010802 */
[--C-:B------:R-:W-:Y:S01]  /*5770*/  FFMA.FTZ R3, R13, c[0x0][0x2d0], -R2.reuse ;  /* 0x0000b4000d037a23 */ /* 0x100fe20000010802 */
[----:B------:R-:W-:Y:S01]  /*5780*/  LDSM.16.MT88.4 R40, [R218+0x800] ;  /* 0x00080000da28783b */ /* 0x000fe20000004200 */
[----:B------:R1:W-:Y:S01]  /*5790*/  MUFU.EX2 R112, R0 ;  /* 0x0000000000707308 */ /* 0x0003e20000000800 */
[--C-:B------:R-:W-:Y:S02]  /*57a0*/  FFMA.FTZ R30, R30, c[0x0][0x2d0], -R2.reuse ;  /* 0x0000b4001e1e7a23 */ /* 0x100fe40000010802 */
[----:B------:R-:W-:Y:S04]  /*57b0*/  LDSM.16.MT88.4 R24, [R219] ;  /* 0x00000000db18783b */ /* 0x000fe80000004200 */
[----:B------:R-:W-:Y:S01]  /*57c0*/  LDSM.16.MT88.4 R68, [R218+0x2000] ;  /* 0x00200000da44783b */ /* 0x000fe20000004200 */
[----:B------:R3:W-:Y:S03]  /*57d0*/  MUFU.EX2 R131, R3 ;  /* 0x0000000300837308 */ /* 0x0007e60000000800 */
[----:B------:R-:W-:Y:S04]  /*57e0*/  LDSM.16.MT88.4 R60, [R220+0x800] ;  /* 0x00080000dc3c783b */ /* 0x000fe80000004200 */
[----:B------:R-:W-:Y:S01]  /*57f0*/  LDSM.16.MT88.4 R64, [R219+0x800] ;  /* 0x00080000db40783b */ /* 0x000fe20000004200 */
[----:B-1----:R-:W-:-:S03]  /*5800*/  FFMA.FTZ R0, R7, c[0x0][0x2d0], -R2 ;  /* 0x0000b40007007a23 */ /* 0x002fc60000010802 */
[----:B------:R-:W-:Y:S01]  /*5810*/  LDSM.16.MT88.4 R72, [R220+0x2000] ;  /* 0x00200000dc48783b */ /* 0x000fe20000004200 */
[----:B------:R1:W4:Y:S03]  /*5820*/  MUFU.EX2 R99, R0 ;  /* 0x0000000000637308 */ /* 0x0003260000000800 */
[----:B------:R-:W-:Y:S01]  /*5830*/  LDSM.16.MT88.4 R48, [R217+0x2800] ;  /* 0x00280000d930783b */ /* 0x000fe20000004200 */
[----:B---3--:R-:W-:-:S03]  /*5840*/  FFMA.FTZ R3, R11, c[0x0][0x2d0], -R2 ;  /* 0x0000b4000b037a23 */ /* 0x008fc60000010802 */
[----:B------:R-:W-:Y:S01]  /*5850*/  LDSM.16.MT88.4 R56, [R219+0x2000] ;  /* 0x00200000db38783b */ /* 0x000fe20000004200 */
[----:B------:R-:W-:Y:S03]  /*5860*/  MUFU.EX2 R204, R3 ;  /* 0x0000000300cc7308 */ /* 0x000fe60000000800 */
[----:B------:R-:W-:Y:S04]  /*5870*/  LDSM.16.MT88.4 R76, [R220+0x2800] ;  /* 0x00280000dc4c783b */ /* 0x000fe80000004200 */
[----:B------:R-:W-:Y:S01]  /*5880*/  LDSM.16.MT88.4 R80, [R217+0x4000] ;  /* 0x00400000d950783b */ /* 0x000fe20000004200 */
[----:B-1----:R-:W-:-:S04]  /*5890*/  FFMA.FTZ R0, R8, c[0x0][0x2d0], -R2 ;  /* 0x0000b40008007a23 */ /* 0x002fc80000010802 */
[----:B------:R1:W-:Y:S02]  /*58a0*/  MUFU.EX2 R117, R0 ;  /* 0x0000000000757308 */ /* 0x0003e40000000800 */
[----:B-1----:R-:W-:-:S06]  /*58b0*/  FFMA.FTZ R0, R9, c[0x0][0x2d0], -R2 ;  /* 0x0000b40009007a23 */ /* 0x002fcc0000010802 */
[----:B------:R1:W3:Y:S02]  /*58c0*/  MUFU.EX2 R119, R0 ;  /* 0x0000000000777308 */ /* 0x0002e40000000800 */
[--C-:B-1----:R-:W-:Y:S02]  /*58d0*/  FFMA.FTZ R0, R10, c[0x0][0x2d0], -R2.reuse ;  /* 0x0000b4000a007a23 */ /* 0x102fe40000010802 */
[----:B------:R-:W1:Y:S04]  /*58e0*/  LDSM.16.MT88.4 R8, [R217] ;  /* 0x00000000d908783b */ /* 0x000e680000004200 */
[----:B------:R5:W-:Y:S02]  /*58f0*/  MUFU.EX2 R129, R0 ;  /* 0x0000000000817308 */ /* 0x000be40000000800 */
[----:B-----5:R-:W-:Y:S01]  /*5900*/  FFMA.FTZ R0, R12, c[0x0][0x2d0], -R2 ;  /* 0x0000b4000c007a23 */ /* 0x020fe20000010802 */
[----:B----4-:R-:W-:-:S05]  /*5910*/  F2FP.BF16.PACK_AB R12, R99, R112 ;  /* 0x00000070630c723e */ /* 0x010fca00000010ff */
[----:B------:R4:W-:Y:S02]  /*5920*/  MUFU.EX2 R130, R0 ;  /* 0x0000000000827308 */ /* 0x0009e40000000800 */
[----:B----4-:R-:W-:-:S05]  /*5930*/  FMUL.FTZ R0, R28, c[0x0][0x2d0] ;  /* 0x0000b4001c007a20 */ /* 0x010fca0000410000 */
[----:B------:R-:W-:-:S05]  /*5940*/  FSEL R0, R0, RZ, P0 ;  /* 0x000000ff00007208 */ /* 0x000fca0000000000 */
[----:B------:R-:W-:Y:S01]  /*5950*/  FFMA.FTZ R3, R14, c[0x0][0x2d0], -R0 ;  /* 0x0000b4000e037a23 */ /* 0x000fe20000010800 */
[----:B---3--:R-:W-:-:S03]  /*5960*/  F2FP.BF16.PACK_AB R14, R119, R117 ;  /* 0x00000075770e723e */ /* 0x008fc600000010ff */
[----:B------:R3:W-:Y:S02]  /*5970*/  MUFU.EX2 R98, R3 ;  /* 0x0000000300627308 */ /* 0x0007e40000000800 */
[----:B---3--:R-:W-:-:S06]  /*5980*/  FFMA.FTZ R3, R15, c[0x0][0x2d0], -R0 ;  /* 0x0000b4000f037a23 */ /* 0x008fcc0000010800 */
[----:B------:R3:W4:Y:S02]  /*5990*/  MUFU.EX2 R29, R3 ;  /* 0x00000003001d7308 */ /* 0x0007240000000800 */
[----:B---3--:R-:W-:Y:S01]  /*59a0*/  FFMA.FTZ R3, R16, c[0x0][0x2d0], -R0 ;  /* 0x0000b40010037a23 */ /* 0x008fe20000010800 */
[----:B----4-:R-:W-:-:S05]  /*59b0*/  F2FP.BF16.PACK_AB R13, R29, R98 ;  /* 0x000000621d0d723e */ /* 0x010fca00000010ff */
[----:B------:R3:W-:Y:S02]  /*59c0*/  MUFU.EX2 R116, R3 ;  /* 0x0000000300747308 */ /* 0x0007e40000000800 */
[----:B---3--:R-:W-:-:S06]  /*59d0*/  FFMA.FTZ R3, R17, c[0x0][0x2d0], -R0 ;  /* 0x0000b40011037a23 */ /* 0x008fcc0000010800 */
[----:B------:R3:W4:Y:S02]  /*59e0*/  MUFU.EX2 R118, R3 ;  /* 0x0000000300767308 */ /* 0x0007240000000800 */
[--C-:B---3--:R-:W-:Y:S01]  /*59f0*/  FFMA.FTZ R3, R18, c[0x0][0x2d0], -R0.reuse ;  /* 0x0000b40012037a23 */ /* 0x108fe20000010800 */
[----:B----4-:R-:W-:Y:S01]  /*5a00*/  F2FP.BF16.PACK_AB R15, R118, R116 ;  /* 0x00000074760f723e */ /* 0x010fe200000010ff */
[----:B------:R-:W3:Y:S04]  /*5a10*/  LDSM.16.MT88.4 R16, [R218] ;  /* 0x00000000da10783b */ /* 0x000ee80000004200 */
[----:B------:R4:W-:Y:S02]  /*5a20*/  MUFU.EX2 R128, R3 ;  /* 0x0000000300807308 */ /* 0x0009e40000000800 */
[C---:B-12---:R-:W-:Y:S07]  /*5a30*/  HMMA.16816.F32.BF16 R4, R12.reuse, R8, RZ ;  /* 0x000000080c04723c */ /* 0x046fee00000418ff */
[----:B------:R-:W-:Y:S01]  /*5a40*/  F2FP.BF16.PACK_AB R8, R130, R129 ;  /* 0x000000818208723e */ /* 0x000fe200000010ff */
[----:B------:R-:W-:Y:S01]  /*5a50*/  HMMA.16816.F32.BF16 R52, R12, R46, RZ ;  /* 0x0000002e0c34723c */ /* 0x000fe200000418ff */
[----:B----4-:R-:W-:-:S04]  /*5a60*/  FFMA.FTZ R3, R20, c[0x0][0x2d0], -R0 ;  /* 0x0000b40014037a23 */ /* 0x010fc80000010800 */
[----:B------:R1:W2:Y:S02]  /*5a70*/  MUFU.EX2 R133, R3 ;  /* 0x0000000300857308 */ /* 0x0002a40000000800 */
[--C-:B-1----:R-:W-:Y:S01]  /*5a80*/  FFMA.FTZ R3, R21, c[0x0][0x2d0], -R0.reuse ;  /* 0x0000b40015037a23 */ /* 0x102fe20000010800 */
[----:B--2---:R-:W-:Y:S01]  /*5a90*/  F2FP.BF16.PACK_AB R9, R133, R128 ;  /* 0x000000808509723e */ /* 0x004fe200000010ff */
[C---:B---3--:R-:W-:Y:S04]  /*5aa0*/  HMMA.16816.F32.BF16 R32, R12.reuse, R16, RZ ;  /* 0x000000100c20723c */ /* 0x048fe800000418ff */
[----:B------:R1:W-:Y:S04]  /*5ab0*/  MUFU.EX2 R134, R3 ;  /* 0x0000000300867308 */ /* 0x0003e80000000800 */
[----:B------:R-:W-:Y:S01]  /*5ac0*/  HMMA.16816.F32.BF16 R16, R12, R18, RZ ;  /* 0x000000120c10723c */ /* 0x000fe200000418ff */
[----:B-1----:R-:W-:-:S07]  /*5ad0*/  FFMA.FTZ R3, R22, c[0x0][0x2d0], -R0 ;  /* 0x0000b40016037a23 */ /* 0x002fce0000010800 */
[----:B------:R-:W-:Y:S01]  /*5ae0*/  HMMA.16816.F32.BF16 R20, R12, R10, RZ ;  /* 0x0000000a0c14723c */ /* 0x000fe200000418ff */
[----:B------:R-:W1:Y:S06]  /*5af0*/  MUFU.EX2 R205, R3 ;  /* 0x0000000300cd7308 */ /* 0x000e6c0000000800 */
[----:B------:R-:W-:Y:S02]  /*5b00*/  F2FP.BF16.PACK_AB R10, R204, R131 ;  /* 0x00000083cc0a723e */ /* 0x000fe400000010ff */
[----:B-1----:R-:W-:Y:S01]  /*5b10*/  F2FP.BF16.PACK_AB R11, R205, R134 ;  /* 0x00000086cd0b723e */ /* 0x002fe200000010ff */
[----:B------:R-:W-:-:S04]  /*5b20*/  FADD.FTZ R3, R112, R99 ;  /* 0x0000006370037221 */ /* 0x000fc80000010000 */
[----:B------:R-:W-:-:S10]  /*5b30*/  FADD.FTZ R3, R117, R3 ;  /* 0x0000000375037221 */ /* 0x000fd40000010000 */
[----:B------:R-:W-:Y:S01]  /*5b40*/  HMMA.16816.F32.BF16 R200, R8, R38, R20 ;  /* 0x0000002608c8723c */ /* 0x000fe20000041814 */
[----:B------:R-:W1:Y:S01]  /*5b50*/  LDSM.16.MT88.4 R20, [R217+0x2000] ;  /* 0x00200000d914783b */ /* 0x000e620000004200 */
[----:B------:R-:W-:-:S04]  /*5b60*/  FADD.FTZ R3, R119, R3 ;  /* 0x0000000377037221 */ /* 0x000fc80000010000 */
[----:B------:R-:W-:Y:S02]  /*5b70*/  FADD.FTZ R3, R129, R3 ;  /* 0x0000000381037221 */ /* 0x000fe40000010000 */
[----:B------:R-:W-:Y:S02]  /*5b80*/  HMMA.16816.F32.BF16 R164, R8, R36, R4 ;  /* 0x0000002408a4723c */ /* 0x000fe40000041804 */
[----:B------:R-:W-:-:S06]  /*5b90*/  FADD.FTZ R3, R130, R3 ;  /* 0x0000000382037221 */ /* 0x000fcc0000010000 */
[----:B------:R-:W-:Y:S01]  /*5ba0*/  HMMA.16816.F32.BF16 R4, R12, R44, RZ ;  /* 0x0000002c0c04723c */ /* 0x000fe200000418ff */
[----:B------:R-:W2:Y:S07]  /*5bb0*/  LDSM.16.MT88.4 R44, [R218+0x2800] ;  /* 0x00280000da2c783b */ /* 0x000eae0000004200 */
[C---:B------:R-:W-:Y:S08]  /*5bc0*/  HMMA.16816.F32.BF16 R156, R8.reuse, R40, R32 ;  /* 0x00000028089c723c */ /* 0x040ff00000041820 */
[----:B------:R-:W-:Y:S08]  /*5bd0*/  HMMA.16816.F32.BF16 R148, R8, R42, R16 ;  /* 0x0000002a0894723c */ /* 0x000ff00000041810 */
[C---:B------:R-:W-:Y:S08]  /*5be0*/  HMMA.16816.F32.BF16 R40, R12.reuse, R24, RZ ;  /* 0x000000180c28723c */ /* 0x040ff000000418ff */
[C---:B------:R-:W-:Y:S08]  /*5bf0*/  HMMA.16816.F32.BF16 R36, R12.reuse, R26, RZ ;  /* 0x0000001a0c24723c */ /* 0x040ff000000418ff */
[C---:B-1----:R-:W-:Y:S08]  /*5c00*/  HMMA.16816.F32.BF16 R32, R12.reuse, R20, RZ ;  /* 0x000000140c20723c */ /* 0x042ff000000418ff */
[C---:B------:R-:W-:Y:S08]  /*5c10*/  HMMA.16816.F32.BF16 R24, R12.reuse, R22, RZ ;  /* 0x000000160c18723c */ /* 0x040ff000000418ff */
[C---:B------:R-:W-:Y:S08]  /*5c20*/  HMMA.16816.F32.BF16 R20, R12.reuse, R68, RZ ;  /* 0x000000440c14723c */ /* 0x040ff000000418ff */
[----:B------:R-:W-:Y:S08]  /*5c30*/  HMMA.16816.F32.BF16 R16, R12, R70, RZ ;  /* 0x000000460c10723c */ /* 0x000ff000000418ff */
[C---:B------:R-:W-:Y:S01]  /*5c40*/  HMMA.16816.F32.BF16 R140, R8.reuse, R62, R52 ;  /* 0x0000003e088c723c */ /* 0x040fe20000041834 */
[----:B------:R-:W1:Y:S07]  /*5c50*/  LDSM.16.MT88.4 R52, [R219+0x2800] ;  /* 0x00280000db34783b */ /* 0x000e6e0000004200 */
[C---:B------:R-:W-:Y:S01]  /*5c60*/  HMMA.16816.F32.BF16 R192, R8.reuse, R64, R40 ;  /* 0x0000004008c0723c */ /* 0x040fe20000041828 */
[----:B------:R-:W3:Y:S07]  /*5c70*/  LDSM.16.MT88.4 R40, [R218+0x4000] ;  /* 0x00400000da28783b */ /* 0x000eee0000004200 */
[----:B------:R-:W-:Y:S01]  /*5c80*/  HMMA.16816.F32.BF16 R196, R8, R60, R4 ;  /* 0x0000003c08c4723c */ /* 0x000fe20000041804 */
[----:B------:R-:W4:Y:S07]  /*5c90*/  LDSM.16.MT88.4 R60, [R217+0x4800] ;  /* 0x00480000d93c783b */ /* 0x000f2e0000004200 */
[----:B------:R-:W-:Y:S08]  /*5ca0*/  HMMA.16816.F32.BF16 R4, R12, R72, RZ ;  /* 0x000000480c04723c */ /* 0x000ff000000418ff */
[C---:B------:R-:W-:Y:S08]  /*5cb0*/  HMMA.16816.F32.BF16 R172, R8.reuse, R50, R24 ;  /* 0x0000003208ac723c */ /* 0x040ff00000041818 */
[C---:B--2---:R-:W-:Y:S08]  /*5cc0*/  HMMA.16816.F32.BF16 R184, R8.reuse, R44, R20 ;  /* 0x0000002c08b8723c */ /* 0x044ff00000041814 */
[----:B------:R-:W-:Y:S01]  /*5cd0*/  HMMA.16816.F32.BF16 R68, R8, R46, R16 ;  /* 0x0000002e0844723c */ /* 0x000fe20000041810 */
[----:B------:R-:W2:Y:S07]  /*5ce0*/  LDSM.16.MT88.4 R44, [R220+0x4000] ;  /* 0x00400000dc2c783b */ /* 0x000eae0000004200 */
[C---:B------:R-:W-:Y:S08]  /*5cf0*/  HMMA.16816.F32.BF16 R24, R12.reuse, R74, RZ ;  /* 0x0000004a0c18723c */ /* 0x040ff000000418ff */
[C---:B------:R-:W-:Y:S08]  /*5d00*/  HMMA.16816.F32.BF16 R20, R12.reuse, R56, RZ ;  /* 0x000000380c14723c */ /* 0x040ff000000418ff */
[----:B------:R-:W-:Y:S08]  /*5d10*/  HMMA.16816.F32.BF16 R16, R12, R58, RZ ;  /* 0x0000003a0c10723c */ /* 0x000ff000000418ff */
[C---:B------:R-:W-:Y:S01]  /*5d20*/  HMMA.16816.F32.BF16 R188, R8.reuse, R48, R32 ;  /* 0x0000003008bc723c */ /* 0x040fe20000041820 */
[----:B------:R-:W5:Y:S07]  /*5d30*/  LDSM.16.MT88.4 R32, [R218+0x4800] ;  /* 0x00480000da20783b */ /* 0x000f6e0000004200 */
[----:B------:R-:W-:Y:S08]  /*5d40*/  HMMA.16816.F32.BF16 R180, R8, R76, R4 ;  /* 0x0000004c08b4723c */ /* 0x000ff00000041804 */
[----:B------:R-:W-:Y:S08]  /*5d50*/  HMMA.16816.F32.BF16 R4, R12, R80, RZ ;  /* 0x000000500c04723c */ /* 0x000ff000000418ff */
[C---:B------:R-:W-:Y:S08]  /*5d60*/  HMMA.16816.F32.BF16 R72, R8.reuse, R78, R24 ;  /* 0x0000004e0848723c */ /* 0x040ff00000041818 */
[C---:B------:R-:W-:Y:S01]  /*5d70*/  HMMA.16816.F32.BF16 R176, R8.reuse, R66, R36 ;  /* 0x0000004208b0723c */ /* 0x040fe20000041824 */
[----:B------:R-:W2:Y:S07]  /*5d80*/  LDSM.16.MT88.4 R36, [R220+0x4800] ;  /* 0x00480000dc24783b */ /* 0x000eae0000004200 */
[C---:B-1----:R-:W-:Y:S08]  /*5d90*/  HMMA.16816.F32.BF16 R76, R8.reuse, R52, R20 ;  /* 0x00000034084c723c */ /* 0x042ff00000041814 */
[----:B------:R-:W-:Y:S08]  /*5da0*/  HMMA.16816.F32.BF16 R160, R8, R54, R16 ;  /* 0x0000003608a0723c */ /* 0x000ff00000041810 */
[C---:B---3--:R-:W-:Y:S08]  /*5db0*/  HMMA.16816.F32.BF16 R20, R12.reuse, R40, RZ ;  /* 0x000000280c14723c */ /* 0x048ff000000418ff */
[----:B------:R-:W-:Y:S01]  /*5dc0*/  HMMA.16816.F32.BF16 R16, R12, R42, RZ ;  /* 0x0000002a0c10723c */ /* 0x000fe200000418ff */
[----:B------:R-:W1:Y:S07]  /*5dd0*/  LDSM.16.MT88.4 R40, [R219+0x4000] ;  /* 0x00400000db28783b */ /* 0x000e6e0000004200 */
[----:B----4-:R-:W-:Y:S08]  /*5de0*/  HMMA.16816.F32.BF16 R168, R8, R60, R4 ;  /* 0x0000003c08a8723c */ /* 0x010ff00000041804 */
[----:B--2---:R-:W-:Y:S08]  /*5df0*/  HMMA.16816.F32.BF16 R4, R12, R44, RZ ;  /* 0x0000002c0c04723c */ /* 0x004ff000000418ff */
[----:B-----5:R-:W-:Y:S01]  /*5e00*/  HMMA.16816.F32.BF16 R152, R8, R32, R20 ;  /* 0x000000200898723c */ /* 0x020fe20000041814 */
[----:B------:R-:W2:Y:S06]  /*5e10*/  LDSM.16.MT88.4 R20, [R219+0x4800] ;  /* 0x00480000db14783b */ /* 0x000eac0000004200 */
[----:B------:R-:W-:Y:S01]  /*5e20*/  FFMA.FTZ R33, R85, c[0x0][0x2d0], -R2 ;  /* 0x0000b40055217a23 */ /* 0x000fe20000010802 */
[----:B------:R-:W-:Y:S01]  /*5e30*/  HMMA.16816.F32.BF16 R24, R12, R82, RZ ;  /* 0x000000520c18723c */ /* 0x000fe200000418ff */
[----:B------:R-:W-:-:S07]  /*5e40*/  FFMA.FTZ R32, R92, c[0x0][0x2d0], -R0 ;  /* 0x0000b4005c207a23 */ /* 0x000fce0000010800 */
[----:B------:R-:W-:Y:S07]  /*5e50*/  HMMA.16816.F32.BF16 R144, R8, R36, R4 ;  /* 0x000000240890723c */ /* 0x000fee0000041804 */
[--C-:B------:R-:W-:Y:S01]  /*5e60*/  FFMA.FTZ R37, R84, c[0x0][0x2d0], -R2.reuse ;  /* 0x0000b40054257a23 */ /* 0x100fe20000010802 */
[----:B-1----:R-:W-:Y:S01]  /*5e70*/  HMMA.16816.F32.BF16 R4, R12, R40, RZ ;  /* 0x000000280c04723c */ /* 0x002fe200000418ff */
[----:B------:R-:W-:Y:S02]  /*5e80*/  FFMA.FTZ R36, R31, c[0x0][0x2d0], -R2 ;  /* 0x0000b4001f247a23 */ /* 0x000fe40000010802 */
[----:B------:R-:W-:-:S02]  /*5e90*/  FFMA.FTZ R31, R97, c[0x0][0x2d0], -R0 ;  /* 0x0000b400611f7a23 */ /* 0x000fc40000010800 */
[----:B------:R-:W-:Y:S03]  /*5ea0*/  MUFU.EX2 R37, R37 ;  /* 0x0000002500257308 */ /* 0x000fe60000000800 */
[C---:B------:R-:W-:Y:S07]  /*5eb0*/  HMMA.16816.F32.BF16 R100, R8.reuse, R34, R16 ;  /* 0x000000220864723c */ /* 0x040fee0000041810 */
[--C-:B------:R-:W-:Y:S01]  /*5ec0*/  FFMA.FTZ R35, R91, c[0x0][0x2d0], -R0.reuse ;  /* 0x0000b4005b237a23 */ /* 0x100fe20000010800 */
[----:B------:R-:W-:Y:S01]  /*5ed0*/  HMMA.16816.F32.BF16 R136, R8, R62, R24 ;  /* 0x0000003e0888723c */ /* 0x000fe20000041818 */
[----:B------:R-:W1:Y:S01]  /*5ee0*/  LDSM.16.MT88.4 R24, [R217+0x6000] ;  /* 0x00600000d918783b */ /* 0x000e620000004200 */
[----:B------:R-:W-:-:S06]  /*5ef0*/  FFMA.FTZ R34, R90, c[0x0][0x2d0], -R0 ;  /* 0x0000b4005a227a23 */ /* 0x000fcc0000010800 */
[----:B------:R-:W-:Y:S08]  /*5f00*/  HMMA.16816.F32.BF16 R16, R12, R46, RZ ;  /* 0x0000002e0c10723c */ /* 0x000ff000000418ff */
[----:B--2---:R-:W-:Y:S07]  /*5f10*/  HMMA.16816.F32.BF16 R108, R8, R20, R4 ;  /* 0x00000014086c723c */ /* 0x004fee0000041804 */
[----:B------:R-:W-:Y:S01]  /*5f20*/  FADD.FTZ R20, R98, R29 ;  /* 0x0000001d62147221 */ /* 0x000fe20000010000 */
[----:B------:R-:W-:Y:S01]  /*5f30*/  HMMA.16816.F32.BF16 R4, R12, R42, RZ ;  /* 0x0000002a0c04723c */ /* 0x000fe200000418ff */
[----:B------:R-:W-:-:S07]  /*5f40*/  FFMA.FTZ R29, R89, c[0x0][0x2d0], -R2 ;  /* 0x0000b400591d7a23 */ /* 0x000fce0000010802 */
[C---:B------:R-:W-:Y:S01]  /*5f50*/  HMMA.16816.F32.BF16 R104, R8.reuse, R38, R16 ;  /* 0x000000260868723c */ /* 0x040fe20000041810 */
[----:B------:R-:W2:Y:S11]  /*5f60*/  LDSM.16.MT88.4 R16, [R217+0x6800] ;  /* 0x00680000d910783b */ /* 0x000eb60000004200 */
[----:B------:R-:W-:Y:S04]  /*5f70*/  @!UPT UIADD3 URZ, URZ, URZ, URZ ;  /* 0x0000003f3f3ff290 */ /* 0x000fe8000fffe03f */
[----:B------:R-:W-:Y:S08]  /*5f80*/  HMMA.16816.F32.BF16 R112, R8, R22, R4 ;  /* 0x000000160870723c */ /* 0x000ff00000041804 */
[----:B-1----:R-:W-:Y:S07]  /*5f90*/  HMMA.16816.F32.BF16 R4, R12, R24, RZ ;  /* 0x000000180c04723c */ /* 0x002fee00000418ff */
[----:B------:R-:W-:Y:S11]  /*5fa0*/  FFMA.FTZ R25, R86, c[0x0][0x2d0], -R2 ;  /* 0x0000b40056197a23 */ /* 0x000ff60000010802 */
[----:B------:R-:W-:Y:S06]  /*5fb0*/  @!UPT UIADD3 URZ, URZ, URZ, URZ ;  /* 0x0000003f3f3ff290 */ /* 0x000fec000fffe03f */
[----:B--2---:R-:W-:Y:S07]  /*5fc0*/  HMMA.16816.F32.BF16 R124, R8, R16, R4 ;  /* 0x00000010087c723c */ /* 0x004fee0000041804 */
[----:B------:R-:W-:Y:S01]  /*5fd0*/  FADD.FTZ R16, R116, R20 ;  /* 0x0000001474107221 */ /* 0x000fe20000010000 */
[----:B------:R-:W-:Y:S01]  /*5fe0*/  HMMA.16816.F32.BF16 R4, R12, R26, RZ ;  /* 0x0000001a0c04723c */ /* 0x000fe200000418ff */
[----:B------:R-:W1:Y:S06]  /*5ff0*/  LDSM.16.MT88.4 R20, [R218+0x6000] ;  /* 0x00600000da14783b */ /* 0x000e6c0000004200 */
[----:B------:R-:W-:-:S02]  /*6000*/  FFMA.FTZ R27, R88, c[0x0][0x2d0], -R2 ;  /* 0x0000b400581b7a23 */ /* 0x000fc40000010802 */
[----:B------:R-:W-:Y:S02]  /*6010*/  FFMA.FTZ R26, R87, c[0x0][0x2d0], -R2 ;  /* 0x0000b400571a7a23 */ /* 0x000fe40000010802 */
[----:B------:R-:W-:-:S04]  /*6020*/  FADD.FTZ R2, R131, R3 ;  /* 0x0000000383027221 */ /* 0x000fc80000010000 */
[----:B------:R-:W-:-:S09]  /*6030*/  FADD.FTZ R2, R204, R2 ;  /* 0x00000002cc027221 */ /* 0x000fd20000010000 */
[----:B------:R-:W-:Y:S07]  /*6040*/  HMMA.16816.F32.BF16 R120, R8, R18, R4 ;  /* 0x000000120878723c */ /* 0x000fee0000041804 */
[----:B------:R-:W-:Y:S02]  /*6050*/  FADD.FTZ R4, R118, R16 ;  /* 0x0000001076047221 */ /* 0x000fe40000010000 */
[----:B------:R-:W2:Y:S02]  /*6060*/  LDSM.16.MT88.4 R16, [R218+0x6800] ;  /* 0x00680000da10783b */ /* 0x000ea40000004200 */
[----:B------:R-:W-:-:S04]  /*6070*/  FADD.FTZ R24, R128, R4 ;  /* 0x0000000480187221 */ /* 0x000fc80000010000 */
[----:B------:R-:W-:Y:S01]  /*6080*/  FADD.FTZ R3, R133, R24 ;  /* 0x0000001885037221 */ /* 0x000fe20000010000 */
[----:B-1----:R-:W-:Y:S01]  /*6090*/  HMMA.16816.F32.BF16 R4, R12, R20, RZ ;  /* 0x000000140c04723c */ /* 0x002fe200000418ff */
[----:B------:R-:W-:Y:S02]  /*60a0*/  MUFU.EX2 R21, R27 ;  /* 0x0000001b00157308 */ /* 0x000fe40000000800 */
[----:B------:R-:W-:-:S06]  /*60b0*/  FADD.FTZ R3, R134, R3 ;  /* 0x0000000386037221 */ /* 0x000fcc0000010000 */
[----:B------:R-:W-:Y:S11]  /*60c0*/  MUFU.EX2 R20, R25 ;  /* 0x0000001900147308 */ /* 0x000ff60000000800 */
[----:B------:R-:W-:Y:S04]  /*60d0*/  @!UPT UIADD3 URZ, URZ, URZ, URZ ;  /* 0x0000003f3f3ff290 */ /* 0x000fe8000fffe03f */
[----:B--2---:R-:W-:Y:S01]  /*60e0*/  HMMA.16816.F32.BF16 R116, R8, R16, R4 ;  /* 0x000000100874723c */ /* 0x004fe20000041804 */
[----:B------:R1:W-:Y:S07]  /*60f0*/  MUFU.EX2 R17, R30 ;  /* 0x0000001e00117308 */ /* 0x0003ee0000000800 */
[----:B------:R-:W-:Y:S01]  /*6100*/  HMMA.16816.F32.BF16 R4, R12, R22, RZ ;  /* 0x000000160c04723c */ /* 0x000fe200000418ff */
[----:B------:R2:W3:Y:S08]  /*6110*/  MUFU.EX2 R23, R29 ;  /* 0x0000001d00177308 */ /* 0x0004f00000000800 */
[----:B------:R4:W5:Y:S01]  /*6120*/  MUFU.EX2 R22, R26 ;  /* 0x0000001a00167308 */ /* 0x0009620000000800 */
[----:B-1----:R-:W-:-:S02]  /*6130*/  FFMA.FTZ R30, R96, c[0x0][0x2d0], -R0 ;  /* 0x0000b400601e7a23 */ /* 0x002fc40000010800 */
[----:B--2---:R-:W-:-:S05]  /*6140*/  FFMA.FTZ R29, R95, c[0x0][0x2d0], -R0 ;  /* 0x0000b4005f1d7a23 */ /* 0x004fca0000010800 */
[----:B------:R-:W1:Y:S07]  /*6150*/  MUFU.EX2 R16, R33 ;  /* 0x0000002100107308 */ /* 0x000e6e0000000800 */
[----:B------:R-:W-:Y:S01]  /*6160*/  HMMA.16816.F32.BF16 R64, R8, R18, R4 ;  /* 0x000000120840723c */ /* 0x000fe20000041804 */
[----:B----4-:R-:W2:Y:S01]  /*6170*/  LDSM.16.MT88.4 R24, [R220+0x6000] ;  /* 0x00600000dc18783b */ /* 0x010ea20000004200 */
[----:B------:R-:W4:Y:S05]  /*6180*/  MUFU.EX2 R33, R36 ;  /* 0x0000002400217308 */ /* 0x000f2a0000000800 */
[--C-:B------:R-:W-:Y:S01]  /*6190*/  FFMA.FTZ R7, R94, c[0x0][0x2d0], -R0.reuse ;  /* 0x0000b4005e077a23 */ /* 0x100fe20000010800 */
[----:B---3--:R-:W-:Y:S01]  /*61a0*/  F2FP.BF16.PACK_AB R4, R21, R23 ;  /* 0x000000171504723e */ /* 0x008fe200000010ff */
[----:B------:R-:W-:Y:S01]  /*61b0*/  FFMA.FTZ R5, R93, c[0x0][0x2d0], -R0 ;  /* 0x0000b4005d057a23 */ /* 0x000fe20000010800 */
[----:B-----5:R-:W-:Y:S01]  /*61c0*/  F2FP.BF16.PACK_AB R6, R20, R22 ;  /* 0x000000161406723e */ /* 0x020fe200000010ff */
[----:B------:R-:W-:Y:S01]  /*61d0*/  FADD.FTZ R0, R23, R2 ;  /* 0x0000000217007221 */ /* 0x000fe20000010000 */
[----:B-1----:R-:W-:Y:S01]  /*61e0*/  F2FP.BF16.PACK_AB R128, R16, R17 ;  /* 0x000000111080723e */ /* 0x002fe200000010ff */
[----:B------:R-:W-:Y:S01]  /*61f0*/  FADD.FTZ R2, R205, R3 ;  /* 0x00000003cd027221 */ /* 0x000fe20000010000 */
[----:B------:R-:W-:Y:S01]  /*6200*/  MUFU.EX2 R7, R7 ;  /* 0x0000000700077308 */ /* 0x000fe20000000800 */
[----:B------:R-:W-:Y:S01]  /*6210*/  FADD.FTZ R0, R21, R0 ;  /* 0x0000000015007221 */ /* 0x000fe20000010000 */
[----:B----4-:R-:W-:-:S03]  /*6220*/  F2FP.BF16.PACK_AB R130, R33, R37 ;  /* 0x000000252182723e */ /* 0x010fc600000010ff */
[----:B------:R-:W-:-:S04]  /*6230*/  FADD.FTZ R0, R22, R0 ;  /* 0x0000000016007221 */ /* 0x000fc80000010000 */
[----:B------:R-:W-:Y:S02]  /*6240*/  FADD.FTZ R0, R20, R0 ;  /* 0x0000000014007221 */ /* 0x000fe40000010000 */
[----:B------:R-:W1:Y:S02]  /*6250*/  LDSM.16.MT88.4 R20, [R220+0x6800] ;  /* 0x00680000dc14783b */ /* 0x000e640000004200 */
[----:B------:R-:W-:-:S04]  /*6260*/  FADD.FTZ R0, R17, R0 ;  /* 0x0000000011007221 */ /* 0x000fc80000010000 */
[----:B------:R-:W-:Y:S02]  /*6270*/  FADD.FTZ R3, R16, R0 ;  /* 0x0000000010037221 */ /* 0x000fe40000010000 */
[----:B--2---:R-:W-:Y:S01]  /*6280*/  HMMA.16816.F32.BF16 R16, R12, R24, RZ ;  /* 0x000000180c10723c */ /* 0x004fe200000418ff */
[----:B------:R-:W2:Y:S08]  /*6290*/  MUFU.EX2 R25, R31 ;  /* 0x0000001f00197308 */ /* 0x000eb00000000800 */
[----:B------:R-:W-:Y:S01]  /*62a0*/  MUFU.EX2 R24, R29 ;  /* 0x0000001d00187308 */ /* 0x000fe20000000800 */
[----:B--2---:R-:W-:Y:S11]  /*62b0*/  FADD.FTZ R0, R25, R2 ;  /* 0x0000000219007221 */ /* 0x004ff60000010000 */
[----:B------:R-:W-:Y:S03]  /*62c0*/  @!UPT UIADD3 URZ, URZ, URZ, URZ ;  /* 0x0000003f3f3ff290 */ /* 0x000fe6000fffe03f */
[----:B-1----:R-:W-:Y:S01]  /*62d0*/  HMMA.16816.F32.BF16 R48, R8, R20, R16 ;  /* 0x000000140830723c */ /* 0x002fe20000041810 */
[----:B------:R-:W1:Y:S07]  /*62e0*/  MUFU.EX2 R20, R30 ;  /* 0x0000001e00147308 */ /* 0x000e6e0000000800 */
[----:B------:R-:W-:Y:S01]  /*62f0*/  HMMA.16816.F32.BF16 R16, R12, R26, RZ ;  /* 0x0000001a0c10723c */ /* 0x000fe200000418ff */
[----:B------:R2:W3:Y:S01]  /*6300*/  MUFU.EX2 R21, R5 ;  /* 0x0000000500157308 */ /* 0x0004e20000000800 */
[----:B-1----:R-:W-:-:S02]  /*6310*/  FADD.FTZ R2, R20, R0 ;  /* 0x0000000014027221 */ /* 0x002fc40000010000 */
[----:B------:R-:W-:Y:S02]  /*6320*/  FADD.FTZ R0, R37, R3 ;  /* 0x0000000325007221 */ /* 0x000fe40000010000 */
[----:B------:R-:W-:-:S03]  /*6330*/  FADD.FTZ R2, R24, R2 ;  /* 0x0000000218027221 */ /* 0x000fc60000010000 */
[----:B------:R-:W-:Y:S01]  /*6340*/  MUFU.EX2 R3, R35 ;  /* 0x0000002300037308 */ /* 0x000fe20000000800 */
[----:B------:R-:W-:Y:S02]  /*6350*/  FADD.FTZ R235, R33, R0 ;  /* 0x0000000021eb7221 */ /* 0x000fe40000010000 */
[C---:B------:R-:W-:Y:S01]  /*6360*/  FADD.FTZ R0, R7.reuse, R2 ;  /* 0x0000000207007221 */ /* 0x040fe20000010000 */
[----:B--2---:R-:W-:Y:S02]  /*6370*/  F2FP.BF16.PACK_AB R5, R20, R25 ;  /* 0x000000191405723e */ /* 0x004fe400000010ff */
[----:B------:R-:W-:Y:S01]  /*6380*/  F2FP.BF16.PACK_AB R7, R7, R24 ;  /* 0x000000180707723e */ /* 0x000fe200000010ff */
[----:B---3--:R-:W-:Y:S01]  /*6390*/  FADD.FTZ R0, R21, R0 ;  /* 0x0000000015007221 */ /* 0x008fe20000010000 */
[----:B------:R-:W1:Y:S07]  /*63a0*/  MUFU.EX2 R2, R34 ;  /* 0x0000002200027308 */ /* 0x000e6e0000000800 */
[----:B------:R-:W-:Y:S01]  /*63b0*/  HMMA.16816.F32.BF16 R40, R8, R22, R16 ;  /* 0x000000160828723c */ /* 0x000fe20000041810 */
[----:B------:R-:W2:Y:S01]  /*63c0*/  MUFU.EX2 R16, R32 ;  /* 0x0000002000107308 */ /* 0x000ea20000000800 */
[----:B-1----:R-:W-:Y:S01]  /*63d0*/  F2FP.BF16.PACK_AB R131, R2, R3 ;  /* 0x000000030283723e */ /* 0x002fe200000010ff */
[C---:B--2---:R-:W-:Y:S01]  /*63e0*/  FADD.FTZ R0, R16.reuse, R0 ;  /* 0x0000000010007221 */ /* 0x044fe20000010000 */
[----:B------:R-:W-:-:S02]  /*63f0*/  F2FP.BF16.PACK_AB R129, R16, R21 ;  /* 0x000000151081723e */ /* 0x000fc400000010ff */
[----:B------:R-:W1:Y:S01]  /*6400*/  LDSM.16.MT88.4 R16, [R219+0x6000] ;  /* 0x00600000db10783b */ /* 0x000e620000004200 */
[----:B------:R-:W-:-:S04]  /*6410*/  FADD.FTZ R0, R3, R0 ;  /* 0x0000000003007221 */ /* 0x000fc80000010000 */
[----:B------:R-:W-:Y:S01]  /*6420*/  FADD.FTZ R234, R2, R0 ;  /* 0x0000000002ea7221 */ /* 0x000fe20000010000 */
[----:B------:R-:W-:-:S04]  /*6430*/  IADD3 R0, R206, -0x2, RZ ;  /* 0xfffffffece007810 */ /* 0x000fc80007ffe0ff */
[----:B------:R-:W-:Y:S01]  /*6440*/  ISETP.GE.AND P0, PT, R0, R240, PT ;  /* 0x000000f00000720c */ /* 0x000fe20003f06270 */
[C---:B-1----:R-:W-:Y:S08]  /*6450*/  HMMA.16816.F32.BF16 R20, R12.reuse, R16, RZ ;  /* 0x000000100c14723c */ /* 0x042ff000000418ff */
[----:B------:R-:W-:Y:S01]  /*6460*/  HMMA.16816.F32.BF16 R12, R12, R18, RZ ;  /* 0x000000120c0c723c */ /* 0x000fe200000418ff */
[----:B------:R-:W1:Y:S11]  /*6470*/  LDSM.16.MT88.4 R16, [R219+0x6800] ;  /* 0x00680000db10783b */ /* 0x000e760000004200 */
[----:B------:R-:W-:Y:S04]  /*6480*/  @!UPT UIADD3 URZ, URZ, URZ, URZ ;  /* 0x0000003f3f3ff290 */ /* 0x000fe8000fffe03f */
[C---:B-1----:R-:W-:Y:S08]  /*6490*/  HMMA.16816.F32.BF16 R20, R8.reuse, R16, R20 ;  /* 0x000000100814723c */ /* 0x042ff00000041814 */
[----:B------:R-:W-:Y:S01]  /*64a0*/  HMMA.16816.F32.BF16 R12, R8, R18, R12 ;  /* 0x00000012080c723c */ /* 0x000fe2000004180c */
        /* <DEDUP_REMOVED lines=24> */
[----:B------:R-:W1:Y:S04]  /*6630*/  LDSM.16.MT88.4 R8, [R217+0x5000] ;  /* 0x00500000d908783b */ /* 0x000e680000004200 */
[----:B------:R-:W2:Y:S03]  /*6640*/  LDSM.16.MT88.4 R160, [R217+0x1800] ;  /* 0x00180000d9a0783b */ /* 0x000ea60000004200 */
[C---:B-1----:R-:W-:Y:S08]  /*6650*/  HMMA.16816.F32.BF16 R84, R4.reuse, R8, R168 ;  /* 0x000000080454723c */ /* 0x042ff000000418a8 */
[----:B------:R-:W-:Y:S01]  /*6660*/  HMMA.16816.F32.BF16 R88, R4, R10, R136 ;  /* 0x0000000a0458723c */ /* 0x000fe20000041888 */
[----:B------:R-:W1:Y:S04]  /*6670*/  LDSM.16.MT88.4 R8, [R218+0x5000] ;  /* 0x00500000da08783b */ /* 0x000e680000004200 */
[----:B------:R-:W3:Y:S03]  /*6680*/  LDSM.16.MT88.4 R136, [R219+0x1800] ;  /* 0x00180000db88783b */ /* 0x000ee60000004200 */
[C---:B--2---:R-:W-:Y:S08]  /*6690*/  HMMA.16816.F32.BF16 R164, R128.reuse, R160, R164 ;  /* 0x000000a080a4723c */ /* 0x044ff000000418a4 */
[----:B------:R-:W-:Y:S08]  /*66a0*/  HMMA.16816.F32.BF16 R160, R128, R162, R16 ;  /* 0x000000a280a0723c */ /* 0x000ff00000041810 */
[C---:B-1----:R-:W-:Y:S01]  /*66b0*/  HMMA.16816.F32.BF16 R92, R4.reuse, R8, R152 ;  /* 0x00000008045c723c */ /* 0x042fe20000041898 */
[----:B------:R-:W1:Y:S07]  /*66c0*/  LDSM.16.MT88.4 R152, [R218+0x1800] ;  /* 0x00180000da98783b */ /* 0x000e6e0000004200 */
[----:B------:R-:W-:Y:S01]  /*66d0*/  HMMA.16816.F32.BF16 R96, R4, R10, R100 ;  /* 0x0000000a0460723c */ /* 0x000fe20000041864 */
[----:B------:R-:W2:Y:S07]  /*66e0*/  LDSM.16.MT88.4 R8, [R220+0x5000] ;  /* 0x00500000dc08783b */ /* 0x000eae0000004200 */
[C---:B---3--:R-:W-:Y:S08]  /*66f0*/  HMMA.16816.F32.BF16 R140, R128.reuse, R136, R140 ;  /* 0x00000088808c723c */ /* 0x048ff0000004188c */
[C---:B------:R-:W-:Y:S08]  /*6700*/  HMMA.16816.F32.BF16 R136, R128.reuse, R138, R36 ;  /* 0x0000008a8088723c */ /* 0x040ff00000041824 */
[----:B-1----:R-:W-:Y:S08]  /*6710*/  HMMA.16816.F32.BF16 R156, R128, R152, R156 ;  /* 0x00000098809c723c */ /* 0x002ff0000004189c */
[C---:B--2---:R-:W-:Y:S01]  /*6720*/  HMMA.16816.F32.BF16 R100, R4.reuse, R8, R144 ;  /* 0x000000080464723c */ /* 0x044fe20000041890 */
[----:B------:R-:W1:Y:S07]  /*6730*/  LDSM.16.MT88.4 R144, [R220+0x1800] ;  /* 0x00180000dc90783b */ /* 0x000e6e0000004200 */
[----:B------:R-:W-:Y:S01]  /*6740*/  HMMA.16816.F32.BF16 R104, R4, R10, R104 ;  /* 0x0000000a0468723c */ /* 0x000fe20000041868 */
[----:B------:R-:W2:Y:S07]  /*6750*/  LDSM.16.MT88.4 R8, [R219+0x5000] ;  /* 0x00500000db08783b */ /* 0x000eae0000004200 */
[C---:B------:R-:W-:Y:S08]  /*6760*/  HMMA.16816.F32.BF16 R152, R128.reuse, R154, R24 ;  /* 0x0000009a8098723c */ /* 0x040ff00000041818 */
[----:B-1----:R-:W-:Y:S08]  /*6770*/  HMMA.16816.F32.BF16 R148, R128, R144, R148 ;  /* 0x000000908094723c */ /* 0x002ff00000041894 */
[C---:B--2---:R-:W-:Y:S08]  /*6780*/  HMMA.16816.F32.BF16 R108, R4.reuse, R8, R108 ;  /* 0x00000008046c723c */ /* 0x044ff0000004186c */
[----:B------:R-:W-:Y:S01]  /*6790*/  HMMA.16816.F32.BF16 R112, R4, R10, R112 ;  /* 0x0000000a0470723c */ /* 0x000fe20000041870 */
[----:B------:R-:W1:Y:S07]  /*67a0*/  LDSM.16.MT88.4 R8, [R217+0x7000] ;  /* 0x00700000d908783b */ /* 0x000e6e0000004200 */
[----:B------:R-:W-:Y:S08]  /*67b0*/  HMMA.16816.F32.BF16 R144, R128, R146, R32 ;  /* 0x000000928090723c */ /* 0x000ff00000041820 */
[C---:B-1----:R-:W-:Y:S08]  /*67c0*/  HMMA.16816.F32.BF16 R176, R4.reuse, R8, R124 ;  /* 0x0000000804b0723c */ /* 0x042ff0000004187c */
[C---:B------:R-:W-:Y:S01]  /*67d0*/  HMMA.16816.F32.BF16 R168, R4.reuse, R10, R120 ;  /* 0x0000000a04a8723c */ /* 0x040fe20000041878 */
[----:B------:R-:W1:Y:S07]  /*67e0*/  LDSM.16.MT88.4 R8, [R218+0x7000] ;  /* 0x00700000da08783b */ /* 0x000e6e0000004200 */
[C---:B-1----:R-:W-:Y:S08]  /*67f0*/  HMMA.16816.F32.BF16 R120, R4.reuse, R8, R116 ;  /* 0x000000080478723c */ /* 0x042ff00000041874 */
[C---:B------:R-:W-:Y:S01]  /*6800*/  HMMA.16816.F32.BF16 R116, R4.reuse, R10, R64 ;  /* 0x0000000a0474723c */ /* 0x040fe20000041840 */
[----:B------:R-:W1:Y:S04]  /*6810*/  LDSM.16.MT88.4 R8, [R220+0x7000] ;  /* 0x00700000dc08783b */ /* 0x000e680000004200 */
[----:B------:R-:W-:Y:S03]  /*6820*/  LDSM.16.MT88.4 R64, [R219+0x3800] ;  /* 0x00380000db40783b */ /* 0x000fe60000004200 */
[C---:B-1----:R-:W-:Y:S01]  /*6830*/  HMMA.16816.F32.BF16 R124, R4.reuse, R10, R40 ;  /* 0x0000000a047c723c */ /* 0x042fe20000041828 */
[----:B------:R-:W1:Y:S07]  /*6840*/  LDSM.16.MT88.4 R40, [R217+0x3800] ;  /* 0x00380000d928783b */ /* 0x000e6e0000004200 */
[----:B------:R-:W-:Y:S01]  /*6850*/  HMMA.16816.F32.BF16 R172, R4, R8, R48 ;  /* 0x0000000804ac723c */ /* 0x000fe20000041830 */
[----:B------:R-:W2:Y:S04]  /*6860*/  LDSM.16.MT88.4 R48, [R218+0x3800] ;  /* 0x00380000da30783b */ /* 0x000ea80000004200 */
[----:B------:R-:W3:Y:S03]  /*6870*/  LDSM.16.MT88.4 R8, [R219+0x7000] ;  /* 0x00700000db08783b */ /* 0x000ee60000004200 */
[C---:B-1----:R-:W-:Y:S08]  /*6880*/  HMMA.16816.F32.BF16 R36, R128.reuse, R40, R44 ;  /* 0x000000288024723c */ /* 0x042ff0000004182c */
[C---:B--2---:R-:W-:Y:S01]  /*6890*/  HMMA.16816.F32.BF16 R44, R128.reuse, R48, R56 ;  /* 0x00000030802c723c */ /* 0x044fe20000041838 */
[----:B------:R-:W1:Y:S07]  /*68a0*/  LDSM.16.MT88.4 R56, [R220+0x3800] ;  /* 0x00380000dc38783b */ /* 0x000e6e0000004200 */
[C---:B------:R-:W-:Y:S08]  /*68b0*/  HMMA.16816.F32.BF16 R48, R128.reuse, R50, R60 ;  /* 0x000000328030723c */ /* 0x040ff0000004183c */
[C---:B------:R-:W-:Y:S08]  /*68c0*/  HMMA.16816.F32.BF16 R60, R128.reuse, R64, R76 ;  /* 0x00000040803c723c */ /* 0x040ff0000004184c */
[C---:B------:R-:W-:Y:S01]  /*68d0*/  HMMA.16816.F32.BF16 R64, R128.reuse, R66, R80 ;  /* 0x000000428040723c */ /* 0x040fe20000041850 */
[----:B------:R-:W2:Y:S07]  /*68e0*/  LDSM.16.MT88.4 R80, [R218+0x5800] ;  /* 0x00580000da50783b */ /* 0x000eae0000004200 */
[----:B------:R-:W-:Y:S08]  /*68f0*/  HMMA.16816.F32.BF16 R40, R128, R42, R52 ;  /* 0x0000002a8028723c */ /* 0x000ff00000041834 */
[----:B---3--:R-:W-:Y:S08]  /*6900*/  HMMA.16816.F32.BF16 R20, R4, R8, R20 ;  /* 0x000000080414723c */ /* 0x008ff00000041814 */
[C---:B-1----:R-:W-:Y:S08]  /*6910*/  HMMA.16816.F32.BF16 R52, R128.reuse, R56, R68 ;  /* 0x000000388034723c */ /* 0x042ff00000041844 */
[----:B------:R-:W-:Y:S01]  /*6920*/  HMMA.16816.F32.BF16 R56, R128, R58, R72 ;  /* 0x0000003a8038723c */ /* 0x000fe20000041848 */
[----:B------:R-:W1:Y:S07]  /*6930*/  LDSM.16.MT88.4 R72, [R217+0x5800] ;  /* 0x00580000d948783b */ /* 0x000e6e0000004200 */
[----:B------:R-:W-:Y:S01]  /*6940*/  HMMA.16816.F32.BF16 R12, R4, R10, R12 ;  /* 0x0000000a040c723c */ /* 0x000fe2000004180c */
[----:B------:R-:W-:Y:S07]  /*6950*/  LDSM.16.MT88.4 R4, [R219+0x7800] ;  /* 0x00780000db04783b */ /* 0x000fee0000004200 */
        /* <DEDUP_REMOVED lines=12> */
[C---:B--2---:R-:W-:Y:S01]  /*6a20*/  HMMA.16816.F32.BF16 R108, R128.reuse, R112, R120 ;  /* 0x00000070806c723c */ /* 0x044fe20000041878 */
[----:B------:R-:W2:Y:S07]  /*6a30*/  LDSM.16.MT88.4 R120, [R220+0x7800] ;  /* 0x00780000dc78783b */ /* 0x000eae0000004200 */
[C---:B------:R-:W-:Y:S08]  /*6a40*/  HMMA.16816.F32.BF16 R112, R128.reuse, R114, R116 ;  /* 0x000000728070723c */ /* 0x040ff00000041874 */
[C---:B-1----:R-:W-:Y:S08]  /*6a50*/  HMMA.16816.F32.BF16 R100, R128.reuse, R104, R176 ;  /* 0x000000688064723c */ /* 0x042ff000000418b0 */
[C---:B------:R-:W-:Y:S08]  /*6a60*/  HMMA.16816.F32.BF16 R104, R128.reuse, R106, R168 ;  /* 0x0000006a8068723c */ /* 0x040ff000000418a8 */
[C---:B--2---:R-:W-:Y:S08]  /*6a70*/  HMMA.16816.F32.BF16 R116, R128.reuse, R120, R172 ;  /* 0x000000788074723c */ /* 0x044ff000000418ac */
[C---:B------:R-:W-:Y:S08]  /*6a80*/  HMMA.16816.F32.BF16 R120, R128.reuse, R122, R124 ;  /* 0x0000007a8078723c */ /* 0x040ff0000004187c */
[C---:B------:R-:W-:Y:S08]  /*6a90*/  HMMA.16816.F32.BF16 R124, R128.reuse, R4, R20 ;  /* 0x00000004807c723c */ /* 0x040ff00000041814 */
[----:B------:R-:W-:Y:S01]  /*6aa0*/  HMMA.16816.F32.BF16 R128, R128, R6, R12 ;  /* 0x000000068080723c */ /* 0x000fe2000004180c */
[----:B------:R-:W-:Y:S07]  /*6ab0*/  @!UPT UIADD3 URZ, URZ, URZ, URZ ;  /* 0x0000003f3f3ff290 */ /* 0x000fee000fffe03f */
[----:B------:R-:W-:Y:S11]  /*6ac0*/  @!P0 BRA `(.L_x_1586) ;  /* 0x00003c5000008947 */ /* 0x000ff60003800000 */
[----:B------:R-:W-:Y:S02]  /*6ad0*/  MOV R233, R0 ;  /* 0x0000000000e97202 */ /* 0x000fe40000000f00 */
[----:B------:R-:W-:-:S02]  /*6ae0*/  MOV R134, R28 ;  /* 0x0000001c00867202 */ /* 0x000fc40000000f00 */
[----:B------:R-:W-:Y:S02]  /*6af0*/  MOV R133, R132 ;  /* 0x0000008400857202 */ /* 0x000fe40000000f00 */
.L_x_1593:
[----:B------:R-:W-:Y:S01]  /*6b00*/  SHF.R.S32.HI R0, RZ, 0x1f, R231 ;  /* 0x0000001fff007819 */ /* 0x000fe200000114e7 */
[----:B------:R-:W-:Y:S04]  /*6b10*/  DEPBAR.LE SB0, 0x0 ;  /* 0x000080000000791a */ /* 0x000fe80000000000 */
[----:B------:R-:W-:Y:S01]  /*6b20*/  SHF.R.S32.HI R6, RZ, 0x1f, R239 ;  /* 0x0000001fff067819 */ /* 0x000fe200000114ef */
[----:B------:R-:W-:Y:S01]  /*6b30*/  WARPSYNC 0xffffffff ;  /* 0xffffffff00007948 */ /* 0x000fe20003800000 */
[----:B------:R-:W-:Y:S01]  /*6b40*/  SHF.R.S32.HI R4, RZ, 0x1f, R228 ;  /* 0x0000001fff047819 */ /* 0x000fe200000114e4 */
[----:B------:R-:W-:Y:S01]  /*6b50*/  BAR.SYNC.DEFER_BLOCKING 0x0 ;  /* 0x0000000000007b1d */ /* 0x000fe20000010000 */
[----:B------:R-:W-:Y:S01]  /*6b60*/  SHF.R.S32.HI R5, RZ, 0x1f, R237 ;  /* 0x0000001fff057819 */ /* 0x000fe200000114ed */
[----:B------:R-:W-:Y:S01]  /*6b70*/  IMAD R0, R0, c[0x0][0x208], RZ ;  /* 0x0000820000007a24 */ /* 0x000fe200078e02ff */
[----:B------:R-:W-:Y:S01]  /*6b80*/  IADD3 R132, R135, 0x40, RZ ;  /* 0x0000004087847810 */ /* 0x000fe20007ffe0ff */
[----:B------:R-:W-:Y:S01]  /*6b90*/  IMAD.WIDE.U32 R2, R231, c[0x0][0x208], RZ ;  /* 0x00008200e7027a25 */ /* 0x000fe200078e00ff */
[----:B------:R-:W-:Y:S02]  /*6ba0*/  SHF.L.U64.HI R22, R239, 0x1, R6 ;  /* 0x00000001ef167819 */ /* 0x000fe40000010206 */
[----:B------:R-:W-:Y:S01]  /*6bb0*/  SHF.L.U64.HI R21, R237, 0x1, R5 ;  /* 0x00000001ed157819 */ /* 0x000fe20000010205 */
[----:B------:R-:W-:Y:S01]  /*6bc0*/  IMAD R0, R231, c[0x0][0x20c], R0 ;  /* 0x00008300e7007a24 */ /* 0x000fe200078e0200 */
[----:B------:R-:W-:Y:S01]  /*6bd0*/  SHF.R.S32.HI R6, RZ, 0x1f, R238 ;  /* 0x0000001fff067819 */ /* 0x000fe200000114ee */
[----:B------:R-:W-:Y:S01]  /*6be0*/  IMAD R4, R4, c[0x0][0x218], RZ ;  /* 0x0000860004047a24 */ /* 0x000fe200078e02ff */
[----:B------:R-:W-:Y:S01]  /*6bf0*/  SHF.R.S32.HI R5, RZ, 0x1f, R232 ;  /* 0x0000001fff057819 */ /* 0x000fe200000114e8 */
[----:B------:R-:W-:Y:S01]  /*6c00*/  IMAD.IADD R3, R3, 0x1, R0 ;  /* 0x0000000103037824 */ /* 0x000fe200078e0200 */
[----:B------:R-:W-:Y:S01]  /*6c10*/  SHF.L.U64.HI R20, R238, 0x1, R6 ;  /* 0x00000001ee147819 */ /* 0x000fe20000010206 */
[----:B------:R-:W-:Y:S01]  /*6c20*/  IMAD R4, R228, c[0x0][0x21c], R4 ;  /* 0x00008700e4047a24 */ /* 0x000fe200078e0204 */
[----:B------:R-:W-:Y:S01]  /*6c30*/  SHF.L.U64.HI R15, R232, 0x1, R5 ;  /* 0x00000001e80f7819 */ /* 0x000fe20000010205 */
[----:B------:R-:W-:Y:S04]  /*6c40*/  IMAD.WIDE.U32 R2, R228, c[0x0][0x218], R2 ;  /* 0x00008600e4027a25 */ /* 0x000fe800078e0002 */
[----:B------:R-:W-:Y:S01]  /*6c50*/  IMAD.SHL.U32 R30, R239, 0x2, RZ ;  /* 0x00000002ef1e7824 */ /* 0x000fe200078e00ff */
[----:B------:R-:W-:Y:S01]  /*6c60*/  IADD3 R0, P0, R248, R2, RZ ;  /* 0x00000002f8007210 */ /* 0x000fe20007f1e0ff */
[----:B------:R-:W-:Y:S01]  /*6c70*/  IMAD.SHL.U32 R29, R237, 0x2, RZ ;  /* 0x00000002ed1d7824 */ /* 0x000fe200078e00ff */
[----:B------:R-:W1:Y:S02]  /*6c80*/  LDSM.16.M88.4 R32, [R221] ;  /* 0x00000000dd20783b */ /* 0x000e640000000200 */
[----:B------:R-:W-:Y:S01]  /*6c90*/  IADD3.X R2, R251, R3, R4, P0, !PT ;  /* 0x00000003fb027210 */ /* 0x000fe200007fe404 */
[----:B------:R-:W-:Y:S01]  /*6ca0*/  IMAD.SHL.U32 R28, R238, 0x2, RZ ;  /* 0x00000002ee1c7824 */ /* 0x000fe200078e00ff */
[----:B------:R-:W-:Y:S01]  /*6cb0*/  LEA R14, P0, R0, c[0x0][0x1f8], 0x1 ;  /* 0x00007e00000e7a11 */ /* 0x000fe200078008ff */
[----:B------:R-:W-:Y:S01]  /*6cc0*/  IMAD.SHL.U32 R23, R232, 0x2, RZ ;  /* 0x00000002e8177824 */ /* 0x000fe200078e00ff */
[----:B------:R-:W2:Y:S02]  /*6cd0*/  LDSM.16.M88.4 R8, [R135] ;  /* 0x000000008708783b */ /* 0x000ea40000000200 */
[----:B------:R-:W-:Y:S02]  /*6ce0*/  R2P PR, R236, 0x6 ;  /* 0x00000006ec007804 */ /* 0x000fe40000000000 */
[----:B------:R-:W-:Y:S01]  /*6cf0*/  ISETP.GE.AND P5, PT, R239, c[0x0][0x1d4], PT ;  /* 0x00007500ef007a0c */ /* 0x000fe20003fa6270 */
[----:B------:R-:W3:Y:S01]  /*6d00*/  LDSM.16.M88.4 R16, [R135+0x800] ;  /* 0x000800008710783b */ /* 0x000ee20000000200 */
[----:B------:R-:W-:Y:S02]  /*6d10*/  LEA.HI.X R4, R0, c[0x0][0x1fc], R2, 0x1, P0 ;  /* 0x00007f0000047a11 */ /* 0x000fe400000f0c02 */
[----:B------:R-:W-:Y:S02]  /*6d20*/  ISETP.GE.AND P4, PT, R237, c[0x0][0x1d4], PT ;  /* 0x00007500ed007a0c */ /* 0x000fe40003f86270 */
[C---:B------:R-:W-:Y:S01]  /*6d30*/  IADD3 R0, R135.reuse, 0x20, RZ ;  /* 0x0000002087007810 */ /* 0x040fe20007ffe0ff */
[----:B------:R-:W4:Y:S01]  /*6d40*/  LDSM.16.M88.4 R24, [R135+0x1000] ;  /* 0x001000008718783b */ /* 0x000f220000000200 */
[----:B------:R-:W-:Y:S03]  /*6d50*/  ISETP.GE.AND P3, PT, R238, c[0x0][0x1d4], PT ;  /* 0x00007500ee007a0c */ /* 0x000fe60003f66270 */
[C---:B------:R-:W-:Y:S01]  /*6d60*/  @P1 IADD3 R0, R135.reuse, -0x20, RZ ;  /* 0xffffffe087001810 */ /* 0x040fe20007ffe0ff */
[----:B------:R-:W1:Y:S01]  /*6d70*/  LDSM.16.M88.4 R168, [R135+0x1800] ;  /* 0x0018000087a8783b */ /* 0x000e620000000200 */
[----:B------:R-:W-:Y:S02]  /*6d80*/  @P2 IADD3 R132, R135, -0x40, RZ ;  /* 0xffffffc087842810 */ /* 0x000fe40007ffe0ff */
[C---:B------:R-:W-:Y:S02]  /*6d90*/  IADD3 R213, R0.reuse, 0x7800, RZ ;  /* 0x0000780000d57810 */ /* 0x040fe40007ffe0ff */
[C---:B------:R-:W-:Y:S01]  /*6da0*/  IADD3 R212, R0.reuse, 0x7000, RZ ;  /* 0x0000700000d47810 */ /* 0x040fe20007ffe0ff */
[----:B------:R-:W1:Y:S01]  /*6db0*/  LDSM.16.M88.4 R172, [R222] ;  /* 0x00000000deac783b */ /* 0x000e620000000200 */
[C---:B------:R-:W-:Y:S02]  /*6dc0*/  IADD3 R211, R0.reuse, 0x6800, RZ ;  /* 0x0000680000d37810 */ /* 0x040fe40007ffe0ff */
[C---:B------:R-:W-:Y:S02]  /*6dd0*/  IADD3 R210, R0.reuse, 0x6000, RZ ;  /* 0x0000600000d27810 */ /* 0x040fe40007ffe0ff */
[C---:B------:R-:W-:Y:S01]  /*6de0*/  IADD3 R205, R0.reuse, 0x5800, RZ ;  /* 0x0000580000cd7810 */ /* 0x040fe20007ffe0ff */
[----:B------:R-:W1:Y:S01]  /*6df0*/  LDSM.16.M88.4 R176, [R0] ;  /* 0x0000000000b0783b */ /* 0x000e620000000200 */
[C---:B------:R-:W-:Y:S02]  /*6e00*/  IADD3 R204, R0.reuse, 0x5000, RZ ;  /* 0x0000500000cc7810 */ /* 0x040fe40007ffe0ff */
[C---:B------:R-:W-:Y:S02]  /*6e10*/  IADD3 R203, R0.reuse, 0x4800, RZ ;  /* 0x0000480000cb7810 */ /* 0x040fe40007ffe0ff */
[C---:B------:R-:W-:Y:S01]  /*6e20*/  IADD3 R202, R0.reuse, 0x4000, RZ ;  /* 0x0000400000ca7810 */ /* 0x040fe20007ffe0ff */
[----:B------:R-:W1:Y:S01]  /*6e30*/  LDSM.16.M88.4 R180, [R0+0x800] ;  /* 0x0008000000b4783b */ /* 0x000e620000000200 */
[C---:B------:R-:W-:Y:S02]  /*6e40*/  IADD3 R197, R0.reuse, 0x3800, RZ ;  /* 0x0000380000c57810 */ /* 0x040fe40007ffe0ff */
[C---:B------:R-:W-:Y:S02]  /*6e50*/  IADD3 R196, R0.reuse, 0x3000, RZ ;  /* 0x0000300000c47810 */ /* 0x040fe40007ffe0ff */
[C---:B------:R-:W-:Y:S01]  /*6e60*/  IADD3 R195, R0.reuse, 0x2800, RZ ;  /* 0x0000280000c37810 */ /* 0x040fe20007ffe0ff */
[----:B------:R-:W1:Y:S01]  /*6e70*/  LDSM.16.M88.4 R184, [R0+0x1000] ;  /* 0x0010000000b8783b */ /* 0x000e620000000200 */
[----:B------:R-:W-:Y:S02]  /*6e80*/  IADD3 R194, R0, 0x2000, RZ ;  /* 0x0000200000c27810 */ /* 0x000fe40007ffe0ff */
[C---:B------:R-:W-:Y:S02]  /*6e90*/  IADD3 R226, R132.reuse, 0x7800, RZ ;  /* 0x0000780084e27810 */ /* 0x040fe40007ffe0ff */
[C---:B------:R-:W-:Y:S01]  /*6ea0*/  IADD3 R225, R132.reuse, 0x7000, RZ ;  /* 0x0000700084e17810 */ /* 0x040fe20007ffe0ff */
[----:B------:R5:W1:Y:S01]  /*6eb0*/  LDSM.16.M88.4 R188, [R0+0x1800] ;  /* 0x0018000000bc783b */ /* 0x000a620000000200 */
[C---:B------:R-:W-:Y:S02]  /*6ec0*/  IADD3 R215, R132.reuse, 0x6800, RZ ;  /* 0x0000680084d77810 */ /* 0x040fe40007ffe0ff */
        /* <DEDUP_REMOVED lines=11> */
[----:B-----5:R-:W-:Y:S01]  /*6f80*/  IADD3 R0, R132, 0x800, RZ ;  /* 0x0000080084007810 */ /* 0x020fe20007ffe0ff */
[----:B------:R-:W-:-:S05]  /*6f90*/  BRA.DIV ~URZ, `(.L_x_1587) ;  /* 0x00009d727f007947 */ /* 0x000fca000b800000 */
[----:B--234-:R2:W3:Y:S02]  /*6fa0*/  SHFL.IDX PT, R2, R4, RZ, 0x181f ;  /* 0x00181fff04027589 */ /* 0x01c4e400000e0000 */
.L_x_1667:
[----:B------:R-:W4:Y:S01]  /*6fb0*/  SHFL.IDX PT, R5, R14, RZ, 0x181f ;  /* 0x00181fff0e057589 */ /* 0x000f2200000e0000 */
[----:B------:R-:W-:Y:S01]  /*6fc0*/  ISETP.GE.AND P1, PT, R232, c[0x0][0x1d4], PT ;  /* 0x00007500e8007a0c */ /* 0x000fe20003f26270 */
[----:B------:R-:W-:Y:S03]  /*6fd0*/  BSSY B0, `(.L_x_1588) ;  /* 0x0000189000007945 */ /* 0x000fe60003800000 */
[----:B------:R-:W-:Y:S02]  /*6fe0*/  SEL R227, RZ, 0x10, P1 ;  /* 0x00000010ffe37807 */ /* 0x000fe40000800000 */
[----:B------:R5:W2:Y:S07]  /*6ff0*/  SHFL.IDX PT, R3, R14, 0x1, 0x181f ;  /* 0x00381f000e037f89 */ /* 0x000aae00000e0000 */
[----:B--2---:R-:W2:Y:S01]  /*7000*/  SHFL.IDX PT, R4, R4, 0x1, 0x181f ;  /* 0x00381f0004047f89 */ /* 0x004ea200000e0000 */
[----:B-----5:R-:W-:Y:S02]  /*7010*/  SEL R14, RZ, 0x10, P4 ;  /* 0x00000010ff0e7807 */ /* 0x020fe40002000000 */
[C---:B----4-:R-:W-:Y:S04]  /*7020*/  IADD3 R6, P0, R5.reuse, R23, RZ ;  /* 0x0000001705067210 */ /* 0x050fe80007f1e0ff */
[C---:B---3--:R-:W-:Y:S05]  /*7030*/  IADD3.X R7, R2.reuse, R15, RZ, P0, !PT ;  /* 0x0000000f02077210 */ /* 0x048fea00007fe4ff */
[----:B------:R3:W-:Y:S02]  /*7040*/  LDGSTS.E.BYPASS.LTC128B.128 [R229+0x100], [R6.64], !P1 ;  /* 0x0010000006e57fae */ /* 0x0007e4000c901d46 */
[C---:B---3--:R-:W-:Y:S04]  /*7050*/  IADD3 R6, P0, R5.reuse, R28, RZ ;  /* 0x0000001c05067210 */ /* 0x048fe80007f1e0ff */
[C---:B------:R-:W-:Y:S02]  /*7060*/  IADD3.X R7, R2.reuse, R20, RZ, P0, !PT ;  /* 0x0000001402077210 */ /* 0x040fe400007fe4ff */
[C---:B------:R-:W-:Y:S03]  /*7070*/  IADD3 R12, P0, R5.reuse, R29, RZ ;  /* 0x0000001d050c7210 */ /* 0x040fe60007f1e0ff */
[----:B------:R3:W-:Y:S01]  /*7080*/  LDGSTS.E.BYPASS.LTC128B.128 [R229+0x2100], [R6.64], !P3 ;  /* 0x0210000006e57fae */ /* 0x0007e2000d901d46 */
[C---:B------:R-:W-:Y:S06]  /*7090*/  IADD3.X R13, R2.reuse, R21, RZ, P0, !PT ;  /* 0x00000015020d7210 */ /* 0x040fec00007fe4ff */
[----:B------:R4:W-:Y:S01]  /*70a0*/  LDGSTS.E.BYPASS.LTC128B.128 [R229+0x4100], [R12.64], !P4 ;  /* 0x041000000ce57fae */ /* 0x0009e2000e101d46 */
[----:B---3--:R-:W-:Y:S02]  /*70b0*/  IADD3 R6, P0, R5, R30, RZ ;  /* 0x0000001e05067210 */ /* 0x008fe40007f1e0ff */
[----:B------:R-:W-:Y:S02]  /*70c0*/  SEL R5, RZ, 0x10, P3 ;  /* 0x00000010ff057807 */ /* 0x000fe40001800000 */
[----:B------:R-:W-:Y:S02]  /*70d0*/  IADD3.X R7, R2, R22, RZ, P0, !PT ;  /* 0x0000001602077210 */ /* 0x000fe400007fe4ff */
[----:B------:R-:W-:Y:S03]  /*70e0*/  IADD3 R2, -R227, 0x10, RZ ;  /* 0x00000010e3027810 */ /* 0x000fe60007ffe1ff */
[----:B------:R3:W-:Y:S01]  /*70f0*/  LDGSTS.E.BYPASS.LTC128B.128 [R229+0x6100], [R6.64], !P5 ;  /* 0x0610000006e57fae */ /* 0x0007e2000e901d46 */
[----:B------:R-:W-:Y:S04]  /*7100*/  LOP3.LUT R2, R2, 0xf, RZ, 0xc0, !PT ;  /* 0x0000000f02027812 */ /* 0x000fe800078ec0ff */
[-C--:B---3--:R-:W-:Y:S02]  /*7110*/  IADD3 R6, P1, P0, R2, R3.reuse, R23 ;  /* 0x0000000302067210 */ /* 0x088fe4000783e017 */
[----:B------:R-:W-:Y:S02]  /*7120*/  IADD3 R2, -R5, 0x10, RZ ;  /* 0x0000001005027810 */ /* 0x000fe40007ffe1ff */
[-C--:B--2---:R-:W-:Y:S02]  /*7130*/  IADD3.X R7, RZ, R4.reuse, R15, P1, P0 ;  /* 0x00000004ff077210 */ /* 0x084fe40000fe040f */
[----:B------:R-:W-:Y:S02]  /*7140*/  ISETP.NE.U32.AND P0, PT, R227, RZ, PT ;  /* 0x000000ffe300720c */ /* 0x000fe40003f05070 */
[----:B------:R-:W-:Y:S02]  /*7150*/  LOP3.LUT R2, R2, 0xf, RZ, 0xc0, !PT ;  /* 0x0000000f02027812 */ /* 0x000fe400078ec0ff */
[----:B------:R-:W-:Y:S09]  /*7160*/  SEL R15, RZ, 0x10, P5 ;  /* 0x00000010ff0f7807 */ /* 0x000ff20002800000 */
[----:B------:R2:W-:Y:S01]  /*7170*/  LDGSTS.E.BYPASS.LTC128B.128.ZFILL [R229+0x1100], [R6.64], P0 ;  /* 0x0110000006e57fae */ /* 0x0005e20008141d46 */
[-C--:B----4-:R-:W-:Y:S04]  /*7180*/  IADD3 R12, P1, P0, R2, R3.reuse, R28 ;  /* 0x00000003020c7210 */ /* 0x090fe8000783e01c */
[-C--:B------:R-:W-:Y:S02]  /*7190*/  IADD3.X R13, RZ, R4.reuse, R20, P1, P0 ;  /* 0x00000004ff0d7210 */ /* 0x080fe40000fe0414 */
[----:B--2---:R-:W-:Y:S04]  /*71a0*/  IADD3 R6, -R14, 0x10, RZ ;  /* 0x000000100e067810 */ /* 0x004fe80007ffe1ff */
[----:B------:R-:W-:Y:S04]  /*71b0*/  LOP3.LUT R2, R6, 0xf, RZ, 0xc0, !PT ;  /* 0x0000000f06027812 */ /* 0x000fe800078ec0ff */
[-C--:B------:R-:W-:Y:S02]  /*71c0*/  IADD3 R20, P1, P0, R2, R3.reuse, R29 ;  /* 0x0000000302147210 */ /* 0x080fe4000783e01d */
[----:B------:R-:W-:Y:S02]  /*71d0*/  IADD3 R2, -R15, 0x10, RZ ;  /* 0x000000100f027810 */ /* 0x000fe40007ffe1ff */
[-C--:B------:R-:W-:Y:S02]  /*71e0*/  IADD3.X R21, RZ, R4.reuse, R21, P1, P0 ;  /* 0x00000004ff157210 */ /* 0x080fe40000fe0415 */
[----:B------:R-:W-:Y:S04]  /*71f0*/  LOP3.LUT R2, R2, 0xf, RZ, 0xc0, !PT ;  /* 0x0000000f02027812 */ /* 0x000fe800078ec0ff */
[----:B------:R-:W-:Y:S04]  /*7200*/  IADD3 R2, P1, P0, R2, R3, R30 ;  /* 0x0000000302027210 */ /* 0x000fe8000783e01e */
[----:B------:R-:W-:Y:S02]  /*7210*/  IADD3.X R3, RZ, R4, R22, P1, P0 ;  /* 0x00000004ff037210 */ /* 0x000fe40000fe0416 */
[----:B------:R-:W-:Y:S02]  /*7220*/  ISETP.NE.U32.AND P0, PT, R5, RZ, PT ;  /* 0x000000ff0500720c */ /* 0x000fe40003f05070 */
[C---:B-1----:R-:W-:Y:S03]  /*7230*/  HMMA.16816.F32.BF16 R4, R32.reuse, R8, RZ ;  /* 0x000000082004723c */ /* 0x042fe600000418ff */
[----:B------:R-:W-:Y:S05]  /*7240*/  ISETP.NE.U32.AND P1, PT, R14, RZ, PT ;  /* 0x000000ff0e00720c */ /* 0x000fea0003f25070 */
[C---:B------:R-:W-:Y:S03]  /*7250*/  HMMA.16816.F32.BF16 R8, R32.reuse, R10, RZ ;  /* 0x0000000a2008723c */ /* 0x040fe600000418ff */
[----:B------:R1:W-:Y:S01]  /*7260*/  LDGSTS.E.BYPASS.LTC128B.128.ZFILL [R229+0x3100], [R12.64], P0 ;  /* 0x031000000ce57fae */ /* 0x0003e20008141d46 */
[----:B------:R-:W-:Y:S06]  /*7270*/  ISETP.NE.U32.AND P0, PT, R15, RZ, PT ;  /* 0x000000ff0f00720c */ /* 0x000fec0003f05070 */
[----:B------:R2:W-:Y:S07]  /*7280*/  LDGSTS.E.BYPASS.LTC128B.128.ZFILL [R229+0x5100], [R20.64], P1 ;  /* 0x0510000014e57fae */ /* 0x0005ee0008941d46 */
[----:B------:R3:W-:Y:S01]  /*7290*/  LDGSTS.E.BYPASS.LTC128B.128.ZFILL [R229+0x7100], [R2.64], P0 ;  /* 0x0710000002e57fae */ /* 0x0007e20008141d46 */
[----:B------:R-:W-:Y:S06]  /*72a0*/  ISETP.GT.AND P0, PT, R233, R240, PT ;  /* 0x000000f0e900720c */ /* 0x000fec0003f04270 */
[----:B------:R-:W0:Y:S01]  /*72b0*/  LDGDEPBAR ;  /* 0x00000000000079af */ /* 0x000e220000000000 */
[C---:B-1----:R-:W-:Y:S08]  /*72c0*/  HMMA.16816.F32.BF16 R12, R32.reuse, R16, RZ ;  /* 0x00000010200c723c */ /* 0x042ff000000418ff */
[C---:B------:R-:W-:Y:S08]  /*72d0*/  HMMA.16816.F32.BF16 R16, R32.reuse, R18, RZ ;  /* 0x000000122010723c */ /* 0x040ff000000418ff */
[C---:B--2---:R-:W-:Y:S08]  /*72e0*/  HMMA.16816.F32.BF16 R20, R32.reuse, R24, RZ ;  /* 0x000000182014723c */ /* 0x044ff000000418ff */
[C---:B------:R-:W-:Y:S08]  /*72f0*/  HMMA.16816.F32.BF16 R24, R32.reuse, R26, RZ ;  /* 0x0000001a2018723c */ /* 0x040ff000000418ff */
[C---:B------:R-:W-:Y:S08]  /*7300*/  HMMA.16816.F32.BF16 R28, R32.reuse, R168, RZ ;  /* 0x000000a8201c723c */ /* 0x040ff000000418ff */
[----:B------:R-:W-:Y:S01]  /*7310*/  HMMA.16816.F32.BF16 R32, R32, R170, RZ ;  /* 0x000000aa2020723c */ /* 0x000fe200000418ff */
[----:B------:R-:W-:Y:S07]  /*7320*/  LDSM.16.M88.4 R168, [R224] ;  /* 0x00000000e0a8783b */ /* 0x000fee0000000200 */
[C---:B------:R-:W-:Y:S08]  /*7330*/  HMMA.16816.F32.BF16 R4, R172.reuse, R176, R4 ;  /* 0x000000b0ac04723c */ /* 0x040ff00000041804 */
[C---:B------:R-:W-:Y:S01]  /*7340*/  HMMA.16816.F32.BF16 R8, R172.reuse, R178, R8 ;  /* 0x000000b2ac08723c */ /* 0x040fe20000041808 */
[----:B------:R-:W1:Y:S07]  /*7350*/  LDSM.16.M88.4 R176, [R132] ;  /* 0x0000000084b0783b */ /* 0x000e6e0000000200 */
[C---:B------:R-:W-:Y:S08]  /*7360*/  HMMA.16816.F32.BF16 R12, R172.reuse, R180, R12 ;  /* 0x000000b4ac0c723c */ /* 0x040ff0000004180c */
[C---:B------:R-:W-:Y:S01]  /*7370*/  HMMA.16816.F32.BF16 R16, R172.reuse, R182, R16 ;  /* 0x000000b6ac10723c */ /* 0x040fe20000041810 */
[----:B------:R-:W2:Y:S07]  /*7380*/  LDSM.16.M88.4 R180, [R0] ;  /* 0x0000000000b4783b */ /* 0x000eae0000000200 */
[C---:B------:R-:W-:Y:S08]  /*7390*/  HMMA.16816.F32.BF16 R20, R172.reuse, R184, R20 ;  /* 0x000000b8ac14723c */ /* 0x040ff00000041814 */
[C---:B------:R-:W-:Y:S01]  /*73a0*/  HMMA.16816.F32.BF16 R24, R172.reuse, R186, R24 ;  /* 0x000000baac18723c */ /* 0x040fe20000041818 */
[----:B------:R-:W4:Y:S07]  /*73b0*/  LDSM.16.M88.4 R184, [R192] ;  /* 0x00000000c0b8783b */ /* 0x000f2e0000000200 */
[C---:B------:R-:W-:Y:S08]  /*73c0*/  HMMA.16816.F32.BF16 R28, R172.reuse, R188, R28 ;  /* 0x000000bcac1c723c */ /* 0x040ff0000004181c */
[----:B------:R-:W-:Y:S01]  /*73d0*/  HMMA.16816.F32.BF16 R32, R172, R190, R32 ;  /* 0x000000beac20723c */ /* 0x000fe20000041820 */
[----:B------:R-:W5:Y:S07]  /*73e0*/  LDSM.16.M88.4 R172, [R193] ;  /* 0x00000000c1ac783b */ /* 0x000f6e0000000200 */
[C---:B-1----:R-:W-:Y:S01]  /*73f0*/  HMMA.16816.F32.BF16 R4, R168.reuse, R176, R4 ;  /* 0x000000b0a804723c */ /* 0x042fe20000041804 */
[----:B------:R-:W-:Y:S07]  /*7400*/  LDSM.16.M88.4 R188, [R216+-0x5800] ;  /* 0xffa80000d8bc783b */ /* 0x000fee0000000200 */
[C---:B------:R-:W-:Y:S01]  /*7410*/  HMMA.16816.F32.BF16 R8, R168.reuse, R178, R8 ;  /* 0x000000b2a808723c */ /* 0x040fe20000041808 */
[----:B------:R-:W-:Y:S07]  /*7420*/  LDSM.16.M88.4 R176, [R223] ;  /* 0x00000000dfb0783b */ /* 0x000fee0000000200 */
[C---:B--2---:R-:W-:Y:S08]  /*7430*/  HMMA.16816.F32.BF16 R12, R168.reuse, R180, R12 ;  /* 0x000000b4a80c723c */ /* 0x044ff0000004180c */
[C---:B------:R-:W-:Y:S01]  /*7440*/  HMMA.16816.F32.BF16 R16, R168.reuse, R182, R16 ;  /* 0x000000b6a810723c */ /* 0x040fe20000041810 */
[----:B------:R-:W1:Y:S07]  /*7450*/  LDSM.16.M88.4 R180, [R216+-0x6000] ;  /* 0xffa00000d8b4783b */ /* 0x000e6e0000000200 */
[C---:B----4-:R-:W-:Y:S08]  /*7460*/  HMMA.16816.F32.BF16 R20, R168.reuse, R184, R20 ;  /* 0x000000b8a814723c */ /* 0x050ff00000041814 */
[C---:B------:R-:W-:Y:S01]  /*7470*/  HMMA.16816.F32.BF16 R24, R168.reuse, R186, R24 ;  /* 0x000000baa818723c */ /* 0x040fe20000041818 */
[----:B------:R-:W2:Y:S07]  /*7480*/  LDSM.16.M88.4 R184, [R216+-0x5000] ;  /* 0xffb00000d8b8783b */ /* 0x000eae0000000200 */
[C---:B-----5:R-:W-:Y:S08]  /*7490*/  HMMA.16816.F32.BF16 R28, R168.reuse, R172, R28 ;  /* 0x000000aca81c723c */ /* 0x060ff0000004181c */
[----:B------:R-:W-:Y:S01]  /*74a0*/  HMMA.16816.F32.BF16 R32, R168, R174, R32 ;  /* 0x000000aea820723c */ /* 0x000fe20000041820 */
[----:B------:R-:W4:Y:S07]  /*74b0*/  LDSM.16.M88.4 R168, [R216+-0x4800] ;  /* 0xffb80000d8a8783b */ /* 0x000f2e0000000200 */
[----:B------:R-:W-:Y:S01]  /*74c0*/  LDSM.16.M88.4 R172, [R221+0x4000] ;  /* 0x00400000ddac783b */ /* 0x000fe20000000200 */
[C---:B-1----:R-:W-:Y:S08]  /*74d0*/  HMMA.16816.F32.BF16 R4, R176.reuse, R180, R4 ;  /* 0x000000b4b004723c */ /* 0x042ff00000041804 */
[C---:B------:R-:W-:Y:S01]  /*74e0*/  HMMA.16816.F32.BF16 R8, R176.reuse, R182, R8 ;  /* 0x000000b6b008723c */ /* 0x040fe20000041808 */
[----:B------:R-:W1:Y:S07]  /*74f0*/  LDSM.16.M88.4 R180, [R135+0x2000] ;  /* 0x0020000087b4783b */ /* 0x000e6e0000000200 */
[C---:B------:R-:W-:Y:S08]  /*7500*/  HMMA.16816.F32.BF16 R12, R176.reuse, R188, R12 ;  /* 0x000000bcb00c723c */ /* 0x040ff0000004180c */
[C---:B------:R-:W-:Y:S01]  /*7510*/  HMMA.16816.F32.BF16 R16, R176.reuse, R190, R16 ;  /* 0x000000beb010723c */ /* 0x040fe20000041810 */
[----:B------:R-:W5:Y:S07]  /*7520*/  LDSM.16.M88.4 R188, [R135+0x2800] ;  /* 0x0028000087bc783b */ /* 0x000f6e0000000200 */
[C---:B--2---:R-:W-:Y:S08]  /*7530*/  HMMA.16816.F32.BF16 R20, R176.reuse, R184, R20 ;  /* 0x000000b8b014723c */ /* 0x044ff00000041814 */
[C---:B------:R-:W-:Y:S01]  /*7540*/  HMMA.16816.F32.BF16 R24, R176.reuse, R186, R24 ;  /* 0x000000bab018723c */ /* 0x040fe20000041818 */
[----:B------:R-:W2:Y:S07]  /*7550*/  LDSM.16.M88.4 R184, [R135+0x3000] ;  /* 0x0030000087b8783b */ /* 0x000eae0000000200 */
[C---:B----4-:R-:W-:Y:S08]  /*7560*/  HMMA.16816.F32.BF16 R28, R176.reuse, R168, R28 ;  /* 0x000000a8b01c723c */ /* 0x050ff0000004181c */
[----:B------:R-:W-:Y:S01]  /*7570*/  HMMA.16816.F32.BF16 R32, R176, R170, R32 ;  /* 0x000000aab020723c */ /* 0x000fe20000041820 */
[----:B------:R-:W4:Y:S07]  /*7580*/  LDSM.16.M88.4 R168, [R135+0x3800] ;  /* 0x0038000087a8783b */ /* 0x000f2e0000000200 */
[C---:B-1----:R-:W-:Y:S01]  /*7590*/  HMMA.16816.F32.BF16 R4, R172.reuse, R180, R4 ;  /* 0x000000b4ac04723c */ /* 0x042fe20000041804 */
[----:B------:R-:W-:Y:S07]  /*75a0*/  LDSM.16.M88.4 R176, [R222+0x4000] ;  /* 0x00400000deb0783b */ /* 0x000fee0000000200 */
[C---:B------:R-:W-:Y:S01]  /*75b0*/  HMMA.16816.F32.BF16 R8, R172.reuse, R182, R8 ;  /* 0x000000b6ac08723c */ /* 0x040fe20000041808 */
[----:B------:R-:W1:Y:S07]  /*75c0*/  LDSM.16.M88.4 R180, [R194] ;  /* 0x00000000c2b4783b */ /* 0x000e6e0000000200 */
[C---:B-----5:R-:W-:Y:S08]  /*75d0*/  HMMA.16816.F32.BF16 R12, R172.reuse, R188, R12 ;  /* 0x000000bcac0c723c */ /* 0x060ff0000004180c */
[C---:B------:R-:W-:Y:S01]  /*75e0*/  HMMA.16816.F32.BF16 R16, R172.reuse, R190, R16 ;  /* 0x000000beac10723c */ /* 0x040fe20000041810 */
[----:B------:R-:W5:Y:S07]  /*75f0*/  LDSM.16.M88.4 R188, [R195] ;  /* 0x00000000c3bc783b */ /* 0x000f6e0000000200 */
[C---:B--2---:R-:W-:Y:S01]  /*7600*/  HMMA.16816.F32.BF16 R20, R172.reuse, R184, R20 ;  /* 0x000000b8ac14723c */ /* 0x044fe20000041814 */
[----:B------:R-:W2:Y:S07]  /*7610*/  LDSM.16.M88.4 R192, [R196] ;  /* 0x00000000c4c0783b */ /* 0x000eae0000000200 */
[C---:B------:R-:W-:Y:S01]  /*7620*/  HMMA.16816.F32.BF16 R24, R172.reuse, R186, R24 ;  /* 0x000000baac18723c */ /* 0x040fe20000041818 */
[----:B------:R-:W2:Y:S07]  /*7630*/  LDSM.16.M88.4 R184, [R197] ;  /* 0x00000000c5b8783b */ /* 0x000eae0000000200 */
[C---:B----4-:R-:W-:Y:S08]  /*7640*/  HMMA.16816.F32.BF16 R28, R172.reuse, R168, R28 ;  /* 0x000000a8ac1c723c */ /* 0x050ff0000004181c */
[----:B------:R-:W-:Y:S01]  /*7650*/  HMMA.16816.F32.BF16 R32, R172, R170, R32 ;  /* 0x000000aaac20723c */ /* 0x000fe20000041820 */
[----:B------:R-:W-:Y:S07]  /*7660*/  LDSM.16.M88.4 R172, [R198] ;  /* 0x00000000c6ac783b */ /* 0x000fee0000000200 */
[C---:B-1----:R-:W-:Y:S01]  /*7670*/  HMMA.16816.F32.BF16 R4, R176.reuse, R180, R4 ;  /* 0x000000b4b004723c */ /* 0x042fe20000041804 */
[----:B------:R-:W1:Y:S07]  /*7680*/  LDSM.16.M88.4 R168, [R224+0x4000] ;  /* 0x00400000e0a8783b */ /* 0x000e6e0000000200 */
[C---:B------:R-:W-:Y:S01]  /*7690*/  HMMA.16816.F32.BF16 R8, R176.reuse, R182, R8 ;  /* 0x000000b6b008723c */ /* 0x040fe20000041808 */
[----:B------:R-:W4:Y:S07]  /*76a0*/  LDSM.16.M88.4 R196, [R199] ;  /* 0x00000000c7c4783b */ /* 0x000f2e0000000200 */
[C---:B-----5:R-:W-:Y:S01]  /*76b0*/  HMMA.16816.F32.BF16 R12, R176.reuse, R188, R12 ;  /* 0x000000bcb00c723c */ /* 0x060fe2000004180c */
[----:B------:R-:W5:Y:S07]  /*76c0*/  LDSM.16.M88.4 R180, [R200] ;  /* 0x00000000c8b4783b */ /* 0x000f6e0000000200 */
[C---:B------:R-:W-:Y:S01]  /*76d0*/  HMMA.16816.F32.BF16 R16, R176.reuse, R190, R16 ;  /* 0x000000beb010723c */ /* 0x040fe20000041810 */
[----:B------:R-:W-:Y:S07]  /*76e0*/  LDSM.16.M88.4 R188, [R216+-0x4000] ;  /* 0xffc00000d8bc783b */ /* 0x000fee0000000200 */
[C---:B--2---:R-:W-:Y:S08]  /*76f0*/  HMMA.16816.F32.BF16 R20, R176.reuse, R192, R20 ;  /* 0x000000c0b014723c */ /* 0x044ff00000041814 */
[C---:B------:R-:W-:Y:S01]  /*7700*/  HMMA.16816.F32.BF16 R24, R176.reuse, R194, R24 ;  /* 0x000000c2b018723c */ /* 0x040fe20000041818 */
[----:B------:R-:W-:Y:S07]  /*7710*/  LDSM.16.M88.4 R192, [R216+-0x3800] ;  /* 0xffc80000d8c0783b */ /* 0x000fee0000000200 */
[C---:B------:R-:W-:Y:S08]  /*7720*/  HMMA.16816.F32.BF16 R28, R176.reuse, R184, R28 ;  /* 0x000000b8b01c723c */ /* 0x040ff0000004181c */
[----:B------:R-:W-:Y:S01]  /*7730*/  HMMA.16816.F32.BF16 R32, R176, R186, R32 ;  /* 0x000000bab020723c */ /* 0x000fe20000041820 */
[----:B------:R-:W2:Y:S07]  /*7740*/  LDSM.16.M88.4 R176, [R201] ;  /* 0x00000000c9b0783b */ /* 0x000eae0000000200 */
[C---:B-1----:R-:W-:Y:S01]  /*7750*/  HMMA.16816.F32.BF16 R4, R168.reuse, R172, R4 ;  /* 0x000000aca804723c */ /* 0x042fe20000041804 */
[----:B------:R-:W1:Y:S07]  /*7760*/  LDSM.16.M88.4 R184, [R223+0x4000] ;  /* 0x00400000dfb8783b */ /* 0x000e6e0000000200 */
[C---:B------:R-:W-:Y:S01]  /*7770*/  HMMA.16816.F32.BF16 R8, R168.reuse, R174, R8 ;  /* 0x000000aea808723c */ /* 0x040fe20000041808 */
[----:B------:R-:W1:Y:S07]  /*7780*/  LDSM.16.M88.4 R172, [R216+-0x3000] ;  /* 0xffd00000d8ac783b */ /* 0x000e6e0000000200 */
[C---:B----4-:R-:W-:Y:S08]  /*7790*/  HMMA.16816.F32.BF16 R12, R168.reuse, R196, R12 ;  /* 0x000000c4a80c723c */ /* 0x050ff0000004180c */
[C---:B------:R-:W-:Y:S01]  /*77a0*/  HMMA.16816.F32.BF16 R16, R168.reuse, R198, R16 ;  /* 0x000000c6a810723c */ /* 0x040fe20000041810 */
[----:B------:R-:W4:Y:S07]  /*77b0*/  LDSM.16.M88.4 R196, [R216+-0x2800] ;  /* 0xffd80000d8c4783b */ /* 0x000f2e0000000200 */
[C---:B-----5:R-:W-:Y:S08]  /*77c0*/  HMMA.16816.F32.BF16 R20, R168.reuse, R180, R20 ;  /* 0x000000b4a814723c */ /* 0x060ff00000041814 */
[C---:B------:R-:W-:Y:S01]  /*77d0*/  HMMA.16816.F32.BF16 R24, R168.reuse, R182, R24 ;  /* 0x000000b6a818723c */ /* 0x040fe20000041818 */
[----:B------:R-:W-:Y:S07]  /*77e0*/  LDSM.16.M88.4 R180, [R135+0x4800] ;  /* 0x0048000087b4783b */ /* 0x000fee0000000200 */
[C---:B--2---:R-:W-:Y:S08]  /*77f0*/  HMMA.16816.F32.BF16 R28, R168.reuse, R176, R28 ;  /* 0x000000b0a81c723c */ /* 0x044ff0000004181c */
[----:B------:R-:W-:Y:S01]  /*7800*/  HMMA.16816.F32.BF16 R32, R168, R178, R32 ;  /* 0x000000b2a820723c */ /* 0x000fe20000041820 */
[----:B------:R-:W-:Y:S07]  /*7810*/  LDSM.16.M88.4 R168, [R221+0x8000] ;  /* 0x00800000dda8783b */ /* 0x000fee0000000200 */
[C---:B-1----:R-:W-:Y:S01]  /*7820*/  HMMA.16816.F32.BF16 R4, R184.reuse, R188, R4 ;  /* 0x000000bcb804723c */ /* 0x042fe20000041804 */
[----:B------:R-:W1:Y:S07]  /*7830*/  LDSM.16.M88.4 R176, [R135+0x4000] ;  /* 0x0040000087b0783b */ /* 0x000e6e0000000200 */
[C---:B------:R-:W-:Y:S01]  /*7840*/  HMMA.16816.F32.BF16 R8, R184.reuse, R190, R8 ;  /* 0x000000beb808723c */ /* 0x040fe20000041808 */
[----:B------:R-:W2:Y:S07]  /*7850*/  LDSM.16.M88.4 R188, [R135+0x5000] ;  /* 0x0050000087bc783b */ /* 0x000eae0000000200 */
[C---:B------:R-:W-:Y:S08]  /*7860*/  HMMA.16816.F32.BF16 R12, R184.reuse, R192, R12 ;  /* 0x000000c0b80c723c */ /* 0x040ff0000004180c */
[C---:B------:R-:W-:Y:S01]  /*7870*/  HMMA.16816.F32.BF16 R16, R184.reuse, R194, R16 ;  /* 0x000000c2b810723c */ /* 0x040fe20000041810 */
[----:B------:R-:W5:Y:S07]  /*7880*/  LDSM.16.M88.4 R192, [R135+0x5800] ;  /* 0x0058000087c0783b */ /* 0x000f6e0000000200 */
[C---:B------:R-:W-:Y:S08]  /*7890*/  HMMA.16816.F32.BF16 R20, R184.reuse, R172, R20 ;  /* 0x000000acb814723c */ /* 0x040ff00000041814 */
[C---:B------:R-:W-:Y:S01]  /*78a0*/  HMMA.16816.F32.BF16 R24, R184.reuse, R174, R24 ;  /* 0x000000aeb818723c */ /* 0x040fe20000041818 */
[----:B------:R-:W-:Y:S07]  /*78b0*/  LDSM.16.M88.4 R172, [R222+0x8000] ;  /* 0x00800000deac783b */ /* 0x000fee0000000200 */
[C---:B----4-:R-:W-:Y:S08]  /*78c0*/  HMMA.16816.F32.BF16 R28, R184.reuse, R196, R28 ;  /* 0x000000c4b81c723c */ /* 0x050ff0000004181c */
[----:B------:R-:W-:Y:S01]  /*78d0*/  HMMA.16816.F32.BF16 R32, R184, R198, R32 ;  /* 0x000000c6b820723c */ /* 0x000fe20000041820 */
[----:B------:R-:W4:Y:S07]  /*78e0*/  LDSM.16.M88.4 R184, [R202] ;  /* 0x00000000cab8783b */ /* 0x000f2e0000000200 */
[C---:B-1----:R-:W-:Y:S01]  /*78f0*/  HMMA.16816.F32.BF16 R4, R168.reuse, R176, R4 ;  /* 0x000000b0a804723c */ /* 0x042fe20000041804 */
[----:B------:R-:W1:Y:S07]  /*7900*/  LDSM.16.M88.4 R196, [R203] ;  /* 0x00000000cbc4783b */ /* 0x000e6e0000000200 */
[C---:B------:R-:W-:Y:S01]  /*7910*/  HMMA.16816.F32.BF16 R8, R168.reuse, R178, R8 ;  /* 0x000000b2a808723c */ /* 0x040fe20000041808 */
[----:B------:R-:W1:Y:S07]  /*7920*/  LDSM.16.M88.4 R200, [R204] ;  /* 0x00000000ccc8783b */ /* 0x000e6e0000000200 */
[C---:B------:R-:W-:Y:S01]  /*7930*/  HMMA.16816.F32.BF16 R12, R168.reuse, R180, R12 ;  /* 0x000000b4a80c723c */ /* 0x040fe2000004180c */
[----:B------:R-:W1:Y:S07]  /*7940*/  LDSM.16.M88.4 R176, [R205] ;  /* 0x00000000cdb0783b */ /* 0x000e6e0000000200 */
[C---:B------:R-:W-:Y:S01]  /*7950*/  HMMA.16816.F32.BF16 R16, R168.reuse, R182, R16 ;  /* 0x000000b6a810723c */ /* 0x040fe20000041810 */
[----:B------:R-:W-:Y:S07]  /*7960*/  LDSM.16.M88.4 R180, [R224+0x8000] ;  /* 0x00800000e0b4783b */ /* 0x000fee0000000200 */
[C---:B--2---:R-:W-:Y:S08]  /*7970*/  HMMA.16816.F32.BF16 R20, R168.reuse, R188, R20 ;  /* 0x000000bca814723c */ /* 0x044ff00000041814 */
[C---:B------:R-:W-:Y:S01]  /*7980*/  HMMA.16816.F32.BF16 R24, R168.reuse, R190, R24 ;  /* 0x000000bea818723c */ /* 0x040fe20000041818 */
[----:B------:R-:W2:Y:S07]  /*7990*/  LDSM.16.M88.4 R188, [R206] ;  /* 0x00000000cebc783b */ /* 0x000eae0000000200 */
[C---:B-----5:R-:W-:Y:S01]  /*79a0*/  HMMA.16816.F32.BF16 R28, R168.reuse, R192, R28 ;  /* 0x000000c0a81c723c */ /* 0x060fe2000004181c */
[----:B------:R-:W5:Y:S07]  /*79b0*/  LDSM.16.M88.4 R204, [R207] ;  /* 0x00000000cfcc783b */ /* 0x000f6e0000000200 */
[----:B------:R-:W-:Y:S01]  /*79c0*/  HMMA.16816.F32.BF16 R32, R168, R194, R32 ;  /* 0x000000c2a820723c */ /* 0x000fe20000041820 */
[----:B------:R-:W2:Y:S07]  /*79d0*/  LDSM.16.M88.4 R168, [R208] ;  /* 0x00000000d0a8783b */ /* 0x000eae0000000200 */
[C---:B----4-:R-:W-:Y:S01]  /*79e0*/  HMMA.16816.F32.BF16 R4, R172.reuse, R184, R4 ;  /* 0x000000b8ac04723c */ /* 0x050fe20000041804 */
[----:B------:R-:W-:Y:S07]  /*79f0*/  LDSM.16.M88.4 R192, [R223+0x8000] ;  /* 0x00800000dfc0783b */ /* 0x000fee0000000200 */
[C---:B------:R-:W-:Y:S01]  /*7a00*/  HMMA.16816.F32.BF16 R8, R172.reuse, R186, R8 ;  /* 0x000000baac08723c */ /* 0x040fe20000041808 */
[----:B------:R-:W4:Y:S07]  /*7a10*/  LDSM.16.M88.4 R184, [R209] ;  /* 0x00000000d1b8783b */ /* 0x000f2e0000000200 */
[C---:B-1----:R-:W-:Y:S08]  /*7a20*/  HMMA.16816.F32.BF16 R12, R172.reuse, R196, R12 ;  /* 0x000000c4ac0c723c */ /* 0x042ff0000004180c */
        /* <DEDUP_REMOVED lines=8> */
[C---:B--2---:R-:W-:Y:S01]  /*7ab0*/  HMMA.16816.F32.BF16 R4, R180.reuse, R188, R4 ;  /* 0x000000bcb404723c */ /* 0x044fe20000041804 */
[----:B------:R-:W2:Y:S07]  /*7ac0*/  LDSM.16.M88.4 R176, [R216+-0x800] ;  /* 0xfff80000d8b0783b */ /* 0x000eae0000000200 */
[C---:B------:R-:W-:Y:S01]  /*7ad0*/  HMMA.16816.F32.BF16 R8, R180.reuse, R190, R8 ;  /* 0x000000beb408723c */ /* 0x040fe20000041808 */
[----:B------:R-:W-:Y:S07]  /*7ae0*/  LDSM.16.M88.4 R188, [R221+0xc000] ;  /* 0x00c00000ddbc783b */ /* 0x000fee0000000200 */
[C---:B-----5:R-:W-:Y:S08]  /*7af0*/  HMMA.16816.F32.BF16 R12, R180.reuse, R204, R12 ;  /* 0x000000ccb40c723c */ /* 0x060ff0000004180c */
[C---:B------:R-:W-:Y:S01]  /*7b00*/  HMMA.16816.F32.BF16 R16, R180.reuse, R206, R16 ;  /* 0x000000ceb410723c */ /* 0x040fe20000041810 */
[----:B------:R-:W5:Y:S07]  /*7b10*/  LDSM.16.M88.4 R204, [R135+0x6000] ;  /* 0x0060000087cc783b */ /* 0x000f6e0000000200 */
[C---:B------:R-:W-:Y:S08]  /*7b20*/  HMMA.16816.F32.BF16 R20, R180.reuse, R168, R20 ;  /* 0x000000a8b414723c */ /* 0x040ff00000041814 */
[C---:B------:R-:W-:Y:S01]  /*7b30*/  HMMA.16816.F32.BF16 R24, R180.reuse, R170, R24 ;  /* 0x000000aab418723c */ /* 0x040fe20000041818 */
[----:B------:R-:W2:Y:S07]  /*7b40*/  LDSM.16.M88.4 R168, [R135+0x6800] ;  /* 0x0068000087a8783b */ /* 0x000eae0000000200 */
[C---:B----4-:R-:W-:Y:S08]  /*7b50*/  HMMA.16816.F32.BF16 R28, R180.reuse, R184, R28 ;  /* 0x000000b8b41c723c */ /* 0x050ff0000004181c */
[----:B------:R-:W-:Y:S01]  /*7b60*/  HMMA.16816.F32.BF16 R32, R180, R186, R32 ;  /* 0x000000bab420723c */ /* 0x000fe20000041820 */
[----:B------:R-:W4:Y:S07]  /*7b70*/  LDSM.16.M88.4 R180, [R135+0x7000] ;  /* 0x0070000087b4783b */ /* 0x000f2e0000000200 */
[C---:B-1----:R-:W-:Y:S01]  /*7b80*/  HMMA.16816.F32.BF16 R4, R192.reuse, R196, R4 ;  /* 0x000000c4c004723c */ /* 0x042fe20000041804 */
[----:B------:R-:W1:Y:S07]  /*7b90*/  LDSM.16.M88.4 R184, [R135+0x7800] ;  /* 0x0078000087b8783b */ /* 0x000e6e0000000200 */
[C---:B------:R-:W-:Y:S01]  /*7ba0*/  HMMA.16816.F32.BF16 R8, R192.reuse, R198, R8 ;  /* 0x000000c6c008723c */ /* 0x040fe20000041808 */
[----:B------:R-:W-:Y:S07]  /*7bb0*/  LDSM.16.M88.4 R196, [R222+0xc000] ;  /* 0x00c00000dec4783b */ /* 0x000fee0000000200 */
[C---:B------:R-:W-:Y:S08]  /*7bc0*/  HMMA.16816.F32.BF16 R12, R192.reuse, R200, R12 ;  /* 0x000000c8c00c723c */ /* 0x040ff0000004180c */
[C---:B------:R-:W-:Y:S01]  /*7bd0*/  HMMA.16816.F32.BF16 R16, R192.reuse, R202, R16 ;  /* 0x000000cac010723c */ /* 0x040fe20000041810 */
[----:B------:R-:W1:Y:S07]  /*7be0*/  LDSM.16.M88.4 R200, [R210] ;  /* 0x00000000d2c8783b */ /* 0x000e6e0000000200 */
[C---:B------:R-:W-:Y:S08]  /*7bf0*/  HMMA.16816.F32.BF16 R20, R192.reuse, R172, R20 ;  /* 0x000000acc014723c */ /* 0x040ff00000041814 */
[C---:B------:R-:W-:Y:S01]  /*7c00*/  HMMA.16816.F32.BF16 R24, R192.reuse, R174, R24 ;  /* 0x000000aec018723c */ /* 0x040fe20000041818 */
[----:B------:R-:W1:Y:S07]  /*7c10*/  LDSM.16.M88.4 R172, [R211] ;  /* 0x00000000d3ac783b */ /* 0x000e6e0000000200 */
[C---:B--2---:R-:W-:Y:S01]  /*7c20*/  HMMA.16816.F32.BF16 R28, R192.reuse, R176, R28 ;  /* 0x000000b0c01c723c */ /* 0x044fe2000004181c */
[----:B------:R-:W-:Y:S07]  /*7c30*/  LDSM.16.M88.4 R208, [R214] ;  /* 0x00000000d6d0783b */ /* 0x000fee0000000200 */
[----:B------:R-:W-:Y:S01]  /*7c40*/  HMMA.16816.F32.BF16 R32, R192, R178, R32 ;  /* 0x000000b2c020723c */ /* 0x000fe20000041820 */
[----:B------:R-:W2:Y:S07]  /*7c50*/  LDSM.16.M88.4 R176, [R212] ;  /* 0x00000000d4b0783b */ /* 0x000eae0000000200 */
[C---:B-----5:R-:W-:Y:S01]  /*7c60*/  HMMA.16816.F32.BF16 R4, R188.reuse, R204, R4 ;  /* 0x000000ccbc04723c */ /* 0x060fe20000041804 */
[----:B------:R-:W5:Y:S07]  /*7c70*/  LDSM.16.M88.4 R192, [R213] ;  /* 0x00000000d5c0783b */ /* 0x000f6e0000000200 */
[C---:B------:R-:W-:Y:S01]  /*7c80*/  HMMA.16816.F32.BF16 R8, R188.reuse, R206, R8 ;  /* 0x000000cebc08723c */ /* 0x040fe20000041808 */
[----:B------:R-:W2:Y:S07]  /*7c90*/  LDSM.16.M88.4 R204, [R224+0xc000] ;  /* 0x00c00000e0cc783b */ /* 0x000eae0000000200 */
[C---:B------:R-:W-:Y:S08]  /*7ca0*/  HMMA.16816.F32.BF16 R12, R188.reuse, R168, R12 ;  /* 0x000000a8bc0c723c */ /* 0x040ff0000004180c */
[C---:B------:R-:W-:Y:S01]  /*7cb0*/  HMMA.16816.F32.BF16 R16, R188.reuse, R170, R16 ;  /* 0x000000aabc10723c */ /* 0x040fe20000041810 */
[----:B------:R-:W2:Y:S07]  /*7cc0*/  LDSM.16.M88.4 R168, [R215] ;  /* 0x00000000d7a8783b */ /* 0x000eae0000000200 */
[C---:B----4-:R-:W-:Y:S01]  /*7cd0*/  HMMA.16816.F32.BF16 R20, R188.reuse, R180, R20 ;  /* 0x000000b4bc14723c */ /* 0x050fe20000041814 */
[----:B------:R-:W-:Y:S07]  /*7ce0*/  LDSM.16.M88.4 R212, [R216] ;  /* 0x00000000d8d4783b */ /* 0x000fee0000000200 */
[C---:B------:R-:W-:Y:S01]  /*7cf0*/  HMMA.16816.F32.BF16 R24, R188.reuse, R182, R24 ;  /* 0x000000b6bc18723c */ /* 0x040fe20000041818 */
[----:B------:R-:W4:Y:S07]  /*7d00*/  LDSM.16.M88.4 R180, [R225] ;  /* 0x00000000e1b4783b */ /* 0x000f2e0000000200 */
[C---:B-1----:R-:W-:Y:S08]  /*7d10*/  HMMA.16816.F32.BF16 R28, R188.reuse, R184, R28 ;  /* 0x000000b8bc1c723c */ /* 0x042ff0000004181c */
[----:B------:R-:W-:Y:S01]  /*7d20*/  HMMA.16816.F32.BF16 R32, R188, R186, R32 ;  /* 0x000000babc20723c */ /* 0x000fe20000041820 */
[----:B------:R-:W1:Y:S07]  /*7d30*/  LDSM.16.M88.4 R184, [R226] ;  /* 0x00000000e2b8783b */ /* 0x000e6e0000000200 */
[C---:B------:R-:W-:Y:S01]  /*7d40*/  HMMA.16816.F32.BF16 R4, R196.reuse, R200, R4 ;  /* 0x000000c8c404723c */ /* 0x040fe20000041804 */
[----:B------:R-:W1:Y:S07]  /*7d50*/  LDSM.16.M88.4 R188, [R223+0xc000] ;  /* 0x00c00000dfbc783b */ /* 0x000e6e0000000200 */
[C---:B------:R-:W-:Y:S08]  /*7d60*/  HMMA.16816.F32.BF16 R8, R196.reuse, R202, R8 ;  /* 0x000000cac408723c */ /* 0x040ff00000041808 */
[C---:B------:R-:W-:Y:S08]  /*7d70*/  HMMA.16816.F32.BF16 R12, R196.reuse, R172, R12 ;  /* 0x000000acc40c723c */ /* 0x040ff0000004180c */
[C---:B------:R-:W-:Y:S08]  /*7d80*/  HMMA.16816.F32.BF16 R16, R196.reuse, R174, R16 ;  /* 0x000000aec410723c */ /* 0x040ff00000041810 */
[C---:B--2---:R-:W-:Y:S08]  /*7d90*/  HMMA.16816.F32.BF16 R20, R196.reuse, R176, R20 ;  /* 0x000000b0c414723c */ /* 0x044ff00000041814 */
[C---:B------:R-:W-:Y:S08]  /*7da0*/  HMMA.16816.F32.BF16 R24, R196.reuse, R178, R24 ;  /* 0x000000b2c418723c */ /* 0x040ff00000041818 */
[C---:B-----5:R-:W-:Y:S08]  /*7db0*/  HMMA.16816.F32.BF16 R28, R196.reuse, R192, R28 ;  /* 0x000000c0c41c723c */ /* 0x060ff0000004181c */
[----:B------:R-:W-:Y:S08]  /*7dc0*/  HMMA.16816.F32.BF16 R32, R196, R194, R32 ;  /* 0x000000c2c420723c */ /* 0x000ff00000041820 */
[C---:B------:R-:W-:Y:S08]  /*7dd0*/  HMMA.16816.F32.BF16 R4, R204.reuse, R208, R4 ;  /* 0x000000d0cc04723c */ /* 0x040ff00000041804 */
[C---:B------:R-:W-:Y:S08]  /*7de0*/  HMMA.16816.F32.BF16 R8, R204.reuse, R210, R8 ;  /* 0x000000d2cc08723c */ /* 0x040ff00000041808 */
[C---:B------:R-:W-:Y:S08]  /*7df0*/  HMMA.16816.F32.BF16 R12, R204.reuse, R168, R12 ;  /* 0x000000a8cc0c723c */ /* 0x040ff0000004180c */
[C---:B------:R-:W-:Y:S01]  /*7e00*/  HMMA.16816.F32.BF16 R16, R204.reuse, R170, R16 ;  /* 0x000000aacc10723c */ /* 0x040fe20000041810 */
[----:B------:R-:W2:Y:S07]  /*7e10*/  LDSM.16.M88.4 R168, [R216+0x800] ;  /* 0x00080000d8a8783b */ /* 0x000eae0000000200 */
[C---:B----4-:R-:W-:Y:S08]  /*7e20*/  HMMA.16816.F32.BF16 R20, R204.reuse, R180, R20 ;  /* 0x000000b4cc14723c */ /* 0x050ff00000041814 */
[C---:B------:R-:W-:Y:S08]  /*7e30*/  HMMA.16816.F32.BF16 R24, R204.reuse, R182, R24 ;  /* 0x000000b6cc18723c */ /* 0x040ff00000041818 */
[C---:B-1----:R-:W-:Y:S08]  /*7e40*/  HMMA.16816.F32.BF16 R28, R204.reuse, R184, R28 ;  /* 0x000000b8cc1c723c */ /* 0x042ff0000004181c */
[----:B------:R-:W-:Y:S08]  /*7e50*/  HMMA.16816.F32.BF16 R32, R204, R186, R32 ;  /* 0x000000bacc20723c */ /* 0x000ff00000041820 */
[C---:B------:R-:W-:Y:S08]  /*7e60*/  HMMA.16816.F32.BF16 R4, R188.reuse, R212, R4 ;  /* 0x000000d4bc04723c */ /* 0x040ff00000041804 */
[C---:B------:R-:W-:Y:S08]  /*7e70*/  HMMA.16816.F32.BF16 R8, R188.reuse, R214, R8 ;  /* 0x000000d6bc08723c */ /* 0x040ff00000041808 */
[C---:B--2---:R-:W-:Y:S08]  /*7e80*/  HMMA.16816.F32.BF16 R12, R188.reuse, R168, R12 ;  /* 0x000000a8bc0c723c */ /* 0x044ff0000004180c */
[----:B------:R-:W-:Y:S01]  /*7e90*/  FMUL.FTZ R0, R4, c[0x0][0x320] ;  /* 0x0000c80004007a20 */ /* 0x000fe20000410000 */
[C---:B------:R-:W-:Y:S03]  /*7ea0*/  HMMA.16816.F32.BF16 R16, R188.reuse, R170, R16 ;  /* 0x000000aabc10723c */ /* 0x040fe60000041810 */
[----:B------:R1:W2:Y:S04]  /*7eb0*/  MUFU.TANH R181, R0 ;  /* 0x0000000000b57308 */ /* 0x0002a80000002400 */
[----:B------:R-:W-:Y:S02]  /*7ec0*/  FMUL.FTZ R10, R10, c[0x0][0x320] ;  /* 0x0000c8000a0a7a20 */ /* 0x000fe40000410000 */
[----:B---3--:R-:W-:Y:S04]  /*7ed0*/  FMUL.FTZ R3, R11, c[0x0][0x320] ;  /* 0x0000c8000b037a20 */ /* 0x008fe80000410000 */
[----:B------:R-:W3:Y:S02]  /*7ee0*/  MUFU.TANH R185, R10 ;  /* 0x0000000a00b97308 */ /* 0x000ee40000002400 */
[----:B------:R-:W-:Y:S08]  /*7ef0*/  FMUL.FTZ R2, R12, c[0x0][0x320] ;  /* 0x0000c8000c027a20 */ /* 0x000ff00000410000 */
[----:B------:R-:W4:Y:S01]  /*7f00*/  MUFU.TANH R177, R2 ;  /* 0x0000000200b17308 */ /* 0x000f220000002400 */
[----:B-1----:R-:W-:Y:S09]  /*7f10*/  FMUL.FTZ R0, R5, c[0x0][0x320] ;  /* 0x0000c80005007a20 */ /* 0x002ff20000410000 */
[----:B------:R1:W1:Y:S10]  /*7f20*/  MUFU.TANH R184, R0 ;  /* 0x0000000000b87308 */ /* 0x0002740000002400 */
[----:B------:R5:W2:Y:S01]  /*7f30*/  MUFU.TANH R183, R3 ;  /* 0x0000000300b77308 */ /* 0x000aa20000002400 */
[----:B-1----:R-:W-:Y:S09]  /*7f40*/  FMUL.FTZ R0, R6, c[0x0][0x320] ;  /* 0x0000c80006007a20 */ /* 0x002ff20000410000 */
[----:B------:R1:W1:Y:S01]  /*7f50*/  MUFU.TANH R186, R0 ;  /* 0x0000000000ba7308 */ /* 0x0002620000002400 */
[----:B-----5:R-:W-:Y:S09]  /*7f60*/  FMUL.FTZ R3, R19, c[0x0][0x320] ;  /* 0x0000c80013037a20 */ /* 0x020ff20000410000 */
[----:B------:R-:W2:Y:S01]  /*7f70*/  MUFU.TANH R173, R3 ;  /* 0x0000000300ad7308 */ /* 0x000ea20000002400 */
[----:B-1----:R-:W-:Y:S02]  /*7f80*/  FMUL.FTZ R0, R7, c[0x0][0x320] ;  /* 0x0000c80007007a20 */ /* 0x002fe40000410000 */
[----:B------:R-:W1:Y:S07]  /*7f90*/  LDSM.16.M88.4 R4, [R216+0x1000] ;  /* 0x00100000d804783b */ /* 0x000e6e0000000200 */
[----:B------:R5:W1:Y:S02]  /*7fa0*/  MUFU.TANH R187, R0 ;  /* 0x0000000000bb7308 */ /* 0x000a640000002400 */
[----:B-----5:R-:W-:Y:S08]  /*7fb0*/  FMUL.FTZ R0, R8, c[0x0][0x320] ;  /* 0x0000c80008007a20 */ /* 0x020ff00000410000 */
[----:B------:R5:W2:Y:S01]  /*7fc0*/  MUFU.TANH R182, R0 ;  /* 0x0000000000b67308 */ /* 0x000aa20000002400 */
[C---:B-1----:R-:W-:Y:S07]  /*7fd0*/  HMMA.16816.F32.BF16 R20, R188.reuse, R4, R20 ;  /* 0x00000004bc14723c */ /* 0x042fee0000041814 */
[----:B------:R-:W-:Y:S01]  /*7fe0*/  FMUL.FTZ R4, R18, c[0x0][0x320] ;  /* 0x0000c80012047a20 */ /* 0x000fe20000410000 */
[C---:B------:R-:W-:Y:S03]  /*7ff0*/  HMMA.16816.F32.BF16 R24, R188.reuse, R6, R24 ;  /* 0x00000006bc18723c */ /* 0x040fe60000041818 */
[----:B------:R-:W1:Y:S01]  /*8000*/  MUFU.TANH R174, R4 ;  /* 0x0000000400ae7308 */ /* 0x000e620000002400 */
[----:B-----5:R-:W-:Y:S02]  /*8010*/  FMUL.FTZ R0, R9, c[0x0][0x320] ;  /* 0x0000c80009007a20 */ /* 0x020fe40000410000 */
[----:B------:R-:W5:Y:S02]  /*8020*/  LDSM.16.M88.4 R8, [R216+0x1800] ;  /* 0x00180000d808783b */ /* 0x000f640000000200 */
[----:B------:R-:W-:Y:S05]  /*8030*/  DEPBAR.LE SB0, 0x0 ;  /* 0x000080000000791a */ /* 0x000fea0000000000 */
[----:B------:R1:W1:Y:S01]  /*8040*/  MUFU.TANH R180, R0 ;  /* 0x0000000000b47308 */ /* 0x0002620000002400 */
[----:B------:R-:W-:Y:S02]  /*8050*/  BAR.SYNC.DEFER_BLOCKING 0x0 ;  /* 0x0000000000007b1d */ /* 0x000fe40000010000 */
[----:B------:R-:W-:Y:S07]  /*8060*/  FMUL.FTZ R2, R21, c[0x0][0x320] ;  /* 0x0000c80015027a20 */ /* 0x000fee0000410000 */
[----:B------:R-:W2:Y:S01]  /*8070*/  MUFU.TANH R168, R2 ;  /* 0x0000000200a87308 */ /* 0x000ea20000002400 */
[----:B-1----:R-:W-:Y:S09]  /*8080*/  FMUL.FTZ R0, R13, c[0x0][0x320] ;  /* 0x0000c8000d007a20 */ /* 0x002ff20000410000 */
[----:B------:R1:W1:Y:S01]  /*8090*/  MUFU.TANH R176, R0 ;  /* 0x0000000000b07308 */ /* 0x0002620000002400 */
[C---:B-----5:R-:W-:Y:S08]  /*80a0*/  HMMA.16816.F32.BF16 R28, R188.reuse, R8, R28 ;  /* 0x00000008bc1c723c */ /* 0x060ff0000004181c */
[----:B------:R-:W-:Y:S04]  /*80b0*/  HMMA.16816.F32.BF16 R32, R188, R10, R32 ;  /* 0x0000000abc20723c */ /* 0x000fe80000041820 */
[----:B-1----:R-:W-:Y:S04]  /*80c0*/  FMUL.FTZ R0, R14, c[0x0][0x320] ;  /* 0x0000c8000e007a20 */ /* 0x002fe80000410000 */
[----:B------:R1:W1:Y:S04]  /*80d0*/  MUFU.TANH R179, R0 ;  /* 0x0000000000b37308 */ /* 0x0002680000002400 */
[----:B-1----:R-:W-:Y:S06]  /*80e0*/  FMUL.FTZ R0, R15, c[0x0][0x320] ;  /* 0x0000c8000f007a20 */ /* 0x002fec0000410000 */
        /* <DEDUP_REMOVED lines=37> */
[----:B------:R-:W-:Y:S01]  /*8340*/  SHF.R.S32.HI R230, RZ, 0x1f, R239 ;  /* 0x0000001fffe67819 */ /* 0x000fe200000114ef */
[----:B------:R-:W-:Y:S01]  /*8350*/  IMAD R2, R233, 0x40, R242 ;  /* 0x00000040e9027824 */ /* 0x000fe200078e02f2 */
[----:B------:R-:W-:Y:S01]  /*8360*/  SHF.R.S32.HI R132, RZ, 0x1f, R238 ;  /* 0x0000001fff847819 */ /* 0x000fe200000114ee */
[----:B------:R-:W-:Y:S01]  /*8370*/  IMAD.MOV.U32 R228, RZ, RZ, RZ ;  /* 0x000000ffffe47224 */ /* 0x000fe200078e00ff */
[----:B------:R-:W-:Y:S01]  /*8380*/  ISETP.NE.AND P0, PT, R0, c[0x0][0x2b8], PT ;  /* 0x0000ae0000007a0c */ /* 0x000fe20003f05270 */
[----:B------:R-:W-:Y:S01]  /*8390*/  IMAD R0, R236, 0x20, R241 ;  /* 0x00000020ec007824 */ /* 0x000fe200078e02f1 */
[C---:B------:R-:W-:Y:S01]  /*83a0*/  SHF.L.U64.HI R12, R239.reuse, 0x1, R230 ;  /* 0x00000001ef0c7819 */ /* 0x040fe200000102e6 */
[----:B------:R-:W-:Y:S01]  /*83b0*/  IMAD.SHL.U32 R28, R239, 0x2, RZ ;  /* 0x00000002ef1c7824 */ /* 0x000fe200078e00ff */
[----:B------:R-:W-:Y:S01]  /*83c0*/  SHF.R.S32.HI R230, RZ, 0x1f, R237 ;  /* 0x0000001fffe67819 */ /* 0x000fe200000114ed */
[C---:B------:R-:W-:Y:S01]  /*83d0*/  IMAD.SHL.U32 R27, R237.reuse, 0x2, RZ ;  /* 0x00000002ed1b7824 */ /* 0x040fe200078e00ff */
[----:B------:R-:W-:Y:S01]  /*83e0*/  IADD3 R2, R2, -0x40, R0 ;  /* 0xffffffc002027810 */ /* 0x000fe20007ffe000 */
[----:B------:R-:W-:Y:S01]  /*83f0*/  IMAD.SHL.U32 R26, R238, 0x2, RZ ;  /* 0x00000002ee1a7824 */ /* 0x000fe200078e00ff */
[----:B------:R-:W-:Y:S01]  /*8400*/  SHF.L.U64.HI R11, R237, 0x1, R230 ;  /* 0x00000001ed0b7819 */ /* 0x000fe200000102e6 */
[----:B------:R-:W-:Y:S01]  /*8410*/  IMAD.SHL.U32 R25, R232, 0x2, RZ ;  /* 0x00000002e8197824 */ /* 0x000fe200078e00ff */
[----:B------:R-:W-:Y:S01]  /*8420*/  SHF.R.S32.HI R230, RZ, 0x1f, R232 ;  /* 0x0000001fffe67819 */ /* 0x000fe200000114e8 */
[----:B------:R-:W-:Y:S01]  /*8430*/  IMAD.MOV.U32 R0, RZ, RZ, R2 ;  /* 0x000000ffff007224 */ /* 0x000fe200078e0002 */
[----:B------:R-:W-:Y:S01]  /*8440*/  SHF.L.U64.HI R10, R238, 0x1, R132 ;  /* 0x00000001ee0a7819 */ /* 0x000fe20000010284 */
[----:B------:R-:W-:Y:S01]  /*8450*/  @P0 IMAD.HI.U32 R3, R2, c[0x0][0x2bc], RZ ;  /* 0x0000af0002030a27 */ /* 0x000fe200078e00ff */
[----:B------:R-:W-:Y:S04]  /*8460*/  SHF.L.U64.HI R9, R232, 0x1, R230 ;  /* 0x00000001e8097819 */ /* 0x000fe800000102e6 */
[----:B------:R-:W-:Y:S04]  /*8470*/  @P0 SHF.R.U32.HI R0, RZ, c[0x0][0x2c0], R3 ;  /* 0x0000b000ff000a19 */ /* 0x000fe80000011603 */
[C---:B------:R-:W-:Y:S04]  /*8480*/  @!P6 IADD3 R3, P0, R0.reuse, R246, RZ ;  /* 0x000000f60003e210 */ /* 0x040fe80007f1e0ff */
[----:B------:R-:W-:Y:S01]  /*8490*/  @!P6 LEA.HI.X.SX32 R5, R0, R250, 0x1, P0 ;  /* 0x000000fa0005e211 */ /* 0x000fe200000f0eff */
[----:B------:R-:W-:Y:S01]  /*84a0*/  IMAD.MOV R0, RZ, RZ, -R0 ;  /* 0x000000ffff007224 */ /* 0x000fe200078e0a00 */
[C---:B------:R-:W-:Y:S03]  /*84b0*/  @!P6 LEA R4, P0, R3.reuse, c[0x0][0x2a0], 0x2 ;  /* 0x0000a8000304ea11 */ /* 0x040fe600078010ff */
[----:B------:R-:W-:Y:S01]  /*84c0*/  IMAD R231, R0, c[0x0][0x2b8], R2 ;  /* 0x0000ae0000e77a24 */ /* 0x000fe200078e0202 */
[----:B------:R-:W-:Y:S03]  /*84d0*/  @!P6 LEA.HI.X R5, R3, c[0x0][0x2a4], R5, 0x2, P0 ;  /* 0x0000a9000305ea11 */ /* 0x000fe600000f1405 */
[C---:B------:R-:W-:Y:S01]  /*84e0*/  IMAD.WIDE.U32 R2, R231.reuse, c[0x0][0x1e0], RZ ;  /* 0x00007800e7027a25 */ /* 0x040fe200078e00ff */
[----:B------:R-:W-:Y:S01]  /*84f0*/  SHF.R.S32.HI R0, RZ, 0x1f, R231 ;  /* 0x0000001fff007819 */ /* 0x000fe200000114e7 */
[----:B------:R-:W2:Y:S04]  /*8500*/  @!P6 LDG.E R228, [R4.64] ;  /* 0x0000000604e4e981 */ /* 0x000ea8000c1e1900 */
[----:B------:R-:W-:Y:S04]  /*8510*/  IMAD R0, R0, c[0x0][0x1e0], RZ ;  /* 0x0000780000007a24 */ /* 0x000fe800078e02ff */
        /* <DEDUP_REMOVED lines=12> */
.L_x_1668:
[----:B------:R-:W-:-:S05]  /*85e0*/  BRA.DIV ~URZ, `(.L_x_1591) ;  /* 0x000088027f007947 */ /* 0x000fca000b800000 */
[----:B------:R-:W3:Y:S01]  /*85f0*/  SHFL.IDX PT, R0, R8, RZ, 0x181f ;  /* 0x00181fff08007589 */ /* 0x000ee200000e0000 */
[C---:B------:R-:W-:Y:S04]  /*8600*/  IADD3 R2, -R227.reuse, 0x10, RZ ;  /* 0x00000010e3027810 */ /* 0x040fe80007ffe1ff */
[----:B------:R-:W-:Y:S04]  /*8610*/  LOP3.LUT R2, R2, 0xf, RZ, 0xc0, !PT ;  /* 0x0000000f02027812 */ /* 0x000fe800078ec0ff */
[----:B---3--:R-:W-:Y:S04]  /*8620*/  IADD3 R2, P1, P0, R2, R0, R25 ;  /* 0x0000000002027210 */ /* 0x008fe8000783e019 */
[----:B--2---:R-:W-:Y:S02]  /*8630*/  IADD3.X R3, RZ, R4, R9, P1, P0 ;  /* 0x00000004ff037210 */ /* 0x004fe40000fe0409 */
[----:B------:R-:W-:Y:S11]  /*8640*/  ISETP.NE.U32.AND P0, PT, R227, RZ, PT ;  /* 0x000000ffe300720c */ /* 0x000ff60003f05070 */
[----:B------:R-:W-:Y:S02]  /*8650*/  @!UPT UIADD3 URZ, URZ, URZ, URZ ;  /* 0x0000003f3f3ff290 */ /* 0x000fe4000fffe03f */
[----:B------:R-:W-:Y:S01]  /*8660*/  @!PT LDS RZ, [RZ] ;  /* 0x00000000fffff984 */ /* 0x000fe20000000800 */
[----:B------:R-:W-:Y:S01]  /*8670*/  @!PT LDS RZ, [RZ] ;  /* 0x00000000fffff984 */ /* 0x000fe20000000800 */
[----:B------:R2:W-:Y:S02]  /*8680*/  LDGSTS.E.BYPASS.LTC128B.128.ZFILL [R229+0x8100], [R2.64], P0 ;  /* 0x0810000002e57fae */ /* 0x0005e40008141d46 */
[----:B--2---:R-:W-:Y:S05]  /*8690*/  IADD3 R2, P0, R0, R26, RZ ;  /* 0x0000001a00027210 */ /* 0x004fea0007f1e0ff */
[----:B------:R-:W-:Y:S01]  /*86a0*/  IMAD.X R3, R4, 0x1, R10, P0 ;  /* 0x0000000104037824 */ /* 0x000fe200000e060a */
[----:B------:R-:W-:Y:S04]  /*86b0*/  IADD3 R6, P0, R0, R27, RZ ;  /* 0x0000001b00067210 */ /* 0x000fe80007f1e0ff */
[----:B------:R2:W-:Y:S01]  /*86c0*/  LDGSTS.E.BYPASS.LTC128B.128 [R229+0xa100], [R2.64], !P3 ;  /* 0x0a10000002e57fae */ /* 0x0005e2000d901d46 */
[----:B------:R-:W-:Y:S05]  /*86d0*/  IMAD.X R7, R4, 0x1, R11, P0 ;  /* 0x0000000104077824 */ /* 0x000fea00000e060b */
[----:B------:R3:W-:Y:S01]  /*86e0*/  LDGSTS.E.BYPASS.LTC128B.128 [R229+0xc100], [R6.64], !P4 ;  /* 0x0c10000006e57fae */ /* 0x0007e2000e101d46 */
[----:B--2---:R-:W-:Y:S03]  /*86f0*/  IADD3 R2, P0, R0, R28, RZ ;  /* 0x0000001c00027210 */ /* 0x004fe60007f1e0ff */
[----:B------:R3:W2:Y:S02]  /*8700*/  SHFL.IDX PT, R0, R8, 0x1, 0x181f ;  /* 0x00381f0008007f89 */ /* 0x0006a400000e0000 */
[----:B------:R-:W-:Y:S02]  /*8710*/  IMAD.X R3, R4, 0x1, R12, P0 ;  /* 0x0000000104037824 */ /* 0x000fe400000e060c */
[----:B------:R3:W4:Y:S04]  /*8720*/  SHFL.IDX PT, R4, R5, 0x1, 0x181f ;  /* 0x00381f0005047f89 */ /* 0x00072800000e0000 */
[----:B------:R3:W-:Y:S02]  /*8730*/  LDGSTS.E.BYPASS.LTC128B.128 [R229+0xe100], [R2.64], !P5 ;  /* 0x0e10000002e57fae */ /* 0x0007e4000e901d46 */
.L_x_1669:
[C---:B---3--:R-:W-:Y:S02]  /*8740*/  IADD3 R2, -R227.reuse, 0x10, RZ ;  /* 0x00000010e3027810 */ /* 0x048fe40007ffe1ff */
[----:B------:R-:W-:Y:S02]  /*8750*/  ISETP.NE.U32.AND P0, PT, R227, RZ, PT ;  /* 0x000000ffe300720c */ /* 0x000fe40003f05070 */
[----:B------:R-:W-:Y:S04]  /*8760*/  LOP3.LUT R2, R2, 0xf, RZ, 0xc0, !PT ;  /* 0x0000000f02027812 */ /* 0x000fe800078ec0ff */
[----:B--2---:R-:W-:Y:S04]  /*8770*/  IADD3 R2, P2, P1, R2, R0, R25 ;  /* 0x0000000002027210 */ /* 0x004fe8000795e019 */
[----:B----4-:R-:W-:Y:S02]  /*8780*/  IADD3.X R3, RZ, R4, R9, P2, P1 ;  /* 0x00000004ff037210 */ /* 0x010fe400017e2409 */
[C---:B------:R-:W-:Y:S03]  /*8790*/  IADD3 R6, P1, R0.reuse, R27, RZ ;  /* 0x0000001b00067210 */ /* 0x040fe60007f3e0ff */
[----:B------:R-:W-:Y:S01]  /*87a0*/  @!PT LDS RZ, [RZ] ;  /* 0x00000000fffff984 */ /* 0x000fe20000000800 */
[----:B------:R-:W-:Y:S01]  /*87b0*/  @!PT LDS RZ, [RZ] ;  /* 0x00000000fffff984 */ /* 0x000fe20000000800 */
[----:B------:R-:W-:Y:S01]  /*87c0*/  @!PT LDS RZ, [RZ] ;  /* 0x00000000fffff984 */ /* 0x000fe20000000800 */
[----:B------:R2:W-:Y:S01]  /*87d0*/  LDGSTS.E.BYPASS.LTC128B.128.ZFILL [R229+0x9100], [R2.64], P0 ;  /* 0x0910000002e57fae */ /* 0x0005e20008141d46 */
[----:B------:R-:W-:Y:S01]  /*87e0*/  IADD3 R8, P0, R0, R26, RZ ;  /* 0x0000001a00087210 */ /* 0x000fe20007f1e0ff */
[C---:B------:R-:W-:Y:S04]  /*87f0*/  IMAD.X R7, R4.reuse, 0x1, R11, P1 ;  /* 0x0000000104077824 */ /* 0x040fe800008e060b */
[----:B------:R-:W-:Y:S05]  /*8800*/  IMAD.X R9, R4, 0x1, R10, P0 ;  /* 0x0000000104097824 */ /* 0x000fea00000e060a */
[----:B------:R3:W-:Y:S04]  /*8810*/  LDGSTS.E.BYPASS.LTC128B.128 [R229+0xb100], [R8.64], !P3 ;  /* 0x0b10000008e57fae */ /* 0x0007e8000d901d46 */
[----:B------:R3:W-:Y:S01]  /*8820*/  LDGSTS.E.BYPASS.LTC128B.128 [R229+0xd100], [R6.64], !P4 ;  /* 0x0d10000006e57fae */ /* 0x0007e2000e101d46 */
[----:B--2---:R-:W-:Y:S05]  /*8830*/  IADD3 R2, P0, R0, R28, RZ ;  /* 0x0000001c00027210 */ /* 0x004fea0007f1e0ff */
[----:B------:R-:W-:Y:S05]  /*8840*/  IMAD.X R3, R4, 0x1, R12, P0 ;  /* 0x0000000104037824 */ /* 0x000fea00000e060c */
[----:B------:R3:W-:Y:S03]  /*8850*/  LDGSTS.E.BYPASS.LTC128B.128 [R229+0xf100], [R2.64], !P5 ;  /* 0x0f10000002e57fae */ /* 0x0007e6000e901d46 */
.L_x_1589:
[----:B--234-:R-:W-:Y:S05]  /*8860*/  BSYNC B0 ;  /* 0x0000000000007941 */ /* 0x01cfea0003800000 */
.L_x_1588:
        /* <DEDUP_REMOVED lines=41> */
.L_x_1670:
[----:B--2---:R-:W-:Y:S01]  /*8b00*/  FMNMX.FTZ R3, R0, R4, !PT ;  /* 0x0000000400037209 */ /* 0x004fe20007810000 */
[C---:B------:R-:W-:Y:S01]  /*8b10*/  FADD.FTZ R0, -R132.reuse, R133 ;  /* 0x0000008584007221 */ /* 0x040fe20000010100 */
[----:B------:R-:W-:Y:S01]  /*8b20*/  WARPSYNC 0xffffffff ;  /* 0xffffffff00007948 */ /* 0x000fe20003800000 */
[----:B-1----:R-:W-:Y:S01]  /*8b30*/  FMUL.FTZ R4, R132, c[0x0][0x2d0] ;  /* 0x0000b40084047a20 */ /* 0x002fe20000410000 */
[----:B------:R-:W-:Y:S01]  /*8b40*/  ISETP.GT.AND P0, PT, R233, R240, PT ;  /* 0x000000f0e900720c */ /* 0x000fe20003f04270 */
        /* <DEDUP_REMOVED lines=18> */
[--C-:B------:R-:W-:Y:S02]  /*8c70*/  FFMA.FTZ R180, R176, c[0x0][0x2d0], -R4.reuse ;  /* 0x0000b400b0b47a23 */ /* 0x100fe40000010804 */
[----:B------:R-:W-:Y:S07]  /*8c80*/  FFMA.FTZ R176, R172, c[0x0][0x2d0], -R4 ;  /* 0x0000b400acb07a23 */ /* 0x000fee0000010804 */
[----:B------:R-:W2:Y:S10]  /*8c90*/  MUFU.EX2 R4, R7 ;  /* 0x0000000700047308 */ /* 0x000eb40000000800 */
[----:B------:R-:W3:Y:S01]  /*8ca0*/  MUFU.EX2 R8, R8 ;  /* 0x0000000800087308 */ /* 0x000ee20000000800 */
[C---:B-1----:R-:W-:Y:S02]  /*8cb0*/  FMUL.FTZ R32, R2.reuse, R136 ;  /* 0x0000008802207220 */ /* 0x042fe40000410000 */
[C---:B------:R-:W-:Y:S02]  /*8cc0*/  FMUL.FTZ R33, R2.reuse, R137 ;  /* 0x0000008902217220 */ /* 0x040fe40000410000 */
[C---:B------:R-:W-:Y:S02]  /*8cd0*/  FMUL.FTZ R12, R2.reuse, R156 ;  /* 0x0000009c020c7220 */ /* 0x040fe40000410000 */
[C---:B------:R-:W-:Y:S02]  /*8ce0*/  FMUL.FTZ R13, R2.reuse, R157 ;  /* 0x0000009d020d7220 */ /* 0x040fe40000410000 */
[C---:B------:R-:W-:Y:S02]  /*8cf0*/  FMUL.FTZ R21, R2.reuse, R149 ;  /* 0x0000009502157220 */ /* 0x040fe40000410000 */
[C---:B------:R-:W-:Y:S02]  /*8d00*/  FMUL.FTZ R20, R2.reuse, R148 ;  /* 0x0000009402147220 */ /* 0x040fe40000410000 */
[----:B------:R-:W-:Y:S01]  /*8d10*/  FMUL.FTZ R25, R2, R145 ;  /* 0x0000009102197220 */ /* 0x000fe20000410000 */
[----:B--2---:R-:W-:Y:S01]  /*8d20*/  F2FP.BF16.PACK_AB R168, R6, R4 ;  /* 0x0000000406a8723e */ /* 0x004fe200000010ff */
[----:B------:R-:W-:Y:S01]  /*8d30*/  FFMA.FTZ R0, R2, R235, R4 ;  /* 0x000000eb02007223 */ /* 0x000fe20000010004 */
[----:B------:R-:W-:Y:S01]  /*8d40*/  MUFU.EX2 R148, R189 ;  /* 0x000000bd00947308 */ /* 0x000fe20000000800 */
[C---:B------:R-:W-:Y:S02]  /*8d50*/  FMUL.FTZ R4, R3.reuse, c[0x0][0x2d0] ;  /* 0x0000b40003047a20 */ /* 0x040fe40000410000 */
[----:B------:R-:W-:Y:S02]  /*8d60*/  FADD.FTZ R7, R6, R0 ;  /* 0x0000000006077221 */ /* 0x000fe40000010000 */
        /* <DEDUP_REMOVED lines=15> */
[--C-:B------:R-:W-:Y:S01]  /*8e60*/  FFMA.FTZ R182, R170, c[0x0][0x2d0], -R4.reuse ;  /* 0x0000b400aab67a23 */ /* 0x100fe20000010804 */
[----:B------:R-:W-:Y:S01]  /*8e70*/  MUFU.EX2 R156, R134 ;  /* 0x00000086009c7308 */ /* 0x000fe20000000800 */
[--C-:B------:R-:W-:Y:S01]  /*8e80*/  FFMA.FTZ R179, R169, c[0x0][0x2d0], -R4.reuse ;  /* 0x0000b400a9b37a23 */ /* 0x100fe20000010804 */
[----:B---3--:R-:W-:Y:S01]  /*8e90*/  F2FP.BF16.PACK_AB R170, R8, R9 ;  /* 0x0000000908aa723e */ /* 0x008fe200000010ff */
[--C-:B------:R-:W-:Y:S02]  /*8ea0*/  FFMA.FTZ R183, R24, c[0x0][0x2d0], -R4.reuse ;  /* 0x0000b40018b77a23 */ /* 0x100fe40000010804 */
[--C-:B------:R-:W-:Y:S02]  /*8eb0*/  FFMA.FTZ R187, R17, c[0x0][0x2d0], -R4.reuse ;  /* 0x0000b40011bb7a23 */ /* 0x100fe40000010804 */
[----:B------:R-:W-:Y:S02]  /*8ec0*/  FFMA.FTZ R196, R16, c[0x0][0x2d0], -R4 ;  /* 0x0000b40010c47a23 */ /* 0x000fe40000010804 */
[----:B------:R-:W-:Y:S01]  /*8ed0*/  FADD.FTZ R4, R9, R7 ;  /* 0x0000000709047221 */ /* 0x000fe20000010000 */
[----:B------:R-:W-:Y:S01]  /*8ee0*/  MUFU.EX2 R134, R176 ;  /* 0x000000b000867308 */ /* 0x000fe20000000800 */
[----:B------:R-:W-:Y:S02]  /*8ef0*/  FMUL.FTZ R17, R2, R153 ;  /* 0x0000009902117220 */ /* 0x000fe40000410000 */
[----:B------:R-:W-:Y:S02]  /*8f00*/  FADD.FTZ R178, R8, R4 ;  /* 0x0000000408b27221 */ /* 0x000fe40000010000 */
[C---:B-1----:R-:W-:Y:S02]  /*8f10*/  FMUL.FTZ R34, R0.reuse, R138 ;  /* 0x0000008a00227220 */ /* 0x042fe40000410000 */
[----:B------:R-:W-:Y:S02]  /*8f20*/  FMUL.FTZ R35, R0, R139 ;  /* 0x0000008b00237220 */ /* 0x000fe40000410000 */
[----:B------:R-:W1:Y:S01]  /*8f30*/  LDSM.16.MT88.4 R136, [R217] ;  /* 0x00000000d988783b */ /* 0x000e620000004200 */
[----:B------:R-:W2:Y:S01]  /*8f40*/  MUFU.EX2 R7, R6 ;  /* 0x0000000600077308 */ /* 0x000ea20000000800 */
[C---:B------:R-:W-:Y:S02]  /*8f50*/  FMUL.FTZ R4, R2.reuse, R164 ;  /* 0x000000a402047220 */ /* 0x040fe40000410000 */
[C---:B------:R-:W-:Y:S02]  /*8f60*/  FMUL.FTZ R5, R2.reuse, R165 ;  /* 0x000000a502057220 */ /* 0x040fe40000410000 */
[C---:B------:R-:W-:Y:S02]  /*8f70*/  FMUL.FTZ R16, R2.reuse, R152 ;  /* 0x0000009802107220 */ /* 0x040fe40000410000 */
[C---:B------:R-:W-:Y:S02]  /*8f80*/  FMUL.FTZ R8, R2.reuse, R160 ;  /* 0x000000a002087220 */ /* 0x040fe40000410000 */
[----:B------:R-:W-:Y:S01]  /*8f90*/  FMUL.FTZ R9, R2, R161 ;  /* 0x000000a102097220 */ /* 0x000fe20000410000 */
        /* <DEDUP_REMOVED lines=9> */
[C---:B--2---:R-:W-:Y:S01]  /*9030*/  F2FP.BF16.PACK_AB R169, R7.reuse, R10 ;  /* 0x0000000a07a9723e */ /* 0x044fe200000010ff */
[C---:B------:R-:W-:Y:S02]  /*9040*/  FFMA.FTZ R6, R0.reuse, R234, R10 ;  /* 0x000000ea00067223 */ /* 0x040fe4000001000a */
[C---:B------:R-:W-:Y:S02]  /*9050*/  FMUL.FTZ R10, R0.reuse, R162 ;  /* 0x000000a2000a7220 */ /* 0x040fe40000410000 */
[----:B------:R-:W-:Y:S01]  /*9060*/  FADD.FTZ R152, R7, R6 ;  /* 0x0000000607987221 */ /* 0x000fe20000010000 */
[----:B------:R-:W-:Y:S01]  /*9070*/  LDSM.16.MT88.4 R160, [R217+0x1800] ;  /* 0x00180000d9a0783b */ /* 0x000fe20000004200 */
[C---:B------:R-:W-:Y:S01]  /*9080*/  FMUL.FTZ R6, R0.reuse, R166 ;  /* 0x000000a600067220 */ /* 0x040fe20000410000 */
[----:B------:R-:W-:Y:S01]  /*9090*/  MUFU.EX2 R176, R183 ;  /* 0x000000b700b07308 */ /* 0x000fe20000000800 */
[----:B------:R-:W-:Y:S01]  /*90a0*/  FMUL.FTZ R7, R0, R167 ;  /* 0x000000a700077220 */ /* 0x000fe20000410000 */
[----:B---3--:R-:W-:Y:S01]  /*90b0*/  F2FP.BF16.PACK_AB R171, R156, R153 ;  /* 0x000000999cab723e */ /* 0x008fe200000010ff */
[C---:B------:R-:W-:Y:S02]  /*90c0*/  FMUL.FTZ R26, R0.reuse, R146 ;  /* 0x00000092001a7220 */ /* 0x040fe40000410000 */
[----:B------:R-:W-:Y:S02]  /*90d0*/  FMUL.FTZ R27, R0, R147 ;  /* 0x00000093001b7220 */ /* 0x000fe40000410000 */
[C---:B------:R-:W-:Y:S02]  /*90e0*/  FMUL.FTZ R28, R2.reuse, R140 ;  /* 0x0000008c021c7220 */ /* 0x040fe40000410000 */
[C---:B-1----:R-:W-:Y:S01]  /*90f0*/  HMMA.16816.F32.BF16 R4, R168.reuse, R136, R4 ;  /* 0x00000088a804723c */ /* 0x042fe20000041804 */
[----:B------:R-:W1:Y:S04]  /*9100*/  MUFU.EX2 R133, R181 ;  /* 0x000000b500857308 */ /* 0x000e680000000800 */
[----:B------:R-:W-:Y:S02]  /*9110*/  FMUL.FTZ R29, R2, R141 ;  /* 0x0000008d021d7220 */ /* 0x000fe40000410000 */
[C---:B------:R-:W-:Y:S01]  /*9120*/  FMUL.FTZ R30, R0.reuse, R142 ;  /* 0x0000008e001e7220 */ /* 0x040fe20000410000 */
[C---:B------:R-:W-:Y:S01]  /*9130*/  HMMA.16816.F32.BF16 R8, R168.reuse, R138, R8 ;  /* 0x0000008aa808723c */ /* 0x040fe20000041808 */
[----:B------:R-:W2:Y:S02]  /*9140*/  LDSM.16.MT88.4 R136, [R218] ;  /* 0x00000000da88783b */ /* 0x000ea40000004200 */
[----:B------:R-:W-:Y:S01]  /*9150*/  MUFU.EX2 R198, R175 ;  /* 0x000000af00c67308 */ /* 0x000fe20000000800 */
[----:B------:R-:W-:Y:S02]  /*9160*/  FMUL.FTZ R31, R0, R143 ;  /* 0x0000008f001f7220 */ /* 0x000fe40000410000 */
[C---:B------:R-:W-:Y:S02]  /*9170*/  FMUL.FTZ R24, R2.reuse, R144 ;  /* 0x0000009002187220 */ /* 0x040fe40000410000 */
[C---:B------:R-:W-:Y:S01]  /*9180*/  FMUL.FTZ R36, R2.reuse, R36 ;  /* 0x0000002402247220 */ /* 0x040fe20000410000 */
[----:B------:R-:W-:Y:S03]  /*9190*/  LDSM.16.MT88.4 R140, [R217+0x800] ;  /* 0x00080000d98c783b */ /* 0x000fe60000004200 */
        /* <DEDUP_REMOVED lines=17> */
[----:B------:R-:W-:Y:S01]  /*92b0*/  FMUL.FTZ R51, R0, R51 ;  /* 0x0000003300337220 */ /* 0x000fe20000410000 */
[C---:B--2---:R-:W-:Y:S02]  /*92c0*/  HMMA.16816.F32.BF16 R12, R168.reuse, R136, R12 ;  /* 0x00000088a80c723c */ /* 0x044fe4000004180c */
[----:B------:R-:W-:Y:S01]  /*92d0*/  MUFU.EX2 R197, R172 ;  /* 0x000000ac00c57308 */ /* 0x000fe20000000800 */
[C---:B------:R-:W-:Y:S02]  /*92e0*/  FMUL.FTZ R52, R2.reuse, R52 ;  /* 0x0000003402347220 */ /* 0x040fe40000410000 */
[----:B------:R-:W-:Y:S02]  /*92f0*/  FMUL.FTZ R53, R2, R53 ;  /* 0x0000003502357220 */ /* 0x000fe40000410000 */
[C---:B------:R-:W-:Y:S01]  /*9300*/  FMUL.FTZ R54, R0.reuse, R54 ;  /* 0x0000003600367220 */ /* 0x040fe20000410000 */
[C---:B------:R-:W-:Y:S01]  /*9310*/  HMMA.16816.F32.BF16 R16, R168.reuse, R138, R16 ;  /* 0x0000008aa810723c */ /* 0x040fe20000041810 */
[----:B------:R-:W2:Y:S03]  /*9320*/  LDSM.16.MT88.4 R136, [R220] ;  /* 0x00000000dc88783b */ /* 0x000ea60000004200 */
[----:B------:R-:W-:Y:S01]  /*9330*/  FMUL.FTZ R55, R0, R55 ;  /* 0x0000003700377220 */ /* 0x000fe20000410000 */
[----:B------:R-:W-:Y:S01]  /*9340*/  MUFU.EX2 R181, R174 ;  /* 0x000000ae00b57308 */ /* 0x000fe20000000800 */
[C---:B------:R-:W-:Y:S02]  /*9350*/  FMUL.FTZ R56, R2.reuse, R56 ;  /* 0x0000003802387220 */ /* 0x040fe40000410000 */
[----:B------:R-:W-:Y:S04]  /*9360*/  FMUL.FTZ R57, R2, R57 ;  /* 0x0000003902397220 */ /* 0x000fe80000410000 */
        /* <DEDUP_REMOVED lines=22> */
[----:B------:R-:W2:Y:S03]  /*94d0*/  LDSM.16.MT88.4 R136, [R219] ;  /* 0x00000000db88783b */ /* 0x000ea60000004200 */
        /* <DEDUP_REMOVED lines=18> */
[C---:B--2---:R-:W-:Y:S03]  /*9600*/  HMMA.16816.F32.BF16 R28, R168.reuse, R136, R28 ;  /* 0x00000088a81c723c */ /* 0x044fe6000004181c */
[C---:B------:R-:W-:Y:S02]  /*9610*/  FMUL.FTZ R94, R0.reuse, R94 ;  /* 0x0000005e005e7220 */ /* 0x040fe40000410000 */
[----:B------:R-:W-:Y:S02]  /*9620*/  FMUL.FTZ R95, R0, R95 ;  /* 0x0000005f005f7220 */ /* 0x000fe40000410000 */
[C---:B------:R-:W-:Y:S01]  /*9630*/  FMUL.FTZ R96, R2.reuse, R96 ;  /* 0x0000006002607220 */ /* 0x040fe20000410000 */
[C---:B------:R-:W-:Y:S01]  /*9640*/  HMMA.16816.F32.BF16 R32, R168.reuse, R138, R32 ;  /* 0x0000008aa820723c */ /* 0x040fe20000041820 */
[----:B------:R-:W2:Y:S03]  /*9650*/  LDSM.16.MT88.4 R136, [R217+0x2000] ;  /* 0x00200000d988783b */ /* 0x000ea60000004200 */
        /* <DEDUP_REMOVED lines=23> */
[----:B------:R-:W2:Y:S03]  /*97d0*/  LDSM.16.MT88.4 R136, [R218+0x2000] ;  /* 0x00200000da88783b */ /* 0x000ea60000004200 */
[C---:B------:R-:W-:Y:S02]  /*97e0*/  FMUL.FTZ R118, R0.reuse, R118 ;  /* 0x0000007600767220 */ /* 0x040fe40000410000 */
[----:B------:R-:W-:Y:S02]  /*97f0*/  FMUL.FTZ R119, R0, R119 ;  /* 0x0000007700777220 */ /* 0x000fe40000410000 */
[C---:B------:R-:W-:Y:S04]  /*9800*/  FMUL.FTZ R120, R2.reuse, R120 ;  /* 0x0000007802787220 */ /* 0x040fe80000410000 */
[----:B------:R-:W-:Y:S02]  /*9810*/  FMUL.FTZ R121, R2, R121 ;  /* 0x0000007902797220 */ /* 0x000fe40000410000 */
[C---:B------:R-:W-:Y:S02]  /*9820*/  FMUL.FTZ R122, R0.reuse, R122 ;  /* 0x0000007a007a7220 */ /* 0x040fe40000410000 */
[----:B------:R-:W-:Y:S02]  /*9830*/  FMUL.FTZ R123, R0, R123 ;  /* 0x0000007b007b7220 */ /* 0x000fe40000410000 */
[C---:B------:R-:W-:Y:S02]  /*9840*/  FMUL.FTZ R124, R2.reuse, R124 ;  /* 0x0000007c027c7220 */ /* 0x040fe40000410000 */
[C---:B------:R-:W-:Y:S02]  /*9850*/  FMUL.FTZ R125, R2.reuse, R125 ;  /* 0x0000007d027d7220 */ /* 0x040fe40000410000 */
[C---:B------:R-:W-:Y:S02]  /*9860*/  FMUL.FTZ R128, R2.reuse, R128 ;  /* 0x0000008002807220 */ /* 0x040fe40000410000 */
[----:B------:R-:W-:Y:S02]  /*9870*/  FMUL.FTZ R129, R2, R129 ;  /* 0x0000008102817220 */ /* 0x000fe40000410000 */
[----:B------:R-:W3:Y:S01]  /*9880*/  MUFU.EX2 R2, R180 ;  /* 0x000000b400027308 */ /* 0x000ee20000000800 */
[C---:B------:R-:W-:Y:S02]  /*9890*/  FMUL.FTZ R126, R0.reuse, R126 ;  /* 0x0000007e007e7220 */ /* 0x040fe40000410000 */
[C---:B------:R-:W-:Y:S02]  /*98a0*/  FMUL.FTZ R127, R0.reuse, R127 ;  /* 0x0000007f007f7220 */ /* 0x040fe40000410000 */
[C---:B------:R-:W-:Y:S02]  /*98b0*/  FMUL.FTZ R130, R0.reuse, R130 ;  /* 0x0000008200827220 */ /* 0x040fe40000410000 */
[----:B------:R-:W-:Y:S02]  /*98c0*/  FMUL.FTZ R131, R0, R131 ;  /* 0x0000008300837220 */ /* 0x000fe40000410000 */
[----:B-1----:R-:W-:Y:S01]  /*98d0*/  FADD.FTZ R0, R133, R178 ;  /* 0x000000b285007221 */ /* 0x002fe20000010000 */
[----:B------:R-:W1:Y:S01]  /*98e0*/  MUFU.EX2 R180, R173 ;  /* 0x000000ad00b47308 */ /* 0x000e620000000800 */
[C---:B--2---:R-:W-:Y:S09]  /*98f0*/  HMMA.16816.F32.BF16 R44, R168.reuse, R136, R44 ;  /* 0x00000088a82c723c */ /* 0x044ff2000004182c */
[----:B------:R-:W2:Y:S01]  /*9900*/  MUFU.EX2 R173, R186 ;  /* 0x000000ba00ad7308 */ /* 0x000ea20000000800 */
[C---:B------:R-:W-:Y:S01]  /*9910*/  HMMA.16816.F32.BF16 R48, R168.reuse, R138, R48 ;  /* 0x0000008aa830723c */ /* 0x040fe20000041830 */
[----:B------:R-:W4:Y:S02]  /*9920*/  LDSM.16.MT88.4 R136, [R220+0x2000] ;  /* 0x00200000dc88783b */ /* 0x000f240000004200 */
[----:B---3--:R-:W-:Y:S04]  /*9930*/  FADD.FTZ R0, R2, R0 ;  /* 0x0000000002007221 */ /* 0x008fe80000010000 */
[----:B------:R-:W-:Y:S05]  /*9940*/  FADD.FTZ R0, R144, R0 ;  /* 0x0000000090007221 */ /* 0x000fea0000010000 */
[----:B------:R-:W-:Y:S01]  /*9950*/  FADD.FTZ R0, R134, R0 ;  /* 0x0000000086007221 */ /* 0x000fe20000010000 */
[C---:B----4-:R-:W-:Y:S08]  /*9960*/  HMMA.16816.F32.BF16 R52, R168.reuse, R136, R52 ;  /* 0x00000088a834723c */ /* 0x050ff00000041834 */
[C---:B------:R-:W-:Y:S01]  /*9970*/  HMMA.16816.F32.BF16 R56, R168.reuse, R138, R56 ;  /* 0x0000008aa838723c */ /* 0x040fe20000041838 */
[----:B------:R-:W3:Y:S07]  /*9980*/  LDSM.16.MT88.4 R136, [R219+0x2000] ;  /* 0x00200000db88783b */ /* 0x000eee0000004200 */
[C---:B---3--:R-:W-:Y:S08]  /*9990*/  HMMA.16816.F32.BF16 R60, R168.reuse, R136, R60 ;  /* 0x00000088a83c723c */ /* 0x048ff0000004183c */
        /* <DEDUP_REMOVED lines=23> */
[C---:B---3--:R-:W-:Y:S07]  /*9b10*/  HMMA.16816.F32.BF16 R124, R168.reuse, R136, R124 ;  /* 0x00000088a87c723c */ /* 0x048fee000004187c */
[----:B------:R-:W-:Y:S01]  /*9b20*/  F2FP.BF16.PACK_AB R136, R2, R133 ;  /* 0x000000850288723e */ /* 0x000fe200000010ff */
[----:B------:R-:W-:Y:S01]  /*9b30*/  HMMA.16816.F32.BF16 R128, R168, R138, R128 ;  /* 0x0000008aa880723c */ /* 0x000fe20000041880 */
[----:B------:R-:W3:Y:S03]  /*9b40*/  MUFU.EX2 R133, R191 ;  /* 0x000000bf00857308 */ /* 0x000ee60000000800 */
[----:B------:R-:W-:Y:S03]  /*9b50*/  F2FP.BF16.PACK_AB R137, R197, R198 ;  /* 0x000000c6c589723e */ /* 0x000fe600000010ff */
[----:B------:R-:W-:Y:S02]  /*9b60*/  F2FP.BF16.PACK_AB R138, R134, R144 ;  /* 0x00000090868a723e */ /* 0x000fe400000010ff */
[----:B------:R-:W4:Y:S02]  /*9b70*/  LDSM.16.MT88.4 R144, [R218+0x800] ;  /* 0x00080000da90783b */ /* 0x000f240000004200 */
[----:B------:R-:W5:Y:S01]  /*9b80*/  MUFU.EX2 R2, R190 ;  /* 0x000000be00027308 */ /* 0x000f620000000800 */
[----:B-1----:R-:W-:Y:S02]  /*9b90*/  F2FP.BF16.PACK_AB R139, R180, R181 ;  /* 0x000000b5b48b723e */ /* 0x002fe400000010ff */
[----:B--2---:R-:W-:Y:S05]  /*9ba0*/  F2FP.BF16.PACK_AB R169, R173, R174 ;  /* 0x000000aeada9723e */ /* 0x004fea00000010ff */
[C---:B------:R-:W-:Y:S02]  /*9bb0*/  HMMA.16816.F32.BF16 R4, R136.reuse, R140, R4 ;  /* 0x0000008c8804723c */ /* 0x040fe40000041804 */
[----:B------:R-:W1:Y:S03]  /*9bc0*/  MUFU.EX2 R134, R188 ;  /* 0x000000bc00867308 */ /* 0x000e660000000800 */
[----:B---3--:R-:W-:Y:S03]  /*9bd0*/  FADD.FTZ R0, R133, R0 ;  /* 0x0000000085007221 */ /* 0x008fe60000010000 */
[C---:B------:R-:W-:Y:S01]  /*9be0*/  HMMA.16816.F32.BF16 R8, R136.reuse, R142, R8 ;  /* 0x0000008e8808723c */ /* 0x040fe20000041808 */
[----:B------:R-:W2:Y:S03]  /*9bf0*/  LDSM.16.MT88.4 R140, [R220+0x800] ;  /* 0x00080000dc8c783b */ /* 0x000ea60000004200 */
[----:B-----5:R-:W-:Y:S04]  /*9c00*/  FADD.FTZ R0, R2, R0 ;  /* 0x0000000002007221 */ /* 0x020fe80000010000 */
[----:B------:R-:W-:Y:S04]  /*9c10*/  FADD.FTZ R0, R148, R0 ;  /* 0x0000000094007221 */ /* 0x000fe80000010000 */
[C---:B-1----:R-:W-:Y:S01]  /*9c20*/  FADD.FTZ R0, R134.reuse, R0 ;  /* 0x0000000086007221 */ /* 0x042fe20000010000 */
[C---:B----4-:R-:W-:Y:S08]  /*9c30*/  HMMA.16816.F32.BF16 R12, R136.reuse, R144, R12 ;  /* 0x00000090880c723c */ /* 0x050ff0000004180c */
        /* <DEDUP_REMOVED lines=42> */
[----:B------:R-:W-:Y:S01]  /*9ee0*/  HMMA.16816.F32.BF16 R128, R136, R146, R128 ;  /* 0x000000928880723c */ /* 0x000fe20000041880 */
[----:B------:R-:W1:Y:S06]  /*9ef0*/  LDSM.16.MT88.4 R144, [R218+0x1000] ;  /* 0x00100000da90783b */ /* 0x000e6c0000004200 */
[----:B------:R-:W-:Y:S02]  /*9f00*/  F2FP.BF16.PACK_AB R138, R134, R148 ;  /* 0x00000094868a723e */ /* 0x000fe400000010ff */
[----:B------:R-:W3:Y:S01]  /*9f10*/  LDSM.16.MT88.4 R148, [R220+0x1000] ;  /* 0x00100000dc94783b */ /* 0x000ee20000004200 */
[----:B------:R-:W-:Y:S02]  /*9f20*/  MUFU.EX2 R134, R194 ;  /* 0x000000c200867308 */ /* 0x000fe40000000800 */
[----:B------:R-:W-:Y:S02]  /*9f30*/  F2FP.BF16.PACK_AB R136, R2, R133 ;  /* 0x000000850288723e */ /* 0x000fe400000010ff */
[----:B------:R-:W-:Y:S02]  /*9f40*/  F2FP.BF16.PACK_AB R137, R179, R177 ;  /* 0x000000b1b389723e */ /* 0x000fe400000010ff */
[----:B------:R-:W-:Y:S04]  /*9f50*/  F2FP.BF16.PACK_AB R139, R175, R176 ;  /* 0x000000b0af8b723e */ /* 0x000fe800000010ff */
[----:B------:R-:W-:Y:S03]  /*9f60*/  MUFU.EX2 R2, R193 ;  /* 0x000000c100027308 */ /* 0x000fe60000000800 */
[C---:B--2---:R-:W-:Y:S07]  /*9f70*/  HMMA.16816.F32.BF16 R4, R136.reuse, R140, R4 ;  /* 0x0000008c8804723c */ /* 0x044fee0000041804 */
[----:B------:R-:W2:Y:S01]  /*9f80*/  MUFU.EX2 R133, R192 ;  /* 0x000000c000857308 */ /* 0x000ea20000000800 */
[C---:B------:R-:W-:Y:S01]  /*9f90*/  HMMA.16816.F32.BF16 R8, R136.reuse, R142, R8 ;  /* 0x0000008e8808723c */ /* 0x040fe20000041808 */
[----:B------:R-:W4:Y:S07]  /*9fa0*/  LDSM.16.MT88.4 R140, [R219+0x1000] ;  /* 0x00100000db8c783b */ /* 0x000f2e0000004200 */
[C---:B-1----:R-:W-:Y:S08]  /*9fb0*/  HMMA.16816.F32.BF16 R12, R136.reuse, R144, R12 ;  /* 0x00000090880c723c */ /* 0x042ff0000004180c */
[C---:B------:R-:W-:Y:S01]  /*9fc0*/  HMMA.16816.F32.BF16 R16, R136.reuse, R146, R16 ;  /* 0x000000928810723c */ /* 0x040fe20000041810 */
[----:B------:R-:W1:Y:S03]  /*9fd0*/  LDSM.16.MT88.4 R144, [R217+0x3000] ;  /* 0x00300000d990783b */ /* 0x000e660000004200 */
[C---:B--2---:R-:W-:Y:S01]  /*9fe0*/  F2FP.BF16.PACK_AB R168, R2.reuse, R133 ;  /* 0x0000008502a8723e */ /* 0x044fe200000010ff */
[----:B------:R-:W-:Y:S03]  /*9ff0*/  FADD.FTZ R0, R133, R0 ;  /* 0x0000000085007221 */ /* 0x000fe60000010000 */
[C---:B---3--:R-:W-:Y:S01]  /*a000*/  HMMA.16816.F32.BF16 R20, R136.reuse, R148, R20 ;  /* 0x000000948814723c */ /* 0x048fe20000041814 */
[----:B------:R-:W2:Y:S03]  /*a010*/  MUFU.EX2 R133, R196 ;  /* 0x000000c400857308 */ /* 0x000ea60000000800 */
[----:B------:R-:W-:Y:S02]  /*a020*/  FADD.FTZ R0, R2, R0 ;  /* 0x0000000002007221 */ /* 0x000fe40000010000 */
[----:B------:R-:W-:Y:S02]  /*a030*/  FADD.FTZ R2, R153, R152 ;  /* 0x0000009899027221 */ /* 0x000fe40000010000 */
[C---:B------:R-:W-:Y:S01]  /*a040*/  HMMA.16816.F32.BF16 R24, R136.reuse, R150, R24 ;  /* 0x000000968818723c */ /* 0x040fe20000041818 */
[----:B------:R-:W3:Y:S07]  /*a050*/  LDSM.16.MT88.4 R148, [R218+0x3000] ;  /* 0x00300000da94783b */ /* 0x000eee0000004200 */
[C---:B----4-:R-:W-:Y:S01]  /*a060*/  HMMA.16816.F32.BF16 R28, R136.reuse, R140, R28 ;  /* 0x0000008c881c723c */ /* 0x050fe2000004181c */
[----:B------:R-:W-:Y:S07]  /*a070*/  LDSM.16.MT88.4 R152, [R218+0x1800] ;  /* 0x00180000da98783b */ /* 0x000fee0000004200 */
[C---:B------:R-:W-:Y:S01]  /*a080*/  HMMA.16816.F32.BF16 R32, R136.reuse, R142, R32 ;  /* 0x0000008e8820723c */ /* 0x040fe20000041820 */
[----:B------:R-:W4:Y:S03]  /*a090*/  LDSM.16.MT88.4 R140, [R220+0x3000] ;  /* 0x00300000dc8c783b */ /* 0x000f260000004200 */
[----:B--2---:R-:W-:Y:S04]  /*a0a0*/  F2FP.BF16.PACK_AB R171, R133, R172 ;  /* 0x000000ac85ab723e */ /* 0x004fe800000010ff */
[C---:B-1----:R-:W-:Y:S08]  /*a0b0*/  HMMA.16816.F32.BF16 R36, R136.reuse, R144, R36 ;  /* 0x000000908824723c */ /* 0x042ff00000041824 */
[C---:B------:R-:W-:Y:S01]  /*a0c0*/  HMMA.16816.F32.BF16 R40, R136.reuse, R146, R40 ;  /* 0x000000928828723c */ /* 0x040fe20000041828 */
[----:B------:R-:W1:Y:S07]  /*a0d0*/  LDSM.16.MT88.4 R144, [R219+0x3000] ;  /* 0x00300000db90783b */ /* 0x000e6e0000004200 */
        /* <DEDUP_REMOVED lines=24> */
[C---:B-1----:R-:W-:Y:S01]  /*a260*/  HMMA.16816.F32.BF16 R108, R136.reuse, R144, R108 ;  /* 0x00000090886c723c */ /* 0x042fe2000004186c */
[----:B------:R-:W1:Y:S07]  /*a270*/  MUFU.EX2 R144, R195 ;  /* 0x000000c300907308 */ /* 0x000e6e0000000800 */
[C---:B------:R-:W-:Y:S08]  /*a280*/  HMMA.16816.F32.BF16 R112, R136.reuse, R146, R112 ;  /* 0x000000928870723c */ /* 0x040ff00000041870 */
[C---:B--2---:R-:W-:Y:S08]  /*a290*/  HMMA.16816.F32.BF16 R116, R136.reuse, R148, R116 ;  /* 0x000000948874723c */ /* 0x044ff00000041874 */
[C---:B------:R-:W-:Y:S04]  /*a2a0*/  HMMA.16816.F32.BF16 R120, R136.reuse, R150, R120 ;  /* 0x000000968878723c */ /* 0x040fe80000041878 */
[----:B-1----:R-:W-:Y:S01]  /*a2b0*/  FADD.FTZ R0, R144, R0 ;  /* 0x0000000090007221 */ /* 0x002fe20000010000 */
[C---:B------:R-:W-:Y:S02]  /*a2c0*/  F2FP.BF16.PACK_AB R170, R134.reuse, R144 ;  /* 0x0000009086aa723e */ /* 0x040fe400000010ff */
[----:B------:R-:W1:Y:S01]  /*a2d0*/  LDSM.16.MT88.4 R144, [R220+0x1800] ;  /* 0x00180000dc90783b */ /* 0x000e620000004200 */
[C---:B---3--:R-:W-:Y:S04]  /*a2e0*/  HMMA.16816.F32.BF16 R124, R136.reuse, R140, R124 ;  /* 0x0000008c887c723c */ /* 0x048fe8000004187c */
[----:B------:R-:W-:Y:S01]  /*a2f0*/  FADD.FTZ R235, R134, R0 ;  /* 0x0000000086eb7221 */ /* 0x000fe20000010000 */
[-C--:B------:R-:W-:Y:S01]  /*a300*/  MOV R134, R3.reuse ;  /* 0x0000000300867202 */ /* 0x080fe20000000f00 */
[----:B------:R-:W-:Y:S02]  /*a310*/  FADD.FTZ R0, R156, R2 ;  /* 0x000000029c007221 */ /* 0x000fe40000010000 */
[----:B------:R-:W-:Y:S01]  /*a320*/  HMMA.16816.F32.BF16 R128, R136, R142, R128 ;  /* 0x0000008e8880723c */ /* 0x000fe20000041880 */
[----:B------:R-:W2:Y:S03]  /*a330*/  LDSM.16.MT88.4 R136, [R219+0x1800] ;  /* 0x00180000db88783b */ /* 0x000ea60000004200 */
[----:B------:R-:W-:Y:S04]  /*a340*/  FADD.FTZ R0, R198, R0 ;  /* 0x00000000c6007221 */ /* 0x000fe80000010000 */
[C---:B------:R-:W-:Y:S01]  /*a350*/  HMMA.16816.F32.BF16 R164, R168.reuse, R160, R4 ;  /* 0x000000a0a8a4723c */ /* 0x040fe20000041804 */
[----:B------:R-:W3:Y:S04]  /*a360*/  LDSM.16.MT88.4 R4, [R217+0x3800] ;  /* 0x00380000d904783b */ /* 0x000ee80000004200 */
[----:B------:R-:W-:Y:S03]  /*a370*/  FADD.FTZ R0, R197, R0 ;  /* 0x00000000c5007221 */ /* 0x000fe60000010000 */
[C---:B------:R-:W-:Y:S01]  /*a380*/  HMMA.16816.F32.BF16 R160, R168.reuse, R162, R8 ;  /* 0x000000a2a8a0723c */ /* 0x040fe20000041808 */
[----:B------:R-:W4:Y:S03]  /*a390*/  LDSM.16.MT88.4 R8, [R218+0x3800] ;  /* 0x00380000da08783b */ /* 0x000f260000004200 */
[----:B------:R-:W-:Y:S04]  /*a3a0*/  FADD.FTZ R0, R181, R0 ;  /* 0x00000000b5007221 */ /* 0x000fe80000010000 */
[C---:B------:R-:W-:Y:S01]  /*a3b0*/  HMMA.16816.F32.BF16 R156, R168.reuse, R152, R12 ;  /* 0x00000098a89c723c */ /* 0x040fe2000004180c */
[----:B------:R-:W5:Y:S03]  /*a3c0*/  LDSM.16.MT88.4 R12, [R220+0x3800] ;  /* 0x00380000dc0c783b */ /* 0x000f660000004200 */
[----:B------:R-:W-:Y:S04]  /*a3d0*/  FADD.FTZ R0, R180, R0 ;  /* 0x00000000b4007221 */ /* 0x000fe80000010000 */
[C---:B------:R-:W-:Y:S01]  /*a3e0*/  HMMA.16816.F32.BF16 R152, R168.reuse, R154, R16 ;  /* 0x0000009aa898723c */ /* 0x040fe20000041810 */
[----:B------:R-:W4:Y:S03]  /*a3f0*/  LDSM.16.MT88.4 R16, [R219+0x3800] ;  /* 0x00380000db10783b */ /* 0x000f260000004200 */
[----:B------:R-:W-:Y:S04]  /*a400*/  FADD.FTZ R0, R177, R0 ;  /* 0x00000000b1007221 */ /* 0x000fe80000010000 */
[C---:B-1----:R-:W-:Y:S04]  /*a410*/  HMMA.16816.F32.BF16 R148, R168.reuse, R144, R20 ;  /* 0x00000090a894723c */ /* 0x042fe80000041814 */
[----:B------:R-:W-:Y:S04]  /*a420*/  FADD.FTZ R0, R179, R0 ;  /* 0x00000000b3007221 */ /* 0x000fe80000010000 */
[C---:B------:R-:W-:Y:S04]  /*a430*/  HMMA.16816.F32.BF16 R144, R168.reuse, R146, R24 ;  /* 0x00000092a890723c */ /* 0x040fe80000041818 */
[----:B------:R-:W-:Y:S04]  /*a440*/  FADD.FTZ R0, R176, R0 ;  /* 0x00000000b0007221 */ /* 0x000fe80000010000 */
[C---:B--2---:R-:W-:Y:S04]  /*a450*/  HMMA.16816.F32.BF16 R140, R168.reuse, R136, R28 ;  /* 0x00000088a88c723c */ /* 0x044fe8000004181c */
[----:B------:R-:W-:Y:S03]  /*a460*/  FADD.FTZ R0, R175, R0 ;  /* 0x00000000af007221 */ /* 0x000fe60000010000 */
[----:B------:R-:W-:Y:S01]  /*a470*/  MOV R28, R3 ;  /* 0x00000003001c7202 */ /* 0x000fe20000000f00 */
[C---:B------:R-:W-:Y:S04]  /*a480*/  HMMA.16816.F32.BF16 R136, R168.reuse, R138, R32 ;  /* 0x0000008aa888723c */ /* 0x040fe80000041820 */
[----:B------:R-:W-:Y:S04]  /*a490*/  FADD.FTZ R0, R174, R0 ;  /* 0x00000000ae007221 */ /* 0x000fe80000010000 */
[C---:B---3--:R-:W-:Y:S04]  /*a4a0*/  HMMA.16816.F32.BF16 R36, R168.reuse, R4, R36 ;  /* 0x00000004a824723c */ /* 0x048fe80000041824 */
[----:B------:R-:W-:Y:S04]  /*a4b0*/  FADD.FTZ R0, R173, R0 ;  /* 0x00000000ad007221 */ /* 0x000fe80000010000 */
[C---:B------:R-:W-:Y:S01]  /*a4c0*/  HMMA.16816.F32.BF16 R40, R168.reuse, R6, R40 ;  /* 0x00000006a828723c */ /* 0x040fe20000041828 */
[----:B------:R-:W1:Y:S03]  /*a4d0*/  LDSM.16.MT88.4 R4, [R217+0x5800] ;  /* 0x00580000d904783b */ /* 0x000e660000004200 */
[----:B------:R-:W-:Y:S01]  /*a4e0*/  FADD.FTZ R2, R172, R0 ;  /* 0x00000000ac027221 */ /* 0x000fe20000010000 */
[----:B------:R-:W-:Y:S03]  /*a4f0*/  IADD3 R0, R233, -0x1, RZ ;  /* 0xffffffffe9007810 */ /* 0x000fe60007ffe0ff */
[C---:B----4-:R-:W-:Y:S04]  /*a500*/  HMMA.16816.F32.BF16 R44, R168.reuse, R8, R44 ;  /* 0x00000008a82c723c */ /* 0x050fe8000004182c */
[----:B------:R-:W-:Y:S01]  /*a510*/  FADD.FTZ R234, R133, R2 ;  /* 0x0000000285ea7221 */ /* 0x000fe20000010000 */
[----:B------:R-:W-:Y:S02]  /*a520*/  MOV R233, R0 ;  /* 0x0000000000e97202 */ /* 0x000fe40000000f00 */
[----:B------:R-:W-:Y:S01]  /*a530*/  MOV R133, R132 ;  /* 0x0000008400857202 */ /* 0x000fe20000000f00 */
        /* <DEDUP_REMOVED lines=28> */
[----:B------:R-:W-:Y:S07]  /*a700*/  @!UPT UIADD3 URZ, URZ, URZ, URZ ;  /* 0x0000003f3f3ff290 */ /* 0x000fee000fffe03f */
[----:B------:R-:W-:-:S11]  /*a710*/  @P0 BRA `(.L_x_1593) ;  /* 0xffffc3e000000947 */ /* 0x000fd6000383ffff */
.L_x_1586:
[----:B------:R-:W-:Y:S05]  /*a720*/  BRA.DIV ~URZ, `(.L_x_1594) ;  /* 0x00006a227f007947 */ /* 0x000fea000b800000 */
[----:B------:R1:W2:Y:S02]  /*a730*/  SHFL.BFLY PT, R0, R235, 0x2, 0x1f ;  /* 0x0c401f00eb007f89 */ /* 0x0002a400000e0000 */
.L_x_1671:
[----:B--2---:R-:W-:Y:S01]  /*a740*/  FADD.FTZ R5, R0, R235 ;  /* 0x000000eb00057221 */ /* 0x004fe20000010000 */
[----:B------:R-:W-:Y:S05]  /*a750*/  BRA.DIV ~URZ, `(.L_x_1595) ;  /* 0x00006a427f007947 */ /* 0x000fea000b800000 */
[----:B------:R-:W2:Y:S02]  /*a760*/  SHFL.BFLY PT, R0, R234, 0x2, 0x1f ;  /* 0x0c401f00ea007f89 */ /* 0x000ea400000e0000 */
[----:B--2---:R-:W-:-:S02]  /*a770*/  FADD.FTZ R4, R0, R234 ;  /* 0x000000ea00047221 */ /* 0x004fc40000010000 */
[----:B------:R-:W2:Y:S04]  /*a780*/  SHFL.BFLY PT, R0, R5, 0x1, 0x1f ;  /* 0x0c201f0005007f89 */ /* 0x000ea800000e0000 */
[----:B------:R3:W4:Y:S01]  /*a790*/  SHFL.BFLY PT, R3, R4, 0x1, 0x1f ;  /* 0x0c201f0004037f89 */ /* 0x00072200000e0000 */
[----:B--2---:R-:W-:-:S05]  /*a7a0*/  FADD.FTZ R5, R5, R0 ;  /* 0x0000000005057221 */ /* 0x004fca0000010000 */
.L_x_1672:
[----:B------:R-:W-:Y:S01]  /*a7b0*/  FSETP.NE.FTZ.AND P1, PT, R5, RZ, PT ;  /* 0x000000ff0500720b */ /* 0x000fe20003f35000 */
[----:B----4-:R-:W-:Y:S01]  /*a7c0*/  FADD.FTZ R3, R3, R4 ;  /* 0x0000000403037221 */ /* 0x010fe20000010000 */
[----:B------:R-:W-:Y:S02]  /*a7d0*/  MOV R15, 0xff800000 ;  /* 0xff800000000f7802 */ /* 0x000fe40000000f00 */
[----:B------:R-:W-:Y:S02]  /*a7e0*/  MOV R20, 0xff800000 ;  /* 0xff80000000147802 */ /* 0x000fe40000000f00 */
[----:B------:R-:W-:-:S07]  /*a7f0*/  FSETP.NE.FTZ.AND P0, PT, R3, RZ, PT ;  /* 0x000000ff0300720b */ /* 0x000fce0003f15000 */
[----:B------:R-:W2:Y:S01]  /*a800*/  @P1 MUFU.LG2 R0, R5 ;  /* 0x0000000500001308 */ /* 0x000ea20000000c00 */
[----:B------:R-:W-:-:S05]  /*a810*/  @P1 MOV R2, 0x3f317218 ;  /* 0x3f31721800021802 */ /* 0x000fca0000000f00 */
[----:B------:R-:W-:Y:S01]  /*a820*/  @P1 FMUL.FTZ R2, R2, c[0x0][0x2d0] ;  /* 0x0000b40002021a20 */ /* 0x000fe20000410000 */
[----:B---3--:R-:W-:-:S05]  /*a830*/  @P0 MOV R4, 0x3f317218 ;  /* 0x3f31721800040802 */ /* 0x008fca0000000f00 */
[----:B------:R-:W-:Y:S02]  /*a840*/  @P0 FMUL.FTZ R4, R4, c[0x0][0x2d0] ;  /* 0x0000b40004040a20 */ /* 0x000fe40000410000 */
[----:B--2---:R-:W-:-:S04]  /*a850*/  @P1 FMUL.FTZ R0, R0, 0.69314718246459960938 ;  /* 0x3f31721800001820 */ /* 0x004fc80000410000 */
[----:B------:R-:W-:Y:S01]  /*a860*/  @P1 FFMA.FTZ R15, R2, R132, R0 ;  /* 0x00000084020f1223 */ /* 0x000fe20000010000 */
[----:B------:R-:W-:Y:S01]  /*a870*/  MOV R2, RZ ;  /* 0x000000ff00027202 */ /* 0x000fe20000000f00 */
[----:B------:R-:W2:Y:S08]  /*a880*/  @P0 MUFU.LG2 R0, R3 ;  /* 0x0000000300000308 */ /* 0x000eb00000000c00 */
[----:B------:R-:W3:Y:S01]  /*a890*/  @P1 MUFU.RCP R2, R5 ;  /* 0x0000000500021308 */ /* 0x000ee20000001000 */
[----:B--2---:R-:W-:-:S04]  /*a8a0*/  @P0 FMUL.FTZ R0, R0, 0.69314718246459960938 ;  /* 0x3f31721800000820 */ /* 0x004fc80000410000 */
[----:B------:R-:W-:Y:S01]  /*a8b0*/  @P0 FFMA.FTZ R20, R4, R28, R0 ;  /* 0x0000001c04140223 */ /* 0x000fe20000010000 */
[----:B------:R-:W-:Y:S01]  /*a8c0*/  MOV R0, RZ ;  /* 0x000000ff00007202 */ /* 0x000fe20000000f00 */
[C---:B---3--:R-:W-:Y:S02]  /*a8d0*/  FMUL.FTZ R132, R2.reuse, R144 ;  /* 0x0000009002847220 */ /* 0x048fe40000410000 */
[----:B------:R-:W-:-:S03]  /*a8e0*/  FMUL.FTZ R133, R2, R145 ;  /* 0x0000009102857220 */ /* 0x000fc60000410000 */
        /* <DEDUP_REMOVED lines=127> */
[----:B------:R-:W-:Y:S02]  /*b0e0*/  FMUL.FTZ R97, R2, R97 ;  /* 0x0000006102617220 */ /* 0x000fe40000410000 */
.L_x_1568:
[----:B------:R2:W5:Y:S04]  /*b0f0*/  LDL R6, [R1] ;  /* 0x0000000001067983 */ /* 0x0005680000100800 */
[----:B------:R-:W3:Y:S01]  /*b100*/  S2R R2, SR_TID.X ;  /* 0x0000000000027919 */ /* 0x000ee20000002100 */
[----:B------:R-:W-:Y:S01]  /*b110*/  BSSY B0, `(.L_x_1596) ;  /* 0x0000011000007945 */ /* 0x000fe20003800000 */
[----:B---3--:R-:W-:-:S13]  /*b120*/  LOP3.LUT P0, RZ, R2, 0xff, RZ, 0xc0, !PT ;  /* 0x000000ff02ff7812 */ /* 0x008fda000780c0ff */
[----:B------:R-:W-:Y:S05]  /*b130*/  @P0 BRA `(.L_x_1597) ;  /* 0x000000e000000947 */ /* 0x000fea0003800000 */
[----:B--2---:R-:W2:Y:S01]  /*b140*/  S2R R2, SR_LANEID ;  /* 0x0000000000027919 */ /* 0x004ea20000000000 */
[----:B------:R-:W-:Y:S01]  /*b150*/  VOTEU.ANY UR4, UPT, PT ;  /* 0x0000000000047886 */ /* 0x000fe200038e0100 */
[----:B------:R-:W-:Y:S01]  /*b160*/  IMAD.MOV.U32 R4, RZ, RZ, c[0x0][0x560] ;  /* 0x00015800ff047624 */ /* 0x000fe200078e00ff */
[----:B------:R-:W2:Y:S01]  /*b170*/  FLO.U32 R3, UR4 ;  /* 0x0000000400037d00 */ /* 0x000ea200080e0000 */
[----:B------:R-:W-:Y:S01]  /*b180*/  IMAD.MOV.U32 R5, RZ, RZ, c[0x0][0x564] ;  /* 0x00015900ff057624 */ /* 0x000fe200078e00ff */
[----:B--2---:R-:W-:-:S06]  /*b190*/  ISETP.EQ.U32.AND P0, PT, R3, R2, PT ;  /* 0x000000020300720c */ /* 0x004fcc0003f02070 */
[----:B------:R-:W2:Y:S07]  /*b1a0*/  POPC R2, UR4 ;  /* 0x0000000400027d09 */ /* 0x000eae0008000000 */
[----:B--2---:R2:W3:Y:S04]  /*b1b0*/  @P0 ATOMG.E.ADD.STRONG.GPU PT, R2, [R4.64], R2 ;  /* 0x00000002040209a8 */ /* 0x0044e800081ee1c6 */
[----:B--2---:R-:W2:Y:S04]  /*b1c0*/  S2R R4, SR_LTMASK ;  /* 0x0000000000047919 */ /* 0x004ea80000003900 */
[----:B---3--:R2:W3:Y:S02]  /*b1d0*/  SHFL.IDX PT, R3, R2, R3, 0x1f ;  /* 0x00001f0302037589 */ /* 0x0084e400000e0000 */
[----:B--2---:R-:W-:-:S06]  /*b1e0*/  LOP3.LUT R2, R4, UR4, RZ, 0xc0, !PT ;  /* 0x0000000404027c12 */ /* 0x004fcc000f8ec0ff */
[----:B------:R-:W3:Y:S02]  /*b1f0*/  POPC R2, R2 ;  /* 0x0000000200027309 */ /* 0x000ee40000000000 */
[----:B---3-5:R-:W-:-:S05]  /*b200*/  IADD3 R6, R3, c[0x0][0xc], R2 ;  /* 0x0000030003067a10 */ /* 0x028fca0007ffe002 */
[----:B------:R2:W-:Y:S02]  /*b210*/  STL [R1], R6 ;  /* 0x0000000601007387 */ /* 0x0005e40000100800 */
.L_x_1597:
[----:B--2---:R-:W-:Y:S05]  /*b220*/  BSYNC B0 ;  /* 0x0000000000007941 */ /* 0x004fea0003800000 */
.L_x_1596:
        /* <DEDUP_REMOVED lines=20> */
[----:B--2---:R-:W-:Y:S02]  /*b370*/  F2FP.BF16.PACK_AB R2, R27, R26 ;  /* 0x0000001a1b02723e */ /* 0x004fe400000010ff */
[----:B-1----:R-:W-:-:S03]  /*b380*/  F2FP.BF16.PACK_AB R0, R157, R156 ;  /* 0x0000009c9d00723e */ /* 0x002fc600000010ff */
        /* <DEDUP_REMOVED lines=144> */
.L_x_1600:
[----:B-1----:R-:W2:Y:S04]  /*bc90*/  LDL.LU R3, [R1+0x8] ;  /* 0x0000080001037983 */ /* 0x002ea80000300800 */
[----:B------:R-:W3:Y:S04]  /*bca0*/  LDL.LU R2, [R1+0x50] ;  /* 0x0000500001027983 */ /* 0x000ee80000300800 */
[----:B------:R-:W4:Y:S01]  /*bcb0*/  LDL R110, [R1+0x4c] ;  /* 0x00004c00016e7983 */ /* 0x000f220000100800 */
[----:B------:R-:W-:Y:S01]  /*bcc0*/  IMAD.MOV.U32 R10, RZ, RZ, 0x368 ;  /* 0x00000368ff0a7424 */ /* 0x000fe200078e00ff */
[----:B------:R-:W-:-:S02]  /*bcd0*/  ISETP.GT.AND P2, PT, R5, 0x1, PT ;  /* 0x000000010500780c */ /* 0x000fc40003f44270 */
[----:B------:R-:W4:Y:S02]  /*bce0*/  LDL R31, [R1+0x14c] ;  /* 0x00014c00011f7983 */ /* 0x000f240000100800 */
[----:B------:R-:W-:Y:S02]  /*bcf0*/  SEL R10, R10, 0x328, P2 ;  /* 0x000003280a0a7807 */ /* 0x000fe40001000000 */
[----:B------:R-:W4:Y:S01]  /*bd00*/  LDL R21, [R1+0x4] ;  /* 0x0000040001157983 */ /* 0x000f220000100800 */
[----:B------:R-:W-:Y:S01]  /*bd10*/  ISETP.NE.U32.AND P0, PT, RZ, c[0x0][0x500], PT ;  /* 0x00014000ff007a0c */ /* 0x000fe20003f05070 */
[----:B------:R-:W1:Y:S03]  /*bd20*/  LDC.64 R4, c[0x0][R10+0x170] ;  /* 0x00005c000a047b82 */ /* 0x000e660000000a00 */
[----:B------:R-:W-:-:S04]  /*bd30*/  ISETP.NE.AND.EX P0, PT, RZ, c[0x0][0x504], PT, P0 ;  /* 0x00014100ff007a0c */ /* 0x000fc80003f05300 */
[----:B------:R-:W-:Y:S01]  /*bd40*/  SEL R8, R252, RZ, !P0 ;  /* 0x000000fffc087207 */ /* 0x000fe20004000000 */
[----:B------:R-:W1:Y:S08]  /*bd50*/  LDC.64 R12, c[0x0][R10+0x168] ;  /* 0x00005a000a0c7b82 */ /* 0x000e700000000a00 */
[----:B------:R4:W1:Y:S08]  /*bd60*/  LDC.64 R18, c[0x0][R10+0x178] ;  /* 0x00005e000a127b82 */ /* 0x0008700000000a00 */
[----:B------:R4:W1:Y:S01]  /*bd70*/  LDC.64 R16, c[0x0][R10+0x160] ;  /* 0x000058000a107b82 */ /* 0x0008620000000a00 */
[----:B--2---:R-:W-:-:S02]  /*bd80*/  LOP3.LUT R11, R3, 0xffff, RZ, 0xc0, !PT ;  /* 0x0000ffff030b7812 */ /* 0x004fc400078ec0ff */
[----:B---3--:R-:W-:Y:S01]  /*bd90*/  SEL R3, R2, RZ, !P0 ;  /* 0x000000ff02037207 */ /* 0x008fe20004000000 */
[-C--:B-1----:R-:W-:Y:S02]  /*bda0*/  IMAD R2, R5, R8.reuse, RZ ;  /* 0x0000000805027224 */ /* 0x082fe400078e02ff */
        /* <DEDUP_REMOVED lines=8> */
[----:B----4-:R-:W-:Y:S01]  /*be30*/  IMAD R10, R21, 0x80, R31 ;  /* 0x00000080150a7824 */ /* 0x010fe200078e021f */
[----:B------:R-:W-:Y:S02]  /*be40*/  ISETP.NE.AND P5, PT, R2, 0x1, PT ;  /* 0x000000010200780c */ /* 0x000fe40003fa5270 */
[----:B------:R-:W-:-:S05]  /*be50*/  SEL R2, R110, RZ, P2 ;  /* 0x000000ff6e027207 */ /* 0x000fca0001000000 */
[-C--:B------:R-:W-:Y:S02]  /*be60*/  IMAD.WIDE.U32 R4, R18, R2.reuse, RZ ;  /* 0x0000000212047225 */ /* 0x080fe400078e00ff */
[----:B------:R-:W2:Y:S02]  /*be70*/  LDL R18, [R1+0x148] ;  /* 0x0001480001127983 */ /* 0x000ea40000100800 */
[----:B------:R-:W-:Y:S02]  /*be80*/  IMAD R6, R19, R2, RZ ;  /* 0x0000000213067224 */ /* 0x000fe400078e02ff */
[----:B------:R-:W-:-:S04]  /*be90*/  @P5 IMAD.HI.U32 R3, R10, c[0x0][0x4ec], RZ ;  /* 0x00013b000a035a27 */ /* 0x000fc800078e00ff */
[----:B------:R-:W-:Y:S01]  /*bea0*/  IMAD.MOV.U32 R2, RZ, RZ, R10 ;  /* 0x000000ffff027224 */ /* 0x000fe200078e000a */
[----:B------:R-:W-:Y:S01]  /*beb0*/  @P5 SHF.R.U32.HI R2, RZ, c[0x0][0x4f0], R3 ;  /* 0x00013c00ff025a19 */ /* 0x000fe20000011603 */
[----:B------:R-:W-:Y:S01]  /*bec0*/  IMAD.IADD R6, R5, 0x1, R6 ;  /* 0x0000000105067824 */ /* 0x000fe200078e0206 */
[----:B------:R-:W1:Y:S02]  /*bed0*/  S2R R13, SR_TID.X ;  /* 0x00000000000d7919 */ /* 0x000e640000002100 */
[----:B------:R-:W-:Y:S02]  /*bee0*/  IADD3 R4, P1, P0, R2, R9, R4 ;  /* 0x0000000902047210 */ /* 0x000fe4000783e004 */
[--C-:B------:R-:W-:Y:S01]  /*bef0*/  SHF.R.S32.HI R5, RZ, 0x1f, R2.reuse ;  /* 0x0000001fff057819 */ /* 0x100fe20000011402 */
[----:B------:R-:W-:Y:S01]  /*bf00*/  IMAD.MOV R2, RZ, RZ, -R2 ;  /* 0x000000ffff027224 */ /* 0x000fe200078e0a02 */
[----:B------:R-:W-:-:S03]  /*bf10*/  SHF.R.S32.HI R9, RZ, 0x1f, R0 ;  /* 0x0000001fff097819 */ /* 0x000fc60000011400 */
[----:B------:R-:W-:Y:S01]  /*bf20*/  IMAD R2, R2, c[0x0][0x4e8], R10 ;  /* 0x00013a0002027a24 */ /* 0x000fe200078e020a */
[----:B------:R-:W-:-:S04]  /*bf30*/  IADD3.X R3, R12, R7, R9, P4, P3 ;  /* 0x000000070c037210 */ /* 0x000fc800027e6409 */
[----:B------:R-:W-:Y:S01]  /*bf40*/  IADD3.X R5, R5, R3, R6, P1, P0 ;  /* 0x0000000305057210 */ /* 0x000fe20000fe0406 */
[----:B------:R-:W-:Y:S01]  /*bf50*/  IMAD R3, R17, R2, RZ ;  /* 0x0000000211037224 */ /* 0x000fe200078e02ff */
[----:B------:R-:W-:-:S05]  /*bf60*/  SHF.R.S32.HI R6, RZ, 0x1f, R2 ;  /* 0x0000001fff067819 */ /* 0x000fca0000011402 */
[C---:B------:R-:W-:Y:S02]  /*bf70*/  IMAD R6, R16.reuse, R6, R3 ;  /* 0x0000000610067224 */ /* 0x040fe400078e0203 */
[----:B------:R-:W-:-:S04]  /*bf80*/  IMAD.WIDE.U32 R2, R16, R2, R4 ;  /* 0x0000000210027225 */ /* 0x000fc800078e0004 */
[----:B------:R-:W-:Y:S02]  /*bf90*/  IMAD.MOV.U32 R4, RZ, RZ, c[0x0][0x4a8] ;  /* 0x00012a00ff047624 */ /* 0x000fe400078e00ff */
[----:B------:R-:W-:Y:S01]  /*bfa0*/  IMAD.MOV.U32 R5, RZ, RZ, c[0x0][0x4ac] ;  /* 0x00012b00ff057624 */ /* 0x000fe200078e00ff */
[----:B-1----:R-:W-:Y:S02]  /*bfb0*/  SHF.R.S32.HI R31, RZ, 0x1f, R13 ;  /* 0x0000001fff1f7819 */ /* 0x002fe4000001140d */
[----:B------:R-:W-:Y:S01]  /*bfc0*/  SEL R4, R4, c[0x0][0x450], P2 ;  /* 0x0001140004047a07 */ /* 0x000fe20001000000 */
[----:B------:R-:W-:Y:S01]  /*bfd0*/  IMAD.IADD R3, R3, 0x1, R6 ;  /* 0x0000000103037824 */ /* 0x000fe200078e0206 */
[----:B------:R-:W-:Y:S02]  /*bfe0*/  SEL R5, R5, c[0x0][0x454], P2 ;  /* 0x0001150005057a07 */ /* 0x000fe40001000000 */
[----:B------:R-:W-:Y:S02]  /*bff0*/  LEA R4, P0, R2, R4, 0x2 ;  /* 0x0000000402047211 */ /* 0x000fe400078010ff */
[----:B------:R-:W-:-:S02]  /*c000*/  LEA.HI R31, R31, R13, RZ, 0x5 ;  /* 0x0000000d1f1f7211 */ /* 0x000fc400078f28ff */
[----:B------:R-:W-:Y:S02]  /*c010*/  LEA.HI.X R2, R2, R5, R3, 0x2, P0 ;  /* 0x0000000502027211 */ /* 0x000fe400000f1403 */
[----:B------:R-:W-:Y:S01]  /*c020*/  LOP3.LUT R31, R31, 0xffffffe0, RZ, 0xc0, !PT ;  /* 0xffffffe01f1f7812 */ /* 0x000fe200078ec0ff */
[----:B------:R-:W-:Y:S04]  /*c030*/  SHFL.IDX PT, R6, R4, RZ, 0x1c1f ;  /* 0x001c1fff04067589 */ /* 0x000fe800000e0000 */
[----:B------:R-:W1:Y:S01]  /*c040*/  SHFL.IDX PT, R7, R2, RZ, 0x1c1f ;  /* 0x001c1fff02077589 */ /* 0x000e6200000e0000 */
[----:B------:R-:W-:-:S03]  /*c050*/  IMAD.IADD R31, R13, 0x1, -R31 ;  /* 0x000000010d1f7824 */ /* 0x000fc600078e0a1f */
[----:B------:R-:W-:Y:S01]  /*c060*/  SHFL.IDX PT, R4, R4, 0x1, 0x1c1f ;  /* 0x003c1f0004047f89 */ /* 0x000fe200000e0000 */
[----:B------:R-:W-:-:S03]  /*c070*/  IMAD R13, R14, c[0x0][0x4e8], RZ ;  /* 0x00013a000e0d7a24 */ /* 0x000fc600078e02ff */
[----:B------:R2:W3:Y:S01]  /*c080*/  SHFL.IDX PT, R5, R2, 0x1, 0x1c1f ;  /* 0x003c1f0002057f89 */ /* 0x0004e200000e0000 */
        /* <DEDUP_REMOVED lines=12> */
[----:B-1----:R-:W-:Y:S01]  /*c150*/  LEA R4, R236, R241, 0x5 ;  /* 0x000000f1ec047211 */ /* 0x002fe200078e28ff */
[C---:B------:R-:W-:Y:S01]  /*c160*/  IMAD.WIDE.U32 R2, R0.reuse, c[0x0][0x3a0], RZ ;  /* 0x0000e80000027a25 */ /* 0x040fe200078e00ff */
[----:B------:R-:W-:Y:S01]  /*c170*/  SHF.R.S32.HI R5, RZ, 0x1f, R8 ;  /* 0x0000001fff057819 */ /* 0x000fe20000011408 */
[----:B------:R1:W2:Y:S01]  /*c180*/  LDS.128 R32, [R229+0x80] ;  /* 0x00008000e5207984 */ /* 0x0002a20000000c00 */
[----:B------:R-:W-:Y:S01]  /*c190*/  LEA R4, R21, R4, 0x7 ;  /* 0x0000000415047211 */ /* 0x000fe200078e38ff */
[----:B------:R-:W-:-:S02]  /*c1a0*/  IMAD R0, R0, c[0x0][0x3a4], R9 ;  /* 0x0000e90000007a24 */ /* 0x000fc400078e0209 */
[----:B------:R1:W3:Y:S01]  /*c1b0*/  LDS.128 R48, [R229+0x1080] ;  /* 0x00108000e5307984 */ /* 0x0002e20000000c00 */
[----:B------:R-:W-:Y:S02]  /*c1c0*/  IMAD R5, R5, c[0x0][0x3f0], RZ ;  /* 0x0000fc0005057a24 */ /* 0x000fe400078e02ff */
[----:B------:R-:W-:Y:S01]  /*c1d0*/  IADD3 R3, R3, R0, RZ ;  /* 0x0000000003037210 */ /* 0x000fe20007ffe0ff */
[----:B------:R-:W-:Y:S01]  /*c1e0*/  @P5 IMAD.HI.U32 R6, R4, c[0x0][0x4ec], RZ ;  /* 0x00013b0004065a27 */ /* 0x000fe200078e00ff */
[----:B------:R1:W4:Y:S01]  /*c1f0*/  LDS.128 R64, [R229+0x2080] ;  /* 0x00208000e5407984 */ /* 0x0003220000000c00 */
[----:B------:R-:W-:Y:S02]  /*c200*/  MOV R0, R4 ;  /* 0x0000000400007202 */ /* 0x000fe40000000f00 */
[----:B------:R-:W-:Y:S01]  /*c210*/  IMAD.WIDE.U32 R2, R11, c[0x0][0x3e8], R2 ;  /* 0x0000fa000b027a25 */ /* 0x000fe200078e0002 */
[----:B------:R1:W1:Y:S01]  /*c220*/  LDS.128 R76, [R229+0x3080] ;  /* 0x00308000e54c7984 */ /* 0x0002620000000c00 */
[----:B------:R-:W-:-:S02]  /*c230*/  @P5 SHF.R.U32.HI R0, RZ, c[0x0][0x4f0], R6 ;  /* 0x00013c00ff005a19 */ /* 0x000fc40000011606 */
[----:B------:R-:W-:Y:S01]  /*c240*/  IMAD R3, R11, c[0x0][0x3ec], R3 ;  /* 0x0000fb000b037a24 */ /* 0x000fe200078e0203 */
[----:B------:R1:W1:Y:S01]  /*c250*/  LDS.128 R24, [R229+0x4080] ;  /* 0x00408000e5187984 */ /* 0x0002620000000c00 */
[C---:B------:R-:W-:Y:S01]  /*c260*/  IMAD R7, R8.reuse, c[0x0][0x3f4], R5 ;  /* 0x0000fd0008077a24 */ /* 0x040fe200078e0205 */
[----:B------:R-:W-:Y:S01]  /*c270*/  SHF.R.S32.HI R6, RZ, 0x1f, R0 ;  /* 0x0000001fff067819 */ /* 0x000fe20000011400 */
[----:B------:R-:W-:Y:S01]  /*c280*/  IMAD.WIDE.U32 R2, R8, c[0x0][0x3f0], R2 ;  /* 0x0000fc0008027a25 */ /* 0x000fe200078e0002 */
[----:B------:R1:W1:Y:S01]  /*c290*/  LDS.128 R44, [R229+0x5080] ;  /* 0x00508000e52c7984 */ /* 0x0002620000000c00 */
[----:B------:R-:W-:Y:S02]  /*c2a0*/  IADD3 R5, -R0, RZ, RZ ;  /* 0x000000ff00057210 */ /* 0x000fe40007ffe1ff */
[----:B------:R-:W-:Y:S01]  /*c2b0*/  IMAD R6, R6, c[0x0][0x3e0], RZ ;  /* 0x0000f80006067a24 */ /* 0x000fe200078e02ff */
[----:B------:R1:W1:Y:S01]  /*c2c0*/  LDS.128 R60, [R229+0x6080] ;  /* 0x00608000e53c7984 */ /* 0x0002620000000c00 */
[----:B------:R-:W-:Y:S01]  /*c2d0*/  IADD3 R3, R3, R7, RZ ;  /* 0x0000000703037210 */ /* 0x000fe20007ffe0ff */
[----:B------:R-:W-:-:S02]  /*c2e0*/  IMAD R4, R5, c[0x0][0x4e8], R4 ;  /* 0x00013a0005047a24 */ /* 0x000fc400078e0204 */
        /* <DEDUP_REMOVED lines=18> */
[----:B------:R1:W1:Y:S01]  /*c410*/  LDS.128 R80, [R229+0xf080] ;  /* 0x00f08000e5507984 */ /* 0x0002620000000c00 */
[----:B------:R-:W-:Y:S05]  /*c420*/  BRA.DIV ~URZ, `(.L_x_1602) ;  /* 0x00004e627f007947 */ /* 0x000fea000b800000 */
[----:B--234-:R2:W3:Y:S02]  /*c430*/  SHFL.IDX PT, R4, R5, RZ, 0x181f ;  /* 0x00181fff05047589 */ /* 0x01c4e400000e0000 */
.L_x_1673:
[----:B------:R-:W-:Y:S05]  /*c440*/  BRA.DIV ~URZ, `(.L_x_1603) ;  /* 0x00004eb27f007947 */ /* 0x000fea000b800000 */
[----:B------:R4:W2:Y:S02]  /*c450*/  SHFL.IDX PT, R0, R14, RZ, 0x181f ;  /* 0x00181fff0e007589 */ /* 0x0008a400000e0000 */
.L_x_1674:
[----:B------:R-:W5:Y:S01]  /*c460*/  LDL.LU R2, [R1+0x4] ;  /* 0x0000040001027983 */ /* 0x000f620000300800 */
[----:B------:R-:W-:Y:S01]  /*c470*/  BSSY B0, `(.L_x_1604) ;  /* 0x0000018000007945 */ /* 0x000fe20003800000 */
[----:B-----5:R-:W-:-:S04]  /*c480*/  LEA R12, R2, R241, 0x7 ;  /* 0x000000f1020c7211 */ /* 0x020fc800078e38ff */
[----:B------:R-:W-:-:S13]  /*c490*/  ISETP.GE.AND P0, PT, R12, R13, PT ;  /* 0x0000000d0c00720c */ /* 0x000fda0003f06270 */
[----:B------:R-:W-:Y:S05]  /*c4a0*/  @P0 BRA `(.L_x_1605) ;  /* 0x0000014000000947 */ /* 0x000fea0003800000 */
[----:B------:R-:W-:Y:S02]  /*c4b0*/  ISETP.GE.AND P3, PT, R232, c[0x0][0x3c8], PT ;  /* 0x0000f200e8007a0c */ /* 0x000fe40003f66270 */
[----:B------:R-:W-:Y:S02]  /*c4c0*/  ISETP.GE.AND P2, PT, R238, c[0x0][0x3c8], PT ;  /* 0x0000f200ee007a0c */ /* 0x000fe40003f46270 */
[----:B------:R-:W-:Y:S02]  /*c4d0*/  ISETP.GE.AND P1, PT, R237, c[0x0][0x3c8], PT ;  /* 0x0000f200ed007a0c */ /* 0x000fe40003f26270 */
[----:B------:R-:W-:Y:S02]  /*c4e0*/  ISETP.GE.AND P0, PT, R239, c[0x0][0x3c8], PT ;  /* 0x0000f200ef007a0c */ /* 0x000fe40003f06270 */
[----:B------:R-:W-:Y:S02]  /*c4f0*/  SHF.R.S32.HI R2, RZ, 0x1f, R232 ;  /* 0x0000001fff027819 */ /* 0x000fe400000114e8 */
[----:B------:R-:W-:-:S02]  /*c500*/  SHF.R.S32.HI R29, RZ, 0x1f, R238 ;  /* 0x0000001fff1d7819 */ /* 0x000fc400000114ee */
[----:B------:R-:W-:Y:S02]  /*c510*/  SHF.R.S32.HI R28, RZ, 0x1f, R237 ;  /* 0x0000001fff1c7819 */ /* 0x000fe400000114ed */
[-C--:B--2---:R-:W-:Y:S02]  /*c520*/  @!P3 LEA R10, P4, R232, R0.reuse, 0x1 ;  /* 0x00000000e80ab211 */ /* 0x084fe400078808ff */
[-C--:B------:R-:W-:Y:S02]  /*c530*/  @!P2 LEA R8, P6, R238, R0.reuse, 0x1 ;  /* 0x00000000ee08a211 */ /* 0x080fe400078c08ff */
[----:B------:R-:W-:Y:S02]  /*c540*/  @!P1 LEA R6, P5, R237, R0, 0x1 ;  /* 0x00000000ed069211 */ /* 0x000fe400078a08ff */
[----:B---3--:R-:W-:Y:S02]  /*c550*/  @!P3 LEA.HI.X R11, R232, R4, R2, 0x1, P4 ;  /* 0x00000004e80bb211 */ /* 0x008fe400020f0c02 */
[----:B------:R-:W-:-:S02]  /*c560*/  SHF.R.S32.HI R15, RZ, 0x1f, R239 ;  /* 0x0000001fff0f7819 */ /* 0x000fc400000114ef */
[----:B------:R-:W-:Y:S01]  /*c570*/  @!P0 LEA R2, P4, R239, R0, 0x1 ;  /* 0x00000000ef028211 */ /* 0x000fe200078808ff */
[----:B------:R2:W-:Y:S01]  /*c580*/  @!P3 ST.E.128 [R10.64], R32 ;  /* 0x000000200a00b985 */ /* 0x0005e2000c101d06 */
[-C--:B------:R-:W-:Y:S02]  /*c590*/  @!P2 LEA.HI.X R9, R238, R4.reuse, R29, 0x1, P6 ;  /* 0x00000004ee09a211 */ /* 0x080fe400030f0c1d */
[-C--:B------:R-:W-:Y:S02]  /*c5a0*/  @!P1 LEA.HI.X R7, R237, R4.reuse, R28, 0x1, P5 ;  /* 0x00000004ed079211 */ /* 0x080fe400028f0c1c */
[----:B------:R-:W-:Y:S01]  /*c5b0*/  @!P0 LEA.HI.X R3, R239, R4, R15, 0x1, P4 ;  /* 0x00000004ef038211 */ /* 0x000fe200020f0c0f */
[----:B-1----:R2:W-:Y:S04]  /*c5c0*/  @!P2 ST.E.128 [R8.64], R24 ;  /* 0x000000180800a985 */ /* 0x0025e8000c101d06 */
[----:B------:R2:W-:Y:S04]  /*c5d0*/  @!P1 ST.E.128 [R6.64], R20 ;  /* 0x0000001406009985 */ /* 0x0005e8000c101d06 */
[----:B------:R2:W-:Y:S02]  /*c5e0*/  @!P0 ST.E.128 [R2.64], R16 ;  /* 0x0000001002008985 */ /* 0x0005e4000c101d06 */
.L_x_1605:
[----:B------:R-:W-:Y:S05]  /*c5f0*/  BSYNC B0 ;  /* 0x0000000000007941 */ /* 0x000fea0003800000 */
.L_x_1604:
[----:B------:R-:W-:Y:S05]  /*c600*/  BRA.DIV ~URZ, `(.L_x_1606) ;  /* 0x00004d627f007947 */ /* 0x000fea000b800000 */
[----:B---3--:R3:W4:Y:S04]  /*c610*/  SHFL.IDX PT, R4, R5, 0x1, 0x181f ;  /* 0x00381f0005047f89 */ /* 0x00872800000e0000 */
[----:B--2---:R3:W2:Y:S02]  /*c620*/  SHFL.IDX PT, R0, R14, 0x1, 0x181f ;  /* 0x00381f000e007f89 */ /* 0x0046a400000e0000 */
.L_x_1675:
[----:B------:R-:W-:Y:S01]  /*c630*/  IADD3 R2, R12, 0x20, RZ ;  /* 0x000000200c027810 */ /* 0x000fe20007ffe0ff */
[----:B------:R-:W-:Y:S03]  /*c640*/  BSSY B0, `(.L_x_1607) ;  /* 0x0000017000007945 */ /* 0x000fe60003800000 */
[----:B------:R-:W-:-:S13]  /*c650*/  ISETP.GE.AND P0, PT, R2, R13, PT ;  /* 0x0000000d0200720c */ /* 0x000fda0003f06270 */
[----:B------:R-:W-:Y:S05]  /*c660*/  @P0 BRA `(.L_x_1608) ;  /* 0x0000014000000947 */ /* 0x000fea0003800000 */
[----:B------:R-:W-:Y:S02]  /*c670*/  ISETP.GE.AND P3, PT, R232, c[0x0][0x3c8], PT ;  /* 0x0000f200e8007a0c */ /* 0x000fe40003f66270 */
[----:B------:R-:W-:Y:S02]  /*c680*/  ISETP.GE.AND P2, PT, R238, c[0x0][0x3c8], PT ;  /* 0x0000f200ee007a0c */ /* 0x000fe40003f46270 */
[----:B------:R-:W-:Y:S02]  /*c690*/  ISETP.GE.AND P1, PT, R237, c[0x0][0x3c8], PT ;  /* 0x0000f200ed007a0c */ /* 0x000fe40003f26270 */
[----:B------:R-:W-:Y:S02]  /*c6a0*/  ISETP.GE.AND P0, PT, R239, c[0x0][0x3c8], PT ;  /* 0x0000f200ef007a0c */ /* 0x000fe40003f06270 */
[----:B------:R-:W-:Y:S02]  /*c6b0*/  SHF.R.S32.HI R3, RZ, 0x1f, R232 ;  /* 0x0000001fff037819 */ /* 0x000fe400000114e8 */
[----:B-1----:R-:W-:-:S02]  /*c6c0*/  SHF.R.S32.HI R17, RZ, 0x1f, R238 ;  /* 0x0000001fff117819 */ /* 0x002fc400000114ee */
[----:B------:R-:W-:Y:S02]  /*c6d0*/  SHF.R.S32.HI R16, RZ, 0x1f, R237 ;  /* 0x0000001fff107819 */ /* 0x000fe400000114ed */
[-C--:B--2---:R-:W-:Y:S02]  /*c6e0*/  @!P3 LEA R10, P4, R232, R0.reuse, 0x1 ;  /* 0x00000000e80ab211 */ /* 0x084fe400078808ff */
[-C--:B------:R-:W-:Y:S02]  /*c6f0*/  @!P2 LEA R8, P6, R238, R0.reuse, 0x1 ;  /* 0x00000000ee08a211 */ /* 0x080fe400078c08ff */
[----:B------:R-:W-:Y:S02]  /*c700*/  @!P1 LEA R6, P5, R237, R0, 0x1 ;  /* 0x00000000ed069211 */ /* 0x000fe400078a08ff */
[----:B----4-:R-:W-:Y:S02]  /*c710*/  @!P3 LEA.HI.X R11, R232, R4, R3, 0x1, P4 ;  /* 0x00000004e80bb211 */ /* 0x010fe400020f0c03 */
[----:B------:R-:W-:-:S02]  /*c720*/  SHF.R.S32.HI R15, RZ, 0x1f, R239 ;  /* 0x0000001fff0f7819 */ /* 0x000fc400000114ef */
[----:B------:R-:W-:Y:S01]  /*c730*/  @!P0 LEA R2, P4, R239, R0, 0x1 ;  /* 0x00000000ef028211 */ /* 0x000fe200078808ff */
[----:B------:R1:W-:Y:S01]  /*c740*/  @!P3 ST.E.128 [R10.64], R48 ;  /* 0x000000300a00b985 */ /* 0x0003e2000c101d06 */
[-C--:B------:R-:W-:Y:S02]  /*c750*/  @!P2 LEA.HI.X R9, R238, R4.reuse, R17, 0x1, P6 ;  /* 0x00000004ee09a211 */ /* 0x080fe400030f0c11 */
[-C--:B------:R-:W-:Y:S02]  /*c760*/  @!P1 LEA.HI.X R7, R237, R4.reuse, R16, 0x1, P5 ;  /* 0x00000004ed079211 */ /* 0x080fe400028f0c10 */
[----:B------:R-:W-:Y:S01]  /*c770*/  @!P0 LEA.HI.X R3, R239, R4, R15, 0x1, P4 ;  /* 0x00000004ef038211 */ /* 0x000fe200020f0c0f */
[----:B------:R1:W-:Y:S04]  /*c780*/  @!P2 ST.E.128 [R8.64], R44 ;  /* 0x0000002c0800a985 */ /* 0x0003e8000c101d06 */
[----:B------:R1:W-:Y:S04]  /*c790*/  @!P1 ST.E.128 [R6.64], R40 ;  /* 0x0000002806009985 */ /* 0x0003e8000c101d06 */
[----:B------:R1:W-:Y:S02]  /*c7a0*/  @!P0 ST.E.128 [R2.64], R36 ;  /* 0x0000002402008985 */ /* 0x0003e4000c101d06 */
.L_x_1608:
[----:B------:R-:W-:Y:S05]  /*c7b0*/  BSYNC B0 ;  /* 0x0000000000007941 */ /* 0x000fea0003800000 */
.L_x_1607:
[----:B------:R-:W-:Y:S05]  /*c7c0*/  BRA.DIV ~URZ, `(.L_x_1609) ;  /* 0x00004c727f007947 */ /* 0x000fea000b800000 */
[----:B----4-:R4:W3:Y:S02]  /*c7d0*/  SHFL.IDX PT, R4, R5, 0x2, 0x181f ;  /* 0x00581f0005047f89 */ /* 0x0108e400000e0000 */
.L_x_1676:
[----:B------:R-:W-:Y:S05]  /*c7e0*/  BRA.DIV ~URZ, `(.L_x_1610) ;  /* 0x00004cc27f007947 */ /* 0x000fea000b800000 */
[----:B--2---:R2:W4:Y:S02]  /*c7f0*/  SHFL.IDX PT, R0, R14, 0x2, 0x181f ;  /* 0x00581f000e007f89 */ /* 0x00452400000e0000 */
.L_x_1677:
[----:B-1----:R-:W-:Y:S01]  /*c800*/  IADD3 R2, R12, 0x40, RZ ;  /* 0x000000400c027810 */ /* 0x002fe20007ffe0ff */
        /* <DEDUP_REMOVED lines=10> */
[-C--:B----4-:R-:W-:Y:S02]  /*c8b0*/  @!P3 LEA R10, P4, R232, R0.reuse, 0x1 ;  /* 0x00000000e80ab211 */ /* 0x090fe400078808ff */
        /* <DEDUP_REMOVED lines=12> */
.L_x_1612:
[----:B------:R-:W-:Y:S05]  /*c980*/  BSYNC B0 ;  /* 0x0000000000007941 */ /* 0x000fea0003800000 */
.L_x_1611:
[----:B------:R-:W-:Y:S05]  /*c990*/  BRA.DIV ~URZ, `(.L_x_1613) ;  /* 0x00004b827f007947 */ /* 0x000fea000b800000 */
[----:B---3--:R3:W1:Y:S04]  /*c9a0*/  SHFL.IDX PT, R4, R5, 0x3, 0x181f ;  /* 0x00781f0005047f89 */ /* 0x00866800000e0000 */
[----:B----4-:R3:W4:Y:S02]  /*c9b0*/  SHFL.IDX PT, R0, R14, 0x3, 0x181f ;  /* 0x00781f000e007f89 */ /* 0x01072400000e0000 */
.L_x_1678:
[----:B-1----:R-:W-:-:S04]  /*c9c0*/  IADD3 R2, R12, 0x60, RZ ;  /* 0x000000600c027810 */ /* 0x002fc80007ffe0ff */
[----:B------:R-:W-:-:S13]  /*c9d0*/  ISETP.GE.AND P0, PT, R2, R13, PT ;  /* 0x0000000d0200720c */ /* 0x000fda0003f06270 */
[----:B------:R-:W-:Y:S05]  /*c9e0*/  @P0 BRA `(.L_x_1614) ;  /* 0x00002b9000000947 */ /* 0x000fea0003800000 */
[----:B------:R-:W-:Y:S02]  /*c9f0*/  ISETP.GE.AND P2, PT, R232, c[0x0][0x3c8], PT ;  /* 0x0000f200e8007a0c */ /* 0x000fe40003f46270 */
[----:B------:R-:W-:Y:S02]  /*ca00*/  ISETP.GE.AND P1, PT, R238, c[0x0][0x3c8], PT ;  /* 0x0000f200ee007a0c */ /* 0x000fe40003f26270 */
[----:B------:R-:W-:Y:S02]  /*ca10*/  ISETP.GE.AND P0, PT, R237, c[0x0][0x3c8], PT ;  /* 0x0000f200ed007a0c */ /* 0x000fe40003f06270 */
[----:B------:R-:W-:Y:S02]  /*ca20*/  SHF.R.S32.HI R11, RZ, 0x1f, R232 ;  /* 0x0000001fff0b7819 */ /* 0x000fe400000114e8 */
[----:B------:R-:W-:Y:S02]  /*ca30*/  SHF.R.S32.HI R10, RZ, 0x1f, R238 ;  /* 0x0000001fff0a7819 */ /* 0x000fe400000114ee */
[----:B---3--:R-:W-:-:S03]  /*ca40*/  SHF.R.S32.HI R5, RZ, 0x1f, R237 ;  /* 0x0000001fff057819 */ /* 0x008fc600000114ed */
[-C--:B----4-:R-:W-:Y:S02]  /*ca50*/  @!P2 LEA R8, P5, R232, R0.reuse, 0x1 ;  /* 0x00000000e808a211 */ /* 0x090fe400078a08ff */
[-C--:B------:R-:W-:Y:S02]  /*ca60*/  @!P1 LEA R6, P4, R238, R0.reuse, 0x1 ;  /* 0x00000000ee069211 */ /* 0x080fe400078808ff */
[C---:B------:R-:W-:Y:S02]  /*ca70*/  @!P0 LEA R2, P3, R237.reuse, R0, 0x1 ;  /* 0x00000000ed028211 */ /* 0x040fe400078608ff */
[-C--:B------:R-:W-:Y:S02]  /*ca80*/  @!P2 LEA.HI.X R9, R232, R4.reuse, R11, 0x1, P5 ;  /* 0x00000004e809a211 */ /* 0x080fe400028f0c0b */
[-C--:B------:R-:W-:Y:S02]  /*ca90*/  @!P1 LEA.HI.X R7, R238, R4.reuse, R10, 0x1, P4 ;  /* 0x00000004ee079211 */ /* 0x080fe400020f0c0a */
[----:B------:R-:W-:Y:S01]  /*caa0*/  @!P0 LEA.HI.X R3, R237, R4, R5, 0x1, P3 ;  /* 0x00000004ed038211 */ /* 0x000fe200018f0c05 */
[----:B------:R1:W-:Y:S04]  /*cab0*/  @!P2 ST.E.128 [R8.64], R76 ;  /* 0x0000004c0800a985 */ /* 0x0003e8000c101d06 */
[----:B------:R1:W-:Y:S04]  /*cac0*/  @!P1 ST.E.128 [R6.64], R72 ;  /* 0x0000004806009985 */ /* 0x0003e8000c101d06 */
[----:B------:R1:W-:Y:S01]  /*cad0*/  @!P0 ST.E.128 [R2.64], R68 ;  /* 0x0000004402008985 */ /* 0x0003e2000c101d06 */
[----:B------:R-:W-:-:S13]  /*cae0*/  ISETP.GE.AND P0, PT, R239, c[0x0][0x3c8], PT ;  /* 0x0000f200ef007a0c */ /* 0x000fda0003f06270 */
[----:B------:R-:W-:Y:S05]  /*caf0*/  @P0 BRA `(.L_x_1614) ;  /* 0x00002a8000000947 */ /* 0x000fea0003800000 */
[----:B------:R-:W-:Y:S02]  /*cb00*/  SHF.R.S32.HI R5, RZ, 0x1f, R239 ;  /* 0x0000001fff057819 */ /* 0x000fe400000114ef */
[----:B-1----:R-:W-:-:S04]  /*cb10*/  LEA R2, P0, R239, R0, 0x1 ;  /* 0x00000000ef027211 */ /* 0x002fc800078008ff */
[----:B------:R-:W-:-:S05]  /*cb20*/  LEA.HI.X R3, R239, R4, R5, 0x1, P0 ;  /* 0x00000004ef037211 */ /* 0x000fca00000f0c05 */
[----:B------:R1:W-:Y:S01]  /*cb30*/  ST.E.128 [R2.64], R80 ;  /* 0x0000005002007985 */ /* 0x0003e2000c101d06 */
[----:B------:R-:W-:Y:S05]  /*cb40*/  BRA `(.L_x_1614) ;  /* 0x00002a3000007947 */ /* 0x000fea0003800000 */
.L_x_1601:
        /* <DEDUP_REMOVED lines=19> */
[----:B------:R-:W-:Y:S01]  /*cc80*/  IMAD R3, R5, c[0x0][0x44c], R3 ;  /* 0x0001130005037a24 */ /* 0x000fe200078e0203 */
[----:B------:R-:W-:-:S03]  /*cc90*/  IADD3 R5, -R0, RZ, RZ ;  /* 0x000000ff00057210 */ /* 0x000fc60007ffe1ff */
[----:B------:R-:W-:-:S04]  /*cca0*/  IMAD.WIDE.U32 R2, R0, c[0x0][0x430], R2 ;  /* 0x00010c0000027a25 */ /* 0x000fc800078e0002 */
[----:B------:R-:W-:Y:S01]  /*ccb0*/  IMAD R0, R5, c[0x0][0x4e8], R10 ;  /* 0x00013a0005007a24 */ /* 0x000fe200078e020a */
[----:B------:R-:W-:-:S04]  /*ccc0*/  IADD3 R3, R3, R4, RZ ;  /* 0x0000000403037210 */ /* 0x000fc80007ffe0ff */
[----:B------:R-:W-:Y:S01]  /*ccd0*/  SHF.R.S32.HI R4, RZ, 0x1f, R0 ;  /* 0x0000001fff047819 */ /* 0x000fe20000011400 */
        /* <DEDUP_REMOVED lines=8> */
.L_x_1679:
[----:B------:R-:W-:Y:S05]  /*cd60*/  BRA.DIV ~URZ, `(.L_x_1616) ;  /* 0x000048f27f007947 */ /* 0x000fea000b800000 */
[----:B------:R3:W4:Y:S02]  /*cd70*/  SHFL.IDX PT, R0, R12, RZ, 0x1c1f ;  /* 0x001c1fff0c007589 */ /* 0x00072400000e0000 */
.L_x_1680:
        /* <DEDUP_REMOVED lines=19> */
[----:B-----5:R-:W-:-:S13]  /*ceb0*/  ISETP.GE.AND P0, PT, R8, c[0x0][0x3c8], PT ;  /* 0x0000f20008007a0c */ /* 0x020fda0003f06270 */
[----:B------:R-:W-:Y:S02]  /*cec0*/  @!P0 IMAD.MOV.U32 R2, RZ, RZ, R0 ;  /* 0x000000ffff028224 */ /* 0x000fe400078e0000 */
[----:B------:R-:W-:-:S04]  /*ced0*/  @!P0 IMAD.MOV.U32 R3, RZ, RZ, R4 ;  /* 0x000000ffff038224 */ /* 0x000fc800078e0004 */
[----:B------:R-:W-:Y:S01]  /*cee0*/  @!P0 IMAD.WIDE R2, R8, 0x4, R2 ;  /* 0x0000000408028825 */ /* 0x000fe200078e0202 */
[----:B---3--:R-:W-:Y:S01]  /*cef0*/  ISETP.GE.AND P1, PT, R6, c[0x0][0x3c8], PT ;  /* 0x0000f20006007a0c */ /* 0x008fe20003f26270 */
[----:B------:R-:W3:Y:S04]  /*cf00*/  LDL R8, [R1+0xac] ;  /* 0x0000ac0001087983 */ /* 0x000ee80000100800 */
[----:B------:R5:W-:Y:S04]  /*cf10*/  @!P0 ST.E.64 [R2.64], R24 ;  /* 0x0000001802008985 */ /* 0x000be8000c101b06 */
[----:B-----5:R-:W5:Y:S01]  /*cf20*/  LDL R25, [R1+0x124] ;  /* 0x0001240001197983 */ /* 0x020f620000100800 */
[----:B----4-:R-:W-:-:S03]  /*cf30*/  ISETP.GE.AND P2, PT, R11, c[0x0][0x3c8], PT ;  /* 0x0000f2000b007a0c */ /* 0x010fc60003f46270 */
[----:B------:R-:W-:Y:S01]  /*cf40*/  @!P1 LEA R2, P0, R6, R0, 0x2 ;  /* 0x0000000006029211 */ /* 0x000fe200078010ff */
[----:B------:R-:W4:Y:S01]  /*cf50*/  LDL R24, [R1+0x98] ;  /* 0x0000980001187983 */ /* 0x000f220000100800 */
[----:B--2---:R-:W-:Y:S02]  /*cf60*/  ISETP.GE.AND P3, PT, R10, c[0x0][0x3c8], PT ;  /* 0x0000f2000a007a0c */ /* 0x004fe40003f66270 */
[----:B------:R-:W-:-:S05]  /*cf70*/  @!P1 LEA.HI.X R3, R6, R4, R7, 0x2, P0 ;  /* 0x0000000406039211 */ /* 0x000fca00000f1407 */
[----:B------:R2:W-:Y:S01]  /*cf80*/  @!P1 ST.E.64 [R2.64], R26 ;  /* 0x0000001a02009985 */ /* 0x0005e2000c101b06 */
[----:B------:R-:W-:Y:S02]  /*cf90*/  ISETP.GE.AND P1, PT, R9, c[0x0][0x3c8], PT ;  /* 0x0000f20009007a0c */ /* 0x000fe40003f26270 */
[----:B------:R-:W-:-:S03]  /*cfa0*/  ISETP.GE.AND P4, PT, R17, c[0x0][0x3c8], PT ;  /* 0x0000f20011007a0c */ /* 0x000fc60003f86270 */
[----:B------:R-:W-:-:S04]  /*cfb0*/  @!P3 LEA R6, P0, R10, R0, 0x2 ;  /* 0x000000000a06b211 */ /* 0x000fc800078010ff */
[----:B------:R-:W-:Y:S02]  /*cfc0*/  @!P3 LEA.HI.X R7, R10, R4, R110, 0x2, P0 ;  /* 0x000000040a07b211 */ /* 0x000fe400000f146e */
[----:B------:R-:W4:Y:S01]  /*cfd0*/  LDL R10, [R1+0x120] ;  /* 0x00012000010a7983 */ /* 0x000f220000100800 */
[----:B--2---:R-:W-:-:S03]  /*cfe0*/  @!P2 LEA R2, P5, R11, R0, 0x2 ;  /* 0x000000000b02a211 */ /* 0x004fc600078a10ff */
[----:B------:R-:W2:Y:S01]  /*cff0*/  LDL R26, [R1+0xa0] ;  /* 0x0000a000011a7983 */ /* 0x000ea20000100800 */
[----:B------:R-:W-:-:S03]  /*d000*/  @!P2 LEA.HI.X R3, R11, R4, R111, 0x2, P5 ;  /* 0x000000040b03a211 */ /* 0x000fc600028f146f */
[----:B------:R-:W2:Y:S04]  /*d010*/  LDL R27, [R1+0x114] ;  /* 0x00011400011b7983 */ /* 0x000ea80000100800 */
[----:B------:R-:W2:Y:S04]  /*d020*/  LDL R11, [R1+0xa4] ;  /* 0x0000a400010b7983 */ /* 0x000ea80000100800 */
[----:B------:R1:W-:Y:S01]  /*d030*/  @!P2 ST.E.64 [R2.64], R28 ;  /* 0x0000001c0200a985 */ /* 0x0003e2000c101b06 */
[----:B------:R-:W-:-:S03]  /*d040*/  ISETP.GE.AND P2, PT, R15, c[0x0][0x3c8], PT ;  /* 0x0000f2000f007a0c */ /* 0x000fc60003f46270 */
[----:B------:R1:W-:Y:S01]  /*d050*/  @!P3 ST.E.64 [R6.64], R32 ;  /* 0x000000200600b985 */ /* 0x0003e2000c101b06 */
[----:B------:R-:W-:Y:S02]  /*d060*/  ISETP.GE.AND P3, PT, R13, c[0x0][0x3c8], PT ;  /* 0x0000f2000d007a0c */ /* 0x000fe40003f66270 */
[C---:B-1----:R-:W-:Y:S01]  /*d070*/  @!P1 LEA R2, P5, R9.reuse, R0, 0x2 ;  /* 0x0000000009029211 */ /* 0x042fe200078a10ff */
[----:B------:R-:W2:Y:S03]  /*d080*/  LDL R28, [R1+0x70] ;  /* 0x00007000011c7983 */ /* 0x000ea60000100800 */
[----:B------:R-:W-:Y:S01]  /*d090*/  @!P1 LEA.HI.X R3, R9, R4, R31, 0x2, P5 ;  /* 0x0000000409039211 */ /* 0x000fe200028f141f */
[----:B------:R-:W2:Y:S01]  /*d0a0*/  LDL R33, [R1+0x78] ;  /* 0x0000780001217983 */ /* 0x000ea20000100800 */
[----:B------:R-:W-:-:S03]  /*d0b0*/  @!P4 LEA R6, P0, R17, R0, 0x2 ;  /* 0x000000001106c211 */ /* 0x000fc600078010ff */
[----:B------:R-:W2:Y:S01]  /*d0c0*/  LDL R9, [R1+0x9c] ;  /* 0x00009c0001097983 */ /* 0x000ea20000100800 */
[----:B------:R-:W-:-:S03]  /*d0d0*/  @!P4 LEA.HI.X R7, R17, R4, R21, 0x2, P0 ;  /* 0x000000041107c211 */ /* 0x000fc600000f1415 */
[----:B------:R-:W2:Y:S04]  /*d0e0*/  LDL R21, [R1+0x11c] ;  /* 0x00011c0001157983 */ /* 0x000ea80000100800 */
[----:B------:R-:W2:Y:S04]  /*d0f0*/  LDL R17, [R1+0x118] ;  /* 0x0001180001117983 */ /* 0x000ea80000100800 */
[----:B------:R1:W-:Y:S04]  /*d100*/  @!P1 ST.E.64 [R2.64], R34 ;  /* 0x0000002202009985 */ /* 0x0003e8000c101b06 */
[----:B------:R1:W-:Y:S01]  /*d110*/  @!P4 ST.E.64 [R6.64], R132 ;  /* 0x000000840600c985 */ /* 0x0003e2000c101b06 */
[----:B------:R-:W-:-:S03]  /*d120*/  ISETP.GE.AND P1, PT, R19, c[0x0][0x3c8], PT ;  /* 0x0000f20013007a0c */ /* 0x000fc60003f26270 */
[----:B------:R-:W2:Y:S04]  /*d130*/  LDL R31, [R1+0x74] ;  /* 0x00007400011f7983 */ /* 0x000ea80000100800 */
[----:B------:R-:W2:Y:S04]  /*d140*/  LDL R32, [R1+0xe8] ;  /* 0x0000e80001207983 */ /* 0x000ea80000100800 */
[----:B------:R-:W2:Y:S01]  /*d150*/  LDL R29, [R1+0xe4] ;  /* 0x0000e400011d7983 */ /* 0x000ea20000100800 */
[----:B-1----:R-:W-:-:S03]  /*d160*/  @!P2 LEA R2, P5, R15, R0, 0x2 ;  /* 0x000000000f02a211 */ /* 0x002fc600078a10ff */
[----:B------:R-:W2:Y:S01]  /*d170*/  LDL R34, [R1+0xec] ;  /* 0x0000ec0001227983 */ /* 0x000ea20000100800 */
[----:B------:R-:W-:Y:S02]  /*d180*/  @!P3 LEA R6, P0, R13, R0, 0x2 ;  /* 0x000000000d06b211 */ /* 0x000fe400078010ff */
[-C--:B------:R-:W-:Y:S02]  /*d190*/  @!P2 LEA.HI.X R3, R15, R4.reuse, R20, 0x2, P5 ;  /* 0x000000040f03a211 */ /* 0x080fe400028f1414 */
[----:B------:R-:W-:Y:S01]  /*d1a0*/  @!P3 LEA.HI.X R7, R13, R4, R16, 0x2, P0 ;  /* 0x000000040d07b211 */ /* 0x000fe200000f1410 */
[----:B------:R-:W2:Y:S04]  /*d1b0*/  LDL R15, [R1+0x94] ;  /* 0x00009400010f7983 */ /* 0x000ea80000100800 */
[----:B------:R-:W2:Y:S04]  /*d1c0*/  LDL R13, [R1+0x110] ;  /* 0x00011000010d7983 */ /* 0x000ea80000100800 */
[----:B------:R1:W-:Y:S04]  /*d1d0*/  @!P2 ST.E.64 [R2.64], R140 ;  /* 0x0000008c0200a985 */ /* 0x0003e8000c101b06 */
[----:B------:R-:W2:Y:S04]  /*d1e0*/  LDL R20, [R1+0x90] ;  /* 0x0000900001147983 */ /* 0x000ea80000100800 */
[----:B------:R-:W2:Y:S01]  /*d1f0*/  LDL R16, [R1+0x8c] ;  /* 0x00008c0001107983 */ /* 0x000ea20000100800 */
[----:B-1----:R-:W-:-:S04]  /*d200*/  @!P1 LEA R2, P5, R19, R0, 0x2 ;  /* 0x0000000013029211 */ /* 0x002fc800078a10ff */
[----:B-----5:R-:W-:Y:S02]  /*d210*/  @!P1 LEA.HI.X R3, R19, R4, R25, 0x2, P5 ;  /* 0x0000000413039211 */ /* 0x020fe400028f1419 */
[----:B------:R-:W5:Y:S01]  /*d220*/  LDL R19, [R1+0x108] ;  /* 0x0001080001137983 */ /* 0x000f620000100800 */
[----:B---3--:R-:W-:Y:S02]  /*d230*/  ISETP.GE.AND P4, PT, R8, c[0x0][0x3c8], PT ;  /* 0x0000f20008007a0c */ /* 0x008fe40003f86270 */
[----:B------:R-:W-:Y:S01]  /*d240*/  ISETP.GE.AND P2, PT, R18, c[0x0][0x3c8], PT ;  /* 0x0000f20012007a0c */ /* 0x000fe20003f46270 */
[----:B------:R1:W-:Y:S04]  /*d250*/  @!P3 ST.E.64 [R6.64], R136 ;  /* 0x000000880600b985 */ /* 0x0003e8000c101b06 */
[----:B------:R-:W3:Y:S04]  /*d260*/  LDL R25, [R1+0x10c] ;  /* 0x00010c0001197983 */ /* 0x000ee80000100800 */
[----:B------:R2:W-:Y:S02]  /*d270*/  @!P1 ST.E.64 [R2.64], R36 ;  /* 0x0000002402009985 */ /* 0x0005e4000c101b06 */
[----:B-1----:R-:W-:-:S04]  /*d280*/  @!P4 LEA R6, P0, R8, R0, 0x2 ;  /* 0x000000000806c211 */ /* 0x002fc800078010ff */
[----:B----4-:R-:W-:Y:S02]  /*d290*/  @!P4 LEA.HI.X R7, R8, R4, R10, 0x2, P0 ;  /* 0x000000040807c211 */ /* 0x010fe400000f140a */
[----:B------:R-:W4:Y:S01]  /*d2a0*/  LDL R10, [R1+0x88] ;  /* 0x00008800010a7983 */ /* 0x000f220000100800 */
[----:B--2---:R-:W-:-:S03]  /*d2b0*/  ISETP.GE.AND P3, PT, R11, c[0x0][0x3c8], PT ;  /* 0x0000f2000b007a0c */ /* 0x004fc60003f66270 */
[----:B------:R1:W-:Y:S01]  /*d2c0*/  @!P4 ST.E.64 [R6.64], R40 ;  /* 0x000000280600c985 */ /* 0x0003e2000c101b06 */
[-C--:B------:R-:W-:Y:S02]  /*d2d0*/  @!P2 LEA R2, P5, R18, R0.reuse, 0x2 ;  /* 0x000000001202a211 */ /* 0x080fe400078a10ff */
[----:B------:R-:W-:Y:S01]  /*d2e0*/  ISETP.GE.AND P1, PT, R26, c[0x0][0x3c8], PT ;  /* 0x0000f2001a007a0c */ /* 0x000fe20003f26270 */
[----:B------:R-:W2:Y:S06]  /*d2f0*/  LDL R8, [R1+0x84] ;  /* 0x0000840001087983 */ /* 0x000eac0000100800 */
[----:B-1----:R-:W-:-:S02]  /*d300*/  @!P3 LEA R6, P0, R11, R0, 0x2 ;  /* 0x000000000b06b211 */ /* 0x002fc400078010ff */
[----:B------:R-:W-:Y:S02]  /*d310*/  ISETP.GE.AND P4, PT, R9, c[0x0][0x3c8], PT ;  /* 0x0000f20009007a0c */ /* 0x000fe40003f86270 */
[-C--:B------:R-:W-:Y:S02]  /*d320*/  @!P2 LEA.HI.X R3, R18, R4.reuse, R21, 0x2, P5 ;  /* 0x000000041203a211 */ /* 0x080fe400028f1415 */
[----:B------:R-:W2:Y:S01]  /*d330*/  LDL R21, [R1+0x104] ;  /* 0x0001040001157983 */ /* 0x000ea20000100800 */
[----:B------:R-:W-:-:S03]  /*d340*/  @!P3 LEA.HI.X R7, R11, R4, R17, 0x2, P0 ;  /* 0x000000040b07b211 */ /* 0x000fc600000f1411 */
[----:B------:R1:W-:Y:S04]  /*d350*/  @!P2 ST.E.64 [R2.64], R44 ;  /* 0x0000002c0200a985 */ /* 0x0003e8000c101b06 */
[----:B------:R-:W2:Y:S04]  /*d360*/  LDL R18, [R1+0x100] ;  /* 0x0001000001127983 */ /* 0x000ea80000100800 */
[----:B------:R1:W-:Y:S04]  /*d370*/  @!P3 ST.E.64 [R6.64], R48 ;  /* 0x000000300600b985 */ /* 0x0003e8000c101b06 */
[----:B------:R-:W2:Y:S04]  /*d380*/  LDL R11, [R1+0x7c] ;  /* 0x00007c00010b7983 */ /* 0x000ea80000100800 */
[----:B------:R-:W2:Y:S01]  /*d390*/  LDL R17, [R1+0x80] ;  /* 0x0000800001117983 */ /* 0x000ea20000100800 */
[----:B-1----:R-:W-:-:S02]  /*d3a0*/  @!P1 LEA R2, P5, R26, R0, 0x2 ;  /* 0x000000001a029211 */ /* 0x002fc400078a10ff */
[----:B------:R-:W-:Y:S02]  /*d3b0*/  @!P4 LEA R6, P0, R9, R0, 0x2 ;  /* 0x000000000906c211 */ /* 0x000fe400078010ff */
[----:B------:R-:W-:Y:S02]  /*d3c0*/  ISETP.GE.AND P3, PT, R15, c[0x0][0x3c8], PT ;  /* 0x0000f2000f007a0c */ /* 0x000fe40003f66270 */
[-C--:B------:R-:W-:Y:S02]  /*d3d0*/  @!P4 LEA.HI.X R7, R9, R4.reuse, R13, 0x2, P0 ;  /* 0x000000040907c211 */ /* 0x080fe400000f140d */
[----:B------:R-:W2:Y:S01]  /*d3e0*/  LDL R13, [R1+0xfc] ;  /* 0x0000fc00010d7983 */ /* 0x000ea20000100800 */
[----:B------:R-:W-:-:S03]  /*d3f0*/  @!P1 LEA.HI.X R3, R26, R4, R27, 0x2, P5 ;  /* 0x000000041a039211 */ /* 0x000fc600028f141b */
[----:B------:R-:W2:Y:S04]  /*d400*/  LDL R9, [R1+0xf8] ;  /* 0x0000f80001097983 */ /* 0x000ea80000100800 */
[----:B------:R-:W-:Y:S04]  /*d410*/  @!P1 ST.E.64 [R2.64], R52 ;  /* 0x0000003402009985 */ /* 0x000fe8000c101b06 */
[----:B------:R1:W-:Y:S01]  /*d420*/  @!P4 ST.E.64 [R6.64], R56 ;  /* 0x000000380600c985 */ /* 0x0003e2000c101b06 */
[----:B------:R-:W-:-:S03]  /*d430*/  ISETP.GE.AND P2, PT, R24, c[0x0][0x3c8], PT ;  /* 0x0000f20018007a0c */ /* 0x000fc60003f46270 */
[----:B------:R-:W2:Y:S04]  /*d440*/  LDL R26, [R1+0x6c] ;  /* 0x00006c00011a7983 */ /* 0x000ea80000100800 */
[----:B------:R-:W2:Y:S01]  /*d450*/  LDL R27, [R1+0xe0] ;  /* 0x0000e000011b7983 */ /* 0x000ea20000100800 */
[----:B-1----:R-:W-:-:S04]  /*d460*/  @!P3 LEA R6, P0, R15, R0, 0x2 ;  /* 0x000000000f06b211 */ /* 0x002fc800078010ff */
[----:B-----5:R-:W-:Y:S02]  /*d470*/  @!P3 LEA.HI.X R7, R15, R4, R19, 0x2, P0 ;  /* 0x000000040f07b211 */ /* 0x020fe400000f1413 */
[----:B------:R-:W5:Y:S04]  /*d480*/  LDL R15, [R1+0xf0] ;  /* 0x0000f000010f7983 */ /* 0x000f680000100800 */
[----:B------:R-:W5:Y:S01]  /*d490*/  LDL R19, [R1+0xf4] ;  /* 0x0000f40001137983 */ /* 0x000f620000100800 */
        /* <DEDUP_REMOVED lines=10> */
[----:B--2---:R-:W-:Y:S02]  /*d540*/  @!P4 LEA R6, P0, R16, R0, 0x2 ;  /* 0x000000001006c211 */ /* 0x004fe400078010ff */
[----:B------:R-:W-:Y:S02]  /*d550*/  ISETP.GE.AND P3, PT, R8, c[0x0][0x3c8], PT ;  /* 0x0000f20008007a0c */ /* 0x000fe40003f66270 */
[-C--:B------:R-:W-:Y:S02]  /*d560*/  @!P1 LEA.HI.X R3, R20, R4.reuse, R21, 0x2, P5 ;  /* 0x0000000414039211 */ /* 0x080fe400028f1415 */
[----:B------:R-:W2:Y:S04]  /*d570*/  LDL R20, [R1+0x60] ;  /* 0x0000600001147983 */ /* 0x000ea80000100800 */
[----:B------:R1:W-:Y:S01]  /*d580*/  @!P1 ST.E.64 [R2.64], R68 ;  /* 0x0000004402009985 */ /* 0x0003e2000c101b06 */
[----:B------:R-:W-:-:S03]  /*d590*/  @!P4 LEA.HI.X R7, R16, R4, R18, 0x2, P0 ;  /* 0x000000041007c211 */ /* 0x000fc600000f1412 */
[----:B------:R-:W4:Y:S04]  /*d5a0*/  LDL R18, [R1+0x5c] ;  /* 0x00005c0001127983 */ /* 0x000f280000100800 */
[----:B------:R1:W-:Y:S01]  /*d5b0*/  @!P4 ST.E.64 [R6.64], R72 ;  /* 0x000000480600c985 */ /* 0x0003e2000c101b06 */
[----:B------:R-:W-:-:S03]  /*d5c0*/  ISETP.GE.AND P4, PT, R11, c[0x0][0x3c8], PT ;  /* 0x0000f2000b007a0c */ /* 0x000fc60003f86270 */
[----:B------:R-:W4:Y:S01]  /*d5d0*/  LDL R16, [R1+0x58] ;  /* 0x0000580001107983 */ /* 0x000f220000100800 */
[----:B------:R-:W-:-:S03]  /*d5e0*/  ISETP.GE.AND P1, PT, R17, c[0x0][0x3c8], PT ;  /* 0x0000f20011007a0c */ /* 0x000fc60003f26270 */
[----:B------:R-:W4:Y:S01]  /*d5f0*/  LDL R21, [R1+0xd4] ;  /* 0x0000d40001157983 */ /* 0x000f220000100800 */
[----:B-1----:R-:W-:-:S04]  /*d600*/  @!P2 LEA R2, P5, R10, R0, 0x2 ;  /* 0x000000000a02a211 */ /* 0x002fc800078a10ff */
[----:B------:R-:W-:Y:S02]  /*d610*/  @!P2 LEA.HI.X R3, R10, R4, R13, 0x2, P5 ;  /* 0x000000040a03a211 */ /* 0x000fe400028f140d */
[----:B------:R-:W4:Y:S01]  /*d620*/  LDL R10, [R1+0x64] ;  /* 0x00006400010a7983 */ /* 0x000f220000100800 */
[----:B------:R-:W-:-:S03]  /*d630*/  @!P3 LEA R6, P0, R8, R0, 0x2 ;  /* 0x000000000806b211 */ /* 0x000fc600078010ff */
[----:B------:R-:W4:Y:S01]  /*d640*/  LDL R13, [R1+0x54] ;  /* 0x00005400010d7983 */ /* 0x000f220000100800 */
[----:B------:R-:W-:Y:S02]  /*d650*/  @!P3 LEA.HI.X R7, R8, R4, R9, 0x2, P0 ;  /* 0x000000040807b211 */ /* 0x000fe400000f1409 */
[-C--:B------:R-:W-:Y:S01]  /*d660*/  @!P4 LEA R8, P0, R11, R0.reuse, 0x2 ;  /* 0x000000000b08c211 */ /* 0x080fe200078010ff */
[----:B------:R1:W-:Y:S02]  /*d670*/  @!P2 ST.E.64 [R2.64], R76 ;  /* 0x0000004c0200a985 */ /* 0x0003e4000c101b06 */
[----:B-1----:R-:W-:Y:S02]  /*d680*/  @!P1 LEA R2, P5, R17, R0, 0x2 ;  /* 0x0000000011029211 */ /* 0x002fe400078a10ff */
[-C--:B-----5:R-:W-:Y:S02]  /*d690*/  @!P4 LEA.HI.X R9, R11, R4.reuse, R15, 0x2, P0 ;  /* 0x000000040b09c211 */ /* 0x0a0fe400000f140f */
[----:B------:R-:W5:Y:S01]  /*d6a0*/  LDL R11, [R1+0xd8] ;  /* 0x0000d800010b7983 */ /* 0x000f620000100800 */
[----:B------:R-:W-:-:S03]  /*d6b0*/  @!P1 LEA.HI.X R3, R17, R4, R19, 0x2, P5 ;  /* 0x0000000411039211 */ /* 0x000fc600028f1413 */
[----:B------:R-:W5:Y:S04]  /*d6c0*/  LDL R19, [R1+0xd0] ;  /* 0x0000d00001137983 */ /* 0x000f680000100800 */
[----:B------:R-:W5:Y:S04]  /*d6d0*/  LDL R17, [R1+0xcc] ;  /* 0x0000cc0001117983 */ /* 0x000f680000100800 */
[----:B------:R-:W5:Y:S01]  /*d6e0*/  LDL R15, [R1+0xc8] ;  /* 0x0000c800010f7983 */ /* 0x000f620000100800 */
[----:B------:R-:W-:-:S03]  /*d6f0*/  ISETP.GE.AND P2, PT, R33, c[0x0][0x3c8], PT ;  /* 0x0000f20021007a0c */ /* 0x000fc60003f46270 */
[----:B------:R1:W-:Y:S01]  /*d700*/  @!P3 ST.E.64 [R6.64], R80 ;  /* 0x000000500600b985 */ /* 0x0003e2000c101b06 */
[----:B------:R-:W-:-:S03]  /*d710*/  ISETP.GE.AND P3, PT, R31, c[0x0][0x3c8], PT ;  /* 0x0000f2001f007a0c */ /* 0x000fc60003f66270 */
[----:B------:R1:W-:Y:S01]  /*d720*/  @!P1 ST.E.64 [R2.64], R84 ;  /* 0x0000005402009985 */ /* 0x0003e2000c101b06 */
[----:B------:R-:W-:-:S03]  /*d730*/  ISETP.GE.AND P1, PT, R28, c[0x0][0x3c8], PT ;  /* 0x0000f2001c007a0c */ /* 0x000fc60003f26270 */
[----:B------:R1:W-:Y:S01]  /*d740*/  @!P4 ST.E.64 [R8.64], R88 ;  /* 0x000000580800c985 */ /* 0x0003e2000c101b06 */
[----:B------:R-:W-:Y:S02]  /*d750*/  ISETP.GE.AND P4, PT, R26, c[0x0][0x3c8], PT ;  /* 0x0000f2001a007a0c */ /* 0x000fe40003f86270 */
[----:B---3--:R-:W-:Y:S02]  /*d760*/  ISETP.GE.AND P6, PT, R24, c[0x0][0x3c8], PT ;  /* 0x0000f20018007a0c */ /* 0x008fe40003fc6270 */
[-C--:B-1----:R-:W-:Y:S02]  /*d770*/  @!P2 LEA R6, P5, R33, R0.reuse, 0x2 ;  /* 0x000000002106a211 */ /* 0x082fe400078a10ff */
[----:B------:R-:W-:Y:S02]  /*d780*/  @!P3 LEA R2, P0, R31, R0, 0x2 ;  /* 0x000000001f02b211 */ /* 0x000fe400078010ff */
[-C--:B------:R-:W-:Y:S02]  /*d790*/  @!P2 LEA.HI.X R7, R33, R4.reuse, R34, 0x2, P5 ;  /* 0x000000042107a211 */ /* 0x080fe400028f1422 */
[----:B------:R-:W-:-:S02]  /*d7a0*/  @!P3 LEA.HI.X R3, R31, R4, R32, 0x2, P0 ;  /* 0x000000041f03b211 */ /* 0x000fc400000f1420 */
[C---:B------:R-:W-:Y:S01]  /*d7b0*/  @!P1 LEA R8, P0, R28.reuse, R0, 0x2 ;  /* 0x000000001c089211 */ /* 0x040fe200078010ff */
[----:B------:R-:W-:Y:S04]  /*d7c0*/  @!P2 ST.E.64 [R6.64], R92 ;  /* 0x0000005c0600a985 */ /* 0x000fe8000c101b06 */
[----:B------:R1:W-:Y:S01]  /*d7d0*/  @!P3 ST.E.64 [R2.64], R96 ;  /* 0x000000600200b985 */ /* 0x0003e2000c101b06 */
[----:B------:R-:W-:-:S05]  /*d7e0*/  @!P1 LEA.HI.X R9, R28, R4, R29, 0x2, P0 ;  /* 0x000000041c099211 */ /* 0x000fca00000f141d */
[----:B------:R-:W-:Y:S01]  /*d7f0*/  @!P1 ST.E.64 [R8.64], R144 ;  /* 0x0000009008009985 */ /* 0x000fe2000c101b06 */
[-C--:B-1----:R-:W-:Y:S02]  /*d800*/  @!P4 LEA R2, P2, R26, R0.reuse, 0x2 ;  /* 0x000000001a02c211 */ /* 0x082fe400078410ff */
[----:B------:R-:W-:Y:S02]  /*d810*/  @!P6 LEA R6, P0, R24, R0, 0x2 ;  /* 0x000000001806e211 */ /* 0x000fe400078010ff */
[-C--:B------:R-:W-:Y:S02]  /*d820*/  @!P4 LEA.HI.X R3, R26, R4.reuse, R27, 0x2, P2 ;  /* 0x000000041a03c211 */ /* 0x080fe400010f141b */
[----:B--2---:R-:W-:Y:S02]  /*d830*/  ISETP.GE.AND P3, PT, R20, c[0x0][0x3c8], PT ;  /* 0x0000f20014007a0c */ /* 0x004fe40003f66270 */
[----:B------:R-:W-:Y:S02]  /*d840*/  @!P6 LEA.HI.X R7, R24, R4, R25, 0x2, P0 ;  /* 0x000000041807e211 */ /* 0x000fe400000f1419 */
[----:B----4-:R-:W-:Y:S01]  /*d850*/  ISETP.GE.AND P2, PT, R18, c[0x0][0x3c8], PT ;  /* 0x0000f20012007a0c */ /* 0x010fe20003f46270 */
[----:B------:R1:W-:Y:S01]  /*d860*/  @!P4 ST.E.64 [R2.64], R100 ;  /* 0x000000640200c985 */ /* 0x0003e2000c101b06 */
[----:B------:R-:W-:-:S03]  /*d870*/  ISETP.GE.AND P1, PT, R16, c[0x0][0x3c8], PT ;  /* 0x0000f20010007a0c */ /* 0x000fc60003f26270 */
[----:B------:R2:W-:Y:S01]  /*d880*/  @!P6 ST.E.64 [R6.64], R104 ;  /* 0x000000680600e985 */ /* 0x0005e2000c101b06 */
[----:B------:R-:W-:Y:S02]  /*d890*/  ISETP.GE.AND P5, PT, R10, c[0x0][0x3c8], PT ;  /* 0x0000f2000a007a0c */ /* 0x000fe40003fa6270 */
[----:B------:R-:W-:-:S11]  /*d8a0*/  ISETP.GE.AND P0, PT, R13, c[0x0][0x3c8], PT ;  /* 0x0000f2000d007a0c */ /* 0x000fd60003f06270 */
[----:B-1----:R-:W-:-:S04]  /*d8b0*/  @!P5 LEA R2, P4, R10, R0, 0x2 ;  /* 0x000000000a02d211 */ /* 0x002fc800078810ff */
[----:B-----5:R-:W-:Y:S02]  /*d8c0*/  @!P5 LEA.HI.X R3, R10, R4, R11, 0x2, P4 ;  /* 0x000000040a03d211 */ /* 0x020fe400020f140b */
[-C--:B------:R-:W-:Y:S02]  /*d8d0*/  @!P2 LEA R8, P4, R18, R0.reuse, 0x2 ;  /* 0x000000001208a211 */ /* 0x080fe400078810ff */
[-C--:B------:R-:W-:Y:S01]  /*d8e0*/  @!P3 LEA R10, P6, R20, R0.reuse, 0x2 ;  /* 0x00000000140ab211 */ /* 0x080fe200078c10ff */
[----:B------:R1:W-:Y:S01]  /*d8f0*/  @!P5 ST.E.64 [R2.64], R108 ;  /* 0x0000006c0200d985 */ /* 0x0003e2000c101b06 */
[----:B--2---:R-:W-:Y:S02]  /*d900*/  @!P1 LEA R6, P5, R16, R0, 0x2 ;  /* 0x0000000010069211 */ /* 0x004fe400078a10ff */
[-C--:B------:R-:W-:Y:S02]  /*d910*/  @!P2 LEA.HI.X R9, R18, R4.reuse, R19, 0x2, P4 ;  /* 0x000000041209a211 */ /* 0x080fe400020f1413 */
[----:B------:R-:W-:-:S02]  /*d920*/  @!P3 LEA.HI.X R11, R20, R4, R21, 0x2, P6 ;  /* 0x00000004140bb211 */ /* 0x000fc400030f1415 */
[----:B------:R-:W-:-:S03]  /*d930*/  @!P1 LEA.HI.X R7, R16, R4, R17, 0x2, P5 ;  /* 0x0000000410079211 */ /* 0x000fc600028f1411 */
[----:B------:R2:W-:Y:S04]  /*d940*/  @!P3 ST.E.64 [R10.64], R152 ;  /* 0x000000980a00b985 */ /* 0x0005e8000c101b06 */
[----:B------:R2:W-:Y:S04]  /*d950*/  @!P2 ST.E.64 [R8.64], R148 ;  /* 0x000000940800a985 */ /* 0x0005e8000c101b06 */
[----:B------:R2:W-:Y:S01]  /*d960*/  @!P1 ST.E.64 [R6.64], R112 ;  /* 0x0000007006009985 */ /* 0x0005e2000c101b06 */
[----:B-1----:R-:W-:-:S04]  /*d970*/  @!P0 LEA R2, P4, R13, R0, 0x2 ;  /* 0x000000000d028211 */ /* 0x002fc800078810ff */
[----:B------:R-:W-:-:S05]  /*d980*/  @!P0 LEA.HI.X R3, R13, R4, R15, 0x2, P4 ;  /* 0x000000040d038211 */ /* 0x000fca00020f140f */
[----:B------:R2:W-:Y:S04]  /*d990*/  @!P0 ST.E.64 [R2.64], R22 ;  /* 0x0000001602008985 */ /* 0x0005e8000c101b06 */
.L_x_1618:
[----:B------:R-:W-:Y:S05]  /*d9a0*/  BSYNC B0 ;  /* 0x0000000000007941 */ /* 0x000fea0003800000 */
.L_x_1617:
[----:B------:R-:W-:Y:S05]  /*d9b0*/  BRA.DIV ~URZ, `(.L_x_1619) ;  /* 0x00003d127f007947 */ /* 0x000fea000b800000 */
[----:B--2---:R2:W1:Y:S04]  /*d9c0*/  SHFL.IDX PT, R4, R5, 0x1, 0x1c1f ;  /* 0x003c1f0005047f89 */ /* 0x00446800000e0000 */
[----:B----4-:R2:W4:Y:S02]  /*d9d0*/  SHFL.IDX PT, R0, R12, 0x1, 0x1c1f ;  /* 0x003c1f000c007f89 */ /* 0x01052400000e0000 */
.L_x_1681:
        /* <DEDUP_REMOVED lines=212> */
.L_x_1599:
        /* <DEDUP_REMOVED lines=19> */
[----:B------:R3:W4:Y:S04]  /*e850*/  LDG.E R0, [R2.64] ;  /* 0x0000000602007981 */ /* 0x000728000c1e1900 */
[----:B--23--:R-:W4:Y:S02]  /*e860*/  LDG.E R2, [R2.64+0x4] ;  /* 0x0000040602027981 */ /* 0x00cf24000c1e1900 */
[----:B----45:R-:W-:Y:S02]  /*e870*/  IADD3 R20, -R0, R2, RZ ;  /* 0x0000000200147210 */ /* 0x030fe40007ffe1ff */
.L_x_1620:
[----:B--2---:R-:W2:Y:S04]  /*e880*/  LDL.LU R2, [R1+0x8] ;  /* 0x0000080001027983 */ /* 0x004ea80000300800 */
[----:B------:R-:W3:Y:S01]  /*e890*/  LDL.LU R0, [R1+0x50] ;  /* 0x0000500001007983 */ /* 0x000ee20000300800 */
[----:B------:R-:W-:Y:S01]  /*e8a0*/  BSSY B0, `(.L_x_1621) ;  /* 0x0000039000007945 */ /* 0x000fe20003800000 */
[----:B------:R-:W-:-:S02]  /*e8b0*/  SEL R15, R252, RZ, !P3 ;  /* 0x000000fffc0f7207 */ /* 0x000fc40005800000 */
[----:B------:R-:W4:Y:S01]  /*e8c0*/  S2R R3, SR_TID.X ;  /* 0x0000000000037919 */ /* 0x000f220000002100 */
[----:B-----5:R-:W-:Y:S02]  /*e8d0*/  SHF.R.S32.HI R18, RZ, 0x1f, R8 ;  /* 0x0000001fff127819 */ /* 0x020fe40000011408 */
[----:B----4-:R-:W-:Y:S02]  /*e8e0*/  ISETP.GT.AND P0, PT, R3, 0x7f, PT ;  /* 0x0000007f0300780c */ /* 0x010fe40003f04270 */
[----:B--2---:R-:W-:Y:S02]  /*e8f0*/  LOP3.LUT R14, R2, 0xffff, RZ, 0xc0, !PT ;  /* 0x0000ffff020e7812 */ /* 0x004fe400078ec0ff */
[----:B---3--:R-:W-:-:S09]  /*e900*/  SEL R21, R0, RZ, !P3 ;  /* 0x000000ff00157207 */ /* 0x008fd20005800000 */
        /* <DEDUP_REMOVED lines=10> */
[----:B------:R3:W4:Y:S08]  /*e9b0*/  LDC.64 R6, c[0x0][R0+0x170] ;  /* 0x00005c0000067b82 */ /* 0x0007300000000a00 */
[----:B------:R3:W5:Y:S08]  /*e9c0*/  LDC.64 R4, c[0x0][R0+0x168] ;  /* 0x00005a0000047b82 */ /* 0x0007700000000a00 */
[----:B------:R3:W1:Y:S08]  /*e9d0*/  LDC.64 R12, c[0x0][R0+0x178] ;  /* 0x00005e00000c7b82 */ /* 0x0006700000000a00 */
[----:B------:R3:W1:Y:S02]  /*e9e0*/  LDC.64 R10, c[0x0][R0+0x160] ;  /* 0x00005800000a7b82 */ /* 0x0006640000000a00 */
[----:B---3--:R-:W-:-:S02]  /*e9f0*/  IMAD.MOV.U32 R0, RZ, RZ, c[0x0][0x4e8] ;  /* 0x00013a00ff007624 */ /* 0x008fc400078e00ff */
[-C--:B----4-:R-:W-:Y:S02]  /*ea00*/  IMAD R7, R7, R15.reuse, RZ ;  /* 0x0000000f07077224 */ /* 0x090fe400078e02ff */
[----:B------:R-:W-:Y:S01]  /*ea10*/  IMAD.WIDE.U32 R2, R6, R15, RZ ;  /* 0x0000000f06027225 */ /* 0x000fe200078e00ff */
[----:B------:R-:W-:Y:S02]  /*ea20*/  ISETP.NE.AND P0, PT, R0, 0x1, PT ;  /* 0x000000010000780c */ /* 0x000fe40003f05270 */
[----:B------:R-:W-:Y:S01]  /*ea30*/  MOV R0, R9 ;  /* 0x0000000900007202 */ /* 0x000fe20000000f00 */
[----:B------:R-:W-:Y:S02]  /*ea40*/  IMAD R7, R6, R21, R7 ;  /* 0x0000001506077224 */ /* 0x000fe400078e0207 */
[-C--:B-----5:R-:W-:Y:S02]  /*ea50*/  IMAD R16, R5, R14.reuse, RZ ;  /* 0x0000000e05107224 */ /* 0x0a0fe400078e02ff */
        /* <DEDUP_REMOVED lines=8> */
[----:B------:R-:W-:Y:S02]  /*eae0*/  IADD3.X R9, R3, R16, R18, P1, P0 ;  /* 0x0000001003097210 */ /* 0x000fe40000fe0412 */
[----:B------:R-:W-:Y:S02]  /*eaf0*/  SHF.R.S32.HI R3, RZ, 0x1f, R0 ;  /* 0x0000001fff037819 */ /* 0x000fe40000011400 */
[----:B--2---:R-:W-:-:S05]  /*eb00*/  SEL R6, R22, RZ, P2 ;  /* 0x000000ff16067207 */ /* 0x004fca0001000000 */
[-C--:B-1----:R-:W-:Y:S02]  /*eb10*/  IMAD R7, R13, R6.reuse, RZ ;  /* 0x000000060d077224 */ /* 0x082fe400078e02ff */
        /* <DEDUP_REMOVED lines=17> */
.L_x_1622:
[----:B------:R-:W-:Y:S05]  /*ec30*/  BSYNC B0 ;  /* 0x0000000000007941 */ /* 0x000fea0003800000 */
.L_x_1621:
[----:B------:R-:W-:-:S13]  /*ec40*/  ISETP.GT.AND P0, PT, R19, 0x1, PT ;  /* 0x000000011300780c */ /* 0x000fda0003f04270 */
[----:B------:R-:W-:Y:S05]  /*ec50*/  @P0 BRA `(.L_x_1614) ;  /* 0x0000092000000947 */ /* 0x000fea0003800000 */
[----:B-1----:R-:W2:Y:S01]  /*ec60*/  LDL R5, [R1+0x4] ;  /* 0x0000040001057983 */ /* 0x002ea20000100800 */
[----:B------:R-:W-:Y:S01]  /*ec70*/  MOV R2, c[0x0][0x4e8] ;  /* 0x00013a0000027a02 */ /* 0x000fe20000000f00 */
[----:B------:R-:W-:Y:S01]  /*ec80*/  IMAD R0, R18, c[0x0][0x3a0], RZ ;  /* 0x0000e80012007a24 */ /* 0x000fe200078e02ff */
[----:B------:R-:W-:Y:S02]  /*ec90*/  LEA R4, R236, R241, 0x5 ;  /* 0x000000f1ec047211 */ /* 0x000fe400078e28ff */
[----:B------:R-:W-:Y:S01]  /*eca0*/  ISETP.NE.AND P0, PT, R2, 0x1, PT ;  /* 0x000000010200780c */ /* 0x000fe20003f05270 */
[----:B------:R-:W-:-:S04]  /*ecb0*/  IMAD.WIDE.U32 R2, R8, c[0x0][0x3a0], RZ ;  /* 0x0000e80008027a25 */ /* 0x000fc800078e00ff */
[----:B------:R-:W-:-:S05]  /*ecc0*/  IMAD R0, R8, c[0x0][0x3a4], R0 ;  /* 0x0000e90008007a24 */ /* 0x000fca00078e0200 */
[----:B------:R-:W-:-:S05]  /*ecd0*/  IADD3 R3, R3, R0, RZ ;  /* 0x0000000003037210 */ /* 0x000fca0007ffe0ff */
[----:B------:R-:W-:-:S04]  /*ece0*/  IMAD.WIDE.U32 R2, R14, c[0x0][0x3e8], R2 ;  /* 0x0000fa000e027a25 */ /* 0x000fc800078e0002 */
[----:B------:R-:W-:-:S04]  /*ecf0*/  IMAD R3, R14, c[0x0][0x3ec], R3 ;  /* 0x0000fb000e037a24 */ /* 0x000fc800078e0203 */
[----:B------:R-:W-:Y:S01]  /*ed00*/  IMAD.WIDE.U32 R2, R15, c[0x0][0x3f0], R2 ;  /* 0x0000fc000f027a25 */ /* 0x000fe200078e0002 */
[----:B--2---:R-:W-:-:S03]  /*ed10*/  LEA R4, R5, R4, 0x7 ;  /* 0x0000000405047211 */ /* 0x004fc600078e38ff */
        /* <DEDUP_REMOVED lines=22> */
.L_x_1682:
[----:B------:R-:W-:Y:S05]  /*ee80*/  BRA.DIV ~URZ, `(.L_x_1624) ;  /* 0x000029827f007947 */ /* 0x000fea000b800000 */
[----:B------:R3:W4:Y:S02]  /*ee90*/  SHFL.IDX PT, R0, R14, RZ, 0x181f ;  /* 0x00181fff0e007589 */ /* 0x00072400000e0000 */
.L_x_1683:
[----:B------:R-:W5:Y:S01]  /*eea0*/  LDL.LU R2, [R1+0x4] ;  /* 0x0000040001027983 */ /* 0x000f620000300800 */
[----:B------:R-:W-:Y:S01]  /*eeb0*/  IMAD R13, R20, c[0x0][0x4e8], RZ ;  /* 0x00013a00140d7a24 */ /* 0x000fe200078e02ff */
        /* <DEDUP_REMOVED lines=14> */
[----:B--2---:R-:W-:Y:S02]  /*efa0*/  @!P3 LEA.HI.X R11, R232, R4, R2, 0x1, P4 ;  /* 0x00000004e80bb211 */ /* 0x004fe400020f0c02 */
[----:B------:R-:W-:-:S02]  /*efb0*/  SHF.R.S32.HI R15, RZ, 0x1f, R239 ;  /* 0x0000001fff0f7819 */ /* 0x000fc400000114ef */
[----:B------:R-:W-:Y:S01]  /*efc0*/  @!P0 LEA R2, P4, R239, R0, 0x1 ;  /* 0x00000000ef028211 */ /* 0x000fe200078808ff */
[----:B------:R2:W-:Y:S01]  /*efd0*/  @!P3 ST.E.128 [R10.64], RZ ;  /* 0x000000ff0a00b985 */ /* 0x0005e2000c101d06 */
[-C--:B------:R-:W-:Y:S02]  /*efe0*/  @!P2 LEA.HI.X R9, R238, R4.reuse, R17, 0x1, P6 ;  /* 0x00000004ee09a211 */ /* 0x080fe400030f0c11 */
[-C--:B------:R-:W-:Y:S02]  /*eff0*/  @!P1 LEA.HI.X R7, R237, R4.reuse, R16, 0x1, P5 ;  /* 0x00000004ed079211 */ /* 0x080fe400028f0c10 */
[----:B------:R-:W-:Y:S01]  /*f000*/  @!P0 LEA.HI.X R3, R239, R4, R15, 0x1, P4 ;  /* 0x00000004ef038211 */ /* 0x000fe200020f0c0f */
[----:B------:R2:W-:Y:S04]  /*f010*/  @!P2 ST.E.128 [R8.64], RZ ;  /* 0x000000ff0800a985 */ /* 0x0005e8000c101d06 */
[----:B------:R2:W-:Y:S04]  /*f020*/  @!P1 ST.E.128 [R6.64], RZ ;  /* 0x000000ff06009985 */ /* 0x0005e8000c101d06 */
[----:B------:R2:W-:Y:S02]  /*f030*/  @!P0 ST.E.128 [R2.64], RZ ;  /* 0x000000ff02008985 */ /* 0x0005e4000c101d06 */
.L_x_1626:
[----:B------:R-:W-:Y:S05]  /*f040*/  BSYNC B0 ;  /* 0x0000000000007941 */ /* 0x000fea0003800000 */
.L_x_1625:
[----:B------:R-:W-:Y:S05]  /*f050*/  BRA.DIV ~URZ, `(.L_x_1627) ;  /* 0x000028227f007947 */ /* 0x000fea000b800000 */
[----:B--2---:R2:W1:Y:S04]  /*f060*/  SHFL.IDX PT, R4, R5, 0x1, 0x181f ;  /* 0x00381f0005047f89 */ /* 0x00446800000e0000 */
[----:B----4-:R2:W4:Y:S02]  /*f070*/  SHFL.IDX PT, R0, R14, 0x1, 0x181f ;  /* 0x00381f000e007f89 */ /* 0x01052400000e0000 */
.L_x_1684:
        /* <DEDUP_REMOVED lines=14> */
[----:B-1----:R-:W-:Y:S02]  /*f160*/  @!P3 LEA.HI.X R11, R232, R4, R3, 0x1, P4 ;  /* 0x00000004e80bb211 */ /* 0x002fe400020f0c03 */
        /* <DEDUP_REMOVED lines=9> */
.L_x_1629:
[----:B------:R-:W-:Y:S05]  /*f200*/  BSYNC B0 ;  /* 0x0000000000007941 */ /* 0x000fea0003800000 */
.L_x_1628:
[----:B------:R-:W-:Y:S05]  /*f210*/  BRA.DIV ~URZ, `(.L_x_1630) ;  /* 0x000027327f007947 */ /* 0x000fea000b800000 */
[----:B-1----:R1:W2:Y:S02]  /*f220*/  SHFL.IDX PT, R4, R5, 0x2, 0x181f ;  /* 0x00581f0005047f89 */ /* 0x0022a400000e0000 */
.L_x_1685:
[----:B------:R-:W-:Y:S05]  /*f230*/  BRA.DIV ~URZ, `(.L_x_1631) ;  /* 0x000027827f007947 */ /* 0x000fea000b800000 */
[----:B----4-:R4:W1:Y:S02]  /*f240*/  SHFL.IDX PT, R0, R14, 0x2, 0x181f ;  /* 0x00581f000e007f89 */ /* 0x01086400000e0000 */
.L_x_1686:
        /* <DEDUP_REMOVED lines=11> */
[-C--:B-1----:R-:W-:Y:S02]  /*f300*/  @!P3 LEA R10, P4, R232, R0.reuse, 0x1 ;  /* 0x00000000e80ab211 */ /* 0x082fe400078808ff */
        /* <DEDUP_REMOVED lines=12> */
.L_x_1633:
[----:B------:R-:W-:Y:S05]  /*f3d0*/  BSYNC B0 ;  /* 0x0000000000007941 */ /* 0x000fea0003800000 */
.L_x_1632:
[----:B------:R-:W-:Y:S05]  /*f3e0*/  BRA.DIV ~URZ, `(.L_x_1634) ;  /* 0x000026427f007947 */ /* 0x000fea000b800000 */
[----:B--2---:R2:W3:Y:S04]  /*f3f0*/  SHFL.IDX PT, R4, R5, 0x3, 0x181f ;  /* 0x00781f0005047f89 */ /* 0x0044e800000e0000 */
[----:B-1----:R2:W1:Y:S02]  /*f400*/  SHFL.IDX PT, R0, R14, 0x3, 0x181f ;  /* 0x00781f000e007f89 */ /* 0x00246400000e0000 */
.L_x_1687:
[----:B------:R-:W-:-:S04]  /*f410*/  IADD3 R2, R12, 0x60, RZ ;  /* 0x000000600c027810 */ /* 0x000fc80007ffe0ff */
        /* <DEDUP_REMOVED lines=8> */
[----:B--234-:R-:W-:Y:S02]  /*f4a0*/  SHF.R.S32.HI R14, RZ, 0x1f, R237 ;  /* 0x0000001fff0e7819 */ /* 0x01cfe400000114ed */
[-C--:B-1----:R-:W-:Y:S02]  /*f4b0*/  @!P3 LEA R10, P4, R232, R0.reuse, 0x1 ;  /* 0x00000000e80ab211 */ /* 0x082fe400078808ff */
[-C--:B------:R-:W-:Y:S02]  /*f4c0*/  @!P2 LEA R8, P6, R238, R0.reuse, 0x1 ;  /* 0x00000000ee08a211 */ /* 0x080fe400078c08ff */
[----:B------:R-:W-:Y:S02]  /*f4d0*/  @!P1 LEA R6, P5, R237, R0, 0x1 ;  /* 0x00000000ed069211 */ /* 0x000fe400078a08ff */
[----:B------:R-:W-:Y:S02]  /*f4e0*/  @!P3 LEA.HI.X R11, R232, R4, R3, 0x1, P4 ;  /* 0x00000004e80bb211 */ /* 0x000fe400020f0c03 */
        /* <DEDUP_REMOVED lines=9> */
.L_x_1614:
[----:B------:R-:W-:Y:S05]  /*f580*/  BSYNC B1 ;  /* 0x0000000000017941 */ /* 0x000fea0003800000 */
.L_x_1598:
[----:B-1--4-:R-:W4:Y:S02]  /*f590*/  LDL R0, [R1+0x144] ;  /* 0x0001440001007983 */ /* 0x012f240000100800 */
[----:B----4-:R-:W-:-:S13]  /*f5a0*/  ISETP.NE.AND P0, PT, R0, RZ, PT ;  /* 0x000000ff0000720c */ /* 0x010fda0003f05270 */
[----:B------:R-:W-:Y:S01]  /*f5b0*/  @P0 WARPSYNC 0xffffffff ;  /* 0xffffffff00000948 */ /* 0x000fe20003800000 */
[----:B------:R-:W-:Y:S06]  /*f5c0*/  @P0 BAR.SYNC.DEFER_BLOCKING 0x5, 0x100 ;  /* 0x0144000000000b1d */ /* 0x000fec0000010000 */
[----:B--23--:R-:W1:Y:S04]  /*f5d0*/  @P0 LDS.128 R4, [0x20100] ;  /* 0x02010000ff040984 */ /* 0x00ce680000000c00 */
[----:B-1----:R1:W-:Y:S04]  /*f5e0*/  @P0 STL.64 [R1], R4 ;  /* 0x0000000401000387 */ /* 0x0023e80000100a00 */
        /* <DEDUP_REMOVED lines=9> */
.L_x_1688:
[----:B------:R-:W-:Y:S05]  /*f680*/  BRA.DIV ~URZ, `(.L_x_1637) ;  /* 0x000024e27f007947 */ /* 0x000fea000b800000 */
[----:B------:R3:W4:Y:S02]  /*f690*/  SHFL.IDX PT, R8, R30, 0x1, 0x1f ;  /* 0x00201f001e087f89 */ /* 0x00072400000e0000 */
.L_x_1689:
        /* <DEDUP_REMOVED lines=19> */
.L_x_1690:
        /* <DEDUP_REMOVED lines=16> */
.L_x_1691:
[----:B---3--:R-:W-:Y:S01]  /*f8d0*/  IMAD R0, R0, c[0x0][0x538], RZ ;  /* 0x00014e0000007a24 */ /* 0x008fe200078e02ff */
[----:B------:R-:W-:Y:S04]  /*f8e0*/  BSSY B1, `(.L_x_1640) ;  /* 0x0000083000017945 */ /* 0x000fe80003800000 */
[----:B----4-:R-:W-:-:S04]  /*f8f0*/  IADD3 R8, R0, R8, RZ ;  /* 0x0000000800087210 */ /* 0x010fc80007ffe0ff */
[----:B--2---:R-:W-:-:S13]  /*f900*/  ISETP.GT.AND P0, PT, R8, R9, PT ;  /* 0x000000090800720c */ /* 0x004fda0003f04270 */
[----:B------:R-:W-:Y:S05]  /*f910*/  @P0 BRA `(.L_x_1641) ;  /* 0x0000025000000947 */ /* 0x000fea0003800000 */
.L_x_1645:
        /* <DEDUP_REMOVED lines=17> */
.L_x_1692:
        /* <DEDUP_REMOVED lines=16> */
.L_x_1693:
[----:B--2---:R-:W-:-:S05]  /*fb30*/  IMAD R0, R0, c[0x0][0x538], RZ ;  /* 0x00014e0000007a24 */ /* 0x004fca00078e02ff */
[----:B------:R-:W-:-:S04]  /*fb40*/  IADD3 R8, R0, R8, RZ ;  /* 0x0000000800087210 */ /* 0x000fc80007ffe0ff */
[----:B------:R-:W-:-:S13]  /*fb50*/  ISETP.GT.AND P0, PT, R8, R9, PT ;  /* 0x000000090800720c */ /* 0x000fda0003f04270 */
[----:B-1----:R-:W-:Y:S05]  /*fb60*/  @!P0 BRA `(.L_x_1645) ;  /* 0xfffffdb000008947 */ /* 0x002fea000383ffff */
.L_x_1641:
[----:B------:R-:W-:-:S05]  /*fb70*/  IADD3 R8, -R0, R8, RZ ;  /* 0x0000000800087210 */ /* 0x000fca0007ffe1ff */
[----:B------:R-:W-:-:S05]  /*fb80*/  IMAD R0, R4, c[0x0][0x538], R8 ;  /* 0x00014e0004007a24 */ /* 0x000fca00078e0208 */
[----:B------:R-:W-:Y:S01]  /*fb90*/  ISETP.GT.AND P0, PT, R0, R9, PT ;  /* 0x000000090000720c */ /* 0x000fe20003f04270 */
[----:B------:R-:W-:-:S12]  /*fba0*/  BRA.DIV ~URZ, `(.L_x_1646) ;  /* 0x000024227f007947 */ /* 0x000fd8000b800000 */
[----:B------:R-:W-:-:S04]  /*fbb0*/  VOTE.ANY R0, PT, !P0 ;  /* 0x0000000000007806 */ /* 0x000fc800040e0100 */
.L_x_1694:
[----:B------:R2:W3:Y:S01]  /*fbc0*/  POPC R11, R0 ;  /* 0x00000000000b7309 */ /* 0x0004e20000000000 */
[----:B------:R-:W-:Y:S05]  /*fbd0*/  BRA.DIV ~URZ, `(.L_x_1647) ;  /* 0x000024327f007947 */ /* 0x000fea000b800000 */
[----:B---3--:R3:W4:Y:S04]  /*fbe0*/  SHFL.IDX PT, R6, R6, R11, 0x1f ;  /* 0x00001f0b06067589 */ /* 0x00872800000e0000 */
[----:B------:R3:W1:Y:S02]  /*fbf0*/  SHFL.IDX PT, R7, R7, R11, 0x1f ;  /* 0x00001f0b07077589 */ /* 0x00066400000e0000 */
.L_x_1695:
[----:B------:R-:W-:Y:S01]  /*fc00*/  ISETP.NE.AND P0, PT, R0, RZ, PT ;  /* 0x000000ff0000720c */ /* 0x000fe20003f05270 */
[----:B------:R-:W-:-:S12]  /*fc10*/  BSSY B0, `(.L_x_1648) ;  /* 0x0000005000007945 */ /* 0x000fd80003800000 */
[----:B------:R-:W-:Y:S05]  /*fc20*/  @!P0 BRA `(.L_x_1649) ;  /* 0x0000003000008947 */ /* 0x000fea0003800000 */
[----:B--2---:R-:W-:Y:S01]  /*fc30*/  IADD3 R0, R11, -0x1, RZ ;  /* 0xffffffff0b007810 */ /* 0x004fe20007ffe0ff */
[----:B------:R-:W-:Y:S05]  /*fc40*/  BRA.DIV ~URZ, `(.L_x_1650) ;  /* 0x000024927f007947 */ /* 0x000fea000b800000 */
[----:B------:R2:W3:Y:S02]  /*fc50*/  SHFL.IDX PT, R10, R4, R0, 0x1f ;  /* 0x00001f00040a7589 */ /* 0x0004e400000e0000 */
.L_x_1649:
[----:B------:R-:W-:Y:S05]  /*fc60*/  BSYNC B0 ;  /* 0x0000000000007941 */ /* 0x000fea0003800000 */
.L_x_1648:
[----:B---3--:R-:W-:Y:S01]  /*fc70*/  IMAD R5, R10, c[0x0][0x538], R8 ;  /* 0x00014e000a057a24 */ /* 0x008fe200078e0208 */
[----:B-12-4-:R-:W-:Y:S02]  /*fc80*/  IABS R4, R6 ;  /* 0x0000000600047213 */ /* 0x016fe40000000000 */
[----:B------:R-:W-:Y:S01]  /*fc90*/  IABS R0, R7 ;  /* 0x0000000700007213 */ /* 0x000fe20000000000 */
[----:B------:R-:W-:Y:S01]  /*fca0*/  IMAD.IADD R10, R9, 0x1, -R5 ;  /* 0x00000001090a7824 */ /* 0x000fe200078e0a05 */
[----:B------:R1:W-:Y:S01]  /*fcb0*/  STL [R1], R5 ;  /* 0x0000000501007387 */ /* 0x0003e20000100800 */
        /* <DEDUP_REMOVED lines=64> */
.L_x_1642:
[----:B------:R-:W-:Y:S01]  /*100c0*/  MOV R0, c[0x0][0x53c] ;  /* 0x00014f0000007a02 */ /* 0x000fe20000000f00 */
[----:B------:R2:W-:Y:S04]  /*100d0*/  STL [R1], R9 ;  /* 0x0000000901007387 */ /* 0x0005e80000100800 */
[----:B------:R2:W-:Y:S04]  /*100e0*/  STL [R1+0x4], RZ ;  /* 0x000004ff01007387 */ /* 0x0005e80000100800 */
[----:B------:R2:W-:Y:S04]  /*100f0*/  STL [R1+0x8], RZ ;  /* 0x000008ff01007387 */ /* 0x0005e80000100800 */
[----:B------:R2:W-:Y:S02]  /*10100*/  STL [R1+0xc], R0 ;  /* 0x00000c0001007387 */ /* 0x0005e40000100800 */
.L_x_1651:
[----:B------:R-:W-:Y:S05]  /*10110*/  BSYNC B1 ;  /* 0x0000000000017941 */ /* 0x000fea0003800000 */
.L_x_1640:
[----:B-1----:R-:W3:Y:S04]  /*10120*/  LDL R4, [R1] ;  /* 0x0000000001047983 */ /* 0x002ee80000100800 */
        /* <DEDUP_REMOVED lines=8> */
.L_x_1635:
[----:B--2---:R-:W2:Y:S02]  /*101b0*/  LDL R0, [R1+0xc] ;  /* 0x00000c0001007983 */ /* 0x004ea40000100800 */
[----:B--2---:R-:W-:-:S13]  /*101c0*/  ISETP.GE.AND P0, PT, R0, c[0x0][0x53c], PT ;  /* 0x00014f0000007a0c */ /* 0x004fda0003f06270 */
[----:B-1----:R-:W-:Y:S01]  /*101d0*/  @P0 CALL.REL.NOINC `(.L_x_1652) ;  /* 0x0000001000000944 */ /* 0x002fe20003c00000 */
[----:B------:R-:W-:Y:S05]  /*101e0*/  BRA `(.L_x_1653) ;  /* 0xffff19d000007947 */ /* 0x000fea000383ffff */
.L_x_1652:
[----:B------:R-:W-:Y:S05]  /*101f0*/  EXIT ;  /* 0x000000000000794d */ /* 0x000fea0003800000 */
.L_x_1554:
[----:B------:R-:W-:Y:S01]  /*10200*/  IMAD.MOV.U32 R0, RZ, RZ, R5 ;  /* 0x000000ffff007224 */ /* 0x000fe200078e0005 */
[----:B------:R-:W-:Y:S02]  /*10210*/  MOV R3, 0x1 ;  /* 0x0000000100037802 */ /* 0x000fe40000000f00 */
[----:B------:R-:W-:Y:S02]  /*10220*/  MOV R2, 0x10240 ;  /* 0x0001024000027802 */ /* 0x000fe40000000f00 */
[----:B------:R-:W-:Y:S05]  /*10230*/  CALL.REL.NOINC `($__internal_29_$__cuda_sm70_shflsync_up_p) ;  /* 0x00001fe000007944 */ /* 0x000fea0003c00000 */
[----:B------:R-:W-:Y:S01]  /*10240*/  MOV R0, R4 ;  /* 0x0000000400007202 */ /* 0x000fe20000000f00 */
[----:B------:R-:W-:Y:S05]  /*10250*/  BRA `(.L_x_1654) ;  /* 0xffff021000007947 */ /* 0x000fea000383ffff */
.L_x_1555:
[----:B------:R-:W-:Y:S01]  /*10260*/  IMAD.MOV.U32 R0, RZ, RZ, R5 ;  /* 0x000000ffff007224 */ /* 0x000fe200078e0005 */
[----:B------:R-:W-:Y:S02]  /*10270*/  MOV R3, 0x2 ;  /* 0x0000000200037802 */ /* 0x000fe40000000f00 */
[----:B------:R-:W-:Y:S02]  /*10280*/  MOV R2, 0x102a0 ;  /* 0x000102a000027802 */ /* 0x000fe40000000f00 */
[----:B------:R-:W-:Y:S05]  /*10290*/  CALL.REL.NOINC `($__internal_29_$__cuda_sm70_shflsync_up_p) ;  /* 0x00001f8000007944 */ /* 0x000fea0003c00000 */
[----:B------:R-:W-:Y:S01]  /*102a0*/  SEL R4, R4, RZ, P4 ;  /* 0x000000ff04047207 */ /* 0x000fe20002000000 */
[----:B------:R-:W-:Y:S01]  /*102b0*/  IMAD.MOV.U32 R3, RZ, RZ, 0x4 ;  /* 0x00000004ff037424 */ /* 0x000fe200078e00ff */
[----:B------:R-:W-:-:S03]  /*102c0*/  MOV R2, 0x102f0 ;  /* 0x000102f000027802 */ /* 0x000fc60000000f00 */
[----:B------:R-:W-:Y:S02]  /*102d0*/  IMAD.IADD R0, R5, 0x1, R4 ;  /* 0x0000000105007824 */ /* 0x000fe400078e0204 */
        /* <DEDUP_REMOVED lines=13> */
[----:B------:R-:W-:Y:S02]  /*103b0*/  MOV R3, 0x1f ;  /* 0x0000001f00037802 */ /* 0x000fe40000000f00 */
[----:B------:R-:W-:Y:S01]  /*103c0*/  MOV R2, 0x10400 ;  /* 0x0001040000027802 */ /* 0x000fe20000000f00 */
[----:B------:R-:W-:-:S04]  /*103d0*/  IMAD.IADD R4, R0, 0x1, R4 ;  /* 0x0000000100047824 */ /* 0x000fc800078e0204 */
[----:B------:R-:W-:Y:S02]  /*103e0*/  IMAD.MOV.U32 R230, RZ, RZ, R4 ;  /* 0x000000ffffe67224 */ /* 0x000fe400078e0004 */
[----:B------:R-:W-:Y:S05]  /*103f0*/  CALL.REL.NOINC `($__internal_28_$__cuda_sm70_shflsync_idx_p) ;  /* 0x00001db000007944 */ /* 0x000fea0003c00000 */
[----:B-----5:R-:W-:Y:S01]  /*10400*/  MOV R0, R31 ;  /* 0x0000001f00007202 */ /* 0x020fe20000000f00 */
[----:B-1----:R-:W-:Y:S05]  /*10410*/  BRA `(.L_x_1655) ;  /* 0xffff015000007947 */ /* 0x002fea000383ffff */
.L_x_1557:
[----:B------:R-:W-:Y:S02]  /*10420*/  SEL R0, RZ, 0x1, P0 ;  /* 0x00000001ff007807 */ /* 0x000fe40000000000 */
[----:B------:R-:W-:Y:S02]  /*10430*/  MOV R2, 0x10450 ;  /* 0x0001045000027802 */ /* 0x000fe40000000f00 */
[----:B------:R-:W-:Y:S05]  /*10440*/  CALL.REL.NOINC `($__internal_30_$__cuda_sm70_votesync_ballot) ;  /* 0x00001e3000007944 */ /* 0x000fea0003c00000 */
[----:B------:R-:W-:Y:S05]  /*10450*/  BRA `(.L_x_1656) ;  /* 0xffff01a000007947 */ /* 0x000fea000383ffff */
.L_x_1558:
[----:B------:R-:W-:Y:S01]  /*10460*/  IMAD.MOV.U32 R230, RZ, RZ, R8 ;  /* 0x000000ffffe67224 */ /* 0x000fe200078e0008 */
[----:B--2---:R-:W-:Y:S01]  /*10470*/  MOV R31, R13 ;  /* 0x0000000d001f7202 */ /* 0x004fe20000000f00 */
[----:B------:R-:W-:Y:S01]  /*10480*/  IMAD.MOV.U32 R3, RZ, RZ, 0x1f ;  /* 0x0000001fff037424 */ /* 0x000fe200078e00ff */
[----:B------:R-:W-:Y:S02]  /*10490*/  MOV R2, 0x104b0 ;  /* 0x000104b000027802 */ /* 0x000fe40000000f00 */
[----:B-1----:R-:W-:Y:S05]  /*104a0*/  CALL.REL.NOINC `($__internal_28_$__cuda_sm70_shflsync_idx_p) ;  /* 0x00001d0000007944 */ /* 0x002fea0003c00000 */
[----:B------:R-:W-:Y:S01]  /*104b0*/  IMAD.MOV.U32 R11, RZ, RZ, R31 ;  /* 0x000000ffff0b7224 */ /* 0x000fe200078e001f */
[----:B------:R-:W-:Y:S01]  /*104c0*/  MOV R230, R7 ;  /* 0x0000000700e67202 */ /* 0x000fe20000000f00 */
[----:B------:R-:W-:Y:S01]  /*104d0*/  IMAD.MOV.U32 R6, RZ, RZ, RZ ;  /* 0x000000ffff067224 */ /* 0x000fe200078e00ff */
[----:B------:R-:W-:Y:S01]  /*104e0*/  MOV R31, R13 ;  /* 0x0000000d001f7202 */ /* 0x000fe20000000f00 */
[----:B------:R-:W-:Y:S01]  /*104f0*/  IMAD.MOV.U32 R3, RZ, RZ, 0x1f ;  /* 0x0000001fff037424 */ /* 0x000fe200078e00ff */
[----:B------:R-:W-:-:S02]  /*10500*/  MOV R2, 0x10520 ;  /* 0x0001052000027802 */ /* 0x000fc40000000f00 */
[----:B-1---5:R-:W-:Y:S05]  /*10510*/  CALL.REL.NOINC `($__internal_28_$__cuda_sm70_shflsync_idx_p) ;  /* 0x00001c9000007944 */ /* 0x022fea0003c00000 */
[----:B------:R-:W-:Y:S01]  /*10520*/  MOV R10, R31 ;  /* 0x0000001f000a7202 */ /* 0x000fe20000000f00 */
[----:B-1---5:R-:W-:Y:S05]  /*10530*/  BRA `(.L_x_1657) ;  /* 0xffff011000007947 */ /* 0x022fea000383ffff */
.L_x_1561:
[----:B------:R-:W-:Y:S01]  /*10540*/  IMAD.MOV.U32 R230, RZ, RZ, R4 ;  /* 0x000000ffffe67224 */ /* 0x000fe200078e0004 */
[----:B------:R-:W-:-:S02]  /*10550*/  MOV R3, 0x1f ;  /* 0x0000001f00037802 */ /* 0x000fc40000000f00 */
[----:B------:R-:W-:Y:S02]  /*10560*/  MOV R2, 0x10580 ;  /* 0x0001058000027802 */ /* 0x000fe40000000f00 */
[----:B-1234-:R-:W-:Y:S05]  /*10570*/  CALL.REL.NOINC `($__internal_28_$__cuda_sm70_shflsync_idx_p) ;  /* 0x00001c3000007944 */ /* 0x01efea0003c00000 */
[----:B------:R-:W-:Y:S01]  /*10580*/  MOV R6, R31 ;  /* 0x0000001f00067202 */ /* 0x000fe20000000f00 */
[----:B-1---5:R-:W-:Y:S05]  /*10590*/  BRA `(.L_x_1560) ;  /* 0xffff011000007947 */ /* 0x022fea000383ffff */
.L_x_1569:
[----:B------:R-:W-:Y:S01]  /*105a0*/  IMAD.MOV.U32 R230, RZ, RZ, R5 ;  /* 0x000000ffffe67224 */ /* 0x000fe200078e0005 */
[----:B------:R-:W-:Y:S01]  /*105b0*/  MOV R31, RZ ;  /* 0x000000ff001f7202 */ /* 0x000fe20000000f00 */
[----:B------:R-:W-:Y:S01]  /*105c0*/  IMAD.MOV.U32 R3, RZ, RZ, 0x181f ;  /* 0x0000181fff037424 */ /* 0x000fe200078e00ff */
[----:B------:R-:W-:Y:S02]  /*105d0*/  MOV R2, 0x105f0 ;  /* 0x000105f000027802 */ /* 0x000fe40000000f00 */
[----:B-----5:R-:W-:Y:S05]  /*105e0*/  CALL.REL.NOINC `($__internal_28_$__cuda_sm70_shflsync_idx_p) ;  /* 0x00001bc000007944 */ /* 0x020fea0003c00000 */
[----:B------:R-:W-:Y:S01]  /*105f0*/  MOV R4, R31 ;  /* 0x0000001f00047202 */ /* 0x000fe20000000f00 */
[----:B-1---5:R-:W-:Y:S05]  /*10600*/  BRA `(.L_x_1658) ;  /* 0xffff236000007947 */ /* 0x022fea000383ffff */
.L_x_1570:
[----:B------:R-:W-:Y:S01]  /*10610*/  IMAD.MOV.U32 R230, RZ, RZ, R14 ;  /* 0x000000ffffe67224 */ /* 0x000fe200078e000e */
[----:B------:R-:W-:Y:S01]  /*10620*/  MOV R31, RZ ;  /* 0x000000ff001f7202 */ /* 0x000fe20000000f00 */
[----:B------:R-:W-:Y:S01]  /*10630*/  IMAD.MOV.U32 R3, RZ, RZ, 0x181f ;  /* 0x0000181fff037424 */ /* 0x000fe200078e00ff */
[----:B------:R-:W-:Y:S02]  /*10640*/  MOV R2, 0x10660 ;  /* 0x0001066000027802 */ /* 0x000fe40000000f00 */
[----:B-12--5:R-:W-:Y:S05]  /*10650*/  CALL.REL.NOINC `($__internal_28_$__cuda_sm70_shflsync_idx_p) ;  /* 0x00001b5000007944 */ /* 0x026fea0003c00000 */
[----:B-----5:R-:W-:Y:S01]  /*10660*/  MOV R0, R31 ;  /* 0x0000001f00007202 */ /* 0x020fe20000000f00 */
[----:B-1----:R-:W-:Y:S05]  /*10670*/  BRA `(.L_x_1659) ;  /* 0xffff231000007947 */ /* 0x002fea000383ffff */
.L_x_1573:
[----:B------:R-:W-:Y:S01]  /*10680*/  IMAD.MOV.U32 R230, RZ, RZ, R5 ;  /* 0x000000ffffe67224 */ /* 0x000fe200078e0005 */
[----:B------:R-:W-:Y:S01]  /*10690*/  MOV R31, 0x1 ;  /* 0x00000001001f7802 */ /* 0x000fe20000000f00 */
[----:B--2---:R-:W-:Y:S01]  /*106a0*/  IMAD.MOV.U32 R3, RZ, RZ, 0x181f ;  /* 0x0000181fff037424 */ /* 0x004fe200078e00ff */
[----:B------:R-:W-:-:S02]  /*106b0*/  MOV R2, 0x106d0 ;  /* 0x000106d000027802 */ /* 0x000fc40000000f00 */
[----:B-1--45:R-:W-:Y:S05]  /*106c0*/  CALL.REL.NOINC `($__internal_28_$__cuda_sm70_shflsync_idx_p) ;  /* 0x00001ae000007944 */ /* 0x032fea0003c00000 */
[----:B------:R-:W-:Y:S01]  /*106d0*/  IMAD.MOV.U32 R4, RZ, RZ, R31 ;  /* 0x000000ffff047224 */ /* 0x000fe200078e001f */
[----:B------:R-:W-:Y:S01]  /*106e0*/  MOV R31, 0x1 ;  /* 0x00000001001f7802 */ /* 0x000fe20000000f00 */
[----:B------:R-:W-:Y:S01]  /*106f0*/  IMAD.MOV.U32 R230, RZ, RZ, R14 ;  /* 0x000000ffffe67224 */ /* 0x000fe200078e000e */
[----:B------:R-:W-:-:S02]  /*10700*/  MOV R3, 0x181f ;  /* 0x0000181f00037802 */ /* 0x000fc40000000f00 */
[----:B------:R-:W-:Y:S02]  /*10710*/  MOV R2, 0x10730 ;  /* 0x0001073000027802 */ /* 0x000fe40000000f00 */
[----:B-1---5:R-:W-:Y:S05]  /*10720*/  CALL.REL.NOINC `($__internal_28_$__cuda_sm70_shflsync_idx_p) ;  /* 0x00001a8000007944 */ /* 0x022fea0003c00000 */
[----:B-----5:R-:W-:Y:S01]  /*10730*/  MOV R0, R31 ;  /* 0x0000001f00007202 */ /* 0x020fe20000000f00 */
[----:B-1----:R-:W-:Y:S05]  /*10740*/  BRA `(.L_x_1660) ;  /* 0xffff242000007947 */ /* 0x002fea000383ffff */
.L_x_1576:
[----:B------:R-:W-:Y:S01]  /*10750*/  IMAD.MOV.U32 R230, RZ, RZ, R5 ;  /* 0x000000ffffe67224 */ /* 0x000fe200078e0005 */
[----:B------:R-:W-:Y:S01]  /*10760*/  MOV R31, 0x2 ;  /* 0x00000002001f7802 */ /* 0x000fe20000000f00 */
[----:B---3--:R-:W-:Y:S01]  /*10770*/  IMAD.MOV.U32 R3, RZ, RZ, 0x181f ;  /* 0x0000181fff037424 */ /* 0x008fe200078e00ff */
[----:B------:R-:W-:Y:S02]  /*10780*/  MOV R2, 0x107a0 ;  /* 0x000107a000027802 */ /* 0x000fe40000000f00 */
[----:B-12-45:R-:W-:Y:S05]  /*10790*/  CALL.REL.NOINC `($__internal_28_$__cuda_sm70_shflsync_idx_p) ;  /* 0x00001a1000007944 */ /* 0x036fea0003c00000 */
[----:B------:R-:W-:Y:S01]  /*107a0*/  MOV R4, R31 ;  /* 0x0000001f00047202 */ /* 0x000fe20000000f00 */
[----:B-1---5:R-:W-:Y:S05]  /*107b0*/  BRA `(.L_x_1661) ;  /* 0xffff256000007947 */ /* 0x022fea000383ffff */
.L_x_1577:
[----:B------:R-:W-:Y:S01]  /*107c0*/  IMAD.MOV.U32 R230, RZ, RZ, R14 ;  /* 0x000000ffffe67224 */ /* 0x000fe200078e000e */
[----:B------:R-:W-:Y:S01]  /*107d0*/  MOV R31, 0x2 ;  /* 0x00000002001f7802 */ /* 0x000fe20000000f00 */
[----:B------:R-:W-:Y:S01]  /*107e0*/  IMAD.MOV.U32 R3, RZ, RZ, 0x181f ;  /* 0x0000181fff037424 */ /* 0x000fe200078e00ff */
[----:B------:R-:W-:Y:S02]  /*107f0*/  MOV R2, 0x10810 ;  /* 0x0001081000027802 */ /* 0x000fe40000000f00 */
[----:B-12345:R-:W-:Y:S05]  /*10800*/  CALL.REL.NOINC `($__internal_28_$__cuda_sm70_shflsync_idx_p) ;  /* 0x000019a000007944 */ /* 0x03efea0003c00000 */
[----:B-----5:R-:W-:Y:S01]  /*10810*/  MOV R0, R31 ;  /* 0x0000001f00007202 */ /* 0x020fe20000000f00 */
[----:B-1----:R-:W-:Y:S05]  /*10820*/  BRA `(.L_x_1662) ;  /* 0xffff251000007947 */ /* 0x002fea000383ffff */
.L_x_1580:
[----:B------:R-:W-:Y:S01]  /*10830*/  IMAD.MOV.U32 R230, RZ, RZ, R5 ;  /* 0x000000ffffe67224 */ /* 0x000fe200078e0005 */
[----:B------:R-:W-:Y:S01]  /*10840*/  MOV R31, 0x3 ;  /* 0x00000003001f7802 */ /* 0x000fe20000000f00 */
[----:B-1----:R-:W-:Y:S01]  /*10850*/  IMAD.MOV.U32 R3, RZ, RZ, 0x181f ;  /* 0x0000181fff037424 */ /* 0x002fe200078e00ff */
[----:B------:R-:W-:-:S02]  /*10860*/  MOV R2, 0x10880 ;  /* 0x0001088000027802 */ /* 0x000fc40000000f00 */
[----:B--2345:R-:W-:Y:S05]  /*10870*/  CALL.REL.NOINC `($__internal_28_$__cuda_sm70_shflsync_idx_p) ;  /* 0x0000193000007944 */ /* 0x03cfea0003c00000 */
        /* <DEDUP_REMOVED lines=8> */
.L_x_1583:
[----:B------:R-:W-:Y:S01]  /*10900*/  IMAD.MOV.U32 R230, RZ, RZ, R5 ;  /* 0x000000ffffe67224 */ /* 0x000fe200078e0005 */
[----:B------:R-:W-:Y:S01]  /*10910*/  MOV R31, RZ ;  /* 0x000000ff001f7202 */ /* 0x000fe20000000f00 */
[----:B------:R-:W-:Y:S01]  /*10920*/  IMAD.MOV.U32 R3, RZ, RZ, 0x181f ;  /* 0x0000181fff037424 */ /* 0x000fe200078e00ff */
[----:B------:R-:W-:Y:S02]  /*10930*/  MOV R2, 0x10950 ;  /* 0x0001095000027802 */ /* 0x000fe40000000f00 */
[----:B------:R-:W-:Y:S05]  /*10940*/  CALL.REL.NOINC `($__internal_28_$__cuda_sm70_shflsync_idx_p) ;  /* 0x0000186000007944 */ /* 0x000fea0003c00000 */
[----:B------:R-:W-:Y:S01]  /*10950*/  MOV R4, R31 ;  /* 0x0000001f00047202 */ /* 0x000fe20000000f00 */
[----:B-1---5:R-:W-:Y:S05]  /*10960*/  BRA `(.L_x_1664) ;  /* 0xffff44b000007947 */ /* 0x022fea000383ffff */
.L_x_1584:
[----:B------:R-:W-:Y:S01]  /*10970*/  IMAD.MOV.U32 R230, RZ, RZ, R15 ;  /* 0x000000ffffe67224 */ /* 0x000fe200078e000f */
[----:B------:R-:W-:Y:S01]  /*10980*/  MOV R31, RZ ;  /* 0x000000ff001f7202 */ /* 0x000fe20000000f00 */
[----:B------:R-:W-:Y:S01]  /*10990*/  IMAD.MOV.U32 R3, RZ, RZ, 0x181f ;  /* 0x0000181fff037424 */ /* 0x000fe200078e00ff */
[----:B------:R-:W-:Y:S02]  /*109a0*/  MOV R2, 0x109c0 ;  /* 0x000109c000027802 */ /* 0x000fe40000000f00 */
[----:B-12---:R-:W-:Y:S05]  /*109b0*/  CALL.REL.NOINC `($__internal_28_$__cuda_sm70_shflsync_idx_p) ;  /* 0x000017f000007944 */ /* 0x006fea0003c00000 */
[C---:B------:R-:W-:Y:S01]  /*109c0*/  IADD3 R8, P2, R31.reuse, R108, RZ ;  /* 0x0000006c1f087210 */ /* 0x040fe20007f5e0ff */
[----:B------:R-:W-:Y:S01]  /*109d0*/  IMAD.MOV.U32 R230, RZ, RZ, R5 ;  /* 0x000000ffffe67224 */ /* 0x000fe200078e0005 */
[----:B------:R-:W-:-:S02]  /*109e0*/  IADD3 R10, P0, R31, R107, RZ ;  /* 0x0000006b1f0a7210 */ /* 0x000fc40007f1e0ff */
[----:B------:R-:W-:Y:S01]  /*109f0*/  ISETP.GE.AND P3, PT, R232, c[0x0][0x1d4], PT ;  /* 0x00007500e8007a0c */ /* 0x000fe20003f66270 */
[----:B------:R-:W-:Y:S01]  /*10a00*/  IMAD.X R9, R4, 0x1, R102, P2 ;  /* 0x0000000104097824 */ /* 0x000fe200010e0666 */
[----:B------:R-:W-:Y:S01]  /*10a10*/  ISETP.GE.AND P4, PT, R238, c[0x0][0x1d4], PT ;  /* 0x00007500ee007a0c */ /* 0x000fe20003f86270 */
[C---:B------:R-:W-:Y:S01]  /*10a20*/  IMAD.X R11, R4.reuse, 0x1, R100, P0 ;  /* 0x00000001040b7824 */ /* 0x040fe200000e0664 */
[----:B------:R-:W-:Y:S02]  /*10a30*/  ISETP.GE.AND P2, PT, R239, c[0x0][0x1d4], PT ;  /* 0x00007500ef007a0c */ /* 0x000fe40003f46270 */
[C---:B------:R-:W-:Y:S02]  /*10a40*/  IADD3 R6, P1, R31.reuse, R110, RZ ;  /* 0x0000006e1f067210 */ /* 0x040fe40007f3e0ff */
[----:B------:R-:W-:Y:S01]  /*10a50*/  IADD3 R2, P0, R31, R109, RZ ;  /* 0x0000006d1f027210 */ /* 0x000fe20007f1e0ff */
[----:B------:R-:W-:Y:S01]  /*10a60*/  IMAD.MOV.U32 R31, RZ, RZ, 0x1 ;  /* 0x00000001ff1f7424 */ /* 0x000fe200078e00ff */
[----:B------:R-:W-:Y:S01]  /*10a70*/  SEL R13, RZ, 0x10, P4 ;  /* 0x00000010ff0d7807 */ /* 0x000fe20002000000 */
[C---:B------:R-:W-:Y:S01]  /*10a80*/  IMAD.X R7, R4.reuse, 0x1, R103, P1 ;  /* 0x0000000104077824 */ /* 0x040fe200008e0667 */
[----:B------:R-:W-:Y:S01]  /*10a90*/  SEL R12, RZ, 0x10, P5 ;  /* 0x00000010ff0c7807 */ /* 0x000fe20002800000 */
[----:B------:R-:W-:Y:S01]  /*10aa0*/  IMAD.X R3, R4, 0x1, R101, P0 ;  /* 0x0000000104037824 */ /* 0x000fe200000e0665 */
[----:B------:R-:W-:Y:S01]  /*10ab0*/  @!PT LDS RZ, [RZ] ;  /* 0x00000000fffff984 */ /* 0x000fe20000000800 */
[----:B------:R-:W-:Y:S01]  /*10ac0*/  @!PT LDS RZ, [RZ] ;  /* 0x00000000fffff984 */ /* 0x000fe20000000800 */
[----:B------:R-:W-:Y:S01]  /*10ad0*/  @!PT LDS RZ, [RZ] ;  /* 0x00000000fffff984 */ /* 0x000fe20000000800 */
[----:B------:R2:W-:Y:S04]  /*10ae0*/  LDGSTS.E.BYPASS.LTC128B.128 [R229+0x8100], [R10.64], !P3 ;  /* 0x081000000ae57fae */ /* 0x0005e8000d901d46 */
[----:B------:R2:W-:Y:S04]  /*10af0*/  LDGSTS.E.BYPASS.LTC128B.128 [R229+0xa100], [R8.64], !P4 ;  /* 0x0a10000008e57fae */ /* 0x0005e8000e101d46 */
[----:B------:R3:W-:Y:S04]  /*10b00*/  LDGSTS.E.BYPASS.LTC128B.128 [R229+0xc100], [R6.64], !P5 ;  /* 0x0c10000006e57fae */ /* 0x0007e8000e901d46 */
[----:B------:R4:W-:Y:S01]  /*10b10*/  LDGSTS.E.BYPASS.LTC128B.128 [R229+0xe100], [R2.64], !P2 ;  /* 0x0e10000002e57fae */ /* 0x0009e2000d101d46 */
[----:B---3--:R-:W-:Y:S01]  /*10b20*/  SEL R7, RZ, 0x10, P3 ;  /* 0x00000010ff077807 */ /* 0x008fe20001800000 */
[----:B----4-:R-:W-:Y:S01]  /*10b30*/  IMAD.MOV.U32 R3, RZ, RZ, 0x181f ;  /* 0x0000181fff037424 */ /* 0x010fe200078e00ff */
        /* <DEDUP_REMOVED lines=10> */
.L_x_1585:
[----:B------:R-:W-:Y:S02]  /*10be0*/  MOV R0, 0x2 ;  /* 0x0000000200007802 */ /* 0x000fe40000000f00 */
[----:B------:R-:W-:Y:S02]  /*10bf0*/  MOV R2, 0x10c10 ;  /* 0x00010c1000027802 */ /* 0x000fe40000000f00 */
[----:B------:R-:W-:Y:S05]  /*10c00*/  CALL.REL.NOINC `($__internal_27_$__cuda_sm70_shflsync_bfly_p) ;  /* 0x0000154000007944 */ /* 0x000fea0003c00000 */
[----:B------:R-:W-:Y:S01]  /*10c10*/  FMNMX.FTZ R4, R4, R0, !PT ;  /* 0x0000000004047209 */ /* 0x000fe20007810000 */
[----:B------:R-:W-:Y:S01]  /*10c20*/  IMAD.MOV.U32 R0, RZ, RZ, 0x1 ;  /* 0x00000001ff007424 */ /* 0x000fe200078e00ff */
[----:B------:R-:W-:Y:S02]  /*10c30*/  MOV R2, 0x10c50 ;  /* 0x00010c5000027802 */ /* 0x000fe40000000f00 */
[----:B------:R-:W-:Y:S05]  /*10c40*/  CALL.REL.NOINC `($__internal_27_$__cuda_sm70_shflsync_bfly_p) ;  /* 0x0000150000007944 */ /* 0x000fea0003c00000 */
[----:B------:R-:W-:Y:S01]  /*10c50*/  FMNMX.FTZ R132, R4, R0, !PT ;  /* 0x0000000004847209 */ /* 0x000fe20007810000 */
[----:B------:R-:W-:Y:S01]  /*10c60*/  IMAD.MOV.U32 R4, RZ, RZ, R5 ;  /* 0x000000ffff047224 */ /* 0x000fe200078e0005 */
[----:B------:R-:W-:Y:S01]  /*10c70*/  MOV R2, 0x10ca0 ;  /* 0x00010ca000027802 */ /* 0x000fe20000000f00 */
[----:B------:R-:W-:Y:S02]  /*10c80*/  IMAD.MOV.U32 R0, RZ, RZ, 0x2 ;  /* 0x00000002ff007424 */ /* 0x000fe400078e00ff */
[----:B------:R-:W-:Y:S05]  /*10c90*/  CALL.REL.NOINC `($__internal_27_$__cuda_sm70_shflsync_bfly_p) ;  /* 0x000014b000007944 */ /* 0x000fea0003c00000 */
[----:B------:R-:W-:Y:S01]  /*10ca0*/  FMNMX.FTZ R5, R5, R0, !PT ;  /* 0x0000000005057209 */ /* 0x000fe20007810000 */
[----:B------:R-:W-:Y:S01]  /*10cb0*/  IMAD.MOV.U32 R0, RZ, RZ, 0x1 ;  /* 0x00000001ff007424 */ /* 0x000fe200078e00ff */
[----:B------:R-:W-:-:S03]  /*10cc0*/  MOV R2, 0x10cf0 ;  /* 0x00010cf000027802 */ /* 0x000fc60000000f00 */
[----:B------:R-:W-:Y:S02]  /*10cd0*/  IMAD.MOV.U32 R4, RZ, RZ, R5 ;  /* 0x000000ffff047224 */ /* 0x000fe400078e0005 */
[----:B------:R-:W-:Y:S05]  /*10ce0*/  CALL.REL.NOINC `($__internal_27_$__cuda_sm70_shflsync_bfly_p) ;  /* 0x0000146000007944 */ /* 0x000fea0003c00000 */
[----:B------:R-:W-:Y:S01]  /*10cf0*/  MOV R3, R0 ;  /* 0x0000000000037202 */ /* 0x000fe20000000f00 */
[----:B------:R-:W-:Y:S05]  /*10d00*/  BRA `(.L_x_1666) ;  /* 0xffff49d000007947 */ /* 0x000fea000383ffff */
.L_x_1587:
[----:B--234-:R-:W-:Y:S01]  /*10d10*/  MOV R31, RZ ;  /* 0x000000ff001f7202 */ /* 0x01cfe20000000f00 */
[----:B------:R-:W-:Y:S01]  /*10d20*/  IMAD.MOV.U32 R230, RZ, RZ, R4 ;  /* 0x000000ffffe67224 */ /* 0x000fe200078e0004 */
[----:B------:R-:W-:Y:S01]  /*10d30*/  MOV R2, 0x10d60 ;  /* 0x00010d6000027802 */ /* 0x000fe20000000f00 */
[----:B------:R-:W-:Y:S02]  /*10d40*/  IMAD.MOV.U32 R3, RZ, RZ, 0x181f ;  /* 0x0000181fff037424 */ /* 0x000fe400078e00ff */
[----:B-1----:R-:W-:Y:S05]  /*10d50*/  CALL.REL.NOINC `($__internal_28_$__cuda_sm70_shflsync_idx_p) ;  /* 0x0000145000007944 */ /* 0x002fea0003c00000 */
[----:B------:R-:W-:Y:S01]  /*10d60*/  MOV R2, R31 ;  /* 0x0000001f00027202 */ /* 0x000fe20000000f00 */
[----:B-1---5:R-:W-:-:S05]  /*10d70*/  BRA `(.L_x_1667) ;  /* 0xffff623000007947 */ /* 0x022fca000383ffff */
.L_x_1590:
[----:B------:R-:W-:Y:S01]  /*10d80*/  MOV R31, RZ ;  /* 0x000000ff001f7202 */ /* 0x000fe20000000f00 */
[----:B------:R-:W-:Y:S01]  /*10d90*/  IMAD.MOV.U32 R230, RZ, RZ, R5 ;  /* 0x000000ffffe67224 */ /* 0x000fe200078e0005 */
[----:B------:R-:W-:Y:S01]  /*10da0*/  MOV R2, 0x10dd0 ;  /* 0x00010dd000027802 */ /* 0x000fe20000000f00 */
[----:B------:R-:W-:Y:S02]  /*10db0*/  IMAD.MOV.U32 R3, RZ, RZ, 0x181f ;  /* 0x0000181fff037424 */ /* 0x000fe400078e00ff */
[----:B------:R-:W-:Y:S05]  /*10dc0*/  CALL.REL.NOINC `($__internal_28_$__cuda_sm70_shflsync_idx_p) ;  /* 0x000013e000007944 */ /* 0x000fea0003c00000 */
[----:B------:R-:W-:Y:S01]  /*10dd0*/  MOV R4, R31 ;  /* 0x0000001f00047202 */ /* 0x000fe20000000f00 */
[----:B-1---5:R-:W-:-:S05]  /*10de0*/  BRA `(.L_x_1668) ;  /* 0xffff77f000007947 */ /* 0x022fca000383ffff */
.L_x_1591:
[----:B------:R-:W-:Y:S01]  /*10df0*/  MOV R31, RZ ;  /* 0x000000ff001f7202 */ /* 0x000fe20000000f00 */
[----:B------:R-:W-:Y:S01]  /*10e00*/  IMAD.MOV.U32 R230, RZ, RZ, R8 ;  /* 0x000000ffffe67224 */ /* 0x000fe200078e0008 */
[----:B------:R-:W-:Y:S01]  /*10e10*/  MOV R2, 0x10e40 ;  /* 0x00010e4000027802 */ /* 0x000fe20000000f00 */
[----:B------:R-:W-:Y:S02]  /*10e20*/  IMAD.MOV.U32 R3, RZ, RZ, 0x181f ;  /* 0x0000181fff037424 */ /* 0x000fe400078e00ff */
[----:B-12---:R-:W-:Y:S05]  /*10e30*/  CALL.REL.NOINC `($__internal_28_$__cuda_sm70_shflsync_idx_p) ;  /* 0x0000137000007944 */ /* 0x006fea0003c00000 */
[C---:B------:R-:W-:Y:S01]  /*10e40*/  IADD3 R2, -R227.reuse, 0x10, RZ ;  /* 0x00000010e3027810 */ /* 0x040fe20007ffe1ff */
[----:B------:R-:W-:Y:S03]  /*10e50*/  IMAD.MOV.U32 R230, RZ, RZ, R5 ;  /* 0x000000ffffe67224 */ /* 0x000fe600078e0005 */
[----:B------:R-:W-:Y:S04]  /*10e60*/  LOP3.LUT R2, R2, 0xf, RZ, 0xc0, !PT ;  /* 0x0000000f02027812 */ /* 0x000fe800078ec0ff */
[----:B------:R-:W-:Y:S04]  /*10e70*/  IADD3 R2, P1, P0, R2, R31, R25 ;  /* 0x0000001f02027210 */ /* 0x000fe8000783e019 */
[----:B------:R-:W-:Y:S02]  /*10e80*/  IADD3.X R3, RZ, R4, R9, P1, P0 ;  /* 0x00000004ff037210 */ /* 0x000fe40000fe0409 */
[----:B------:R-:W-:Y:S11]  /*10e90*/  ISETP.NE.U32.AND P0, PT, R227, RZ, PT ;  /* 0x000000ffe300720c */ /* 0x000ff60003f05070 */
[----:B------:R-:W-:Y:S02]  /*10ea0*/  @!UPT UIADD3 URZ, URZ, URZ, URZ ;  /* 0x0000003f3f3ff290 */ /* 0x000fe4000fffe03f */
[----:B------:R-:W-:Y:S01]  /*10eb0*/  @!PT LDS RZ, [RZ] ;  /* 0x00000000fffff984 */ /* 0x000fe20000000800 */
[----:B------:R-:W-:Y:S01]  /*10ec0*/  @!PT LDS RZ, [RZ] ;  /* 0x00000000fffff984 */ /* 0x000fe20000000800 */
[----:B------:R-:W-:Y:S01]  /*10ed0*/  @!PT LDS RZ, [RZ] ;  /* 0x00000000fffff984 */ /* 0x000fe20000000800 */
[----:B------:R2:W-:Y:S02]  /*10ee0*/  LDGSTS.E.BYPASS.LTC128B.128.ZFILL [R229+0x8100], [R2.64], P0 ;  /* 0x0810000002e57fae */ /* 0x0005e40008141d46 */
[C---:B--2---:R-:W-:Y:S05]  /*10ef0*/  IADD3 R2, P0, R31.reuse, R26, RZ ;  /* 0x0000001a1f027210 */ /* 0x044fea0007f1e0ff */
[C---:B------:R-:W-:Y:S01]  /*10f00*/  IMAD.X R3, R4.reuse, 0x1, R10, P0 ;  /* 0x0000000104037824 */ /* 0x040fe200000e060a */
[C---:B------:R-:W-:Y:S04]  /*10f10*/  IADD3 R6, P0, R31.reuse, R27, RZ ;  /* 0x0000001b1f067210 */ /* 0x040fe80007f1e0ff */
[----:B------:R2:W-:Y:S01]  /*10f20*/  LDGSTS.E.BYPASS.LTC128B.128 [R229+0xa100], [R2.64], !P3 ;  /* 0x0a10000002e57fae */ /* 0x0005e2000d901d46 */
[C---:B------:R-:W-:Y:S05]  /*10f30*/  IMAD.X R7, R4.reuse, 0x1, R11, P0 ;  /* 0x0000000104077824 */ /* 0x040fea00000e060b */
[----:B------:R3:W-:Y:S01]  /*10f40*/  LDGSTS.E.BYPASS.LTC128B.128 [R229+0xc100], [R6.64], !P4 ;  /* 0x0c10000006e57fae */ /* 0x0007e2000e101d46 */
[----:B--2---:R-:W-:Y:S01]  /*10f50*/  IADD3 R2, P0, R31, R28, RZ ;  /* 0x0000001c1f027210 */ /* 0x004fe20007f1e0ff */
[----:B------:R-:W-:Y:S04]  /*10f60*/  IMAD.MOV.U32 R31, RZ, RZ, 0x1 ;  /* 0x00000001ff1f7424 */ /* 0x000fe800078e00ff */
[----:B------:R-:W-:Y:S05]  /*10f70*/  IMAD.X R3, R4, 0x1, R12, P0 ;  /* 0x0000000104037824 */ /* 0x000fea00000e060c */
[----:B------:R2:W-:Y:S02]  /*10f80*/  LDGSTS.E.BYPASS.LTC128B.128 [R229+0xe100], [R2.64], !P5 ;  /* 0x0e10000002e57fae */ /* 0x0005e4000e901d46 */
[----:B--2---:R-:W-:Y:S01]  /*10f90*/  MOV R2, 0x10fc0 ;  /* 0x00010fc000027802 */ /* 0x004fe20000000f00 */
[----:B------:R-:W-:Y:S02]  /*10fa0*/  IMAD.MOV.U32 R3, RZ, RZ, 0x181f ;  /* 0x0000181fff037424 */ /* 0x000fe400078e00ff */
[----:B-1-3-5:R-:W-:Y:S05]  /*10fb0*/  CALL.REL.NOINC `($__internal_28_$__cuda_sm70_shflsync_idx_p) ;  /* 0x000011f000007944 */ /* 0x02afea0003c00000 */
[----:B------:R-:W-:Y:S01]  /*10fc0*/  MOV R3, 0x181f ;  /* 0x0000181f00037802 */ /* 0x000fe20000000f00 */
[----:B------:R-:W-:Y:S01]  /*10fd0*/  IMAD.MOV.U32 R4, RZ, RZ, R31 ;  /* 0x000000ffff047224 */ /* 0x000fe200078e001f */
[----:B------:R-:W-:Y:S01]  /*10fe0*/  MOV R31, 0x1 ;  /* 0x00000001001f7802 */ /* 0x000fe20000000f00 */
[----:B------:R-:W-:Y:S01]  /*10ff0*/  IMAD.MOV.U32 R230, RZ, RZ, R8 ;  /* 0x000000ffffe67224 */ /* 0x000fe200078e0008 */
[----:B------:R-:W-:Y:S02]  /*11000*/  MOV R2, 0x11020 ;  /* 0x0001102000027802 */ /* 0x000fe40000000f00 */
[----:B-1---5:R-:W-:Y:S05]  /*11010*/  CALL.REL.NOINC `($__internal_28_$__cuda_sm70_shflsync_idx_p) ;  /* 0x0000119000007944 */ /* 0x022fea0003c00000 */
[----:B-----5:R-:W-:Y:S01]  /*11020*/  MOV R0, R31 ;  /* 0x0000001f00007202 */ /* 0x020fe20000000f00 */
[----:B-1----:R-:W-:-:S05]  /*11030*/  BRA `(.L_x_1669) ;  /* 0xffff770000007947 */ /* 0x002fca000383ffff */
.L_x_1592:
        /* <DEDUP_REMOVED lines=14> */
[----:B------:R-:W-:Y:S02]  /*11120*/  MOV R2, 0x11140 ;  /* 0x0001114000027802 */ /* 0x000fe40000000f00 */
[----:B------:R-:W-:Y:S05]  /*11130*/  CALL.REL.NOINC `($__internal_27_$__cuda_sm70_shflsync_bfly_p) ;  /* 0x0000101000007944 */ /* 0x000fea0003c00000 */
[----:B------:R-:W-:-:S05]  /*11140*/  BRA `(.L_x_1670) ;  /* 0xffff79b000007947 */ /* 0x000fca000383ffff */
.L_x_1594:
[----:B------:R-:W-:Y:S01]  /*11150*/  IMAD.MOV.U32 R4, RZ, RZ, R235 ;  /* 0x000000ffff047224 */ /* 0x000fe200078e00eb */
[----:B------:R-:W-:-:S02]  /*11160*/  MOV R0, 0x2 ;  /* 0x0000000200007802 */ /* 0x000fc40000000f00 */
[----:B------:R-:W-:Y:S02]  /*11170*/  MOV R2, 0x11190 ;  /* 0x0001119000027802 */ /* 0x000fe40000000f00 */
[----:B------:R-:W-:Y:S05]  /*11180*/  CALL.REL.NOINC `($__internal_27_$__cuda_sm70_shflsync_bfly_p) ;  /* 0x00000fc000007944 */ /* 0x000fea0003c00000 */
[----:B------:R-:W-:Y:S05]  /*11190*/  BRA `(.L_x_1671) ;  /* 0xffff95a000007947 */ /* 0x000fea000383ffff */
.L_x_1595:
[----:B------:R-:W-:Y:S01]  /*111a0*/  IMAD.MOV.U32 R4, RZ, RZ, R5 ;  /* 0x000000ffff047224 */ /* 0x000fe200078e0005 */
[----:B------:R-:W-:Y:S02]  /*111b0*/  MOV R0, 0x1 ;  /* 0x0000000100007802 */ /* 0x000fe40000000f00 */
[----:B------:R-:W-:Y:S02]  /*111c0*/  MOV R2, 0x111e0 ;  /* 0x000111e000027802 */ /* 0x000fe40000000f00 */
[----:B-1----:R-:W-:Y:S05]  /*111d0*/  CALL.REL.NOINC `($__internal_27_$__cuda_sm70_shflsync_bfly_p) ;  /* 0x00000f7000007944 */ /* 0x002fea0003c00000 */
[----:B------:R-:W-:Y:S01]  /*111e0*/  FADD.FTZ R5, R5, R0 ;  /* 0x0000000005057221 */ /* 0x000fe20000010000 */
[----:B------:R-:W-:Y:S02]  /*111f0*/  MOV R4, R234 ;  /* 0x000000ea00047202 */ /* 0x000fe40000000f00 */
[----:B------:R-:W-:Y:S02]  /*11200*/  MOV R0, 0x2 ;  /* 0x0000000200007802 */ /* 0x000fe40000000f00 */
[----:B------:R-:W-:Y:S02]  /*11210*/  MOV R2, 0x11230 ;  /* 0x0001123000027802 */ /* 0x000fe40000000f00 */
[----:B------:R-:W-:Y:S05]  /*11220*/  CALL.REL.NOINC `($__internal_27_$__cuda_sm70_shflsync_bfly_p) ;  /* 0x00000f2000007944 */ /* 0x000fea0003c00000 */
[----:B------:R-:W-:Y:S01]  /*11230*/  FADD.FTZ R4, R234, R0 ;  /* 0x00000000ea047221 */ /* 0x000fe20000010000 */
[----:B------:R-:W-:Y:S02]  /*11240*/  MOV R0, 0x1 ;  /* 0x0000000100007802 */ /* 0x000fe40000000f00 */
[----:B------:R-:W-:-:S02]  /*11250*/  MOV R2, 0x11270 ;  /* 0x0001127000027802 */ /* 0x000fc40000000f00 */
[----:B------:R-:W-:Y:S05]  /*11260*/  CALL.REL.NOINC `($__internal_27_$__cuda_sm70_shflsync_bfly_p) ;  /* 0x00000ee000007944 */ /* 0x000fea0003c00000 */
[----:B------:R-:W-:Y:S01]  /*11270*/  MOV R3, R0 ;  /* 0x0000000000037202 */ /* 0x000fe20000000f00 */
[----:B------:R-:W-:Y:S05]  /*11280*/  BRA `(.L_x_1672) ;  /* 0xffff952000007947 */ /* 0x000fea000383ffff */
.L_x_1602:
[----:B--234-:R-:W-:Y:S01]  /*11290*/  IMAD.MOV.U32 R230, RZ, RZ, R5 ;  /* 0x000000ffffe67224 */ /* 0x01cfe200078e0005 */
[----:B------:R-:W-:Y:S01]  /*112a0*/  MOV R31, RZ ;  /* 0x000000ff001f7202 */ /* 0x000fe20000000f00 */
[----:B------:R-:W-:Y:S01]  /*112b0*/  IMAD.MOV.U32 R3, RZ, RZ, 0x181f ;  /* 0x0000181fff037424 */ /* 0x000fe200078e00ff */
[----:B------:R-:W-:-:S02]  /*112c0*/  MOV R2, 0x112e0 ;  /* 0x000112e000027802 */ /* 0x000fc40000000f00 */
[----:B-1----:R-:W-:Y:S05]  /*112d0*/  CALL.REL.NOINC `($__internal_28_$__cuda_sm70_shflsync_idx_p) ;  /* 0x00000ed000007944 */ /* 0x002fea0003c00000 */
[----:B------:R-:W-:Y:S01]  /*112e0*/  MOV R4, R31 ;  /* 0x0000001f00047202 */ /* 0x000fe20000000f00 */
[----:B-1---5:R-:W-:Y:S05]  /*112f0*/  BRA `(.L_x_1673) ;  /* 0xffffb14000007947 */ /* 0x022fea000383ffff */
.L_x_1603:
[----:B------:R-:W-:Y:S01]  /*11300*/  IMAD.MOV.U32 R230, RZ, RZ, R14 ;  /* 0x000000ffffe67224 */ /* 0x000fe200078e000e */
[----:B------:R-:W-:Y:S01]  /*11310*/  MOV R31, RZ ;  /* 0x000000ff001f7202 */ /* 0x000fe20000000f00 */
[----:B------:R-:W-:Y:S01]  /*11320*/  IMAD.MOV.U32 R3, RZ, RZ, 0x181f ;  /* 0x0000181fff037424 */ /* 0x000fe200078e00ff */
[----:B------:R-:W-:-:S02]  /*11330*/  MOV R2, 0x11350 ;  /* 0x0001135000027802 */ /* 0x000fc40000000f00 */
[----:B-123--:R-:W-:Y:S05]  /*11340*/  CALL.REL.NOINC `($__internal_28_$__cuda_sm70_shflsync_idx_p) ;  /* 0x00000e6000007944 */ /* 0x00efea0003c00000 */
[----:B-----5:R-:W-:Y:S01]  /*11350*/  MOV R0, R31 ;  /* 0x0000001f00007202 */ /* 0x020fe20000000f00 */
[----:B-1----:R-:W-:Y:S05]  /*11360*/  BRA `(.L_x_1674) ;  /* 0xffffb0f000007947 */ /* 0x002fea000383ffff */
.L_x_1606:
[----:B------:R-:W-:Y:S01]  /*11370*/  IMAD.MOV.U32 R230, RZ, RZ, R5 ;  /* 0x000000ffffe67224 */ /* 0x000fe200078e0005 */
[----:B------:R-:W-:Y:S01]  /*11380*/  MOV R31, 0x1 ;  /* 0x00000001001f7802 */ /* 0x000fe20000000f00 */
[----:B--2---:R-:W-:Y:S01]  /*11390*/  IMAD.MOV.U32 R3, RZ, RZ, 0x181f ;  /* 0x0000181fff037424 */ /* 0x004fe200078e00ff */
[----:B------:R-:W-:-:S02]  /*113a0*/  MOV R2, 0x113c0 ;  /* 0x000113c000027802 */ /* 0x000fc40000000f00 */
[----:B-1-34-:R-:W-:Y:S05]  /*113b0*/  CALL.REL.NOINC `($__internal_28_$__cuda_sm70_shflsync_idx_p) ;  /* 0x00000df000007944 */ /* 0x01afea0003c00000 */
        /* <DEDUP_REMOVED lines=8> */
.L_x_1609:
[----:B------:R-:W-:Y:S01]  /*11440*/  IMAD.MOV.U32 R230, RZ, RZ, R5 ;  /* 0x000000ffffe67224 */ /* 0x000fe200078e0005 */
[----:B------:R-:W-:Y:S01]  /*11450*/  MOV R31, 0x2 ;  /* 0x00000002001f7802 */ /* 0x000fe20000000f00 */
[----:B-1----:R-:W-:Y:S01]  /*11460*/  IMAD.MOV.U32 R3, RZ, RZ, 0x181f ;  /* 0x0000181fff037424 */ /* 0x002fe200078e00ff */
[----:B------:R-:W-:Y:S02]  /*11470*/  MOV R2, 0x11490 ;  /* 0x0001149000027802 */ /* 0x000fe40000000f00 */
[----:B--234-:R-:W-:Y:S05]  /*11480*/  CALL.REL.NOINC `($__internal_28_$__cuda_sm70_shflsync_idx_p) ;  /* 0x00000d2000007944 */ /* 0x01cfea0003c00000 */
[----:B------:R-:W-:Y:S01]  /*11490*/  MOV R4, R31 ;  /* 0x0000001f00047202 */ /* 0x000fe20000000f00 */
[----:B-1---5:R-:W-:Y:S05]  /*114a0*/  BRA `(.L_x_1676) ;  /* 0xffffb33000007947 */ /* 0x022fea000383ffff */
.L_x_1610:
[----:B------:R-:W-:Y:S01]  /*114b0*/  IMAD.MOV.U32 R230, RZ, RZ, R14 ;  /* 0x000000ffffe67224 */ /* 0x000fe200078e000e */
[----:B------:R-:W-:Y:S01]  /*114c0*/  MOV R31, 0x2 ;  /* 0x00000002001f7802 */ /* 0x000fe20000000f00 */
[----:B-1----:R-:W-:Y:S01]  /*114d0*/  IMAD.MOV.U32 R3, RZ, RZ, 0x181f ;  /* 0x0000181fff037424 */ /* 0x002fe200078e00ff */
[----:B------:R-:W-:Y:S02]  /*114e0*/  MOV R2, 0x11500 ;  /* 0x0001150000027802 */ /* 0x000fe40000000f00 */
[----:B--234-:R-:W-:Y:S05]  /*114f0*/  CALL.REL.NOINC `($__internal_28_$__cuda_sm70_shflsync_idx_p) ;  /* 0x00000cb000007944 */ /* 0x01cfea0003c00000 */
[----:B-----5:R-:W-:Y:S01]  /*11500*/  MOV R0, R31 ;  /* 0x0000001f00007202 */ /* 0x020fe20000000f00 */
[----:B-1----:R-:W-:Y:S05]  /*11510*/  BRA `(.L_x_1677) ;  /* 0xffffb2e000007947 */ /* 0x002fea000383ffff */
.L_x_1613:
[----:B------:R-:W-:Y:S01]  /*11520*/  IMAD.MOV.U32 R230, RZ, RZ, R5 ;  /* 0x000000ffffe67224 */ /* 0x000fe200078e0005 */
[----:B------:R-:W-:Y:S01]  /*11530*/  MOV R31, 0x3 ;  /* 0x00000003001f7802 */ /* 0x000fe20000000f00 */
[----:B-1----:R-:W-:Y:S01]  /*11540*/  IMAD.MOV.U32 R3, RZ, RZ, 0x181f ;  /* 0x0000181fff037424 */ /* 0x002fe200078e00ff */
[----:B------:R-:W-:-:S02]  /*11550*/  MOV R2, 0x11570 ;  /* 0x0001157000027802 */ /* 0x000fc40000000f00 */
[----:B--234-:R-:W-:Y:S05]  /*11560*/  CALL.REL.NOINC `($__internal_28_$__cuda_sm70_shflsync_idx_p) ;  /* 0x00000c4000007944 */ /* 0x01cfea0003c00000 */
        /* <DEDUP_REMOVED lines=8> */
.L_x_1615:
[----:B------:R-:W-:Y:S01]  /*115f0*/  IMAD.MOV.U32 R230, RZ, RZ, R5 ;  /* 0x000000ffffe67224 */ /* 0x000fe200078e0005 */
[----:B------:R-:W-:Y:S01]  /*11600*/  MOV R31, RZ ;  /* 0x000000ff001f7202 */ /* 0x000fe20000000f00 */
[----:B------:R-:W-:Y:S01]  /*11610*/  IMAD.MOV.U32 R3, RZ, RZ, 0x1c1f ;  /* 0x00001c1fff037424 */ /* 0x000fe200078e00ff */
[----:B------:R-:W-:Y:S02]  /*11620*/  MOV R2, 0x11640 ;  /* 0x0001164000027802 */ /* 0x000fe40000000f00 */
[----:B------:R-:W-:Y:S05]  /*11630*/  CALL.REL.NOINC `($__internal_28_$__cuda_sm70_shflsync_idx_p) ;  /* 0x00000b7000007944 */ /* 0x000fea0003c00000 */
[----:B------:R-:W-:Y:S01]  /*11640*/  MOV R4, R31 ;  /* 0x0000001f00047202 */ /* 0x000fe20000000f00 */
[----:B-1---5:R-:W-:Y:S05]  /*11650*/  BRA `(.L_x_1679) ;  /* 0xffffb70000007947 */ /* 0x022fea000383ffff */
.L_x_1616:
[----:B------:R-:W-:Y:S01]  /*11660*/  IMAD.MOV.U32 R230, RZ, RZ, R12 ;  /* 0x000000ffffe67224 */ /* 0x000fe200078e000c */
[----:B------:R-:W-:Y:S01]  /*11670*/  MOV R31, RZ ;  /* 0x000000ff001f7202 */ /* 0x000fe20000000f00 */
[----:B------:R-:W-:Y:S01]  /*11680*/  IMAD.MOV.U32 R3, RZ, RZ, 0x1c1f ;  /* 0x00001c1fff037424 */ /* 0x000fe200078e00ff */
[----:B------:R-:W-:Y:S02]  /*11690*/  MOV R2, 0x116b0 ;  /* 0x000116b000027802 */ /* 0x000fe40000000f00 */
[----:B-12---:R-:W-:Y:S05]  /*116a0*/  CALL.REL.NOINC `($__internal_28_$__cuda_sm70_shflsync_idx_p) ;  /* 0x00000b0000007944 */ /* 0x006fea0003c00000 */
[----:B-----5:R-:W-:Y:S01]  /*116b0*/  MOV R0, R31 ;  /* 0x0000001f00007202 */ /* 0x020fe20000000f00 */
[----:B-1----:R-:W-:Y:S05]  /*116c0*/  BRA `(.L_x_1680) ;  /* 0xffffb6b000007947 */ /* 0x002fea000383ffff */
.L_x_1619:
        /* <DEDUP_REMOVED lines=13> */
.L_x_1623:
[----:B------:R-:W-:Y:S01]  /*117a0*/  IMAD.MOV.U32 R230, RZ, RZ, R5 ;  /* 0x000000ffffe67224 */ /* 0x000fe200078e0005 */
[----:B------:R-:W-:Y:S01]  /*117b0*/  MOV R31, RZ ;  /* 0x000000ff001f7202 */ /* 0x000fe20000000f00 */
[----:B------:R-:W-:Y:S01]  /*117c0*/  IMAD.MOV.U32 R3, RZ, RZ, 0x181f ;  /* 0x0000181fff037424 */ /* 0x000fe200078e00ff */
[----:B------:R-:W-:Y:S02]  /*117d0*/  MOV R2, 0x117f0 ;  /* 0x000117f000027802 */ /* 0x000fe40000000f00 */
[----:B------:R-:W-:Y:S05]  /*117e0*/  CALL.REL.NOINC `($__internal_28_$__cuda_sm70_shflsync_idx_p) ;  /* 0x000009c000007944 */ /* 0x000fea0003c00000 */
[----:B------:R-:W-:Y:S01]  /*117f0*/  MOV R4, R31 ;  /* 0x0000001f00047202 */ /* 0x000fe20000000f00 */
[----:B-1---5:R-:W-:Y:S05]  /*11800*/  BRA `(.L_x_1682) ;  /* 0xffffd67000007947 */ /* 0x022fea000383ffff */
.L_x_1624:
[----:B------:R-:W-:Y:S01]  /*11810*/  IMAD.MOV.U32 R230, RZ, RZ, R14 ;  /* 0x000000ffffe67224 */ /* 0x000fe200078e000e */
[----:B------:R-:W-:Y:S01]  /*11820*/  MOV R31, RZ ;  /* 0x000000ff001f7202 */ /* 0x000fe20000000f00 */
[----:B------:R-:W-:Y:S01]  /*11830*/  IMAD.MOV.U32 R3, RZ, RZ, 0x181f ;  /* 0x0000181fff037424 */ /* 0x000fe200078e00ff */
[----:B------:R-:W-:Y:S02]  /*11840*/  MOV R2, 0x11860 ;  /* 0x0001186000027802 */ /* 0x000fe40000000f00 */
[----:B-12---:R-:W-:Y:S05]  /*11850*/  CALL.REL.NOINC `($__internal_28_$__cuda_sm70_shflsync_idx_p) ;  /* 0x0000095000007944 */ /* 0x006fea0003c00000 */
[----:B-----5:R-:W-:Y:S01]  /*11860*/  MOV R0, R31 ;  /* 0x0000001f00007202 */ /* 0x020fe20000000f00 */
[----:B-1----:R-:W-:Y:S05]  /*11870*/  BRA `(.L_x_1683) ;  /* 0xffffd62000007947 */ /* 0x002fea000383ffff */
.L_x_1627:
        /* <DEDUP_REMOVED lines=13> */
.L_x_1630:
[----:B------:R-:W-:Y:S01]  /*11950*/  IMAD.MOV.U32 R230, RZ, RZ, R5 ;  /* 0x000000ffffe67224 */ /* 0x000fe200078e0005 */
[----:B------:R-:W-:Y:S01]  /*11960*/  MOV R31, 0x2 ;  /* 0x00000002001f7802 */ /* 0x000fe20000000f00 */
[----:B-1----:R-:W-:Y:S01]  /*11970*/  IMAD.MOV.U32 R3, RZ, RZ, 0x181f ;  /* 0x0000181fff037424 */ /* 0x002fe200078e00ff */
[----:B------:R-:W-:Y:S02]  /*11980*/  MOV R2, 0x119a0 ;  /* 0x000119a000027802 */ /* 0x000fe40000000f00 */
[----:B--234-:R-:W-:Y:S05]  /*11990*/  CALL.REL.NOINC `($__internal_28_$__cuda_sm70_shflsync_idx_p) ;  /* 0x0000081000007944 */ /* 0x01cfea0003c00000 */
[----:B------:R-:W-:Y:S01]  /*119a0*/  MOV R4, R31 ;  /* 0x0000001f00047202 */ /* 0x000fe20000000f00 */
[----:B-1---5:R-:W-:Y:S05]  /*119b0*/  BRA `(.L_x_1685) ;  /* 0xffffd87000007947 */ /* 0x022fea000383ffff */
.L_x_1631:
[----:B------:R-:W-:Y:S01]  /*119c0*/  IMAD.MOV.U32 R230, RZ, RZ, R14 ;  /* 0x000000ffffe67224 */ /* 0x000fe200078e000e */
[----:B------:R-:W-:Y:S01]  /*119d0*/  MOV R31, 0x2 ;  /* 0x00000002001f7802 */ /* 0x000fe20000000f00 */
[----:B------:R-:W-:Y:S01]  /*119e0*/  IMAD.MOV.U32 R3, RZ, RZ, 0x181f ;  /* 0x0000181fff037424 */ /* 0x000fe200078e00ff */
[----:B------:R-:W-:Y:S02]  /*119f0*/  MOV R2, 0x11a10 ;  /* 0x00011a1000027802 */ /* 0x000fe40000000f00 */
[----:B-1234-:R-:W-:Y:S05]  /*11a00*/  CALL.REL.NOINC `($__internal_28_$__cuda_sm70_shflsync_idx_p) ;  /* 0x000007a000007944 */ /* 0x01efea0003c00000 */
[----:B-----5:R-:W-:Y:S01]  /*11a10*/  MOV R0, R31 ;  /* 0x0000001f00007202 */ /* 0x020fe20000000f00 */
[----:B-1----:R-:W-:Y:S05]  /*11a20*/  BRA `(.L_x_1686) ;  /* 0xffffd82000007947 */ /* 0x002fea000383ffff */
.L_x_1634:
        /* <DEDUP_REMOVED lines=13> */
.L_x_1636:
[----:B------:R-:W-:Y:S01]  /*11b00*/  IMAD.MOV.U32 R230, RZ, RZ, R30 ;  /* 0x000000ffffe67224 */ /* 0x000fe200078e001e */
[----:B------:R-:W-:Y:S01]  /*11b10*/  MOV R31, RZ ;  /* 0x000000ff001f7202 */ /* 0x000fe20000000f00 */
[----:B------:R-:W-:Y:S01]  /*11b20*/  IMAD.MOV.U32 R3, RZ, RZ, 0x1f ;  /* 0x0000001fff037424 */ /* 0x000fe200078e00ff */
[----:B------:R-:W-:Y:S02]  /*11b30*/  MOV R2, 0x11b50 ;  /* 0x00011b5000027802 */ /* 0x000fe40000000f00 */
[----:B------:R-:W-:Y:S05]  /*11b40*/  CALL.REL.NOINC `($__internal_28_$__cuda_sm70_shflsync_idx_p) ;  /* 0x0000066000007944 */ /* 0x000fea0003c00000 */
[----:B------:R-:W-:Y:S01]  /*11b50*/  MOV R9, R31 ;  /* 0x0000001f00097202 */ /* 0x000fe20000000f00 */
[----:B-1---5:R-:W-:Y:S05]  /*11b60*/  BRA `(.L_x_1688) ;  /* 0xffffdb1000007947 */ /* 0x022fea000383ffff */
.L_x_1637:
[----:B------:R-:W-:Y:S01]  /*11b70*/  IMAD.MOV.U32 R230, RZ, RZ, R30 ;  /* 0x000000ffffe67224 */ /* 0x000fe200078e001e */
[----:B------:R-:W-:Y:S01]  /*11b80*/  MOV R31, 0x1 ;  /* 0x00000001001f7802 */ /* 0x000fe20000000f00 */
[----:B------:R-:W-:Y:S01]  /*11b90*/  IMAD.MOV.U32 R3, RZ, RZ, 0x1f ;  /* 0x0000001fff037424 */ /* 0x000fe200078e00ff */
[----:B------:R-:W-:Y:S02]  /*11ba0*/  MOV R2, 0x11bc0 ;  /* 0x00011bc000027802 */ /* 0x000fe40000000f00 */
[----:B-12---:R-:W-:Y:S05]  /*11bb0*/  CALL.REL.NOINC `($__internal_28_$__cuda_sm70_shflsync_idx_p) ;  /* 0x000005f000007944 */ /* 0x006fea0003c00000 */
[----:B------:R-:W-:Y:S01]  /*11bc0*/  MOV R8, R31 ;  /* 0x0000001f00087202 */ /* 0x000fe20000000f00 */
[----:B-1---5:R-:W-:Y:S05]  /*11bd0*/  BRA `(.L_x_1689) ;  /* 0xffffdac000007947 */ /* 0x022fea000383ffff */
.L_x_1638:
[----:B------:R-:W-:Y:S02]  /*11be0*/  MOV R3, 0x1 ;  /* 0x0000000100037802 */ /* 0x000fe40000000f00 */
[----:B------:R-:W-:-:S02]  /*11bf0*/  MOV R2, 0x11c10 ;  /* 0x00011c1000027802 */ /* 0x000fc40000000f00 */
[----:B-1234-:R-:W-:Y:S05]  /*11c00*/  CALL.REL.NOINC `($__internal_29_$__cuda_sm70_shflsync_up_p) ;  /* 0x0000061000007944 */ /* 0x01efea0003c00000 */
[----:B------:R-:W-:Y:S05]  /*11c10*/  BRA `(.L_x_1690) ;  /* 0xffffdbb000007947 */ /* 0x000fea000383ffff */
.L_x_1639:
[----:B------:R-:W-:Y:S02]  /*11c20*/  MOV R3, 0x2 ;  /* 0x0000000200037802 */ /* 0x000fe40000000f00 */
[----:B------:R-:W-:-:S02]  /*11c30*/  MOV R2, 0x11c50 ;  /* 0x00011c5000027802 */ /* 0x000fc40000000f00 */
[----:B--2-4-:R-:W-:Y:S05]  /*11c40*/  CALL.REL.NOINC `($__internal_29_$__cuda_sm70_shflsync_up_p) ;  /* 0x000005d000007944 */ /* 0x014fea0003c00000 */
        /* <DEDUP_REMOVED lines=24> */
.L_x_1643:
[----:B------:R-:W-:Y:S02]  /*11dd0*/  MOV R3, 0x1 ;  /* 0x0000000100037802 */ /* 0x000fe40000000f00 */
[----:B------:R-:W-:Y:S02]  /*11de0*/  MOV R2, 0x11e00 ;  /* 0x00011e0000027802 */ /* 0x000fe40000000f00 */
[----:B------:R-:W-:Y:S05]  /*11df0*/  CALL.REL.NOINC `($__internal_29_$__cuda_sm70_shflsync_up_p) ;  /* 0x0000042000007944 */ /* 0x000fea0003c00000 */
[----:B------:R-:W-:Y:S01]  /*11e00*/  MOV R2, R4 ;  /* 0x0000000400027202 */ /* 0x000fe20000000f00 */
[----:B------:R-:W-:Y:S05]  /*11e10*/  BRA `(.L_x_1692) ;  /* 0xffffdc1000007947 */ /* 0x000fea000383ffff */
.L_x_1644:
        /* <DEDUP_REMOVED lines=27> */
.L_x_1646:
[----:B------:R-:W-:Y:S02]  /*11fd0*/  SEL R0, RZ, 0x1, P0 ;  /* 0x00000001ff007807 */ /* 0x000fe40000000000 */
[----:B------:R-:W-:Y:S02]  /*11fe0*/  MOV R2, 0x12000 ;  /* 0x0001200000027802 */ /* 0x000fe40000000f00 */
[----:B-1----:R-:W-:Y:S05]  /*11ff0*/  CALL.REL.NOINC `($__internal_30_$__cuda_sm70_votesync_ballot) ;  /* 0x0000028000007944 */ /* 0x002fea0003c00000 */
[----:B------:R-:W-:Y:S05]  /*12000*/  BRA `(.L_x_1694) ;  /* 0xffffdbb000007947 */ /* 0x000fea000383ffff */
.L_x_1647:
[----:B------:R-:W-:Y:S01]  /*12010*/  IMAD.MOV.U32 R230, RZ, RZ, R6 ;  /* 0x000000ffffe67224 */ /* 0x000fe200078e0006 */
[----:B---3--:R-:W-:Y:S01]  /*12020*/  MOV R31, R11 ;  /* 0x0000000b001f7202 */ /* 0x008fe20000000f00 */
[----:B------:R-:W-:Y:S01]  /*12030*/  IMAD.MOV.U32 R3, RZ, RZ, 0x1f ;  /* 0x0000001fff037424 */ /* 0x000fe200078e00ff */
[----:B------:R-:W-:Y:S02]  /*12040*/  MOV R2, 0x12060 ;  /* 0x0001206000027802 */ /* 0x000fe40000000f00 */
[----:B-12---:R-:W-:Y:S05]  /*12050*/  CALL.REL.NOINC `($__internal_28_$__cuda_sm70_shflsync_idx_p) ;  /* 0x0000015000007944 */ /* 0x006fea0003c00000 */
[----:B------:R-:W-:Y:S01]  /*12060*/  IMAD.MOV.U32 R6, RZ, RZ, R31 ;  /* 0x000000ffff067224 */ /* 0x000fe200078e001f */
[----:B------:R-:W-:Y:S01]  /*12070*/  MOV R31, R11 ;  /* 0x0000000b001f7202 */ /* 0x000fe20000000f00 */
[----:B------:R-:W-:Y:S01]  /*12080*/  IMAD.MOV.U32 R230, RZ, RZ, R7 ;  /* 0x000000ffffe67224 */ /* 0x000fe200078e0007 */
[----:B------:R-:W-:Y:S02]  /*12090*/  MOV R3, 0x1f ;  /* 0x0000001f00037802 */ /* 0x000fe40000000f00 */
[----:B------:R-:W-:-:S02]  /*120a0*/  MOV R2, 0x120c0 ;  /* 0x000120c000027802 */ /* 0x000fc40000000f00 */
[----:B-1---5:R-:W-:Y:S05]  /*120b0*/  CALL.REL.NOINC `($__internal_28_$__cuda_sm70_shflsync_idx_p) ;  /* 0x000000f000007944 */ /* 0x022fea0003c00000 */
[----:B------:R-:W-:Y:S01]  /*120c0*/  MOV R7, R31 ;  /* 0x0000001f00077202 */ /* 0x000fe20000000f00 */
[----:B-1---5:R-:W-:Y:S05]  /*120d0*/  BRA `(.L_x_1695) ;  /* 0xffffdb2000007947 */ /* 0x022fea000383ffff */
.L_x_1650:
[----:B------:R-:W-:Y:S01]  /*120e0*/  IMAD.MOV.U32 R230, RZ, RZ, R4 ;  /* 0x000000ffffe67224 */ /* 0x000fe200078e0004 */
[----:B------:R-:W-:Y:S01]  /*120f0*/  MOV R31, R0 ;  /* 0x00000000001f7202 */ /* 0x000fe20000000f00 */
[----:B------:R-:W-:Y:S01]  /*12100*/  IMAD.MOV.U32 R3, RZ, RZ, 0x1f ;  /* 0x0000001fff037424 */ /* 0x000fe200078e00ff */
[----:B------:R-:W-:-:S02]  /*12110*/  MOV R2, 0x12130 ;  /* 0x0001213000027802 */ /* 0x000fc40000000f00 */
[----:B-1-34-:R-:W-:Y:S05]  /*12120*/  CALL.REL.NOINC `($__internal_28_$__cuda_sm70_shflsync_idx_p) ;  /* 0x0000008000007944 */ /* 0x01afea0003c00000 */
[----:B------:R-:W-:Y:S01]  /*12130*/  MOV R10, R31 ;  /* 0x0000001f000a7202 */ /* 0x000fe20000000f00 */
[----:B-1---5:R-:W-:Y:S05]  /*12140*/  BRA `(.L_x_1649) ;  /* 0xffffdb1000007947 */ /* 0x022fea000383ffff */
        .weak           $__internal_27_$__cuda_sm70_shflsync_bfly_p
        .type           $__internal_27_$__cuda_sm70_shflsync_bfly_p,@function
        .size           $__internal_27_$__cuda_sm70_shflsync_bfly_p,($__internal_28_$__cuda_sm70_shflsync_idx_p - $__internal_27_$__cuda_sm70_shflsync_bfly_p)
$__internal_27_$__cuda_sm70_shflsync_bfly_p:
[----:B------:R-:W-:Y:S02]  /*12150*/  MOV R25, 0xffffffff ;  /* 0xffffffff00197802 */ /* 0x000fe40000000f00 */
[----:B------:R-:W-:-:S02]  /*12160*/  MOV R3, 0x1f ;  /* 0x0000001f00037802 */ /* 0x000fc40000000f00 */
[----:B------:R-:W-:Y:S04]  /*12170*/  WARPSYNC R25 ;  /* 0x0000001900007348 */ /* 0x000fe80003800000 */
[----:B------:R1:W2:Y:S02]  /*12180*/  SHFL.BFLY PT, R0, R4, R0, R3 ;  /* 0x0c00000004007389 */ /* 0x0002a400000e0003 */
[----:B-1----:R-:W-:-:S04]  /*12190*/  MOV R3, 0x0 ;  /* 0x0000000000037802 */ /* 0x002fc80000000f00 */
[----:B--2---:R-:W-:Y:S05]  /*121a0*/  RET.REL.NODEC R2 `(_ZN7cutlass13device_kernelIN5flash19enable_sm80_to_sm89INS1_16FlashAttnFwdSm80INS1_25CollectiveMainloopFwdSm80ILi8ELi1ELb0EN4cute5tupleIJNS5_1CILi128EEENS7_ILi64EEENS7_ILi256EEEEEELi256ENS_10bfloat16_tEfNS_4arch4Sm80ELb0ELb0ELb1ELb1ELb1ELb0ELb1ELb1EEENS1_21CollectiveEpilogueFwdINS6_IJS8_SA_S9_EEENS6_IJNS7_ILi1EEESI_SI_EEESC_SE_Li256ELb1ELb1ELb1ELb0EEENS1_36VarlenDynamicPersistentTileSchedulerILi128ELi64ELi256ELi256ELb1ELb1ELb0ELb0ELb1ELb1EEEEEEEEEvNT_6ParamsE) ;  /* 0xfffede5002007950 */ /* 0x004fea0003c3ffff */
        .weak           $__internal_28_$__cuda_sm70_shflsync_idx_p
        .type           $__internal_28_$__cuda_sm70_shflsync_idx_p,@function
        .size           $__internal_28_$__cuda_sm70_shflsync_idx_p,($__internal_29_$__cuda_sm70_shflsync_up_p - $__internal_28_$__cuda_sm70_shflsync_idx_p)
$__internal_28_$__cuda_sm70_shflsync_idx_p:
[----:B------:R1:W-:Y:S02]  /*121b0*/  STL [R1+0x150], R0 ;  /* 0x0001500001007387 */ /* 0x0003e40000100800 */
[----:B-1----:R-:W-:-:S04]  /*121c0*/  MOV R0, 0xffffffff ;  /* 0xffffffff00007802 */ /* 0x002fc80000000f00 */
[----:B------:R-:W-:Y:S04]  /*121d0*/  WARPSYNC R0 ;  /* 0x0000000000007348 */ /* 0x000fe80003800000 */
[----:B------:R1:W2:Y:S04]  /*121e0*/  SHFL.IDX PT, R31, R230, R31, R3 ;  /* 0x0000001fe61f7389 */ /* 0x0002a800000e0003 */
[----:B-1----:R1:W5:Y:S01]  /*121f0*/  LDL.LU R0, [R1+0x150] ;  /* 0x0001500001007983 */ /* 0x0023620000300800 */
[----:B------:R-:W-:-:S04]  /*12200*/  MOV R3, 0x0 ;  /* 0x0000000000037802 */ /* 0x000fc80000000f00 */
[----:B--2---:R-:W-:Y:S05]  /*12210*/  RET.REL.NODEC R2 `(_ZN7cutlass13device_kernelIN5flash19enable_sm80_to_sm89INS1_16FlashAttnFwdSm80INS1_25CollectiveMainloopFwdSm80ILi8ELi1ELb0EN4cute5tupleIJNS5_1CILi128EEENS7_ILi64EEENS7_ILi256EEEEEELi256ENS_10bfloat16_tEfNS_4arch4Sm80ELb0ELb0ELb1ELb1ELb1ELb0ELb1ELb1EEENS1_21CollectiveEpilogueFwdINS6_IJS8_SA_S9_EEENS6_IJNS7_ILi1EEESI_SI_EEESC_SE_Li256ELb1ELb1ELb1ELb0EEENS1_36VarlenDynamicPersistentTileSchedulerILi128ELi64ELi256ELi256ELb1ELb1ELb0ELb0ELb1ELb1EEEEEEEEEvNT_6ParamsE) ;  /* 0xfffedde002007950 */ /* 0x004fea0003c3ffff */
        .weak           $__internal_29_$__cuda_sm70_shflsync_up_p
        .type           $__internal_29_$__cuda_sm70_shflsync_up_p,@function
        .size           $__internal_29_$__cuda_sm70_shflsync_up_p,($__internal_30_$__cuda_sm70_votesync_ballot - $__internal_29_$__cuda_sm70_shflsync_up_p)
$__internal_29_$__cuda_sm70_shflsync_up_p:
[----:B------:R-:W-:Y:S02]  /*12220*/  MOV R4, RZ ;  /* 0x000000ff00047202 */ /* 0x000fe40000000f00 */
[----:B------:R-:W-:-:S04]  /*12230*/  MOV R11, 0xffffffff ;  /* 0xffffffff000b7802 */ /* 0x000fc80000000f00 */
[----:B------:R-:W-:Y:S04]  /*12240*/  WARPSYNC R11 ;  /* 0x0000000b00007348 */ /* 0x000fe80003800000 */
[----:B------:R1:W2:Y:S02]  /*12250*/  SHFL.UP PT, R4, R0, R3, R4 ;  /* 0x0400000300047389 */ /* 0x0002a400000e0004 */
[----:B-1----:R-:W-:-:S04]  /*12260*/  MOV R3, 0x0 ;  /* 0x0000000000037802 */ /* 0x002fc80000000f00 */
[----:B--2---:R-:W-:Y:S05]  /*12270*/  RET.REL.NODEC R2 `(_ZN7cutlass13device_kernelIN5flash19enable_sm80_to_sm89INS1_16FlashAttnFwdSm80INS1_25CollectiveMainloopFwdSm80ILi8ELi1ELb0EN4cute5tupleIJNS5_1CILi128EEENS7_ILi64EEENS7_ILi256EEEEEELi256ENS_10bfloat16_tEfNS_4arch4Sm80ELb0ELb0ELb1ELb1ELb1ELb0ELb1ELb1EEENS1_21CollectiveEpilogueFwdINS6_IJS8_SA_S9_EEENS6_IJNS7_ILi1EEESI_SI_EEESC_SE_Li256ELb1ELb1ELb1ELb0EEENS1_36VarlenDynamicPersistentTileSchedulerILi128ELi64ELi256ELi256ELb1ELb1ELb0ELb0ELb1ELb1EEEEEEEEEvNT_6ParamsE) ;  /* 0xfffedd8002007950 */ /* 0x004fea0003c3ffff */
        .weak           $__internal_30_$__cuda_sm70_votesync_ballot
        .type           $__internal_30_$__cuda_sm70_votesync_ballot,@function
        .size           $__internal_30_$__cuda_sm70_votesync_ballot,(.L_x_3265 - $__internal_30_$__cuda_sm70_votesync_ballot)
$__internal_30_$__cuda_sm70_votesync_ballot:
[----:B------:R-:W-:Y:S01]  /*12280*/  ISETP.NE.U32.AND P0, PT, R0, 0x1, PT ;  /* 0x000000010000780c */ /* 0x000fe20003f05070 */
[----:B------:R-:W-:-:S04]  /*12290*/  IMAD.MOV.U32 R3, RZ, RZ, -0x1 ;  /* 0xffffffffff037424 */ /* 0x000fc800078e00ff */
[----:B------:R-:W-:Y:S08]  /*122a0*/  WARPSYNC R3 ;  /* 0x0000000300007348 */ /* 0x000ff00003800000 */
[----:B------:R-:W-:-:S04]  /*122b0*/  VOTE.ANY R0, PT, !P0 ;  /* 0x0000000000007806 */ /* 0x000fc800040e0100 */
[----:B------:R-:W-:Y:S01]  /*122c0*/  LOP3.LUT R0, R0, R3, RZ, 0xc0, !PT ;  /* 0x0000000300007212 */ /* 0x000fe200078ec0ff */
[----:B------:R-:W-:-:S04]  /*122d0*/  IMAD.MOV.U32 R3, RZ, RZ, 0x0 ;  /* 0x00000000ff037424 */ /* 0x000fc800078e00ff */
[----:B------:R-:W-:Y:S05]  /*122e0*/  RET.REL.NODEC R2 `(_ZN7cutlass13device_kernelIN5flash19enable_sm80_to_sm89INS1_16FlashAttnFwdSm80INS1_25CollectiveMainloopFwdSm80ILi8ELi1ELb0EN4cute5tupleIJNS5_1CILi128EEENS7_ILi64EEENS7_ILi256EEEEEELi256ENS_10bfloat16_tEfNS_4arch4Sm80ELb0ELb0ELb1ELb1ELb1ELb0ELb1ELb1EEENS1_21CollectiveEpilogueFwdINS6_IJS8_SA_S9_EEENS6_IJNS7_ILi1EEESI_SI_EEESC_SE_Li256ELb1ELb1ELb1ELb0EEENS1_36VarlenDynamicPersistentTileSchedulerILi128ELi64ELi256ELi256ELb1ELb1ELb0ELb0ELb1ELb1EEEEEEEEEvNT_6ParamsE) ;  /* 0xfffedd1002007950 */ /* 0x000fea0003c3ffff */
.L_x_1696:
        /* <DEDUP_REMOVED lines=9> */
.L_x_3265:


//--------------------- .text._ZN7cutlass13device_kernelIN5flash19enable_sm80_to_sm89INS1_16FlashAttnFwdSm80INS1_25CollectiveMainloopFwdSm80ILi8ELi1ELb0EN4cute5tupleIJNS5_1CILi128EEENS7_ILi48EEENS7_ILi256EEEEEELi256ENS_10bfloat16_tEfNS_4arch4Sm80ELb0ELb0ELb1ELb1ELb1ELb1ELb1ELb1EEENS1_21CollectiveEpilogueFwdINS6_IJS8_SA_S9_EEENS6_IJNS7_ILi1EEESI_SI_EEESC_SE_Li256ELb1ELb1ELb1ELb0EEENS1_36VarlenDynamicPersistentTileSchedulerILi128ELi48ELi256ELi256ELb1ELb1ELb0ELb0ELb1ELb1EEEEEEEEEvNT_6ParamsE --------------------------
	.section	.text._ZN7cutlass13device_kernelIN5flash19enable_sm80_to_sm89INS1_16FlashAttnFwdSm80INS1_25CollectiveMainloopFwdSm80ILi8ELi1ELb0EN4cute5tupleIJNS5_1CILi128EEENS7_ILi48EEENS7_ILi256EEEEEELi256ENS_10bfloat16_tEfNS_4arch4Sm80ELb0ELb0ELb1ELb1ELb1ELb1ELb1ELb1EEENS1_21CollectiveEpilogueFwdINS6_IJS8_SA_S9_EEENS6_IJNS7_ILi1EEESI_SI_EEESC_SE_Li256ELb1ELb1ELb1ELb0EEENS1_36VarlenDynamicPersistentTileSchedulerILi128ELi48ELi256ELi256ELb1ELb1ELb0ELb0ELb1ELb1EEEEEEEEEvNT_6ParamsE,"ax",@progbits
	.sectioninfo	@"SHI_REGISTERS=255"
	.align	128
.text._ZN7cutlass13device_kernelIN5flash19enable_sm80_to_sm89INS1_16FlashAttnFwdSm80INS1_25CollectiveMainloopFwdSm80ILi8ELi1ELb0EN4cute5tupleIJNS5_1CILi128EEENS7_ILi48EEENS7_ILi256EEEEEELi256ENS_10bfloat16_tEfNS_4arch4Sm80ELb0ELb0ELb1ELb1ELb1ELb1ELb1ELb1EEENS1_21CollectiveEpilogueFwdINS6_IJS8_SA_S9_EEENS6_IJNS7_ILi1EEESI_SI_EEESC_SE_Li256ELb1ELb1ELb1ELb0EEENS1_36VarlenDynamicPersistentTileSchedulerILi128ELi48ELi256ELi256ELb1ELb1ELb0ELb0ELb1ELb1EEEEEEEEEvNT_6ParamsE:
        .type           _ZN7cutlass13device_kernelIN5flash19enable_sm80_to_sm89INS1_16FlashAttnFwdSm80INS1_25CollectiveMainloopFwdSm80ILi8ELi1ELb0EN4cute5tupleIJNS5_1CILi128EEENS7_ILi48EEENS7_ILi256EEEEEELi256ENS_10bfloat16_tEfNS_4arch4Sm80ELb0ELb0ELb1ELb1ELb1ELb1ELb1ELb1EEENS1_21CollectiveEpilogueFwdINS6_IJS8_SA_S9_EEENS6_IJNS7_ILi1EEESI_SI_EEESC_SE_Li256ELb1ELb1ELb1ELb0EEENS1_36VarlenDynamicPersistentTileSchedulerILi128ELi48ELi256ELi256ELb1ELb1ELb0ELb0ELb1ELb1EEEEEEEEEvNT_6ParamsE,@function
        .size           _ZN7cutlass13device_kernelIN5flash19enable_sm80_to_sm89INS1_16FlashAttnFwdSm80INS1_25CollectiveMainloopFwdSm80ILi8ELi1ELb0EN4cute5tupleIJNS5_1CILi128EEENS7_ILi48EEENS7_ILi256EEEEEELi256ENS_10bfloat16_tEfNS_4arch4Sm80ELb0ELb0ELb1ELb1ELb1ELb1ELb1ELb1EEENS1_21CollectiveEpilogueFwdINS6_IJS8_SA_S9_EEENS6_IJNS7_ILi1EEESI_SI_EEESC_SE_Li256ELb1ELb1ELb1ELb0EEENS1_36VarlenDynamicPersistentTileSchedulerILi128ELi48ELi256ELi256ELb1ELb1ELb0ELb0ELb1ELb1EEEEEEEEEvNT_6ParamsE,(.L_x_3270 - _ZN7cutlass13device_kernelIN5flash19enable_sm80_to_sm89INS1_16FlashAttnFwdSm80INS1_25CollectiveMainloopFwdSm80ILi8ELi1ELb0EN4cute5tupleIJNS5_1CILi128EEENS7_ILi48EEENS7_ILi256EEEEEELi256ENS_10bfloat16_tEfNS_4arch4Sm80ELb0ELb0ELb1ELb1ELb1ELb1ELb1ELb1EEENS1_21CollectiveEpilogueFwdINS6_IJS8_SA_S9_EEENS6_IJNS7_ILi1EEESI_SI_EEESC_SE_Li256ELb1ELb1ELb1ELb0EEENS1_36VarlenDynamicPersistentTileSchedulerILi128ELi48ELi256ELi256ELb1ELb1ELb0ELb0ELb1ELb1EEEEEEEEEvNT_6ParamsE)
        .other          _ZN7cutlass13device_kernelIN5flash19enable_sm80_to_sm89INS1_16FlashAttnFwdSm80INS1_25CollectiveMainloopFwdSm80ILi8ELi1ELb0EN4cute5tupleIJNS5_1CILi128EEENS7_ILi48EEENS7_ILi256EEEEEELi256ENS_10bfloat16_tEfNS_4arch4Sm80ELb0ELb0ELb1ELb1ELb1ELb1ELb1ELb1EEENS1_21CollectiveEpilogueFwdINS6_IJS8_SA_S9_EEENS6_IJNS7_ILi1EEESI_SI_EEESC_SE_Li256ELb1ELb1ELb1ELb0EEENS1_36VarlenDynamicPersistentTileSchedulerILi128ELi48ELi256ELi256ELb1ELb1ELb0ELb0ELb1ELb1EEEEEEEEEvNT_6ParamsE,@"STO_CUDA_ENTRY STV_DEFAULT"
_ZN7cutlass13device_kernelIN5flash19enable_sm80_to_sm89INS1_16FlashAttnFwdSm80INS1_25CollectiveMainloopFwdSm80ILi8ELi1ELb0EN4cute5tupleIJNS5_1CILi128EEENS7_ILi48EEENS7_ILi256EEEEEELi256ENS_10bfloat16_tEfNS_4arch4Sm80ELb0ELb0ELb1ELb1ELb1ELb1ELb1ELb1EEENS1_21CollectiveEpilogueFwdINS6_IJS8_SA_S9_EEENS6_IJNS7_ILi1EEESI_SI_EEESC_SE_Li256ELb1ELb1ELb1ELb0EEENS1_36VarlenDynamicPersistentTileSchedulerILi128ELi48ELi256ELi256ELb1ELb1ELb0ELb0ELb1ELb1EEEEEEEEEvNT_6ParamsE:
        /* <DEDUP_REMOVED lines=54> */
.L_x_1702:
        /* <DEDUP_REMOVED lines=17> */
.L_x_1909:
        /* <DEDUP_REMOVED lines=16> */
.L_x_1910:
[----:B--2---:R-:W-:-:S05]  /*0570*/  IMAD R0, R0, c[0x0][0x538], RZ ;  /* 0x00014e0000007a24 */ /* 0x004fca00078e02ff */
[----:B------:R-:W-:-:S04]  /*0580*/  IADD3 R6, R0, R6, RZ ;  /* 0x0000000600067210 */ /* 0x000fc80007ffe0ff */
[----:B------:R-:W-:-:S13]  /*0590*/  ISETP.GT.AND P0, PT, R6, UR4, PT ;  /* 0x0000000406007c0c */ /* 0x000fda000bf04270 */
[----:B-1----:R-:W-:Y:S05]  /*05a0*/  @!P0 BRA `(.L_x_1702) ;  /* 0xfffffdb000008947 */ /* 0x002fea000383ffff */
.L_x_1698:
[----:B------:R-:W-:-:S05]  /*05b0*/  IADD3 R13, -R0, R6, RZ ;  /* 0x00000006000d7210 */ /* 0x000fca0007ffe1ff */
[----:B------:R-:W-:-:S05]  /*05c0*/  IMAD R0, R4, c[0x0][0x538], R13 ;  /* 0x00014e0004007a24 */ /* 0x000fca00078e020d */
[----:B------:R-:W-:Y:S01]  /*05d0*/  ISETP.GT.AND P0, PT, R0, UR4, PT ;  /* 0x0000000400007c0c */ /* 0x000fe2000bf04270 */
[----:B------:R-:W-:-:S12]  /*05e0*/  BRA.DIV ~URZ, `(.L_x_1703) ;  /* 0x0001c1027f007947 */ /* 0x000fd8000b800000 */
[----:B------:R-:W-:-:S04]  /*05f0*/  VOTE.ANY R12, PT, !P0 ;  /* 0x00000000000c7806 */ /* 0x000fc800040e0100 */
.L_x_1911:
[----:B------:R1:W2:Y:S01]  /*0600*/  POPC R14, R12 ;  /* 0x0000000c000e7309 */ /* 0x0002a20000000000 */
[----:B------:R-:W-:Y:S05]  /*0610*/  BRA.DIV ~URZ, `(.L_x_1704) ;  /* 0x0001c1127f007947 */ /* 0x000fea000b800000 */
[----:B--2---:R2:W3:Y:S01]  /*0620*/  SHFL.IDX PT, R11, R8, R14, 0x1f ;  /* 0x00001f0e080b7589 */ /* 0x0044e200000e0000 */
[----:B------:R-:W-:-:S03]  /*0630*/  MOV R6, RZ ;  /* 0x000000ff00067202 */ /* 0x000fc60000000f00 */
[----:B------:R2:W4:Y:S04]  /*0640*/  SHFL.IDX PT, R10, R7, R14, 0x1f ;  /* 0x00001f0e070a7589 */ /* 0x00052800000e0000 */
.L_x_1912:
[----:B------:R-:W-:Y:S01]  /*0650*/  ISETP.NE.AND P0, PT, R12, RZ, PT ;  /* 0x000000ff0c00720c */ /* 0x000fe20003f05270 */
[----:B------:R-:W-:-:S12]  /*0660*/  BSSY B0, `(.L_x_1705) ;  /* 0x0000005000007945 */ /* 0x000fd80003800000 */
[----:B------:R-:W-:Y:S05]  /*0670*/  @!P0 BRA `(.L_x_1706) ;  /* 0x0000003000008947 */ /* 0x000fea0003800000 */
[----:B------:R-:W-:Y:S01]  /*0680*/  IADD3 R15, R14, -0x1, RZ ;  /* 0xffffffff0e0f7810 */ /* 0x000fe20007ffe0ff */
[----:B------:R-:W-:Y:S05]  /*0690*/  BRA.DIV ~URZ, `(.L_x_1707) ;  /* 0x0001c1727f007947 */ /* 0x000fea000b800000 */
[----:B------:R1:W2:Y:S02]  /*06a0*/  SHFL.IDX PT, R6, R4, R15, 0x1f ;  /* 0x00001f0f04067589 */ /* 0x0002a400000e0000 */
.L_x_1706:
[----:B------:R-:W-:Y:S05]  /*06b0*/  BSYNC B0 ;  /* 0x0000000000007941 */ /* 0x000fea0003800000 */
.L_x_1705:
        /* <DEDUP_REMOVED lines=69> */
.L_x_1699:
[----:B------:R-:W-:Y:S01]  /*0b10*/  MOV R0, UR4 ;  /* 0x0000000400007c02 */ /* 0x000fe20008000f00 */
[----:B------:R-:W-:Y:S04]  /*0b20*/  STL [R1+0x14], RZ ;  /* 0x000014ff01007387 */ /* 0x000fe80000100800 */
[----:B------:R-:W-:Y:S04]  /*0b30*/  STL [R1+0x18], RZ ;  /* 0x000018ff01007387 */ /* 0x000fe80000100800 */
[----:B------:R1:W-:Y:S02]  /*0b40*/  STL [R1+0x10], R0 ;  /* 0x0000100001007387 */ /* 0x0003e40000100800 */
[----:B-1----:R-:W-:-:S05]  /*0b50*/  MOV R0, c[0x0][0x53c] ;  /* 0x00014f0000007a02 */ /* 0x002fca0000000f00 */
[----:B------:R1:W-:Y:S02]  /*0b60*/  STL [R1+0x1c], R0 ;  /* 0x00001c0001007387 */ /* 0x0003e40000100800 */
.L_x_1708:
        /* <DEDUP_REMOVED lines=8> */
.L_x_1697:
[----:B------:R-:W2:Y:S02]  /*0bf0*/  LDL R0, [R1+0x1c] ;  /* 0x00001c0001007983 */ /* 0x000ea40000100800 */
[----:B--2---:R-:W-:-:S13]  /*0c00*/  ISETP.GE.AND P0, PT, R0, c[0x0][0x53c], PT ;  /* 0x00014f0000007a0c */ /* 0x004fda0003f06270 */
[----:B------:R-:W-:Y:S05]  /*0c10*/  @P0 EXIT ;  /* 0x000000000000094d */ /* 0x000fea0003800000 */
[----:B------:R-:W2:Y:S01]  /*0c20*/  S2R R13, SR_TID.X ;  /* 0x00000000000d7919 */ /* 0x000ea20000002100 */
[----:B------:R-:W-:Y:S01]  /*0c30*/  IMAD.MOV.U32 R22, RZ, RZ, 0x40 ;  /* 0x00000040ff167424 */ /* 0x000fe200078e00ff */
[----:B------:R-:W-:Y:S01]  /*0c40*/  ULDC UR4, c[0x0][0x2ac] ;  /* 0x0000ab0000047ab9 */ /* 0x000fe20000000800 */
[----:B------:R-:W-:Y:S01]  /*0c50*/  IMAD.MOV.U32 R21, RZ, RZ, 0x20 ;  /* 0x00000020ff157424 */ /* 0x000fe200078e00ff */
[----:B------:R-:W-:Y:S02]  /*0c60*/  ULDC UR5, c[0x0][0x1d0] ;  /* 0x0000740000057ab9 */ /* 0x000fe40000000800 */
[----:B------:R-:W-:Y:S01]  /*0c70*/  UIMAD UR5, UR4, UR5, URZ ;  /* 0x00000005040572a4 */ /* 0x000fe2000f8e023f */
[----:B--2---:R-:W-:-:S04]  /*0c80*/  SHF.R.S32.HI R11, RZ, 0x1f, R13 ;  /* 0x0000001fff0b7819 */ /* 0x004fc8000001140d */
[CC--:B------:R-:W-:Y:S02]  /*0c90*/  LEA.HI R3, R11.reuse, R13.reuse, RZ, 0x4 ;  /* 0x0000000d0b037211 */ /* 0x0c0fe400078f20ff */
[----:B------:R-:W-:Y:S02]  /*0ca0*/  LEA.HI R8, R11, R13, RZ, 0x2 ;  /* 0x0000000d0b087211 */ /* 0x000fe400078f10ff */
[----:B------:R-:W-:Y:S02]  /*0cb0*/  LOP3.LUT R0, R3, 0xfffffff0, RZ, 0xc0, !PT ;  /* 0xfffffff003007812 */ /* 0x000fe400078ec0ff */
[----:B-1----:R-:W-:Y:S02]  /*0cc0*/  SHF.R.S32.HI R4, RZ, 0x4, R3 ;  /* 0x00000004ff047819 */ /* 0x002fe40000011403 */
[----:B------:R-:W-:Y:S01]  /*0cd0*/  SHF.R.S32.HI R7, RZ, 0x2, R8 ;  /* 0x00000002ff077819 */ /* 0x000fe20000011408 */
[----:B------:R-:W-:Y:S01]  /*0ce0*/  IMAD.IADD R0, R13, 0x1, -R0 ;  /* 0x000000010d007824 */ /* 0x000fe200078e0a00 */
[----:B------:R-:W-:-:S02]  /*0cf0*/  SHF.R.S32.HI R2, RZ, 0x1f, R8 ;  /* 0x0000001fff027819 */ /* 0x000fc40000011408 */
[----:B------:R-:W-:Y:S02]  /*0d00*/  LEA.HI R3, R3, R4, RZ, 0x1 ;  /* 0x0000000403037211 */ /* 0x000fe400078f08ff */
[----:B------:R-:W-:Y:S02]  /*0d10*/  SHF.R.S32.HI R5, RZ, 0x1f, R0 ;  /* 0x0000001fff057819 */ /* 0x000fe40000011400 */
[----:B------:R-:W-:Y:S02]  /*0d20*/  LEA.HI R2, R2, R7, RZ, 0x3 ;  /* 0x0000000702027211 */ /* 0x000fe400078f18ff */
[----:B------:R-:W-:Y:S02]  /*0d30*/  LOP3.LUT R3, R3, 0xfffffffe, RZ, 0xc0, !PT ;  /* 0xfffffffe03037812 */ /* 0x000fe400078ec0ff */
[----:B------:R-:W-:Y:S02]  /*0d40*/  LEA.HI R12, R5, R0, RZ, 0x3 ;  /* 0x00000000050c7211 */ /* 0x000fe400078f18ff */
[----:B------:R-:W-:Y:S01]  /*0d50*/  LOP3.LUT R2, R2, 0xfffffff8, RZ, 0xc0, !PT ;  /* 0xfffffff802027812 */ /* 0x000fe200078ec0ff */
[----:B------:R-:W-:Y:S01]  /*0d60*/  IMAD.IADD R10, R4, 0x1, -R3 ;  /* 0x00000001040a7824 */ /* 0x000fe200078e0a03 */
[----:B------:R-:W-:-:S02]  /*0d70*/  LEA.HI R143, R11, R13, RZ, 0x3 ;  /* 0x0000000d0b8f7211 */ /* 0x000fc400078f18ff */
[----:B------:R-:W-:Y:S01]  /*0d80*/  LOP3.LUT R3, R12, 0xfffffff8, RZ, 0xc0, !PT ;  /* 0xfffffff80c037812 */ /* 0x000fe200078ec0ff */
[----:B------:R-:W-:Y:S01]  /*0d90*/  IMAD.IADD R7, R7, 0x1, -R2 ;  /* 0x0000000107077824 */ /* 0x000fe200078e0a02 */
[----:B------:R-:W-:Y:S02]  /*0da0*/  LEA.HI R6, R11, R13, RZ, 0x5 ;  /* 0x0000000d0b067211 */ /* 0x000fe400078f28ff */
[----:B------:R-:W-:Y:S01]  /*0db0*/  LOP3.LUT R2, R143, 0xfffffff8, RZ, 0xc0, !PT ;  /* 0xfffffff88f027812 */ /* 0x000fe200078ec0ff */
[----:B------:R-:W-:Y:S01]  /*0dc0*/  IMAD.IADD R5, R0, 0x1, -R3 ;  /* 0x0000000100057824 */ /* 0x000fe200078e0a03 */
        /* <DEDUP_REMOVED lines=12> */
[C---:B------:R-:W-:Y:S01]  /*0e90*/  IMAD.SHL.U32 R144, R149.reuse, 0x4, RZ ;  /* 0x0000000495907824 */ /* 0x040fe200078e00ff */
[----:B------:R-:W-:Y:S01]  /*0ea0*/  LOP3.LUT R2, R2, 0xffffff8, RZ, 0xc0, !PT ;  /* 0x0ffffff802027812 */ /* 0x000fe200078ec0ff */
[----:B------:R-:W-:Y:S01]  /*0eb0*/  IMAD.SHL.U32 R140, R149, 0x8, RZ ;  /* 0x00000008958c7824 */ /* 0x000fe200078e00ff */
[----:B------:R-:W-:-:S02]  /*0ec0*/  LOP3.LUT R9, R0, 0x8, R143, 0xf8, !PT ;  /* 0x0000000800097812 */ /* 0x000fc400078ef88f */
[----:B------:R-:W-:Y:S01]  /*0ed0*/  SHF.R.U32.HI R0, RZ, 0x3, R0 ;  /* 0x00000003ff007819 */ /* 0x000fe20000011600 */
[----:B------:R-:W-:Y:S01]  /*0ee0*/  IMAD.IADD R3, R4, 0x1, -R2 ;  /* 0x0000000104037824 */ /* 0x000fe200078e0a02 */
[----:B------:R-:W-:Y:S01]  /*0ef0*/  LEA.HI R18, R8, R32, RZ, 0x2 ;  /* 0x0000002008127211 */ /* 0x000fe200078f10ff */
[----:B------:R-:W-:Y:S01]  /*0f00*/  IMAD.SHL.U32 R4, R5, 0x40, RZ ;  /* 0x0000004005047824 */ /* 0x000fe200078e00ff */
[----:B------:R-:W-:Y:S02]  /*0f10*/  LOP3.LUT R8, R7, 0x1, RZ, 0xc0, !PT ;  /* 0x0000000107087812 */ /* 0x000fe400078ec0ff */
[----:B------:R-:W-:Y:S02]  /*0f20*/  LOP3.LUT R9, R9, R0, RZ, 0x3c, !PT ;  /* 0x0000000009097212 */ /* 0x000fe400078e3cff */
[----:B------:R-:W-:Y:S02]  /*0f30*/  LEA.HI R0, R6, R6, RZ, 0x1 ;  /* 0x0000000606007211 */ /* 0x000fe400078f08ff */
[----:B------:R-:W-:-:S02]  /*0f40*/  ISETP.NE.U32.AND P0, PT, R8, 0x1, PT ;  /* 0x000000010800780c */ /* 0x000fc40003f05070 */
[----:B------:R-:W-:Y:S02]  /*0f50*/  SHF.R.S32.HI R2, RZ, 0x2, R18 ;  /* 0x00000002ff027819 */ /* 0x000fe40000011412 */
[----:B------:R-:W-:Y:S01]  /*0f60*/  LOP3.LUT R8, R0, 0x1ffffffe, RZ, 0xc0, !PT ;  /* 0x1ffffffe00087812 */ /* 0x000fe200078ec0ff */
[C---:B------:R-:W-:Y:S01]  /*0f70*/  IMAD.SHL.U32 R0, R7.reuse, 0x40, RZ ;  /* 0x0000004007007824 */ /* 0x040fe200078e00ff */
[----:B------:R-:W-:Y:S01]  /*0f80*/  R2P PR, R7, 0x6 ;  /* 0x0000000607007804 */ /* 0x000fe20000000000 */
[----:B------:R-:W-:Y:S01]  /*0f90*/  IMAD R30, R3, 0x10, R2 ;  /* 0x00000010031e7824 */ /* 0x000fe200078e0202 */
[C---:B------:R-:W-:Y:S01]  /*0fa0*/  LOP3.LUT P4, RZ, R5.reuse, 0x2, RZ, 0xc0, !PT ;  /* 0x0000000205ff7812 */ /* 0x040fe2000788c0ff */
[----:B------:R-:W-:Y:S01]  /*0fb0*/  IMAD.IADD R20, R6, 0x1, -R8 ;  /* 0x0000000106147824 */ /* 0x000fe200078e0a08 */
[----:B------:R-:W-:Y:S01]  /*0fc0*/  LOP3.LUT P3, RZ, R5, 0x4, RZ, 0xc0, !PT ;  /* 0x0000000405ff7812 */ /* 0x000fe2000786c0ff */
[----:B------:R-:W-:Y:S01]  /*0fd0*/  IMAD.SHL.U32 R5, R10, 0x8, RZ ;  /* 0x000000080a057824 */ /* 0x000fe200078e00ff */
[----:B------:R-:W-:Y:S01]  /*0fe0*/  LOP3.LUT R3, R0, 0x1c0, RZ, 0xc0, !PT ;  /* 0x000001c000037812 */ /* 0x000fe200078ec0ff */
[----:B------:R-:W-:Y:S01]  /*0ff0*/  IMAD R6, R6, 0x2, R14 ;  /* 0x0000000206067824 */ /* 0x000fe200078e020e */
[----:B------:R-:W-:Y:S01]  /*1000*/  LEA.HI R11, R11, R13, RZ, 0x6 ;  /* 0x0000000d0b0b7211 */ /* 0x000fe200078f30ff */
[----:B------:R-:W-:Y:S01]  /*1010*/  IMAD R2, R10, 0x200, R9 ;  /* 0x000002000a027824 */ /* 0x000fe200078e0209 */
[----:B------:R-:W-:Y:S01]  /*1020*/  LOP3.LUT R0, R4, 0x1c0, RZ, 0xc0, !PT ;  /* 0x000001c004007812 */ /* 0x000fe200078ec0ff */
[----:B------:R-:W-:Y:S01]  /*1030*/  STL [R1+0x194], R30 ;  /* 0x0001941e01007387 */ /* 0x000fe20000100800 */
[----:B------:R-:W-:-:S02]  /*1040*/  LEA.HI R4, R3, R3, RZ, 0x1d ;  /* 0x0000000303047211 */ /* 0x000fc400078fe8ff */
[----:B------:R-:W-:Y:S02]  /*1050*/  LOP3.LUT R5, R0, 0x8, R5, 0xf8, !PT ;  /* 0x0000000800057812 */ /* 0x000fe400078ef805 */
[----:B------:R-:W-:Y:S01]  /*1060*/  SHF.R.U32.HI R3, RZ, 0x3, R0 ;  /* 0x00000003ff037819 */ /* 0x000fe20000011600 */
[----:B------:R-:W-:Y:S01]  /*1070*/  IMAD.SHL.U32 R0, R11, 0x8, RZ ;  /* 0x000000080b007824 */ /* 0x000fe200078e00ff */
[----:B------:R-:W-:Y:S01]  /*1080*/  SHF.R.S32.HI R143, RZ, 0x3, R143 ;  /* 0x00000003ff8f7819 */ /* 0x000fe2000001148f */
[----:B------:R-:W-:Y:S01]  /*1090*/  IMAD.IADD R11, R6, 0x1, R4 ;  /* 0x00000001060b7824 */ /* 0x000fe200078e0204 */
[----:B------:R-:W-:Y:S02]  /*10a0*/  LOP3.LUT R13, R5, R3, RZ, 0x3c, !PT ;  /* 0x00000003050d7212 */ /* 0x000fe400078e3cff */
[----:B------:R-:W-:Y:S01]  /*10b0*/  IADD3 R17, R143, 0x20, RZ ;  /* 0x000000208f117810 */ /* 0x000fe20007ffe0ff */
[----:B------:R-:W-:Y:S01]  /*10c0*/  IMAD.SHL.U32 R24, R11, 0x2, RZ ;  /* 0x000000020b187824 */ /* 0x000fe200078e00ff */
[----:B------:R-:W-:Y:S01]  /*10d0*/  LOP3.LUT R7, R0, 0xfffffe00, RZ, 0xc0, !PT ;  /* 0xfffffe0000077812 */ /* 0x000fe200078ec0ff */
[C---:B------:R-:W-:Y:S01]  /*10e0*/  IMAD.SHL.U32 R0, R143.reuse, 0x40, RZ ;  /* 0x000000408f007824 */ /* 0x040fe200078e00ff */
[----:B------:R-:W-:Y:S01]  /*10f0*/  IADD3 R16, R143, 0x40, RZ ;  /* 0x000000408f107810 */ /* 0x000fe20007ffe0ff */
[----:B------:R-:W-:Y:S01]  /*1100*/  IMAD.SHL.U32 R3, R17, 0x40, RZ ;  /* 0x0000004011037824 */ /* 0x000fe200078e00ff */
[----:B------:R-:W-:-:S02]  /*1110*/  IADD3 R15, R143, 0x60, RZ ;  /* 0x000000608f0f7810 */ /* 0x000fc40007ffe0ff */
[----:B------:R-:W-:Y:S02]  /*1120*/  SHF.R.S32.HI R5, RZ, 0x1f, R17 ;  /* 0x0000001fff057819 */ /* 0x000fe40000011411 */
[----:B------:R-:W-:Y:S01]  /*1130*/  SHF.R.S32.HI R4, RZ, 0x1f, R16 ;  /* 0x0000001fff047819 */ /* 0x000fe20000011410 */
[----:B------:R-:W-:Y:S01]  /*1140*/  IMAD.SHL.U32 R8, R15, 0x40, RZ ;  /* 0x000000400f087824 */ /* 0x000fe200078e00ff */
[----:B------:R-:W-:Y:S01]  /*1150*/  LOP3.LUT R222, R0, 0x1c0, RZ, 0xc0, !PT ;  /* 0x000001c000de7812 */ /* 0x000fe200078ec0ff */
[----:B------:R-:W-:Y:S01]  /*1160*/  IMAD.SHL.U32 R0, R16, 0x40, RZ ;  /* 0x0000004010007824 */ /* 0x000fe200078e00ff */
[----:B------:R-:W-:Y:S02]  /*1170*/  SHF.R.S32.HI R6, RZ, 0x1f, R15 ;  /* 0x0000001fff067819 */ /* 0x000fe4000001140f */
[----:B------:R-:W-:Y:S02]  /*1180*/  IADD3 R146, R144, 0x40, RZ ;  /* 0x0000004090927810 */ /* 0x000fe40007ffe0ff */
[----:B------:R-:W-:-:S02]  /*1190*/  LEA.HI R5, R5, R17, RZ, 0x3 ;  /* 0x0000001105057211 */ /* 0x000fc400078f18ff */
[----:B------:R-:W-:Y:S01]  /*11a0*/  LOP3.LUT R219, R3, 0x1c0, RZ, 0xc0, !PT ;  /* 0x000001c003db7812 */ /* 0x000fe200078ec0ff */
[----:B------:R-:W-:Y:S01]  /*11b0*/  IMAD.IADD R142, R144, 0x1, R146 ;  /* 0x00000001908e7824 */ /* 0x000fe200078e0292 */
[----:B------:R-:W-:Y:S02]  /*11c0*/  LEA.HI R4, R4, R16, RZ, 0x3 ;  /* 0x0000001004047211 */ /* 0x000fe400078f18ff */
[----:B------:R-:W-:Y:S01]  /*11d0*/  LEA.HI R3, R6, R15, RZ, 0x3 ;  /* 0x0000000f06037211 */ /* 0x000fe200078f18ff */
[----:B------:R-:W-:Y:S01]  /*11e0*/  IMAD.SHL.U32 R6, R12, 0x40, RZ ;  /* 0x000000400c067824 */ /* 0x000fe200078e00ff */
[----:B------:R-:W-:Y:S01]  /*11f0*/  LOP3.LUT R34, R0, 0x1c0, RZ, 0xc0, !PT ;  /* 0x000001c000227812 */ /* 0x000fe200078ec0ff */
[----:B------:R-:W-:Y:S01]  /*1200*/  IMAD.SHL.U32 R0, R5, 0x40, RZ ;  /* 0x0000004005007824 */ /* 0x000fe200078e00ff */
[----:B------:R-:W-:Y:S01]  /*1210*/  LOP3.LUT R33, R8, 0x1c0, RZ, 0xc0, !PT ;  /* 0x000001c008217812 */ /* 0x000fe200078ec0ff */
[----:B------:R-:W-:Y:S01]  /*1220*/  IMAD.SHL.U32 R5, R4, 0x40, RZ ;  /* 0x0000004004057824 */ /* 0x000fe200078e00ff */
[----:B------:R-:W-:Y:S01]  /*1230*/  SHF.R.U32.HI R31, RZ, 0x3, R222 ;  /* 0x00000003ff1f7819 */ /* 0x000fe200000116de */
[----:B------:R-:W-:Y:S01]  /*1240*/  IMAD.SHL.U32 R4, R3, 0x40, RZ ;  /* 0x0000004003047824 */ /* 0x000fe200078e00ff */
[----:B------:R-:W-:-:S02]  /*1250*/  SHF.R.S32.HI R3, RZ, 0x1f, R142 ;  /* 0x0000001fff037819 */ /* 0x000fc4000001148e */
[----:B------:R-:W-:Y:S02]  /*1260*/  LOP3.LUT R8, R0, 0xfffffe00, RZ, 0xc0, !PT ;  /* 0xfffffe0000087812 */ /* 0x000fe400078ec0ff */
[CC--:B------:R-:W-:Y:S02]  /*1270*/  LEA.HI R0, R3.reuse, R142.reuse, RZ, 0x6 ;  /* 0x0000008e03007211 */ /* 0x0c0fe400078f30ff */
[----:B------:R-:W-:Y:S02]  /*1280*/  LEA.HI R3, R3, R142, RZ, 0x3 ;  /* 0x0000008e03037211 */ /* 0x000fe400078f18ff */
[----:B------:R-:W-:Y:S01]  /*1290*/  LOP3.LUT R27, R5, 0xfffffe00, RZ, 0xc0, !PT ;  /* 0xfffffe00051b7812 */ /* 0x000fe200078ec0ff */
[----:B------:R-:W-:Y:S01]  /*12a0*/  IMAD.SHL.U32 R0, R0, 0x80, RZ ;  /* 0x0000008000007824 */ /* 0x000fe200078e00ff */
[----:B------:R-:W-:Y:S02]  /*12b0*/  LOP3.LUT R25, R4, 0xfffffe00, RZ, 0xc0, !PT ;  /* 0xfffffe0004197812 */ /* 0x000fe400078ec0ff */
[----:B------:R-:W-:Y:S01]  /*12c0*/  SHF.R.U32.HI R29, RZ, 0x3, R219 ;  /* 0x00000003ff1d7819 */ /* 0x000fe200000116db */
[----:B------:R-:W-:Y:S01]  /*12d0*/  STL [R1+0xd8], R27 ;  /* 0x0000d81b01007387 */ /* 0x000fe20000100800 */
[----:B------:R-:W-:-:S02]  /*12e0*/  LOP3.LUT R5, R222, 0x38, R3, 0xf8, !PT ;  /* 0x00000038de057812 */ /* 0x000fc400078ef803 */
[----:B------:R-:W-:Y:S01]  /*12f0*/  LOP3.LUT R4, R219, 0x38, R3, 0xf8, !PT ;  /* 0x00000038db047812 */ /* 0x000fe200078ef803 */
[----:B------:R-:W-:Y:S01]  /*1300*/  STL [R1+0xd4], R25 ;  /* 0x0000d41901007387 */ /* 0x000fe20000100800 */
[----:B------:R-:W-:Y:S02]  /*1310*/  SHF.R.U32.HI R28, RZ, 0x3, R34 ;  /* 0x00000003ff1c7819 */ /* 0x000fe40000011622 */
[----:B------:R-:W-:Y:S01]  /*1320*/  SHF.R.U32.HI R26, RZ, 0x3, R33 ;  /* 0x00000003ff1a7819 */ /* 0x000fe20000011621 */
[----:B------:R-:W-:Y:S01]  /*1330*/  STL [R1+0x28], R24 ;  /* 0x0000281801007387 */ /* 0x000fe20000100800 */
[--C-:B------:R-:W-:Y:S02]  /*1340*/  LOP3.LUT R10, R34, 0x38, R3.reuse, 0xf8, !PT ;  /* 0x00000038220a7812 */ /* 0x100fe400078ef803 */
[----:B------:R-:W-:Y:S02]  /*1350*/  LOP3.LUT R12, R33, 0x38, R3, 0xf8, !PT ;  /* 0x00000038210c7812 */ /* 0x000fe400078ef803 */
[----:B------:R-:W-:-:S02]  /*1360*/  LOP3.LUT R9, R6, 0xfffffe00, RZ, 0xc0, !PT ;  /* 0xfffffe0006097812 */ /* 0x000fc400078ec0ff */
[----:B------:R-:W-:Y:S02]  /*1370*/  LOP3.LUT R11, R5, R31, RZ, 0x3c, !PT ;  /* 0x0000001f050b7212 */ /* 0x000fe400078e3cff */
[----:B------:R-:W-:Y:S02]  /*1380*/  LOP3.LUT R6, R4, R29, RZ, 0x3c, !PT ;  /* 0x0000001d04067212 */ /* 0x000fe400078e3cff */
[----:B------:R-:W-:Y:S02]  /*1390*/  LOP3.LUT R0, R0, 0xffffe000, RZ, 0xc0, !PT ;  /* 0xffffe00000007812 */ /* 0x000fe400078ec0ff */
[----:B------:R-:W-:Y:S02]  /*13a0*/  LOP3.LUT R5, R10, R28, RZ, 0x3c, !PT ;  /* 0x0000001c0a057212 */ /* 0x000fe400078e3cff */
[----:B------:R-:W-:Y:S02]  /*13b0*/  LOP3.LUT R4, R12, R26, RZ, 0x3c, !PT ;  /* 0x0000001a0c047212 */ /* 0x000fe400078e3cff */
[----:B------:R-:W-:-:S02]  /*13c0*/  IADD3 R19, R11, R0, R7 ;  /* 0x000000000b137210 */ /* 0x000fc40007ffe007 */
[-C--:B------:R-:W-:Y:S02]  /*13d0*/  IADD3 R17, R6, R0.reuse, R8 ;  /* 0x0000000006117210 */ /* 0x080fe40007ffe008 */
[-C--:B------:R-:W-:Y:S02]  /*13e0*/  IADD3 R16, R5, R0.reuse, R27 ;  /* 0x0000000005107210 */ /* 0x080fe40007ffe01b */
[----:B------:R-:W-:Y:S02]  /*13f0*/  IADD3 R15, R4, R0, R25 ;  /* 0x00000000040f7210 */ /* 0x000fe40007ffe019 */
[----:B------:R-:W-:Y:S02]  /*1400*/  IADD3 R0, R24, 0x80, RZ ;  /* 0x0000008018007810 */ /* 0x000fe40007ffe0ff */
[----:B------:R-:W-:Y:S02]  /*1410*/  LOP3.LUT R6, R222, 0x38, R140, 0xf8, !PT ;  /* 0x00000038de067812 */ /* 0x000fe400078ef88c */
[----:B------:R-:W-:-:S02]  /*1420*/  IADD3 R148, R144, 0x20, RZ ;  /* 0x0000002090947810 */ /* 0x000fc40007ffe0ff */
[----:B------:R-:W-:Y:S02]  /*1430*/  IADD3 R23, R24, 0x70, RZ ;  /* 0x0000007018177810 */ /* 0x000fe40007ffe0ff */
[----:B------:R-:W-:Y:S01]  /*1440*/  @P0 IADD3 R23, R0, 0x10, RZ ;  /* 0x0000001000170810 */ /* 0x000fe20007ffe0ff */
[----:B------:R-:W-:Y:S01]  /*1450*/  IMAD R0, R149, 0x20, R143 ;  /* 0x0000002095007824 */ /* 0x000fe200078e028f */
[----:B------:R-:W-:Y:S02]  /*1460*/  LOP3.LUT R31, R6, R31, RZ, 0x3c, !PT ;  /* 0x0000001f061f7212 */ /* 0x000fe400078e3cff */
[----:B------:R-:W-:Y:S01]  /*1470*/  LOP3.LUT R12, R34, 0x38, R140, 0xf8, !PT ;  /* 0x00000038220c7812 */ /* 0x000fe200078ef88c */
[----:B------:R-:W-:Y:S01]  /*1480*/  IMAD.SHL.U32 R34, R148, 0x2, RZ ;  /* 0x0000000294227824 */ /* 0x000fe200078e00ff */
[----:B------:R-:W-:Y:S01]  /*1490*/  LOP3.LUT R11, R18, 0x7ffffffc, RZ, 0xc0, !PT ;  /* 0x7ffffffc120b7812 */ /* 0x000fe200078ec0ff */
[----:B------:R-:W-:Y:S01]  /*14a0*/  IMAD.SHL.U32 R18, R146, 0x2, RZ ;  /* 0x0000000292127824 */ /* 0x000fe200078e00ff */
[----:B------:R-:W-:Y:S01]  /*14b0*/  IADD3 R147, R144, 0x60, RZ ;  /* 0x0000006090937810 */ /* 0x000fe20007ffe0ff */
[----:B------:R-:W-:Y:S01]  /*14c0*/  STL [R1+0x2c], R23 ;  /* 0x00002c1701007387 */ /* 0x000fe20000100800 */
[CC--:B------:R-:W-:Y:S01]  /*14d0*/  IADD3 R4, R13.reuse, R9.reuse, R14 ;  /* 0x000000090d047210 */ /* 0x0c0fe20007ffe00e */
[----:B------:R-:W-:Y:S01]  /*14e0*/  IMAD.IADD R11, R32, 0x1, -R11 ;  /* 0x00000001200b7824 */ /* 0x000fe200078e0a0b */
[----:B------:R-:W-:Y:S01]  /*14f0*/  LOP3.LUT R5, R13, R9, RZ, 0xfc, !PT ;  /* 0x000000090d057212 */ /* 0x000fe200078efcff */
[----:B------:R-:W-:Y:S01]  /*1500*/  STL [R1+0x190], R31 ;  /* 0x0001901f01007387 */ /* 0x000fe20000100800 */
[----:B------:R-:W-:Y:S01]  /*1510*/  SHF.R.S32.HI R9, RZ, 0x1f, R143 ;  /* 0x0000001fff097819 */ /* 0x000fe2000001148f */
[----:B------:R-:W-:Y:S01]  /*1520*/  IMAD.SHL.U32 R48, R11, 0x2, RZ ;  /* 0x000000020b307824 */ /* 0x000fe200078e00ff */
[----:B------:R-:W-:Y:S01]  /*1530*/  SHF.R.S32.HI R10, RZ, 0x1f, R148 ;  /* 0x0000001fff0a7819 */ /* 0x000fe20000011494 */
[----:B------:R-:W-:Y:S01]  /*1540*/  STL [R1+0x180], R34 ;  /* 0x0001802201007387 */ /* 0x000fe20000100800 */
[----:B------:R-:W-:Y:S01]  /*1550*/  SHF.R.S32.HI R9, RZ, 0x1f, R146 ;  /* 0x0000001fff097819 */ /* 0x000fe20000011492 */
[----:B------:R-:W-:Y:S01]  /*1560*/  IMAD R11, R20, 0x8, R30 ;  /* 0x00000008140b7824 */ /* 0x000fe200078e021e */
[----:B------:R-:W-:Y:S01]  /*1570*/  LOP3.LUT R14, R33, 0x38, R140, 0xf8, !PT ;  /* 0x00000038210e7812 */ /* 0x000fe200078ef88c */
[----:B------:R-:W-:Y:S01]  /*1580*/  IMAD.SHL.U32 R33, R147, 0x2, RZ ;  /* 0x0000000293217824 */ /* 0x000fe200078e00ff */
[----:B------:R-:W-:Y:S01]  /*1590*/  SHF.R.S32.HI R6, RZ, 0x1f, R147 ;  /* 0x0000001fff067819 */ /* 0x000fe20000011493 */
[----:B------:R1:W-:Y:S01]  /*15a0*/  STL [R1+0x184], R18 ;  /* 0x0001841201007387 */ /* 0x0003e20000100800 */
[----:B------:R-:W-:-:S02]  /*15b0*/  SHF.L.U64.HI R9, R146, 0x1, R9 ;  /* 0x0000000192097819 */ /* 0x000fc40000010209 */
[----:B------:R-:W-:Y:S01]  /*15c0*/  LOP3.LUT R13, R219, 0x38, R140, 0xf8, !PT ;  /* 0x00000038db0d7812 */ /* 0x000fe200078ef88c */
[----:B------:R2:W-:Y:S01]  /*15d0*/  STL [R1+0x188], R33 ;  /* 0x0001882101007387 */ /* 0x0005e20000100800 */
[----:B------:R-:W-:Y:S02]  /*15e0*/  LOP3.LUT R12, R27, R12, R28, 0xf6, !PT ;  /* 0x0000000c1b0c7212 */ /* 0x000fe400078ef61c */
[----:B------:R-:W-:Y:S02]  /*15f0*/  LOP3.LUT R13, R8, R13, R29, 0xf6, !PT ;  /* 0x0000000d080d7212 */ /* 0x000fe400078ef61d */
[----:B------:R-:W-:Y:S02]  /*1600*/  LEA R150, R2, 0xa080, 0x1 ;  /* 0x0000a08002967811 */ /* 0x000fe400078e08ff */
[----:B------:R-:W-:Y:S02]  /*1610*/  SHF.R.S32.HI R2, RZ, 0x3, R3 ;  /* 0x00000003ff027819 */ /* 0x000fe40000011403 */
[----:B------:R-:W-:-:S02]  /*1620*/  LEA R13, R13, 0x10080, 0x1 ;  /* 0x000100800d0d7811 */ /* 0x000fc400078e08ff */
[----:B------:R-:W-:Y:S02]  /*1630*/  LEA R12, R12, 0x10080, 0x1 ;  /* 0x000100800c0c7811 */ /* 0x000fe400078e08ff */
[C---:B------:R-:W-:Y:S02]  /*1640*/  IADD3 R47, R48.reuse, 0x8, RZ ;  /* 0x00000008302f7810 */ /* 0x040fe40007ffe0ff */
[C---:B------:R-:W-:Y:S02]  /*1650*/  IADD3 R46, R48.reuse, 0x10, RZ ;  /* 0x00000010302e7810 */ /* 0x040fe40007ffe0ff */
[C---:B------:R-:W-:Y:S02]  /*1660*/  IADD3 R45, R48.reuse, 0x18, RZ ;  /* 0x00000018302d7810 */ /* 0x040fe40007ffe0ff */
[----:B------:R-:W-:Y:S02]  /*1670*/  IADD3 R44, R48, 0x20, RZ ;  /* 0x00000020302c7810 */ /* 0x000fe40007ffe0ff */
[----:B-1----:R-:W-:-:S02]  /*1680*/  SHF.L.U64.HI R18, R148, 0x1, R10 ;  /* 0x0000000194127819 */ /* 0x002fc4000001020a */
[----:B------:R-:W-:Y:S02]  /*1690*/  SHF.L.U64.HI R10, R147, 0x1, R6 ;  /* 0x00000001930a7819 */ /* 0x000fe40000010206 */
[C---:B------:R-:W-:Y:S01]  /*16a0*/  IADD3 R43, R48.reuse, 0x28, RZ ;  /* 0x00000028302b7810 */ /* 0x040fe20007ffe0ff */
[----:B------:R-:W-:Y:S01]  /*16b0*/  STL [R1+0x17c], R18 ;  /* 0x00017c1201007387 */ /* 0x000fe20000100800 */
[C---:B------:R-:W-:Y:S02]  /*16c0*/  IADD3 R42, R48.reuse, 0x30, RZ ;  /* 0x00000030302a7810 */ /* 0x040fe40007ffe0ff */
[C---:B------:R-:W-:Y:S01]  /*16d0*/  IADD3 R41, R48.reuse, 0x38, RZ ;  /* 0x0000003830297810 */ /* 0x040fe20007ffe0ff */
[----:B------:R1:W-:Y:S01]  /*16e0*/  STL [R1+0x178], R9 ;  /* 0x0001780901007387 */ /* 0x0003e20000100800 */
[C---:B------:R-:W-:Y:S02]  /*16f0*/  IADD3 R40, R48.reuse, 0x40, RZ ;  /* 0x0000004030287810 */ /* 0x040fe40007ffe0ff */
[C---:B------:R-:W-:Y:S01]  /*1700*/  IADD3 R39, R48.reuse, 0x48, RZ ;  /* 0x0000004830277810 */ /* 0x040fe20007ffe0ff */
[----:B------:R3:W-:Y:S01]  /*1710*/  STL [R1+0x174], R10 ;  /* 0x0001740a01007387 */ /* 0x0007e20000100800 */
[----:B------:R-:W-:-:S02]  /*1720*/  IADD3 R38, R48, 0x50, RZ ;  /* 0x0000005030267810 */ /* 0x000fc40007ffe0ff */
[C---:B------:R-:W-:Y:S01]  /*1730*/  IADD3 R37, R48.reuse, 0x58, RZ ;  /* 0x0000005830257810 */ /* 0x040fe20007ffe0ff */
[----:B------:R4:W-:Y:S01]  /*1740*/  STL [R1+0x198], R11 ;  /* 0x0001980b01007387 */ /* 0x0009e20000100800 */
[C---:B------:R-:W-:Y:S02]  /*1750*/  IADD3 R36, R48.reuse, 0x60, RZ ;  /* 0x0000006030247810 */ /* 0x040fe40007ffe0ff */
[C---:B------:R-:W-:Y:S01]  /*1760*/  IADD3 R35, R48.reuse, 0x68, RZ ;  /* 0x0000006830237810 */ /* 0x040fe20007ffe0ff */
[----:B------:R-:W-:Y:S01]  /*1770*/  STL [R1+0x58], R48 ;  /* 0x0000583001007387 */ /* 0x000fe20000100800 */
[C---:B------:R-:W-:Y:S02]  /*1780*/  IADD3 R34, R48.reuse, 0x70, RZ ;  /* 0x0000007030227810 */ /* 0x040fe40007ffe0ff */
[C---:B--2---:R-:W-:Y:S01]  /*1790*/  IADD3 R33, R48.reuse, 0x78, RZ ;  /* 0x0000007830217810 */ /* 0x044fe20007ffe0ff */
[----:B------:R2:W-:Y:S01]  /*17a0*/  STL [R1+0xd0], R2 ;  /* 0x0000d00201007387 */ /* 0x0005e20000100800 */
[----:B------:R-:W-:-:S02]  /*17b0*/  IADD3 R32, R48, 0x80, RZ ;  /* 0x0000008030207810 */ /* 0x000fc40007ffe0ff */
[C---:B------:R-:W-:Y:S01]  /*17c0*/  IADD3 R30, R48.reuse, 0x90, RZ ;  /* 0x00000090301e7810 */ /* 0x040fe20007ffe0ff */
[----:B------:R5:W-:Y:S01]  /*17d0*/  STL [R1+0x170], R13 ;  /* 0x0001700d01007387 */ /* 0x000be20000100800 */
[C---:B------:R-:W-:Y:S02]  /*17e0*/  IADD3 R29, R48.reuse, 0x98, RZ ;  /* 0x00000098301d7810 */ /* 0x040fe40007ffe0ff */
[C---:B------:R-:W-:Y:S01]  /*17f0*/  IADD3 R28, R48.reuse, 0xa0, RZ ;  /* 0x000000a0301c7810 */ /* 0x040fe20007ffe0ff */
[----:B------:R5:W-:Y:S01]  /*1800*/  STL [R1+0x16c], R12 ;  /* 0x00016c0c01007387 */ /* 0x000be20000100800 */
[----:B------:R-:W-:Y:S02]  /*1810*/  IADD3 R27, R48, 0xa8, RZ ;  /* 0x000000a8301b7810 */ /* 0x000fe40007ffe0ff */
[----:B-1----:R-:W-:Y:S02]  /*1820*/  SEL R9, R22, 0xffffffc0, !P2 ;  /* 0xffffffc016097807 */ /* 0x002fe40005000000 */
[----:B---3--:R-:W-:-:S02]  /*1830*/  LOP3.LUT R10, R31, R7, RZ, 0xfc, !PT ;  /* 0x000000071f0a7212 */ /* 0x008fc400078efcff */
[----:B------:R-:W-:Y:S02]  /*1840*/  IADD3 R31, R48, 0x88, RZ ;  /* 0x00000088301f7810 */ /* 0x000fe40007ffe0ff */
[----:B----4-:R-:W-:Y:S01]  /*1850*/  LOP3.LUT R11, R25, R14, R26, 0xf6, !PT ;  /* 0x0000000e190b7212 */ /* 0x010fe200078ef61a */
[----:B------:R-:W-:Y:S01]  /*1860*/  IMAD.SHL.U32 R207, R10, 0x2, RZ ;  /* 0x000000020acf7824 */ /* 0x000fe200078e00ff */
[----:B------:R-:W-:Y:S02]  /*1870*/  IADD3 R26, R48, 0xb0, RZ ;  /* 0x000000b0301a7810 */ /* 0x000fe40007ffe0ff */
[----:B------:R-:W-:Y:S02]  /*1880*/  LEA R10, R11, 0x10080, 0x1 ;  /* 0x000100800b0a7811 */ /* 0x000fe400078e08ff */
[----:B------:R-:W-:Y:S02]  /*1890*/  LOP3.LUT R206, R3, 0xfffffff8, RZ, 0xc0, !PT ;  /* 0xfffffff803ce7812 */ /* 0x000fe400078ec0ff */
[----:B--2---:R-:W-:Y:S01]  /*18a0*/  SEL R2, R22, 0xffffffc0, !P3 ;  /* 0xffffffc016027807 */ /* 0x004fe20005800000 */
[----:B------:R1:W-:Y:S01]  /*18b0*/  STL [R1+0x168], R10 ;  /* 0x0001680a01007387 */ /* 0x0003e20000100800 */
[----:B------:R-:W-:-:S02]  /*18c0*/  IADD3 R25, R48, 0xb8, RZ ;  /* 0x000000b830197810 */ /* 0x000fc40007ffe0ff */
[C---:B------:R-:W-:Y:S01]  /*18d0*/  SEL R6, R21.reuse, 0xffffffe0, !P1 ;  /* 0xffffffe015067807 */ /* 0x040fe20004800000 */
[----:B------:R2:W-:Y:S01]  /*18e0*/  STL [R1+0xcc], R47 ;  /* 0x0000cc2f01007387 */ /* 0x0005e20000100800 */
[----:B------:R-:W-:Y:S02]  /*18f0*/  SEL R3, R21, 0xffffffe0, !P4 ;  /* 0xffffffe015037807 */ /* 0x000fe40006000000 */
        /* <DEDUP_REMOVED lines=8> */
[C---:B-----5:R-:W-:Y:S02]  /*1980*/  IADD3 R13, R48.reuse, 0xe8, RZ ;  /* 0x000000e8300d7810 */ /* 0x060fe40007ffe0ff */
[----:B------:R-:W-:Y:S01]  /*1990*/  IADD3 R12, R48, 0xf0, RZ ;  /* 0x000000f0300c7810 */ /* 0x000fe20007ffe0ff */
[----:B------:R4:W-:Y:S01]  /*19a0*/  STL [R1+0x50], R43 ;  /* 0x0000502b01007387 */ /* 0x0009e20000100800 */
[----:B------:R-:W-:Y:S02]  /*19b0*/  SHF.R.S32.HI R11, RZ, 0x1f, R46 ;  /* 0x0000001fff0b7819 */ /* 0x000fe4000001142e */
[----:B------:R-:W-:Y:S01]  /*19c0*/  LEA R199, R4, 0x10080, 0x1 ;  /* 0x0001008004c77811 */ /* 0x000fe200078e08ff */
[----:B------:R5:W-:Y:S01]  /*19d0*/  STL [R1+0xc0], R42 ;  /* 0x0000c02a01007387 */ /* 0x000be20000100800 */
[----:B-1----:R-:W-:Y:S01]  /*19e0*/  IADD3 R10, R48, 0xf8, RZ ;  /* 0x000000f8300a7810 */ /* 0x002fe20007ffe0ff */
[----:B------:R-:W-:Y:S01]  /*19f0*/  IMAD.IADD R4, R9, 0x1, R23 ;  /* 0x0000000109047824 */ /* 0x000fe200078e0217 */
[----:B------:R-:W-:Y:S01]  /*1a00*/  LEA R151, R5, 0x4080, 0x1 ;  /* 0x0000408005977811 */ /* 0x000fe200078e08ff */
[----:B------:R-:W-:Y:S01]  /*1a10*/  STL [R1+0xbc], R41 ;  /* 0x0000bc2901007387 */ /* 0x000fe20000100800 */
[----:B--2---:R-:W-:Y:S01]  /*1a20*/  SHF.R.S32.HI R47, RZ, 0x1f, R47 ;  /* 0x0000001fff2f7819 */ /* 0x004fe2000001142f */
[----:B------:R-:W-:Y:S01]  /*1a30*/  IMAD.IADD R200, R199, 0x1, R3 ;  /* 0x00000001c7c87824 */ /* 0x000fe200078e0203 */
[C---:B------:R-:W-:Y:S01]  /*1a40*/  IADD3 R205, R140.reuse, 0x80, RZ ;  /* 0x000000808ccd7810 */ /* 0x040fe20007ffe0ff */
[----:B------:R1:W-:Y:S01]  /*1a50*/  STL [R1+0xb8], R40 ;  /* 0x0000b82801007387 */ /* 0x0003e20000100800 */
[----:B------:R-:W-:Y:S01]  /*1a60*/  IMAD.IADD R196, R3, 0x1, R151 ;  /* 0x0000000103c47824 */ /* 0x000fe200078e0297 */
[----:B------:R-:W-:Y:S01]  /*1a70*/  IADD3 R204, R140, 0xc0, RZ ;  /* 0x000000c08ccc7810 */ /* 0x000fe20007ffe0ff */
[----:B------:R-:W-:Y:S01]  /*1a80*/  IMAD.IADD R202, R199, 0x1, R2 ;  /* 0x00000001c7ca7824 */ /* 0x000fe200078e0202 */
[----:B------:R2:W-:Y:S01]  /*1a90*/  STL [R1+0xb4], R39 ;  /* 0x0000b42701007387 */ /* 0x0005e20000100800 */
[----:B---3--:R-:W-:Y:S01]  /*1aa0*/  SHF.R.S32.HI R45, RZ, 0x1f, R45 ;  /* 0x0000001fff2d7819 */ /* 0x008fe2000001142d */
[----:B------:R-:W-:Y:S01]  /*1ab0*/  IMAD.IADD R198, R2, 0x1, R151 ;  /* 0x0000000102c67824 */ /* 0x000fe200078e0297 */
[----:B------:R-:W-:Y:S01]  /*1ac0*/  SHF.R.S32.HI R141, RZ, 0x1f, R140 ;  /* 0x0000001fff8d7819 */ /* 0x000fe2000001148c */
[----:B------:R-:W-:Y:S01]  /*1ad0*/  STL [R1+0xb0], R38 ;  /* 0x0000b02601007387 */ /* 0x000fe20000100800 */
[----:B------:R-:W-:Y:S01]  /*1ae0*/  SHF.R.S32.HI R215, RZ, 0x1f, R205 ;  /* 0x0000001fffd77819 */ /* 0x000fe200000114cd */
[----:B------:R-:W-:Y:S01]  /*1af0*/  IMAD.IADD R201, R200, 0x1, R2 ;  /* 0x00000001c8c97824 */ /* 0x000fe200078e0202 */
[----:B------:R-:W-:Y:S01]  /*1b00*/  SHF.R.S32.HI R214, RZ, 0x1f, R204 ;  /* 0x0000001fffd67819 */ /* 0x000fe200000114cc */
[----:B------:R3:W-:Y:S01]  /*1b10*/  STL [R1+0xac], R37 ;  /* 0x0000ac2501007387 */ /* 0x0007e20000100800 */
[----:B----4-:R-:W-:Y:S01]  /*1b20*/  SHF.R.S32.HI R43, RZ, 0x1f, R43 ;  /* 0x0000001fff2b7819 */ /* 0x010fe2000001142b */
[----:B------:R-:W-:Y:S01]  /*1b30*/  IMAD.IADD R197, R2, 0x1, R196 ;  /* 0x0000000102c57824 */ /* 0x000fe200078e02c4 */
[----:B------:R-:W-:Y:S01]  /*1b40*/  SHF.R.S32.HI R213, RZ, 0x1f, R206 ;  /* 0x0000001fffd57819 */ /* 0x000fe200000114ce */
[----:B------:R4:W-:Y:S01]  /*1b50*/  STL [R1+0xa8], R36 ;  /* 0x0000a82401007387 */ /* 0x0009e20000100800 */
[----:B-----5:R-:W-:-:S03]  /*1b60*/  SHF.R.S32.HI R42, RZ, 0x1f, R42 ;  /* 0x0000001fff2a7819 */ /* 0x020fc6000001142a */
[----:B------:R-:W-:Y:S04]  /*1b70*/  STL [R1+0xa4], R35 ;  /* 0x0000a42301007387 */ /* 0x000fe80000100800 */
[----:B------:R5:W-:Y:S01]  /*1b80*/  STL [R1+0xa0], R34 ;  /* 0x0000a02201007387 */ /* 0x000be20000100800 */
[----:B-1----:R-:W-:-:S03]  /*1b90*/  SHF.R.S32.HI R40, RZ, 0x1f, R40 ;  /* 0x0000001fff287819 */ /* 0x002fc60000011428 */
[----:B------:R1:W-:Y:S01]  /*1ba0*/  STL [R1+0x9c], R33 ;  /* 0x00009c2101007387 */ /* 0x0003e20000100800 */
[----:B--2---:R-:W-:-:S03]  /*1bb0*/  SHF.R.S32.HI R39, RZ, 0x1f, R39 ;  /* 0x0000001fff277819 */ /* 0x004fc60000011427 */
[----:B------:R-:W-:Y:S04]  /*1bc0*/  STL [R1+0x98], R32 ;  /* 0x0000982001007387 */ /* 0x000fe80000100800 */
[----:B------:R2:W-:Y:S01]  /*1bd0*/  STL [R1+0x94], R31 ;  /* 0x0000941f01007387 */ /* 0x0005e20000100800 */
[----:B---3--:R-:W-:-:S03]  /*1be0*/  SHF.R.S32.HI R37, RZ, 0x1f, R37 ;  /* 0x0000001fff257819 */ /* 0x008fc60000011425 */
[----:B------:R3:W-:Y:S01]  /*1bf0*/  STL [R1+0x90], R30 ;  /* 0x0000901e01007387 */ /* 0x0007e20000100800 */
[----:B----4-:R-:W-:-:S03]  /*1c00*/  SHF.R.S32.HI R36, RZ, 0x1f, R36 ;  /* 0x0000001fff247819 */ /* 0x010fc60000011424 */
[----:B------:R-:W-:Y:S04]  /*1c10*/  STL [R1+0x8c], R29 ;  /* 0x00008c1d01007387 */ /* 0x000fe80000100800 */
[----:B------:R4:W-:Y:S01]  /*1c20*/  STL [R1+0x88], R28 ;  /* 0x0000881c01007387 */ /* 0x0009e20000100800 */
[----:B-----5:R-:W-:-:S03]  /*1c30*/  SHF.R.S32.HI R34, RZ, 0x1f, R34 ;  /* 0x0000001fff227819 */ /* 0x020fc60000011422 */
[----:B------:R5:W-:Y:S01]  /*1c40*/  STL [R1+0x84], R27 ;  /* 0x0000841b01007387 */ /* 0x000be20000100800 */
[----:B-1----:R-:W-:-:S03]  /*1c50*/  SHF.R.S32.HI R33, RZ, 0x1f, R33 ;  /* 0x0000001fff217819 */ /* 0x002fc60000011421 */
[----:B------:R-:W-:Y:S04]  /*1c60*/  STL [R1+0x80], R26 ;  /* 0x0000801a01007387 */ /* 0x000fe80000100800 */
[----:B------:R1:W-:Y:S01]  /*1c70*/  STL [R1+0x7c], R25 ;  /* 0x00007c1901007387 */ /* 0x0003e20000100800 */
[----:B--2---:R-:W-:-:S03]  /*1c80*/  SHF.R.S32.HI R31, RZ, 0x1f, R31 ;  /* 0x0000001fff1f7819 */ /* 0x004fc6000001141f */
[----:B------:R2:W-:Y:S01]  /*1c90*/  STL [R1+0x78], R22 ;  /* 0x0000781601007387 */ /* 0x0005e20000100800 */
[----:B---3--:R-:W-:-:S03]  /*1ca0*/  SHF.R.S32.HI R30, RZ, 0x1f, R30 ;  /* 0x0000001fff1e7819 */ /* 0x008fc6000001141e */
[----:B------:R-:W-:Y:S04]  /*1cb0*/  STL [R1+0x74], R21 ;  /* 0x0000741501007387 */ /* 0x000fe80000100800 */
[----:B------:R3:W-:Y:S01]  /*1cc0*/  STL [R1+0x70], R20 ;  /* 0x0000701401007387 */ /* 0x0007e20000100800 */
[----:B----4-:R-:W-:-:S03]  /*1cd0*/  SHF.R.S32.HI R28, RZ, 0x1f, R28 ;  /* 0x0000001fff1c7819 */ /* 0x010fc6000001141c */
        /* <DEDUP_REMOVED lines=8> */
[----:B------:R-:W-:Y:S01]  /*1d60*/  STL [R1+0x5c], R10 ;  /* 0x00005c0a01007387 */ /* 0x000fe20000100800 */
[----:B---3--:R-:W-:-:S03]  /*1d70*/  SHF.R.S32.HI R20, RZ, 0x1f, R20 ;  /* 0x0000001fff147819 */ /* 0x008fc60000011414 */
[----:B------:R2:W-:Y:S01]  /*1d80*/  STL [R1+0x160], R11 ;  /* 0x0001600b01007387 */ /* 0x0005e20000100800 */
[----:B----4-:R-:W-:-:S03]  /*1d90*/  SHF.R.S32.HI R18, RZ, 0x1f, R18 ;  /* 0x0000001fff127819 */ /* 0x010fc60000011412 */
[----:B------:R-:W-:Y:S01]  /*1da0*/  STL [R1+0x15c], R45 ;  /* 0x00015c2d01007387 */ /* 0x000fe20000100800 */
[----:B-----5:R-:W-:Y:S02]  /*1db0*/  SHF.R.S32.HI R13, RZ, 0x1f, R13 ;  /* 0x0000001fff0d7819 */ /* 0x020fe4000001140d */
[----:B-1----:R-:W-:Y:S02]  /*1dc0*/  SHF.R.S32.HI R12, RZ, 0x1f, R12 ;  /* 0x0000001fff0c7819 */ /* 0x002fe4000001140c */
[----:B--2---:R-:W-:-:S05]  /*1dd0*/  SHF.R.S32.HI R11, RZ, 0x1f, R44 ;  /* 0x0000001fff0b7819 */ /* 0x004fca000001142c */
[----:B------:R1:W-:Y:S04]  /*1de0*/  STL [R1+0x158], R11 ;  /* 0x0001580b01007387 */ /* 0x0003e80000100800 */
[----:B------:R-:W-:Y:S04]  /*1df0*/  STL [R1+0x154], R43 ;  /* 0x0001542b01007387 */ /* 0x000fe80000100800 */
[----:B------:R-:W-:Y:S01]  /*1e00*/  STL [R1+0x150], R42 ;  /* 0x0001502a01007387 */ /* 0x000fe20000100800 */
[----:B-1----:R-:W-:-:S05]  /*1e10*/  SHF.R.S32.HI R11, RZ, 0x1f, R41 ;  /* 0x0000001fff0b7819 */ /* 0x002fca0000011429 */
        /* <DEDUP_REMOVED lines=29> */
[----:B------:R2:W-:Y:S04]  /*1ff0*/  STL [R1+0xf4], R13 ;  /* 0x0000f40d01007387 */ /* 0x0005e80000100800 */
[----:B------:R3:W-:Y:S01]  /*2000*/  STL [R1+0xf0], R12 ;  /* 0x0000f00c01007387 */ /* 0x0007e20000100800 */
[----:B-1----:R-:W-:Y:S01]  /*2010*/  SHF.R.S32.HI R11, RZ, 0x1f, R10 ;  /* 0x0000001fff0b7819 */ /* 0x002fe2000001140a */
[----:B------:R-:W-:-:S02]  /*2020*/  IMAD.IADD R10, R24, 0x1, R6 ;  /* 0x00000001180a7824 */ /* 0x000fc400078e0206 */
[----:B------:R-:W-:Y:S02]  /*2030*/  IMAD.IADD R6, R6, 0x1, R23 ;  /* 0x0000000106067824 */ /* 0x000fe400078e0217 */
[--C-:B--2---:R-:W-:Y:S01]  /*2040*/  IMAD.IADD R13, R24, 0x1, R9.reuse ;  /* 0x00000001180d7824 */ /* 0x104fe200078e0209 */
[----:B------:R1:W-:Y:S01]  /*2050*/  STL [R1+0xec], R11 ;  /* 0x0000ec0b01007387 */ /* 0x0003e20000100800 */
[----:B------:R-:W-:Y:S01]  /*2060*/  IMAD.IADD R3, R6, 0x1, R9 ;  /* 0x0000000106037824 */ /* 0x000fe200078e0209 */
[----:B---3--:R-:W-:Y:S02]  /*2070*/  LEA R12, R19, 0x10080, 0x1 ;  /* 0x00010080130c7811 */ /* 0x008fe400078e08ff */
[----:B------:R-:W-:Y:S04]  /*2080*/  STL [R1+0x44], R13 ;  /* 0x0000440d01007387 */ /* 0x000fe80000100800 */
[----:B------:R2:W-:Y:S04]  /*2090*/  STL [R1+0x34], R10 ;  /* 0x0000340a01007387 */ /* 0x0005e80000100800 */
[----:B------:R3:W-:Y:S01]  /*20a0*/  STL [R1+0xe8], R12 ;  /* 0x0000e80c01007387 */ /* 0x0007e20000100800 */
[----:B-1----:R-:W-:-:S05]  /*20b0*/  LEA R11, R17, 0x10080, 0x1 ;  /* 0x00010080110b7811 */ /* 0x002fca00078e08ff */
[----:B------:R1:W-:Y:S01]  /*20c0*/  STL [R1+0xe4], R11 ;  /* 0x0000e40b01007387 */ /* 0x0003e20000100800 */
[----:B--2---:R-:W-:Y:S01]  /*20d0*/  IMAD.IADD R10, R9, 0x1, R10 ;  /* 0x00000001090a7824 */ /* 0x004fe200078e020a */
[----:B---3--:R-:W-:-:S05]  /*20e0*/  LEA R12, R16, 0x10080, 0x1 ;  /* 0x00010080100c7811 */ /* 0x008fca00078e08ff */
[----:B------:R2:W-:Y:S01]  /*20f0*/  STL [R1+0xe0], R12 ;  /* 0x0000e00c01007387 */ /* 0x0005e20000100800 */
[----:B-1----:R-:W-:-:S05]  /*2100*/  LEA R11, R15, 0x10080, 0x1 ;  /* 0x000100800f0b7811 */ /* 0x002fca00078e08ff */
[----:B------:R2:W-:Y:S04]  /*2110*/  STL [R1+0xdc], R11 ;  /* 0x0000dc0b01007387 */ /* 0x0005e80000100800 */
[----:B------:R2:W-:Y:S04]  /*2120*/  STL [R1+0x40], R10 ;  /* 0x0000400a01007387 */ /* 0x0005e80000100800 */
[----:B------:R2:W-:Y:S04]  /*2130*/  STL [R1+0x3c], R4 ;  /* 0x00003c0401007387 */ /* 0x0005e80000100800 */
[----:B------:R2:W-:Y:S04]  /*2140*/  STL [R1+0x30], R6 ;  /* 0x0000300601007387 */ /* 0x0005e80000100800 */
[----:B------:R2:W-:Y:S02]  /*2150*/  STL [R1+0x38], R3 ;  /* 0x0000380301007387 */ /* 0x0005e40000100800 */
.L_x_1908:
[----:B--2---:R-:W2:Y:S01]  /*2160*/  LDL R3, [R1+0x1c] ;  /* 0x00001c0001037983 */ /* 0x004ea20000100800 */
[----:B------:R-:W-:Y:S01]  /*2170*/  IMAD.MOV.U32 R2, RZ, RZ, 0x4 ;  /* 0x00000004ff027424 */ /* 0x000fe200078e00ff */
[----:B------:R-:W-:-:S04]  /*2180*/  ISETP.NE.U32.AND P0, PT, RZ, c[0x0][0x370], PT ;  /* 0x0000dc00ff007a0c */ /* 0x000fc80003f05070 */
[----:B------:R-:W-:Y:S01]  /*2190*/  ISETP.NE.AND.EX P1, PT, RZ, c[0x0][0x374], PT, P0 ;  /* 0x0000dd00ff007a0c */ /* 0x000fe20003f25300 */
[----:B--2---:R-:W-:-:S05]  /*21a0*/  IMAD.WIDE R2, R3, R2, c[0x0][0x588] ;  /* 0x0001620003027625 */ /* 0x004fca00078e0202 */
[----:B------:R-:W2:Y:S01]  /*21b0*/  LDG.E R29, [R2.64] ;  /* 0x00000006021d7981 */ /* 0x000ea2000c1e1900 */
[----:B------:R-:W-:Y:S01]  /*21c0*/  ISETP.NE.U32.AND P4, PT, RZ, c[0x0][0x360], PT ;  /* 0x0000d800ff007a0c */ /* 0x000fe20003f85070 */
[----:B------:R-:W-:Y:S01]  /*21d0*/  IMAD.MOV.U32 R12, RZ, RZ, RZ ;  /* 0x000000ffff0c7224 */ /* 0x000fe200078e00ff */
[----:B------:R-:W-:Y:S02]  /*21e0*/  ISETP.NE.U32.AND P3, PT, RZ, c[0x0][0x348], PT ;  /* 0x0000d200ff007a0c */ /* 0x000fe40003f65070 */
[----:B------:R-:W-:Y:S02]  /*21f0*/  ISETP.NE.AND.EX P4, PT, RZ, c[0x0][0x364], PT, P4 ;  /* 0x0000d900ff007a0c */ /* 0x000fe40003f85340 */
[----:B------:R-:W-:Y:S02]  /*2200*/  ISETP.NE.U32.AND P5, PT, RZ, c[0x0][0x350], PT ;  /* 0x0000d400ff007a0c */ /* 0x000fe40003fa5070 */
[----:B------:R-:W-:Y:S02]  /*2210*/  ISETP.NE.U32.AND P6, PT, RZ, c[0x0][0x358], PT ;  /* 0x0000d600ff007a0c */ /* 0x000fe40003fc5070 */
[----:B------:R-:W-:-:S02]  /*2220*/  ISETP.NE.AND.EX P3, PT, RZ, c[0x0][0x34c], PT, P3 ;  /* 0x0000d300ff007a0c */ /* 0x000fc40003f65330 */
[----:B------:R-:W-:Y:S02]  /*2230*/  ISETP.NE.AND.EX P5, PT, RZ, c[0x0][0x354], PT, P5 ;  /* 0x0000d500ff007a0c */ /* 0x000fe40003fa5350 */
[----:B------:R-:W-:Y:S01]  /*2240*/  ISETP.NE.AND.EX P6, PT, RZ, c[0x0][0x35c], PT, P6 ;  /* 0x0000d700ff007a0c */ /* 0x000fe20003fc5360 */
[----:B------:R-:W-:Y:S02]  /*2250*/  IMAD.MOV.U32 R131, RZ, RZ, RZ ;  /* 0x000000ffff837224 */ /* 0x000fe400078e00ff */
[----:B------:R-:W-:Y:S02]  /*2260*/  IMAD.MOV.U32 R16, RZ, RZ, RZ ;  /* 0x000000ffff107224 */ /* 0x000fe400078e00ff */
[----:B------:R-:W-:Y:S01]  /*2270*/  IMAD.MOV.U32 R15, RZ, RZ, RZ ;  /* 0x000000ffff0f7224 */ /* 0x000fe200078e00ff */
[----:B--2---:R-:W-:Y:S01]  /*2280*/  SHF.R.S32.HI R28, RZ, 0x1f, R29 ;  /* 0x0000001fff1c7819 */ /* 0x004fe2000001141d */
[C---:B------:R-:W-:Y:S01]  /*2290*/  IMAD.SHL.U32 R20, R29.reuse, 0x4, RZ ;  /* 0x000000041d147824 */ /* 0x040fe200078e00ff */
[C---:B------:R-:W-:Y:S01]  /*22a0*/  @P1 LEA R4, P0, R29.reuse, c[0x0][0x370], 0x2 ;  /* 0x0000dc001d041a11 */ /* 0x040fe200078010ff */
[----:B------:R1:W-:Y:S01]  /*22b0*/  STL [R1+0x20], R29 ;  /* 0x0000201d01007387 */ /* 0x0003e20000100800 */
[----:B------:R-:W-:-:S02]  /*22c0*/  SHF.L.U64.HI R19, R29, 0x2, R28 ;  /* 0x000000021d137819 */ /* 0x000fc4000001021c */
[----:B------:R-:W-:Y:S01]  /*22d0*/  @P1 LEA.HI.X R5, R29, c[0x0][0x374], R28, 0x2, P0 ;  /* 0x0000dd001d051a11 */ /* 0x000fe200000f141c */
[----:B------:R1:W-:Y:S01]  /*22e0*/  STL [R1+0x24], R28 ;  /* 0x0000241c01007387 */ /* 0x0003e20000100800 */
[----:B------:R-:W-:-:S03]  /*22f0*/  @P4 IADD3 R2, P0, R20, c[0x0][0x360], RZ ;  /* 0x0000d80014024a10 */ /* 0x000fc60007f1e0ff */
[----:B------:R2:W3:Y:S01]  /*2300*/  @P1 LDG.E R12, [R4.64] ;  /* 0x00000006040c1981 */ /* 0x0004e2000c1e1900 */
[C---:B------:R-:W-:Y:S02]  /*2310*/  @P4 IADD3.X R3, R19.reuse, c[0x0][0x364], RZ, P0, !PT ;  /* 0x0000d90013034a10 */ /* 0x040fe400007fe4ff */
[----:B------:R-:W-:Y:S01]  /*2320*/  IADD3 R10, P2, R20, c[0x0][0x348], RZ ;  /* 0x0000d200140a7a10 */ /* 0x000fe20007f5e0ff */
[----:B------:R1:W-:Y:S04]  /*2330*/  STL [R1+0x8], R20 ;  /* 0x0000081401007387 */ /* 0x0003e80000100800 */
[----:B------:R4:W5:Y:S01]  /*2340*/  @P4 LDG.E R134, [R2.64] ;  /* 0x0000000602864981 */ /* 0x000962000c1e1900 */
[----:B------:R-:W-:-:S03]  /*2350*/  IADD3.X R11, R19, c[0x0][0x34c], RZ, P2, !PT ;  /* 0x0000d300130b7a10 */ /* 0x000fc600017fe4ff */
[----:B------:R1:W-:Y:S04]  /*2360*/  STL [R1+0xc], R19 ;  /* 0x00000c1301007387 */ /* 0x0003e80000100800 */
[----:B------:R1:W5:Y:S01]  /*2370*/  @P3 LDG.E R131, [R10.64] ;  /* 0x000000060a833981 */ /* 0x000362000c1e1900 */
[----:B--2---:R-:W-:-:S04]  /*2380*/  IADD3 R4, P1, R20, c[0x0][0x350], RZ ;  /* 0x0000d40014047a10 */ /* 0x004fc80007f3e0ff */
[----:B------:R-:W-:Y:S02]  /*2390*/  IADD3.X R5, R19, c[0x0][0x354], RZ, P1, !PT ;  /* 0x0000d50013057a10 */ /* 0x000fe40000ffe4ff */
[----:B----4-:R-:W-:-:S03]  /*23a0*/  IADD3 R2, P0, R20, c[0x0][0x358], RZ ;  /* 0x0000d60014027a10 */ /* 0x010fc60007f1e0ff */
[----:B------:R1:W5:Y:S01]  /*23b0*/  @P5 LDG.E R16, [R4.64] ;  /* 0x0000000604105981 */ /* 0x000362000c1e1900 */
[----:B------:R-:W-:-:S05]  /*23c0*/  IADD3.X R3, R19, c[0x0][0x35c], RZ, P0, !PT ;  /* 0x0000d70013037a10 */ /* 0x000fca00007fe4ff */
[----:B------:R1:W5:Y:S01]  /*23d0*/  @P6 LDG.E R15, [R2.64] ;  /* 0x00000006020f6981 */ /* 0x000362000c1e1900 */
[----:B------:R-:W-:Y:S03]  /*23e0*/  YIELD ;  /* 0x0000000000007946 */ /* 0x000fe60003800000 */
[----:B---3--:R1:W-:Y:S01]  /*23f0*/  STL [R1+0x4], R12 ;  /* 0x0000040c01007387 */ /* 0x0083e20000100800 */
[----:B------:R-:W-:Y:S05]  /*2400*/  @P4 BRA `(.L_x_1709) ;  /* 0x0000005000004947 */ /* 0x000fea0003800000 */
[----:B-----5:R-:W-:Y:S01]  /*2410*/  MOV R134, c[0x0][0x168] ;  /* 0x00005a0000867a02 */ /* 0x020fe20000000f00 */
[----:B------:R-:W-:Y:S05]  /*2420*/  @!P3 BRA `(.L_x_1709) ;  /* 0x000000300000b947 */ /* 0x000fea0003800000 */
[----:B------:R-:W2:Y:S04]  /*2430*/  LDG.E R9, [R10.64] ;  /* 0x000000060a097981 */ /* 0x000ea8000c1e1900 */
[----:B------:R-:W2:Y:S02]  /*2440*/  LDG.E R6, [R10.64+0x4] ;  /* 0x000004060a067981 */ /* 0x000ea4000c1e1900 */
[----:B--2---:R-:W-:-:S02]  /*2450*/  IADD3 R134, -R9, R6, RZ ;  /* 0x0000000609867210 */ /* 0x004fc40007ffe1ff */
.L_x_1709:
[----:B------:R-:W-:-:S04]  /*2460*/  ISETP.NE.U32.AND P0, PT, RZ, c[0x0][0x368], PT ;  /* 0x0000da00ff007a0c */ /* 0x000fc80003f05070 */
[----:B------:R-:W-:-:S13]  /*2470*/  ISETP.NE.AND.EX P0, PT, RZ, c[0x0][0x36c], PT, P0 ;  /* 0x0000db00ff007a0c */ /* 0x000fda0003f05300 */
[----:B------:R-:W-:Y:S05]  /*2480*/  @!P0 BRA `(.L_x_1710) ;  /* 0x0000004000008947 */ /* 0x000fea0003800000 */
[----:B-1----:R-:W-:-:S04]  /*2490*/  IADD3 R4, P0, R20, c[0x0][0x368], RZ ;  /* 0x0000da0014047a10 */ /* 0x002fc80007f1e0ff */
[----:B------:R-:W-:-:S05]  /*24a0*/  IADD3.X R5, R19, c[0x0][0x36c], RZ, P0, !PT ;  /* 0x0000db0013057a10 */ /* 0x000fca00007fe4ff */
[----:B------:R1:W5:Y:S01]  /*24b0*/  LDG.E R9, [R4.64] ;  /* 0x0000000604097981 */ /* 0x000362000c1e1900 */
[----:B------:R-:W-:Y:S05]  /*24c0*/  BRA `(.L_x_1711) ;  /* 0x0000005000007947 */ /* 0x000fea0003800000 */
.L_x_1710:
[----:B------:R-:W-:Y:S01]  /*24d0*/  MOV R9, UR5 ;  /* 0x0000000500097c02 */ /* 0x000fe20008000f00 */
[----:B------:R-:W-:Y:S05]  /*24e0*/  @!P5 BRA `(.L_x_1711) ;  /* 0x000000300000d947 */ /* 0x000fea0003800000 */
[----:B------:R2:W3:Y:S04]  /*24f0*/  LDG.E R6, [R4.64] ;  /* 0x0000000604067981 */ /* 0x0004e8000c1e1900 */
[----:B-12---:R-:W3:Y:S02]  /*2500*/  LDG.E R4, [R4.64+0x4] ;  /* 0x0000040604047981 */ /* 0x006ee4000c1e1900 */
[----:B---3--:R-:W-:Y:S02]  /*2510*/  IADD3 R9, -R6, R4, RZ ;  /* 0x0000000406097210 */ /* 0x008fe40007ffe1ff */
.L_x_1711:
[----:B------:R-:W2:Y:S04]  /*2520*/  LDL R17, [R1+0x18] ;  /* 0x0000180001117983 */ /* 0x000ea80000100800 */
[----:B-1----:R1:W3:Y:S04]  /*2530*/  @P6 LDG.E R5, [R2.64] ;  /* 0x0000000602056981 */ /* 0x0022e8000c1e1900 */
[----:B------:R1:W3:Y:S01]  /*2540*/  @P6 LDG.E R4, [R2.64+0x4] ;  /* 0x0000040602046981 */ /* 0x0002e2000c1e1900 */
[----:B------:R-:W-:Y:S01]  /*2550*/  ISETP.NE.U32.AND P0, PT, RZ, c[0x0][0x378], PT ;  /* 0x0000de00ff007a0c */ /* 0x000fe20003f05070 */
[----:B-----5:R-:W-:-:S03]  /*2560*/  IMAD.MOV.U32 R122, RZ, RZ, R9 ;  /* 0x000000ffff7a7224 */ /* 0x020fc600078e0009 */
[----:B------:R-:W-:-:S13]  /*2570*/  ISETP.NE.AND.EX P1, PT, RZ, c[0x0][0x37c], PT, P0 ;  /* 0x0000df00ff007a0c */ /* 0x000fda0003f25300 */
[----:B-1----:R-:W-:-:S04]  /*2580*/  @P1 IADD3 R2, P0, R20, c[0x0][0x378], RZ ;  /* 0x0000de0014021a10 */ /* 0x002fc80007f1e0ff */
[----:B------:R-:W-:-:S05]  /*2590*/  @P1 IADD3.X R3, R19, c[0x0][0x37c], RZ, P0, !PT ;  /* 0x0000df0013031a10 */ /* 0x000fca00007fe4ff */
[----:B------:R1:W5:Y:S01]  /*25a0*/  @P1 LDG.E R122, [R2.64] ;  /* 0x00000006027a1981 */ /* 0x000362000c1e1900 */
[----:B------:R-:W-:Y:S01]  /*25b0*/  IMAD.IADD R6, R9, 0x1, -R12 ;  /* 0x0000000109067824 */ /* 0x000fe200078e0a0c */
[----:B------:R-:W-:Y:S01]  /*25c0*/  BSSY B0, `(.L_x_1712) ;  /* 0x0000032000007945 */ /* 0x000fe20003800000 */
[----:B-1----:R-:W-:Y:S01]  /*25d0*/  IMAD.MOV.U32 R2, RZ, RZ, c[0x0][0x228] ;  /* 0x00008a00ff027624 */ /* 0x002fe200078e00ff */
[----:B--2---:R-:W-:-:S04]  /*25e0*/  LOP3.LUT R3, R17, 0xff000000, RZ, 0xc0, !PT ;  /* 0xff00000011037812 */ /* 0x004fc800078ec0ff */
[----:B------:R-:W-:Y:S01]  /*25f0*/  SHF.R.U32.HI R3, RZ, 0x8, R3 ;  /* 0x00000008ff037819 */ /* 0x000fe20000011603 */
[----:B---3--:R-:W-:Y:S01]  /*2600*/  @P6 IMAD.IADD R2, R4, 0x1, -R5 ;  /* 0x0000000104026824 */ /* 0x008fe200078e0a05 */
[----:B------:R-:W-:-:S03]  /*2610*/  LOP3.LUT R4, R17, 0xff0000, RZ, 0xc0, !PT ;  /* 0x00ff000011047812 */ /* 0x000fc600078ec0ff */
[----:B------:R-:W-:Y:S01]  /*2620*/  IMAD.IADD R123, R6, 0x1, R2 ;  /* 0x00000001067b7824 */ /* 0x000fe200078e0202 */
[----:B------:R-:W-:-:S04]  /*2630*/  LEA.HI R4, R4, R3, RZ, 0x10 ;  /* 0x0000000304047211 */ /* 0x000fc800078f80ff */
[----:B------:R-:W-:Y:S02]  /*2640*/  SHF.R.U32.HI R11, RZ, 0x10, R4 ;  /* 0x00000010ff0b7819 */ /* 0x000fe40000011604 */
[----:B------:R-:W-:Y:S02]  /*2650*/  LOP3.LUT R21, R4, 0xff, RZ, 0xc0, !PT ;  /* 0x000000ff04157812 */ /* 0x000fe400078ec0ff */
[C---:B------:R-:W-:Y:S01]  /*2660*/  IADD3 R5, R123.reuse, 0x2f, RZ ;  /* 0x0000002f7b057810 */ /* 0x040fe20007ffe0ff */
[----:B------:R1:W-:Y:S01]  /*2670*/  STL [R1+0x48], R11 ;  /* 0x0000480b01007387 */ /* 0x0003e20000100800 */
[----:B------:R-:W-:Y:S02]  /*2680*/  ISETP.GE.AND P0, PT, R123, 0x1, PT ;  /* 0x000000017b00780c */ /* 0x000fe40003f06270 */
[----:B------:R-:W-:Y:S01]  /*2690*/  ISETP.NE.AND P1, PT, R11, RZ, PT ;  /* 0x000000ff0b00720c */ /* 0x000fe20003f25270 */
[----:B------:R1:W-:Y:S01]  /*26a0*/  STL [R1+0x4c], R21 ;  /* 0x00004c1501007387 */ /* 0x0003e20000100800 */
[----:B------:R-:W-:-:S02]  /*26b0*/  IMAD.HI R3, R5, 0x2aaaaaab, RZ ;  /* 0x2aaaaaab05037827 */ /* 0x000fc400078e02ff */
[----:B------:R-:W-:-:S03]  /*26c0*/  SEL R119, R11, c[0x0][0x338], P1 ;  /* 0x0000ce000b777a07 */ /* 0x000fc60000800000 */
[----:B------:R-:W-:-:S04]  /*26d0*/  SHF.R.U32.HI R5, RZ, 0x1f, R3 ;  /* 0x0000001fff057819 */ /* 0x000fc80000011603 */
[----:B------:R-:W-:Y:S01]  /*26e0*/  LEA.HI.SX32 R128, R3, R5, 0x1d ;  /* 0x0000000503807211 */ /* 0x000fe200078feaff */
[----:B------:R-:W-:Y:S01]  /*26f0*/  IMAD.MOV.U32 R3, RZ, RZ, RZ ;  /* 0x000000ffff037224 */ /* 0x000fe200078e00ff */
[----:B------:R-:W-:Y:S05]  /*2700*/  @!P0 BRA `(.L_x_1713) ;  /* 0x000001d000008947 */ /* 0x000fea0003800000 */
[----:B------:R-:W-:Y:S01]  /*2710*/  IABS R3, R119 ;  /* 0x0000007700037213 */ /* 0x000fe20000000000 */
[----:B------:R-:W-:Y:S01]  /*2720*/  IMAD.MOV.U32 R10, RZ, RZ, RZ ;  /* 0x000000ffff0a7224 */ /* 0x000fe200078e00ff */
[----:B------:R-:W-:-:S03]  /*2730*/  IADD3 R12, R128, -0x1, R119 ;  /* 0xffffffff800c7810 */ /* 0x000fc60007ffe077 */
[----:B------:R-:W-:Y:S01]  /*2740*/  IMAD.MOV.U32 R4, RZ, RZ, R3 ;  /* 0x000000ffff047224 */ /* 0x000fe200078e0003 */
[----:B------:R-:W-:-:S03]  /*2750*/  IABS R14, R12 ;  /* 0x0000000c000e7213 */ /* 0x000fc60000000000 */
[----:B------:R-:W2:Y:S08]  /*2760*/  I2F.RP R3, R4 ;  /* 0x0000000400037306 */ /* 0x000eb00000209400 */
        /* <DEDUP_REMOVED lines=23> */
.L_x_1713:
[----:B------:R-:W-:Y:S05]  /*28e0*/  BSYNC B0 ;  /* 0x0000000000007941 */ /* 0x000fea0003800000 */
.L_x_1712:
[----:B------:R-:W2:Y:S01]  /*28f0*/  LDL R10, [R1+0x190] ;  /* 0x00019000010a7983 */ /* 0x000ea20000100800 */
[----:B------:R-:W-:-:S04]  /*2900*/  IMAD R4, R21, R3, RZ ;  /* 0x0000000315047224 */ /* 0x000fc800078e02ff */
[C---:B------:R-:W-:Y:S02]  /*2910*/  IMAD.IADD R3, R4.reuse, 0x1, R3 ;  /* 0x0000000104037824 */ /* 0x040fe400078e0203 */
[----:B------:R-:W-:-:S03]  /*2920*/  IMAD R4, R4, 0x30, -R6 ;  /* 0x0000003004047824 */ /* 0x000fc600078e0a06 */
[----:B------:R-:W-:Y:S02]  /*2930*/  IMNMX R3, R128, R3, PT ;  /* 0x0000000380037217 */ /* 0x000fe40003800200 */
[----:B------:R-:W-:-:S03]  /*2940*/  IMNMX R4, RZ, R4, !PT ;  /* 0x00000004ff047217 */ /* 0x000fc60007800200 */
[----:B------:R-:W-:-:S05]  /*2950*/  IMAD R3, R3, 0x30, -R6 ;  /* 0x0000003003037824 */ /* 0x000fca00078e0a06 */
[----:B------:R-:W-:-:S04]  /*2960*/  IMNMX R3, R3, R2, PT ;  /* 0x0000000203037217 */ /* 0x000fc80003800200 */
[----:B------:R-:W-:Y:S01]  /*2970*/  ISETP.GT.AND P0, PT, R3, R4, PT ;  /* 0x000000040300720c */ /* 0x000fe20003f04270 */
[----:B------:R-:W-:-:S05]  /*2980*/  IMAD.WIDE.U32 R4, R4, -0x55555555, RZ ;  /* 0xaaaaaaab04047825 */ /* 0x000fca00078e00ff */
[----:B------:R-:W-:-:S07]  /*2990*/  SHF.R.U32.HI R110, RZ, 0x5, R5 ;  /* 0x00000005ff6e7819 */ /* 0x000fce0000011605 */
[----:B------:R-:W-:-:S05]  /*29a0*/  @P0 IADD3 R3, R3, 0x2f, RZ ;  /* 0x0000002f03030810 */ /* 0x000fca0007ffe0ff */
[----:B------:R-:W-:-:S04]  /*29b0*/  @P0 IMAD.HI R4, R3, 0x2aaaaaab, RZ ;  /* 0x2aaaaaab03040827 */ /* 0x000fc800078e02ff */
[----:B------:R-:W-:Y:S01]  /*29c0*/  IMAD.MOV.U32 R3, RZ, RZ, R110 ;  /* 0x000000ffff037224 */ /* 0x000fe200078e006e */
[----:B------:R-:W-:-:S04]  /*29d0*/  @P0 SHF.R.U32.HI R5, RZ, 0x1f, R4 ;  /* 0x0000001fff050819 */ /* 0x000fc80000011604 */
[----:B------:R-:W-:-:S04]  /*29e0*/  @P0 LEA.HI.SX32 R3, R4, R5, 0x1d ;  /* 0x0000000504030211 */ /* 0x000fc800078feaff */
[----:B------:R-:W-:Y:S01]  /*29f0*/  ISETP.GT.AND P0, PT, R3, R110, PT ;  /* 0x0000006e0300720c */ /* 0x000fe20003f04270 */
[----:B--2---:R-:W-:-:S04]  /*2a00*/  IMAD.IADD R4, R7, 0x1, R10 ;  /* 0x0000000107047824 */ /* 0x004fc800078e020a */
[----:B------:R-:W-:-:S08]  /*2a10*/  IMAD.SHL.U32 R203, R4, 0x2, RZ ;  /* 0x0000000204cb7824 */ /* 0x000fd000078e00ff */
[----:B------:R-:W-:Y:S05]  /*2a20*/  @!P0 BRA `(.L_x_1714) ;  /* 0x0000694000008947 */ /* 0x000fea0003800000 */
[----:B------:R-:W-:Y:S02]  /*2a30*/  ISETP.NE.U32.AND P0, PT, RZ, c[0x0][0x340], PT ;  /* 0x0000d000ff007a0c */ /* 0x000fe40003f05070 */
[----:B------:R-:W-:Y:S02]  /*2a40*/  SHF.R.S32.HI R14, RZ, 0x1f, R143 ;  /* 0x0000001fff0e7819 */ /* 0x000fe4000001148f */
[----:B------:R-:W-:-:S13]  /*2a50*/  ISETP.NE.AND.EX P3, PT, RZ, c[0x0][0x344], PT, P0 ;  /* 0x0000d100ff007a0c */ /* 0x000fda0003f65300 */
[----:B------:R-:W-:-:S04]  /*2a60*/  @P3 IADD3 R4, P0, R20, c[0x0][0x340], RZ ;  /* 0x0000d00014043a10 */ /* 0x000fc80007f1e0ff */
[----:B------:R-:W-:-:S05]  /*2a70*/  @P3 IADD3.X R5, R19, c[0x0][0x344], RZ, P0, !PT ;  /* 0x0000d10013053a10 */ /* 0x000fca00007fe4ff */
[----:B------:R2:W3:Y:S01]  /*2a80*/  @P3 LDG.E R20, [R4.64] ;  /* 0x0000000604143981 */ /* 0x0004e2000c1e1900 */
[----:B------:R-:W-:Y:S01]  /*2a90*/  IADD3 R98, P0, R143, R15, RZ ;  /* 0x0000000f8f627210 */ /* 0x000fe20007f1e0ff */
[----:B------:R-:W-:Y:S01]  /*2aa0*/  IMAD.MOV.U32 R124, RZ, RZ, 0x30 ;  /* 0x00000030ff7c7424 */ /* 0x000fe200078e00ff */
[----:B------:R-:W-:Y:S01]  /*2ab0*/  IADD3 R38, R3, -0x1, RZ ;  /* 0xffffffff03267810 */ /* 0x000fe20007ffe0ff */
[----:B------:R-:W-:Y:S01]  /*2ac0*/  IMAD.MOV.U32 R136, RZ, RZ, c[0x0][0x238] ;  /* 0x00008e00ff887624 */ /* 0x000fe200078e00ff */
[----:B------:R-:W-:Y:S01]  /*2ad0*/  LEA.HI.X.SX32 R99, R15, R14, 0x1, P0 ;  /* 0x0000000e0f637211 */ /* 0x000fe200000f0eff */
[C---:B------:R-:W-:Y:S01]  /*2ae0*/  IMAD R135, R124.reuse, c[0x0][0x23c], RZ ;  /* 0x00008f007c877a24 */ /* 0x040fe200078e02ff */
[----:B------:R-:W-:Y:S01]  /*2af0*/  LOP3.LUT R27, R17, 0xffff, RZ, 0xc0, !PT ;  /* 0x0000ffff111b7812 */ /* 0x000fe200078ec0ff */
[----:B------:R-:W-:Y:S01]  /*2b00*/  IMAD.WIDE.U32 R120, R124, c[0x0][0x238], RZ ;  /* 0x00008e007c787a25 */ /* 0x000fe200078e00ff */
[----:B-1----:R-:W-:Y:S02]  /*2b10*/  SEL R21, R28, RZ, !P6 ;  /* 0x000000ff1c157207 */ /* 0x002fe40007000000 */
[----:B------:R-:W-:Y:S01]  /*2b20*/  SEL R22, R29, RZ, !P6 ;  /* 0x000000ff1d167207 */ /* 0x000fe20007000000 */
[----:B------:R-:W-:Y:S01]  /*2b30*/  IMAD R6, R99, c[0x0][0x238], RZ ;  /* 0x00008e0063067a24 */ /* 0x000fe200078e02ff */
[----:B------:R-:W-:Y:S01]  /*2b40*/  IADD3 R135, R121, R135, RZ ;  /* 0x0000008779877210 */ /* 0x000fe20007ffe0ff */
[----:B------:R-:W-:Y:S01]  /*2b50*/  IMAD R3, R21, c[0x0][0x248], RZ ;  /* 0x0000920015037a24 */ /* 0x000fe200078e02ff */
[----:B------:R-:W-:Y:S01]  /*2b60*/  ISETP.GE.AND P6, PT, R140, c[0x0][0x1d4], PT ;  /* 0x000075008c007a0c */ /* 0x000fe20003fc6270 */
[----:B------:R-:W-:Y:S01]  /*2b70*/  IMAD R6, R98, c[0x0][0x23c], R6 ;  /* 0x00008f0062067a24 */ /* 0x000fe200078e0206 */
[----:B------:R-:W-:Y:S01]  /*2b80*/  ISETP.GE.AND P5, PT, R142, c[0x0][0x1d4], PT ;  /* 0x000075008e007a0c */ /* 0x000fe20003fa6270 */
[----:B------:R-:W-:Y:S01]  /*2b90*/  IMAD.SHL.U32 R139, R136, 0x20, RZ ;  /* 0x00000020888b7824 */ /* 0x000fe200078e00ff */
[----:B------:R-:W-:Y:S01]  /*2ba0*/  ISETP.GE.AND P4, PT, R205, c[0x0][0x1d4], PT ;  /* 0x00007500cd007a0c */ /* 0x000fe20003f86270 */
[----:B------:R-:W-:Y:S01]  /*2bb0*/  IMAD.MOV.U32 R130, RZ, RZ, 0x5 ;  /* 0x00000005ff827424 */ /* 0x000fe200078e00ff */
[----:B------:R-:W-:Y:S01]  /*2bc0*/  ISETP.GE.AND P2, PT, R204, c[0x0][0x1d4], PT ;  /* 0x00007500cc007a0c */ /* 0x000fe20003f46270 */
[----:B------:R-:W-:Y:S01]  /*2bd0*/  IMAD.WIDE.U32 R12, R27, c[0x0][0x260], R140 ;  /* 0x000098001b0c7a25 */ /* 0x000fe200078e008c */
[----:B------:R-:W-:-:S02]  /*2be0*/  LOP3.LUT R212, R212, 0xfffffff7, RZ, 0xc0, !PT ;  /* 0xfffffff7d4d47812 */ /* 0x000fc400078ec0ff */
[----:B------:R-:W-:Y:S01]  /*2bf0*/  SHF.L.U64.HI R136, R136, R130, c[0x0][0x23c] ;  /* 0x00008f0088887619 */ /* 0x000fe20000010282 */
[----:B--2---:R-:W-:Y:S01]  /*2c00*/  IMAD.WIDE.U32 R4, R98, c[0x0][0x238], R140 ;  /* 0x00008e0062047a25 */ /* 0x004fe200078e008c */
[----:B------:R-:W-:Y:S02]  /*2c10*/  IADD3 R118, R9, R16, RZ ;  /* 0x0000001009767210 */ /* 0x000fe40007ffe0ff */
[----:B------:R-:W-:Y:S01]  /*2c20*/  @P6 LOP3.LUT R212, R212, 0x8, RZ, 0xfc, !PT ;  /* 0x00000008d4d46812 */ /* 0x000fe200078efcff */
[----:B------:R-:W-:Y:S01]  /*2c30*/  IMAD.IADD R5, R5, 0x1, R6 ;  /* 0x0000000105057824 */ /* 0x000fe200078e0206 */
[----:B------:R-:W-:Y:S01]  /*2c40*/  SHF.R.S32.HI R145, RZ, 0x1f, R144 ;  /* 0x0000001fff917819 */ /* 0x000fe20000011490 */
[----:B------:R-:W-:Y:S01]  /*2c50*/  IMAD R6, R38, -0x30, R2 ;  /* 0xffffffd026067824 */ /* 0x000fe200078e0202 */
[----:B------:R-:W-:Y:S01]  /*2c60*/  LOP3.LUT R212, R212, 0xfffffffb, RZ, 0xc0, !PT ;  /* 0xfffffffbd4d47812 */ /* 0x000fe200078ec0ff */
[----:B------:R-:W-:Y:S01]  /*2c70*/  IMAD.WIDE.U32 R4, R27, c[0x0][0x240], R4 ;  /* 0x000090001b047a25 */ /* 0x000fe200078e0004 */
[----:B------:R-:W-:-:S02]  /*2c80*/  SHF.R.U32.HI R31, RZ, 0x3, R222 ;  /* 0x00000003ff1f7819 */ /* 0x000fc400000116de */
[----:B------:R-:W-:Y:S01]  /*2c90*/  IMNMX R10, R6, 0x30, PT ;  /* 0x00000030060a7817 */ /* 0x000fe20003800200 */
[----:B------:R-:W-:Y:S01]  /*2ca0*/  IMAD R5, R27, c[0x0][0x244], R5 ;  /* 0x000091001b057a24 */ /* 0x000fe200078e0205 */
[----:B------:R-:W-:Y:S01]  /*2cb0*/  @P5 LOP3.LUT R212, R212, 0x4, RZ, 0xfc, !PT ;  /* 0x00000004d4d45812 */ /* 0x000fe200078efcff */
[----:B------:R-:W-:Y:S01]  /*2cc0*/  IMAD R6, R22, c[0x0][0x24c], R3 ;  /* 0x0000930016067a24 */ /* 0x000fe200078e0203 */
[----:B------:R-:W-:Y:S01]  /*2cd0*/  SHF.R.U32.HI R30, RZ, 0x3, R219 ;  /* 0x00000003ff1e7819 */ /* 0x000fe200000116db */
[----:B------:R-:W-:Y:S01]  /*2ce0*/  IMAD.IADD R3, R10, 0x1, -R143 ;  /* 0x000000010a037824 */ /* 0x000fe200078e0a8f */
[----:B------:R-:W-:Y:S01]  /*2cf0*/  LOP3.LUT R212, R212, 0xfffffffd, RZ, 0xc0, !PT ;  /* 0xfffffffdd4d47812 */ /* 0x000fe200078ec0ff */
[----:B------:R-:W-:Y:S01]  /*2d00*/  IMAD.WIDE.U32 R102, R22, c[0x0][0x248], R4 ;  /* 0x0000920016667a25 */ /* 0x000fe200078e0004 */
[----:B------:R-:W-:Y:S02]  /*2d10*/  SHF.R.S32.HI R5, RZ, 0x1f, R38 ;  /* 0x0000001fff057819 */ /* 0x000fe40000011426 */
[----:B------:R-:W-:Y:S01]  /*2d20*/  ISETP.GE.AND P1, PT, R3, 0x1, PT ;  /* 0x000000010300780c */ /* 0x000fe20003f26270 */
[----:B------:R-:W-:Y:S01]  /*2d30*/  IMAD R4, R135, R38, RZ ;  /* 0x0000002687047224 */ /* 0x000fe200078e02ff */
[----:B------:R-:W-:Y:S01]  /*2d40*/  MOV R100, R102 ;  /* 0x0000006600647202 */ /* 0x000fe20000000f00 */
[----:B------:R-:W-:Y:S01]  /*2d50*/  IMAD.IADD R101, R103, 0x1, R6 ;  /* 0x0000000167657824 */ /* 0x000fe200078e0206 */
[----:B------:R-:W-:Y:S01]  /*2d60*/  @P4 LOP3.LUT R212, R212, 0x2, RZ, 0xfc, !PT ;  /* 0x00000002d4d44812 */ /* 0x000fe200078efcff */
[----:B------:R-:W-:-:S02]  /*2d70*/  IMAD R4, R5, R120, R4 ;  /* 0x0000007805047224 */ /* 0x000fc400078e0204 */
[----:B------:R-:W-:Y:S01]  /*2d80*/  IMAD.WIDE.U32 R10, R38, R120, R100 ;  /* 0x00000078260a7225 */ /* 0x000fe200078e0064 */
[----:B------:R-:W-:-:S03]  /*2d90*/  LOP3.LUT R212, R212, 0xfffffffe, RZ, 0xc0, !PT ;  /* 0xfffffffed4d47812 */ /* 0x000fc600078ec0ff */
[----:B------:R-:W-:Y:S01]  /*2da0*/  IMAD.IADD R6, R11, 0x1, R4 ;  /* 0x000000010b067824 */ /* 0x000fe200078e0204 */
[----:B------:R-:W-:Y:S01]  /*2db0*/  @P2 LOP3.LUT R212, R212, 0x1, RZ, 0xfc, !PT ;  /* 0x00000001d4d42812 */ /* 0x000fe200078efcff */
[----:B------:R-:W-:Y:S01]  /*2dc0*/  IMAD R9, R14, c[0x0][0x280], RZ ;  /* 0x0000a0000e097a24 */ /* 0x000fe200078e02ff */
[----:B------:R-:W-:Y:S01]  /*2dd0*/  @P1 LEA R4, P0, R10, c[0x0][0x220], 0x1 ;  /* 0x000088000a041a11 */ /* 0x000fe200078008ff */
[----:B------:R-:W-:Y:S02]  /*2de0*/  IMAD R14, R14, c[0x0][0x290], RZ ;  /* 0x0000a4000e0e7a24 */ /* 0x000fe400078e02ff */
[C---:B------:R-:W-:Y:S01]  /*2df0*/  IMAD R9, R143.reuse, c[0x0][0x284], R9 ;  /* 0x0000a1008f097a24 */ /* 0x040fe200078e0209 */
[----:B------:R-:W-:Y:S01]  /*2e00*/  @P1 LEA.HI.X R5, R10, c[0x0][0x224], R6, 0x1, P0 ;  /* 0x000089000a051a11 */ /* 0x000fe200000f0c06 */
[----:B------:R-:W-:Y:S01]  /*2e10*/  IMAD.WIDE.U32 R16, R143, c[0x0][0x290], R140 ;  /* 0x0000a4008f107a25 */ /* 0x000fe200078e008c */
[----:B------:R-:W-:-:S03]  /*2e20*/  ISETP.GT.AND P0, PT, R3, 0x20, PT ;  /* 0x000000200300780c */ /* 0x000fc60003f04270 */
[----:B------:R-:W-:Y:S01]  /*2e30*/  @!PT LDS RZ, [RZ] ;  /* 0x00000000fffff984 */ /* 0x000fe20000000800 */
[----:B------:R-:W-:Y:S01]  /*2e40*/  @!PT LDS RZ, [RZ] ;  /* 0x00000000fffff984 */ /* 0x000fe20000000800 */
[----:B------:R-:W-:Y:S01]  /*2e50*/  @!PT LDS RZ, [RZ] ;  /* 0x00000000fffff984 */ /* 0x000fe20000000800 */
[----:B------:R1:W-:Y:S01]  /*2e60*/  @P1 LDGSTS.E.BYPASS.LTC128B.128 [R203+0xa080], [R4.64], !P6 ;  /* 0x0a08000004cb1fae */ /* 0x0003e2000f101d46 */
[----:B------:R-:W-:Y:S02]  /*2e70*/  IMAD.MOV.U32 R129, RZ, RZ, c[0x0][0x280] ;  /* 0x0000a000ff817624 */ /* 0x000fe400078e00ff */
[----:B------:R-:W-:Y:S01]  /*2e80*/  IMAD.MOV.U32 R137, RZ, RZ, c[0x0][0x290] ;  /* 0x0000a400ff897624 */ /* 0x000fe200078e00ff */
[----:B------:R1:W-:Y:S01]  /*2e90*/  @P1 LDGSTS.E.BYPASS.LTC128B.128 [R203+0xb880], [R4.64+0x80], !P5 ;  /* 0x0b88008004cb1fae */ /* 0x0003e2000e901d46 */
[C---:B------:R-:W-:Y:S02]  /*2ea0*/  IMAD R132, R124.reuse, c[0x0][0x284], RZ ;  /* 0x0000a1007c847a24 */ /* 0x040fe400078e02ff */
[C---:B------:R-:W-:Y:S01]  /*2eb0*/  IMAD R133, R124.reuse, c[0x0][0x294], RZ ;  /* 0x0000a5007c857a24 */ /* 0x040fe200078e02ff */
[----:B------:R1:W-:Y:S01]  /*2ec0*/  @P1 LDGSTS.E.BYPASS.LTC128B.128 [R203+0xd080], [R4.64+0x100], !P4 ;  /* 0x0d08010004cb1fae */ /* 0x0003e2000e101d46 */
[----:B------:R-:W-:-:S03]  /*2ed0*/  IMAD.WIDE.U32 R126, R124, c[0x0][0x280], RZ ;  /* 0x0000a0007c7e7a25 */ /* 0x000fc600078e00ff */
[----:B------:R1:W-:Y:S01]  /*2ee0*/  @P1 LDGSTS.E.BYPASS.LTC128B.128 [R203+0xe880], [R4.64+0x180], !P2 ;  /* 0x0e88018004cb1fae */ /* 0x0003e2000d101d46 */
[----:B------:R-:W-:Y:S01]  /*2ef0*/  @P0 IADD3 R3, P1, R139, R10, RZ ;  /* 0x0000000a8b030210 */ /* 0x000fe20007f3e0ff */
[----:B------:R-:W-:-:S04]  /*2f00*/  IMAD.WIDE.U32 R10, R143, c[0x0][0x280], R140 ;  /* 0x0000a0008f0a7a25 */ /* 0x000fc800078e008c */
[----:B------:R-:W-:Y:S01]  /*2f10*/  IMAD.MOV.U32 R18, RZ, RZ, R10 ;  /* 0x000000ffff127224 */ /* 0x000fe200078e000a */
[----:B------:R-:W-:Y:S01]  /*2f20*/  IADD3 R19, R9, R11, RZ ;  /* 0x0000000b09137210 */ /* 0x000fe20007ffe0ff */
[----:B------:R-:W-:Y:S01]  /*2f30*/  IMAD R11, R27, c[0x0][0x264], R13 ;  /* 0x000099001b0b7a24 */ /* 0x000fe200078e020d */
[----:B------:R-:W-:Y:S01]  /*2f40*/  MOV R10, R12 ;  /* 0x0000000c000a7202 */ /* 0x000fe20000000f00 */
[----:B------:R-:W-:-:S04]  /*2f50*/  IMAD.WIDE.U32 R12, R143, c[0x0][0x290], R144 ;  /* 0x0000a4008f0c7a25 */ /* 0x000fc800078e0090 */
[----:B------:R-:W-:-:S04]  /*2f60*/  IMAD.WIDE.U32 R82, R22, c[0x0][0x268], R10 ;  /* 0x00009a0016527a25 */ /* 0x000fc800078e000a */
[----:B-----5:R-:W-:-:S04]  /*2f70*/  IMAD.WIDE.U32 R90, R122, c[0x0][0x280], R18 ;  /* 0x0000a0007a5a7a25 */ /* 0x020fc800078e0012 */
[----:B------:R-:W-:-:S04]  /*2f80*/  IMAD.WIDE.U32 R124, R124, c[0x0][0x290], RZ ;  /* 0x0000a4007c7c7a25 */ /* 0x000fc800078e00ff */
[----:B------:R-:W-:-:S04]  /*2f90*/  IMAD.WIDE.U32 R108, R27, c[0x0][0x1e8], RZ ;  /* 0x00007a001b6c7a25 */ /* 0x000fc800078e00ff */
[----:B-1----:R-:W-:Y:S01]  /*2fa0*/  @P0 IMAD.X R5, R6, 0x1, R136, P1 ;  /* 0x0000000106050824 */ /* 0x002fe200008e0688 */
[----:B------:R-:W-:Y:S01]  /*2fb0*/  @P0 LEA R4, P1, R3, c[0x0][0x220], 0x1 ;  /* 0x0000880003040a11 */ /* 0x000fe200078208ff */
[C---:B------:R-:W-:Y:S02]  /*2fc0*/  IMAD R6, R143.reuse, c[0x0][0x294], R14 ;  /* 0x0000a5008f067a24 */ /* 0x040fe400078e020e */
[----:B------:R-:W-:Y:S01]  /*2fd0*/  IMAD.WIDE.U32 R14, R143, c[0x0][0x280], R144 ;  /* 0x0000a0008f0e7a25 */ /* 0x000fe200078e0090 */
[----:B------:R-:W-:Y:S02]  /*2fe0*/  @P0 LEA.HI.X R5, R3, c[0x0][0x224], R5, 0x1, P1 ;  /* 0x0000890003050a11 */ /* 0x000fe400008f0c05 */
[----:B------:R-:W-:Y:S01]  /*2ff0*/  ISETP.GE.AND P1, PT, R140, c[0x0][0x27c], PT ;  /* 0x00009f008c007a0c */ /* 0x000fe20003f26270 */
[----:B------:R-:W-:Y:S02]  /*3000*/  IMAD.IADD R17, R6, 0x1, R17 ;  /* 0x0000000106117824 */ /* 0x000fe400078e0211 */
[----:B------:R1:W-:Y:S01]  /*3010*/  @P0 LDGSTS.E.BYPASS.LTC128B.128 [R207+0xb080], [R4.64], !P6 ;  /* 0x0b08000004cf0fae */ /* 0x0003e2000f101d46 */
[----:B------:R-:W-:Y:S01]  /*3020*/  SEL R3, RZ, c[0x0][0x27c], !P1 ;  /* 0x00009f00ff037a07 */ /* 0x000fe20004800000 */
[----:B------:R-:W-:-:S02]  /*3030*/  IMAD.IADD R13, R13, 0x1, R6 ;  /* 0x000000010d0d7824 */ /* 0x000fc400078e0206 */
[----:B------:R1:W-:Y:S01]  /*3040*/  @P0 LDGSTS.E.BYPASS.LTC128B.128 [R207+0xc880], [R4.64+0x80], !P5 ;  /* 0x0c88008004cf0fae */ /* 0x0003e2000e901d46 */
[----:B------:R-:W-:Y:S01]  /*3050*/  IADD3 R3, R140, R3, RZ ;  /* 0x000000038c037210 */ /* 0x000fe20007ffe0ff */
[----:B------:R-:W-:Y:S02]  /*3060*/  IMAD.IADD R15, R15, 0x1, R9 ;  /* 0x000000010f0f7824 */ /* 0x000fe400078e0209 */
[----:B------:R1:W-:Y:S01]  /*3070*/  @P0 LDGSTS.E.BYPASS.LTC128B.128 [R207+0xe080], [R4.64+0x100], !P4 ;  /* 0x0e08010004cf0fae */ /* 0x0003e2000e101d46 */
[----:B------:R-:W-:-:S03]  /*3080*/  IMAD.WIDE.U32 R84, R122, c[0x0][0x290], R12 ;  /* 0x0000a4007a547a25 */ /* 0x000fc600078e000c */
[----:B------:R1:W-:Y:S01]  /*3090*/  @P0 LDGSTS.E.BYPASS.LTC128B.128 [R207+0xf880], [R4.64+0x180], !P2 ;  /* 0x0f88018004cf0fae */ /* 0x0003e2000d101d46 */
[----:B------:R-:W-:Y:S01]  /*30a0*/  ISETP.GE.AND P2, PT, R142, c[0x0][0x27c], PT ;  /* 0x00009f008e007a0c */ /* 0x000fe20003f46270 */
[----:B------:R-:W-:Y:S02]  /*30b0*/  IMAD.WIDE.U32 R106, R27, c[0x0][0x210], RZ ;  /* 0x000084001b6a7a25 */ /* 0x000fe400078e00ff */
[----:B------:R-:W0:Y:S01]  /*30c0*/  LDGDEPBAR ;  /* 0x00000000000079af */ /* 0x000e220000000000 */
[----:B------:R-:W-:Y:S01]  /*30d0*/  WARPSYNC 0xffffffff ;  /* 0xffffffff00007948 */ /* 0x000fe20003800000 */
[----:B------:R-:W-:-:S04]  /*30e0*/  IMAD.WIDE.U32 R88, R122, c[0x0][0x290], R16 ;  /* 0x0000a4007a587a25 */ /* 0x000fc800078e0010 */
[----:B------:R-:W-:-:S04]  /*30f0*/  IMAD.WIDE.U32 R86, R122, c[0x0][0x280], R14 ;  /* 0x0000a0007a567a25 */ /* 0x000fc800078e000e */
[C---:B------:R-:W-:Y:S01]  /*3100*/  IMAD.SHL.U32 R138, R129.reuse, 0x20, RZ ;  /* 0x00000020818a7824 */ /* 0x040fe200078e00ff */
[-C--:B------:R-:W-:Y:S01]  /*3110*/  SHF.L.U64.HI R129, R129, R130.reuse, c[0x0][0x284] ;  /* 0x0000a10081817619 */ /* 0x080fe20000010282 */
[----:B------:R-:W-:Y:S01]  /*3120*/  IMAD.IADD R132, R127, 0x1, R132 ;  /* 0x000000017f847824 */ /* 0x000fe200078e0284 */
[C---:B------:R-:W-:Y:S01]  /*3130*/  SHF.L.U64.HI R130, R137.reuse, R130, c[0x0][0x294] ;  /* 0x0000a50089827619 */ /* 0x040fe20000010282 */
[----:B------:R-:W-:Y:S02]  /*3140*/  IMAD.SHL.U32 R137, R137, 0x20, RZ ;  /* 0x0000002089897824 */ /* 0x000fe400078e00ff */
[----:B------:R-:W-:Y:S02]  /*3150*/  IMAD.IADD R133, R125, 0x1, R133 ;  /* 0x000000017d857824 */ /* 0x000fe400078e0285 */
[C---:B------:R-:W-:Y:S02]  /*3160*/  IMAD R117, R27.reuse, c[0x0][0x1ec], R109 ;  /* 0x00007b001b757a24 */ /* 0x040fe400078e026d */
[----:B------:R-:W-:Y:S01]  /*3170*/  IMAD R116, R27, c[0x0][0x214], R107 ;  /* 0x000085001b747a24 */ /* 0x000fe200078e026b */
[----:B-1----:R-:W-:Y:S01]  /*3180*/  SEL R5, RZ, c[0x0][0x27c], !P2 ;  /* 0x00009f00ff057a07 */ /* 0x002fe20005000000 */
[----:B------:R-:W-:-:S04]  /*3190*/  IMAD R4, R21, c[0x0][0x268], RZ ;  /* 0x00009a0015047a24 */ /* 0x000fc800078e02ff */
[----:B------:R-:W-:Y:S02]  /*31a0*/  IMAD.IADD R5, R142, 0x1, R5 ;  /* 0x000000018e057824 */ /* 0x000fe400078e0205 */
[----:B------:R-:W-:Y:S01]  /*31b0*/  IMAD R26, R22, c[0x0][0x26c], R4 ;  /* 0x00009b00161a7a24 */ /* 0x000fe200078e0204 */
[----:B------:R-:W-:Y:S02]  /*31c0*/  SHF.R.S32.HI R4, RZ, 0x1f, R3 ;  /* 0x0000001fff047819 */ /* 0x000fe40000011403 */
[----:B------:R-:W-:Y:S02]  /*31d0*/  SHF.R.S32.HI R6, RZ, 0x1f, R5 ;  /* 0x0000001fff067819 */ /* 0x000fe40000011405 */
[----:B------:R-:W-:Y:S02]  /*31e0*/  LEA.HI R9, R4, R3, RZ, 0x6 ;  /* 0x0000000304097211 */ /* 0x000fe400078f30ff */
[----:B------:R-:W-:Y:S02]  /*31f0*/  LEA.HI R10, R6, R5, RZ, 0x6 ;  /* 0x00000005060a7211 */ /* 0x000fe400078f30ff */
[----:B------:R-:W-:-:S02]  /*3200*/  LEA.HI R4, R4, R3, RZ, 0x3 ;  /* 0x0000000304047211 */ /* 0x000fc400078f18ff */
[----:B------:R-:W-:Y:S02]  /*3210*/  LEA.HI R3, R6, R5, RZ, 0x3 ;  /* 0x0000000506037211 */ /* 0x000fe400078f18ff */
[----:B------:R-:W-:Y:S02]  /*3220*/  SHF.R.S32.HI R5, RZ, 0x6, R10 ;  /* 0x00000006ff057819 */ /* 0x000fe4000001140a */
[----:B------:R-:W-:Y:S02]  /*3230*/  SHF.R.S32.HI R6, RZ, 0x6, R9 ;  /* 0x00000006ff067819 */ /* 0x000fe40000011409 */
[--C-:B------:R-:W-:Y:S01]  /*3240*/  LOP3.LUT R10, R222, 0x38, R4.reuse, 0xf8, !PT ;  /* 0x00000038de0a7812 */ /* 0x100fe200078ef804 */
[--C-:B------:R-:W-:Y:S01]  /*3250*/  IMAD R11, R5, 0xc00, R7.reuse ;  /* 0x00000c00050b7824 */ /* 0x100fe200078e0207 */
[C---:B------:R-:W-:Y:S01]  /*3260*/  LOP3.LUT R9, R219.reuse, 0x38, R4, 0xf8, !PT ;  /* 0x00000038db097812 */ /* 0x040fe200078ef804 */
[----:B------:R-:W-:Y:S01]  /*3270*/  IMAD R25, R6, 0xc00, R7 ;  /* 0x00000c0006197824 */ /* 0x000fe200078e0207 */
[--C-:B------:R-:W-:Y:S01]  /*3280*/  LOP3.LUT R21, R222, 0x38, R3.reuse, 0xf8, !PT ;  /* 0x00000038de157812 */ /* 0x100fe200078ef803 */
[--C-:B------:R-:W-:Y:S01]  /*3290*/  IMAD R24, R6, 0xc00, R8.reuse ;  /* 0x00000c0006187824 */ /* 0x100fe200078e0208 */
[----:B------:R-:W-:Y:S01]  /*32a0*/  LOP3.LUT R23, R219, 0x38, R3, 0xf8, !PT ;  /* 0x00000038db177812 */ /* 0x000fe200078ef803 */
[----:B------:R-:W-:Y:S01]  /*32b0*/  IMAD R6, R5, 0xc00, R8 ;  /* 0x00000c0005067824 */ /* 0x000fe200078e0208 */
[----:B------:R-:W-:-:S02]  /*32c0*/  LOP3.LUT R22, R10, R31, RZ, 0x3c, !PT ;  /* 0x0000001f0a167212 */ /* 0x000fc400078e3cff */
[-C--:B------:R-:W-:Y:S02]  /*32d0*/  LOP3.LUT R10, R9, R30.reuse, RZ, 0x3c, !PT ;  /* 0x0000001e090a7212 */ /* 0x080fe400078e3cff */
[----:B------:R-:W-:Y:S02]  /*32e0*/  LOP3.LUT R9, R21, R31, RZ, 0x3c, !PT ;  /* 0x0000001f15097212 */ /* 0x000fe400078e3cff */
[----:B------:R-:W-:Y:S02]  /*32f0*/  LOP3.LUT R5, R23, R30, RZ, 0x3c, !PT ;  /* 0x0000001e17057212 */ /* 0x000fe400078e3cff */
[----:B------:R-:W-:Y:S01]  /*3300*/  SHF.R.S32.HI R66, RZ, 0x3, R4 ;  /* 0x00000003ff427819 */ /* 0x000fe20000011404 */
[----:B------:R-:W-:Y:S01]  /*3310*/  IMAD.IADD R21, R11, 0x1, R9 ;  /* 0x000000010b157824 */ /* 0x000fe200078e0209 */
[----:B------:R-:W-:Y:S02]  /*3320*/  IADD3 R11, R6, R5, RZ ;  /* 0x00000005060b7210 */ /* 0x000fe40007ffe0ff */
[----:B------:R-:W-:-:S02]  /*3330*/  LOP3.LUT R78, R4, 0xfffffff8, RZ, 0xc0, !PT ;  /* 0xfffffff8044e7812 */ /* 0x000fc400078ec0ff */
[----:B------:R-:W-:Y:S01]  /*3340*/  SHF.R.S32.HI R6, RZ, 0x1f, R122 ;  /* 0x0000001fff067819 */ /* 0x000fe2000001147a */
[----:B------:R-:W-:Y:S01]  /*3350*/  IMAD.SHL.U32 R112, R11, 0x2, RZ ;  /* 0x000000020b707824 */ /* 0x000fe200078e00ff */
[----:B------:R-:W-:Y:S01]  /*3360*/  IADD3 R23, R25, R22, RZ ;  /* 0x0000001619177210 */ /* 0x000fe20007ffe0ff */
[----:B------:R-:W-:Y:S01]  /*3370*/  IMAD.IADD R22, R24, 0x1, R10 ;  /* 0x0000000118167824 */ /* 0x000fe200078e020a */
[----:B------:R-:W-:Y:S01]  /*3380*/  MOV R5, c[0x0][0x27c] ;  /* 0x00009f0000057a02 */ /* 0x000fe20000000f00 */
[C---:B------:R-:W-:Y:S01]  /*3390*/  IMAD R10, R6.reuse, c[0x0][0x280], RZ ;  /* 0x0000a000060a7a24 */ /* 0x040fe200078e02ff */
[----:B------:R-:W-:Y:S01]  /*33a0*/  SHF.R.S32.HI R65, RZ, 0x3, R3 ;  /* 0x00000003ff417819 */ /* 0x000fe20000011403 */
[----:B------:R-:W-:Y:S01]  /*33b0*/  IMAD R9, R6, c[0x0][0x290], RZ ;  /* 0x0000a40006097a24 */ /* 0x000fe200078e02ff */
[----:B------:R-:W-:Y:S01]  /*33c0*/  LOP3.LUT R77, R3, 0xfffffff8, RZ, 0xc0, !PT ;  /* 0xfffffff8034d7812 */ /* 0x000fe200078ec0ff */
[C---:B------:R-:W-:Y:S01]  /*33d0*/  IMAD R6, R122.reuse, c[0x0][0x284], R10 ;  /* 0x0000a1007a067a24 */ /* 0x040fe200078e020a */
[----:B------:R-:W-:Y:S01]  /*33e0*/  SHF.L.U32 R68, R5, 0x1, RZ ;  /* 0x0000000105447819 */ /* 0x000fe200000006ff */
[----:B------:R-:W-:Y:S01]  /*33f0*/  IMAD R5, R122, c[0x0][0x294], R9 ;  /* 0x0000a5007a057a24 */ /* 0x000fe200078e0209 */
[----:B------:R-:W-:Y:S01]  /*3400*/  IADD3 R81, R83, R26, RZ ;  /* 0x0000001a53517210 */ /* 0x000fe20007ffe0ff */
[----:B------:R-:W-:Y:S01]  /*3410*/  IMAD.IADD R95, R87, 0x1, R6 ;  /* 0x00000001575f7824 */ /* 0x000fe200078e0206 */
[----:B------:R-:W-:Y:S01]  /*3420*/  IADD3 R97, R6, R91, RZ ;  /* 0x0000005b06617210 */ /* 0x000fe20007ffe0ff */
[----:B------:R-:W-:Y:S01]  /*3430*/  IMAD.IADD R96, R5, 0x1, R89 ;  /* 0x0000000105607824 */ /* 0x000fe200078e0259 */
[----:B------:R-:W-:Y:S01]  /*3440*/  IADD3 R92, R85, R5, RZ ;  /* 0x00000005555c7210 */ /* 0x000fe20007ffe0ff */
[----:B------:R-:W-:Y:S01]  /*3450*/  IMAD.SHL.U32 R115, R23, 0x2, RZ ;  /* 0x0000000217737824 */ /* 0x000fe200078e00ff */
[----:B------:R-:W-:Y:S01]  /*3460*/  SHF.R.S32.HI R94, RZ, 0x1f, R78 ;  /* 0x0000001fff5e7819 */ /* 0x000fe2000001144e */
[----:B------:R-:W-:Y:S01]  /*3470*/  IMAD.SHL.U32 R114, R22, 0x2, RZ ;  /* 0x0000000216727824 */ /* 0x000fe200078e00ff */
[----:B------:R-:W-:-:S02]  /*3480*/  SHF.R.S32.HI R93, RZ, 0x1f, R77 ;  /* 0x0000001fff5d7819 */ /* 0x000fc4000001144d */
[----:B------:R-:W-:Y:S02]  /*3490*/  SHF.L.U32 R113, R21, 0x1, RZ ;  /* 0x0000000115717819 */ /* 0x000fe400000006ff */
[----:B---3--:R-:W-:Y:S01]  /*34a0*/  @P3 SHF.R.S32.HI R4, RZ, 0x1f, R20 ;  /* 0x0000001fff043819 */ /* 0x008fe20000011414 */
[----:B------:R-:W-:Y:S02]  /*34b0*/  @!P3 IMAD.MOV.U32 R4, RZ, RZ, R28 ;  /* 0x000000ffff04b224 */ /* 0x000fe400078e001c */
[----:B------:R-:W-:Y:S02]  /*34c0*/  @!P3 IMAD.MOV.U32 R20, RZ, RZ, R29 ;  /* 0x000000ffff14b224 */ /* 0x000fe400078e001d */
[----:B------:R-:W-:Y:S02]  /*34d0*/  IMAD R3, R4, c[0x0][0x2b0], RZ ;  /* 0x0000ac0004037a24 */ /* 0x000fe400078e02ff */
[----:B------:R-:W-:-:S04]  /*34e0*/  IMAD.WIDE.U32 R104, R20, c[0x0][0x2b0], RZ ;  /* 0x0000ac0014687a25 */ /* 0x000fc800078e00ff */
[----:B------:R-:W-:-:S05]  /*34f0*/  IMAD R3, R20, c[0x0][0x2b4], R3 ;  /* 0x0000ad0014037a24 */ /* 0x000fca00078e0203 */
[----:B------:R-:W-:Y:S01]  /*3500*/  IADD3 R111, R105, R3, RZ ;  /* 0x00000003696f7210 */ /* 0x000fe20007ffe0ff */
[----:B------:R-:W-:Y:S06]  /*3510*/  BAR.SYNC.DEFER_BLOCKING 0x0 ;  /* 0x0000000000007b1d */ /* 0x000fec0000010000 */
.L_x_1755:
[----:B------:R-:W-:Y:S01]  /*3520*/  MOV R75, RZ ;  /* 0x000000ff004b7202 */ /* 0x000fe20000000f00 */
[----:B-1----:R-:W-:Y:S01]  /*3530*/  IMAD.MOV.U32 R3, RZ, RZ, c[0x0][0x2b8] ;  /* 0x0000ae00ff037624 */ /* 0x002fe200078e00ff */
[----:B------:R-:W-:Y:S04]  /*3540*/  DEPBAR.LE SB0, 0x0 ;  /* 0x000080000000791a */ /* 0x000fe80000000000 */
[----:B------:R-:W-:Y:S01]  /*3550*/  ISETP.NE.AND P0, PT, R3, 0x1, PT ;  /* 0x000000010300780c */ /* 0x000fe20003f05270 */
[----:B------:R-:W-:Y:S01]  /*3560*/  IMAD R3, R38, 0x30, R0 ;  /* 0x0000003026037824 */ /* 0x000fe200078e0200 */
[----:B------:R-:W-:Y:S01]  /*3570*/  WARPSYNC 0xffffffff ;  /* 0xffffffff00007948 */ /* 0x000fe20003800000 */
[----:B------:R-:W-:Y:S02]  /*3580*/  BSSY B2, `(.L_x_1715) ;  /* 0x0000541000027945 */ /* 0x000fe40003800000 */
[----:B------:R-:W-:Y:S04]  /*3590*/  IMAD.IADD R5, R118, 0x1, R3 ;  /* 0x0000000176057824 */ /* 0x000fe800078e0203 */
[--C-:B----4-:R-:W-:Y:S04]  /*35a0*/  IMAD.MOV.U32 R4, RZ, RZ, R5.reuse ;  /* 0x000000ffff047224 */ /* 0x110fe800078e0005 */
[----:B--23--:R-:W-:Y:S05]  /*35b0*/  @P0 IMAD.HI.U32 R6, R5, c[0x0][0x2bc], RZ ;  /* 0x0000af0005060a27 */ /* 0x00cfea00078e00ff */
[----:B------:R-:W-:Y:S02]  /*35c0*/  @P0 SHF.R.U32.HI R4, RZ, c[0x0][0x2c0], R6 ;  /* 0x0000b000ff040a19 */ /* 0x000fe40000011606 */
[----:B------:R-:W-:Y:S04]  /*35d0*/  ISETP.GE.AND P0, PT, R3, R2, PT ;  /* 0x000000020300720c */ /* 0x000fe80003f06270 */
[----:B------:R-:W-:Y:S11]  /*35e0*/  ISETP.GT.OR P0, PT, R0, 0x2f, P0 ;  /* 0x0000002f0000780c */ /* 0x000ff60000704670 */
[----:B------:R-:W-:Y:S02]  /*35f0*/  @!UPT UIADD3 URZ, URZ, URZ, URZ ;  /* 0x0000003f3f3ff290 */ /* 0x000fe4000fffe03f */
[C---:B------:R-:W-:Y:S04]  /*3600*/  @!P0 IADD3 R3, P3, R4.reuse, R104, RZ ;  /* 0x0000006804038210 */ /* 0x040fe80007f7e0ff */
[----:B------:R-:W-:Y:S02]  /*3610*/  @!P0 LEA.HI.X.SX32 R6, R4, R111, 0x1, P3 ;  /* 0x0000006f04068211 */ /* 0x000fe400018f0eff */
[C---:B------:R-:W-:Y:S04]  /*3620*/  @!P0 LEA R10, P3, R3.reuse, c[0x0][0x2a0], 0x2 ;  /* 0x0000a800030a8a11 */ /* 0x040fe800078610ff */
[----:B------:R-:W-:Y:S01]  /*3630*/  @!P0 LEA.HI.X R11, R3, c[0x0][0x2a4], R6, 0x2, P3 ;  /* 0x0000a900030b8a11 */ /* 0x000fe200018f1406 */
[----:B------:R-:W-:Y:S04]  /*3640*/  IMAD.MOV R3, RZ, RZ, -R4 ;  /* 0x000000ffff037224 */ /* 0x000fe800078e0a04 */
[----:B------:R-:W-:Y:S01]  /*3650*/  IMAD R76, R3, c[0x0][0x2b8], R5 ;  /* 0x0000ae00034c7a24 */ /* 0x000fe200078e0205 */
[----:B------:R-:W2:Y:S03]  /*3660*/  @!P0 LDG.E R75, [R10.64] ;  /* 0x000000060a4b8981 */ /* 0x000ea6000c1e1900 */
[C---:B------:R-:W-:Y:S01]  /*3670*/  IMAD.WIDE.U32 R4, R76.reuse, c[0x0][0x1e0], RZ ;  /* 0x000078004c047a25 */ /* 0x040fe200078e00ff */
[----:B------:R-:W-:Y:S01]  /*3680*/  SHF.R.S32.HI R79, RZ, 0x1f, R76 ;  /* 0x0000001fff4f7819 */ /* 0x000fe2000001144c */
[----:B------:R-:W-:Y:S04]  /*3690*/  BAR.SYNC.DEFER_BLOCKING 0x0 ;  /* 0x0000000000007b1d */ /* 0x000fe80000010000 */
[----:B------:R-:W-:Y:S04]  /*36a0*/  IMAD R3, R79, c[0x0][0x1e0], RZ ;  /* 0x000078004f037a24 */ /* 0x000fe800078e02ff */
        /* <DEDUP_REMOVED lines=8> */
[C---:B------:R-:W-:Y:S02]  /*3730*/  LEA R73, P0, R3.reuse, c[0x0][0x1c8], 0x1 ;  /* 0x0000720003497a11 */ /* 0x040fe400078008ff */
[----:B------:R-:W-:Y:S02]  /*3740*/  MOV R5, c[0x0][0x27c] ;  /* 0x00009f0000057a02 */ /* 0x000fe40000000f00 */
[----:B------:R-:W-:Y:S02]  /*3750*/  LEA.HI.X R72, R3, c[0x0][0x1cc], R4, 0x1, P0 ;  /* 0x0000730003487a11 */ /* 0x000fe400000f0c04 */
[----:B------:R-:W-:Y:S11]  /*3760*/  ISETP.GE.AND P0, PT, R5, 0x1, PT ;  /* 0x000000010500780c */ /* 0x000ff60003f06270 */
[----:B------:R-:W-:Y:S02]  /*3770*/  @!UPT UIADD3 URZ, URZ, URZ, URZ ;  /* 0x0000003f3f3ff290 */ /* 0x000fe4000fffe03f */
[----:B------:R-:W-:-:S05]  /*3780*/  @!P0 BRA `(.L_x_1716) ;  /* 0x00004e8000008947 */ /* 0x000fca0003800000 */
[-C--:B------:R-:W-:Y:S01]  /*3790*/  IMAD R5, R132, R38.reuse, RZ ;  /* 0x0000002684057224 */ /* 0x080fe200078e02ff */
[----:B------:R-:W-:Y:S01]  /*37a0*/  ULDC.U8 UR4, c[0x0][0x298] ;  /* 0x0000a60000047ab9 */ /* 0x000fe20000000000 */
[-C--:B------:R-:W-:Y:S01]  /*37b0*/  IMAD R4, R133, R38.reuse, RZ ;  /* 0x0000002685047224 */ /* 0x080fe200078e02ff */
[----:B------:R-:W-:Y:S01]  /*37c0*/  ISETP.NE.AND P0, PT, RZ, UR4, PT ;  /* 0x00000004ff007c0c */ /* 0x000fe2000bf05270 */
[-C--:B------:R-:W-:Y:S01]  /*37d0*/  IMAD.WIDE.U32 R34, R126, R38.reuse, RZ ;  /* 0x000000267e227225 */ /* 0x080fe200078e00ff */
[----:B------:R-:W-:Y:S03]  /*37e0*/  SHF.R.S32.HI R3, RZ, 0x1f, R38 ;  /* 0x0000001fff037819 */ /* 0x000fe60000011426 */
[----:B------:R-:W-:Y:S04]  /*37f0*/  IMAD.WIDE.U32 R62, R124, R38, RZ ;  /* 0x000000267c3e7225 */ /* 0x000fe800078e00ff */
[C---:B------:R-:W-:Y:S02]  /*3800*/  IMAD R5, R3.reuse, R126, R5 ;  /* 0x0000007e03057224 */ /* 0x040fe400078e0205 */
[----:B------:R-:W-:Y:S02]  /*3810*/  IMAD R4, R3, R124, R4 ;  /* 0x0000007c03047224 */ /* 0x000fe400078e0204 */
[----:B------:R-:W-:Y:S01]  /*3820*/  IMAD R3, R38, -0x30, R2 ;  /* 0xffffffd026037824 */ /* 0x000fe200078e0202 */
[----:B------:R-:W-:Y:S02]  /*3830*/  IADD3 R61, R35, R5, RZ ;  /* 0x00000005233d7210 */ /* 0x000fe40007ffe0ff */
[----:B------:R-:W-:Y:S02]  /*3840*/  IADD3 R64, R63, R4, RZ ;  /* 0x000000043f407210 */ /* 0x000fe40007ffe0ff */
[----:B------:R-:W-:Y:S01]  /*3850*/  IMNMX R74, R3, 0x30, PT ;  /* 0x00000030034a7817 */ /* 0x000fe20003800200 */
        /* <DEDUP_REMOVED lines=11> */
[----:B------:R-:W-:Y:S03]  /*3910*/  CS2R R14, SRZ ;  /* 0x00000000000e7805 */ /* 0x000fe6000001ff00 */
        /* <DEDUP_REMOVED lines=33> */
.L_x_1719:
[----:B------:R-:W-:Y:S05]  /*3b30*/  BSYNC B0 ;  /* 0x0000000000007941 */ /* 0x000fea0003800000 */
.L_x_1718:
[----:B-1----:R-:W-:Y:S01]  /*3b40*/  IADD3 R13, R143, 0x20, RZ ;  /* 0x000000208f0d7810 */ /* 0x002fe20007ffe0ff */
[----:B-----5:R-:W-:Y:S01]  /*3b50*/  IMAD.MOV.U32 R12, RZ, RZ, R18 ;  /* 0x000000ffff0c7224 */ /* 0x020fe200078e0012 */
[----:B------:R-:W-:Y:S01]  /*3b60*/  BSSY B0, `(.L_x_1720) ;  /* 0x0000042000007945 */ /* 0x000fe20003800000 */
[----:B------:R-:W-:Y:S01]  /*3b70*/  IMAD.MOV.U32 R9, RZ, RZ, R19 ;  /* 0x000000ffff097224 */ /* 0x000fe200078e0013 */
[----:B------:R-:W-:Y:S01]  /*3b80*/  ISETP.GE.AND P5, PT, R13, R74, PT ;  /* 0x0000004a0d00720c */ /* 0x000fe20003fa6270 */
[----:B------:R-:W-:Y:S01]  /*3b90*/  IMAD.MOV.U32 R6, RZ, RZ, R16 ;  /* 0x000000ffff067224 */ /* 0x000fe200078e0010 */
[----:B------:R-:W-:Y:S01]  /*3ba0*/  CS2R R26, SRZ ;  /* 0x00000000001a7805 */ /* 0x000fe2000001ff00 */
[----:B------:R-:W-:Y:S01]  /*3bb0*/  IMAD.MOV.U32 R3, RZ, RZ, R17 ;  /* 0x000000ffff037224 */ /* 0x000fe200078e0011 */
[----:B------:R-:W-:Y:S01]  /*3bc0*/  PRMT R31, R9, 0x5410, R12 ;  /* 0x00005410091f7816 */ /* 0x000fe2000000000c */
[----:B------:R-:W-:Y:S01]  /*3bd0*/  IMAD.MOV.U32 R9, RZ, RZ, R11 ;  /* 0x000000ffff097224 */ /* 0x000fe200078e000b */
[----:B------:R-:W-:Y:S01]  /*3be0*/  MOV R12, R10 ;  /* 0x0000000a000c7202 */ /* 0x000fe20000000f00 */
[----:B------:R-:W-:Y:S01]  /*3bf0*/  CS2R R22, SRZ ;  /* 0x0000000000167805 */ /* 0x000fe2000001ff00 */
[----:B------:R-:W-:Y:S01]  /*3c00*/  PRMT R30, R3, 0x5410, R6 ;  /* 0x00005410031e7816 */ /* 0x000fe20000000006 */
[----:B------:R-:W-:Y:S01]  /*3c10*/  IMAD.MOV.U32 R6, RZ, RZ, R4 ;  /* 0x000000ffff067224 */ /* 0x000fe200078e0004 */
[----:B------:R-:W-:Y:S01]  /*3c20*/  PRMT R25, R9, 0x5410, R12 ;  /* 0x0000541009197816 */ /* 0x000fe2000000000c */
[----:B------:R-:W-:Y:S01]  /*3c30*/  IMAD.MOV.U32 R3, RZ, RZ, R5 ;  /* 0x000000ffff037224 */ /* 0x000fe200078e0005 */
[----:B------:R-:W-:Y:S01]  /*3c40*/  MOV R12, R42 ;  /* 0x0000002a000c7202 */ /* 0x000fe20000000f00 */
[----:B------:R-:W-:Y:S01]  /*3c50*/  IMAD.MOV.U32 R9, RZ, RZ, R43 ;  /* 0x000000ffff097224 */ /* 0x000fe200078e002b */
[----:B------:R-:W-:Y:S01]  /*3c60*/  CS2R R20, SRZ ;  /* 0x0000000000147805 */ /* 0x000fe2000001ff00 */
[----:B------:R-:W-:Y:S01]  /*3c70*/  CS2R R52, SRZ ;  /* 0x0000000000347805 */ /* 0x000fe2000001ff00 */
        /* <DEDUP_REMOVED lines=12> */
[----:B------:R-:W-:Y:S02]  /*3d40*/  PRMT R47, R12, 0x5410, R9 ;  /* 0x000054100c2f7816 */ /* 0x000fe40000000009 */
[----:B------:R-:W-:Y:S02]  /*3d50*/  PRMT R39, R6, 0x7610, R39 ;  /* 0x0000761006277816 */ /* 0x000fe40000000027 */
[----:B------:R-:W-:Y:S01]  /*3d60*/  PRMT R46, R3, 0x7610, R46 ;  /* 0x00007610032e7816 */ /* 0x000fe2000000002e */
[----:B------:R-:W-:-:S05]  /*3d70*/  @P5 BRA `(.L_x_1721) ;  /* 0x0000020000005947 */ /* 0x000fca0003800000 */
[----:B------:R-:W-:Y:S01]  /*3d80*/  IADD3 R3, P3, P0, R86, R34, R138 ;  /* 0x0000002256037210 */ /* 0x000fe2000787e08a */
[----:B------:R-:W-:Y:S01]  /*3d90*/  CS2R R20, SRZ ;  /* 0x0000000000147805 */ /* 0x000fe2000001ff00 */
[----:B------:R-:W-:Y:S01]  /*3da0*/  CS2R R44, SRZ ;  /* 0x00000000002c7805 */ /* 0x000fe2000001ff00 */
[----:B------:R-:W-:Y:S01]  /*3db0*/  CS2R R22, SRZ ;  /* 0x0000000000167805 */ /* 0x000fe2000001ff00 */
[----:B------:R-:W-:Y:S01]  /*3dc0*/  IADD3.X R9, R95, R61, R129, P3, P0 ;  /* 0x0000003d5f097210 */ /* 0x000fe20001fe0481 */
[----:B------:R-:W-:Y:S01]  /*3dd0*/  CS2R R48, SRZ ;  /* 0x0000000000307805 */ /* 0x000fe2000001ff00 */
[----:B------:R-:W-:Y:S01]  /*3de0*/  IADD3 R6, P3, P0, R84, R62, R137 ;  /* 0x0000003e54067210 */ /* 0x000fe2000787e089 */
[----:B------:R-:W-:Y:S01]  /*3df0*/  CS2R R26, SRZ ;  /* 0x00000000001a7805 */ /* 0x000fe2000001ff00 */
[----:B------:R-:W-:Y:S01]  /*3e00*/  CS2R R50, SRZ ;  /* 0x0000000000327805 */ /* 0x000fe2000001ff00 */
[----:B------:R-:W-:Y:S01]  /*3e10*/  CS2R R28, SRZ ;  /* 0x00000000001c7805 */ /* 0x000fe2000001ff00 */
[----:B------:R-:W-:Y:S01]  /*3e20*/  IADD3.X R13, R92, R64, R130, P3, P0 ;  /* 0x000000405c0d7210 */ /* 0x000fe20001fe0482 */
[----:B------:R-:W-:Y:S01]  /*3e30*/  CS2R R52, SRZ ;  /* 0x0000000000347805 */ /* 0x000fe2000001ff00 */
[C---:B------:R-:W-:Y:S04]  /*3e40*/  LEA R32, P0, R3.reuse, c[0x0][0x270], 0x1 ;  /* 0x00009c0003207a11 */ /* 0x040fe800078008ff */
[----:B------:R-:W-:Y:S02]  /*3e50*/  LEA.HI.X R33, R3, c[0x0][0x274], R9, 0x1, P0 ;  /* 0x00009d0003217a11 */ /* 0x000fe400000f0c09 */
[C---:B------:R-:W-:Y:S04]  /*3e60*/  LEA R12, P0, R6.reuse, c[0x0][0x288], 0x1 ;  /* 0x0000a200060c7a11 */ /* 0x040fe800078008ff */
[----:B------:R-:W-:Y:S02]  /*3e70*/  LEA.HI.X R13, R6, c[0x0][0x28c], R13, 0x1, P0 ;  /* 0x0000a300060d7a11 */ /* 0x000fe400000f0c0d */
[----:B------:R-:W-:Y:S11]  /*3e80*/  ISETP.GE.AND P0, PT, R144, c[0x0][0x27c], PT ;  /* 0x00009f0090007a0c */ /* 0x000ff60003f06270 */
[----:B------:R-:W-:Y:S02]  /*3e90*/  @!UPT UIADD3 URZ, URZ, URZ, URZ ;  /* 0x0000003f3f3ff290 */ /* 0x000fe4000fffe03f */
        /* <DEDUP_REMOVED lines=14> */
.L_x_1721:
[----:B------:R-:W-:Y:S05]  /*3f80*/  BSYNC B0 ;  /* 0x0000000000007941 */ /* 0x000fea0003800000 */
.L_x_1720:
[----:B-1---5:R-:W-:Y:S01]  /*3f90*/  MOV R13, R52 ;  /* 0x00000034000d7202 */ /* 0x022fe20000000f00 */
[----:B------:R-:W-:Y:S01]  /*3fa0*/  IMAD.MOV.U32 R6, RZ, RZ, R28 ;  /* 0x000000ffff067224 */ /* 0x000fe200078e001c */
[----:B------:R1:W2:Y:S01]  /*3fb0*/  SHFL.IDX PT, R63, R72, RZ, 0x181f ;  /* 0x00181fff483f7589 */ /* 0x0002a200000e0000 */
[----:B------:R-:W-:Y:S01]  /*3fc0*/  IMAD.MOV.U32 R3, RZ, RZ, R29 ;  /* 0x000000ffff037224 */ /* 0x000fe200078e001d */
[----:B------:R-:W-:Y:S01]  /*3fd0*/  BSSY B1, `(.L_x_1722) ;  /* 0x0000104000017945 */ /* 0x000fe20003800000 */
[----:B------:R-:W-:Y:S02]  /*3fe0*/  IMAD.MOV.U32 R12, RZ, RZ, R26 ;  /* 0x000000ffff0c7224 */ /* 0x000fe400078e001a */
[----:B------:R-:W-:Y:S01]  /*3ff0*/  IMAD.MOV.U32 R9, RZ, RZ, R27 ;  /* 0x000000ffff097224 */ /* 0x000fe200078e001b */
[----:B------:R-:W-:Y:S01]  /*4000*/  PRMT R34, R3, 0x5410, R6 ;  /* 0x0000541003227816 */ /* 0x000fe20000000006 */
[----:B------:R-:W-:Y:S01]  /*4010*/  IMAD.MOV.U32 R3, RZ, RZ, R23 ;  /* 0x000000ffff037224 */ /* 0x000fe200078e0017 */
[----:B------:R-:W-:Y:S01]  /*4020*/  MOV R6, R22 ;  /* 0x0000001600067202 */ /* 0x000fe20000000f00 */
[----:B------:R1:W3:Y:S01]  /*4030*/  SHFL.IDX PT, R62, R73, RZ, 0x181f ;  /* 0x00181fff493e7589 */ /* 0x0002e200000e0000 */
[----:B------:R-:W-:Y:S01]  /*4040*/  PRMT R33, R9, 0x5410, R12 ;  /* 0x0000541009217816 */ /* 0x000fe2000000000c */
[----:B------:R-:W-:Y:S01]  /*4050*/  IMAD.MOV.U32 R12, RZ, RZ, R53 ;  /* 0x000000ffff0c7224 */ /* 0x000fe200078e0035 */
[----:B------:R-:W-:Y:S01]  /*4060*/  PRMT R32, R6, 0x5410, R3 ;  /* 0x0000541006207816 */ /* 0x000fe20000000003 */
[----:B------:R-:W-:Y:S02]  /*4070*/  IMAD.MOV.U32 R6, RZ, RZ, R20 ;  /* 0x000000ffff067224 */ /* 0x000fe400078e0014 */
[----:B------:R-:W-:Y:S01]  /*4080*/  IMAD.MOV.U32 R3, RZ, RZ, R21 ;  /* 0x000000ffff037224 */ /* 0x000fe200078e0015 */
[----:B------:R-:W-:Y:S04]  /*4090*/  PRMT R59, R13, 0x5410, R12 ;  /* 0x000054100d3b7816 */ /* 0x000fe8000000000c */
[----:B------:R-:W-:Y:S01]  /*40a0*/  PRMT R9, R3, 0x5410, R6 ;  /* 0x0000541003097816 */ /* 0x000fe20000000006 */
[----:B------:R-:W-:Y:S01]  /*40b0*/  IMAD.MOV.U32 R6, RZ, RZ, R50 ;  /* 0x000000ffff067224 */ /* 0x000fe200078e0032 */
[----:B------:R-:W-:Y:S04]  /*40c0*/  MOV R3, R51 ;  /* 0x0000003300037202 */ /* 0x000fe80000000f00 */
[----:B------:R-:W-:Y:S01]  /*40d0*/  PRMT R58, R6, 0x5410, R3 ;  /* 0x00005410063a7816 */ /* 0x000fe20000000003 */
[----:B------:R-:W-:Y:S05]  /*40e0*/  IMAD.MOV.U32 R3, RZ, RZ, R48 ;  /* 0x000000ffff037224 */ /* 0x000fea00078e0030 */
[----:B------:R-:W-:Y:S01]  /*40f0*/  PRMT R57, R3, 0x7610, R57 ;  /* 0x0000761003397816 */ /* 0x000fe20000000039 */
[----:B------:R-:W-:Y:S05]  /*4100*/  IMAD.MOV.U32 R3, RZ, RZ, R49 ;  /* 0x000000ffff037224 */ /* 0x000fea00078e0031 */
[----:B------:R-:W-:Y:S02]  /*4110*/  PRMT R57, R57, 0x5410, R3 ;  /* 0x0000541039397816 */ /* 0x000fe40000000003 */
[----:B------:R-:W-:Y:S04]  /*4120*/  MOV R3, R44 ;  /* 0x0000002c00037202 */ /* 0x000fe80000000f00 */
[----:B------:R-:W-:Y:S01]  /*4130*/  PRMT R56, R3, 0x7610, R56 ;  /* 0x0000761003387816 */ /* 0x000fe20000000038 */
[----:B------:R-:W-:Y:S05]  /*4140*/  IMAD.MOV.U32 R3, RZ, RZ, R45 ;  /* 0x000000ffff037224 */ /* 0x000fea00078e002d */
[----:B------:R-:W-:Y:S01]  /*4150*/  PRMT R56, R56, 0x5410, R3 ;  /* 0x0000541038387816 */ /* 0x000fe20000000003 */
[----:B------:R-:W-:-:S05]  /*4160*/  @P4 BRA `(.L_x_1723) ;  /* 0x00000ea000004947 */ /* 0x000fca0003800000 */
[----:B-123--:R-:W-:Y:S01]  /*4170*/  ISETP.GE.AND P0, PT, R140, c[0x0][0x1d4], PT ;  /* 0x000075008c007a0c */ /* 0x00efe20003f06270 */
[----:B------:R-:W-:Y:S01]  /*4180*/  @!UPT UIADD3 URZ, URZ, URZ, URZ ;  /* 0x0000003f3f3ff290 */ /* 0x000fe2000fffe03f */
[----:B------:R-:W-:Y:S11]  /*4190*/  BSSY B0, `(.L_x_1724) ;  /* 0x0000038000007945 */ /* 0x000ff60003800000 */
[----:B------:R-:W-:-:S05]  /*41a0*/  @P0 BRA `(.L_x_1725) ;  /* 0x0000036000000947 */ /* 0x000fca0003800000 */
[----:B------:R-:W-:Y:S11]  /*41b0*/  ISETP.GE.AND P0, PT, R144, c[0x0][0x27c], PT ;  /* 0x00009f0090007a0c */ /* 0x000ff60003f06270 */
[----:B------:R-:W-:Y:S02]  /*41c0*/  @!UPT UIADD3 URZ, URZ, URZ, URZ ;  /* 0x0000003f3f3ff290 */ /* 0x000fe4000fffe03f */
[--C-:B------:R-:W-:Y:S02]  /*41d0*/  @!P0 SHF.R.U64 R6, R14, 0x10, R15.reuse ;  /* 0x000000100e068819 */ /* 0x100fe4000000120f */
[----:B------:R-:W-:Y:S02]  /*41e0*/  @!P0 SHF.R.U32.HI R35, RZ, 0x10, R15 ;  /* 0x00000010ff238819 */ /* 0x000fe4000001160f */
[--C-:B------:R-:W-:Y:S01]  /*41f0*/  @!P0 SHF.R.U64 R4, R4, 0x10, R5.reuse ;  /* 0x0000001004048819 */ /* 0x100fe20000001205 */
[----:B------:R-:W1:Y:S01]  /*4200*/  LDS.128 R12, [R203+0xa080] ;  /* 0x00a08000cb0c7984 */ /* 0x000e620000000c00 */
[----:B------:R-:W-:Y:S02]  /*4210*/  @!P0 SHF.R.U32.HI R3, RZ, 0x10, R5 ;  /* 0x00000010ff038819 */ /* 0x000fe40000011605 */
[----:B------:R-:W-:Y:S02]  /*4220*/  @!P0 PRMT R39, R39, 0x5410, R6 ;  /* 0x0000541027278816 */ /* 0x000fe40000000006 */
[C---:B------:R-:W-:Y:S02]  /*4230*/  @!P0 PRMT R4, R24.reuse, 0x5432, R4 ;  /* 0x0000543218048816 */ /* 0x040fe40000000004 */
[----:B------:R-:W-:Y:S01]  /*4240*/  @!P0 PRMT R5, R24, 0x5410, R3 ;  /* 0x0000541018058816 */ /* 0x000fe20000000003 */
[----:B------:R-:W-:Y:S01]  /*4250*/  @!P0 IMAD.U32 R24, R39, 0x10000, RZ ;  /* 0x0001000027188824 */ /* 0x000fe200078e00ff */
[----:B------:R-:W-:Y:S01]  /*4260*/  @!P0 PRMT R46, R46, 0x5410, R35 ;  /* 0x000054102e2e8816 */ /* 0x000fe20000000023 */
[C---:B------:R-:W-:Y:S01]  /*4270*/  @!P0 IMAD.U32 R6, R4.reuse, 0x10000, RZ ;  /* 0x0001000004068824 */ /* 0x040fe200078e00ff */
[----:B------:R-:W-:Y:S01]  /*4280*/  @!P0 LOP3.LUT R4, R4, 0xffff0000, RZ, 0xc0, !PT ;  /* 0xffff000004048812 */ /* 0x000fe200078ec0ff */
[C---:B-1----:R-:W-:Y:S01]  /*4290*/  @!P0 IMAD.U32 R35, R12.reuse, 0x10000, RZ ;  /* 0x000100000c238824 */ /* 0x042fe200078e00ff */
[----:B------:R-:W-:Y:S05]  /*42a0*/  @!P0 LOP3.LUT R3, R12, 0xffff0000, RZ, 0xc0, !PT ;  /* 0xffff00000c038812 */ /* 0x000fea00078ec0ff */
[C---:B------:R-:W-:Y:S02]  /*42b0*/  @!P0 FMUL.FTZ R60, R3.reuse, R24 ;  /* 0x00000018033c8220 */ /* 0x040fe40000410000 */
[-C--:B------:R-:W-:Y:S02]  /*42c0*/  @!P0 FMUL.FTZ R3, R3, R6.reuse ;  /* 0x0000000603038220 */ /* 0x080fe40000410000 */
[----:B------:R-:W-:Y:S01]  /*42d0*/  @!P0 FFMA.FTZ R60, R35, R6, -R60 ;  /* 0x00000006233c8223 */ /* 0x000fe2000001083c */
[----:B------:R-:W-:Y:S01]  /*42e0*/  @!P0 LOP3.LUT R6, R39, 0xffff0000, RZ, 0xc0, !PT ;  /* 0xffff000027068812 */ /* 0x000fe200078ec0ff */
[----:B------:R-:W-:Y:S01]  /*42f0*/  @!P0 FFMA.FTZ R3, R24, R35, R3 ;  /* 0x0000002318038223 */ /* 0x000fe20000010003 */
[----:B------:R-:W-:Y:S04]  /*4300*/  @!P0 SHF.L.U32 R24, R13, 0x10, RZ ;  /* 0x000000100d188819 */ /* 0x000fe800000006ff */
[----:B------:R-:W-:Y:S02]  /*4310*/  @!P0 F2FP.BF16.PACK_AB R35, R3, R60 ;  /* 0x0000003c0323823e */ /* 0x000fe400000010ff */
[----:B------:R-:W-:Y:S02]  /*4320*/  @!P0 LOP3.LUT R3, R13, 0xffff0000, RZ, 0xc0, !PT ;  /* 0xffff00000d038812 */ /* 0x000fe400078ec0ff */
[C---:B------:R-:W-:Y:S01]  /*4330*/  LEA R60, P3, R140.reuse, R62, 0x1 ;  /* 0x0000003e8c3c7211 */ /* 0x040fe200078608ff */
[----:B------:R-:W-:Y:S02]  /*4340*/  @!P0 IMAD.MOV.U32 R12, RZ, RZ, R35 ;  /* 0x000000ffff0c8224 */ /* 0x000fe400078e0023 */
[C---:B------:R-:W-:Y:S01]  /*4350*/  @!P0 FMUL.FTZ R39, R3.reuse, R6 ;  /* 0x0000000603278220 */ /* 0x040fe20000410000 */
[----:B------:R-:W-:Y:S01]  /*4360*/  LEA.HI.X R61, R140, R63, R141, 0x1, P3 ;  /* 0x0000003f8c3d7211 */ /* 0x000fe200018f0c8d */
[-C--:B------:R-:W-:Y:S02]  /*4370*/  @!P0 FMUL.FTZ R3, R3, R4.reuse ;  /* 0x0000000403038220 */ /* 0x080fe40000410000 */
[----:B------:R-:W-:Y:S02]  /*4380*/  @!P0 FFMA.FTZ R39, R24, R4, -R39 ;  /* 0x0000000418278223 */ /* 0x000fe40000010827 */
[----:B------:R-:W-:Y:S02]  /*4390*/  @!P0 FFMA.FTZ R3, R6, R24, R3 ;  /* 0x0000001806038223 */ /* 0x000fe40000010003 */
[----:B------:R-:W-:Y:S02]  /*43a0*/  @!P0 IMAD.U32 R6, R46, 0x10000, RZ ;  /* 0x000100002e068824 */ /* 0x000fe400078e00ff */
[C---:B------:R-:W-:Y:S01]  /*43b0*/  @!P0 IMAD.U32 R24, R14.reuse, 0x10000, RZ ;  /* 0x000100000e188824 */ /* 0x040fe200078e00ff */
[----:B------:R-:W-:Y:S02]  /*43c0*/  @!P0 F2FP.BF16.PACK_AB R4, R3, R39 ;  /* 0x000000270304823e */ /* 0x000fe400000010ff */
[----:B------:R-:W-:Y:S02]  /*43d0*/  @!P0 LOP3.LUT R3, R14, 0xffff0000, RZ, 0xc0, !PT ;  /* 0xffff00000e038812 */ /* 0x000fe400078ec0ff */
[----:B------:R-:W-:Y:S01]  /*43e0*/  @!P0 MOV R13, R4 ;  /* 0x00000004000d8202 */ /* 0x000fe20000000f00 */
[C---:B------:R-:W-:Y:S01]  /*43f0*/  @!P0 IMAD.U32 R4, R5.reuse, 0x10000, RZ ;  /* 0x0001000005048824 */ /* 0x040fe200078e00ff */
[----:B------:R-:W-:Y:S01]  /*4400*/  @!P0 LOP3.LUT R5, R5, 0xffff0000, RZ, 0xc0, !PT ;  /* 0xffff000005058812 */ /* 0x000fe200078ec0ff */
[C---:B------:R-:W-:Y:S02]  /*4410*/  @!P0 FMUL.FTZ R35, R3.reuse, R6 ;  /* 0x0000000603238220 */ /* 0x040fe40000410000 */
[-C--:B------:R-:W-:Y:S02]  /*4420*/  @!P0 FMUL.FTZ R3, R3, R4.reuse ;  /* 0x0000000403038220 */ /* 0x080fe40000410000 */
[----:B------:R-:W-:Y:S01]  /*4430*/  @!P0 FFMA.FTZ R39, R24, R4, -R35 ;  /* 0x0000000418278223 */ /* 0x000fe20000010823 */
[C---:B------:R-:W-:Y:S01]  /*4440*/  @!P0 LOP3.LUT R4, R15.reuse, 0xffff0000, RZ, 0xc0, !PT ;  /* 0xffff00000f048812 */ /* 0x040fe200078ec0ff */
[----:B------:R-:W-:Y:S01]  /*4450*/  @!P0 FFMA.FTZ R3, R6, R24, R3 ;  /* 0x0000001806038223 */ /* 0x000fe20000010003 */
[----:B------:R-:W-:Y:S02]  /*4460*/  @!P0 LOP3.LUT R6, R46, 0xffff0000, RZ, 0xc0, !PT ;  /* 0xffff00002e068812 */ /* 0x000fe400078ec0ff */
[----:B------:R-:W-:Y:S03]  /*4470*/  @!P0 SHF.L.U32 R24, R15, 0x10, RZ ;  /* 0x000000100f188819 */ /* 0x000fe600000006ff */
[C---:B------:R-:W-:Y:S02]  /*4480*/  @!P0 FMUL.FTZ R35, R4.reuse, R6 ;  /* 0x0000000604238220 */ /* 0x040fe40000410000 */
[-C--:B------:R-:W-:Y:S02]  /*4490*/  @!P0 FMUL.FTZ R4, R4, R5.reuse ;  /* 0x0000000504048220 */ /* 0x080fe40000410000 */
[----:B------:R-:W-:Y:S01]  /*44a0*/  @!P0 FFMA.FTZ R35, R24, R5, -R35 ;  /* 0x0000000518238223 */ /* 0x000fe20000010823 */
[----:B------:R-:W-:Y:S01]  /*44b0*/  @!P0 F2FP.BF16.PACK_AB R5, R3, R39 ;  /* 0x000000270305823e */ /* 0x000fe200000010ff */
[----:B------:R-:W-:Y:S04]  /*44c0*/  @!P0 FFMA.FTZ R4, R6, R24, R4 ;  /* 0x0000001806048223 */ /* 0x000fe80000010004 */
[----:B------:R-:W-:Y:S01]  /*44d0*/  @!P0 IMAD.MOV.U32 R14, RZ, RZ, R5 ;  /* 0x000000ffff0e8224 */ /* 0x000fe200078e0005 */
[----:B------:R-:W-:Y:S04]  /*44e0*/  @!P0 F2FP.BF16.PACK_AB R3, R4, R35 ;  /* 0x000000230403823e */ /* 0x000fe800000010ff */
[----:B------:R-:W-:Y:S05]  /*44f0*/  @!P0 MOV R15, R3 ;  /* 0x00000003000f8202 */ /* 0x000fea0000000f00 */
[----:B------:R1:W-:Y:S02]  /*4500*/  ST.E.128 [R60.64], R12 ;  /* 0x0000000c3c007985 */ /* 0x0003e4000c101d06 */
.L_x_1725:
[----:B------:R-:W-:Y:S05]  /*4510*/  BSYNC B0 ;  /* 0x0000000000007941 */ /* 0x000fea0003800000 */
.L_x_1724:
[----:B------:R-:W-:Y:S01]  /*4520*/  ISETP.GE.AND P0, PT, R142, c[0x0][0x1d4], PT ;  /* 0x000075008e007a0c */ /* 0x000fe20003f06270 */
[----:B------:R-:W-:Y:S01]  /*4530*/  @!UPT UIADD3 URZ, URZ, URZ, URZ ;  /* 0x0000003f3f3ff290 */ /* 0x000fe2000fffe03f */
[----:B------:R-:W-:Y:S11]  /*4540*/  BSSY B0, `(.L_x_1726) ;  /* 0x0000038000007945 */ /* 0x000ff60003800000 */
[----:B------:R-:W-:-:S05]  /*4550*/  @P0 BRA `(.L_x_1727) ;  /* 0x0000036000000947 */ /* 0x000fca0003800000 */
[----:B------:R-:W-:Y:S01]  /*4560*/  ISETP.GE.AND P0, PT, R148, c[0x0][0x27c], PT ;  /* 0x00009f0094007a0c */ /* 0x000fe20003f06270 */
[----:B-1----:R-:W1:Y:S11]  /*4570*/  LDS.128 R12, [R203+0xb880] ;  /* 0x00b88000cb0c7984 */ /* 0x002e760000000c00 */
[----:B------:R-:W-:Y:S01]  /*4580*/  @!UPT UIADD3 URZ, URZ, URZ, URZ ;  /* 0x0000003f3f3ff290 */ /* 0x000fe2000fffe03f */
[----:B------:R-:W-:Y:S02]  /*4590*/  @!P0 SHF.R.U64 R5, R36, 0x10, R37 ;  /* 0x0000001024058819 */ /* 0x000fe40000001225 */
[--C-:B------:R-:W-:Y:S02]  /*45a0*/  @!P0 SHF.R.U64 R4, R10, 0x10, R11.reuse ;  /* 0x000000100a048819 */ /* 0x100fe4000000120b */
[----:B------:R-:W-:Y:S02]  /*45b0*/  @!P0 SHF.R.U32.HI R3, RZ, 0x10, R11 ;  /* 0x00000010ff038819 */ /* 0x000fe4000001160b */
[----:B------:R-:W-:Y:S02]  /*45c0*/  @!P0 PRMT R24, R47, 0x5410, R5 ;  /* 0x000054102f188816 */ /* 0x000fe40000000005 */
[C---:B------:R-:W-:Y:S02]  /*45d0*/  @!P0 PRMT R4, R25.reuse, 0x5432, R4 ;  /* 0x0000543219048816 */ /* 0x040fe40000000004 */
[----:B------:R-:W-:Y:S01]  /*45e0*/  @!P0 SHF.R.U32.HI R6, RZ, 0x10, R37 ;  /* 0x00000010ff068819 */ /* 0x000fe20000011625 */
[----:B------:R-:W-:Y:S01]  /*45f0*/  @!P0 IMAD.U32 R10, R24, 0x10000, RZ ;  /* 0x00010000180a8824 */ /* 0x000fe200078e00ff */
[----:B------:R-:W-:Y:S02]  /*4600*/  @!P0 PRMT R5, R25, 0x5410, R3 ;  /* 0x0000541019058816 */ /* 0x000fe40000000003 */
        /* <DEDUP_REMOVED lines=12> */
[----:B------:R-:W-:Y:S03]  /*46d0*/  @!P0 LOP3.LUT R3, R13, 0xffff0000, RZ, 0xc0, !PT ;  /* 0xffff00000d038812 */ /* 0x000fe600078ec0ff */
[----:B------:R-:W-:Y:S02]  /*46e0*/  @!P0 IMAD.MOV.U32 R12, RZ, RZ, R11 ;  /* 0x000000ffff0c8224 */ /* 0x000fe400078e000b */
[C---:B------:R-:W-:Y:S02]  /*46f0*/  @!P0 FMUL.FTZ R24, R3.reuse, R6 ;  /* 0x0000000603188220 */ /* 0x040fe40000410000 */
[-C--:B------:R-:W-:Y:S02]  /*4700*/  @!P0 FMUL.FTZ R3, R3, R4.reuse ;  /* 0x0000000403038220 */ /* 0x080fe40000410000 */
[----:B------:R-:W-:Y:S02]  /*4710*/  @!P0 FFMA.FTZ R24, R10, R4, -R24 ;  /* 0x000000040a188223 */ /* 0x000fe40000010818 */
[----:B------:R-:W-:Y:S02]  /*4720*/  @!P0 FFMA.FTZ R3, R6, R10, R3 ;  /* 0x0000000a06038223 */ /* 0x000fe40000010003 */
[C---:B------:R-:W-:Y:S02]  /*4730*/  @!P0 IMAD.U32 R10, R14.reuse, 0x10000, RZ ;  /* 0x000100000e0a8824 */ /* 0x040fe400078e00ff */
[----:B------:R-:W-:Y:S01]  /*4740*/  @!P0 IMAD.U32 R6, R35, 0x10000, RZ ;  /* 0x0001000023068824 */ /* 0x000fe200078e00ff */
        /* <DEDUP_REMOVED lines=8> */
[----:B------:R-:W-:Y:S01]  /*47d0*/  @!P0 LOP3.LUT R4, R15, 0xffff0000, RZ, 0xc0, !PT ;  /* 0xffff00000f048812 */ /* 0x000fe200078ec0ff */
[----:B------:R-:W-:Y:S01]  /*47e0*/  @!P0 FFMA.FTZ R3, R6, R10, R3 ;  /* 0x0000000a06038223 */ /* 0x000fe20000010003 */
[----:B------:R-:W-:Y:S02]  /*47f0*/  @!P0 LOP3.LUT R6, R35, 0xffff0000, RZ, 0xc0, !PT ;  /* 0xffff000023068812 */ /* 0x000fe400078ec0ff */
[----:B------:R-:W-:Y:S03]  /*4800*/  @!P0 SHF.L.U32 R10, R15, 0x10, RZ ;  /* 0x000000100f0a8819 */ /* 0x000fe600000006ff */
[C---:B------:R-:W-:Y:S02]  /*4810*/  @!P0 FMUL.FTZ R11, R4.reuse, R6 ;  /* 0x00000006040b8220 */ /* 0x040fe40000410000 */
[-C--:B------:R-:W-:Y:S02]  /*4820*/  @!P0 FMUL.FTZ R4, R4, R5.reuse ;  /* 0x0000000504048220 */ /* 0x080fe40000410000 */
[----:B------:R-:W-:Y:S01]  /*4830*/  @!P0 FFMA.FTZ R24, R10, R5, -R11 ;  /* 0x000000050a188223 */ /* 0x000fe2000001080b */
[----:B------:R-:W-:Y:S01]  /*4840*/  @!P0 F2FP.BF16.PACK_AB R5, R3, R25 ;  /* 0x000000190305823e */ /* 0x000fe200000010ff */
[----:B------:R-:W-:Y:S01]  /*4850*/  @!P0 FFMA.FTZ R4, R6, R10, R4 ;  /* 0x0000000a06048223 */ /* 0x000fe20000010004 */
[----:B------:R-:W-:Y:S03]  /*4860*/  LEA R10, P3, R206, R62, 0x1 ;  /* 0x0000003ece0a7211 */ /* 0x000fe600078608ff */
[----:B------:R-:W-:Y:S01]  /*4870*/  @!P0 IMAD.MOV.U32 R14, RZ, RZ, R5 ;  /* 0x000000ffff0e8224 */ /* 0x000fe200078e0005 */
[----:B------:R-:W-:Y:S02]  /*4880*/  @!P0 F2FP.BF16.PACK_AB R3, R4, R24 ;  /* 0x000000180403823e */ /* 0x000fe400000010ff */
[----:B------:R-:W-:Y:S02]  /*4890*/  LEA.HI.X R11, R206, R63, R213, 0x1, P3 ;  /* 0x0000003fce0b7211 */ /* 0x000fe400018f0cd5 */
[----:B------:R-:W-:Y:S05]  /*48a0*/  @!P0 MOV R15, R3 ;  /* 0x00000003000f8202 */ /* 0x000fea0000000f00 */
[----:B------:R1:W-:Y:S02]  /*48b0*/  ST.E.128 [R10.64], R12 ;  /* 0x0000000c0a007985 */ /* 0x0003e4000c101d06 */
.L_x_1727:
[----:B------:R-:W-:Y:S05]  /*48c0*/  BSYNC B0 ;  /* 0x0000000000007941 */ /* 0x000fea0003800000 */
.L_x_1726:
        /* <DEDUP_REMOVED lines=8> */
[----:B------:R-:W-:Y:S02]  /*4950*/  @!P0 SHF.R.U64 R3, R16, 0x10, R17 ;  /* 0x0000001010038819 */ /* 0x000fe40000001211 */
[----:B------:R-:W-:Y:S02]  /*4960*/  @!P0 PRMT R16, R54, 0x5410, R4 ;  /* 0x0000541036108816 */ /* 0x000fe40000000004 */
[----:B------:R-:W-:Y:S02]  /*4970*/  @!P0 PRMT R4, R30, 0x5432, R3 ;  /* 0x000054321e048816 */ /* 0x000fe40000000003 */
[----:B------:R-:W-:Y:S01]  /*4980*/  @!P0 SHF.R.U32.HI R6, RZ, 0x10, R41 ;  /* 0x00000010ff068819 */ /* 0x000fe20000011629 */
[----:B------:R-:W-:Y:S01]  /*4990*/  @!P0 IMAD.U32 R10, R16, 0x10000, RZ ;  /* 0x00010000100a8824 */ /* 0x000fe200078e00ff */
[----:B------:R-:W-:Y:S02]  /*49a0*/  @!P0 SHF.R.U32.HI R5, RZ, 0x10, R17 ;  /* 0x00000010ff058819 */ /* 0x000fe40000011611 */
[----:B------:R-:W-:Y:S01]  /*49b0*/  @!P0 PRMT R17, R54, 0x5432, R6 ;  /* 0x0000543236118816 */ /* 0x000fe20000000006 */
[C---:B------:R-:W-:Y:S01]  /*49c0*/  @!P0 IMAD.U32 R6, R4.reuse, 0x10000, RZ ;  /* 0x0001000004068824 */ /* 0x040fe200078e00ff */
[----:B------:R-:W-:Y:S02]  /*49d0*/  @!P0 LOP3.LUT R4, R4, 0xffff0000, RZ, 0xc0, !PT ;  /* 0xffff000004048812 */ /* 0x000fe400078ec0ff */
[----:B------:R-:W-:Y:S01]  /*49e0*/  @!P0 PRMT R5, R30, 0x5410, R5 ;  /* 0x000054101e058816 */ /* 0x000fe20000000005 */
        /* <DEDUP_REMOVED lines=34> */
[C---:B------:R-:W-:Y:S03]  /*4c10*/  LEA R10, P3, R205.reuse, R62, 0x1 ;  /* 0x0000003ecd0a7211 */ /* 0x040fe600078608ff */
[----:B------:R-:W-:Y:S01]  /*4c20*/  @!P0 IMAD.MOV.U32 R14, RZ, RZ, R5 ;  /* 0x000000ffff0e8224 */ /* 0x000fe200078e0005 */
[----:B------:R-:W-:Y:S02]  /*4c30*/  @!P0 F2FP.BF16.PACK_AB R3, R4, R16 ;  /* 0x000000100403823e */ /* 0x000fe400000010ff */
[----:B------:R-:W-:Y:S02]  /*4c40*/  LEA.HI.X R11, R205, R63, R215, 0x1, P3 ;  /* 0x0000003fcd0b7211 */ /* 0x000fe400018f0cd7 */
[----:B------:R-:W-:Y:S05]  /*4c50*/  @!P0 MOV R15, R3 ;  /* 0x00000003000f8202 */ /* 0x000fea0000000f00 */
[----:B------:R1:W-:Y:S02]  /*4c60*/  ST.E.128 [R10.64], R12 ;  /* 0x0000000c0a007985 */ /* 0x0003e4000c101d06 */
.L_x_1729:
[----:B------:R-:W-:Y:S05]  /*4c70*/  BSYNC B0 ;  /* 0x0000000000007941 */ /* 0x000fea0003800000 */
.L_x_1728:
[----:B------:R-:W-:Y:S11]  /*4c80*/  ISETP.GE.AND P0, PT, R204, c[0x0][0x1d4], PT ;  /* 0x00007500cc007a0c */ /* 0x000ff60003f06270 */
[----:B------:R-:W-:Y:S02]  /*4c90*/  @!UPT UIADD3 URZ, URZ, URZ, URZ ;  /* 0x0000003f3f3ff290 */ /* 0x000fe4000fffe03f */
        /* <DEDUP_REMOVED lines=37> */
[C---:B------:R-:W-:Y:S01]  /*4ef0*/  @!P0 FMUL.FTZ R11, R3.reuse, R6 ;  /* 0x00000006030b8220 */ /* 0x040fe20000410000 */
[----:B------:R-:W-:Y:S01]  /*4f00*/  LEA R16, P3, R204, R62, 0x1 ;  /* 0x0000003ecc107211 */ /* 0x000fe200078608ff */
[-C--:B------:R-:W-:Y:S02]  /*4f10*/  @!P0 FMUL.FTZ R3, R3, R4.reuse ;  /* 0x0000000403038220 */ /* 0x080fe40000410000 */
[----:B------:R-:W-:Y:S01]  /*4f20*/  @!P0 FFMA.FTZ R18, R10, R4, -R11 ;  /* 0x000000040a128223 */ /* 0x000fe2000001080b */
[----:B------:R-:W-:Y:S01]  /*4f30*/  @!P0 LOP3.LUT R4, R15, 0xffff0000, RZ, 0xc0, !PT ;  /* 0xffff00000f048812 */ /* 0x000fe200078ec0ff */
[----:B------:R-:W-:Y:S01]  /*4f40*/  @!P0 FFMA.FTZ R3, R6, R10, R3 ;  /* 0x0000000a06038223 */ /* 0x000fe20000010003 */
[----:B------:R-:W-:Y:S02]  /*4f50*/  @!P0 LOP3.LUT R6, R17, 0xffff0000, RZ, 0xc0, !PT ;  /* 0xffff000011068812 */ /* 0x000fe400078ec0ff */
[----:B------:R-:W-:Y:S02]  /*4f60*/  @!P0 SHF.L.U32 R10, R15, 0x10, RZ ;  /* 0x000000100f0a8819 */ /* 0x000fe400000006ff */
[----:B------:R-:W-:Y:S01]  /*4f70*/  LEA.HI.X R17, R204, R63, R214, 0x1, P3 ;  /* 0x0000003fcc117211 */ /* 0x000fe200018f0cd6 */
        /* <DEDUP_REMOVED lines=9> */
.L_x_1723:
[----:B-123--:R-:W-:Y:S05]  /*5010*/  BSYNC B1 ;  /* 0x0000000000017941 */ /* 0x00efea0003800000 */
.L_x_1722:
[----:B------:R1:W2:Y:S04]  /*5020*/  SHFL.IDX PT, R31, R72, 0x1, 0x181f ;  /* 0x00381f00481f7f89 */ /* 0x0002a800000e0000 */
[----:B------:R1:W3:Y:S01]  /*5030*/  SHFL.IDX PT, R30, R73, 0x1, 0x181f ;  /* 0x00381f00491e7f89 */ /* 0x0002e200000e0000 */
[----:B------:R-:W-:-:S05]  /*5040*/  @P5 BRA `(.L_x_1730) ;  /* 0x0000394000005947 */ /* 0x000fca0003800000 */
[----:B------:R-:W-:Y:S01]  /*5050*/  ISETP.GE.AND P0, PT, R140, c[0x0][0x1d4], PT ;  /* 0x000075008c007a0c */ /* 0x000fe20003f06270 */
[----:B------:R-:W-:Y:S01]  /*5060*/  @!UPT UIADD3 URZ, URZ, URZ, URZ ;  /* 0x0000003f3f3ff290 */ /* 0x000fe2000fffe03f */
[----:B------:R-:W-:Y:S11]  /*5070*/  BSSY B0, `(.L_x_1731) ;  /* 0x0000038000007945 */ /* 0x000ff60003800000 */
[----:B------:R-:W-:-:S05]  /*5080*/  @P0 BRA `(.L_x_1732) ;  /* 0x0000036000000947 */ /* 0x000fca0003800000 */
[----:B------:R-:W-:Y:S01]  /*5090*/  ISETP.GE.AND P0, PT, R144, c[0x0][0x27c], PT ;  /* 0x00009f0090007a0c */ /* 0x000fe20003f06270 */
[----:B------:R-:W4:Y:S11]  /*50a0*/  LDS.128 R12, [R203+0xb080] ;  /* 0x00b08000cb0c7984 */ /* 0x000f360000000c00 */
[----:B------:R-:W-:Y:S01]  /*50b0*/  @!UPT UIADD3 URZ, URZ, URZ, URZ ;  /* 0x0000003f3f3ff290 */ /* 0x000fe2000fffe03f */
[----:B------:R-:W-:Y:S02]  /*50c0*/  @!P0 SHF.R.U64 R4, R44, 0x10, R45 ;  /* 0x000000102c048819 */ /* 0x000fe4000000122d */
[----:B------:R-:W-:Y:S02]  /*50d0*/  @!P0 SHF.R.U64 R3, R20, 0x10, R21 ;  /* 0x0000001014038819 */ /* 0x000fe40000001215 */
[C---:B------:R-:W-:Y:S02]  /*50e0*/  @!P0 PRMT R11, R56.reuse, 0x5410, R4 ;  /* 0x00005410380b8816 */ /* 0x040fe40000000004 */
[C---:B------:R-:W-:Y:S02]  /*50f0*/  @!P0 PRMT R4, R9.reuse, 0x5432, R3 ;  /* 0x0000543209048816 */ /* 0x040fe40000000003 */
[----:B------:R-:W-:Y:S02]  /*5100*/  @!P0 SHF.R.U32.HI R6, RZ, 0x10, R45 ;  /* 0x00000010ff068819 */ /* 0x000fe4000001162d */
[----:B------:R-:W-:Y:S02]  /*5110*/  @!P0 SHF.R.U32.HI R5, RZ, 0x10, R21 ;  /* 0x00000010ff058819 */ /* 0x000fe40000011615 */
[----:B------:R-:W-:Y:S01]  /*5120*/  @!P0 PRMT R16, R56, 0x5432, R6 ;  /* 0x0000543238108816 */ /* 0x000fe20000000006 */
[C---:B------:R-:W-:Y:S01]  /*5130*/  @!P0 IMAD.U32 R6, R4.reuse, 0x10000, RZ ;  /* 0x0001000004068824 */ /* 0x040fe200078e00ff */
[----:B------:R-:W-:Y:S01]  /*5140*/  @!P0 PRMT R5, R9, 0x5410, R5 ;  /* 0x0000541009058816 */ /* 0x000fe20000000005 */
[----:B------:R-:W-:Y:S01]  /*5150*/  @!P0 IMAD.U32 R9, R11, 0x10000, RZ ;  /* 0x000100000b098824 */ /* 0x000fe200078e00ff */
[----:B------:R-:W-:Y:S01]  /*5160*/  @!P0 LOP3.LUT R4, R4, 0xffff0000, RZ, 0xc0, !PT ;  /* 0xffff000004048812 */ /* 0x000fe200078ec0ff */
[C---:B----4-:R-:W-:Y:S01]  /*5170*/  @!P0 IMAD.U32 R10, R12.reuse, 0x10000, RZ ;  /* 0x000100000c0a8824 */ /* 0x050fe200078e00ff */
        /* <DEDUP_REMOVED lines=33> */
[----:B---3--:R-:W-:Y:S03]  /*5390*/  LEA R10, P3, R140, R30, 0x1 ;  /* 0x0000001e8c0a7211 */ /* 0x008fe600078608ff */
[----:B------:R-:W-:Y:S01]  /*53a0*/  @!P0 IMAD.MOV.U32 R14, RZ, RZ, R5 ;  /* 0x000000ffff0e8224 */ /* 0x000fe200078e0005 */
[----:B------:R-:W-:Y:S02]  /*53b0*/  @!P0 F2FP.BF16.PACK_AB R3, R4, R16 ;  /* 0x000000100403823e */ /* 0x000fe400000010ff */
[----:B--2---:R-:W-:Y:S02]  /*53c0*/  LEA.HI.X R11, R140, R31, R141, 0x1, P3 ;  /* 0x0000001f8c0b7211 */ /* 0x004fe400018f0c8d */
[----:B------:R-:W-:Y:S05]  /*53d0*/  @!P0 MOV R15, R3 ;  /* 0x00000003000f8202 */ /* 0x000fea0000000f00 */
[----:B------:R2:W-:Y:S02]  /*53e0*/  ST.E.128 [R10.64], R12 ;  /* 0x0000000c0a007985 */ /* 0x0005e4000c101d06 */
.L_x_1732:
[----:B------:R-:W-:Y:S05]  /*53f0*/  BSYNC B0 ;  /* 0x0000000000007941 */ /* 0x000fea0003800000 */
.L_x_1731:
[----:B------:R-:W-:Y:S01]  /*5400*/  ISETP.GE.AND P0, PT, R142, c[0x0][0x1d4], PT ;  /* 0x000075008e007a0c */ /* 0x000fe20003f06270 */
[----:B------:R-:W-:Y:S01]  /*5410*/  @!UPT UIADD3 URZ, URZ, URZ, URZ ;  /* 0x0000003f3f3ff290 */ /* 0x000fe2000fffe03f */
[----:B------:R-:W-:Y:S11]  /*5420*/  BSSY B0, `(.L_x_1733) ;  /* 0x0000038000007945 */ /* 0x000ff60003800000 */
[----:B------:R-:W-:-:S05]  /*5430*/  @P0 BRA `(.L_x_1734) ;  /* 0x0000036000000947 */ /* 0x000fca0003800000 */
[C---:B---3--:R-:W-:Y:S01]  /*5440*/  LEA R18, P0, R206.reuse, R30, 0x1 ;  /* 0x0000001ece127211 */ /* 0x048fe200078008ff */
[----:B--2---:R-:W2:Y:S03]  /*5450*/  LDS.128 R12, [R203+0xc880] ;  /* 0x00c88000cb0c7984 */ /* 0x004ea60000000c00 */
[----:B------:R-:W-:Y:S02]  /*5460*/  LEA.HI.X R19, R206, R31, R213, 0x1, P0 ;  /* 0x0000001fce137211 */ /* 0x000fe400000f0cd5 */
[----:B------:R-:W-:Y:S11]  /*5470*/  ISETP.GE.AND P0, PT, R148, c[0x0][0x27c], PT ;  /* 0x00009f0094007a0c */ /* 0x000ff60003f06270 */
[----:B------:R-:W-:Y:S02]  /*5480*/  @!UPT UIADD3 URZ, URZ, URZ, URZ ;  /* 0x0000003f3f3ff290 */ /* 0x000fe4000fffe03f */
[----:B------:R-:W-:Y:S02]  /*5490*/  @!P0 SHF.R.U64 R3, R48, 0x10, R49 ;  /* 0x0000001030038819 */ /* 0x000fe40000001231 */
[----:B------:R-:W-:Y:S02]  /*54a0*/  @!P0 SHF.R.U64 R5, R22, 0x10, R23 ;  /* 0x0000001016058819 */ /* 0x000fe40000001217 */
[----:B------:R-:W-:Y:S02]  /*54b0*/  @!P0 PRMT R11, R57, 0x5410, R3 ;  /* 0x00005410390b8816 */ /* 0x000fe40000000003 */
[----:B------:R-:W-:Y:S02]  /*54c0*/  @!P0 PRMT R5, R32, 0x5410, R5 ;  /* 0x0000541020058816 */ /* 0x000fe40000000005 */
[----:B------:R-:W-:Y:S01]  /*54d0*/  @!P0 SHF.R.U32.HI R6, RZ, 0x10, R23 ;  /* 0x00000010ff068819 */ /* 0x000fe20000011617 */
[C---:B------:R-:W-:Y:S01]  /*54e0*/  @!P0 IMAD.U32 R9, R11.reuse, 0x10000, RZ ;  /* 0x000100000b098824 */ /* 0x040fe200078e00ff */
[----:B------:R-:W-:Y:S01]  /*54f0*/  @!P0 LOP3.LUT R11, R11, 0xffff0000, RZ, 0xc0, !PT ;  /* 0xffff00000b0b8812 */ /* 0x000fe200078ec0ff */
[C---:B------:R-:W-:Y:S01]  /*5500*/  @!P0 IMAD.U32 R4, R5.reuse, 0x10000, RZ ;  /* 0x0001000005048824 */ /* 0x040fe200078e00ff */
[----:B------:R-:W-:Y:S02]  /*5510*/  @!P0 LOP3.LUT R5, R5, 0xffff0000, RZ, 0xc0, !PT ;  /* 0xffff000005058812 */ /* 0x000fe400078ec0ff */
[----:B------:R-:W-:Y:S04]  /*5520*/  @!P0 SHF.R.U32.HI R16, RZ, 0x10, R49 ;  /* 0x00000010ff108819 */ /* 0x000fe80000011631 */
[----:B------:R-:W-:Y:S01]  /*5530*/  @!P0 PRMT R16, R57, 0x5432, R16 ;  /* 0x0000543239108816 */ /* 0x000fe20000000010 */
[C---:B--2---:R-:W-:Y:S01]  /*5540*/  @!P0 IMAD.U32 R10, R12.reuse, 0x10000, RZ ;  /* 0x000100000c0a8824 */ /* 0x044fe200078e00ff */
[----:B------:R-:W-:Y:S05]  /*5550*/  @!P0 LOP3.LUT R3, R12, 0xffff0000, RZ, 0xc0, !PT ;  /* 0xffff00000c038812 */ /* 0x000fea00078ec0ff */
[C---:B------:R-:W-:Y:S02]  /*5560*/  @!P0 FMUL.FTZ R17, R3.reuse, R9 ;  /* 0x0000000903118220 */ /* 0x040fe40000410000 */
[-C--:B------:R-:W-:Y:S02]  /*5570*/  @!P0 FMUL.FTZ R3, R3, R4.reuse ;  /* 0x0000000403038220 */ /* 0x080fe40000410000 */
[----:B------:R-:W-:Y:S01]  /*5580*/  @!P0 FFMA.FTZ R21, R10, R4, -R17 ;  /* 0x000000040a158223 */ /* 0x000fe20000010811 */
[----:B------:R-:W-:Y:S01]  /*5590*/  @!P0 LOP3.LUT R4, R13, 0xffff0000, RZ, 0xc0, !PT ;  /* 0xffff00000d048812 */ /* 0x000fe200078ec0ff */
[----:B------:R-:W-:Y:S01]  /*55a0*/  @!P0 FFMA.FTZ R3, R9, R10, R3 ;  /* 0x0000000a09038223 */ /* 0x000fe20000010003 */
[----:B------:R-:W-:Y:S02]  /*55b0*/  @!P0 SHF.L.U32 R10, R13, 0x10, RZ ;  /* 0x000000100d0a8819 */ /* 0x000fe400000006ff */
[----:B------:R-:W-:Y:S01]  /*55c0*/  @!P0 PRMT R9, R32, 0x5432, R6 ;  /* 0x0000543220098816 */ /* 0x000fe20000000006 */
[C---:B------:R-:W-:Y:S02]  /*55d0*/  @!P0 FMUL.FTZ R17, R4.reuse, R11 ;  /* 0x0000000b04118220 */ /* 0x040fe40000410000 */
[-C--:B------:R-:W-:Y:S02]  /*55e0*/  @!P0 FMUL.FTZ R4, R4, R5.reuse ;  /* 0x0000000504048220 */ /* 0x080fe40000410000 */
[----:B------:R-:W-:Y:S01]  /*55f0*/  @!P0 FFMA.FTZ R20, R10, R5, -R17 ;  /* 0x000000050a148223 */ /* 0x000fe20000010811 */
[C---:B------:R-:W-:Y:S01]  /*5600*/  @!P0 LOP3.LUT R5, R14.reuse, 0xffff0000, RZ, 0xc0, !PT ;  /* 0xffff00000e058812 */ /* 0x040fe200078ec0ff */
[----:B------:R-:W-:Y:S01]  /*5610*/  @!P0 FFMA.FTZ R4, R11, R10, R4 ;  /* 0x0000000a0b048223 */ /* 0x000fe20000010004 */
[----:B------:R-:W-:Y:S01]  /*5620*/  @!P0 SHF.L.U32 R11, R14, 0x10, RZ ;  /* 0x000000100e0b8819 */ /* 0x000fe200000006ff */
[----:B------:R-:W-:Y:S02]  /*5630*/  @!P0 IMAD.U32 R10, R16, 0x10000, RZ ;  /* 0x00010000100a8824 */ /* 0x000fe400078e00ff */
[----:B------:R-:W-:Y:S01]  /*5640*/  @!P0 IMAD.U32 R6, R9, 0x10000, RZ ;  /* 0x0001000009068824 */ /* 0x000fe200078e00ff */
[----:B------:R-:W-:Y:S01]  /*5650*/  @!P0 F2FP.BF16.PACK_AB R4, R4, R20 ;  /* 0x000000140404823e */ /* 0x000fe200000010ff */
[----:B------:R-:W-:Y:S01]  /*5660*/  @!P0 FMUL.FTZ R17, R5, R10 ;  /* 0x0000000a05118220 */ /* 0x000fe20000410000 */
[----:B------:R-:W-:Y:S01]  /*5670*/  @!P0 LOP3.LUT R9, R9, 0xffff0000, RZ, 0xc0, !PT ;  /* 0xffff000009098812 */ /* 0x000fe200078ec0ff */
[----:B------:R-:W-:Y:S01]  /*5680*/  @!P0 FMUL.FTZ R5, R5, R6 ;  /* 0x0000000605058220 */ /* 0x000fe20000410000 */
[----:B------:R-:W-:Y:S01]  /*5690*/  @!P0 MOV R13, R4 ;  /* 0x00000004000d8202 */ /* 0x000fe20000000f00 */
[----:B------:R-:W-:Y:S01]  /*56a0*/  @!P0 FFMA.FTZ R17, R11, R6, -R17 ;  /* 0x000000060b118223 */ /* 0x000fe20000010811 */
[C---:B------:R-:W-:Y:S01]  /*56b0*/  @!P0 LOP3.LUT R6, R15.reuse, 0xffff0000, RZ, 0xc0, !PT ;  /* 0xffff00000f068812 */ /* 0x040fe200078ec0ff */
[----:B------:R-:W-:Y:S01]  /*56c0*/  @!P0 FFMA.FTZ R5, R10, R11, R5 ;  /* 0x0000000b0a058223 */ /* 0x000fe20000010005 */
[----:B------:R-:W-:Y:S01]  /*56d0*/  @!P0 LOP3.LUT R10, R16, 0xffff0000, RZ, 0xc0, !PT ;  /* 0xffff0000100a8812 */ /* 0x000fe200078ec0ff */
[----:B------:R-:W-:Y:S03]  /*56e0*/  @!P0 IMAD.U32 R11, R15, 0x10000, RZ ;  /* 0x000100000f0b8824 */ /* 0x000fe600078e00ff */
[----:B------:R-:W-:Y:S01]  /*56f0*/  @!P0 F2FP.BF16.PACK_AB R5, R5, R17 ;  /* 0x000000110505823e */ /* 0x000fe200000010ff */
[C---:B------:R-:W-:Y:S02]  /*5700*/  @!P0 FMUL.FTZ R16, R6.reuse, R10 ;  /* 0x0000000a06108220 */ /* 0x040fe40000410000 */
[-C--:B------:R-:W-:Y:S02]  /*5710*/  @!P0 FMUL.FTZ R6, R6, R9.reuse ;  /* 0x0000000906068220 */ /* 0x080fe40000410000 */
        /* <DEDUP_REMOVED lines=8> */
.L_x_1734:
[----:B------:R-:W-:Y:S05]  /*57a0*/  BSYNC B0 ;  /* 0x0000000000007941 */ /* 0x000fea0003800000 */
.L_x_1733:
        /* <DEDUP_REMOVED lines=10> */
[--C-:B------:R-:W-:Y:S02]  /*5850*/  @!P0 SHF.R.U64 R3, R26, 0x10, R27.reuse ;  /* 0x000000101a038819 */ /* 0x100fe4000000121b */
[----:B------:R-:W-:Y:S02]  /*5860*/  @!P0 SHF.R.U32.HI R4, RZ, 0x10, R27 ;  /* 0x00000010ff048819 */ /* 0x000fe4000001161b */
[----:B------:R-:W-:Y:S02]  /*5870*/  @!P0 PRMT R6, R58, 0x5410, R6 ;  /* 0x000054103a068816 */ /* 0x000fe40000000006 */
[C---:B------:R-:W-:Y:S02]  /*5880*/  @!P0 PRMT R3, R33.reuse, 0x5432, R3 ;  /* 0x0000543221038816 */ /* 0x040fe40000000003 */
[----:B------:R-:W-:Y:S01]  /*5890*/  @!P0 SHF.R.U32.HI R5, RZ, 0x10, R51 ;  /* 0x00000010ff058819 */ /* 0x000fe20000011633 */
[----:B------:R-:W-:Y:S01]  /*58a0*/  @!P0 IMAD.U32 R11, R6, 0x10000, RZ ;  /* 0x00010000060b8824 */ /* 0x000fe200078e00ff */
[----:B------:R-:W-:Y:S01]  /*58b0*/  @!P0 PRMT R9, R33, 0x5410, R4 ;  /* 0x0000541021098816 */ /* 0x000fe20000000004 */
[C---:B------:R-:W-:Y:S01]  /*58c0*/  @!P0 IMAD.U32 R10, R3.reuse, 0x10000, RZ ;  /* 0x00010000030a8824 */ /* 0x040fe200078e00ff */
[----:B------:R-:W-:Y:S02]  /*58d0*/  @!P0 PRMT R19, R58, 0x5432, R5 ;  /* 0x000054323a138816 */ /* 0x000fe40000000005 */
[----:B------:R-:W-:Y:S02]  /*58e0*/  @!P0 LOP3.LUT R17, R6, 0xffff0000, RZ, 0xc0, !PT ;  /* 0xffff000006118812 */ /* 0x000fe400078ec0ff */
[----:B------:R-:W-:Y:S01]  /*58f0*/  @!P0 LOP3.LUT R6, R3, 0xffff0000, RZ, 0xc0, !PT ;  /* 0xffff000003068812 */ /* 0x000fe200078ec0ff */
[C---:B--2---:R-:W-:Y:S01]  /*5900*/  @!P0 IMAD.U32 R16, R12.reuse, 0x10000, RZ ;  /* 0x000100000c108824 */ /* 0x044fe200078e00ff */
        /* <DEDUP_REMOVED lines=36> */
.L_x_1736:
[----:B------:R-:W-:Y:S05]  /*5b50*/  BSYNC B0 ;  /* 0x0000000000007941 */ /* 0x000fea0003800000 */
.L_x_1735:
[----:B------:R-:W-:Y:S11]  /*5b60*/  ISETP.GE.AND P0, PT, R204, c[0x0][0x1d4], PT ;  /* 0x00007500cc007a0c */ /* 0x000ff60003f06270 */
[----:B------:R-:W-:Y:S02]  /*5b70*/  @!UPT UIADD3 URZ, URZ, URZ, URZ ;  /* 0x0000003f3f3ff290 */ /* 0x000fe4000fffe03f */
        /* <DEDUP_REMOVED lines=10> */
[----:B------:R-:W-:Y:S02]  /*5c20*/  @!P0 PRMT R3, R34, 0x5432, R3 ;  /* 0x0000543222038816 */ /* 0x000fe40000000003 */
[----:B------:R-:W-:Y:S01]  /*5c30*/  @!P0 SHF.R.U32.HI R5, RZ, 0x10, R53 ;  /* 0x00000010ff058819 */ /* 0x000fe20000011635 */
[----:B------:R-:W-:Y:S01]  /*5c40*/  @!P0 IMAD.U32 R11, R6, 0x10000, RZ ;  /* 0x00010000060b8824 */ /* 0x000fe200078e00ff */
[----:B------:R-:W-:Y:S01]  /*5c50*/  @!P0 PRMT R9, R34, 0x5410, R4 ;  /* 0x0000541022098816 */ /* 0x000fe20000000004 */
[----:B------:R-:W-:Y:S01]  /*5c60*/  @!P0 IMAD.U32 R10, R3, 0x10000, RZ ;  /* 0x00010000030a8824 */ /* 0x000fe200078e00ff */
        /* <DEDUP_REMOVED lines=41> */
.L_x_1717:
        /* <DEDUP_REMOVED lines=21> */
[----:B------:R-:W-:Y:S01]  /*6050*/  CS2R R46, SRZ ;  /* 0x00000000002e7805 */ /* 0x000fe2000001ff00 */
[----:B------:R-:W-:Y:S01]  /*6060*/  CS2R R44, SRZ ;  /* 0x00000000002c7805 */ /* 0x000fe2000001ff00 */
        /* <DEDUP_REMOVED lines=13> */
.L_x_1738:
[----:B------:R-:W-:Y:S05]  /*6140*/  BSYNC B0 ;  /* 0x0000000000007941 */ /* 0x000fea0003800000 */
.L_x_1737:
[----:B------:R-:W-:Y:S01]  /*6150*/  IADD3 R36, R143, 0x20, RZ ;  /* 0x000000208f247810 */ /* 0x000fe20007ffe0ff */
[----:B-----5:R-:W-:Y:S01]  /*6160*/  IMAD.MOV.U32 R6, RZ, RZ, R22 ;  /* 0x000000ffff067224 */ /* 0x020fe200078e0016 */
[----:B------:R-:W-:Y:S01]  /*6170*/  BSSY B0, `(.L_x_1739) ;  /* 0x000003b000007945 */ /* 0x000fe20003800000 */
[----:B-1----:R-:W-:Y:S01]  /*6180*/  IMAD.MOV.U32 R5, RZ, RZ, R23 ;  /* 0x000000ffff057224 */ /* 0x002fe200078e0017 */
        /* <DEDUP_REMOVED lines=26> */
[----:B------:R-:W-:Y:S01]  /*6330*/  PRMT R54, R6, 0x5410, R5 ;  /* 0x0000541006367816 */ /* 0x000fe20000000005 */
[----:B------:R-:W-:Y:S01]  /*6340*/  IMAD.MOV.U32 R3, RZ, RZ, R17 ;  /* 0x000000ffff037224 */ /* 0x000fe200078e0011 */
[----:B------:R-:W-:Y:S01]  /*6350*/  CS2R R50, SRZ ;  /* 0x0000000000327805 */ /* 0x000fe2000001ff00 */
[----:B------:R-:W-:Y:S01]  /*6360*/  CS2R R48, SRZ ;  /* 0x0000000000307805 */ /* 0x000fe2000001ff00 */
        /* <DEDUP_REMOVED lines=13> */
[----:B------:R-:W-:Y:S02]  /*6440*/  IADD3.X R24, R96, R64, R130, P3, P0 ;  /* 0x0000004060187210 */ /* 0x000fe40001fe0482 */
[C---:B------:R-:W-:Y:S04]  /*6450*/  LEA R4, P0, R3.reuse, c[0x0][0x270], 0x1 ;  /* 0x00009c0003047a11 */ /* 0x040fe800078008ff */
[----:B------:R-:W-:Y:S02]  /*6460*/  LEA.HI.X R5, R3, c[0x0][0x274], R5, 0x1, P0 ;  /* 0x00009d0003057a11 */ /* 0x000fe400000f0c05 */
[C---:B------:R-:W-:Y:S04]  /*6470*/  LEA R34, P0, R6.reuse, c[0x0][0x288], 0x1 ;  /* 0x0000a20006227a11 */ /* 0x040fe800078008ff */
[----:B------:R-:W-:Y:S02]  /*6480*/  LEA.HI.X R35, R6, c[0x0][0x28c], R24, 0x1, P0 ;  /* 0x0000a30006237a11 */ /* 0x000fe400000f0c18 */
[----:B------:R-:W-:Y:S01]  /*6490*/  ISETP.GE.AND P0, PT, R140, c[0x0][0x27c], PT ;  /* 0x00009f008c007a0c */ /* 0x000fe20003f06270 */
[----:B------:R-:W-:Y:S11]  /*64a0*/  CS2R R24, SRZ ;  /* 0x0000000000187805 */ /* 0x000ff6000001ff00 */
[----:B------:R-:W-:Y:S01]  /*64b0*/  @!UPT UIADD3 URZ, URZ, URZ, URZ ;  /* 0x0000003f3f3ff290 */ /* 0x000fe2000fffe03f */
[----:B------:R1:W5:Y:S04]  /*64c0*/  @!P0 LDG.E.128 R24, [R4.64] ;  /* 0x0000000604188981 */ /* 0x000368000c1e1d00 */
[----:B------:R1:W5:Y:S01]  /*64d0*/  @!P0 LDG.E.128 R48, [R34.64] ;  /* 0x0000000622308981 */ /* 0x000362000c1e1d00 */
[----:B------:R-:W-:Y:S11]  /*64e0*/  ISETP.GE.AND P0, PT, R142, c[0x0][0x27c], PT ;  /* 0x00009f008e007a0c */ /* 0x000ff60003f06270 */
[----:B------:R-:W-:Y:S02]  /*64f0*/  @!UPT UIADD3 URZ, URZ, URZ, URZ ;  /* 0x0000003f3f3ff290 */ /* 0x000fe4000fffe03f */
[----:B------:R1:W5:Y:S04]  /*6500*/  @!P0 LDG.E.128 R28, [R4.64+0x80] ;  /* 0x00008006041c8981 */ /* 0x000368000c1e1d00 */
[----:B------:R1:W5:Y:S02]  /*6510*/  @!P0 LDG.E.128 R56, [R34.64+0x80] ;  /* 0x0000800622388981 */ /* 0x000364000c1e1d00 */
.L_x_1740:
[----:B------:R-:W-:Y:S05]  /*6520*/  BSYNC B0 ;  /* 0x0000000000007941 */ /* 0x000fea0003800000 */
.L_x_1739:
[----:B------:R-:W-:Y:S01]  /*6530*/  IADD3 R67, -R68, c[0x0][0x1d4], RZ ;  /* 0x0000750044437a10 */ /* 0x000fe20007ffe1ff */
[----:B-1---5:R-:W-:Y:S01]  /*6540*/  IMAD.MOV.U32 R4, RZ, RZ, R28 ;  /* 0x000000ffff047224 */ /* 0x022fe200078e001c */
[----:B------:R1:W2:Y:S01]  /*6550*/  SHFL.IDX PT, R71, R72, RZ, 0x181f ;  /* 0x00181fff48477589 */ /* 0x0002a200000e0000 */
[----:B------:R-:W-:Y:S01]  /*6560*/  IMAD.MOV.U32 R3, RZ, RZ, R29 ;  /* 0x000000ffff037224 */ /* 0x000fe200078e001d */
[----:B------:R-:W-:Y:S01]  /*6570*/  BSSY B1, `(.L_x_1741) ;  /* 0x000010e000017945 */ /* 0x000fe20003800000 */
[----:B------:R-:W-:Y:S02]  /*6580*/  IMAD.MOV.U32 R6, RZ, RZ, R30 ;  /* 0x000000ffff067224 */ /* 0x000fe400078e001e */
[----:B------:R-:W-:Y:S01]  /*6590*/  IMAD.MOV.U32 R5, RZ, RZ, R31 ;  /* 0x000000ffff057224 */ /* 0x000fe200078e001f */
[----:B------:R-:W-:Y:S01]  /*65a0*/  PRMT R36, R3, 0x5410, R4 ;  /* 0x0000541003247816 */ /* 0x000fe20000000004 */
[----:B------:R-:W-:Y:S01]  /*65b0*/  IMAD.MOV.U32 R4, RZ, RZ, R24 ;  /* 0x000000ffff047224 */ /* 0x000fe200078e0018 */
[----:B------:R1:W3:Y:S01]  /*65c0*/  SHFL.IDX PT, R70, R73, RZ, 0x181f ;  /* 0x00181fff49467589 */ /* 0x0002e200000e0000 */
[----:B------:R-:W-:Y:S01]  /*65d0*/  IMAD.MOV.U32 R3, RZ, RZ, R25 ;  /* 0x000000ffff037224 */ /* 0x000fe200078e0019 */
[----:B------:R-:W-:Y:S01]  /*65e0*/  PRMT R37, R5, 0x5410, R6 ;  /* 0x0000541005257816 */ /* 0x000fe20000000006 */
[----:B------:R-:W-:Y:S01]  /*65f0*/  IMAD.MOV.U32 R5, RZ, RZ, R27 ;  /* 0x000000ffff057224 */ /* 0x000fe200078e001b */
[----:B------:R-:W-:Y:S02]  /*6600*/  MOV R6, R26 ;  /* 0x0000001a00067202 */ /* 0x000fe40000000f00 */
[----:B------:R-:W-:Y:S01]  /*6610*/  PRMT R34, R3, 0x5410, R4 ;  /* 0x0000541003227816 */ /* 0x000fe20000000004 */
[----:B------:R-:W-:Y:S01]  /*6620*/  IMAD.MOV.U32 R4, RZ, RZ, R56 ;  /* 0x000000ffff047224 */ /* 0x000fe200078e0038 */
[----:B------:R-:W-:Y:S02]  /*6630*/  MOV R3, R57 ;  /* 0x0000003900037202 */ /* 0x000fe40000000f00 */
[----:B------:R-:W-:Y:S01]  /*6640*/  PRMT R35, R6, 0x5410, R5 ;  /* 0x0000541006237816 */ /* 0x000fe20000000005 */
[----:B------:R-:W-:Y:S01]  /*6650*/  IMAD.MOV.U32 R5, RZ, RZ, R59 ;  /* 0x000000ffff057224 */ /* 0x000fe200078e003b */
[----:B------:R-:W-:Y:S01]  /*6660*/  PRMT R63, R4, 0x5410, R3 ;  /* 0x00005410043f7816 */ /* 0x000fe20000000003 */
[----:B------:R-:W-:Y:S01]  /*6670*/  IMAD.MOV.U32 R4, RZ, RZ, R50 ;  /* 0x000000ffff047224 */ /* 0x000fe200078e0032 */
[----:B------:R-:W-:Y:S01]  /*6680*/  MOV R6, R58 ;  /* 0x0000003a00067202 */ /* 0x000fe20000000f00 */
[----:B------:R-:W-:Y:S03]  /*6690*/  IMAD.MOV.U32 R3, RZ, RZ, R51 ;  /* 0x000000ffff037224 */ /* 0x000fe600078e0033 */
[----:B------:R-:W-:Y:S02]  /*66a0*/  PRMT R64, R5, 0x5410, R6 ;  /* 0x0000541005407816 */ /* 0x000fe40000000006 */
[----:B------:R-:W-:Y:S02]  /*66b0*/  PRMT R62, R4, 0x5410, R3 ;  /* 0x00005410043e7816 */ /* 0x000fe40000000003 */
[----:B------:R-:W-:Y:S04]  /*66c0*/  MOV R3, R48 ;  /* 0x0000003000037202 */ /* 0x000fe80000000f00 */
[----:B------:R-:W-:Y:S01]  /*66d0*/  PRMT R61, R3, 0x7610, R61 ;  /* 0x00007610033d7816 */ /* 0x000fe2000000003d */
[----:B------:R-:W-:Y:S05]  /*66e0*/  IMAD.MOV.U32 R3, RZ, RZ, R49 ;  /* 0x000000ffff037224 */ /* 0x000fea00078e0031 */
[----:B------:R-:W-:Y:S01]  /*66f0*/  PRMT R61, R61, 0x5410, R3 ;  /* 0x000054103d3d7816 */ /* 0x000fe20000000003 */
[----:B------:R-:W-:-:S05]  /*6700*/  @P4 BRA `(.L_x_1742) ;  /* 0x00000f4000004947 */ /* 0x000fca0003800000 */
[----:B-123--:R-:W-:Y:S01]  /*6710*/  ISETP.GE.AND P0, PT, R140, c[0x0][0x1d4], PT ;  /* 0x000075008c007a0c */ /* 0x00efe20003f06270 */
[----:B------:R-:W-:Y:S01]  /*6720*/  BSSY B0, `(.L_x_1743) ;  /* 0x0000079000007945 */ /* 0x000fe20003800000 */
[----:B------:R-:W-:Y:S11]  /*6730*/  SHF.R.U32.HI R152, RZ, 0x3, R222 ;  /* 0x00000003ff987819 */ /* 0x000ff600000116de */
[----:B------:R-:W-:-:S05]  /*6740*/  @P0 BRA `(.L_x_1744) ;  /* 0x0000076000000947 */ /* 0x000fca0003800000 */
[----:B------:R-:W-:Y:S01]  /*6750*/  SEL R3, R68, R67, !P1 ;  /* 0x0000004344037207 */ /* 0x000fe20004800000 */
[----:B------:R-:W-:Y:S01]  /*6760*/  LDS.128 R40, [R115+0xa080] ;  /* 0x00a0800073287984 */ /* 0x000fe20000000c00 */
[----:B------:R-:W-:Y:S02]  /*6770*/  ISETP.GE.AND P0, PT, R140, c[0x0][0x27c], PT ;  /* 0x00009f008c007a0c */ /* 0x000fe40003f06270 */
[----:B------:R-:W-:Y:S04]  /*6780*/  SHF.R.S32.HI R4, RZ, 0x1f, R3 ;  /* 0x0000001fff047819 */ /* 0x000fe80000011403 */
[----:B------:R-:W-:Y:S04]  /*6790*/  LEA.HI R3, R4, R3, RZ, 0x4 ;  /* 0x0000000304037211 */ /* 0x000fe800078f20ff */
[----:B------:R-:W-:Y:S03]  /*67a0*/  LEA.HI.SX32 R3, R3, R66, 0x1c ;  /* 0x0000004203037211 */ /* 0x000fe600078fe2ff */
[----:B------:R-:W-:Y:S02]  /*67b0*/  @!P0 SHF.R.U64 R39, R16, 0x10, R17 ;  /* 0x0000001010278819 */ /* 0x000fe40000001211 */
[----:B------:R-:W-:Y:S01]  /*67c0*/  IMAD.SHL.U32 R69, R3, 0x8, RZ ;  /* 0x0000000803457824 */ /* 0x000fe200078e00ff */
[----:B------:R-:W-:Y:S02]  /*67d0*/  SHF.R.S32.HI R4, RZ, 0x1f, R3 ;  /* 0x0000001fff047819 */ /* 0x000fe40000011403 */
[----:B------:R-:W-:Y:S02]  /*67e0*/  @!P0 SHF.R.U32.HI R52, RZ, 0x10, R17 ;  /* 0x00000010ff348819 */ /* 0x000fe40000011611 */
[----:B------:R-:W-:Y:S02]  /*67f0*/  LEA.HI R4, R4, R3, RZ, 0x3 ;  /* 0x0000000304047211 */ /* 0x000fe400078f18ff */
[----:B------:R-:W-:Y:S02]  /*6800*/  @!P0 SHF.R.U32.HI R53, RZ, 0x10, R19 ;  /* 0x00000010ff358819 */ /* 0x000fe40000011613 */
[----:B------:R-:W-:Y:S02]  /*6810*/  SHF.R.S32.HI R3, RZ, 0x3, R4 ;  /* 0x00000003ff037819 */ /* 0x000fe40000011404 */
[----:B------:R-:W-:Y:S02]  /*6820*/  LOP3.LUT R4, R222, 0x38, R69, 0xf8, !PT ;  /* 0x00000038de047812 */ /* 0x000fe400078ef845 */
[----:B------:R-:W-:Y:S01]  /*6830*/  @!P0 SHF.R.U64 R5, R12, 0x10, R13 ;  /* 0x000000100c058819 */ /* 0x000fe2000000120d */
[----:B------:R-:W-:Y:S01]  /*6840*/  IMAD R3, R3, 0xc00, R7 ;  /* 0x00000c0003037824 */ /* 0x000fe200078e0207 */
[----:B------:R-:W-:Y:S02]  /*6850*/  LOP3.LUT R4, R4, R152, RZ, 0x3c, !PT ;  /* 0x0000009804047212 */ /* 0x000fe400078e3cff */
[----:B------:R-:W-:Y:S02]  /*6860*/  @!P0 SHF.R.U64 R12, R18, 0x10, R19 ;  /* 0x00000010120c8819 */ /* 0x000fe40000001213 */
[----:B------:R-:W-:Y:S01]  /*6870*/  @!P0 PRMT R5, R9, 0x5432, R5 ;  /* 0x0000543209058816 */ /* 0x000fe20000000005 */
[----:B------:R-:W-:Y:S01]  /*6880*/  IMAD.IADD R3, R3, 0x1, R4 ;  /* 0x0000000103037824 */ /* 0x000fe200078e0204 */
[----:B------:R-:W-:Y:S02]  /*6890*/  @!P0 SHF.R.U64 R6, R14, 0x10, R15 ;  /* 0x000000100e068819 */ /* 0x000fe4000000120f */
[----:B------:R-:W-:Y:S01]  /*68a0*/  @!P0 PRMT R14, R11, 0x5432, R52 ;  /* 0x000054320b0e8816 */ /* 0x000fe20000000034 */
[----:B------:R-:W-:Y:S01]  /*68b0*/  IMAD.SHL.U32 R4, R3, 0x2, RZ ;  /* 0x0000000203047824 */ /* 0x000fe200078e00ff */
[----:B------:R-:W-:Y:S02]  /*68c0*/  @!P0 SHF.R.U32.HI R3, RZ, 0x10, R13 ;  /* 0x00000010ff038819 */ /* 0x000fe4000001160d */
[----:B------:R-:W-:Y:S02]  /*68d0*/  @!P0 PRMT R13, R10, 0x5432, R39 ;  /* 0x000054320a0d8816 */ /* 0x000fe40000000027 */
[----:B------:R1:W2:Y:S01]  /*68e0*/  LDS.128 R16, [R4+0xa080] ;  /* 0x00a0800004107984 */ /* 0x0002a20000000c00 */
[----:B------:R-:W-:Y:S02]  /*68f0*/  @!P0 PRMT R9, R9, 0x5410, R3 ;  /* 0x0000541009098816 */ /* 0x000fe40000000003 */
[----:B------:R-:W-:Y:S01]  /*6900*/  @!P0 PRMT R11, R11, 0x5410, R6 ;  /* 0x000054100b0b8816 */ /* 0x000fe20000000006 */
[----:B------:R-:W-:Y:S01]  /*6910*/  @!P0 IMAD.U32 R6, R13, 0x10000, RZ ;  /* 0x000100000d068824 */ /* 0x000fe200078e00ff */
[C---:B------:R-:W-:Y:S02]  /*6920*/  @!P0 PRMT R39, R54.reuse, 0x5410, R12 ;  /* 0x0000541036278816 */ /* 0x040fe4000000000c */
[----:B-1----:R-:W-:Y:S02]  /*6930*/  @!P0 SHF.R.U32.HI R4, RZ, 0x10, R15 ;  /* 0x00000010ff048819 */ /* 0x002fe4000001160f */
[----:B------:R-:W-:Y:S02]  /*6940*/  @!P0 PRMT R15, R54, 0x5432, R53 ;  /* 0x00005432360f8816 */ /* 0x000fe40000000035 */
[----:B------:R-:W-:Y:S01]  /*6950*/  @!P0 PRMT R10, R10, 0x5410, R4 ;  /* 0x000054100a0a8816 */ /* 0x000fe20000000004 */
[C---:B------:R-:W-:Y:S01]  /*6960*/  @!P0 IMAD.U32 R4, R5.reuse, 0x10000, RZ ;  /* 0x0001000005048824 */ /* 0x040fe200078e00ff */
[----:B------:R-:W-:Y:S01]  /*6970*/  @!P0 LOP3.LUT R5, R5, 0xffff0000, RZ, 0xc0, !PT ;  /* 0xffff000005058812 */ /* 0x000fe200078ec0ff */
[----:B--2---:R-:W-:Y:S01]  /*6980*/  @!P0 IMAD.U32 R3, R16, 0x10000, RZ ;  /* 0x0001000010038824 */ /* 0x004fe200078e00ff */
[----:B------:R-:W-:Y:S03]  /*6990*/  @!P0 SHF.L.U32 R12, R40, 0x10, RZ ;  /* 0x00000010280c8819 */ /* 0x000fe600000006ff */
[C---:B------:R-:W-:Y:S02]  /*69a0*/  @!P0 FMUL.FTZ R52, R3.reuse, R6 ;  /* 0x0000000603348220 */ /* 0x040fe40000410000 */
[-C--:B------:R-:W-:Y:S02]  /*69b0*/  @!P0 FMUL.FTZ R3, R3, R4.reuse ;  /* 0x0000000403038220 */ /* 0x080fe40000410000 */
[----:B------:R-:W-:Y:S01]  /*69c0*/  @!P0 FFMA.FTZ R54, R12, R4, -R52 ;  /* 0x000000040c368223 */ /* 0x000fe20000010834 */
[----:B------:R-:W-:Y:S01]  /*69d0*/  @!P0 LOP3.LUT R4, R16, 0xffff0000, RZ, 0xc0, !PT ;  /* 0xffff000010048812 */ /* 0x000fe200078ec0ff */
[----:B------:R-:W-:Y:S01]  /*69e0*/  @!P0 FFMA.FTZ R3, R6, R12, R3 ;  /* 0x0000000c06038223 */ /* 0x000fe20000010003 */
[----:B------:R-:W-:Y:S02]  /*69f0*/  @!P0 LOP3.LUT R6, R13, 0xffff0000, RZ, 0xc0, !PT ;  /* 0xffff00000d068812 */ /* 0x000fe400078ec0ff */
[----:B------:R-:W-:Y:S03]  /*6a00*/  @!P0 LOP3.LUT R12, R40, 0xffff0000, RZ, 0xc0, !PT ;  /* 0xffff0000280c8812 */ /* 0x000fe600078ec0ff */
[C---:B------:R-:W-:Y:S02]  /*6a10*/  @!P0 FMUL.FTZ R13, R4.reuse, R6 ;  /* 0x00000006040d8220 */ /* 0x040fe40000410000 */
[-C--:B------:R-:W-:Y:S02]  /*6a20*/  @!P0 FMUL.FTZ R4, R4, R5.reuse ;  /* 0x0000000504048220 */ /* 0x080fe40000410000 */
[----:B------:R-:W-:Y:S02]  /*6a30*/  @!P0 FFMA.FTZ R53, R12, R5, -R13 ;  /* 0x000000050c358223 */ /* 0x000fe4000001080d */
[----:B------:R-:W-:Y:S01]  /*6a40*/  @!P0 FFMA.FTZ R4, R6, R12, R4 ;  /* 0x0000000c06048223 */ /* 0x000fe20000010004 */
[C---:B------:R-:W-:Y:S01]  /*6a50*/  @!P0 SHF.L.U32 R6, R9.reuse, 0x10, RZ ;  /* 0x0000001009068819 */ /* 0x040fe200000006ff */
[----:B------:R-:W-:Y:S01]  /*6a60*/  @!P0 IMAD.U32 R12, R14, 0x10000, RZ ;  /* 0x000100000e0c8824 */ /* 0x000fe200078e00ff */
[----:B------:R-:W-:Y:S01]  /*6a70*/  @!P0 LOP3.LUT R9, R9, 0xffff0000, RZ, 0xc0, !PT ;  /* 0xffff000009098812 */ /* 0x000fe200078ec0ff */
[----:B------:R-:W-:Y:S02]  /*6a80*/  @!P0 IMAD.U32 R5, R17, 0x10000, RZ ;  /* 0x0001000011058824 */ /* 0x000fe400078e00ff */
[----:B------:R-:W-:Y:S02]  /*6a90*/  @!P0 IMAD.U32 R13, R41, 0x10000, RZ ;  /* 0x00010000290d8824 */ /* 0x000fe400078e00ff */
        /* <DEDUP_REMOVED lines=11> */
[----:B------:R-:W-:Y:S01]  /*6b50*/  @!P0 F2FP.BF16.PACK_AB R13, R53, R54 ;  /* 0x00000036350d823e */ /* 0x000fe200000010ff */
[----:B------:R-:W-:Y:S01]  /*6b60*/  @!P0 IMAD.U32 R12, R39, 0x10000, RZ ;  /* 0x00010000270c8824 */ /* 0x000fe200078e00ff */
[----:B------:R-:W-:Y:S01]  /*6b70*/  @!P0 F2FP.BF16.PACK_AB R14, R14, R52 ;  /* 0x000000340e0e823e */ /* 0x000fe200000010ff */
[----:B------:R-:W-:Y:S01]  /*6b80*/  @!P0 IMAD.U32 R9, R18, 0x10000, RZ ;  /* 0x0001000012098824 */ /* 0x000fe200078e00ff */
[----:B------:R-:W-:Y:S01]  /*6b90*/  @!P0 F2FP.BF16.PACK_AB R52, R4, R3 ;  /* 0x000000030434823e */ /* 0x000fe200000010ff */
[----:B------:R-:W-:Y:S01]  /*6ba0*/  @!P0 IMAD.MOV.U32 R40, RZ, RZ, R13 ;  /* 0x000000ffff288224 */ /* 0x000fe200078e000d */
[C---:B------:R-:W-:Y:S01]  /*6bb0*/  @!P0 SHF.L.U32 R4, R11.reuse, 0x10, RZ ;  /* 0x000000100b048819 */ /* 0x040fe200000006ff */
[----:B------:R-:W-:Y:S01]  /*6bc0*/  @!P0 IMAD.MOV.U32 R41, RZ, RZ, R14 ;  /* 0x000000ffff298224 */ /* 0x000fe200078e000e */
[----:B------:R-:W-:Y:S01]  /*6bd0*/  @!P0 F2FP.BF16.PACK_AB R6, R6, R5 ;  /* 0x000000050606823e */ /* 0x000fe200000010ff */
[----:B------:R-:W-:Y:S01]  /*6be0*/  @!P0 IMAD.U32 R13, R42, 0x10000, RZ ;  /* 0x000100002a0d8824 */ /* 0x000fe200078e00ff */
[----:B------:R-:W-:Y:S01]  /*6bf0*/  @!P0 LOP3.LUT R11, R11, 0xffff0000, RZ, 0xc0, !PT ;  /* 0xffff00000b0b8812 */ /* 0x000fe200078ec0ff */
[C---:B------:R-:W-:Y:S01]  /*6c00*/  @!P0 FMUL.FTZ R14, R9.reuse, R12 ;  /* 0x0000000c090e8220 */ /* 0x040fe20000410000 */
[----:B------:R-:W-:Y:S01]  /*6c10*/  @!P0 MOV R17, R6 ;  /* 0x0000000600118202 */ /* 0x000fe20000000f00 */
[-C--:B------:R-:W-:Y:S01]  /*6c20*/  @!P0 FMUL.FTZ R3, R9, R4.reuse ;  /* 0x0000000409038220 */ /* 0x080fe20000410000 */
[----:B------:R-:W-:Y:S01]  /*6c30*/  @!P0 LOP3.LUT R6, R19, 0xffff0000, RZ, 0xc0, !PT ;  /* 0xffff000013068812 */ /* 0x000fe200078ec0ff */
[----:B------:R-:W-:Y:S02]  /*6c40*/  @!P0 FFMA.FTZ R53, R13, R4, -R14 ;  /* 0x000000040d358223 */ /* 0x000fe4000001080e */
[----:B------:R-:W-:Y:S02]  /*6c50*/  @!P0 IMAD.U32 R14, R15, 0x10000, RZ ;  /* 0x000100000f0e8824 */ /* 0x000fe400078e00ff */
[----:B------:R-:W-:Y:S02]  /*6c60*/  @!P0 IMAD.U32 R5, R19, 0x10000, RZ ;  /* 0x0001000013058824 */ /* 0x000fe400078e00ff */
[----:B------:R-:W-:Y:S01]  /*6c70*/  @!P0 FFMA.FTZ R3, R12, R13, R3 ;  /* 0x0000000d0c038223 */ /* 0x000fe20000010003 */
[----:B------:R-:W-:Y:S01]  /*6c80*/  @!P0 LOP3.LUT R13, R15, 0xffff0000, RZ, 0xc0, !PT ;  /* 0xffff00000f0d8812 */ /* 0x000fe200078ec0ff */
[----:B------:R-:W-:Y:S01]  /*6c90*/  @!P0 IMAD.U32 R4, R10, 0x10000, RZ ;  /* 0x000100000a048824 */ /* 0x000fe200078e00ff */
[C---:B------:R-:W-:Y:S01]  /*6ca0*/  @!P0 LOP3.LUT R15, R43.reuse, 0xffff0000, RZ, 0xc0, !PT ;  /* 0xffff00002b0f8812 */ /* 0x040fe200078ec0ff */
[----:B------:R-:W-:Y:S02]  /*6cb0*/  @!P0 IMAD.U32 R12, R43, 0x10000, RZ ;  /* 0x000100002b0c8824 */ /* 0x000fe400078e00ff */
[C---:B------:R-:W-:Y:S02]  /*6cc0*/  @!P0 FMUL.FTZ R9, R5.reuse, R14 ;  /* 0x0000000e05098220 */ /* 0x040fe40000410000 */
[----:B------:R-:W-:Y:S02]  /*6cd0*/  @!P0 IMAD.MOV.U32 R16, RZ, RZ, R52 ;  /* 0x000000ffff108224 */ /* 0x000fe400078e0034 */
[-C--:B------:R-:W-:Y:S02]  /*6ce0*/  @!P0 FMUL.FTZ R5, R5, R4.reuse ;  /* 0x0000000405058220 */ /* 0x080fe40000410000 */
[----:B------:R-:W-:Y:S01]  /*6cf0*/  @!P0 FFMA.FTZ R52, R12, R4, -R9 ;  /* 0x000000040c348223 */ /* 0x000fe20000010809 */
[----:B------:R-:W-:Y:S01]  /*6d00*/  @!P0 LOP3.LUT R4, R10, 0xffff0000, RZ, 0xc0, !PT ;  /* 0xffff00000a048812 */ /* 0x000fe200078ec0ff */
[----:B------:R-:W-:Y:S01]  /*6d10*/  @!P0 FMUL.FTZ R9, R6, R13 ;  /* 0x0000000d06098220 */ /* 0x000fe20000410000 */
[----:B------:R-:W-:Y:S03]  /*6d20*/  @!P0 LOP3.LUT R10, R42, 0xffff0000, RZ, 0xc0, !PT ;  /* 0xffff00002a0a8812 */ /* 0x000fe600078ec0ff */
[-C--:B------:R-:W-:Y:S02]  /*6d30*/  @!P0 FFMA.FTZ R9, R15, R4.reuse, -R9 ;  /* 0x000000040f098223 */ /* 0x080fe40000010809 */
[----:B------:R-:W-:Y:S01]  /*6d40*/  @!P0 FMUL.FTZ R6, R6, R4 ;  /* 0x0000000406068220 */ /* 0x000fe20000410000 */
[----:B------:R-:W-:Y:S02]  /*6d50*/  @!P0 LOP3.LUT R4, R18, 0xffff0000, RZ, 0xc0, !PT ;  /* 0xffff000012048812 */ /* 0x000fe400078ec0ff */
[----:B------:R-:W-:Y:S02]  /*6d60*/  @!P0 F2FP.BF16.PACK_AB R52, R9, R52 ;  /* 0x000000340934823e */ /* 0x000fe400000010ff */
[----:B------:R-:W-:Y:S02]  /*6d70*/  @!P0 LOP3.LUT R9, R39, 0xffff0000, RZ, 0xc0, !PT ;  /* 0xffff000027098812 */ /* 0x000fe400078ec0ff */
[----:B------:R-:W-:Y:S03]  /*6d80*/  @!P0 MOV R43, R52 ;  /* 0x00000034002b8202 */ /* 0x000fe60000000f00 */
[C---:B------:R-:W-:Y:S02]  /*6d90*/  @!P0 FMUL.FTZ R39, R4.reuse, R9 ;  /* 0x0000000904278220 */ /* 0x040fe40000410000 */
[-C--:B------:R-:W-:Y:S02]  /*6da0*/  @!P0 FMUL.FTZ R4, R4, R11.reuse ;  /* 0x0000000b04048220 */ /* 0x080fe40000410000 */
[----:B------:R-:W-:Y:S02]  /*6db0*/  @!P0 FFMA.FTZ R39, R10, R11, -R39 ;  /* 0x0000000b0a278223 */ /* 0x000fe40000010827 */
[----:B------:R-:W-:Y:S02]  /*6dc0*/  @!P0 FFMA.FTZ R4, R9, R10, R4 ;  /* 0x0000000a09048223 */ /* 0x000fe40000010004 */
[----:B------:R-:W-:Y:S01]  /*6dd0*/  @!P0 FFMA.FTZ R5, R14, R12, R5 ;  /* 0x0000000c0e058223 */ /* 0x000fe20000010005 */
[----:B------:R-:W-:Y:S01]  /*6de0*/  @!P0 F2FP.BF16.PACK_AB R9, R39, R53 ;  /* 0x000000352709823e */ /* 0x000fe200000010ff */
[----:B------:R-:W-:Y:S01]  /*6df0*/  @!P0 FFMA.FTZ R6, R13, R15, R6 ;  /* 0x0000000f0d068223 */ /* 0x000fe20000010006 */
[----:B------:R-:W-:Y:S03]  /*6e00*/  @!P0 F2FP.BF16.PACK_AB R4, R4, R3 ;  /* 0x000000030404823e */ /* 0x000fe600000010ff */
[----:B------:R-:W-:Y:S01]  /*6e10*/  @!P0 IMAD.MOV.U32 R42, RZ, RZ, R9 ;  /* 0x000000ffff2a8224 */ /* 0x000fe200078e0009 */
[----:B------:R-:W-:Y:S01]  /*6e20*/  @!P0 F2FP.BF16.PACK_AB R3, R6, R5 ;  /* 0x000000050603823e */ /* 0x000fe200000010ff */
[----:B------:R-:W-:Y:S04]  /*6e30*/  @!P0 IMAD.MOV.U32 R18, RZ, RZ, R4 ;  /* 0x000000ffff128224 */ /* 0x000fe800078e0004 */
[----:B------:R-:W-:Y:S01]  /*6e40*/  @!P0 IMAD.MOV.U32 R19, RZ, RZ, R3 ;  /* 0x000000ffff138224 */ /* 0x000fe200078e0003 */
[C---:B------:R-:W-:Y:S04]  /*6e50*/  LEA R4, P0, R78.reuse, R70, 0x1 ;  /* 0x000000464e047211 */ /* 0x040fe800078008ff */
[----:B------:R-:W-:Y:S02]  /*6e60*/  LEA.HI.X R5, R78, R71, R94, 0x1, P0 ;  /* 0x000000474e057211 */ /* 0x000fe400000f0c5e */
[C---:B------:R-:W-:Y:S03]  /*6e70*/  ISETP.GE.AND P0, PT, R69.reuse, c[0x0][0x1d4], PT ;  /* 0x0000750045007a0c */ /* 0x040fe60003f06270 */
[----:B------:R1:W-:Y:S10]  /*6e80*/  ST.E.128 [R4.64], R40 ;  /* 0x0000002804007985 */ /* 0x0003f4000c101d06 */
[----:B------:R-:W-:Y:S05]  /*6e90*/  @!P0 IMAD.WIDE R10, R69, 0x2, R70 ;  /* 0x00000002450a8825 */ /* 0x000fea00078e0246 */
[----:B------:R1:W-:Y:S02]  /*6ea0*/  @!P0 ST.E.128 [R10.64], R16 ;  /* 0x000000100a008985 */ /* 0x0003e4000c101d06 */
.L_x_1744:
[----:B------:R-:W-:Y:S05]  /*6eb0*/  BSYNC B0 ;  /* 0x0000000000007941 */ /* 0x000fea0003800000 */
.L_x_1743:
[----:B------:R-:W-:Y:S11]  /*6ec0*/  ISETP.GE.AND P0, PT, R142, c[0x0][0x1d4], PT ;  /* 0x000075008e007a0c */ /* 0x000ff60003f06270 */
[----:B------:R-:W-:Y:S02]  /*6ed0*/  @!UPT UIADD3 URZ, URZ, URZ, URZ ;  /* 0x0000003f3f3ff290 */ /* 0x000fe4000fffe03f */
[----:B------:R-:W-:-:S05]  /*6ee0*/  @P0 BRA `(.L_x_1742) ;  /* 0x0000076000000947 */ /* 0x000fca0003800000 */
[----:B------:R-:W-:Y:S01]  /*6ef0*/  SEL R3, R68, R67, !P2 ;  /* 0x0000004344037207 */ /* 0x000fe20005000000 */
[----:B-1----:R-:W-:Y:S01]  /*6f00*/  LDS.128 R40, [R113+0xa080] ;  /* 0x00a0800071287984 */ /* 0x002fe20000000c00 */
[----:B------:R-:W-:Y:S02]  /*6f10*/  ISETP.GE.AND P0, PT, R142, c[0x0][0x27c], PT ;  /* 0x00009f008e007a0c */ /* 0x000fe40003f06270 */
[----:B------:R-:W-:Y:S04]  /*6f20*/  SHF.R.S32.HI R4, RZ, 0x1f, R3 ;  /* 0x0000001fff047819 */ /* 0x000fe80000011403 */
[----:B------:R-:W-:Y:S04]  /*6f30*/  LEA.HI R3, R4, R3, RZ, 0x4 ;  /* 0x0000000304037211 */ /* 0x000fe800078f20ff */
[----:B------:R-:W-:Y:S03]  /*6f40*/  LEA.HI.SX32 R3, R3, R65, 0x1c ;  /* 0x0000004103037211 */ /* 0x000fe600078fe2ff */
[----:B------:R-:W-:Y:S02]  /*6f50*/  @!P0 SHF.R.U64 R9, R44, 0x10, R45 ;  /* 0x000000102c098819 */ /* 0x000fe4000000122d */
[----:B------:R-:W-:Y:S01]  /*6f60*/  IMAD.SHL.U32 R39, R3, 0x8, RZ ;  /* 0x0000000803277824 */ /* 0x000fe200078e00ff */
[----:B------:R-:W-:Y:S02]  /*6f70*/  SHF.R.S32.HI R4, RZ, 0x1f, R3 ;  /* 0x0000001fff047819 */ /* 0x000fe40000011403 */
[----:B------:R-:W-:Y:S02]  /*6f80*/  @!P0 SHF.R.U64 R5, R20, 0x10, R21 ;  /* 0x0000001014058819 */ /* 0x000fe40000001215 */
[----:B------:R-:W-:Y:S02]  /*6f90*/  LEA.HI R4, R4, R3, RZ, 0x3 ;  /* 0x0000000304047211 */ /* 0x000fe400078f18ff */
[----:B------:R-:W-:Y:S02]  /*6fa0*/  @!P0 PRMT R17, R55, 0x5410, R9 ;  /* 0x0000541037118816 */ /* 0x000fe40000000009 */
[----:B------:R-:W-:Y:S02]  /*6fb0*/  SHF.R.S32.HI R3, RZ, 0x3, R4 ;  /* 0x00000003ff037819 */ /* 0x000fe40000011404 */
[----:B------:R-:W-:Y:S02]  /*6fc0*/  LOP3.LUT R4, R222, 0x38, R39, 0xf8, !PT ;  /* 0x00000038de047812 */ /* 0x000fe400078ef827 */
[----:B------:R-:W-:Y:S01]  /*6fd0*/  @!P0 PRMT R5, R32, 0x5432, R5 ;  /* 0x0000543220058816 */ /* 0x000fe20000000005 */
[----:B------:R-:W-:Y:S01]  /*6fe0*/  IMAD R3, R3, 0xc00, R7 ;  /* 0x00000c0003037824 */ /* 0x000fe200078e0207 */
[----:B------:R-:W-:Y:S02]  /*6ff0*/  LOP3.LUT R4, R4, R152, RZ, 0x3c, !PT ;  /* 0x0000009804047212 */ /* 0x000fe400078e3cff */
[----:B------:R-:W-:Y:S02]  /*7000*/  @!P0 SHF.R.U32.HI R10, RZ, 0x10, R45 ;  /* 0x00000010ff0a8819 */ /* 0x000fe4000001162d */
[----:B------:R-:W-:Y:S01]  /*7010*/  @!P0 SHF.R.U64 R11, R46, 0x10, R47 ;  /* 0x000000102e0b8819 */ /* 0x000fe2000000122f */
        /* <DEDUP_REMOVED lines=10> */
[----:B------:R-:W-:Y:S04]  /*70c0*/  @!P0 SHF.R.U32.HI R19, RZ, 0x10, R47 ;  /* 0x00000010ff138819 */ /* 0x000fe8000001162f */
[----:B------:R-:W-:Y:S02]  /*70d0*/  @!P0 PRMT R19, R60, 0x5432, R19 ;  /* 0x000054323c138816 */ /* 0x000fe40000000013 */
[----:B-1----:R-:W-:Y:S04]  /*70e0*/  @!P0 SHF.R.U32.HI R4, RZ, 0x10, R23 ;  /* 0x00000010ff048819 */ /* 0x002fe80000011617 */
        /* <DEDUP_REMOVED lines=38> */
[----:B------:R-:W-:Y:S01]  /*7350*/  @!P0 SHF.L.U32 R4, R11, 0x10, RZ ;  /* 0x000000100b048819 */ /* 0x000fe200000006ff */
[----:B------:R-:W-:Y:S01]  /*7360*/  @!P0 IMAD.MOV.U32 R41, RZ, RZ, R18 ;  /* 0x000000ffff298224 */ /* 0x000fe200078e0012 */
[----:B------:R-:W-:Y:S01]  /*7370*/  @!P0 F2FP.BF16.PACK_AB R6, R6, R5 ;  /* 0x000000050606823e */ /* 0x000fe200000010ff */
[----:B------:R-:W-:Y:S02]  /*7380*/  @!P0 IMAD.U32 R17, R42, 0x10000, RZ ;  /* 0x000100002a118824 */ /* 0x000fe400078e00ff */
[C---:B------:R-:W-:Y:S01]  /*7390*/  @!P0 FMUL.FTZ R18, R9.reuse, R16 ;  /* 0x0000001009128220 */ /* 0x040fe20000410000 */
[----:B------:R-:W-:Y:S01]  /*73a0*/  @!P0 MOV R13, R6 ;  /* 0x00000006000d8202 */ /* 0x000fe20000000f00 */
[-C--:B------:R-:W-:Y:S01]  /*73b0*/  @!P0 FMUL.FTZ R3, R9, R4.reuse ;  /* 0x0000000409038220 */ /* 0x080fe20000410000 */
[----:B------:R-:W-:Y:S01]  /*73c0*/  @!P0 LOP3.LUT R6, R15, 0xffff0000, RZ, 0xc0, !PT ;  /* 0xffff00000f068812 */ /* 0x000fe200078ec0ff */
[----:B------:R-:W-:Y:S02]  /*73d0*/  @!P0 FFMA.FTZ R23, R17, R4, -R18 ;  /* 0x0000000411178223 */ /* 0x000fe40000010812 */
[C---:B------:R-:W-:Y:S01]  /*73e0*/  @!P0 IMAD.U32 R18, R19.reuse, 0x10000, RZ ;  /* 0x0001000013128824 */ /* 0x040fe200078e00ff */
[----:B------:R-:W-:Y:S01]  /*73f0*/  @!P0 LOP3.LUT R19, R19, 0xffff0000, RZ, 0xc0, !PT ;  /* 0xffff000013138812 */ /* 0x000fe200078ec0ff */
[----:B------:R-:W-:Y:S02]  /*7400*/  @!P0 IMAD.U32 R5, R15, 0x10000, RZ ;  /* 0x000100000f058824 */ /* 0x000fe400078e00ff */
[----:B------:R-:W-:Y:S02]  /*7410*/  @!P0 FFMA.FTZ R3, R16, R17, R3 ;  /* 0x0000001110038223 */ /* 0x000fe40000010003 */
[C---:B------:R-:W-:Y:S02]  /*7420*/  @!P0 IMAD.U32 R4, R10.reuse, 0x10000, RZ ;  /* 0x000100000a048824 */ /* 0x040fe400078e00ff */
[----:B------:R-:W-:Y:S02]  /*7430*/  @!P0 IMAD.U32 R17, R43, 0x10000, RZ ;  /* 0x000100002b118824 */ /* 0x000fe400078e00ff */
[----:B------:R-:W-:Y:S02]  /*7440*/  @!P0 FMUL.FTZ R9, R5, R18 ;  /* 0x0000001205098220 */ /* 0x000fe40000410000 */
[----:B------:R-:W-:Y:S01]  /*7450*/  @!P0 IMAD.MOV.U32 R12, RZ, RZ, R20 ;  /* 0x000000ffff0c8224 */ /* 0x000fe200078e0014 */
[----:B------:R-:W-:Y:S01]  /*7460*/  @!P0 LOP3.LUT R20, R43, 0xffff0000, RZ, 0xc0, !PT ;  /* 0xffff00002b148812 */ /* 0x000fe200078ec0ff */
        /* <DEDUP_REMOVED lines=9> */
[----:B------:R-:W-:Y:S01]  /*7500*/  @!P0 LOP3.LUT R9, R11, 0xffff0000, RZ, 0xc0, !PT ;  /* 0xffff00000b098812 */ /* 0x000fe200078ec0ff */
[----:B------:R-:W-:Y:S01]  /*7510*/  @!P0 FMUL.FTZ R11, R4, R10 ;  /* 0x0000000a040b8220 */ /* 0x000fe20000410000 */
[----:B------:R-:W-:Y:S02]  /*7520*/  @!P0 LOP3.LUT R16, R42, 0xffff0000, RZ, 0xc0, !PT ;  /* 0xffff00002a108812 */ /* 0x000fe400078ec0ff */
[----:B------:R-:W-:Y:S01]  /*7530*/  @!P0 MOV R43, R22 ;  /* 0x00000016002b8202 */ /* 0x000fe20000000f00 */
        /* <DEDUP_REMOVED lines=17> */
.L_x_1742:
[----:B-123--:R-:W-:Y:S05]  /*7650*/  BSYNC B1 ;  /* 0x0000000000017941 */ /* 0x00efea0003800000 */
.L_x_1741:
[----:B------:R1:W2:Y:S04]  /*7660*/  SHFL.IDX PT, R41, R72, 0x1, 0x181f ;  /* 0x00381f0048297f89 */ /* 0x0002a800000e0000 */
[----:B------:R1:W3:Y:S01]  /*7670*/  SHFL.IDX PT, R40, R73, 0x1, 0x181f ;  /* 0x00381f0049287f89 */ /* 0x0002e200000e0000 */
[----:B------:R-:W-:-:S05]  /*7680*/  @P5 BRA `(.L_x_1730) ;  /* 0x0000130000005947 */ /* 0x000fca0003800000 */
[----:B------:R-:W-:Y:S01]  /*7690*/  ISETP.GE.AND P0, PT, R140, c[0x0][0x1d4], PT ;  /* 0x000075008c007a0c */ /* 0x000fe20003f06270 */
[----:B------:R-:W-:Y:S01]  /*76a0*/  BSSY B0, `(.L_x_1745) ;  /* 0x0000079000007945 */ /* 0x000fe20003800000 */
[----:B------:R-:W-:Y:S11]  /*76b0*/  SHF.R.U32.HI R33, RZ, 0x3, R219 ;  /* 0x00000003ff217819 */ /* 0x000ff600000116db */
[----:B------:R-:W-:-:S05]  /*76c0*/  @P0 BRA `(.L_x_1746) ;  /* 0x0000076000000947 */ /* 0x000fca0003800000 */
[----:B------:R-:W-:Y:S02]  /*76d0*/  SEL R3, R68, R67, !P1 ;  /* 0x0000004344037207 */ /* 0x000fe40004800000 */
[----:B------:R-:W-:Y:S02]  /*76e0*/  ISETP.GE.AND P0, PT, R140, c[0x0][0x27c], PT ;  /* 0x00009f008c007a0c */ /* 0x000fe40003f06270 */
[----:B------:R-:W-:Y:S04]  /*76f0*/  SHF.R.S32.HI R4, RZ, 0x1f, R3 ;  /* 0x0000001fff047819 */ /* 0x000fe80000011403 */
[----:B------:R-:W-:Y:S04]  /*7700*/  LEA.HI R3, R4, R3, RZ, 0x4 ;  /* 0x0000000304037211 */ /* 0x000fe800078f20ff */
[----:B------:R-:W-:Y:S03]  /*7710*/  LEA.HI.SX32 R3, R3, R66, 0x1c ;  /* 0x0000004203037211 */ /* 0x000fe600078fe2ff */
[----:B------:R-:W-:Y:S02]  /*7720*/  @!P0 SHF.R.U32.HI R10, RZ, 0x10, R27 ;  /* 0x00000010ff0a8819 */ /* 0x000fe4000001161b */
[----:B------:R-:W-:Y:S01]  /*7730*/  IMAD.SHL.U32 R23, R3, 0x8, RZ ;  /* 0x0000000803177824 */ /* 0x000fe200078e00ff */
[----:B------:R-:W-:Y:S02]  /*7740*/  SHF.R.S32.HI R4, RZ, 0x1f, R3 ;  /* 0x0000001fff047819 */ /* 0x000fe40000011403 */
[----:B------:R-:W-:Y:S02]  /*7750*/  @!P0 SHF.R.U64 R5, R48, 0x10, R49 ;  /* 0x0000001030058819 */ /* 0x000fe40000001231 */
[----:B------:R-:W-:Y:S02]  /*7760*/  LEA.HI R4, R4, R3, RZ, 0x3 ;  /* 0x0000000304047211 */ /* 0x000fe400078f18ff */
[----:B------:R-:W-:Y:S02]  /*7770*/  @!P0 PRMT R17, R61, 0x5410, R5 ;  /* 0x000054103d118816 */ /* 0x000fe40000000005 */
[----:B------:R-:W-:Y:S02]  /*7780*/  SHF.R.S32.HI R3, RZ, 0x3, R4 ;  /* 0x00000003ff037819 */ /* 0x000fe40000011404 */
[----:B------:R-:W-:Y:S02]  /*7790*/  LOP3.LUT R4, R219, 0x38, R23, 0xf8, !PT ;  /* 0x00000038db047812 */ /* 0x000fe400078ef817 */
[----:B------:R-:W-:Y:S01]  /*77a0*/  @!P0 SHF.R.U32.HI R9, RZ, 0x10, R49 ;  /* 0x00000010ff098819 */ /* 0x000fe20000011631 */
[----:B------:R-:W-:Y:S01]  /*77b0*/  IMAD R3, R3, 0xc00, R8 ;  /* 0x00000c0003037824 */ /* 0x000fe200078e0208 */
[----:B------:R-:W-:Y:S02]  /*77c0*/  LOP3.LUT R4, R4, R33, RZ, 0x3c, !PT ;  /* 0x0000002104047212 */ /* 0x000fe400078e3cff */
[----:B------:R-:W-:Y:S02]  /*77d0*/  @!P0 SHF.R.U64 R11, R50, 0x10, R51 ;  /* 0x00000010320b8819 */ /* 0x000fe40000001233 */
[----:B------:R-:W-:Y:S01]  /*77e0*/  @!P0 PRMT R18, R61, 0x5432, R9 ;  /* 0x000054323d128816 */ /* 0x000fe20000000009 */
[----:B------:R-:W-:Y:S01]  /*77f0*/  IMAD.IADD R3, R3, 0x1, R4 ;  /* 0x0000000103037824 */ /* 0x000fe200078e0204 */
[----:B------:R-:W-:Y:S02]  /*7800*/  @!P0 SHF.R.U32.HI R4, RZ, 0x10, R25 ;  /* 0x00000010ff048819 */ /* 0x000fe40000011619 */
[----:B------:R-:W-:Y:S01]  /*7810*/  @!P0 PRMT R21, R62, 0x5410, R11 ;  /* 0x000054103e158816 */ /* 0x000fe2000000000b */
[----:B------:R-:W-:Y:S01]  /*7820*/  IMAD.SHL.U32 R6, R3, 0x2, RZ ;  /* 0x0000000203067824 */ /* 0x000fe200078e00ff */
[----:B------:R-:W-:Y:S02]  /*7830*/  @!P0 SHF.R.U64 R3, R24, 0x10, R25 ;  /* 0x0000001018038819 */ /* 0x000fe40000001219 */
[C---:B------:R-:W-:Y:S02]  /*7840*/  @!P0 PRMT R9, R34.reuse, 0x5410, R4 ;  /* 0x0000541022098816 */ /* 0x040fe40000000004 */
[----:B------:R4:W5:Y:S01]  /*7850*/  LDS.128 R12, [R6+0xa080] ;  /* 0x00a08000060c7984 */ /* 0x0009620000000c00 */
[----:B------:R-:W-:Y:S02]  /*7860*/  @!P0 PRMT R5, R34, 0x5432, R3 ;  /* 0x0000543222058816 */ /* 0x000fe40000000003 */
[----:B------:R-:W-:Y:S02]  /*7870*/  @!P0 SHF.R.U32.HI R19, RZ, 0x10, R51 ;  /* 0x00000010ff138819 */ /* 0x000fe40000011633 */
[----:B------:R-:W-:Y:S01]  /*7880*/  @!P0 PRMT R10, R35, 0x5432, R10 ;  /* 0x00005432230a8816 */ /* 0x000fe2000000000a */
[C---:B------:R-:W-:Y:S01]  /*7890*/  @!P0 IMAD.U32 R4, R5.reuse, 0x10000, RZ ;  /* 0x0001000005048824 */ /* 0x040fe200078e00ff */
[----:B------:R-:W-:Y:S02]  /*78a0*/  @!P0 LOP3.LUT R5, R5, 0xffff0000, RZ, 0xc0, !PT ;  /* 0xffff000005058812 */ /* 0x000fe400078ec0ff */
[----:B------:R-:W-:Y:S02]  /*78b0*/  @!P0 PRMT R19, R62, 0x5432, R19 ;  /* 0x000054323e138816 */ /* 0x000fe40000000013 */
[----:B----4-:R-:W-:Y:S02]  /*78c0*/  @!P0 SHF.R.U64 R6, R26, 0x10, R27 ;  /* 0x000000101a068819 */ /* 0x010fe4000000121b */
[----:B------:R-:W4:Y:S02]  /*78d0*/  LDS.128 R24, [R114+0xa080] ;  /* 0x00a0800072187984 */ /* 0x000f240000000c00 */
[----:B------:R-:W-:Y:S01]  /*78e0*/  @!P0 PRMT R11, R35, 0x5410, R6 ;  /* 0x00005410230b8816 */ /* 0x000fe20000000006 */
[----:B------:R-:W-:Y:S02]  /*78f0*/  @!P0 IMAD.U32 R6, R17, 0x10000, RZ ;  /* 0x0001000011068824 */ /* 0x000fe400078e00ff */
[----:B-----5:R-:W-:Y:S04]  /*7900*/  @!P0 IMAD.U32 R3, R12, 0x10000, RZ ;  /* 0x000100000c038824 */ /* 0x020fe800078e00ff */
[C---:B------:R-:W-:Y:S02]  /*7910*/  @!P0 FMUL.FTZ R20, R3.reuse, R6 ;  /* 0x0000000603148220 */ /* 0x040fe40000410000 */
[-C--:B------:R-:W-:Y:S01]  /*7920*/  @!P0 FMUL.FTZ R3, R3, R4.reuse ;  /* 0x0000000403038220 */ /* 0x080fe20000410000 */
[----:B----4-:R-:W-:Y:S05]  /*7930*/  @!P0 SHF.L.U32 R16, R24, 0x10, RZ ;  /* 0x0000001018108819 */ /* 0x010fea00000006ff */
        /* <DEDUP_REMOVED lines=73> */
[C---:B---3--:R-:W-:Y:S04]  /*7dd0*/  LEA R4, P0, R78.reuse, R40, 0x1 ;  /* 0x000000284e047211 */ /* 0x048fe800078008ff */
[----:B--2---:R-:W-:Y:S02]  /*7de0*/  LEA.HI.X R5, R78, R41, R94, 0x1, P0 ;  /* 0x000000294e057211 */ /* 0x004fe400000f0c5e */
[C---:B------:R-:W-:Y:S03]  /*7df0*/  ISETP.GE.AND P0, PT, R23.reuse, c[0x0][0x1d4], PT ;  /* 0x0000750017007a0c */ /* 0x040fe60003f06270 */
[----:B------:R2:W-:Y:S10]  /*7e00*/  ST.E.128 [R4.64], R24 ;  /* 0x0000001804007985 */ /* 0x0005f4000c101d06 */
[----:B------:R-:W-:Y:S05]  /*7e10*/  @!P0 IMAD.WIDE R10, R23, 0x2, R40 ;  /* 0x00000002170a8825 */ /* 0x000fea00078e0228 */
[----:B------:R2:W-:Y:S02]  /*7e20*/  @!P0 ST.E.128 [R10.64], R12 ;  /* 0x0000000c0a008985 */ /* 0x0005e4000c101d06 */
.L_x_1746:
[----:B------:R-:W-:Y:S05]  /*7e30*/  BSYNC B0 ;  /* 0x0000000000007941 */ /* 0x000fea0003800000 */
.L_x_1745:
[----:B------:R-:W-:Y:S11]  /*7e40*/  ISETP.GE.AND P0, PT, R142, c[0x0][0x1d4], PT ;  /* 0x000075008e007a0c */ /* 0x000ff60003f06270 */
[----:B------:R-:W-:Y:S02]  /*7e50*/  @!UPT UIADD3 URZ, URZ, URZ, URZ ;  /* 0x0000003f3f3ff290 */ /* 0x000fe4000fffe03f */
[----:B------:R-:W-:-:S05]  /*7e60*/  @P0 BRA `(.L_x_1730) ;  /* 0x00000b2000000947 */ /* 0x000fca0003800000 */
[----:B------:R-:W-:Y:S02]  /*7e70*/  SEL R3, R68, R67, !P2 ;  /* 0x0000004344037207 */ /* 0x000fe40005000000 */
[----:B------:R-:W-:Y:S02]  /*7e80*/  ISETP.GE.AND P0, PT, R142, c[0x0][0x27c], PT ;  /* 0x00009f008e007a0c */ /* 0x000fe40003f06270 */
[----:B--2---:R-:W-:Y:S04]  /*7e90*/  SHF.R.S32.HI R4, RZ, 0x1f, R3 ;  /* 0x0000001fff047819 */ /* 0x004fe80000011403 */
[----:B------:R-:W-:Y:S04]  /*7ea0*/  LEA.HI R3, R4, R3, RZ, 0x4 ;  /* 0x0000000304037211 */ /* 0x000fe800078f20ff */
[----:B------:R-:W-:Y:S03]  /*7eb0*/  LEA.HI.SX32 R3, R3, R65, 0x1c ;  /* 0x0000004103037211 */ /* 0x000fe600078fe2ff */
[----:B------:R-:W-:Y:S02]  /*7ec0*/  @!P0 SHF.R.U32.HI R10, RZ, 0x10, R31 ;  /* 0x00000010ff0a8819 */ /* 0x000fe4000001161f */
[----:B------:R-:W-:Y:S01]  /*7ed0*/  IMAD.SHL.U32 R39, R3, 0x8, RZ ;  /* 0x0000000803277824 */ /* 0x000fe200078e00ff */
[----:B------:R-:W-:Y:S02]  /*7ee0*/  SHF.R.S32.HI R4, RZ, 0x1f, R3 ;  /* 0x0000001fff047819 */ /* 0x000fe40000011403 */
[----:B------:R-:W-:Y:S02]  /*7ef0*/  @!P0 PRMT R14, R37, 0x5410, R10 ;  /* 0x00005410250e8816 */ /* 0x000fe4000000000a */
[----:B------:R-:W-:Y:S02]  /*7f00*/  LEA.HI R4, R4, R3, RZ, 0x3 ;  /* 0x0000000304047211 */ /* 0x000fe400078f18ff */
[----:B------:R-:W-:Y:S02]  /*7f10*/  @!P0 SHF.R.U64 R11, R58, 0x10, R59 ;  /* 0x000000103a0b8819 */ /* 0x000fe4000000123b */
[----:B------:R-:W-:Y:S02]  /*7f20*/  SHF.R.S32.HI R3, RZ, 0x3, R4 ;  /* 0x00000003ff037819 */ /* 0x000fe40000011404 */
[----:B------:R-:W-:Y:S02]  /*7f30*/  LOP3.LUT R4, R219, 0x38, R39, 0xf8, !PT ;  /* 0x00000038db047812 */ /* 0x000fe400078ef827 */
[----:B------:R-:W-:Y:S01]  /*7f40*/  @!P0 PRMT R25, R64, 0x5432, R11 ;  /* 0x0000543240198816 */ /* 0x000fe2000000000b */
[----:B------:R-:W-:Y:S01]  /*7f50*/  IMAD R3, R3, 0xc00, R8 ;  /* 0x00000c0003037824 */ /* 0x000fe200078e0208 */
[----:B------:R-:W-:Y:S02]  /*7f60*/  LOP3.LUT R4, R4, R33, RZ, 0x3c, !PT ;  /* 0x0000002104047212 */ /* 0x000fe400078e3cff */
[----:B------:R-:W2:Y:S01]  /*7f70*/  LDS.128 R32, [R112+0xa080] ;  /* 0x00a0800070207984 */ /* 0x000ea20000000c00 */
[--C-:B------:R-:W-:Y:S02]  /*7f80*/  @!P0 SHF.R.U32.HI R9, RZ, 0x10, R57.reuse ;  /* 0x00000010ff098819 */ /* 0x100fe40000011639 */
[----:B------:R-:W-:Y:S01]  /*7f90*/  IMAD.IADD R3, R3, 0x1, R4 ;  /* 0x0000000103037824 */ /* 0x000fe200078e0204 */
[----:B------:R-:W-:Y:S02]  /*7fa0*/  @!P0 SHF.R.U64 R4, R56, 0x10, R57 ;  /* 0x0000001038048819 */ /* 0x000fe40000001239 */
[----:B------:R-:W-:Y:S01]  /*7fb0*/  @!P0 PRMT R20, R63, 0x5432, R9 ;  /* 0x000054323f148816 */ /* 0x000fe20000000009 */
[----:B------:R-:W-:Y:S01]  /*7fc0*/  IMAD.SHL.U32 R3, R3, 0x2, RZ ;  /* 0x0000000203037824 */ /* 0x000fe200078e00ff */
[----:B------:R-:W-:Y:S02]  /*7fd0*/  @!P0 PRMT R12, R63, 0x5410, R4 ;  /* 0x000054103f0c8816 */ /* 0x000fe40000000004 */
[----:B------:R-:W-:Y:S02]  /*7fe0*/  @!P0 SHF.R.U32.HI R5, RZ, 0x10, R29 ;  /* 0x00000010ff058819 */ /* 0x000fe4000001161d */
[----:B------:R4:W5:Y:S01]  /*7ff0*/  LDS.128 R16, [R3+0xa080] ;  /* 0x00a0800003107984 */ /* 0x0009620000000c00 */
[----:B------:R-:W-:Y:S01]  /*8000*/  @!P0 IMAD.U32 R11, R12, 0x10000, RZ ;  /* 0x000100000c0b8824 */ /* 0x000fe200078e00ff */
[----:B------:R-:W-:Y:S02]  /*8010*/  @!P0 PRMT R9, R36, 0x5410, R5 ;  /* 0x0000541024098816 */ /* 0x000fe40000000005 */
[----:B------:R-:W-:Y:S02]  /*8020*/  @!P0 SHF.R.U32.HI R13, RZ, 0x10, R59 ;  /* 0x00000010ff0d8819 */ /* 0x000fe4000001163b */
[----:B------:R-:W-:Y:S02]  /*8030*/  @!P0 SHF.R.U64 R6, R30, 0x10, R31 ;  /* 0x000000101e068819 */ /* 0x000fe4000000121f */
[----:B------:R-:W-:Y:S02]  /*8040*/  @!P0 LOP3.LUT R12, R12, 0xffff0000, RZ, 0xc0, !PT ;  /* 0xffff00000c0c8812 */ /* 0x000fe400078ec0ff */
[----:B------:R-:W-:Y:S02]  /*8050*/  @!P0 PRMT R23, R64, 0x5410, R13 ;  /* 0x0000541040178816 */ /* 0x000fe4000000000d */
[----:B------:R-:W-:Y:S02]  /*8060*/  @!P0 PRMT R13, R37, 0x5432, R6 ;  /* 0x00005432250d8816 */ /* 0x000fe40000000006 */
[----:B----4-:R-:W-:Y:S04]  /*8070*/  @!P0 SHF.R.U64 R3, R28, 0x10, R29 ;  /* 0x000000101c038819 */ /* 0x010fe8000000121d */
[----:B------:R-:W-:Y:S01]  /*8080*/  @!P0 PRMT R4, R36, 0x5432, R3 ;  /* 0x0000543224048816 */ /* 0x000fe20000000003 */
[----:B--2---:R-:W-:Y:S03]  /*8090*/  @!P0 IMAD.U32 R10, R32, 0x10000, RZ ;  /* 0x00010000200a8824 */ /* 0x004fe600078e00ff */
[----:B------:R-:W-:Y:S01]  /*80a0*/  @!P0 SHF.L.U32 R5, R4, 0x10, RZ ;  /* 0x0000001004058819 */ /* 0x000fe200000006ff */
[C---:B-----5:R-:W-:Y:S01]  /*80b0*/  @!P0 IMAD.U32 R3, R16.reuse, 0x10000, RZ ;  /* 0x0001000010038824 */ /* 0x060fe200078e00ff */
[----:B------:R-:W-:Y:S03]  /*80c0*/  @!P0 LOP3.LUT R6, R16, 0xffff0000, RZ, 0xc0, !PT ;  /* 0xffff000010068812 */ /* 0x000fe600078ec0ff */
[C---:B------:R-:W-:Y:S02]  /*80d0*/  @!P0 FMUL.FTZ R15, R3.reuse, R11 ;  /* 0x0000000b030f8220 */ /* 0x040fe40000410000 */
[-C--:B------:R-:W-:Y:S02]  /*80e0*/  @!P0 FMUL.FTZ R3, R3, R5.reuse ;  /* 0x0000000503038220 */ /* 0x080fe40000410000 */
[----:B------:R-:W-:Y:S02]  /*80f0*/  @!P0 FFMA.FTZ R24, R10, R5, -R15 ;  /* 0x000000050a188223 */ /* 0x000fe4000001080f */
[----:B------:R-:W-:Y:S01]  /*8100*/  @!P0 FFMA.FTZ R3, R11, R10, R3 ;  /* 0x0000000a0b038223 */ /* 0x000fe20000010003 */
[----:B------:R-:W-:Y:S01]  /*8110*/  @!P0 LOP3.LUT R11, R32, 0xffff0000, RZ, 0xc0, !PT ;  /* 0xffff0000200b8812 */ /* 0x000fe200078ec0ff */
[----:B------:R-:W-:Y:S01]  /*8120*/  @!P0 FMUL.FTZ R21, R6, R12 ;  /* 0x0000000c06158220 */ /* 0x000fe20000410000 */
[----:B------:R-:W-:Y:S01]  /*8130*/  @!P0 LOP3.LUT R10, R4, 0xffff0000, RZ, 0xc0, !PT ;  /* 0xffff0000040a8812 */ /* 0x000fe200078ec0ff */
[C---:B------:R-:W-:Y:S01]  /*8140*/  @!P0 IMAD.U32 R15, R20.reuse, 0x10000, RZ ;  /* 0x00010000140f8824 */ /* 0x040fe200078e00ff */
[----:B------:R-:W-:Y:S01]  /*8150*/  @!P0 LOP3.LUT R20, R20, 0xffff0000, RZ, 0xc0, !PT ;  /* 0xffff000014148812 */ /* 0x000fe200078ec0ff */
[----:B------:R-:W-:Y:S02]  /*8160*/  @!P0 IMAD.U32 R5, R17, 0x10000, RZ ;  /* 0x0001000011058824 */ /* 0x000fe400078e00ff */
[-C--:B------:R-:W-:Y:S02]  /*8170*/  @!P0 FMUL.FTZ R4, R6, R10.reuse ;  /* 0x0000000a06048220 */ /* 0x080fe40000410000 */
[----:B------:R-:W-:Y:S01]  /*8180*/  @!P0 FFMA.FTZ R22, R11, R10, -R21 ;  /* 0x0000000a0b168223 */ /* 0x000fe20000010815 */
[----:B------:R-:W-:Y:S01]  /*8190*/  @!P0 SHF.L.U32 R10, R33, 0x10, RZ ;  /* 0x00000010210a8819 */ /* 0x000fe200000006ff */
        /* <DEDUP_REMOVED lines=8> */
[----:B------:R-:W-:Y:S02]  /*8220*/  @!P0 FFMA.FTZ R5, R15, R10, R5 ;  /* 0x0000000a0f058223 */ /* 0x000fe40000010005 */
[C---:B------:R-:W-:Y:S02]  /*8230*/  @!P0 FMUL.FTZ R12, R6.reuse, R20 ;  /* 0x00000014060c8220 */ /* 0x040fe40000410000 */
[-C--:B------:R-:W-:Y:S02]  /*8240*/  @!P0 FMUL.FTZ R6, R6, R9.reuse ;  /* 0x0000000906068220 */ /* 0x080fe40000410000 */
[----:B------:R-:W-:Y:S02]  /*8250*/  @!P0 FFMA.FTZ R12, R11, R9, -R12 ;  /* 0x000000090b0c8223 */ /* 0x000fe4000001080c */
[----:B------:R-:W-:Y:S02]  /*8260*/  @!P0 IMAD.U32 R15, R25, 0x10000, RZ ;  /* 0x00010000190f8824 */ /* 0x000fe400078e00ff */
[----:B------:R-:W-:Y:S01]  /*8270*/  @!P0 IMAD.U32 R9, R18, 0x10000, RZ ;  /* 0x0001000012098824 */ /* 0x000fe200078e00ff */
[----:B------:R-:W-:Y:S01]  /*8280*/  @!P0 F2FP.BF16.PACK_AB R21, R12, R21 ;  /* 0x000000150c15823e */ /* 0x000fe200000010ff */
[----:B------:R-:W-:Y:S01]  /*8290*/  @!P0 FFMA.FTZ R6, R20, R11, R6 ;  /* 0x0000000b14068223 */ /* 0x000fe20000010006 */
[----:B------:R-:W-:Y:S01]  /*82a0*/  @!P0 F2FP.BF16.PACK_AB R12, R22, R24 ;  /* 0x00000018160c823e */ /* 0x000fe200000010ff */
[----:B------:R-:W-:Y:S01]  /*82b0*/  @!P0 IMAD.U32 R11, R19, 0x10000, RZ ;  /* 0x00010000130b8824 */ /* 0x000fe200078e00ff */
[----:B------:R-:W-:Y:S01]  /*82c0*/  @!P0 SHF.L.U32 R20, R34, 0x10, RZ ;  /* 0x0000001022148819 */ /* 0x000fe200000006ff */
[----:B------:R-:W-:Y:S01]  /*82d0*/  @!P0 IMAD.MOV.U32 R33, RZ, RZ, R21 ;  /* 0x000000ffff218224 */ /* 0x000fe200078e0015 */
[----:B------:R-:W-:Y:S01]  /*82e0*/  @!P0 SHF.L.U32 R22, R35, 0x10, RZ ;  /* 0x0000001023168819 */ /* 0x000fe200000006ff */
[----:B------:R-:W-:Y:S01]  /*82f0*/  @!P0 IMAD.MOV.U32 R32, RZ, RZ, R12 ;  /* 0x000000ffff208224 */ /* 0x000fe200078e000c */
[----:B------:R-:W-:Y:S01]  /*8300*/  @!P0 F2FP.BF16.PACK_AB R5, R6, R5 ;  /* 0x000000050605823e */ /* 0x000fe200000010ff */
[C---:B------:R-:W-:Y:S01]  /*8310*/  @!P0 IMAD.U32 R21, R23.reuse, 0x10000, RZ ;  /* 0x0001000017158824 */ /* 0x040fe200078e00ff */
[----:B------:R-:W-:Y:S01]  /*8320*/  @!P0 LOP3.LUT R23, R23, 0xffff0000, RZ, 0xc0, !PT ;  /* 0xffff000017178812 */ /* 0x000fe200078ec0ff */
[C---:B------:R-:W-:Y:S01]  /*8330*/  @!P0 IMAD.U32 R12, R13.reuse, 0x10000, RZ ;  /* 0x000100000d0c8824 */ /* 0x040fe200078e00ff */
[----:B------:R-:W-:Y:S01]  /*8340*/  @!P0 LOP3.LUT R13, R13, 0xffff0000, RZ, 0xc0, !PT ;  /* 0xffff00000d0d8812 */ /* 0x000fe200078ec0ff */
[----:B------:R-:W-:Y:S01]  /*8350*/  @!P0 FMUL.FTZ R26, R9, R15 ;  /* 0x0000000f091a8220 */ /* 0x000fe20000410000 */
[----:B------:R-:W-:Y:S01]  /*8360*/  @!P0 MOV R17, R5 ;  /* 0x0000000500118202 */ /* 0x000fe20000000f00 */
[C---:B------:R-:W-:Y:S01]  /*8370*/  @!P0 IMAD.U32 R10, R14.reuse, 0x10000, RZ ;  /* 0x000100000e0a8824 */ /* 0x040fe200078e00ff */
[----:B------:R-:W-:Y:S01]  /*8380*/  @!P0 LOP3.LUT R14, R14, 0xffff0000, RZ, 0xc0, !PT ;  /* 0xffff00000e0e8812 */ /* 0x000fe200078ec0ff */
[----:B------:R-:W-:Y:S02]  /*8390*/  @!P0 FMUL.FTZ R24, R11, R21 ;  /* 0x000000150b188220 */ /* 0x000fe40000410000 */
[-C--:B------:R-:W-:Y:S02]  /*83a0*/  @!P0 FMUL.FTZ R9, R9, R12.reuse ;  /* 0x0000000c09098220 */ /* 0x080fe40000410000 */
[----:B------:R-:W-:Y:S01]  /*83b0*/  @!P0 FFMA.FTZ R26, R20, R12, -R26 ;  /* 0x0000000c141a8223 */ /* 0x000fe2000001081a */
[----:B------:R-:W-:Y:S01]  /*83c0*/  @!P0 LOP3.LUT R12, R19, 0xffff0000, RZ, 0xc0, !PT ;  /* 0xffff0000130c8812 */ /* 0x000fe200078ec0ff */
[-C--:B------:R-:W-:Y:S01]  /*83d0*/  @!P0 FFMA.FTZ R27, R22, R10.reuse, -R24 ;  /* 0x0000000a161b8223 */ /* 0x080fe20000010818 */
[----:B------:R-:W-:Y:S01]  /*83e0*/  @!P0 LOP3.LUT R24, R35, 0xffff0000, RZ, 0xc0, !PT ;  /* 0xffff000023188812 */ /* 0x000fe200078ec0ff */
[----:B------:R-:W-:Y:S02]  /*83f0*/  @!P0 FMUL.FTZ R11, R11, R10 ;  /* 0x0000000a0b0b8220 */ /* 0x000fe40000410000 */
[----:B------:R-:W-:Y:S02]  /*8400*/  @!P0 FMUL.FTZ R10, R12, R23 ;  /* 0x000000170c0a8220 */ /* 0x000fe40000410000 */
[----:B------:R-:W-:Y:S01]  /*8410*/  @!P0 FFMA.FTZ R9, R15, R20, R9 ;  /* 0x000000140f098223 */ /* 0x000fe20000010009 */
[----:B------:R-:W-:Y:S01]  /*8420*/  @!P0 LOP3.LUT R20, R34, 0xffff0000, RZ, 0xc0, !PT ;  /* 0xffff000022148812 */ /* 0x000fe200078ec0ff */
[-C--:B------:R-:W-:Y:S01]  /*8430*/  @!P0 FFMA.FTZ R10, R24, R14.reuse, -R10 ;  /* 0x0000000e180a8223 */ /* 0x080fe2000001080a */
[----:B------:R-:W-:Y:S01]  /*8440*/  @!P0 LOP3.LUT R15, R25, 0xffff0000, RZ, 0xc0, !PT ;  /* 0xffff0000190f8812 */ /* 0x000fe200078ec0ff */
[----:B------:R-:W-:Y:S03]  /*8450*/  @!P0 FMUL.FTZ R12, R12, R14 ;  /* 0x0000000e0c0c8220 */ /* 0x000fe60000410000 */
[----:B------:R-:W-:Y:S02]  /*8460*/  @!P0 F2FP.BF16.PACK_AB R28, R10, R27 ;  /* 0x0000001b0a1c823e */ /* 0x000fe400000010ff */
[----:B------:R-:W-:Y:S03]  /*8470*/  @!P0 LOP3.LUT R10, R18, 0xffff0000, RZ, 0xc0, !PT ;  /* 0xffff0000120a8812 */ /* 0x000fe600078ec0ff */
[----:B------:R-:W-:Y:S02]  /*8480*/  @!P0 IMAD.MOV.U32 R35, RZ, RZ, R28 ;  /* 0x000000ffff238224 */ /* 0x000fe400078e001c */
[C---:B------:R-:W-:Y:S02]  /*8490*/  @!P0 FMUL.FTZ R25, R10.reuse, R15 ;  /* 0x0000000f0a198220 */ /* 0x040fe40000410000 */
[-C--:B------:R-:W-:Y:S02]  /*84a0*/  @!P0 FMUL.FTZ R10, R10, R13.reuse ;  /* 0x0000000d0a0a8220 */ /* 0x080fe40000410000 */
[----:B------:R-:W-:Y:S02]  /*84b0*/  @!P0 FFMA.FTZ R25, R20, R13, -R25 ;  /* 0x0000000d14198223 */ /* 0x000fe40000010819 */
[----:B------:R-:W-:Y:S02]  /*84c0*/  @!P0 FFMA.FTZ R10, R15, R20, R10 ;  /* 0x000000140f0a8223 */ /* 0x000fe4000001000a */
[----:B------:R-:W-:Y:S01]  /*84d0*/  @!P0 FFMA.FTZ R11, R21, R22, R11 ;  /* 0x00000016150b8223 */ /* 0x000fe2000001000b */
[----:B------:R-:W-:Y:S01]  /*84e0*/  @!P0 F2FP.BF16.PACK_AB R13, R25, R26 ;  /* 0x0000001a190d823e */ /* 0x000fe200000010ff */
[----:B------:R-:W-:Y:S01]  /*84f0*/  @!P0 FFMA.FTZ R12, R23, R24, R12 ;  /* 0x00000018170c8223 */ /* 0x000fe2000001000c */
[C---:B---3--:R-:W-:Y:S03]  /*8500*/  LEA R26, P3, R77.reuse, R40, 0x1 ;  /* 0x000000284d1a7211 */ /* 0x048fe600078608ff */
[----:B------:R-:W-:Y:S01]  /*8510*/  @!P0 IMAD.MOV.U32 R34, RZ, RZ, R13 ;  /* 0x000000ffff228224 */ /* 0x000fe200078e000d */
[----:B------:R-:W-:Y:S02]  /*8520*/  LEA.HI.X R27, R77, R41, R93, 0x1, P3 ;  /* 0x000000294d1b7211 */ /* 0x000fe400018f0c5d */
[----:B------:R-:W-:Y:S02]  /*8530*/  @!P0 F2FP.BF16.PACK_AB R13, R4, R3 ;  /* 0x00000003040d823e */ /* 0x000fe400000010ff */
[----:B------:R-:W-:Y:S01]  /*8540*/  @!P0 F2FP.BF16.PACK_AB R4, R10, R9 ;  /* 0x000000090a04823e */ /* 0x000fe200000010ff */
[----:B------:R2:W-:Y:S01]  /*8550*/  ST.E.128 [R26.64], R32 ;  /* 0x000000201a007985 */ /* 0x0005e2000c101d06 */
[----:B------:R-:W-:Y:S01]  /*8560*/  @!P0 F2FP.BF16.PACK_AB R3, R12, R11 ;  /* 0x0000000b0c03823e */ /* 0x000fe200000010ff */
[----:B------:R-:W-:Y:S02]  /*8570*/  @!P0 IMAD.MOV.U32 R16, RZ, RZ, R13 ;  /* 0x000000ffff108224 */ /* 0x000fe400078e000d */
        /* <DEDUP_REMOVED lines=9> */
.L_x_1716:
[----:B------:R1:W2:Y:S01]  /*8610*/  SHFL.IDX PT, R5, R72, RZ, 0x181f ;  /* 0x00181fff48057589 */ /* 0x0002a200000e0000 */
[----:B------:R-:W-:Y:S01]  /*8620*/  IMAD R3, R38, -0x30, R2 ;  /* 0xffffffd026037824 */ /* 0x000fe200078e0202 */
[----:B------:R-:W-:Y:S02]  /*8630*/  BSSY B0, `(.L_x_1747) ;  /* 0x000001c000007945 */ /* 0x000fe40003800000 */
[----:B------:R1:W3:Y:S02]  /*8640*/  SHFL.IDX PT, R4, R73, RZ, 0x181f ;  /* 0x00181fff49047589 */ /* 0x0002e400000e0000 */
[----:B------:R-:W-:Y:S04]  /*8650*/  IMNMX R74, R3, 0x30, PT ;  /* 0x00000030034a7817 */ /* 0x000fe80003800200 */
[----:B------:R-:W-:Y:S04]  /*8660*/  IADD3 R6, -R143, R74, RZ ;  /* 0x0000004a8f067210 */ /* 0x000fe80007ffe1ff */
[----:B------:R-:W-:Y:S11]  /*8670*/  ISETP.GE.AND P0, PT, R6, 0x1, PT ;  /* 0x000000010600780c */ /* 0x000ff60003f06270 */
[----:B------:R-:W-:Y:S02]  /*8680*/  @!UPT UIADD3 URZ, URZ, URZ, URZ ;  /* 0x0000003f3f3ff290 */ /* 0x000fe4000fffe03f */
[----:B------:R-:W-:-:S05]  /*8690*/  @!P0 BRA `(.L_x_1748) ;  /* 0x0000015000008947 */ /* 0x000fca0003800000 */
[----:B-12---:R-:W-:Y:S02]  /*86a0*/  ISETP.GE.AND P0, PT, R140, c[0x0][0x1d4], PT ;  /* 0x000075008c007a0c */ /* 0x006fe40003f06270 */
[----:B------:R-:W-:Y:S11]  /*86b0*/  ISETP.GE.AND P4, PT, R142, c[0x0][0x1d4], PT ;  /* 0x000075008e007a0c */ /* 0x000ff60003f86270 */
[----:B------:R-:W1:Y:S01]  /*86c0*/  @!P0 LDS.128 R20, [R203+0xa080] ;  /* 0x00a08000cb148984 */ /* 0x000e620000000c00 */
[CC--:B---3--:R-:W-:Y:S04]  /*86d0*/  @!P0 LEA R10, P3, R140.reuse, R4.reuse, 0x1 ;  /* 0x000000048c0a8211 */ /* 0x0c8fe800078608ff */
[-C--:B------:R-:W-:Y:S02]  /*86e0*/  @!P0 LEA.HI.X R11, R140, R5.reuse, R141, 0x1, P3 ;  /* 0x000000058c0b8211 */ /* 0x080fe400018f0c8d */
[CC--:B------:R-:W-:Y:S04]  /*86f0*/  @!P4 LEA R14, P3, R206.reuse, R4.reuse, 0x1 ;  /* 0x00000004ce0ec211 */ /* 0x0c0fe800078608ff */
[-C--:B------:R-:W-:Y:S02]  /*8700*/  @!P4 LEA.HI.X R15, R206, R5.reuse, R213, 0x1, P3 ;  /* 0x00000005ce0fc211 */ /* 0x080fe400018f0cd5 */
[C---:B------:R-:W-:Y:S11]  /*8710*/  ISETP.GE.AND P3, PT, R205.reuse, c[0x0][0x1d4], PT ;  /* 0x00007500cd007a0c */ /* 0x040ff60003f66270 */
[----:B------:R-:W-:Y:S02]  /*8720*/  @!UPT UIADD3 URZ, URZ, URZ, URZ ;  /* 0x0000003f3f3ff290 */ /* 0x000fe4000fffe03f */
[CC--:B------:R-:W-:Y:S04]  /*8730*/  @!P3 LEA R12, P5, R205.reuse, R4.reuse, 0x1 ;  /* 0x00000004cd0cb211 */ /* 0x0c0fe800078a08ff */
[-C--:B------:R-:W-:Y:S01]  /*8740*/  @!P3 LEA.HI.X R13, R205, R5.reuse, R215, 0x1, P5 ;  /* 0x00000005cd0db211 */ /* 0x080fe200028f0cd7 */
[----:B-1----:R-:W-:Y:S01]  /*8750*/  @!P0 ST.E.128 [R10.64], R20 ;  /* 0x000000140a008985 */ /* 0x002fe2000c101d06 */
[C---:B------:R-:W-:Y:S03]  /*8760*/  ISETP.GE.AND P0, PT, R204.reuse, c[0x0][0x1d4], PT ;  /* 0x00007500cc007a0c */ /* 0x040fe60003f06270 */
[----:B------:R-:W1:Y:S10]  /*8770*/  @!P4 LDS.128 R16, [R203+0xb880] ;  /* 0x00b88000cb10c984 */ /* 0x000e740000000c00 */
[C---:B------:R-:W-:Y:S04]  /*8780*/  @!P0 LEA R4, P5, R204.reuse, R4, 0x1 ;  /* 0x00000004cc048211 */ /* 0x040fe800078a08ff */
[----:B------:R-:W-:Y:S01]  /*8790*/  @!P0 LEA.HI.X R5, R204, R5, R214, 0x1, P5 ;  /* 0x00000005cc058211 */ /* 0x000fe200028f0cd6 */
[----:B-1----:R-:W-:Y:S04]  /*87a0*/  @!P4 ST.E.128 [R14.64], R16 ;  /* 0x000000100e00c985 */ /* 0x002fe8000c101d06 */
[----:B------:R-:W1:Y:S04]  /*87b0*/  @!P3 LDS.128 R16, [R203+0xd080] ;  /* 0x00d08000cb10b984 */ /* 0x000e680000000c00 */
[----:B-1----:R-:W-:Y:S04]  /*87c0*/  @!P3 ST.E.128 [R12.64], R16 ;  /* 0x000000100c00b985 */ /* 0x002fe8000c101d06 */
[----:B------:R-:W1:Y:S04]  /*87d0*/  @!P0 LDS.128 R12, [R203+0xe880] ;  /* 0x00e88000cb0c8984 */ /* 0x000e680000000c00 */
[----:B-1----:R1:W-:Y:S02]  /*87e0*/  @!P0 ST.E.128 [R4.64], R12 ;  /* 0x0000000c04008985 */ /* 0x0023e4000c101d06 */
.L_x_1748:
[----:B-12---:R-:W-:Y:S05]  /*87f0*/  BSYNC B0 ;  /* 0x0000000000007941 */ /* 0x006fea0003800000 */
.L_x_1747:
[----:B---3--:R1:W2:Y:S01]  /*8800*/  SHFL.IDX PT, R4, R72, 0x1, 0x181f ;  /* 0x00381f0048047f89 */ /* 0x0082a200000e0000 */
[----:B------:R-:W-:Y:S03]  /*8810*/  ISETP.GE.AND P0, PT, R6, 0x21, PT ;  /* 0x000000210600780c */ /* 0x000fe60003f06270 */
[----:B------:R1:W3:Y:S10]  /*8820*/  SHFL.IDX PT, R3, R73, 0x1, 0x181f ;  /* 0x00381f0049037f89 */ /* 0x0002f400000e0000 */
[----:B------:R-:W-:-:S05]  /*8830*/  @!P0 BRA `(.L_x_1730) ;  /* 0x0000015000008947 */ /* 0x000fca0003800000 */
[----:B------:R-:W-:Y:S02]  /*8840*/  ISETP.GE.AND P0, PT, R140, c[0x0][0x1d4], PT ;  /* 0x000075008c007a0c */ /* 0x000fe40003f06270 */
[----:B------:R-:W-:Y:S11]  /*8850*/  ISETP.GE.AND P4, PT, R142, c[0x0][0x1d4], PT ;  /* 0x000075008e007a0c */ /* 0x000ff60003f86270 */
[----:B------:R-:W4:Y:S01]  /*8860*/  @!P0 LDS.128 R20, [R203+0xb080] ;  /* 0x00b08000cb148984 */ /* 0x000f220000000c00 */
[CC--:B---3--:R-:W-:Y:S04]  /*8870*/  @!P0 LEA R10, P3, R140.reuse, R3.reuse, 0x1 ;  /* 0x000000038c0a8211 */ /* 0x0c8fe800078608ff */
[-C--:B--2---:R-:W-:Y:S02]  /*8880*/  @!P0 LEA.HI.X R11, R140, R4.reuse, R141, 0x1, P3 ;  /* 0x000000048c0b8211 */ /* 0x084fe400018f0c8d */
[CC--:B------:R-:W-:Y:S04]  /*8890*/  @!P4 LEA R14, P3, R206.reuse, R3.reuse, 0x1 ;  /* 0x00000003ce0ec211 */ /* 0x0c0fe800078608ff */
[-C--:B------:R-:W-:Y:S02]  /*88a0*/  @!P4 LEA.HI.X R15, R206, R4.reuse, R213, 0x1, P3 ;  /* 0x00000004ce0fc211 */ /* 0x080fe400018f0cd5 */
[C---:B------:R-:W-:Y:S11]  /*88b0*/  ISETP.GE.AND P3, PT, R205.reuse, c[0x0][0x1d4], PT ;  /* 0x00007500cd007a0c */ /* 0x040ff60003f66270 */
[----:B------:R-:W-:Y:S02]  /*88c0*/  @!UPT UIADD3 URZ, URZ, URZ, URZ ;  /* 0x0000003f3f3ff290 */ /* 0x000fe4000fffe03f */
[CC--:B------:R-:W-:Y:S04]  /*88d0*/  @!P3 LEA R12, P5, R205.reuse, R3.reuse, 0x1 ;  /* 0x00000003cd0cb211 */ /* 0x0c0fe800078a08ff */
[-C--:B------:R-:W-:Y:S01]  /*88e0*/  @!P3 LEA.HI.X R13, R205, R4.reuse, R215, 0x1, P5 ;  /* 0x00000004cd0db211 */ /* 0x080fe200028f0cd7 */
[----:B----4-:R2:W-:Y:S01]  /*88f0*/  @!P0 ST.E.128 [R10.64], R20 ;  /* 0x000000140a008985 */ /* 0x0105e2000c101d06 */
[C---:B------:R-:W-:Y:S03]  /*8900*/  ISETP.GE.AND P0, PT, R204.reuse, c[0x0][0x1d4], PT ;  /* 0x00007500cc007a0c */ /* 0x040fe60003f06270 */
[----:B------:R-:W3:Y:S10]  /*8910*/  @!P4 LDS.128 R16, [R203+0xc880] ;  /* 0x00c88000cb10c984 */ /* 0x000ef40000000c00 */
[C---:B--2---:R-:W-:Y:S04]  /*8920*/  @!P0 LEA R10, P5, R204.reuse, R3, 0x1 ;  /* 0x00000003cc0a8211 */ /* 0x044fe800078a08ff */
[----:B------:R-:W-:Y:S01]  /*8930*/  @!P0 LEA.HI.X R11, R204, R4, R214, 0x1, P5 ;  /* 0x00000004cc0b8211 */ /* 0x000fe200028f0cd6 */
[----:B---3--:R-:W-:Y:S04]  /*8940*/  @!P4 ST.E.128 [R14.64], R16 ;  /* 0x000000100e00c985 */ /* 0x008fe8000c101d06 */
[----:B------:R-:W2:Y:S04]  /*8950*/  @!P3 LDS.128 R16, [R203+0xe080] ;  /* 0x00e08000cb10b984 */ /* 0x000ea80000000c00 */
[----:B--2---:R-:W-:Y:S04]  /*8960*/  @!P3 ST.E.128 [R12.64], R16 ;  /* 0x000000100c00b985 */ /* 0x004fe8000c101d06 */
[----:B------:R-:W2:Y:S04]  /*8970*/  @!P0 LDS.128 R12, [R203+0xf880] ;  /* 0x00f88000cb0c8984 */ /* 0x000ea80000000c00 */
[----:B--2---:R2:W-:Y:S02]  /*8980*/  @!P0 ST.E.128 [R10.64], R12 ;  /* 0x0000000c0a008985 */ /* 0x0045e4000c101d06 */
.L_x_1730:
[----:B------:R-:W-:Y:S05]  /*8990*/  BSYNC B2 ;  /* 0x0000000000027941 */ /* 0x000fea0003800000 */
.L_x_1715:
[----:B---3--:R-:W-:Y:S01]  /*89a0*/  IMAD.IADD R3, R74, 0x1, -R143 ;  /* 0x000000014a037824 */ /* 0x008fe200078e0a8f */
[----:B--2---:R-:W-:Y:S01]  /*89b0*/  P2R R15, PR, RZ, 0x2 ;  /* 0x00000002ff0f7803 */ /* 0x004fe20000000000 */
[----:B------:R-:W-:Y:S01]  /*89c0*/  IMAD.WIDE R10, R38, 0x30, R98 ;  /* 0x00000030260a7825 */ /* 0x000fe200078e0262 */
[----:B------:R-:W-:Y:S01]  /*89d0*/  LOP3.LUT P1, RZ, R212, 0x8, RZ, 0xc0, !PT ;  /* 0x00000008d4ff7812 */ /* 0x000fe2000782c0ff */
[----:B------:R-:W-:Y:S01]  /*89e0*/  BSSY B0, `(.L_x_1749) ;  /* 0x000004c000007945 */ /* 0x000fe20003800000 */
[----:B------:R-:W-:Y:S01]  /*89f0*/  ISETP.GE.AND P3, PT, R3, 0x21, PT ;  /* 0x000000210300780c */ /* 0x000fe20003f66270 */
[----:B------:R-:W-:Y:S01]  /*8a00*/  IMAD R6, R80, c[0x0][0x218], RZ ;  /* 0x0000860050067a24 */ /* 0x000fe200078e02ff */
[C---:B------:R-:W-:Y:S02]  /*8a10*/  LOP3.LUT P6, RZ, R212.reuse, 0x2, RZ, 0xc0, !PT ;  /* 0x00000002d4ff7812 */ /* 0x040fe400078cc0ff */
[----:B------:R-:W-:Y:S01]  /*8a20*/  LOP3.LUT P5, RZ, R212, 0x1, RZ, 0xc0, !PT ;  /* 0x00000001d4ff7812 */ /* 0x000fe200078ac0ff */
[----:B------:R-:W-:Y:S08]  /*8a30*/  IMAD R6, R75, c[0x0][0x21c], R6 ;  /* 0x000087004b067a24 */ /* 0x000ff000078e0206 */
[C---:B------:R-:W-:Y:S05]  /*8a40*/  @P3 IADD3 R9, P0, R10.reuse, 0x20, RZ ;  /* 0x000000200a093810 */ /* 0x040fea0007f1e0ff */
[----:B------:R-:W-:Y:S01]  /*8a50*/  @P3 IMAD.X R14, RZ, RZ, R11, P0 ;  /* 0x000000ffff0e3224 */ /* 0x000fe200000e060b */
[----:B------:R-:W-:Y:S11]  /*8a60*/  ISETP.GE.AND P0, PT, R3, 0x1, PT ;  /* 0x000000010300780c */ /* 0x000ff60003f06270 */
[----:B------:R-:W-:Y:S02]  /*8a70*/  @!UPT UIADD3 URZ, URZ, URZ, URZ ;  /* 0x0000003f3f3ff290 */ /* 0x000fe4000fffe03f */
[-C--:B------:R-:W-:Y:S01]  /*8a80*/  @P0 MOV R4, R82.reuse ;  /* 0x0000005200040202 */ /* 0x080fe20000000f00 */
[----:B------:R-:W-:Y:S02]  /*8a90*/  @P0 IMAD.MOV.U32 R5, RZ, RZ, R81 ;  /* 0x000000ffff050224 */ /* 0x000fe400078e0051 */
[----:B------:R-:W-:Y:S02]  /*8aa0*/  @P0 IMAD R3, R11, c[0x0][0x258], RZ ;  /* 0x000096000b030a24 */ /* 0x000fe400078e02ff */
[C---:B------:R-:W-:Y:S04]  /*8ab0*/  @P0 IMAD.WIDE.U32 R4, R10.reuse, c[0x0][0x258], R4 ;  /* 0x000096000a040a25 */ /* 0x040fe800078e0004 */
[----:B------:R-:W-:Y:S01]  /*8ac0*/  @P0 IMAD R3, R10, c[0x0][0x25c], R3 ;  /* 0x000097000a030a24 */ /* 0x000fe200078e0203 */
[C---:B------:R-:W-:Y:S01]  /*8ad0*/  @P0 LEA R12, P4, R4.reuse, c[0x0][0x250], 0x1 ;  /* 0x00009400040c0a11 */ /* 0x040fe200078808ff */
[----:B------:R-:W-:Y:S01]  /*8ae0*/  @P3 IMAD.MOV.U32 R11, RZ, RZ, R81 ;  /* 0x000000ffff0b3224 */ /* 0x000fe200078e0051 */
[----:B------:R-:W-:Y:S02]  /*8af0*/  @P3 MOV R10, R82 ;  /* 0x00000052000a3202 */ /* 0x000fe40000000f00 */
[----:B------:R-:W-:Y:S03]  /*8b00*/  @P0 IADD3 R3, R5, R3, RZ ;  /* 0x0000000305030210 */ /* 0x000fe60007ffe0ff */
[----:B------:R-:W-:Y:S01]  /*8b10*/  @P3 IMAD.WIDE.U32 R10, R9, c[0x0][0x258], R10 ;  /* 0x00009600090a3a25 */ /* 0x000fe200078e000a */
[----:B------:R-:W-:Y:S03]  /*8b20*/  @P0 LEA.HI.X R13, R4, c[0x0][0x254], R3, 0x1, P4 ;  /* 0x00009500040d0a11 */ /* 0x000fe600020f0c03 */
[----:B------:R-:W-:Y:S02]  /*8b30*/  IMAD R3, R79, c[0x0][0x208], RZ ;  /* 0x000082004f037a24 */ /* 0x000fe400078e02ff */
[----:B------:R-:W-:Y:S01]  /*8b40*/  @!PT LDS RZ, [RZ] ;  /* 0x00000000fffff984 */ /* 0x000fe20000000800 */
[----:B------:R-:W-:Y:S01]  /*8b50*/  @!PT LDS RZ, [RZ] ;  /* 0x00000000fffff984 */ /* 0x000fe20000000800 */
[----:B------:R-:W-:Y:S01]  /*8b60*/  @!PT LDS RZ, [RZ] ;  /* 0x00000000fffff984 */ /* 0x000fe20000000800 */
[----:B------:R2:W-:Y:S01]  /*8b70*/  @P0 LDGSTS.E.BYPASS.LTC128B.128 [R203+0x4080], [R12.64], !P1 ;  /* 0x040800000ccb0fae */ /* 0x0005e2000c901d46 */
[C---:B------:R-:W-:Y:S04]  /*8b80*/  IMAD.WIDE.U32 R4, R76.reuse, c[0x0][0x208], RZ ;  /* 0x000082004c047a25 */ /* 0x040fe800078e00ff */
[----:B------:R-:W-:Y:S04]  /*8b90*/  IMAD R3, R76, c[0x0][0x20c], R3 ;  /* 0x000083004c037a24 */ /* 0x000fe800078e0203 */
[----:B------:R-:W-:Y:S04]  /*8ba0*/  IMAD.IADD R5, R5, 0x1, R3 ;  /* 0x0000000105057824 */ /* 0x000fe800078e0203 */
[----:B------:R-:W-:Y:S05]  /*8bb0*/  IMAD.WIDE.U32 R4, R75, c[0x0][0x218], R4 ;  /* 0x000086004b047a25 */ /* 0x000fea00078e0004 */
[----:B------:R-:W-:Y:S01]  /*8bc0*/  IADD3 R3, P4, R106, R4, RZ ;  /* 0x000000046a037210 */ /* 0x000fe20007f9e0ff */
[----:B------:R-:W-:Y:S03]  /*8bd0*/  @P3 IMAD R4, R14, c[0x0][0x258], RZ ;  /* 0x000096000e043a24 */ /* 0x000fe600078e02ff */
[----:B------:R-:W-:Y:S01]  /*8be0*/  IADD3.X R6, R116, R5, R6, P4, !PT ;  /* 0x0000000574067210 */ /* 0x000fe200027fe406 */
[----:B------:R-:W-:Y:S05]  /*8bf0*/  @P3 IMAD R4, R9, c[0x0][0x25c], R4 ;  /* 0x0000970009043a24 */ /* 0x000fea00078e0204 */
[----:B------:R-:W-:Y:S02]  /*8c00*/  @P3 IADD3 R5, R11, R4, RZ ;  /* 0x000000040b053210 */ /* 0x000fe40007ffe0ff */
[C---:B------:R-:W-:Y:S04]  /*8c10*/  @P3 LEA R4, P4, R10.reuse, c[0x0][0x250], 0x1 ;  /* 0x000094000a043a11 */ /* 0x040fe800078808ff */
[----:B------:R-:W-:Y:S02]  /*8c20*/  @P3 LEA.HI.X R5, R10, c[0x0][0x254], R5, 0x1, P4 ;  /* 0x000095000a053a11 */ /* 0x000fe400020f0c05 */
[C---:B------:R-:W-:Y:S04]  /*8c30*/  LEA R9, P4, R3.reuse, c[0x0][0x1f8], 0x1 ;  /* 0x00007e0003097a11 */ /* 0x040fe800078808ff */
[----:B------:R-:W-:Y:S02]  /*8c40*/  LEA.HI.X R6, R3, c[0x0][0x1fc], R6, 0x1, P4 ;  /* 0x00007f0003067a11 */ /* 0x000fe400020f0c06 */
[----:B------:R2:W3:Y:S01]  /*8c50*/  SHFL.IDX PT, R3, R9, RZ, 0x181f ;  /* 0x00181fff09037589 */ /* 0x0004e200000e0000 */
[----:B------:R-:W-:Y:S11]  /*8c60*/  LOP3.LUT P4, RZ, R212, 0x4, RZ, 0xc0, !PT ;  /* 0x00000004d4ff7812 */ /* 0x000ff6000788c0ff */
[----:B------:R-:W-:Y:S02]  /*8c70*/  @!UPT UIADD3 URZ, URZ, URZ, URZ ;  /* 0x0000003f3f3ff290 */ /* 0x000fe4000fffe03f */
[----:B------:R2:W-:Y:S04]  /*8c80*/  @P0 LDGSTS.E.BYPASS.LTC128B.128 [R203+0x5880], [R12.64+0x80], !P4 ;  /* 0x058800800ccb0fae */ /* 0x0005e8000e101d46 */
[----:B------:R2:W-:Y:S04]  /*8c90*/  @P0 LDGSTS.E.BYPASS.LTC128B.128 [R203+0x7080], [R12.64+0x100], !P6 ;  /* 0x070801000ccb0fae */ /* 0x0005e8000f101d46 */
[----:B------:R2:W-:Y:S04]  /*8ca0*/  @P0 LDGSTS.E.BYPASS.LTC128B.128 [R203+0x8880], [R12.64+0x180], !P5 ;  /* 0x088801800ccb0fae */ /* 0x0005e8000e901d46 */
[----:B------:R4:W-:Y:S01]  /*8cb0*/  @P3 LDGSTS.E.BYPASS.LTC128B.128 [R207+0x5080], [R4.64], !P1 ;  /* 0x0508000004cf3fae */ /* 0x0009e2000c901d46 */
[----:B------:R-:W-:Y:S03]  /*8cc0*/  ISETP.NE.AND P1, PT, R15, RZ, PT ;  /* 0x000000ff0f00720c */ /* 0x000fe60003f25270 */
[----:B------:R4:W-:Y:S04]  /*8cd0*/  @P3 LDGSTS.E.BYPASS.LTC128B.128 [R207+0x6880], [R4.64+0x80], !P4 ;  /* 0x0688008004cf3fae */ /* 0x0009e8000e101d46 */
[----:B------:R4:W-:Y:S04]  /*8ce0*/  @P3 LDGSTS.E.BYPASS.LTC128B.128 [R207+0x8080], [R4.64+0x100], !P6 ;  /* 0x0808010004cf3fae */ /* 0x0009e8000f101d46 */
[----:B------:R4:W-:Y:S04]  /*8cf0*/  @P3 LDGSTS.E.BYPASS.LTC128B.128 [R207+0x9880], [R4.64+0x180], !P5 ;  /* 0x0988018004cf3fae */ /* 0x0009e8000e901d46 */
[----:B------:R-:W0:Y:S04]  /*8d00*/  LDGDEPBAR ;  /* 0x00000000000079af */ /* 0x000e280000000000 */
[----:B----4-:R2:W4:Y:S01]  /*8d10*/  SHFL.IDX PT, R4, R6, RZ, 0x181f ;  /* 0x00181fff06047589 */ /* 0x01052200000e0000 */
[----:B------:R-:W-:Y:S04]  /*8d20*/  DEPBAR.LE SB0, 0x0 ;  /* 0x000080000000791a */ /* 0x000fe80000000000 */
[----:B------:R-:W-:Y:S06]  /*8d30*/  BAR.SYNC.DEFER_BLOCKING 0x0 ;  /* 0x0000000000007b1d */ /* 0x000fec0000010000 */
[----:B------:R-:W-:-:S05]  /*8d40*/  @!P0 BRA `(.L_x_1750) ;  /* 0x0000015000008947 */ /* 0x000fca0003800000 */
[----:B---3--:R-:W-:Y:S02]  /*8d50*/  ISETP.GE.AND P0, PT, R140, c[0x0][0x1d4], PT ;  /* 0x000075008c007a0c */ /* 0x008fe40003f06270 */
[----:B------:R-:W-:Y:S11]  /*8d60*/  ISETP.GE.AND P5, PT, R142, c[0x0][0x1d4], PT ;  /* 0x000075008e007a0c */ /* 0x000ff60003fa6270 */
[----:B------:R-:W3:Y:S01]  /*8d70*/  @!P0 LDS.128 R20, [R203+0x4080] ;  /* 0x00408000cb148984 */ /* 0x000ee20000000c00 */
[CC--:B------:R-:W-:Y:S04]  /*8d80*/  @!P0 LEA R10, P4, R140.reuse, R3.reuse, 0x1 ;  /* 0x000000038c0a8211 */ /* 0x0c0fe800078808ff */
[-C--:B----4-:R-:W-:Y:S02]  /*8d90*/  @!P0 LEA.HI.X R11, R140, R4.reuse, R141, 0x1, P4 ;  /* 0x000000048c0b8211 */ /* 0x090fe400020f0c8d */
[CC--:B------:R-:W-:Y:S04]  /*8da0*/  @!P5 LEA R14, P4, R206.reuse, R3.reuse, 0x1 ;  /* 0x00000003ce0ed211 */ /* 0x0c0fe800078808ff */
[-C--:B------:R-:W-:Y:S02]  /*8db0*/  @!P5 LEA.HI.X R15, R206, R4.reuse, R213, 0x1, P4 ;  /* 0x00000004ce0fd211 */ /* 0x080fe400020f0cd5 */
[C---:B------:R-:W-:Y:S11]  /*8dc0*/  ISETP.GE.AND P4, PT, R205.reuse, c[0x0][0x1d4], PT ;  /* 0x00007500cd007a0c */ /* 0x040ff60003f86270 */
[----:B------:R-:W-:Y:S02]  /*8dd0*/  @!UPT UIADD3 URZ, URZ, URZ, URZ ;  /* 0x0000003f3f3ff290 */ /* 0x000fe4000fffe03f */
[CC--:B--2---:R-:W-:Y:S04]  /*8de0*/  @!P4 LEA R12, P6, R205.reuse, R3.reuse, 0x1 ;  /* 0x00000003cd0cc211 */ /* 0x0c4fe800078c08ff */
[-C--:B------:R-:W-:Y:S01]  /*8df0*/  @!P4 LEA.HI.X R13, R205, R4.reuse, R215, 0x1, P6 ;  /* 0x00000004cd0dc211 */ /* 0x080fe200030f0cd7 */
[----:B---3--:R2:W-:Y:S01]  /*8e00*/  @!P0 ST.E.128 [R10.64], R20 ;  /* 0x000000140a008985 */ /* 0x0085e2000c101d06 */
        /* <DEDUP_REMOVED lines=9> */
.L_x_1750:
[----:B---3--:R-:W-:Y:S05]  /*8ea0*/  BSYNC B0 ;  /* 0x0000000000007941 */ /* 0x008fea0003800000 */
.L_x_1749:
[----:B----4-:R3:W4:Y:S01]  /*8eb0*/  SHFL.IDX PT, R4, R6, 0x1, 0x181f ;  /* 0x00381f0006047f89 */ /* 0x01072200000e0000 */
[----:B------:R-:W-:Y:S03]  /*8ec0*/  BSSY B0, `(.L_x_1751) ;  /* 0x0000018000007945 */ /* 0x000fe60003800000 */
[----:B------:R3:W1:Y:S01]  /*8ed0*/  SHFL.IDX PT, R3, R9, 0x1, 0x181f ;  /* 0x00381f0009037f89 */ /* 0x00066200000e0000 */
[----:B------:R-:W-:-:S05]  /*8ee0*/  @!P3 BRA `(.L_x_1752) ;  /* 0x000001500000b947 */ /* 0x000fca0003800000 */
[----:B------:R-:W-:Y:S02]  /*8ef0*/  ISETP.GE.AND P0, PT, R140, c[0x0][0x1d4], PT ;  /* 0x000075008c007a0c */ /* 0x000fe40003f06270 */
[----:B------:R-:W-:Y:S11]  /*8f00*/  ISETP.GE.AND P4, PT, R142, c[0x0][0x1d4], PT ;  /* 0x000075008e007a0c */ /* 0x000ff60003f86270 */
[----:B------:R-:W5:Y:S01]  /*8f10*/  @!P0 LDS.128 R20, [R203+0x5080] ;  /* 0x00508000cb148984 */ /* 0x000f620000000c00 */
[CC--:B-12---:R-:W-:Y:S04]  /*8f20*/  @!P0 LEA R10, P3, R140.reuse, R3.reuse, 0x1 ;  /* 0x000000038c0a8211 */ /* 0x0c6fe800078608ff */
[-C--:B----4-:R-:W-:Y:S02]  /*8f30*/  @!P0 LEA.HI.X R11, R140, R4.reuse, R141, 0x1, P3 ;  /* 0x000000048c0b8211 */ /* 0x090fe400018f0c8d */
[CC--:B------:R-:W-:Y:S04]  /*8f40*/  @!P4 LEA R14, P3, R206.reuse, R3.reuse, 0x1 ;  /* 0x00000003ce0ec211 */ /* 0x0c0fe800078608ff */
[-C--:B------:R-:W-:Y:S02]  /*8f50*/  @!P4 LEA.HI.X R15, R206, R4.reuse, R213, 0x1, P3 ;  /* 0x00000004ce0fc211 */ /* 0x080fe400018f0cd5 */
[C---:B------:R-:W-:Y:S11]  /*8f60*/  ISETP.GE.AND P3, PT, R205.reuse, c[0x0][0x1d4], PT ;  /* 0x00007500cd007a0c */ /* 0x040ff60003f66270 */
[----:B------:R-:W-:Y:S02]  /*8f70*/  @!UPT UIADD3 URZ, URZ, URZ, URZ ;  /* 0x0000003f3f3ff290 */ /* 0x000fe4000fffe03f */
[CC--:B------:R-:W-:Y:S04]  /*8f80*/  @!P3 LEA R12, P5, R205.reuse, R3.reuse, 0x1 ;  /* 0x00000003cd0cb211 */ /* 0x0c0fe800078a08ff */
[-C--:B------:R-:W-:Y:S01]  /*8f90*/  @!P3 LEA.HI.X R13, R205, R4.reuse, R215, 0x1, P5 ;  /* 0x00000004cd0db211 */ /* 0x080fe200028f0cd7 */
[----:B-----5:R1:W-:Y:S01]  /*8fa0*/  @!P0 ST.E.128 [R10.64], R20 ;  /* 0x000000140a008985 */ /* 0x0203e2000c101d06 */
[C---:B------:R-:W-:Y:S03]  /*8fb0*/  ISETP.GE.AND P0, PT, R204.reuse, c[0x0][0x1d4], PT ;  /* 0x00007500cc007a0c */ /* 0x040fe60003f06270 */
[----:B------:R-:W2:Y:S10]  /*8fc0*/  @!P4 LDS.128 R16, [R203+0x6880] ;  /* 0x00688000cb10c984 */ /* 0x000eb40000000c00 */
[C---:B-1----:R-:W-:Y:S04]  /*8fd0*/  @!P0 LEA R10, P5, R204.reuse, R3, 0x1 ;  /* 0x00000003cc0a8211 */ /* 0x042fe800078a08ff */
[----:B------:R-:W-:Y:S01]  /*8fe0*/  @!P0 LEA.HI.X R11, R204, R4, R214, 0x1, P5 ;  /* 0x00000004cc0b8211 */ /* 0x000fe200028f0cd6 */
[----:B--2---:R-:W-:Y:S04]  /*8ff0*/  @!P4 ST.E.128 [R14.64], R16 ;  /* 0x000000100e00c985 */ /* 0x004fe8000c101d06 */
[----:B------:R-:W1:Y:S04]  /*9000*/  @!P3 LDS.128 R16, [R203+0x8080] ;  /* 0x00808000cb10b984 */ /* 0x000e680000000c00 */
[----:B-1----:R-:W-:Y:S04]  /*9010*/  @!P3 ST.E.128 [R12.64], R16 ;  /* 0x000000100c00b985 */ /* 0x002fe8000c101d06 */
[----:B------:R-:W1:Y:S04]  /*9020*/  @!P0 LDS.128 R12, [R203+0x9880] ;  /* 0x00988000cb0c8984 */ /* 0x000e680000000c00 */
[----:B-1----:R1:W-:Y:S02]  /*9030*/  @!P0 ST.E.128 [R10.64], R12 ;  /* 0x0000000c0a008985 */ /* 0x0023e4000c101d06 */
.L_x_1752:
[----:B------:R-:W-:Y:S05]  /*9040*/  BSYNC B0 ;  /* 0x0000000000007941 */ /* 0x000fea0003800000 */
.L_x_1751:
[----:B------:R-:W-:Y:S01]  /*9050*/  ISETP.GT.AND P4, PT, R38, R110, PT ;  /* 0x0000006e2600720c */ /* 0x000fe20003f84270 */
[----:B------:R-:W-:Y:S01]  /*9060*/  @!UPT UIADD3 URZ, URZ, URZ, URZ ;  /* 0x0000003f3f3ff290 */ /* 0x000fe2000fffe03f */
[----:B------:R-:W-:Y:S11]  /*9070*/  BSSY B0, `(.L_x_1753) ;  /* 0x000002a000007945 */ /* 0x000ff60003800000 */
[----:B------:R-:W-:-:S05]  /*9080*/  @!P4 BRA `(.L_x_1754) ;  /* 0x000002800000c947 */ /* 0x000fca0003800000 */
[----:B-1----:R-:W-:Y:S01]  /*9090*/  IADD3 R3, R38, -0x1, RZ ;  /* 0xffffffff26037810 */ /* 0x002fe20007ffe0ff */
[----:B----4-:R-:W-:Y:S01]  /*90a0*/  IMAD.MOV.U32 R4, RZ, RZ, R102 ;  /* 0x000000ffff047224 */ /* 0x010fe200078e0066 */
[----:B--2---:R-:W-:Y:S01]  /*90b0*/  P2R R12, PR, RZ, 0x4 ;  /* 0x00000004ff0c7803 */ /* 0x004fe20000000000 */
[----:B------:R-:W-:Y:S01]  /*90c0*/  IMAD.MOV.U32 R5, RZ, RZ, R101 ;  /* 0x000000ffff057224 */ /* 0x000fe200078e0065 */
[----:B------:R-:W-:Y:S01]  /*90d0*/  SHF.R.S32.HI R10, RZ, 0x1f, R3 ;  /* 0x0000001fff0a7819 */ /* 0x000fe20000011403 */
[----:B---3--:R-:W-:Y:S01]  /*90e0*/  IMAD R6, R135, R3, RZ ;  /* 0x0000000387067224 */ /* 0x008fe200078e02ff */
[C---:B------:R-:W-:Y:S01]  /*90f0*/  LOP3.LUT P2, RZ, R212.reuse, 0x8, RZ, 0xc0, !PT ;  /* 0x00000008d4ff7812 */ /* 0x040fe2000784c0ff */
[-C--:B------:R-:W-:Y:S01]  /*9100*/  IMAD.WIDE.U32 R4, R3, R120.reuse, R4 ;  /* 0x0000007803047225 */ /* 0x080fe200078e0004 */
[----:B------:R-:W-:Y:S02]  /*9110*/  P2R R9, PR, RZ, 0x2 ;  /* 0x00000002ff097803 */ /* 0x000fe40000000000 */
[----:B------:R-:W-:Y:S01]  /*9120*/  LOP3.LUT P1, RZ, R212, 0x4, RZ, 0xc0, !PT ;  /* 0x00000004d4ff7812 */ /* 0x000fe2000782c0ff */
[----:B------:R-:W-:Y:S01]  /*9130*/  IMAD R3, R10, R120, R6 ;  /* 0x000000780a037224 */ /* 0x000fe200078e0206 */
[----:B------:R-:W-:Y:S02]  /*9140*/  IADD3 R6, -R143, 0x30, RZ ;  /* 0x000000308f067810 */ /* 0x000fe40007ffe1ff */
[----:B------:R-:W-:Y:S01]  /*9150*/  LOP3.LUT P6, RZ, R212, 0x1, RZ, 0xc0, !PT ;  /* 0x00000001d4ff7812 */ /* 0x000fe200078cc0ff */
[----:B------:R-:W-:Y:S01]  /*9160*/  IMAD.IADD R3, R5, 0x1, R3 ;  /* 0x0000000105037824 */ /* 0x000fe200078e0203 */
[----:B------:R-:W-:Y:S11]  /*9170*/  ISETP.GE.AND P3, PT, R6, 0x1, PT ;  /* 0x000000010600780c */ /* 0x000ff60003f66270 */
[----:B------:R-:W-:Y:S02]  /*9180*/  @!UPT UIADD3 URZ, URZ, URZ, URZ ;  /* 0x0000003f3f3ff290 */ /* 0x000fe4000fffe03f */
[C---:B------:R-:W-:Y:S04]  /*9190*/  @P3 LEA R10, P0, R4.reuse, c[0x0][0x220], 0x1 ;  /* 0x00008800040a3a11 */ /* 0x040fe800078008ff */
[----:B------:R-:W-:Y:S02]  /*91a0*/  @P3 LEA.HI.X R11, R4, c[0x0][0x224], R3, 0x1, P0 ;  /* 0x00008900040b3a11 */ /* 0x000fe400000f0c03 */
[----:B------:R-:W-:Y:S03]  /*91b0*/  ISETP.GE.AND P0, PT, R6, 0x21, PT ;  /* 0x000000210600780c */ /* 0x000fe60003f06270 */
[----:B------:R-:W-:Y:S01]  /*91c0*/  @!PT LDS RZ, [RZ] ;  /* 0x00000000fffff984 */ /* 0x000fe20000000800 */
[----:B------:R-:W-:Y:S01]  /*91d0*/  @!PT LDS RZ, [RZ] ;  /* 0x00000000fffff984 */ /* 0x000fe20000000800 */
[----:B------:R-:W-:Y:S01]  /*91e0*/  @!PT LDS RZ, [RZ] ;  /* 0x00000000fffff984 */ /* 0x000fe20000000800 */
[----:B------:R1:W-:Y:S01]  /*91f0*/  @P3 LDGSTS.E.BYPASS.LTC128B.128 [R203+0xa080], [R10.64], !P2 ;  /* 0x0a0800000acb3fae */ /* 0x0003e2000d101d46 */
[----:B------:R-:W-:Y:S03]  /*9200*/  ISETP.NE.AND P2, PT, R12, RZ, PT ;  /* 0x000000ff0c00720c */ /* 0x000fe60003f45270 */
[----:B------:R1:W-:Y:S06]  /*9210*/  @P3 LDGSTS.E.BYPASS.LTC128B.128 [R203+0xb880], [R10.64+0x80], !P1 ;  /* 0x0b8800800acb3fae */ /* 0x0003ec000c901d46 */
[----:B------:R-:W-:Y:S05]  /*9220*/  @P0 IADD3 R5, P5, R139, R4, RZ ;  /* 0x000000048b050210 */ /* 0x000fea0007fbe0ff */
[----:B------:R-:W-:Y:S01]  /*9230*/  @P0 IMAD.X R3, R3, 0x1, R136, P5 ;  /* 0x0000000103030824 */ /* 0x000fe200028e0688 */
[C---:B------:R-:W-:Y:S04]  /*9240*/  @P0 LEA R4, P5, R5.reuse, c[0x0][0x220], 0x1 ;  /* 0x0000880005040a11 */ /* 0x040fe800078a08ff */
[----:B------:R-:W-:Y:S02]  /*9250*/  @P0 LEA.HI.X R5, R5, c[0x0][0x224], R3, 0x1, P5 ;  /* 0x0000890005050a11 */ /* 0x000fe400028f0c03 */
[C---:B------:R-:W-:Y:S11]  /*9260*/  LOP3.LUT P5, RZ, R212.reuse, 0x2, RZ, 0xc0, !PT ;  /* 0x00000002d4ff7812 */ /* 0x040ff600078ac0ff */
[----:B------:R-:W-:Y:S02]  /*9270*/  @!UPT UIADD3 URZ, URZ, URZ, URZ ;  /* 0x0000003f3f3ff290 */ /* 0x000fe4000fffe03f */
[----:B------:R1:W-:Y:S04]  /*9280*/  @P3 LDGSTS.E.BYPASS.LTC128B.128 [R203+0xd080], [R10.64+0x100], !P5 ;  /* 0x0d0801000acb3fae */ /* 0x0003e8000e901d46 */
[----:B------:R1:W-:Y:S01]  /*9290*/  @P3 LDGSTS.E.BYPASS.LTC128B.128 [R203+0xe880], [R10.64+0x180], !P6 ;  /* 0x0e8801800acb3fae */ /* 0x0003e2000f101d46 */
[----:B------:R-:W-:Y:S11]  /*92a0*/  LOP3.LUT P3, RZ, R212, 0x8, RZ, 0xc0, !PT ;  /* 0x00000008d4ff7812 */ /* 0x000ff6000786c0ff */
[----:B------:R-:W-:Y:S02]  /*92b0*/  @!UPT UIADD3 URZ, URZ, URZ, URZ ;  /* 0x0000003f3f3ff290 */ /* 0x000fe4000fffe03f */
[----:B------:R1:W-:Y:S04]  /*92c0*/  @P0 LDGSTS.E.BYPASS.LTC128B.128 [R207+0xb080], [R4.64], !P3 ;  /* 0x0b08000004cf0fae */ /* 0x0003e8000d901d46 */
[----:B------:R1:W-:Y:S01]  /*92d0*/  @P0 LDGSTS.E.BYPASS.LTC128B.128 [R207+0xc880], [R4.64+0x80], !P1 ;  /* 0x0c88008004cf0fae */ /* 0x0003e2000c901d46 */
[----:B------:R-:W-:Y:S03]  /*92e0*/  ISETP.NE.AND P1, PT, R9, RZ, PT ;  /* 0x000000ff0900720c */ /* 0x000fe60003f25270 */
[----:B------:R1:W-:Y:S04]  /*92f0*/  @P0 LDGSTS.E.BYPASS.LTC128B.128 [R207+0xe080], [R4.64+0x100], !P5 ;  /* 0x0e08010004cf0fae */ /* 0x0003e8000e901d46 */
[----:B------:R1:W-:Y:S04]  /*9300*/  @P0 LDGSTS.E.BYPASS.LTC128B.128 [R207+0xf880], [R4.64+0x180], !P6 ;  /* 0x0f88018004cf0fae */ /* 0x0003e8000f101d46 */
.L_x_1754:
[----:B------:R-:W-:Y:S05]  /*9310*/  BSYNC B0 ;  /* 0x0000000000007941 */ /* 0x000fea0003800000 */
.L_x_1753:
[----:B------:R-:W0:Y:S01]  /*9320*/  LDGDEPBAR ;  /* 0x00000000000079af */ /* 0x000e220000000000 */
[----:B------:R-:W-:Y:S01]  /*9330*/  IADD3 R38, R38, -0x1, RZ ;  /* 0xffffffff26267810 */ /* 0x000fe20007ffe0ff */
[----:B------:R-:W-:-:S05]  /*9340*/  @P4 BRA `(.L_x_1755) ;  /* 0xffffa1d000004947 */ /* 0x000fca000383ffff */
[----:B------:R-:W-:Y:S01]  /*9350*/  WARPSYNC 0xffffffff ;  /* 0xffffffff00007948 */ /* 0x000fe20003800000 */
[----:B------:R-:W-:Y:S06]  /*9360*/  BAR.SYNC.DEFER_BLOCKING 0x0 ;  /* 0x0000000000007b1d */ /* 0x000fec0000010000 */
.L_x_1714:
[----:B------:R-:W-:Y:S01]  /*9370*/  ISETP.GE.AND P0, PT, R123, 0x1, PT ;  /* 0x000000017b00780c */ /* 0x000fe20003f06270 */
[----:B------:R-:W-:Y:S01]  /*9380*/  BSSY B0, `(.L_x_1756) ;  /* 0x000001f000007945 */ /* 0x000fe20003800000 */
[----:B------:R-:W-:-:S11]  /*9390*/  MOV R2, RZ ;  /* 0x000000ff00027202 */ /* 0x000fd60000000f00 */
[----:B------:R-:W-:Y:S05]  /*93a0*/  @!P0 BRA `(.L_x_1757) ;  /* 0x000001c000008947 */ /* 0x000fea0003800000 */
[----:B-1----:R-:W-:Y:S02]  /*93b0*/  IABS R3, R119 ;  /* 0x0000007700037213 */ /* 0x002fe40000000000 */
[----:B--23--:R-:W-:Y:S02]  /*93c0*/  IADD3 R6, R128, -0x1, R119 ;  /* 0xffffffff80067810 */ /* 0x00cfe40007ffe077 */
[----:B------:R-:W1:Y:S02]  /*93d0*/  I2F.RP R2, R3 ;  /* 0x0000000300027306 */ /* 0x000e640000209400 */
[----:B------:R-:W-:-:S06]  /*93e0*/  IABS R11, R6 ;  /* 0x00000006000b7213 */ /* 0x000fcc0000000000 */
[----:B-1----:R-:W1:Y:S02]  /*93f0*/  MUFU.RCP R2, R2 ;  /* 0x0000000200027308 */ /* 0x002e640000001000 */
[----:B-1----:R-:W-:-:S06]  /*9400*/  IADD3 R2, R2, 0xffffffe, RZ ;  /* 0x0ffffffe02027810 */ /* 0x002fcc0007ffe0ff */
[----:B------:R-:W1:Y:S02]  /*9410*/  F2I.FTZ.U32.TRUNC.NTZ R5, R2 ;  /* 0x0000000200057305 */ /* 0x000e64000021f000 */
[----:B-1----:R-:W-:-:S04]  /*9420*/  IMAD.MOV R2, RZ, RZ, -R5 ;  /* 0x000000ffff027224 */ /* 0x002fc800078e0a05 */
[----:B----4-:R-:W-:Y:S01]  /*9430*/  IMAD.MOV.U32 R4, RZ, RZ, R2 ;  /* 0x000000ffff047224 */ /* 0x010fe200078e0002 */
        /* <DEDUP_REMOVED lines=19> */
.L_x_1757:
[----:B------:R-:W-:Y:S05]  /*9570*/  BSYNC B0 ;  /* 0x0000000000007941 */ /* 0x000fea0003800000 */
.L_x_1756:
[----:B-12---:R-:W2:Y:S01]  /*9580*/  LDL R3, [R1+0x4c] ;  /* 0x00004c0001037983 */ /* 0x006ea20000100800 */
        /* <DEDUP_REMOVED lines=64> */
[----:B--2---:R-:W-:-:S04]  /*9990*/  IMAD R218, R3, R2, RZ ;  /* 0x0000000203da7224 */ /* 0x004fc800078e02ff */
[--C-:B------:R-:W-:Y:S01]  /*99a0*/  IMAD.IADD R3, R218, 0x1, R2.reuse ;  /* 0x00000001da037824 */ /* 0x100fe200078e0202 */
[----:B------:R-:W-:-:S04]  /*99b0*/  PRMT R2, RZ, 0x7610, R2 ;  /* 0x00007610ff027816 */ /* 0x000fc80000000002 */
[----:B------:R-:W-:Y:S02]  /*99c0*/  IMNMX R209, R128, R3, PT ;  /* 0x0000000380d17217 */ /* 0x000fe40003800200 */
[----:B------:R-:W-:Y:S02]  /*99d0*/  CS2R R128, SRZ ;  /* 0x0000000000807805 */ /* 0x000fe4000001ff00 */
[----:B------:R-:W-:-:S13]  /*99e0*/  ISETP.GT.AND P0, PT, R209, R218, PT ;  /* 0x000000dad100720c */ /* 0x000fda0003f04270 */
[----:B------:R-:W-:Y:S05]  /*99f0*/  @!P0 BRA `(.L_x_1758) ;  /* 0x0000db7000008947 */ /* 0x000fea0003800000 */
[----:B------:R-:W2:Y:S04]  /*9a00*/  LDL R5, [R1+0x8] ;  /* 0x0000080001057983 */ /* 0x000ea80000100800 */
[----:B----4-:R-:W4:Y:S04]  /*9a10*/  LDL R4, [R1+0xc] ;  /* 0x00000c0001047983 */ /* 0x010f280000100800 */
[----:B---3--:R-:W3:Y:S04]  /*9a20*/  LDL R6, [R1+0x18] ;  /* 0x0000180001067983 */ /* 0x008ee80000100800 */
[----:B------:R-:W3:Y:S04]  /*9a30*/  LDL R12, [R1+0x14] ;  /* 0x00001400010c7983 */ /* 0x000ee80000100800 */
[----:B------:R-:W3:Y:S04]  /*9a40*/  LDL R9, [R1+0x24] ;  /* 0x0000240001097983 */ /* 0x000ee80000100800 */
[----:B------:R-:W3:Y:S01]  /*9a50*/  LDL R11, [R1+0x20] ;  /* 0x00002000010b7983 */ /* 0x000ee20000100800 */
[----:B------:R-:W-:-:S04]  /*9a60*/  ISETP.NE.U32.AND P0, PT, RZ, c[0x0][0x340], PT ;  /* 0x0000d000ff007a0c */ /* 0x000fc80003f05070 */
[----:B------:R-:W-:-:S13]  /*9a70*/  ISETP.NE.AND.EX P2, PT, RZ, c[0x0][0x344], PT, P0 ;  /* 0x0000d100ff007a0c */ /* 0x000fda0003f45300 */
[----:B--2---:R-:W-:-:S04]  /*9a80*/  @P2 IADD3 R2, P0, R5, c[0x0][0x340], RZ ;  /* 0x0000d00005022a10 */ /* 0x004fc80007f1e0ff */
[----:B----4-:R-:W-:-:S05]  /*9a90*/  @P2 IADD3.X R3, R4, c[0x0][0x344], RZ, P0, !PT ;  /* 0x0000d10004032a10 */ /* 0x010fca00007fe4ff */
[----:B------:R1:W5:Y:S01]  /*9aa0*/  @P2 LDG.E R16, [R2.64] ;  /* 0x0000000602102981 */ /* 0x000362000c1e1900 */
[----:B------:R-:W-:-:S05]  /*9ab0*/  IMAD.MOV.U32 R5, RZ, RZ, c[0x0][0x2c4] ;  /* 0x0000b100ff057624 */ /* 0x000fca00078e00ff */
[----:B------:R-:W-:Y:S02]  /*9ac0*/  ISETP.NE.AND P1, PT, R5, 0x1, PT ;  /* 0x000000010500780c */ /* 0x000fe40003f25270 */
[----:B------:R-:W-:Y:S02]  /*9ad0*/  ISETP.NE.U32.AND P0, PT, RZ, c[0x0][0x348], PT ;  /* 0x0000d200ff007a0c */ /* 0x000fe40003f05070 */
[----:B---3--:R-:W-:Y:S01]  /*9ae0*/  LOP3.LUT R49, R6, 0xffff, RZ, 0xc0, !PT ;  /* 0x0000ffff06317812 */ /* 0x008fe200078ec0ff */
[----:B------:R-:W-:Y:S01]  /*9af0*/  IMAD R6, R12, 0x80, R0 ;  /* 0x000000800c067824 */ /* 0x000fe200078e0200 */
[----:B------:R-:W-:Y:S02]  /*9b00*/  ISETP.NE.AND.EX P0, PT, RZ, c[0x0][0x34c], PT, P0 ;  /* 0x0000d300ff007a0c */ /* 0x000fe40003f05300 */
[----:B-1----:R-:W-:-:S05]  /*9b10*/  SHF.R.S32.HI R2, RZ, 0x1f, R131 ;  /* 0x0000001fff027819 */ /* 0x002fca0000011483 */
[----:B------:R-:W-:-:S04]  /*9b20*/  IMAD R2, R2, c[0x0][0x178], RZ ;  /* 0x00005e0002027a24 */ /* 0x000fc800078e02ff */
[C---:B------:R-:W-:Y:S02]  /*9b30*/  IMAD R4, R131.reuse, c[0x0][0x17c], R2 ;  /* 0x00005f0083047a24 */ /* 0x040fe400078e0202 */
[----:B------:R-:W-:Y:S01]  /*9b40*/  IMAD.WIDE.U32 R2, R131, c[0x0][0x178], RZ ;  /* 0x00005e0083027a25 */ /* 0x000fe200078e00ff */
[----:B------:R-:W-:-:S03]  /*9b50*/  SEL R9, R9, RZ, !P0 ;  /* 0x000000ff09097207 */ /* 0x000fc60004000000 */
[----:B------:R-:W-:Y:S02]  /*9b60*/  IMAD.IADD R3, R3, 0x1, R4 ;  /* 0x0000000103037824 */ /* 0x000fe400078e0204 */
[----:B------:R-:W-:-:S04]  /*9b70*/  @P1 IMAD.HI.U32 R10, R6, c[0x0][0x2c8], RZ ;  /* 0x0000b200060a1a27 */ /* 0x000fc800078e00ff */
[----:B------:R-:W-:Y:S01]  /*9b80*/  IMAD.WIDE.U32 R4, R49, c[0x0][0x1b8], R2 ;  /* 0x00006e0031047a25 */ /* 0x000fe200078e0002 */
[----:B------:R-:W-:Y:S02]  /*9b90*/  MOV R2, R6 ;  /* 0x0000000600027202 */ /* 0x000fe40000000f00 */
[----:B------:R-:W-:Y:S01]  /*9ba0*/  SEL R3, R11, RZ, !P0 ;  /* 0x000000ff0b037207 */ /* 0x000fe20004000000 */
[----:B------:R-:W-:Y:S01]  /*9bb0*/  IMAD R5, R49, c[0x0][0x1bc], R5 ;  /* 0x00006f0031057a24 */ /* 0x000fe200078e0205 */
[----:B------:R-:W-:Y:S01]  /*9bc0*/  @P1 SHF.R.U32.HI R2, RZ, c[0x0][0x2cc], R10 ;  /* 0x0000b300ff021a19 */ /* 0x000fe2000001160a */
[----:B------:R-:W-:Y:S02]  /*9bd0*/  IMAD R9, R9, c[0x0][0x1c0], RZ ;  /* 0x0000700009097a24 */ /* 0x000fe400078e02ff */
[----:B------:R-:W-:Y:S01]  /*9be0*/  IMAD.WIDE.U32 R4, R3, c[0x0][0x1c0], R4 ;  /* 0x0000700003047a25 */ /* 0x000fe200078e0004 */
[----:B------:R-:W-:-:S03]  /*9bf0*/  SHF.R.S32.HI R10, RZ, 0x1f, R2 ;  /* 0x0000001fff0a7819 */ /* 0x000fc60000011402 */
[----:B------:R-:W-:Y:S02]  /*9c00*/  IMAD R9, R3, c[0x0][0x1c4], R9 ;  /* 0x0000710003097a24 */ /* 0x000fe400078e0209 */
[----:B------:R-:W-:Y:S02]  /*9c10*/  IMAD.MOV R3, RZ, RZ, -R2 ;  /* 0x000000ffff037224 */ /* 0x000fe400078e0a02 */
[----:B------:R-:W-:Y:S02]  /*9c20*/  IMAD.IADD R5, R5, 0x1, R9 ;  /* 0x0000000105057824 */ /* 0x000fe400078e0209 */
[----:B------:R-:W-:Y:S02]  /*9c30*/  IMAD R6, R3, c[0x0][0x2c4], R6 ;  /* 0x0000b10003067a24 */ /* 0x000fe400078e0206 */
[----:B------:R-:W-:-:S04]  /*9c40*/  IMAD R3, R10, c[0x0][0x1b0], RZ ;  /* 0x00006c000a037a24 */ /* 0x000fc800078e02ff */
[C---:B------:R-:W-:Y:S01]  /*9c50*/  IMAD R10, R2.reuse, c[0x0][0x1b4], R3 ;  /* 0x00006d00020a7a24 */ /* 0x040fe200078e0203 */
[----:B------:R-:W-:Y:S01]  /*9c60*/  SHF.R.S32.HI R9, RZ, 0x1f, R6 ;  /* 0x0000001fff097819 */ /* 0x000fe20000011406 */
[----:B------:R-:W-:Y:S01]  /*9c70*/  IMAD.WIDE.U32 R2, R2, c[0x0][0x1b0], R4 ;  /* 0x00006c0002027a25 */ /* 0x000fe200078e0004 */
[----:B------:R-:W-:-:S03]  /*9c80*/  ISETP.GE.AND P1, PT, R205, c[0x0][0x198], PT ;  /* 0x00006600cd007a0c */ /* 0x000fc60003f26270 */
[----:B------:R-:W-:Y:S01]  /*9c90*/  IMAD R4, R9, c[0x0][0x1a8], RZ ;  /* 0x00006a0009047a24 */ /* 0x000fe200078e02ff */
[----:B------:R-:W-:-:S03]  /*9ca0*/  IADD3 R3, R3, R10, RZ ;  /* 0x0000000a03037210 */ /* 0x000fc60007ffe0ff */
[C---:B------:R-:W-:Y:S02]  /*9cb0*/  IMAD R4, R6.reuse, c[0x0][0x1ac], R4 ;  /* 0x00006b0006047a24 */ /* 0x040fe400078e0204 */
[----:B------:R-:W-:Y:S01]  /*9cc0*/  IMAD.WIDE.U32 R2, R6, c[0x0][0x1a8], R2 ;  /* 0x00006a0006027a25 */ /* 0x000fe200078e0002 */
[----:B------:R-:W-:-:S03]  /*9cd0*/  LOP3.LUT R212, R212, 0xfffffffe, RZ, 0xc0, !PT ;  /* 0xfffffffed4d47812 */ /* 0x000fc600078ec0ff */
[----:B------:R-:W-:Y:S01]  /*9ce0*/  IMAD.IADD R3, R3, 0x1, R4 ;  /* 0x0000000103037824 */ /* 0x000fe200078e0204 */
[----:B------:R-:W-:Y:S01]  /*9cf0*/  LEA R9, P0, R2, c[0x0][0x160], 0x1 ;  /* 0x0000580002097a11 */ /* 0x000fe200078008ff */
[----:B------:R-:W-:Y:S01]  /*9d00*/  IMAD R6, R12, 0x80, R143 ;  /* 0x000000800c067824 */ /* 0x000fe200078e028f */
[----:B------:R-:W-:Y:S02]  /*9d10*/  ISETP.GE.AND P4, PT, R140, c[0x0][0x198], PT ;  /* 0x000066008c007a0c */ /* 0x000fe40003f86270 */
[----:B------:R-:W-:Y:S02]  /*9d20*/  ISETP.GE.AND P5, PT, R142, c[0x0][0x198], PT ;  /* 0x000066008e007a0c */ /* 0x000fe40003fa6270 */
[----:B------:R-:W-:Y:S02]  /*9d30*/  @P1 LOP3.LUT R212, R212, 0x1, RZ, 0xfc, !PT ;  /* 0x00000001d4d41812 */ /* 0x000fe400078efcff */
[----:B------:R-:W-:Y:S02]  /*9d40*/  ISETP.GE.AND P6, PT, R204, c[0x0][0x198], PT ;  /* 0x00006600cc007a0c */ /* 0x000fe40003fc6270 */
[----:B------:R-:W-:-:S02]  /*9d50*/  LEA.HI.X R5, R2, c[0x0][0x164], R3, 0x1, P0 ;  /* 0x0000590002057a11 */ /* 0x000fc400000f0c03 */
[----:B------:R-:W-:Y:S02]  /*9d60*/  IADD3 R97, R209, -0x1, RZ ;  /* 0xffffffffd1617810 */ /* 0x000fe40007ffe0ff */
[----:B------:R-:W-:Y:S01]  /*9d70*/  @!P2 MOV R16, R11 ;  /* 0x0000000b0010a202 */ /* 0x000fe20000000f00 */
[----:B------:R-:W-:Y:S05]  /*9d80*/  BRA.DIV ~URZ, `(.L_x_1759) ;  /* 0x00012ae27f007947 */ /* 0x000fea000b800000 */
[----:B------:R1:W2:Y:S02]  /*9d90*/  SHFL.IDX PT, R4, R5, RZ, 0x181f ;  /* 0x00181fff05047589 */ /* 0x0002a400000e0000 */
.L_x_1913:
[----:B------:R-:W-:Y:S05]  /*9da0*/  BRA.DIV ~URZ, `(.L_x_1760) ;  /* 0x00012b327f007947 */ /* 0x000fea000b800000 */
[----:B------:R3:W4:Y:S02]  /*9db0*/  SHFL.IDX PT, R2, R9, RZ, 0x181f ;  /* 0x00181fff09027589 */ /* 0x00072400000e0000 */
.L_x_1914:
[----:B------:R-:W-:Y:S01]  /*9dc0*/  IMAD R40, R134, c[0x0][0x2c4], RZ ;  /* 0x0000b10086287a24 */ /* 0x000fe200078e02ff */
[----:B------:R-:W-:Y:S01]  /*9dd0*/  LOP3.LUT R212, R212, 0xfffffffd, RZ, 0xc0, !PT ;  /* 0xfffffffdd4d47812 */ /* 0x000fe200078ec0ff */
[----:B------:R-:W-:Y:S03]  /*9de0*/  BSSY B0, `(.L_x_1761) ;  /* 0x0000014000007945 */ /* 0x000fe60003800000 */
[----:B------:R-:W-:-:S13]  /*9df0*/  ISETP.GE.AND P0, PT, R6, R40, PT ;  /* 0x000000280600720c */ /* 0x000fda0003f06270 */
[----:B------:R-:W-:Y:S01]  /*9e00*/  @P0 LOP3.LUT R212, R212, 0x2, RZ, 0xfc, !PT ;  /* 0x00000002d4d40812 */ /* 0x000fe200078efcff */
[----:B------:R-:W-:Y:S05]  /*9e10*/  @P0 BRA `(.L_x_1762) ;  /* 0x0000010000000947 */ /* 0x000fea0003800000 */
[----:B------:R-:W-:Y:S02]  /*9e20*/  LOP3.LUT P3, RZ, R212, 0x1, RZ, 0xc0, !PT ;  /* 0x00000001d4ff7812 */ /* 0x000fe4000786c0ff */
        /* <DEDUP_REMOVED lines=15> */
.L_x_1762:
[----:B------:R-:W-:Y:S05]  /*9f20*/  BSYNC B0 ;  /* 0x0000000000007941 */ /* 0x000fea0003800000 */
.L_x_1761:
[----:B------:R-:W-:Y:S05]  /*9f30*/  BRA.DIV ~URZ, `(.L_x_1763) ;  /* 0x00012a127f007947 */ /* 0x000fea000b800000 */
[----:B--2---:R2:W1:Y:S04]  /*9f40*/  SHFL.IDX PT, R4, R5, 0x1, 0x181f ;  /* 0x00381f0005047f89 */ /* 0x00446800000e0000 */
[----:B----4-:R2:W4:Y:S02]  /*9f50*/  SHFL.IDX PT, R2, R9, 0x1, 0x181f ;  /* 0x00381f0009027f89 */ /* 0x01052400000e0000 */
.L_x_1915:
[----:B------:R-:W-:Y:S01]  /*9f60*/  IADD3 R3, R6, 0x20, RZ ;  /* 0x0000002006037810 */ /* 0x000fe20007ffe0ff */
[----:B------:R-:W-:Y:S03]  /*9f70*/  BSSY B0, `(.L_x_1764) ;  /* 0x0000013000007945 */ /* 0x000fe60003800000 */
[----:B------:R-:W-:-:S13]  /*9f80*/  ISETP.GE.AND P0, PT, R3, R40, PT ;  /* 0x000000280300720c */ /* 0x000fda0003f06270 */
[----:B------:R-:W-:Y:S05]  /*9f90*/  @P0 BRA `(.L_x_1765) ;  /* 0x0000010000000947 */ /* 0x000fea0003800000 */
[----:B------:R-:W-:Y:S02]  /*9fa0*/  LOP3.LUT P3, RZ, R212, 0x1, RZ, 0xc0, !PT ;  /* 0x00000001d4ff7812 */ /* 0x000fe4000786c0ff */
        /* <DEDUP_REMOVED lines=15> */
.L_x_1765:
[----:B------:R-:W-:Y:S05]  /*a0a0*/  BSYNC B0 ;  /* 0x0000000000007941 */ /* 0x000fea0003800000 */
.L_x_1764:
[----:B------:R-:W-:Y:S05]  /*a0b0*/  BRA.DIV ~URZ, `(.L_x_1766) ;  /* 0x000129627f007947 */ /* 0x000fea000b800000 */
[----:B-1----:R1:W2:Y:S02]  /*a0c0*/  SHFL.IDX PT, R4, R5, 0x2, 0x181f ;  /* 0x00581f0005047f89 */ /* 0x0022a400000e0000 */
.L_x_1916:
[----:B------:R-:W-:Y:S05]  /*a0d0*/  BRA.DIV ~URZ, `(.L_x_1767) ;  /* 0x000129b27f007947 */ /* 0x000fea000b800000 */
[----:B----4-:R4:W1:Y:S02]  /*a0e0*/  SHFL.IDX PT, R2, R9, 0x2, 0x181f ;  /* 0x00581f0009027f89 */ /* 0x01086400000e0000 */
.L_x_1917:
[----:B------:R-:W-:Y:S01]  /*a0f0*/  IADD3 R3, R6, 0x40, RZ ;  /* 0x0000004006037810 */ /* 0x000fe20007ffe0ff */
[----:B------:R-:W-:Y:S03]  /*a100*/  BSSY B0, `(.L_x_1768) ;  /* 0x0000013000007945 */ /* 0x000fe60003800000 */
[----:B------:R-:W-:-:S13]  /*a110*/  ISETP.GE.AND P0, PT, R3, R40, PT ;  /* 0x000000280300720c */ /* 0x000fda0003f06270 */
[----:B------:R-:W-:Y:S05]  /*a120*/  @P0 BRA `(.L_x_1769) ;  /* 0x0000010000000947 */ /* 0x000fea0003800000 */
[----:B------:R-:W-:Y:S02]  /*a130*/  LOP3.LUT P3, RZ, R212, 0x1, RZ, 0xc0, !PT ;  /* 0x00000001d4ff7812 */ /* 0x000fe4000786c0ff */
        /* <DEDUP_REMOVED lines=15> */
.L_x_1769:
[----:B------:R-:W-:Y:S05]  /*a230*/  BSYNC B0 ;  /* 0x0000000000007941 */ /* 0x000fea0003800000 */
.L_x_1768:
[----:B------:R-:W-:Y:S05]  /*a240*/  BRA.DIV ~URZ, `(.L_x_1770) ;  /* 0x000128b27f007947 */ /* 0x000fea000b800000 */
[----:B--2---:R2:W3:Y:S04]  /*a250*/  SHFL.IDX PT, R4, R5, 0x3, 0x181f ;  /* 0x00781f0005047f89 */ /* 0x0044e800000e0000 */
[----:B-1----:R2:W1:Y:S02]  /*a260*/  SHFL.IDX PT, R2, R9, 0x3, 0x181f ;  /* 0x00781f0009027f89 */ /* 0x00246400000e0000 */
.L_x_1918:
[----:B--234-:R-:W2:Y:S01]  /*a270*/  LDL R9, [R1+0x4] ;  /* 0x0000040001097983 */ /* 0x01cea20000100800 */
[----:B------:R-:W-:Y:S01]  /*a280*/  IADD3 R3, R6, 0x60, RZ ;  /* 0x0000006006037810 */ /* 0x000fe20007ffe0ff */
[----:B------:R-:W-:Y:S01]  /*a290*/  IMAD.MOV.U32 R96, RZ, RZ, 0x30 ;  /* 0x00000030ff607424 */ /* 0x000fe200078e00ff */
[----:B-----5:R-:W-:Y:S01]  /*a2a0*/  SHF.R.S32.HI R5, RZ, 0x1f, R16 ;  /* 0x0000001fff057819 */ /* 0x020fe20000011410 */
[----:B------:R-:W-:Y:S01]  /*a2b0*/  IMAD.WIDE.U32 R238, R16, c[0x0][0x2b0], RZ ;  /* 0x0000ac0010ee7a25 */ /* 0x000fe200078e00ff */
[----:B------:R-:W-:-:S03]  /*a2c0*/  ISETP.GE.AND P0, PT, R3, R40, PT ;  /* 0x000000280300720c */ /* 0x000fc60003f06270 */
[----:B------:R-:W-:Y:S02]  /*a2d0*/  IMAD.MOV.U32 R3, RZ, RZ, c[0x0][0x2b8] ;  /* 0x0000ae00ff037624 */ /* 0x000fe400078e00ff */
[----:B------:R-:W-:Y:S02]  /*a2e0*/  IMAD R96, R209, R96, -0x30 ;  /* 0xffffffd0d1607424 */ /* 0x000fe400078e0260 */
[----:B------:R-:W-:Y:S01]  /*a2f0*/  IMAD R6, R5, c[0x0][0x2b0], RZ ;  /* 0x0000ac0005067a24 */ /* 0x000fe200078e02ff */
[----:B------:R-:W-:Y:S01]  /*a300*/  ISETP.NE.AND P3, PT, R3, 0x1, PT ;  /* 0x000000010300780c */ /* 0x000fe20003f65270 */
[----:B------:R-:W-:Y:S02]  /*a310*/  IMAD.IADD R3, R0, 0x1, R96 ;  /* 0x0000000100037824 */ /* 0x000fe400078e0260 */
[----:B------:R-:W-:Y:S02]  /*a320*/  IMAD.MOV.U32 R210, RZ, RZ, RZ ;  /* 0x000000ffffd27224 */ /* 0x000fe400078e00ff */
[----:B-1----:R-:W-:-:S02]  /*a330*/  @!P0 LEA R10, P1, R140, R2, 0x1 ;  /* 0x000000028c0a8211 */ /* 0x002fc400078208ff */
[C---:B------:R-:W-:Y:S02]  /*a340*/  @!P0 LEA R14, P2, R205.reuse, R2, 0x1 ;  /* 0x00000002cd0e8211 */ /* 0x040fe400078408ff */
[-C--:B------:R-:W-:Y:S02]  /*a350*/  @!P0 LEA.HI.X R11, R140, R4.reuse, R141, 0x1, P1 ;  /* 0x000000048c0b8211 */ /* 0x080fe400008f0c8d */
[----:B------:R-:W-:-:S03]  /*a360*/  @!P0 LEA.HI.X R15, R205, R4, R215, 0x1, P2 ;  /* 0x00000004cd0f8211 */ /* 0x000fc600010f0cd7 */
[----:B------:R-:W-:Y:S01]  /*a370*/  @!PT LDS RZ, [RZ] ;  /* 0x00000000fffff984 */ /* 0x000fe20000000800 */
[----:B------:R-:W-:Y:S01]  /*a380*/  @!PT LDS RZ, [RZ] ;  /* 0x00000000fffff984 */ /* 0x000fe20000000800 */
[----:B------:R-:W-:Y:S01]  /*a390*/  @!PT LDS RZ, [RZ] ;  /* 0x00000000fffff984 */ /* 0x000fe20000000800 */
[----:B------:R1:W-:Y:S01]  /*a3a0*/  @!P0 LDGSTS.E.BYPASS.LTC128B.128 [R207+0x13080], [R10.64], !P4 ;  /* 0x130800000acf8fae */ /* 0x0003e2000e101d46 */
[----:B------:R-:W-:Y:S02]  /*a3b0*/  LOP3.LUT P4, RZ, R212, 0x1, RZ, 0xc0, !PT ;  /* 0x00000001d4ff7812 */ /* 0x000fe4000788c0ff */
[----:B-1----:R-:W-:-:S04]  /*a3c0*/  @!P0 LEA R10, P1, R206, R2, 0x1 ;  /* 0x00000002ce0a8211 */ /* 0x002fc800078208ff */
[----:B------:R-:W-:Y:S02]  /*a3d0*/  @!P0 LEA.HI.X R11, R206, R4, R213, 0x1, P1 ;  /* 0x00000004ce0b8211 */ /* 0x000fe400008f0cd5 */
[----:B------:R-:W-:-:S03]  /*a3e0*/  ISETP.GE.AND P1, PT, R3, R123, PT ;  /* 0x0000007b0300720c */ /* 0x000fc60003f26270 */
[----:B------:R1:W-:Y:S01]  /*a3f0*/  @!P0 LDGSTS.E.BYPASS.LTC128B.128 [R207+0x17080], [R10.64], !P5 ;  /* 0x170800000acf8fae */ /* 0x0003e2000e901d46 */
[----:B------:R-:W-:-:S03]  /*a400*/  ISETP.GT.OR P1, PT, R0, 0x2f, P1 ;  /* 0x0000002f0000780c */ /* 0x000fc60000f24670 */
[----:B------:R3:W-:Y:S01]  /*a410*/  @!P0 LDGSTS.E.BYPASS.LTC128B.128 [R207+0x1b080], [R14.64], !P4 ;  /* 0x1b0800000ecf8fae */ /* 0x0007e2000e101d46 */
[----:B--2---:R-:W-:Y:S02]  /*a420*/  IMAD.IADD R5, R3, 0x1, R9 ;  /* 0x0000000103057824 */ /* 0x004fe400078e0209 */
[----:B------:R-:W-:Y:S02]  /*a430*/  IMAD R9, R16, c[0x0][0x2b4], R6 ;  /* 0x0000ad0010097a24 */ /* 0x000fe400078e0206 */
[----:B------:R-:W-:-:S04]  /*a440*/  @P3 IMAD.HI.U32 R6, R5, c[0x0][0x2bc], RZ ;  /* 0x0000af0005063a27 */ /* 0x000fc800078e00ff */
[----:B------:R-:W-:Y:S01]  /*a450*/  IMAD.MOV.U32 R3, RZ, RZ, R5 ;  /* 0x000000ffff037224 */ /* 0x000fe200078e0005 */
[----:B------:R-:W-:Y:S01]  /*a460*/  @P3 SHF.R.U32.HI R3, RZ, c[0x0][0x2c0], R6 ;  /* 0x0000b000ff033a19 */ /* 0x000fe20000011606 */
[----:B------:R-:W-:Y:S01]  /*a470*/  IMAD.IADD R17, R239, 0x1, R9 ;  /* 0x00000001ef117824 */ /* 0x000fe200078e0209 */
[C---:B------:R-:W-:Y:S02]  /*a480*/  @!P0 LEA R12, P3, R204.reuse, R2, 0x1 ;  /* 0x00000002cc0c8211 */ /* 0x040fe400078608ff */
[----:B------:R-:W-:Y:S02]  /*a490*/  @!P1 IADD3 R2, P2, R3, R238, RZ ;  /* 0x000000ee03029210 */ /* 0x000fe40007f5e0ff */
[----:B------:R-:W-:Y:S01]  /*a4a0*/  @!P0 LEA.HI.X R13, R204, R4, R214, 0x1, P3 ;  /* 0x00000004cc0d8211 */ /* 0x000fe200018f0cd6 */
[----:B------:R-:W-:Y:S01]  /*a4b0*/  IMAD.WIDE.U32 R236, R49, c[0x0][0x1e8], RZ ;  /* 0x00007a0031ec7a25 */ /* 0x000fe200078e00ff */
[----:B------:R-:W-:Y:S01]  /*a4c0*/  @!P1 LEA.HI.X.SX32 R4, R3, R17, 0x1, P2 ;  /* 0x0000001103049211 */ /* 0x000fe200010f0eff */
[----:B------:R-:W-:Y:S01]  /*a4d0*/  STL [R1], R17 ;  /* 0x0000001101007387 */ /* 0x000fe20000100800 */
[----:B-1----:R-:W-:-:S03]  /*a4e0*/  @!P1 LEA R10, P2, R2, c[0x0][0x2a0], 0x2 ;  /* 0x0000a800020a9a11 */ /* 0x002fc600078410ff */
[----:B------:R1:W-:Y:S01]  /*a4f0*/  @!P0 LDGSTS.E.BYPASS.LTC128B.128 [R207+0x1f080], [R12.64], !P6 ;  /* 0x1f0800000ccf8fae */ /* 0x0003e2000f101d46 */
[----:B------:R-:W-:-:S03]  /*a500*/  @!P1 LEA.HI.X R11, R2, c[0x0][0x2a4], R4, 0x2, P2 ;  /* 0x0000a900020b9a11 */ /* 0x000fc600010f1404 */
[----:B------:R-:W0:Y:S01]  /*a510*/  LDGDEPBAR ;  /* 0x00000000000079af */ /* 0x000e220000000000 */
[----:B------:R-:W-:Y:S03]  /*a520*/  WARPSYNC 0xffffffff ;  /* 0xffffffff00007948 */ /* 0x000fe60003800000 */
[----:B------:R-:W-:Y:S06]  /*a530*/  BAR.SYNC.DEFER_BLOCKING 0x0 ;  /* 0x0000000000007b1d */ /* 0x000fec0000010000 */
[----:B------:R-:W2:Y:S01]  /*a540*/  @!P1 LDG.E R210, [R10.64] ;  /* 0x000000060ad29981 */ /* 0x000ea2000c1e1900 */
[----:B------:R-:W-:Y:S01]  /*a550*/  IMAD.MOV R2, RZ, RZ, -R3 ;  /* 0x000000ffff027224 */ /* 0x000fe200078e0a03 */
[----:B------:R-:W-:Y:S01]  /*a560*/  ISETP.GE.AND P5, PT, R140, c[0x0][0x1d4], PT ;  /* 0x000075008c007a0c */ /* 0x000fe20003fa6270 */
[----:B------:R-:W-:Y:S01]  /*a570*/  IMAD R252, R49, c[0x0][0x1ec], R237 ;  /* 0x00007b0031fc7a24 */ /* 0x000fe200078e02ed */
[----:B------:R-:W-:Y:S01]  /*a580*/  ISETP.GE.AND P4, PT, R142, c[0x0][0x1d4], PT ;  /* 0x000075008e007a0c */ /* 0x000fe20003f86270 */
[----:B------:R-:W-:Y:S01]  /*a590*/  IMAD R211, R2, c[0x0][0x2b8], R5 ;  /* 0x0000ae0002d37a24 */ /* 0x000fe200078e0205 */
[----:B------:R-:W-:Y:S01]  /*a5a0*/  ISETP.GE.AND P3, PT, R205, c[0x0][0x1d4], PT ;  /* 0x00007500cd007a0c */ /* 0x000fe20003f66270 */
[----:B------:R-:W-:Y:S01]  /*a5b0*/  IMAD R123, R97, -0x30, R123 ;  /* 0xffffffd0617b7824 */ /* 0x000fe200078e027b */
[----:B------:R-:W-:Y:S01]  /*a5c0*/  ISETP.GE.AND P6, PT, R204, c[0x0][0x1d4], PT ;  /* 0x00007500cc007a0c */ /* 0x000fe20003fc6270 */
[----:B------:R-:W-:Y:S01]  /*a5d0*/  IMAD.WIDE.U32 R2, R211, c[0x0][0x1e0], RZ ;  /* 0x00007800d3027a25 */ /* 0x000fe200078e00ff */
[----:B------:R-:W-:Y:S01]  /*a5e0*/  SHF.R.S32.HI R50, RZ, 0x1f, R211 ;  /* 0x0000001fff327819 */ /* 0x000fe200000114d3 */
[----:B------:R-:W-:Y:S01]  /*a5f0*/  BSSY B0, `(.L_x_1771) ;  /* 0x0000030000007945 */ /* 0x000fe20003800000 */
[----:B------:R-:W-:-:S02]  /*a600*/  IMNMX R6, R123, 0x30, PT ;  /* 0x000000307b067817 */ /* 0x000fc40003800200 */
[----:B------:R-:W-:Y:S01]  /*a610*/  LOP3.LUT R212, R212, 0xfffffffb, RZ, 0xc0, !PT ;  /* 0xfffffffbd4d47812 */ /* 0x000fe200078ec0ff */
[----:B------:R-:W-:Y:S02]  /*a620*/  IMAD R4, R50, c[0x0][0x1e0], RZ ;  /* 0x0000780032047a24 */ /* 0x000fe400078e02ff */
[----:B------:R-:W-:Y:S02]  /*a630*/  IMAD.IADD R6, R6, 0x1, -R143 ;  /* 0x0000000106067824 */ /* 0x000fe400078e0a8f */
[----:B------:R-:W-:Y:S02]  /*a640*/  IMAD R4, R211, c[0x0][0x1e4], R4 ;  /* 0x00007900d3047a24 */ /* 0x000fe400078e0204 */
[----:B------:R-:W-:Y:S02]  /*a650*/  @P6 LOP3.LUT R212, R212, 0x4, RZ, 0xfc, !PT ;  /* 0x00000004d4d46812 */ /* 0x000fe400078efcff */
        /* <DEDUP_REMOVED lines=8> */
[----:B------:R-:W-:Y:S02]  /*a6e0*/  LEA.HI.X R16, R2, c[0x0][0x1cc], R3, 0x1, P0 ;  /* 0x0000730002107a11 */ /* 0x000fe400000f0c03 */
[----:B------:R-:W1:Y:S01]  /*a6f0*/  SHFL.IDX PT, R2, R9, RZ, 0x181f ;  /* 0x00181fff09027589 */ /* 0x000e6200000e0000 */
[----:B------:R-:W-:-:S03]  /*a700*/  ISETP.GE.AND P0, PT, R6, 0x1, PT ;  /* 0x000000010600780c */ /* 0x000fc60003f06270 */
[----:B------:R-:W2:Y:S10]  /*a710*/  SHFL.IDX PT, R3, R16, RZ, 0x181f ;  /* 0x00181fff10037589 */ /* 0x000eb400000e0000 */
[----:B-1----:R-:W-:-:S02]  /*a720*/  @P0 LEA R12, P1, R140, R2, 0x1 ;  /* 0x000000028c0c0211 */ /* 0x002fc400078208ff */
[-C--:B------:R-:W-:Y:S02]  /*a730*/  @P0 LEA R10, P2, R206, R2.reuse, 0x1 ;  /* 0x00000002ce0a0211 */ /* 0x080fe400078408ff */
[-C--:B--2---:R-:W-:Y:S02]  /*a740*/  @P0 LEA.HI.X R13, R140, R3.reuse, R141, 0x1, P1 ;  /* 0x000000038c0d0211 */ /* 0x084fe400008f0c8d */
[CC--:B------:R-:W-:Y:S02]  /*a750*/  @P0 LEA R4, P1, R205.reuse, R2.reuse, 0x1 ;  /* 0x00000002cd040211 */ /* 0x0c0fe400078208ff */
[-C--:B------:R-:W-:Y:S01]  /*a760*/  @P0 LEA.HI.X R11, R206, R3.reuse, R213, 0x1, P2 ;  /* 0x00000003ce0b0211 */ /* 0x080fe200010f0cd5 */
[----:B------:R-:W-:Y:S01]  /*a770*/  @!PT LDS RZ, [RZ] ;  /* 0x00000000fffff984 */ /* 0x000fe20000000800 */
[----:B------:R1:W-:Y:S01]  /*a780*/  @P0 LDGSTS.E.BYPASS.LTC128B.128 [R203+0xa080], [R12.64], !P5 ;  /* 0x0a0800000ccb0fae */ /* 0x0003e2000e901d46 */
[-C--:B------:R-:W-:Y:S02]  /*a790*/  @P0 LEA.HI.X R5, R205, R3.reuse, R215, 0x1, P1 ;  /* 0x00000003cd050211 */ /* 0x080fe400008f0cd7 */
[C---:B---3--:R-:W-:Y:S01]  /*a7a0*/  @P0 LEA R14, P1, R204.reuse, R2, 0x1 ;  /* 0x00000002cc0e0211 */ /* 0x048fe200078208ff */
[----:B------:R1:W-:Y:S03]  /*a7b0*/  @P0 LDGSTS.E.BYPASS.LTC128B.128 [R203+0xb880], [R10.64], !P4 ;  /* 0x0b8800000acb0fae */ /* 0x0003e6000e101d46 */
[----:B------:R-:W-:Y:S01]  /*a7c0*/  @P0 LEA.HI.X R15, R204, R3, R214, 0x1, P1 ;  /* 0x00000003cc0f0211 */ /* 0x000fe200008f0cd6 */
[----:B------:R1:W-:Y:S04]  /*a7d0*/  @P0 LDGSTS.E.BYPASS.LTC128B.128 [R203+0xd080], [R4.64], !P3 ;  /* 0x0d08000004cb0fae */ /* 0x0003e8000d901d46 */
[----:B------:R1:W-:Y:S01]  /*a7e0*/  @P0 LDGSTS.E.BYPASS.LTC128B.128 [R203+0xe880], [R14.64], !P6 ;  /* 0x0e8800000ecb0fae */ /* 0x0003e2000f101d46 */
[----:B------:R-:W-:-:S03]  /*a7f0*/  ISETP.GE.AND P0, PT, R6, 0x21, PT ;  /* 0x000000210600780c */ /* 0x000fc60003f06270 */
[----:B------:R1:W2:Y:S04]  /*a800*/  SHFL.IDX PT, R2, R9, 0x1, 0x181f ;  /* 0x00381f0009027f89 */ /* 0x0002a800000e0000 */
[----:B------:R1:W3:Y:S06]  /*a810*/  SHFL.IDX PT, R3, R16, 0x1, 0x181f ;  /* 0x00381f0010037f89 */ /* 0x0002ec00000e0000 */
[----:B------:R-:W-:Y:S05]  /*a820*/  @!P0 BRA `(.L_x_1772) ;  /* 0x000000c000008947 */ /* 0x000fea0003800000 */
[-C--:B-12---:R-:W-:Y:S02]  /*a830*/  LEA R12, P0, R140, R2.reuse, 0x1 ;  /* 0x000000028c0c7211 */ /* 0x086fe400078008ff */
[----:B------:R-:W-:-:S02]  /*a840*/  LEA R10, P2, R206, R2, 0x1 ;  /* 0x00000002ce0a7211 */ /* 0x000fc400078408ff */
[-C--:B---3--:R-:W-:Y:S02]  /*a850*/  LEA.HI.X R13, R140, R3.reuse, R141, 0x1, P0 ;  /* 0x000000038c0d7211 */ /* 0x088fe400000f0c8d */
[CC--:B------:R-:W-:Y:S02]  /*a860*/  LEA R4, P1, R205.reuse, R2.reuse, 0x1 ;  /* 0x00000002cd047211 */ /* 0x0c0fe400078208ff */
[----:B------:R-:W-:Y:S01]  /*a870*/  LEA R2, P0, R204, R2, 0x1 ;  /* 0x00000002cc027211 */ /* 0x000fe200078008ff */
[----:B------:R1:W-:Y:S01]  /*a880*/  LDGSTS.E.BYPASS.LTC128B.128 [R207+0xb080], [R12.64], !P5 ;  /* 0x0b0800000ccf7fae */ /* 0x0003e2000e901d46 */
[-C--:B------:R-:W-:Y:S02]  /*a890*/  LEA.HI.X R11, R206, R3.reuse, R213, 0x1, P2 ;  /* 0x00000003ce0b7211 */ /* 0x080fe400010f0cd5 */
[-C--:B------:R-:W-:Y:S02]  /*a8a0*/  LEA.HI.X R5, R205, R3.reuse, R215, 0x1, P1 ;  /* 0x00000003cd057211 */ /* 0x080fe400008f0cd7 */
[----:B------:R-:W-:Y:S01]  /*a8b0*/  LEA.HI.X R3, R204, R3, R214, 0x1, P0 ;  /* 0x00000003cc037211 */ /* 0x000fe200000f0cd6 */
[----:B------:R1:W-:Y:S04]  /*a8c0*/  LDGSTS.E.BYPASS.LTC128B.128 [R207+0xc880], [R10.64], !P4 ;  /* 0x0c8800000acf7fae */ /* 0x0003e8000e101d46 */
[----:B------:R1:W-:Y:S04]  /*a8d0*/  LDGSTS.E.BYPASS.LTC128B.128 [R207+0xe080], [R4.64], !P3 ;  /* 0x0e08000004cf7fae */ /* 0x0003e8000d901d46 */
[----:B------:R1:W-:Y:S02]  /*a8e0*/  LDGSTS.E.BYPASS.LTC128B.128 [R207+0xf880], [R2.64], !P6 ;  /* 0x0f88000002cf7fae */ /* 0x0003e4000f101d46 */
.L_x_1772:
[----:B------:R-:W-:Y:S05]  /*a8f0*/  BSYNC B0 ;  /* 0x0000000000007941 */ /* 0x000fea0003800000 */
.L_x_1771:
[----:B------:R-:W-:Y:S01]  /*a900*/  ISETP.LT.AND P0, PT, RZ, c[0x0][0x27c], PT ;  /* 0x00009f00ff007a0c */ /* 0x000fe20003f01270 */
[----:B------:R-:W0:-:S12]  /*a910*/  LDGDEPBAR ;  /* 0x00000000000079af */ /* 0x000e180000000000 */
[----:B------:R-:W-:Y:S05]  /*a920*/  @P0 BRA `(.L_x_1773) ;  /* 0x0000002000000947 */ /* 0x000fea0003800000 */
[----:B------:R-:W-:-:S04]  /*a930*/  DEPBAR.LE SB0, 0x1 ;  /* 0x000080400000791a */ /* 0x000fc80000000000 */
[----:B------:R-:W-:Y:S05]  /*a940*/  BRA `(.L_x_1774) ;  /* 0x0000682000007947 */ /* 0x000fea0003800000 */
.L_x_1773:
[----:B-12---:R-:W-:Y:S01]  /*a950*/  SHF.R.S32.HI R2, RZ, 0x1f, R122 ;  /* 0x0000001fff027819 */ /* 0x006fe2000001147a */
[----:B------:R-:W-:Y:S01]  /*a960*/  ULDC.U8 UR4, c[0x0][0x298] ;  /* 0x0000a60000047ab9 */ /* 0x000fe20000000000 */
[----:B------:R-:W-:Y:S01]  /*a970*/  IMAD.WIDE.U32 R4, R122, c[0x0][0x280], RZ ;  /* 0x0000a0007a047a25 */ /* 0x000fe200078e00ff */
[----:B------:R-:W-:Y:S01]  /*a980*/  ISETP.NE.AND P1, PT, RZ, UR4, PT ;  /* 0x00000004ff007c0c */ /* 0x000fe2000bf25270 */
[----:B------:R-:W-:Y:S02]  /*a990*/  BSSY B2, `(.L_x_1774) ;  /* 0x000067d000027945 */ /* 0x000fe40003800000 */
[----:B---3--:R-:W-:Y:S01]  /*a9a0*/  IMAD R3, R2, c[0x0][0x280], RZ ;  /* 0x0000a00002037a24 */ /* 0x008fe200078e02ff */
[----:B------:R-:W-:Y:S01]  /*a9b0*/  LEA R9, P0, R4, c[0x0][0x270], 0x1 ;  /* 0x00009c0004097a11 */ /* 0x000fe200078008ff */
[----:B------:R-:W-:Y:S02]  /*a9c0*/  IMAD R6, R2, c[0x0][0x290], RZ ;  /* 0x0000a40002067a24 */ /* 0x000fe400078e02ff */
[----:B------:R-:W-:-:S05]  /*a9d0*/  IMAD R3, R122, c[0x0][0x284], R3 ;  /* 0x0000a1007a037a24 */ /* 0x000fca00078e0203 */
[----:B------:R-:W-:Y:S01]  /*a9e0*/  IADD3 R10, R3, R5, RZ ;  /* 0x00000005030a7210 */ /* 0x000fe20007ffe0ff */
[----:B------:R-:W-:-:S03]  /*a9f0*/  IMAD.WIDE.U32 R2, R122, c[0x0][0x290], RZ ;  /* 0x0000a4007a027a25 */ /* 0x000fc600078e00ff */
[----:B------:R-:W-:Y:S01]  /*aa00*/  LEA.HI.X R4, R4, c[0x0][0x274], R10, 0x1, P0 ;  /* 0x00009d0004047a11 */ /* 0x000fe200000f0c0a */
[----:B------:R-:W-:Y:S01]  /*aa10*/  IMAD R5, R122, c[0x0][0x294], R6 ;  /* 0x0000a5007a057a24 */ /* 0x000fe200078e0206 */
[----:B------:R-:W-:-:S04]  /*aa20*/  LEA R6, P0, R2, c[0x0][0x288], 0x1 ;  /* 0x0000a20002067a11 */ /* 0x000fc800078008ff */
[----:B------:R-:W-:-:S04]  /*aa30*/  IADD3 R3, R5, R3, RZ ;  /* 0x0000000305037210 */ /* 0x000fc80007ffe0ff */
[----:B------:R-:W-:Y:S01]  /*aa40*/  LEA.HI.X R2, R2, c[0x0][0x28c], R3, 0x1, P0 ;  /* 0x0000a30002027a11 */ /* 0x000fe200000f0c03 */
[----:B------:R-:W-:Y:S05]  /*aa50*/  @!P1 BRA `(.L_x_1775) ;  /* 0x0000317000009947 */ /* 0x000fea0003800000 */
[----:B------:R-:W-:Y:S01]  /*aa60*/  LOP3.LUT P2, RZ, R212, 0x2, RZ, 0xc0, !PT ;  /* 0x00000002d4ff7812 */ /* 0x000fe2000784c0ff */
[----:B------:R1:W2:Y:S01]  /*aa70*/  SHFL.IDX PT, R5, R4, RZ, 0x181f ;  /* 0x00181fff04057589 */ /* 0x0002a200000e0000 */
[----:B------:R-:W-:Y:S01]  /*aa80*/  BSSY B0, `(.L_x_1776) ;  /* 0x0000035000007945 */ /* 0x000fe20003800000 */
[----:B------:R-:W-:Y:S01]  /*aa90*/  CS2R R24, SRZ ;  /* 0x0000000000187805 */ /* 0x000fe2000001ff00 */
[----:B------:R-:W-:Y:S01]  /*aaa0*/  CS2R R22, SRZ ;  /* 0x0000000000167805 */ /* 0x000fe2000001ff00 */
[----:B------:R1:W3:Y:S01]  /*aab0*/  SHFL.IDX PT, R3, R2, RZ, 0x181f ;  /* 0x00181fff02037589 */ /* 0x0002e200000e0000 */
[----:B------:R-:W-:Y:S01]  /*aac0*/  CS2R R20, SRZ ;  /* 0x0000000000147805 */ /* 0x000fe2000001ff00 */
[----:B------:R-:W-:Y:S01]  /*aad0*/  CS2R R18, SRZ ;  /* 0x0000000000127805 */ /* 0x000fe2000001ff00 */
[----:B------:R-:W-:Y:S01]  /*aae0*/  CS2R R16, SRZ ;  /* 0x0000000000107805 */ /* 0x000fe2000001ff00 */
[----:B------:R1:W4:Y:S01]  /*aaf0*/  SHFL.IDX PT, R4, R9, RZ, 0x181f ;  /* 0x00181fff09047589 */ /* 0x00032200000e0000 */
[----:B------:R-:W-:Y:S01]  /*ab00*/  CS2R R14, SRZ ;  /* 0x00000000000e7805 */ /* 0x000fe2000001ff00 */
[----:B------:R-:W-:Y:S01]  /*ab10*/  CS2R R12, SRZ ;  /* 0x00000000000c7805 */ /* 0x000fe2000001ff00 */
[----:B------:R-:W-:Y:S01]  /*ab20*/  CS2R R10, SRZ ;  /* 0x00000000000a7805 */ /* 0x000fe2000001ff00 */
[----:B------:R1:W1:Y:S01]  /*ab30*/  SHFL.IDX PT, R2, R6, RZ, 0x181f ;  /* 0x00181fff06027589 */ /* 0x00026200000e0000 */
[----:B------:R-:W-:Y:S05]  /*ab40*/  @P2 BRA `(.L_x_1777) ;  /* 0x0000028000002947 */ /* 0x000fea0003800000 */
[----:B----4-:R-:W4:Y:S04]  /*ab50*/  LDL R31, [R1+0x180] ;  /* 0x00018000011f7983 */ /* 0x010f280000100800 */
[----:B---3--:R-:W3:Y:S04]  /*ab60*/  LDL R27, [R1+0x17c] ;  /* 0x00017c00011b7983 */ /* 0x008ee80000100800 */
[----:B--2---:R-:W2:Y:S04]  /*ab70*/  LDL R26, [R1+0x184] ;  /* 0x00018400011a7983 */ /* 0x004ea80000100800 */
[----:B------:R-:W2:Y:S04]  /*ab80*/  LDL R30, [R1+0x178] ;  /* 0x00017800011e7983 */ /* 0x000ea80000100800 */
[----:B------:R-:W2:Y:S04]  /*ab90*/  LDL R29, [R1+0x188] ;  /* 0x00018800011d7983 */ /* 0x000ea80000100800 */
[----:B------:R-:W2:Y:S01]  /*aba0*/  LDL R28, [R1+0x174] ;  /* 0x00017400011c7983 */ /* 0x000ea20000100800 */
[----:B------:R-:W-:Y:S01]  /*abb0*/  ISETP.GE.AND P0, PT, R144, c[0x0][0x27c], PT ;  /* 0x00009f0090007a0c */ /* 0x000fe20003f06270 */
[----:B------:R-:W-:Y:S01]  /*abc0*/  CS2R R18, SRZ ;  /* 0x0000000000127805 */ /* 0x000fe2000001ff00 */
[----:B------:R-:W-:Y:S01]  /*abd0*/  ISETP.GE.AND P2, PT, R148, c[0x0][0x27c], PT ;  /* 0x00009f0094007a0c */ /* 0x000fe20003f46270 */
[----:B------:R-:W-:Y:S01]  /*abe0*/  CS2R R10, SRZ ;  /* 0x00000000000a7805 */ /* 0x000fe2000001ff00 */
[----:B------:R-:W-:-:S09]  /*abf0*/  ISETP.GE.AND P1, PT, R146, c[0x0][0x27c], PT ;  /* 0x00009f0092007a0c */ /* 0x000fd20003f26270 */
[----:B------:R-:W-:-:S04]  /*ac00*/  @!P0 IMAD.WIDE R14, R144, 0x2, R4 ;  /* 0x00000002900e8825 */ /* 0x000fc800078e0204 */
[----:B-1----:R-:W-:Y:S01]  /*ac10*/  @!P0 IMAD.WIDE R12, R144, 0x2, R2 ;  /* 0x00000002900c8825 */ /* 0x002fe200078e0202 */
[----:B------:R1:W5:Y:S04]  /*ac20*/  @!P0 LD.E.64 R18, [R14.64] ;  /* 0x000000060e128980 */ /* 0x000368000c101b00 */
[----:B------:R1:W5:Y:S01]  /*ac30*/  @!P0 LD.E.64 R10, [R12.64] ;  /* 0x000000060c0a8980 */ /* 0x000362000c101b00 */
[----:B------:R-:W-:Y:S01]  /*ac40*/  CS2R R20, SRZ ;  /* 0x0000000000147805 */ /* 0x000fe2000001ff00 */
[----:B------:R-:W-:Y:S01]  /*ac50*/  CS2R R22, SRZ ;  /* 0x0000000000167805 */ /* 0x000fe2000001ff00 */
[----:B-1----:R-:W-:Y:S01]  /*ac60*/  CS2R R12, SRZ ;  /* 0x00000000000c7805 */ /* 0x002fe2000001ff00 */
[----:B------:R-:W-:Y:S01]  /*ac70*/  CS2R R24, SRZ ;  /* 0x0000000000187805 */ /* 0x000fe2000001ff00 */
[----:B----4-:R-:W-:-:S02]  /*ac80*/  @!P2 IADD3 R16, P6, R4, R31, RZ ;  /* 0x0000001f0410a210 */ /* 0x010fc40007fde0ff */
[----:B------:R-:W-:-:S03]  /*ac90*/  @!P2 IADD3 R14, P0, R2, R31, RZ ;  /* 0x0000001f020ea210 */ /* 0x000fc60007f1e0ff */
[--C-:B---3--:R-:W-:Y:S02]  /*aca0*/  @!P2 IMAD.X R17, R5, 0x1, R27.reuse, P6 ;  /* 0x000000010511a824 */ /* 0x108fe400030e061b */
[----:B------:R-:W-:Y:S01]  /*acb0*/  @!P2 IMAD.X R15, R3, 0x1, R27, P0 ;  /* 0x00000001030fa824 */ /* 0x000fe200000e061b */
[----:B------:R-:W-:Y:S02]  /*acc0*/  ISETP.GE.AND P0, PT, R147, c[0x0][0x27c], PT ;  /* 0x00009f0093007a0c */ /* 0x000fe40003f06270 */
[----:B------:R1:W5:Y:S04]  /*acd0*/  @!P2 LD.E.64 R20, [R16.64] ;  /* 0x000000061014a980 */ /* 0x000368000c101b00 */
[----:B------:R2:W5:Y:S02]  /*ace0*/  @!P2 LD.E.64 R12, [R14.64] ;  /* 0x000000060e0ca980 */ /* 0x000564000c101b00 */
[----:B--2---:R-:W-:-:S05]  /*acf0*/  @!P1 IADD3 R14, P2, R4, R26, RZ ;  /* 0x0000001a040e9210 */ /* 0x004fca0007f5e0ff */
[----:B------:R-:W-:Y:S01]  /*ad00*/  @!P1 IMAD.X R15, R5, 0x1, R30, P2 ;  /* 0x00000001050f9824 */ /* 0x000fe200010e061e */
[----:B------:R-:W-:Y:S01]  /*ad10*/  @!P1 IADD3 R26, P2, R2, R26, RZ ;  /* 0x0000001a021a9210 */ /* 0x000fe20007f5e0ff */
[----:B-1----:R-:W-:-:S03]  /*ad20*/  CS2R R16, SRZ ;  /* 0x0000000000107805 */ /* 0x002fc6000001ff00 */
[----:B------:R1:W5:Y:S01]  /*ad30*/  @!P1 LD.E.64 R22, [R14.64] ;  /* 0x000000060e169980 */ /* 0x000362000c101b00 */
[----:B------:R-:W-:Y:S01]  /*ad40*/  @!P1 IMAD.X R27, R3, 0x1, R30, P2 ;  /* 0x00000001031b9824 */ /* 0x000fe200010e061e */
[----:B------:R-:W-:-:S05]  /*ad50*/  @!P0 IADD3 R4, P2, R4, R29, RZ ;  /* 0x0000001d04048210 */ /* 0x000fca0007f5e0ff */
[----:B------:R-:W-:Y:S01]  /*ad60*/  @!P0 IMAD.X R5, R5, 0x1, R28, P2 ;  /* 0x0000000105058824 */ /* 0x000fe200010e061c */
[----:B------:R-:W-:-:S04]  /*ad70*/  @!P0 IADD3 R2, P2, R2, R29, RZ ;  /* 0x0000001d02028210 */ /* 0x000fc80007f5e0ff */
[----:B------:R2:W5:Y:S01]  /*ad80*/  @!P0 LD.E.64 R24, [R4.64] ;  /* 0x0000000604188980 */ /* 0x000562000c101b00 */
[----:B------:R-:W-:-:S05]  /*ad90*/  @!P0 IMAD.X R3, R3, 0x1, R28, P2 ;  /* 0x0000000103038824 */ /* 0x000fca00010e061c */
[----:B------:R2:W5:Y:S01]  /*ada0*/  @!P0 LD.E.64 R16, [R2.64] ;  /* 0x0000000602108980 */ /* 0x000562000c101b00 */
[----:B-1----:R-:W-:-:S06]  /*adb0*/  CS2R R14, SRZ ;  /* 0x00000000000e7805 */ /* 0x002fcc000001ff00 */
[----:B------:R2:W5:Y:S02]  /*adc0*/  @!P1 LD.E.64 R14, [R26.64] ;  /* 0x000000061a0e9980 */ /* 0x000564000c101b00 */
.L_x_1777:
[----:B------:R-:W-:Y:S05]  /*add0*/  BSYNC B0 ;  /* 0x0000000000007941 */ /* 0x000fea0003800000 */
.L_x_1776:
[----:B----4-:R-:W4:Y:S01]  /*ade0*/  LDL R41, [R1+0x14] ;  /* 0x0000140001297983 */ /* 0x010f220000100800 */
[----:B-----5:R-:W-:Y:S01]  /*adf0*/  IMAD.MOV.U32 R38, RZ, RZ, R18 ;  /* 0x000000ffff267224 */ /* 0x020fe200078e0012 */
[----:B--23--:R-:W-:Y:S01]  /*ae00*/  SHF.R.U64 R3, R18, 0x10, R19 ;  /* 0x0000001012037819 */ /* 0x00cfe20000001213 */
[----:B------:R-:W-:Y:S01]  /*ae10*/  IMAD.MOV.U32 R33, RZ, RZ, R22 ;  /* 0x000000ffff217224 */ /* 0x000fe200078e0016 */
[--C-:B------:R-:W-:Y:S01]  /*ae20*/  SHF.R.U64 R31, R22, 0x10, R23.reuse ;  /* 0x00000010161f7819 */ /* 0x100fe20000001217 */
[----:B------:R-:W-:Y:S01]  /*ae30*/  IMAD.MOV.U32 R32, RZ, RZ, R23 ;  /* 0x000000ffff207224 */ /* 0x000fe200078e0017 */
[----:B------:R-:W-:Y:S01]  /*ae40*/  PRMT R38, R38, 0x5410, R3 ;  /* 0x0000541026267816 */ /* 0x000fe20000000003 */
[----:B------:R-:W-:Y:S01]  /*ae50*/  IMAD.MOV.U32 R28, RZ, RZ, R25 ;  /* 0x000000ffff1c7224 */ /* 0x000fe200078e0019 */
[----:B------:R-:W-:Y:S01]  /*ae60*/  PRMT R31, R33, 0x5410, R31 ;  /* 0x00005410211f7816 */ /* 0x000fe2000000001f */
[----:B------:R-:W-:Y:S01]  /*ae70*/  IMAD.MOV.U32 R39, RZ, RZ, R19 ;  /* 0x000000ffff277224 */ /* 0x000fe200078e0013 */
[----:B------:R-:W-:Y:S01]  /*ae80*/  SHF.R.U32.HI R26, RZ, 0x10, R23 ;  /* 0x00000010ff1a7819 */ /* 0x000fe20000011617 */
[----:B------:R-:W-:Y:S01]  /*ae90*/  IMAD.MOV.U32 R37, RZ, RZ, R20 ;  /* 0x000000ffff257224 */ /* 0x000fe200078e0014 */
[----:B------:R-:W-:Y:S01]  /*aea0*/  SHF.R.U64 R27, R24, 0x10, R25 ;  /* 0x00000010181b7819 */ /* 0x000fe20000001219 */
        /* <DEDUP_REMOVED lines=8> */
[----:B------:R-:W-:Y:S01]  /*af30*/  IMAD.MOV.U32 R21, RZ, RZ, R12 ;  /* 0x000000ffff157224 */ /* 0x000fe200078e000c */
[----:B------:R-:W-:Y:S01]  /*af40*/  SHF.R.U64 R23, R10, 0x10, R11 ;  /* 0x000000100a177819 */ /* 0x000fe2000000120b */
[--C-:B------:R-:W-:Y:S01]  /*af50*/  IMAD.MOV.U32 R20, RZ, RZ, R13.reuse ;  /* 0x000000ffff147224 */ /* 0x100fe200078e000d */
[----:B------:R-:W-:Y:S01]  /*af60*/  SHF.R.U64 R19, R12, 0x10, R13 ;  /* 0x000000100c137819 */ /* 0x000fe2000000120d */
[----:B------:R-:W-:Y:S01]  /*af70*/  IMAD.MOV.U32 R12, RZ, RZ, R15 ;  /* 0x000000ffff0c7224 */ /* 0x000fe200078e000f */
[----:B------:R-:W-:Y:S01]  /*af80*/  SHF.R.U32.HI R10, RZ, 0x10, R13 ;  /* 0x00000010ff0a7819 */ /* 0x000fe2000001160d */
[----:B------:R-:W-:Y:S01]  /*af90*/  IMAD.MOV.U32 R13, RZ, RZ, R14 ;  /* 0x000000ffff0d7224 */ /* 0x000fe200078e000e */
[----:B------:R-:W-:Y:S01]  /*afa0*/  SHF.R.U32.HI R18, RZ, 0x10, R11 ;  /* 0x00000010ff127819 */ /* 0x000fe2000001160b */
[----:B-1----:R-:W-:Y:S01]  /*afb0*/  IMAD.MOV.U32 R9, RZ, RZ, R16 ;  /* 0x000000ffff097224 */ /* 0x002fe200078e0010 */
        /* <DEDUP_REMOVED lines=20> */
[----:B------:R-:W-:Y:S01]  /*b100*/  PRMT R28, R6, 0x5410, R2 ;  /* 0x00005410061c7816 */ /* 0x000fe20000000002 */
[----:B------:R-:W-:Y:S01]  /*b110*/  BAR.SYNC.DEFER_BLOCKING 0x0 ;  /* 0x0000000000007b1d */ /* 0x000fe20000010000 */
[----:B----4-:R-:W-:-:S05]  /*b120*/  IMAD R3, R41, -0x80, R40 ;  /* 0xffffff8029037824 */ /* 0x010fca00078e0228 */
[----:B------:R-:W-:-:S04]  /*b130*/  IMNMX R33, R3, 0x80, PT ;  /* 0x0000008003217817 */ /* 0x000fc80003800200 */
[----:B------:R-:W-:-:S13]  /*b140*/  ISETP.GE.AND P0, PT, R143, R33, PT ;  /* 0x000000218f00720c */ /* 0x000fda0003f06270 */
[----:B------:R-:W-:Y:S05]  /*b150*/  @P0 BRA `(.L_x_1779) ;  /* 0x00000a6000000947 */ /* 0x000fea0003800000 */
[----:B------:R-:W-:Y:S01]  /*b160*/  ISETP.GE.AND P0, PT, R144, c[0x0][0x27c], PT ;  /* 0x00009f0090007a0c */ /* 0x000fe20003f06270 */
[----:B------:R-:W-:-:S12]  /*b170*/  BSSY B0, `(.L_x_1780) ;  /* 0x0000028000007945 */ /* 0x000fd80003800000 */
[----:B------:R-:W-:Y:S05]  /*b180*/  @P0 BRA `(.L_x_1781) ;  /* 0x0000026000000947 */ /* 0x000fea0003800000 */
[----:B------:R-:W1:Y:S01]  /*b190*/  LDS.128 R12, [R203+0x10080] ;  /* 0x01008000cb0c7984 */ /* 0x000e620000000c00 */
[C---:B------:R-:W-:Y:S01]  /*b1a0*/  SHF.L.U32 R4, R38.reuse, 0x10, RZ ;  /* 0x0000001026047819 */ /* 0x040fe200000006ff */
[C---:B------:R-:W-:Y:S01]  /*b1b0*/  IMAD.U32 R2, R23.reuse, 0x10000, RZ ;  /* 0x0001000017027824 */ /* 0x040fe200078e00ff */
[----:B------:R-:W-:Y:S02]  /*b1c0*/  LOP3.LUT R10, R23, 0xffff0000, RZ, 0xc0, !PT ;  /* 0xffff0000170a7812 */ /* 0x000fe400078ec0ff */
[----:B------:R-:W-:Y:S02]  /*b1d0*/  LOP3.LUT R3, R38, 0xffff0000, RZ, 0xc0, !PT ;  /* 0xffff000026037812 */ /* 0x000fe400078ec0ff */
[C---:B-1----:R-:W-:Y:S01]  /*b1e0*/  LOP3.LUT R6, R12.reuse, 0xffff0000, RZ, 0xc0, !PT ;  /* 0xffff00000c067812 */ /* 0x042fe200078ec0ff */
[----:B------:R-:W-:Y:S01]  /*b1f0*/  IMAD.U32 R11, R15, 0x10000, RZ ;  /* 0x000100000f0b7824 */ /* 0x000fe200078e00ff */
[C---:B------:R-:W-:Y:S02]  /*b200*/  LOP3.LUT R5, R13.reuse, 0xffff0000, RZ, 0xc0, !PT ;  /* 0xffff00000d057812 */ /* 0x040fe400078ec0ff */
[----:B------:R-:W-:Y:S01]  /*b210*/  SHF.L.U32 R9, R12, 0x10, RZ ;  /* 0x000000100c097819 */ /* 0x000fe200000006ff */
[C---:B------:R-:W-:Y:S01]  /*b220*/  FMUL.FTZ R18, R6.reuse, R2 ;  /* 0x0000000206127220 */ /* 0x040fe20000410000 */
[----:B------:R-:W-:Y:S01]  /*b230*/  SHF.L.U32 R16, R13, 0x10, RZ ;  /* 0x000000100d107819 */ /* 0x000fe200000006ff */
[-C--:B------:R-:W-:Y:S01]  /*b240*/  FMUL.FTZ R17, R6, R4.reuse ;  /* 0x0000000406117220 */ /* 0x080fe20000410000 */
[C---:B------:R-:W-:Y:S01]  /*b250*/  SHF.L.U32 R13, R14.reuse, 0x10, RZ ;  /* 0x000000100e0d7819 */ /* 0x040fe200000006ff */
[----:B------:R-:W-:Y:S01]  /*b260*/  FFMA.FTZ R19, R9, R4, -R18 ;  /* 0x0000000409137223 */ /* 0x000fe20000010812 */
[----:B------:R-:W-:Y:S01]  /*b270*/  LOP3.LUT R12, R14, 0xffff0000, RZ, 0xc0, !PT ;  /* 0xffff00000e0c7812 */ /* 0x000fe200078ec0ff */
[----:B------:R-:W-:Y:S01]  /*b280*/  FMUL.FTZ R14, R5, R10 ;  /* 0x0000000a050e7220 */ /* 0x000fe20000410000 */
[----:B------:R-:W-:Y:S01]  /*b290*/  LOP3.LUT R6, R15, 0xffff0000, RZ, 0xc0, !PT ;  /* 0xffff00000f067812 */ /* 0x000fe200078ec0ff */
[----:B------:R-:W-:Y:S01]  /*b2a0*/  FFMA.FTZ R18, R9, R2, R17 ;  /* 0x0000000209127223 */ /* 0x000fe20000010011 */
[----:B------:R-:W-:Y:S01]  /*b2b0*/  LOP3.LUT R2, R22, 0xffff0000, RZ, 0xc0, !PT ;  /* 0xffff000016027812 */ /* 0x000fe200078ec0ff */
[-C--:B------:R-:W-:Y:S01]  /*b2c0*/  FMUL.FTZ R9, R5, R3.reuse ;  /* 0x0000000305097220 */ /* 0x080fe20000410000 */
[----:B------:R-:W-:Y:S01]  /*b2d0*/  SHF.L.U32 R5, R34, 0x10, RZ ;  /* 0x0000001022057819 */ /* 0x000fe200000006ff */
[----:B------:R-:W-:Y:S01]  /*b2e0*/  FFMA.FTZ R17, R16, R3, -R14 ;  /* 0x0000000310117223 */ /* 0x000fe2000001080e */
[----:B------:R-:W-:Y:S01]  /*b2f0*/  SHF.L.U32 R3, R22, 0x10, RZ ;  /* 0x0000001016037819 */ /* 0x000fe200000006ff */
[----:B------:R-:W-:Y:S01]  /*b300*/  FFMA.FTZ R15, R16, R10, R9 ;  /* 0x0000000a100f7223 */ /* 0x000fe20000010009 */
[----:B------:R-:W-:Y:S01]  /*b310*/  LOP3.LUT R4, R34, 0xffff0000, RZ, 0xc0, !PT ;  /* 0xffff000022047812 */ /* 0x000fe200078ec0ff */
[----:B------:R-:W-:-:S02]  /*b320*/  FMUL.FTZ R9, R12, R5 ;  /* 0x000000050c097220 */ /* 0x000fc40000410000 */
[----:B------:R-:W-:Y:S01]  /*b330*/  FMUL.FTZ R14, R12, R3 ;  /* 0x000000030c0e7220 */ /* 0x000fe20000410000 */
[----:B------:R-:W-:Y:S01]  /*b340*/  F2FP.BF16.PACK_AB R12, R18, R19 ;  /* 0x00000013120c723e */ /* 0x000fe200000010ff */
[C---:B------:R-:W-:Y:S02]  /*b350*/  FMUL.FTZ R10, R6.reuse, R2 ;  /* 0x00000002060a7220 */ /* 0x040fe40000410000 */
[-C--:B------:R-:W-:Y:S02]  /*b360*/  FMUL.FTZ R6, R6, R4.reuse ;  /* 0x0000000406067220 */ /* 0x080fe40000410000 */
        /* <DEDUP_REMOVED lines=8> */
.L_x_1781:
[----:B------:R-:W-:Y:S05]  /*b3f0*/  BSYNC B0 ;  /* 0x0000000000007941 */ /* 0x000fea0003800000 */
.L_x_1780:
[----:B------:R-:W-:Y:S01]  /*b400*/  ISETP.GE.AND P0, PT, R148, c[0x0][0x27c], PT ;  /* 0x00009f0094007a0c */ /* 0x000fe20003f06270 */
[----:B------:R-:W-:-:S12]  /*b410*/  BSSY B0, `(.L_x_1782) ;  /* 0x0000028000007945 */ /* 0x000fd80003800000 */
[----:B------:R-:W-:Y:S05]  /*b420*/  @P0 BRA `(.L_x_1783) ;  /* 0x0000026000000947 */ /* 0x000fea0003800000 */
[----:B-1----:R-:W1:Y:S01]  /*b430*/  LDS.128 R12, [R203+0x14080] ;  /* 0x01408000cb0c7984 */ /* 0x002e620000000c00 */
[----:B------:R-:W-:Y:S01]  /*b440*/  SHF.L.U32 R4, R35, 0x10, RZ ;  /* 0x0000001023047819 */ /* 0x000fe200000006ff */
        /* <DEDUP_REMOVED lines=36> */
.L_x_1783:
[----:B------:R-:W-:Y:S05]  /*b690*/  BSYNC B0 ;  /* 0x0000000000007941 */ /* 0x000fea0003800000 */
.L_x_1782:
[----:B------:R-:W-:Y:S01]  /*b6a0*/  ISETP.GE.AND P0, PT, R146, c[0x0][0x27c], PT ;  /* 0x00009f0092007a0c */ /* 0x000fe20003f06270 */
[----:B------:R-:W-:-:S12]  /*b6b0*/  BSSY B0, `(.L_x_1784) ;  /* 0x0000028000007945 */ /* 0x000fd80003800000 */
[----:B------:R-:W-:Y:S05]  /*b6c0*/  @P0 BRA `(.L_x_1785) ;  /* 0x0000026000000947 */ /* 0x000fea0003800000 */
[----:B-1----:R-:W1:Y:S01]  /*b6d0*/  LDS.128 R12, [R203+0x18080] ;  /* 0x01808000cb0c7984 */ /* 0x002e620000000c00 */
        /* <DEDUP_REMOVED lines=37> */
.L_x_1785:
[----:B------:R-:W-:Y:S05]  /*b930*/  BSYNC B0 ;  /* 0x0000000000007941 */ /* 0x000fea0003800000 */
.L_x_1784:
[----:B------:R-:W-:-:S13]  /*b940*/  ISETP.GE.AND P0, PT, R147, c[0x0][0x27c], PT ;  /* 0x00009f0093007a0c */ /* 0x000fda0003f06270 */
        /* <DEDUP_REMOVED lines=39> */
.L_x_1779:
[----:B------:R-:W-:Y:S05]  /*bbc0*/  BSYNC B1 ;  /* 0x0000000000017941 */ /* 0x000fea0003800000 */
.L_x_1778:
        /* <DEDUP_REMOVED lines=16> */
[-C--:B------:R-:W-:Y:S01]  /*bcd0*/  FMUL.FTZ R18, R2, R6.reuse ;  /* 0x0000000602127220 */ /* 0x080fe20000410000 */
[----:B------:R-:W-:Y:S01]  /*bce0*/  SHF.L.U32 R16, R13, 0x10, RZ ;  /* 0x000000100d107819 */ /* 0x000fe200000006ff */
[----:B------:R-:W-:Y:S01]  /*bcf0*/  FMUL.FTZ R17, R4, R6 ;  /* 0x0000000604117220 */ /* 0x000fe20000410000 */
[----:B------:R-:W-:Y:S01]  /*bd00*/  SHF.L.U32 R13, R14, 0x10, RZ ;  /* 0x000000100e0d7819 */ /* 0x000fe200000006ff */
[----:B------:R-:W-:Y:S01]  /*bd10*/  FFMA.FTZ R19, R4, R9, -R18 ;  /* 0x0000000904137223 */ /* 0x000fe20000010812 */
[----:B------:R-:W-:Y:S01]  /*bd20*/  LOP3.LUT R12, R14, 0xffff0000, RZ, 0xc0, !PT ;  /* 0xffff00000e0c7812 */ /* 0x000fe200078ec0ff */
[----:B------:R-:W-:Y:S01]  /*bd30*/  FMUL.FTZ R14, R10, R5 ;  /* 0x000000050a0e7220 */ /* 0x000fe20000410000 */
        /* <DEDUP_REMOVED lines=10> */
[----:B------:R-:W-:Y:S01]  /*bde0*/  FMUL.FTZ R14, R3, R12 ;  /* 0x0000000c030e7220 */ /* 0x000fe20000410000 */
[----:B------:R-:W-:Y:S01]  /*bdf0*/  F2FP.BF16.PACK_AB R12, R18, R19 ;  /* 0x00000013120c723e */ /* 0x000fe200000010ff */
[-C--:B------:R-:W-:Y:S02]  /*be00*/  FMUL.FTZ R10, R2, R6.reuse ;  /* 0x00000006020a7220 */ /* 0x080fe40000410000 */
[C---:B------:R-:W-:Y:S02]  /*be10*/  FMUL.FTZ R6, R4.reuse, R6 ;  /* 0x0000000604067220 */ /* 0x040fe40000410000 */
[-C--:B------:R-:W-:Y:S02]  /*be20*/  FFMA.FTZ R14, R5, R13.reuse, -R14 ;  /* 0x0000000d050e7223 */ /* 0x080fe4000001080e */
[----:B------:R-:W-:Y:S01]  /*be30*/  FFMA.FTZ R5, R3, R13, R9 ;  /* 0x0000000d03057223 */ /* 0x000fe20000010009 */
[----:B------:R-:W-:Y:S01]  /*be40*/  F2FP.BF16.PACK_AB R13, R15, R17 ;  /* 0x000000110f0d723e */ /* 0x000fe200000010ff */
[----:B------:R-:W-:-:S02]  /*be50*/  FFMA.FTZ R3, R4, R11, -R10 ;  /* 0x0000000b04037223 */ /* 0x000fc4000001080a */
[----:B------:R-:W-:Y:S01]  /*be60*/  FFMA.FTZ R2, R2, R11, R6 ;  /* 0x0000000b02027223 */ /* 0x000fe20000010006 */
[----:B------:R-:W-:-:S04]  /*be70*/  F2FP.BF16.PACK_AB R14, R5, R14 ;  /* 0x0000000e050e723e */ /* 0x000fc800000010ff */
[----:B------:R-:W-:-:S05]  /*be80*/  F2FP.BF16.PACK_AB R15, R2, R3 ;  /* 0x00000003020f723e */ /* 0x000fca00000010ff */
[----:B------:R1:W-:Y:S02]  /*be90*/  STS.128 [R203+0x11080], R12 ;  /* 0x0110800ccb007388 */ /* 0x0003e40000000c00 */
.L_x_1789:
[----:B------:R-:W-:Y:S05]  /*bea0*/  BSYNC B0 ;  /* 0x0000000000007941 */ /* 0x000fea0003800000 */
.L_x_1788:
        /* <DEDUP_REMOVED lines=41> */
.L_x_1791:
[----:B------:R-:W-:Y:S05]  /*c140*/  BSYNC B0 ;  /* 0x0000000000007941 */ /* 0x000fea0003800000 */
.L_x_1790:
        /* <DEDUP_REMOVED lines=41> */
.L_x_1793:
[----:B------:R-:W-:Y:S05]  /*c3e0*/  BSYNC B0 ;  /* 0x0000000000007941 */ /* 0x000fea0003800000 */
.L_x_1792:
        /* <DEDUP_REMOVED lines=40> */
.L_x_1787:
[----:B------:R-:W-:Y:S05]  /*c670*/  BSYNC B1 ;  /* 0x0000000000017941 */ /* 0x000fea0003800000 */
.L_x_1786:
        /* <DEDUP_REMOVED lines=45> */
.L_x_1797:
[----:B------:R-:W-:Y:S05]  /*c950*/  BSYNC B0 ;  /* 0x0000000000007941 */ /* 0x000fea0003800000 */
.L_x_1796:
        /* <DEDUP_REMOVED lines=41> */
.L_x_1799:
[----:B------:R-:W-:Y:S05]  /*cbf0*/  BSYNC B0 ;  /* 0x0000000000007941 */ /* 0x000fea0003800000 */
.L_x_1798:
        /* <DEDUP_REMOVED lines=41> */
.L_x_1801:
[----:B------:R-:W-:Y:S05]  /*ce90*/  BSYNC B0 ;  /* 0x0000000000007941 */ /* 0x000fea0003800000 */
.L_x_1800:
        /* <DEDUP_REMOVED lines=40> */
.L_x_1795:
[----:B------:R-:W-:Y:S05]  /*d120*/  BSYNC B1 ;  /* 0x0000000000017941 */ /* 0x000fea0003800000 */
.L_x_1794:
[----:B------:R-:W-:-:S04]  /*d130*/  IADD3 R2, R143, 0x60, RZ ;  /* 0x000000608f027810 */ /* 0x000fc80007ffe0ff */
        /* <DEDUP_REMOVED lines=43> */
.L_x_1804:
[----:B------:R-:W-:Y:S05]  /*d3f0*/  BSYNC B0 ;  /* 0x0000000000007941 */ /* 0x000fea0003800000 */
.L_x_1803:
        /* <DEDUP_REMOVED lines=41> */
.L_x_1806:
[----:B------:R-:W-:Y:S05]  /*d690*/  BSYNC B0 ;  /* 0x0000000000007941 */ /* 0x000fea0003800000 */
.L_x_1805:
        /* <DEDUP_REMOVED lines=41> */
.L_x_1808:
[----:B------:R-:W-:Y:S05]  /*d930*/  BSYNC B0 ;  /* 0x0000000000007941 */ /* 0x000fea0003800000 */
.L_x_1807:
        /* <DEDUP_REMOVED lines=41> */
.L_x_1775:
        /* <DEDUP_REMOVED lines=15> */
[----:B------:R-:W-:Y:S02]  /*dcc0*/  ISETP.GE.AND P1, PT, R140, c[0x0][0x27c], PT ;  /* 0x00009f008c007a0c */ /* 0x000fe40003f26270 */
[----:B------:R-:W-:-:S11]  /*dcd0*/  ISETP.GE.AND P0, PT, R142, c[0x0][0x27c], PT ;  /* 0x00009f008e007a0c */ /* 0x000fd60003f06270 */
[C---:B-1----:R-:W-:Y:S01]  /*dce0*/  @!P1 IMAD.SHL.U32 R4, R140.reuse, 0x2, RZ ;  /* 0x000000028c049824 */ /* 0x042fe200078e00ff */
[----:B------:R-:W-:Y:S02]  /*dcf0*/  @!P1 SHF.L.U64.HI R5, R140, 0x1, R141 ;  /* 0x000000018c059819 */ /* 0x000fe4000001028d */
[----:B------:R-:W-:Y:S02]  /*dd00*/  @!P0 SHF.L.U64.HI R6, R206, 0x1, R213 ;  /* 0x00000001ce068819 */ /* 0x000fe400000102d5 */
[----:B--2---:R-:W-:-:S05]  /*dd10*/  @!P1 IADD3 R2, P2, R10, R4, RZ ;  /* 0x000000040a029210 */ /* 0x004fca0007f5e0ff */
[--C-:B---3--:R-:W-:Y:S01]  /*dd20*/  @!P1 IMAD.X R3, R11, 0x1, R5.reuse, P2 ;  /* 0x000000010b039824 */ /* 0x108fe200010e0605 */
[----:B------:R-:W-:Y:S01]  /*dd30*/  @!P1 IADD3 R28, P2, R9, R4, RZ ;  /* 0x00000004091c9210 */ /* 0x000fe20007f5e0ff */
[----:B------:R-:W-:Y:S01]  /*dd40*/  @!P0 IMAD.SHL.U32 R4, R206, 0x2, RZ ;  /* 0x00000002ce048824 */ /* 0x000fe200078e00ff */
[----:B------:R-:W-:Y:S01]  /*dd50*/  CS2R R18, SRZ ;  /* 0x0000000000127805 */ /* 0x000fe2000001ff00 */
[----:B------:R-:W-:Y:S01]  /*dd60*/  CS2R R16, SRZ ;  /* 0x0000000000107805 */ /* 0x000fe2000001ff00 */
[----:B------:R-:W-:Y:S01]  /*dd70*/  CS2R R14, SRZ ;  /* 0x00000000000e7805 */ /* 0x000fe2000001ff00 */
[----:B----4-:R-:W-:Y:S01]  /*dd80*/  @!P1 IMAD.X R29, R30, 0x1, R5, P2 ;  /* 0x000000011e1d9824 */ /* 0x010fe200010e0605 */
[-C--:B------:R-:W-:Y:S01]  /*dd90*/  @!P0 IADD3 R10, P2, R10, R4.reuse, RZ ;  /* 0x000000040a0a8210 */ /* 0x080fe20007f5e0ff */
[----:B------:R-:W-:Y:S01]  /*dda0*/  CS2R R12, SRZ ;  /* 0x00000000000c7805 */ /* 0x000fe2000001ff00 */
[----:B------:R1:W5:Y:S03]  /*ddb0*/  @!P1 LD.E.128 R24, [R2.64] ;  /* 0x0000000602189980 */ /* 0x000366000c101d00 */
[--C-:B------:R-:W-:Y:S01]  /*ddc0*/  @!P0 IMAD.X R11, R11, 0x1, R6.reuse, P2 ;  /* 0x000000010b0b8824 */ /* 0x100fe200010e0606 */
[----:B------:R-:W-:Y:S01]  /*ddd0*/  @!P0 IADD3 R4, P2, R9, R4, RZ ;  /* 0x0000000409048210 */ /* 0x000fe20007f5e0ff */
[----:B------:R1:W5:Y:S04]  /*dde0*/  @!P1 LD.E.128 R20, [R28.64] ;  /* 0x000000061c149980 */ /* 0x000368000c101d00 */
[----:B------:R-:W-:Y:S01]  /*ddf0*/  @!P0 IMAD.X R5, R30, 0x1, R6, P2 ;  /* 0x000000011e058824 */ /* 0x000fe200010e0606 */
[----:B------:R1:W5:Y:S04]  /*de00*/  @!P0 LD.E.128 R16, [R10.64] ;  /* 0x000000060a108980 */ /* 0x000368000c101d00 */
[----:B------:R1:W5:Y:S03]  /*de10*/  @!P0 LD.E.128 R12, [R4.64] ;  /* 0x00000006040c8980 */ /* 0x000366000c101d00 */
.L_x_1810:
[----:B------:R-:W-:Y:S05]  /*de20*/  BSYNC B0 ;  /* 0x0000000000007941 */ /* 0x000fea0003800000 */
.L_x_1809:
[----:B----4-:R-:W4:Y:S01]  /*de30*/  LDL R43, [R1+0x14] ;  /* 0x00001400012b7983 */ /* 0x010f220000100800 */
[----:B-----5:R-:W-:Y:S01]  /*de40*/  IMAD.MOV.U32 R41, RZ, RZ, R24 ;  /* 0x000000ffff297224 */ /* 0x020fe200078e0018 */
[--C-:B-1----:R-:W-:Y:S01]  /*de50*/  SHF.R.U64 R2, R24, 0x10, R25.reuse ;  /* 0x0000001018027819 */ /* 0x102fe20000001219 */
[--C-:B------:R-:W-:Y:S01]  /*de60*/  IMAD.MOV.U32 R42, RZ, RZ, R25.reuse ;  /* 0x000000ffff2a7224 */ /* 0x100fe200078e0019 */
[----:B------:R-:W-:Y:S01]  /*de70*/  SHF.R.U32.HI R36, RZ, 0x10, R25 ;  /* 0x00000010ff247819 */ /* 0x000fe20000011619 */
[--C-:B------:R-:W-:Y:S01]  /*de80*/  IMAD.MOV.U32 R38, RZ, RZ, R27.reuse ;  /* 0x000000ffff267224 */ /* 0x100fe200078e001b */
[----:B------:R-:W-:Y:S01]  /*de90*/  PRMT R41, R41, 0x5410, R2 ;  /* 0x0000541029297816 */ /* 0x000fe20000000002 */
[----:B------:R-:W-:Y:S01]  /*dea0*/  IMAD.MOV.U32 R35, RZ, RZ, R16 ;  /* 0x000000ffff237224 */ /* 0x000fe200078e0010 */
[--C-:B------:R-:W-:Y:S01]  /*deb0*/  SHF.R.U64 R37, R26, 0x10, R27.reuse ;  /* 0x000000101a257819 */ /* 0x100fe2000000121b */
[----:B------:R-:W-:Y:S01]  /*dec0*/  IMAD.MOV.U32 R39, RZ, RZ, R26 ;  /* 0x000000ffff277224 */ /* 0x000fe200078e001a */
[----:B------:R-:W-:Y:S01]  /*ded0*/  SHF.R.U32.HI R32, RZ, 0x10, R27 ;  /* 0x00000010ff207819 */ /* 0x000fe2000001161b */
[--C-:B------:R-:W-:Y:S01]  /*dee0*/  IMAD.MOV.U32 R34, RZ, RZ, R17.reuse ;  /* 0x000000ffff227224 */ /* 0x100fe200078e0011 */
[----:B------:R-:W-:Y:S01]  /*def0*/  SHF.R.U64 R33, R16, 0x10, R17 ;  /* 0x0000001010217819 */ /* 0x000fe20000001211 */
[--C-:B------:R-:W-:Y:S01]  /*df00*/  IMAD.MOV.U32 R30, RZ, RZ, R19.reuse ;  /* 0x000000ffff1e7224 */ /* 0x100fe200078e0013 */
[--C-:B------:R-:W-:Y:S01]  /*df10*/  SHF.R.U64 R29, R18, 0x10, R19.reuse ;  /* 0x00000010121d7819 */ /* 0x100fe20000001213 */
[----:B------:R-:W-:Y:S01]  /*df20*/  IMAD.MOV.U32 R27, RZ, RZ, R20 ;  /* 0x000000ffff1b7224 */ /* 0x000fe200078e0014 */
[----:B------:R-:W-:Y:S01]  /*df30*/  SHF.R.U32.HI R24, RZ, 0x10, R19 ;  /* 0x00000010ff187819 */ /* 0x000fe20000011613 */
[----:B------:R-:W-:Y:S01]  /*df40*/  IMAD.MOV.U32 R16, RZ, RZ, R12 ;  /* 0x000000ffff107224 */ /* 0x000fe200078e000c */
[----:B------:R-:W-:Y:S01]  /*df50*/  SHF.R.U64 R25, R20, 0x10, R21 ;  /* 0x0000001014197819 */ /* 0x000fe20000001215 */
[----:B------:R-:W-:Y:S01]  /*df60*/  IMAD.MOV.U32 R31, RZ, RZ, R18 ;  /* 0x000000ffff1f7224 */ /* 0x000fe200078e0012 */
[----:B---3--:R-:W-:Y:S01]  /*df70*/  SHF.R.U64 R11, R12, 0x10, R13 ;  /* 0x000000100c0b7819 */ /* 0x008fe2000000120d */
[----:B------:R-:W-:Y:S01]  /*df80*/  IMAD.MOV.U32 R26, RZ, RZ, R21 ;  /* 0x000000ffff1a7224 */ /* 0x000fe200078e0015 */
[----:B------:R-:W-:Y:S01]  /*df90*/  SHF.R.U32.HI R28, RZ, 0x10, R17 ;  /* 0x00000010ff1c7819 */ /* 0x000fe20000011611 */
[----:B------:R-:W-:Y:S01]  /*dfa0*/  IMAD.MOV.U32 R20, RZ, RZ, R22 ;  /* 0x000000ffff147224 */ /* 0x000fe200078e0016 */
[----:B------:R-:W-:Y:S01]  /*dfb0*/  SHF.R.U32.HI R17, RZ, 0x10, R21 ;  /* 0x00000010ff117819 */ /* 0x000fe20000011615 */
[--C-:B------:R-:W-:Y:S01]  /*dfc0*/  IMAD.MOV.U32 R19, RZ, RZ, R23.reuse ;  /* 0x000000ffff137224 */ /* 0x100fe200078e0017 */
[----:B------:R-:W-:Y:S01]  /*dfd0*/  SHF.R.U64 R18, R22, 0x10, R23 ;  /* 0x0000001016127819 */ /* 0x000fe20000001217 */
[----:B------:R-:W-:Y:S01]  /*dfe0*/  IMAD.MOV.U32 R12, RZ, RZ, R13 ;  /* 0x000000ffff0c7224 */ /* 0x000fe200078e000d */
[----:B--2---:R-:W-:Y:S01]  /*dff0*/  SHF.R.U32.HI R10, RZ, 0x10, R23 ;  /* 0x00000010ff0a7819 */ /* 0x004fe20000011617 */
[----:B------:R-:W-:Y:S01]  /*e000*/  IMAD.MOV.U32 R9, RZ, RZ, R14 ;  /* 0x000000ffff097224 */ /* 0x000fe200078e000e */
[----:B------:R-:W-:Y:S01]  /*e010*/  SHF.R.U32.HI R4, RZ, 0x10, R13 ;  /* 0x00000010ff047819 */ /* 0x000fe2000001160d */
[--C-:B------:R-:W-:Y:S01]  /*e020*/  IMAD.MOV.U32 R6, RZ, RZ, R15.reuse ;  /* 0x000000ffff067224 */ /* 0x100fe200078e000f */
[----:B------:R-:W-:Y:S01]  /*e030*/  SHF.R.U64 R5, R14, 0x10, R15 ;  /* 0x000000100e057819 */ /* 0x000fe2000000120f */
[----:B------:R-:W-:-:S04]  /*e040*/  DEPBAR.LE SB0, 0x1 ;  /* 0x000080400000791a */ /* 0x000fc80000000000 */
[----:B------:R-:W-:Y:S01]  /*e050*/  SHF.R.U32.HI R3, RZ, 0x10, R15 ;  /* 0x00000010ff037819 */ /* 0x000fe2000001160f */
[----:B------:R-:W-:Y:S01]  /*e060*/  BSSY B1, `(.L_x_1811) ;  /* 0x00000cc000017945 */ /* 0x000fe20003800000 */
        /* <DEDUP_REMOVED lines=10> */
[----:B------:R-:W-:Y:S01]  /*e110*/  PRMT R44, R6, 0x5410, R3 ;  /* 0x00005410062c7816 */ /* 0x000fe20000000003 */
[----:B------:R-:W-:Y:S01]  /*e120*/  BAR.SYNC.DEFER_BLOCKING 0x0 ;  /* 0x0000000000007b1d */ /* 0x000fe20000010000 */
[----:B----4-:R-:W-:Y:S01]  /*e130*/  IMAD R2, R43, -0x80, R40 ;  /* 0xffffff802b027824 */ /* 0x010fe200078e0228 */
[----:B------:R-:W-:-:S02]  /*e140*/  PRMT R40, R35, 0x5410, R33 ;  /* 0x0000541023287816 */ /* 0x000fc40000000021 */
[----:B------:R-:W-:Y:S02]  /*e150*/  PRMT R33, R20, 0x5410, R18 ;  /* 0x0000541014217816 */ /* 0x000fe40000000012 */
[----:B------:R-:W-:Y:S02]  /*e160*/  IMNMX R48, R2, 0x80, PT ;  /* 0x0000008002307817 */ /* 0x000fe40003800200 */
[----:B------:R-:W-:Y:S02]  /*e170*/  PRMT R35, R19, 0x5410, R10 ;  /* 0x0000541013237816 */ /* 0x000fe4000000000a */
[----:B------:R-:W-:Y:S02]  /*e180*/  ISETP.GE.AND P0, PT, R143, R48, PT ;  /* 0x000000308f00720c */ /* 0x000fe40003f06270 */
[----:B------:R-:W-:-:S11]  /*e190*/  PRMT R43, R12, 0x5410, R4 ;  /* 0x000054100c2b7816 */ /* 0x000fd60000000004 */
[----:B------:R-:W-:Y:S05]  /*e1a0*/  @P0 BRA `(.L_x_1812) ;  /* 0x00000b7000000947 */ /* 0x000fea0003800000 */
[----:B------:R-:W-:Y:S01]  /*e1b0*/  ISETP.GE.AND P0, PT, R140, c[0x0][0x27c], PT ;  /* 0x00009f008c007a0c */ /* 0x000fe20003f06270 */
[----:B------:R-:W-:Y:S01]  /*e1c0*/  BSSY B0, `(.L_x_1813) ;  /* 0x000005a000007945 */ /* 0x000fe20003800000 */
[----:B------:R-:W-:-:S11]  /*e1d0*/  SHF.R.U32.HI R53, RZ, 0x3, R222 ;  /* 0x00000003ff357819 */ /* 0x000fd600000116de */
[----:B------:R-:W-:Y:S05]  /*e1e0*/  @P0 BRA `(.L_x_1814) ;  /* 0x0000057000000947 */ /* 0x000fea0003800000 */
[----:B------:R-:W-:Y:S01]  /*e1f0*/  MOV R2, c[0x0][0x27c] ;  /* 0x00009f0000027a02 */ /* 0x000fe20000000f00 */
[----:B------:R-:W1:Y:S01]  /*e200*/  LDS.128 R16, [R203+0x10080] ;  /* 0x01008000cb107984 */ /* 0x000e620000000c00 */
[----:B------:R-:W-:Y:S02]  /*e210*/  LOP3.LUT R5, R32, 0xffff0000, RZ, 0xc0, !PT ;  /* 0xffff000020057812 */ /* 0x000fe400078ec0ff */
        /* <DEDUP_REMOVED lines=14> */
[C---:B------:R-:W-:Y:S01]  /*e300*/  IMAD.U32 R23, R19.reuse, 0x10000, RZ ;  /* 0x0001000013177824 */ /* 0x040fe200078e00ff */
[----:B------:R-:W-:Y:S01]  /*e310*/  LOP3.LUT R24, R19, 0xffff0000, RZ, 0xc0, !PT ;  /* 0xffff000013187812 */ /* 0x000fe200078ec0ff */
[C---:B------:R-:W-:Y:S01]  /*e320*/  IMAD.U32 R20, R17.reuse, 0x10000, RZ ;  /* 0x0001000011147824 */ /* 0x040fe200078e00ff */
[----:B------:R-:W-:Y:S02]  /*e330*/  LOP3.LUT R16, R16, 0xffff0000, RZ, 0xc0, !PT ;  /* 0xffff000010107812 */ /* 0x000fe400078ec0ff */
[----:B------:R-:W-:Y:S02]  /*e340*/  LOP3.LUT R25, R17, 0xffff0000, RZ, 0xc0, !PT ;  /* 0xffff000011197812 */ /* 0x000fe400078ec0ff */
[C---:B------:R-:W-:Y:S02]  /*e350*/  SHF.L.U32 R17, R18.reuse, 0x10, RZ ;  /* 0x0000001012117819 */ /* 0x040fe400000006ff */
[----:B------:R-:W-:-:S02]  /*e360*/  LOP3.LUT R18, R18, 0xffff0000, RZ, 0xc0, !PT ;  /* 0xffff000012127812 */ /* 0x000fc400078ec0ff */
[C---:B--2---:R-:W-:Y:S01]  /*e370*/  SHF.L.U32 R4, R12.reuse, 0x10, RZ ;  /* 0x000000100c047819 */ /* 0x044fe200000006ff */
[----:B------:R-:W-:Y:S01]  /*e380*/  IMAD.U32 R10, R13, 0x10000, RZ ;  /* 0x000100000d0a7824 */ /* 0x000fe200078e00ff */
[----:B------:R-:W-:Y:S02]  /*e390*/  LOP3.LUT R6, R12, 0xffff0000, RZ, 0xc0, !PT ;  /* 0xffff00000c067812 */ /* 0x000fe400078ec0ff */
[----:B------:R-:W-:Y:S01]  /*e3a0*/  SHF.L.U32 R11, R14, 0x10, RZ ;  /* 0x000000100e0b7819 */ /* 0x000fe200000006ff */
[-C--:B------:R-:W-:Y:S01]  /*e3b0*/  FMUL.FTZ R19, R4, R3.reuse ;  /* 0x0000000304137220 */ /* 0x080fe20000410000 */
[----:B------:R-:W-:Y:S01]  /*e3c0*/  LOP3.LUT R12, R14, 0xffff0000, RZ, 0xc0, !PT ;  /* 0xffff00000e0c7812 */ /* 0x000fe200078ec0ff */
[-C--:B------:R-:W-:Y:S01]  /*e3d0*/  FMUL.FTZ R14, R4, R2.reuse ;  /* 0x00000002040e7220 */ /* 0x080fe20000410000 */
[----:B------:R-:W-:Y:S01]  /*e3e0*/  LOP3.LUT R4, R41, 0xffff0000, RZ, 0xc0, !PT ;  /* 0xffff000029047812 */ /* 0x000fe200078ec0ff */
[C---:B------:R-:W-:Y:S01]  /*e3f0*/  FFMA.FTZ R31, R9.reuse, R2, -R19 ;  /* 0x00000002091f7223 */ /* 0x040fe20000010813 */
[----:B------:R-:W-:Y:S01]  /*e400*/  SHF.L.U32 R2, R34, 0x10, RZ ;  /* 0x0000001022027819 */ /* 0x000fe200000006ff */
[----:B------:R-:W-:Y:S01]  /*e410*/  FFMA.FTZ R30, R9, R3, R14 ;  /* 0x00000003091e7223 */ /* 0x000fe2000001000e */
[----:B------:R-:W-:Y:S01]  /*e420*/  LOP3.LUT R22, R13, 0xffff0000, RZ, 0xc0, !PT ;  /* 0xffff00000d167812 */ /* 0x000fe200078ec0ff */
[C---:B------:R-:W-:Y:S01]  /*e430*/  IMAD.U32 R13, R15.reuse, 0x10000, RZ ;  /* 0x000100000f0d7824 */ /* 0x040fe200078e00ff */
[----:B------:R-:W-:Y:S01]  /*e440*/  LOP3.LUT R21, R15, 0xffff0000, RZ, 0xc0, !PT ;  /* 0xffff00000f157812 */ /* 0x000fe200078ec0ff */
[----:B------:R-:W-:Y:S01]  /*e450*/  FMUL.FTZ R15, R6, R5 ;  /* 0x00000005060f7220 */ /* 0x000fe20000410000 */
[----:B------:R-:W-:Y:S01]  /*e460*/  SHF.L.U32 R9, R33, 0x10, RZ ;  /* 0x0000001021097819 */ /* 0x000fe200000006ff */
[----:B------:R-:W-:-:S02]  /*e470*/  IMAD.U32 R3, R36, 0x10000, RZ ;  /* 0x0001000024037824 */ /* 0x000fc400078e00ff */
[----:B------:R-:W-:Y:S02]  /*e480*/  FMUL.FTZ R14, R6, R4 ;  /* 0x00000004060e7220 */ /* 0x000fe40000410000 */
[----:B------:R-:W-:Y:S02]  /*e490*/  FMUL.FTZ R6, R10, R2 ;  /* 0x000000020a067220 */ /* 0x000fe40000410000 */
[----:B------:R-:W-:Y:S02]  /*e4a0*/  FFMA.FTZ R29, R16, R4, -R15 ;  /* 0x00000004101d7223 */ /* 0x000fe4000001080f */
[----:B------:R-:W-:Y:S02]  /*e4b0*/  FMUL.FTZ R4, R10, R3 ;  /* 0x000000030a047220 */ /* 0x000fe40000410000 */
[----:B------:R-:W-:Y:S02]  /*e4c0*/  FFMA.FTZ R28, R16, R5, R14 ;  /* 0x00000005101c7223 */ /* 0x000fe4000001000e */
[----:B------:R-:W-:Y:S01]  /*e4d0*/  FFMA.FTZ R27, R20, R3, -R6 ;  /* 0x00000003141b7223 */ /* 0x000fe20000010806 */
[----:B------:R-:W-:Y:S01]  /*e4e0*/  SHF.L.U32 R6, R35, 0x10, RZ ;  /* 0x0000001023067819 */ /* 0x000fe200000006ff */
[----:B------:R-:W-:-:S02]  /*e4f0*/  IMAD.U32 R3, R37, 0x10000, RZ ;  /* 0x0001000025037824 */ /* 0x000fc400078e00ff */
[----:B------:R-:W-:Y:S02]  /*e500*/  FMUL.FTZ R5, R11, R9 ;  /* 0x000000090b057220 */ /* 0x000fe40000410000 */
[----:B------:R-:W-:Y:S01]  /*e510*/  FFMA.FTZ R20, R20, R2, R4 ;  /* 0x0000000214147223 */ /* 0x000fe20000010004 */
[----:B------:R-:W-:Y:S01]  /*e520*/  LOP3.LUT R4, R37, 0xffff0000, RZ, 0xc0, !PT ;  /* 0xffff000025047812 */ /* 0x000fe200078ec0ff */
[-C--:B------:R-:W-:Y:S01]  /*e530*/  FMUL.FTZ R14, R11, R3.reuse ;  /* 0x000000030b0e7220 */ /* 0x080fe20000410000 */
[----:B------:R-:W-:Y:S01]  /*e540*/  LOP3.LUT R2, R33, 0xffff0000, RZ, 0xc0, !PT ;  /* 0xffff000021027812 */ /* 0x000fe200078ec0ff */
[----:B------:R-:W-:Y:S01]  /*e550*/  FFMA.FTZ R16, R17, R3, -R5 ;  /* 0x0000000311107223 */ /* 0x000fe20000010805 */
[----:B------:R-:W-:Y:S01]  /*e560*/  SHF.L.U32 R3, R38, 0x10, RZ ;  /* 0x0000001026037819 */ /* 0x000fe200000006ff */
[----:B------:R-:W-:Y:S02]  /*e570*/  FMUL.FTZ R5, R13, R6 ;  /* 0x000000060d057220 */ /* 0x000fe40000410000 */
[----:B------:R-:W-:-:S02]  /*e580*/  FMUL.FTZ R10, R12, R4 ;  /* 0x000000040c0a7220 */ /* 0x000fc40000410000 */
[-C--:B------:R-:W-:Y:S02]  /*e590*/  FMUL.FTZ R11, R12, R2.reuse ;  /* 0x000000020c0b7220 */ /* 0x080fe40000410000 */
[----:B------:R-:W-:Y:S02]  /*e5a0*/  FFMA.FTZ R17, R17, R9, R14 ;  /* 0x0000000911117223 */ /* 0x000fe4000001000e */
[-C--:B------:R-:W-:Y:S02]  /*e5b0*/  FMUL.FTZ R9, R13, R3.reuse ;  /* 0x000000030d097220 */ /* 0x080fe40000410000 */
[----:B------:R-:W-:Y:S01]  /*e5c0*/  FFMA.FTZ R19, R23, R3, -R5 ;  /* 0x0000000317137223 */ /* 0x000fe20000010805 */
[----:B------:R-:W-:Y:S01]  /*e5d0*/  LOP3.LUT R3, R34, 0xffff0000, RZ, 0xc0, !PT ;  /* 0xffff000022037812 */ /* 0x000fe200078ec0ff */
[----:B------:R-:W-:Y:S01]  /*e5e0*/  FFMA.FTZ R14, R18, R2, R10 ;  /* 0x00000002120e7223 */ /* 0x000fe2000001000a */
[----:B------:R-:W-:Y:S01]  /*e5f0*/  LOP3.LUT R5, R36, 0xffff0000, RZ, 0xc0, !PT ;  /* 0xffff000024057812 */ /* 0x000fe200078ec0ff */
[----:B------:R-:W-:Y:S01]  /*e600*/  FFMA.FTZ R12, R18, R4, -R11 ;  /* 0x00000004120c7223 */ /* 0x000fe2000001080b */
[----:B------:R-:W-:Y:S01]  /*e610*/  LOP3.LUT R2, R35, 0xffff0000, RZ, 0xc0, !PT ;  /* 0xffff000023027812 */ /* 0x000fe200078ec0ff */
[----:B------:R-:W-:Y:S01]  /*e620*/  FMUL.FTZ R11, R22, R3 ;  /* 0x00000003160b7220 */ /* 0x000fe20000410000 */
[----:B------:R-:W-:Y:S01]  /*e630*/  LOP3.LUT R4, R38, 0xffff0000, RZ, 0xc0, !PT ;  /* 0xffff000026047812 */ /* 0x000fe200078ec0ff */
[----:B------:R-:W-:Y:S01]  /*e640*/  FFMA.FTZ R15, R23, R6, R9 ;  /* 0x00000006170f7223 */ /* 0x000fe20000010009 */
[----:B------:R-:W-:Y:S01]  /*e650*/  F2FP.BF16.PACK_AB R18, R12, R16 ;  /* 0x000000100c12723e */ /* 0x000fe200000010ff */
[----:B------:R-:W-:Y:S01]  /*e660*/  FMUL.FTZ R10, R22, R5 ;  /* 0x00000005160a7220 */ /* 0x000fe20000410000 */
[----:B------:R-:W-:Y:S01]  /*e670*/  F2FP.BF16.PACK_AB R14, R14, R17 ;  /* 0x000000110e0e723e */ /* 0x000fe200000010ff */
[----:B------:R-:W-:Y:S01]  /*e680*/  FMUL.FTZ R9, R21, R2 ;  /* 0x0000000215097220 */ /* 0x000fe20000410000 */
[----:B------:R-:W-:Y:S01]  /*e690*/  F2FP.BF16.PACK_AB R16, R29, R31 ;  /* 0x0000001f1d10723e */ /* 0x000fe200000010ff */
[----:B------:R-:W-:Y:S01]  /*e6a0*/  FMUL.FTZ R6, R21, R4 ;  /* 0x0000000415067220 */ /* 0x000fe20000410000 */
[----:B------:R-:W-:Y:S01]  /*e6b0*/  F2FP.BF16.PACK_AB R12, R28, R30 ;  /* 0x0000001e1c0c723e */ /* 0x000fe200000010ff */
[----:B------:R-:W-:-:S02]  /*e6c0*/  FFMA.FTZ R11, R25, R5, -R11 ;  /* 0x00000005190b7223 */ /* 0x000fc4000001080b */
[----:B------:R-:W-:Y:S02]  /*e6d0*/  FFMA.FTZ R5, R25, R3, R10 ;  /* 0x0000000319057223 */ /* 0x000fe4000001000a */
[C---:B------:R-:W-:Y:S01]  /*e6e0*/  FFMA.FTZ R3, R24.reuse, R4, -R9 ;  /* 0x0000000418037223 */ /* 0x040fe20000010809 */
[----:B------:R-:W-:Y:S01]  /*e6f0*/  F2FP.BF16.PACK_AB R17, R11, R27 ;  /* 0x0000001b0b11723e */ /* 0x000fe200000010ff */
[----:B------:R-:W-:Y:S01]  /*e700*/  FFMA.FTZ R2, R24, R2, R6 ;  /* 0x0000000218027223 */ /* 0x000fe20000010006 */
[----:B------:R-:W-:Y:S02]  /*e710*/  F2FP.BF16.PACK_AB R13, R5, R20 ;  /* 0x00000014050d723e */ /* 0x000fe400000010ff */
[----:B------:R-:W-:Y:S02]  /*e720*/  F2FP.BF16.PACK_AB R19, R3, R19 ;  /* 0x000000130313723e */ /* 0x000fe400000010ff */
[----:B------:R-:W-:-:S03]  /*e730*/  F2FP.BF16.PACK_AB R15, R2, R15 ;  /* 0x0000000f020f723e */ /* 0x000fc600000010ff */
[----:B------:R1:W-:Y:S04]  /*e740*/  STS.128 [R203+0x10080], R16 ;  /* 0x01008010cb007388 */ /* 0x0003e80000000c00 */
[----:B------:R1:W-:Y:S02]  /*e750*/  STS.128 [R26+0x10080], R12 ;  /* 0x0100800c1a007388 */ /* 0x0003e40000000c00 */
.L_x_1814:
[----:B------:R-:W-:Y:S05]  /*e760*/  BSYNC B0 ;  /* 0x0000000000007941 */ /* 0x000fea0003800000 */
.L_x_1813:
[----:B------:R-:W-:-:S13]  /*e770*/  ISETP.GE.AND P0, PT, R142, c[0x0][0x27c], PT ;  /* 0x00009f008e007a0c */ /* 0x000fda0003f06270 */
[----:B------:R-:W-:Y:S05]  /*e780*/  @P0 BRA `(.L_x_1812) ;  /* 0x0000059000000947 */ /* 0x000fea0003800000 */
[----:B------:R-:W2:Y:S04]  /*e790*/  LDL R3, [R1+0xd0] ;  /* 0x0000d00001037983 */ /* 0x000ea80000100800 */
[----:B------:R-:W3:Y:S01]  /*e7a0*/  LDL R52, [R1+0xe8] ;  /* 0x0000e80001347983 */ /* 0x000ee20000100800 */
[----:B------:R-:W-:Y:S02]  /*e7b0*/  MOV R2, c[0x0][0x27c] ;  /* 0x00009f0000027a02 */ /* 0x000fe40000000f00 */
[----:B------:R-:W-:Y:S02]  /*e7c0*/  LOP3.LUT R5, R39, 0xffff0000, RZ, 0xc0, !PT ;  /* 0xffff000027057812 */ /* 0x000fe400078ec0ff */
        /* <DEDUP_REMOVED lines=30> */
[----:B------:R-:W-:Y:S01]  /*e9b0*/  FFMA.FTZ R31, R9, R2, -R19 ;  /* 0x00000002091f7223 */ /* 0x000fe20000010813 */
        /* <DEDUP_REMOVED lines=30> */
[C---:B------:R-:W-:Y:S01]  /*eba0*/  FFMA.FTZ R14, R18.reuse, R2, R10 ;  /* 0x00000002120e7223 */ /* 0x040fe2000001000a */
        /* <DEDUP_REMOVED lines=21> */
[----:B------:R1:W-:Y:S04]  /*ed00*/  STS.128 [R52], R16 ;  /* 0x0000001034007388 */ /* 0x0003e80000000c00 */
[----:B------:R1:W-:Y:S02]  /*ed10*/  STS.128 [R26+0x10080], R12 ;  /* 0x0100800c1a007388 */ /* 0x0003e40000000c00 */
.L_x_1812:
[----:B------:R-:W-:Y:S05]  /*ed20*/  BSYNC B1 ;  /* 0x0000000000017941 */ /* 0x000fea0003800000 */
.L_x_1811:
[----:B------:R-:W-:Y:S01]  /*ed30*/  IADD3 R2, R143, 0x20, RZ ;  /* 0x000000208f027810 */ /* 0x000fe20007ffe0ff */
[----:B------:R-:W-:Y:S03]  /*ed40*/  BSSY B1, `(.L_x_1815) ;  /* 0x00000bb000017945 */ /* 0x000fe60003800000 */
[----:B------:R-:W-:-:S13]  /*ed50*/  ISETP.GE.AND P0, PT, R2, R48, PT ;  /* 0x000000300200720c */ /* 0x000fda0003f06270 */
[----:B------:R-:W-:Y:S05]  /*ed60*/  @P0 BRA `(.L_x_1816) ;  /* 0x00000b8000000947 */ /* 0x000fea0003800000 */
[----:B------:R-:W-:Y:S01]  /*ed70*/  ISETP.GE.AND P0, PT, R140, c[0x0][0x27c], PT ;  /* 0x00009f008c007a0c */ /* 0x000fe20003f06270 */
[----:B------:R-:W-:Y:S01]  /*ed80*/  BSSY B0, `(.L_x_1817) ;  /* 0x000005b000007945 */ /* 0x000fe20003800000 */
[----:B------:R-:W-:-:S11]  /*ed90*/  SHF.R.U32.HI R53, RZ, 0x3, R219 ;  /* 0x00000003ff357819 */ /* 0x000fd600000116db */
[----:B------:R-:W-:Y:S05]  /*eda0*/  @P0 BRA `(.L_x_1818) ;  /* 0x0000058000000947 */ /* 0x000fea0003800000 */
[----:B-1----:R-:W2:Y:S01]  /*edb0*/  LDL R52, [R1+0x170] ;  /* 0x0001700001347983 */ /* 0x002ea20000100800 */
[----:B------:R-:W-:Y:S02]  /*edc0*/  MOV R2, c[0x0][0x27c] ;  /* 0x00009f0000027a02 */ /* 0x000fe40000000f00 */
        /* <DEDUP_REMOVED lines=13> */
[----:B------:R-:W1:Y:S02]  /*eea0*/  LDS.128 R12, [R26+0x10080] ;  /* 0x010080001a0c7984 */ /* 0x000e640000000c00 */
[C---:B-1----:R-:W-:Y:S01]  /*eeb0*/  SHF.L.U32 R4, R12.reuse, 0x10, RZ ;  /* 0x000000100c047819 */ /* 0x042fe200000006ff */
[C---:B------:R-:W-:Y:S01]  /*eec0*/  IMAD.U32 R10, R13.reuse, 0x10000, RZ ;  /* 0x000100000d0a7824 */ /* 0x040fe200078e00ff */
[----:B------:R-:W-:Y:S02]  /*eed0*/  LOP3.LUT R6, R12, 0xffff0000, RZ, 0xc0, !PT ;  /* 0xffff00000c067812 */ /* 0x000fe400078ec0ff */
[C---:B------:R-:W-:Y:S02]  /*eee0*/  SHF.L.U32 R11, R14.reuse, 0x10, RZ ;  /* 0x000000100e0b7819 */ /* 0x040fe400000006ff */
[----:B------:R-:W-:Y:S01]  /*eef0*/  LOP3.LUT R12, R14, 0xffff0000, RZ, 0xc0, !PT ;  /* 0xffff00000e0c7812 */ /* 0x000fe200078ec0ff */
[----:B------:R-:W-:Y:S01]  /*ef00*/  FMUL.FTZ R14, R2, R4 ;  /* 0x00000004020e7220 */ /* 0x000fe20000410000 */
[----:B------:R-:W-:Y:S01]  /*ef10*/  LOP3.LUT R22, R13, 0xffff0000, RZ, 0xc0, !PT ;  /* 0xffff00000d167812 */ /* 0x000fe200078ec0ff */
[C---:B------:R-:W-:Y:S01]  /*ef20*/  IMAD.U32 R13, R15.reuse, 0x10000, RZ ;  /* 0x000100000f0d7824 */ /* 0x040fe200078e00ff */
[----:B------:R-:W-:Y:S01]  /*ef30*/  LOP3.LUT R21, R15, 0xffff0000, RZ, 0xc0, !PT ;  /* 0xffff00000f157812 */ /* 0x000fe200078ec0ff */
[----:B------:R-:W-:Y:S01]  /*ef40*/  FMUL.FTZ R15, R5, R6 ;  /* 0x00000006050f7220 */ /* 0x000fe20000410000 */
[----:B--2---:R-:W1:Y:S02]  /*ef50*/  LDS.128 R16, [R52] ;  /* 0x0000000034107984 */ /* 0x004e640000000c00 */
[C---:B-1----:R-:W-:Y:S01]  /*ef60*/  SHF.L.U32 R9, R16.reuse, 0x10, RZ ;  /* 0x0000001010097819 */ /* 0x042fe200000006ff */
[C---:B------:R-:W-:Y:S01]  /*ef70*/  IMAD.U32 R23, R19.reuse, 0x10000, RZ ;  /* 0x0001000013177824 */ /* 0x040fe200078e00ff */
[----:B------:R-:W-:Y:S01]  /*ef80*/  LOP3.LUT R24, R19, 0xffff0000, RZ, 0xc0, !PT ;  /* 0xffff000013187812 */ /* 0x000fe200078ec0ff */
[----:B------:R-:W-:Y:S01]  /*ef90*/  FMUL.FTZ R19, R3, R4 ;  /* 0x0000000403137220 */ /* 0x000fe20000410000 */
[----:B------:R-:W-:Y:S01]  /*efa0*/  LOP3.LUT R4, R41, 0xffff0000, RZ, 0xc0, !PT ;  /* 0xffff000029047812 */ /* 0x000fe200078ec0ff */
[-C--:B------:R-:W-:Y:S01]  /*efb0*/  FFMA.FTZ R30, R3, R9.reuse, R14 ;  /* 0x00000009031e7223 */ /* 0x080fe2000001000e */
[----:B------:R-:W-:Y:S01]  /*efc0*/  LOP3.LUT R16, R16, 0xffff0000, RZ, 0xc0, !PT ;  /* 0xffff000010107812 */ /* 0x000fe200078ec0ff */
[----:B------:R-:W-:Y:S01]  /*efd0*/  FFMA.FTZ R31, R2, R9, -R19 ;  /* 0x00000009021f7223 */ /* 0x000fe20000010813 */
[----:B------:R-:W-:Y:S01]  /*efe0*/  SHF.L.U32 R2, R34, 0x10, RZ ;  /* 0x0000001022027819 */ /* 0x000fe200000006ff */
[----:B------:R-:W-:Y:S01]  /*eff0*/  IMAD.U32 R3, R36, 0x10000, RZ ;  /* 0x0001000024037824 */ /* 0x000fe200078e00ff */
[----:B------:R-:W-:Y:S01]  /*f000*/  SHF.L.U32 R9, R33, 0x10, RZ ;  /* 0x0000001021097819 */ /* 0x000fe200000006ff */
[----:B------:R-:W-:Y:S01]  /*f010*/  FMUL.FTZ R14, R4, R6 ;  /* 0x00000006040e7220 */ /* 0x000fe20000410000 */
[C---:B------:R-:W-:Y:S01]  /*f020*/  LOP3.LUT R25, R17.reuse, 0xffff0000, RZ, 0xc0, !PT ;  /* 0xffff000011197812 */ /* 0x040fe200078ec0ff */
[----:B------:R-:W-:Y:S01]  /*f030*/  IMAD.U32 R20, R17, 0x10000, RZ ;  /* 0x0001000011147824 */ /* 0x000fe200078e00ff */
[----:B------:R-:W-:Y:S01]  /*f040*/  SHF.L.U32 R17, R18, 0x10, RZ ;  /* 0x0000001012117819 */ /* 0x000fe200000006ff */
[----:B------:R-:W-:Y:S01]  /*f050*/  FMUL.FTZ R6, R2, R10 ;  /* 0x0000000a02067220 */ /* 0x000fe20000410000 */
[----:B------:R-:W-:Y:S01]  /*f060*/  LOP3.LUT R18, R18, 0xffff0000, RZ, 0xc0, !PT ;  /* 0xffff000012127812 */ /* 0x000fe200078ec0ff */
[----:B------:R-:W-:-:S02]  /*f070*/  FFMA.FTZ R29, R4, R16, -R15 ;  /* 0x00000010041d7223 */ /* 0x000fc4000001080f */
[----:B------:R-:W-:Y:S02]  /*f080*/  FMUL.FTZ R4, R3, R10 ;  /* 0x0000000a03047220 */ /* 0x000fe40000410000 */
[----:B------:R-:W-:Y:S02]  /*f090*/  FFMA.FTZ R28, R5, R16, R14 ;  /* 0x00000010051c7223 */ /* 0x000fe4000001000e */
[-C--:B------:R-:W-:Y:S01]  /*f0a0*/  FFMA.FTZ R27, R3, R20.reuse, -R6 ;  /* 0x00000014031b7223 */ /* 0x080fe20000010806 */
[----:B------:R-:W-:Y:S01]  /*f0b0*/  SHF.L.U32 R6, R35, 0x10, RZ ;  /* 0x0000001023067819 */ /* 0x000fe200000006ff */
[----:B------:R-:W-:Y:S02]  /*f0c0*/  IMAD.U32 R3, R37, 0x10000, RZ ;  /* 0x0001000025037824 */ /* 0x000fe400078e00ff */
[-C--:B------:R-:W-:Y:S02]  /*f0d0*/  FMUL.FTZ R5, R9, R11.reuse ;  /* 0x0000000b09057220 */ /* 0x080fe40000410000 */
[----:B------:R-:W-:Y:S01]  /*f0e0*/  FFMA.FTZ R20, R2, R20, R4 ;  /* 0x0000001402147223 */ /* 0x000fe20000010004 */
[----:B------:R-:W-:Y:S01]  /*f0f0*/  LOP3.LUT R4, R37, 0xffff0000, RZ, 0xc0, !PT ;  /* 0xffff000025047812 */ /* 0x000fe200078ec0ff */
[----:B------:R-:W-:Y:S01]  /*f100*/  FMUL.FTZ R14, R3, R11 ;  /* 0x0000000b030e7220 */ /* 0x000fe20000410000 */
[----:B------:R-:W-:Y:S01]  /*f110*/  LOP3.LUT R2, R33, 0xffff0000, RZ, 0xc0, !PT ;  /* 0xffff000021027812 */ /* 0x000fe200078ec0ff */
[----:B------:R-:W-:Y:S01]  /*f120*/  FFMA.FTZ R16, R3, R17, -R5 ;  /* 0x0000001103107223 */ /* 0x000fe20000010805 */
[----:B------:R-:W-:Y:S01]  /*f130*/  SHF.L.U32 R3, R38, 0x10, RZ ;  /* 0x0000001026037819 */ /* 0x000fe200000006ff */
[----:B------:R-:W-:-:S02]  /*f140*/  FMUL.FTZ R5, R6, R13 ;  /* 0x0000000d06057220 */ /* 0x000fc40000410000 */
[-C--:B------:R-:W-:Y:S02]  /*f150*/  FMUL.FTZ R10, R4, R12.reuse ;  /* 0x0000000c040a7220 */ /* 0x080fe40000410000 */
[----:B------:R-:W-:Y:S02]  /*f160*/  FMUL.FTZ R11, R2, R12 ;  /* 0x0000000c020b7220 */ /* 0x000fe40000410000 */
[----:B------:R-:W-:Y:S02]  /*f170*/  FFMA.FTZ R17, R9, R17, R14 ;  /* 0x0000001109117223 */ /* 0x000fe4000001000e */
[C---:B------:R-:W-:Y:S02]  /*f180*/  FMUL.FTZ R9, R3.reuse, R13 ;  /* 0x0000000d03097220 */ /* 0x040fe40000410000 */
[-C--:B------:R-:W-:Y:S01]  /*f190*/  FFMA.FTZ R19, R3, R23.reuse, -R5 ;  /* 0x0000001703137223 */ /* 0x080fe20000010805 */
[----:B------:R-:W-:Y:S01]  /*f1a0*/  LOP3.LUT R3, R34, 0xffff0000, RZ, 0xc0, !PT ;  /* 0xffff000022037812 */ /* 0x000fe200078ec0ff */
[-C--:B------:R-:W-:Y:S01]  /*f1b0*/  FFMA.FTZ R14, R2, R18.reuse, R10 ;  /* 0x00000012020e7223 */ /* 0x080fe2000001000a */
        /* <DEDUP_REMOVED lines=15> */
[-C--:B------:R-:W-:Y:S01]  /*f2b0*/  FFMA.FTZ R3, R4, R24.reuse, -R9 ;  /* 0x0000001804037223 */ /* 0x080fe20000010809 */
[----:B------:R-:W-:Y:S01]  /*f2c0*/  F2FP.BF16.PACK_AB R17, R11, R27 ;  /* 0x0000001b0b11723e */ /* 0x000fe200000010ff */
[----:B------:R-:W-:Y:S01]  /*f2d0*/  FFMA.FTZ R2, R2, R24, R6 ;  /* 0x0000001802027223 */ /* 0x000fe20000010006 */
[----:B------:R-:W-:Y:S02]  /*f2e0*/  F2FP.BF16.PACK_AB R13, R5, R20 ;  /* 0x00000014050d723e */ /* 0x000fe400000010ff */
[----:B------:R-:W-:Y:S02]  /*f2f0*/  F2FP.BF16.PACK_AB R19, R3, R19 ;  /* 0x000000130313723e */ /* 0x000fe400000010ff */
[----:B------:R-:W-:-:S03]  /*f300*/  F2FP.BF16.PACK_AB R15, R2, R15 ;  /* 0x0000000f020f723e */ /* 0x000fc600000010ff */
[----:B------:R1:W-:Y:S04]  /*f310*/  STS.128 [R52], R16 ;  /* 0x0000001034007388 */ /* 0x0003e80000000c00 */
[----:B------:R1:W-:Y:S02]  /*f320*/  STS.128 [R26+0x10080], R12 ;  /* 0x0100800c1a007388 */ /* 0x0003e40000000c00 */
.L_x_1818:
[----:B------:R-:W-:Y:S05]  /*f330*/  BSYNC B0 ;  /* 0x0000000000007941 */ /* 0x000fea0003800000 */
.L_x_1817:
[----:B------:R-:W-:-:S13]  /*f340*/  ISETP.GE.AND P0, PT, R142, c[0x0][0x27c], PT ;  /* 0x00009f008e007a0c */ /* 0x000fda0003f06270 */
[----:B------:R-:W-:Y:S05]  /*f350*/  @P0 BRA `(.L_x_1816) ;  /* 0x0000059000000947 */ /* 0x000fea0003800000 */
[----:B------:R-:W2:Y:S04]  /*f360*/  LDL R3, [R1+0xd0] ;  /* 0x0000d00001037983 */ /* 0x000ea80000100800 */
[----:B-1----:R-:W3:Y:S01]  /*f370*/  LDL R52, [R1+0xe4] ;  /* 0x0000e40001347983 */ /* 0x002ee20000100800 */
[----:B------:R-:W-:Y:S02]  /*f380*/  MOV R2, c[0x0][0x27c] ;  /* 0x00009f0000027a02 */ /* 0x000fe40000000f00 */
[----:B------:R-:W-:Y:S02]  /*f390*/  LOP3.LUT R5, R39, 0xffff0000, RZ, 0xc0, !PT ;  /* 0xffff000027057812 */ /* 0x000fe400078ec0ff */
[----:B--2---:R-:W-:-:S04]  /*f3a0*/  LEA.HI R2, R2, R3, RZ, 0x1d ;  /* 0x0000000302027211 */ /* 0x004fc800078fe8ff */
[----:B------:R-:W-:Y:S01]  /*f3b0*/  SHF.R.S32.HI R3, RZ, 0x1f, R2 ;  /* 0x0000001fff037819 */ /* 0x000fe20000011402 */
[----:B------:R-:W-:Y:S01]  /*f3c0*/  IMAD.SHL.U32 R4, R2, 0x8, RZ ;  /* 0x0000000802047824 */ /* 0x000fe200078e00ff */
[----:B---3--:R-:W1:Y:S02]  /*f3d0*/  LDS.128 R16, [R52] ;  /* 0x0000000034107984 */ /* 0x008e640000000c00 */
        /* <DEDUP_REMOVED lines=21> */
[C---:B------:R-:W-:Y:S01]  /*f530*/  SHF.L.U32 R11, R14.reuse, 0x10, RZ ;  /* 0x000000100e0b7819 */ /* 0x040fe200000006ff */
[-C--:B------:R-:W-:Y:S01]  /*f540*/  FMUL.FTZ R19, R3, R4.reuse ;  /* 0x0000000403137220 */ /* 0x080fe20000410000 */
[----:B------:R-:W-:Y:S01]  /*f550*/  LOP3.LUT R12, R14, 0xffff0000, RZ, 0xc0, !PT ;  /* 0xffff00000e0c7812 */ /* 0x000fe200078ec0ff */
[----:B------:R-:W-:Y:S01]  /*f560*/  FMUL.FTZ R14, R2, R4 ;  /* 0x00000004020e7220 */ /* 0x000fe20000410000 */
[----:B------:R-:W-:Y:S01]  /*f570*/  LOP3.LUT R4, R40, 0xffff0000, RZ, 0xc0, !PT ;  /* 0xffff000028047812 */ /* 0x000fe200078ec0ff */
[-C--:B------:R-:W-:Y:S01]  /*f580*/  FFMA.FTZ R31, R2, R9.reuse, -R19 ;  /* 0x00000009021f7223 */ /* 0x080fe20000010813 */
        /* <DEDUP_REMOVED lines=16> */
[-C--:B------:R-:W-:Y:S02]  /*f690*/  FMUL.FTZ R5, R9, R11.reuse ;  /* 0x0000000b09057220 */ /* 0x080fe40000410000 */
[----:B------:R-:W-:Y:S01]  /*f6a0*/  FFMA.FTZ R20, R2, R20, R4 ;  /* 0x0000001402147223 */ /* 0x000fe20000010004 */
[----:B------:R-:W-:Y:S01]  /*f6b0*/  LOP3.LUT R4, R45, 0xffff0000, RZ, 0xc0, !PT ;  /* 0xffff00002d047812 */ /* 0x000fe200078ec0ff */
[C---:B------:R-:W-:Y:S01]  /*f6c0*/  FMUL.FTZ R14, R3.reuse, R11 ;  /* 0x0000000b030e7220 */ /* 0x040fe20000410000 */
[----:B------:R-:W-:Y:S01]  /*f6d0*/  LOP3.LUT R2, R42, 0xffff0000, RZ, 0xc0, !PT ;  /* 0xffff00002a027812 */ /* 0x000fe200078ec0ff */
[----:B------:R-:W-:Y:S01]  /*f6e0*/  FFMA.FTZ R16, R3, R17, -R5 ;  /* 0x0000001103107223 */ /* 0x000fe20000010805 */
[----:B------:R-:W-:Y:S01]  /*f6f0*/  SHF.L.U32 R3, R46, 0x10, RZ ;  /* 0x000000102e037819 */ /* 0x000fe200000006ff */
[----:B------:R-:W-:Y:S02]  /*f700*/  FMUL.FTZ R5, R6, R13 ;  /* 0x0000000d06057220 */ /* 0x000fe40000410000 */
[----:B------:R-:W-:-:S02]  /*f710*/  FMUL.FTZ R10, R4, R12 ;  /* 0x0000000c040a7220 */ /* 0x000fc40000410000 */
[C---:B------:R-:W-:Y:S02]  /*f720*/  FMUL.FTZ R11, R2.reuse, R12 ;  /* 0x0000000c020b7220 */ /* 0x040fe40000410000 */
        /* <DEDUP_REMOVED lines=28> */
.L_x_1816:
[----:B------:R-:W-:Y:S05]  /*f8f0*/  BSYNC B1 ;  /* 0x0000000000017941 */ /* 0x000fea0003800000 */
.L_x_1815:
        /* <DEDUP_REMOVED lines=41> */
[----:B---3--:R-:W1:Y:S02]  /*fb90*/  LDS.128 R16, [R52] ;  /* 0x0000000034107984 */ /* 0x008e640000000c00 */
        /* <DEDUP_REMOVED lines=61> */
.L_x_1822:
[----:B------:R-:W-:Y:S05]  /*ff70*/  BSYNC B0 ;  /* 0x0000000000007941 */ /* 0x000fea0003800000 */
.L_x_1821:
[----:B------:R-:W-:-:S13]  /*ff80*/  ISETP.GE.AND P0, PT, R142, c[0x0][0x27c], PT ;  /* 0x00009f008e007a0c */ /* 0x000fda0003f06270 */
[----:B------:R-:W-:Y:S05]  /*ff90*/  @P0 BRA `(.L_x_1820) ;  /* 0x0000059000000947 */ /* 0x000fea0003800000 */
[----:B------:R-:W3:Y:S04]  /*ffa0*/  LDL R3, [R1+0xd0] ;  /* 0x0000d00001037983 */ /* 0x000ee80000100800 */
[----:B-1----:R-:W4:Y:S01]  /*ffb0*/  LDL R52, [R1+0xe0] ;  /* 0x0000e00001347983 */ /* 0x002f220000100800 */
[----:B------:R-:W-:Y:S02]  /*ffc0*/  MOV R2, c[0x0][0x27c] ;  /* 0x00009f0000027a02 */ /* 0x000fe40000000f00 */
[----:B------:R-:W-:Y:S02]  /*ffd0*/  LOP3.LUT R5, R39, 0xffff0000, RZ, 0xc0, !PT ;  /* 0xffff000027057812 */ /* 0x000fe400078ec0ff */
        /* <DEDUP_REMOVED lines=22> */
[C---:B---3--:R-:W-:Y:S01]  /*10140*/  SHF.L.U32 R4, R12.reuse, 0x10, RZ ;  /* 0x000000100c047819 */ /* 0x048fe200000006ff */
        /* <DEDUP_REMOVED lines=62> */
.L_x_1820:
[----:B------:R-:W-:Y:S05]  /*10530*/  BSYNC B1 ;  /* 0x0000000000017941 */ /* 0x000fea0003800000 */
.L_x_1819:
        /* <DEDUP_REMOVED lines=29> */
[----:B------:R-:W4:Y:S02]  /*10710*/  LDS.128 R12, [R26+0x10080] ;  /* 0x010080001a0c7984 */ /* 0x000f240000000c00 */
[C---:B----4-:R-:W-:Y:S01]  /*10720*/  SHF.L.U32 R4, R12.reuse, 0x10, RZ ;  /* 0x000000100c047819 */ /* 0x050fe200000006ff */
        /* <DEDUP_REMOVED lines=9> */
[----:B---3--:R-:W3:Y:S02]  /*107c0*/  LDS.128 R16, [R55] ;  /* 0x0000000037107984 */ /* 0x008ee40000000c00 */
[C---:B---3--:R-:W-:Y:S01]  /*107d0*/  SHF.L.U32 R9, R16.reuse, 0x10, RZ ;  /* 0x0000001010097819 */ /* 0x048fe200000006ff */
        /* <DEDUP_REMOVED lines=60> */
.L_x_1824:
[----:B------:R-:W-:Y:S05]  /*10ba0*/  BSYNC B0 ;  /* 0x0000000000007941 */ /* 0x000fea0003800000 */
.L_x_1823:
[----:B------:R-:W-:-:S13]  /*10bb0*/  ISETP.GE.AND P0, PT, R142, c[0x0][0x27c], PT ;  /* 0x00009f008e007a0c */ /* 0x000fda0003f06270 */
[----:B------:R-:W-:Y:S05]  /*10bc0*/  @P0 BRA `(.L_x_1802) ;  /* 0x0000059000000947 */ /* 0x000fea0003800000 */
[----:B------:R-:W4:Y:S04]  /*10bd0*/  LDL R3, [R1+0xd0] ;  /* 0x0000d00001037983 */ /* 0x000f280000100800 */
[----:B------:R-:W5:Y:S01]  /*10be0*/  LDL R32, [R1+0xdc] ;  /* 0x0000dc0001207983 */ /* 0x000f620000100800 */
[----:B------:R-:W-:Y:S02]  /*10bf0*/  MOV R2, c[0x0][0x27c] ;  /* 0x00009f0000027a02 */ /* 0x000fe40000000f00 */
[----:B------:R-:W-:Y:S02]  /*10c00*/  LOP3.LUT R5, R39, 0xffff0000, RZ, 0xc0, !PT ;  /* 0xffff000027057812 */ /* 0x000fe400078ec0ff */
[----:B----4-:R-:W-:-:S04]  /*10c10*/  LEA.HI R2, R2, R3, RZ, 0x1d ;  /* 0x0000000302027211 */ /* 0x010fc800078fe8ff */
[----:B------:R-:W-:Y:S01]  /*10c20*/  SHF.R.S32.HI R3, RZ, 0x1f, R2 ;  /* 0x0000001fff037819 */ /* 0x000fe20000011402 */
[----:B------:R-:W-:Y:S01]  /*10c30*/  IMAD.SHL.U32 R4, R2, 0x8, RZ ;  /* 0x0000000802047824 */ /* 0x000fe200078e00ff */
[----:B---3-5:R-:W3:Y:S02]  /*10c40*/  LDS.128 R16, [R32] ;  /* 0x0000000020107984 */ /* 0x028ee40000000c00 */
        /* <DEDUP_REMOVED lines=10> */
[C---:B---3--:R-:W-:Y:S01]  /*10cf0*/  SHF.L.U32 R9, R16.reuse, 0x10, RZ ;  /* 0x0000001010097819 */ /* 0x048fe200000006ff */
[C---:B------:R-:W-:Y:S01]  /*10d00*/  IMAD.U32 R23, R19.reuse, 0x10000, RZ ;  /* 0x0001000013177824 */ /* 0x040fe200078e00ff */
[----:B------:R-:W-:Y:S01]  /*10d10*/  LOP3.LUT R24, R19, 0xffff0000, RZ, 0xc0, !PT ;  /* 0xffff000013187812 */ /* 0x000fe200078ec0ff */
[C---:B------:R-:W-:Y:S01]  /*10d20*/  IMAD.U32 R20, R17.reuse, 0x10000, RZ ;  /* 0x0001000011147824 */ /* 0x040fe200078e00ff */
[----:B------:R-:W-:Y:S02]  /*10d30*/  LOP3.LUT R16, R16, 0xffff0000, RZ, 0xc0, !PT ;  /* 0xffff000010107812 */ /* 0x000fe400078ec0ff */
[----:B------:R-:W-:Y:S02]  /*10d40*/  LOP3.LUT R25, R17, 0xffff0000, RZ, 0xc0, !PT ;  /* 0xffff000011197812 */ /* 0x000fe400078ec0ff */
[C---:B------:R-:W-:Y:S02]  /*10d50*/  SHF.L.U32 R17, R18.reuse, 0x10, RZ ;  /* 0x0000001012117819 */ /* 0x040fe400000006ff */
[----:B------:R-:W-:-:S02]  /*10d60*/  LOP3.LUT R18, R18, 0xffff0000, RZ, 0xc0, !PT ;  /* 0xffff000012127812 */ /* 0x000fc400078ec0ff */
[C---:B----4-:R-:W-:Y:S01]  /*10d70*/  SHF.L.U32 R4, R12.reuse, 0x10, RZ ;  /* 0x000000100c047819 */ /* 0x050fe200000006ff */
        /* <DEDUP_REMOVED lines=62> */
.L_x_1802:
[----:B------:R-:W-:Y:S05]  /*11160*/  BSYNC B2 ;  /* 0x0000000000027941 */ /* 0x000fea0003800000 */
.L_x_1774:
[----:B-1----:R-:W-:Y:S01]  /*11170*/  IMAD R4, R50, c[0x0][0x208], RZ ;  /* 0x0000820032047a24 */ /* 0x002fe200078e02ff */
[----:B------:R-:W-:Y:S01]  /*11180*/  ISETP.GE.AND P1, PT, R140, c[0x0][0x1d4], PT ;  /* 0x000075008c007a0c */ /* 0x000fe20003f26270 */
[----:B--23--:R-:W-:Y:S01]  /*11190*/  IMAD.WIDE.U32 R2, R211, c[0x0][0x208], RZ ;  /* 0x00008200d3027a25 */ /* 0x00cfe200078e00ff */
[----:B------:R-:W-:-:S04]  /*111a0*/  DEPBAR.LE SB0, 0x0 ;  /* 0x000080000000791a */ /* 0x000fc80000000000 */
[----:B------:R-:W-:Y:S01]  /*111b0*/  IMAD R4, R211, c[0x0][0x20c], R4 ;  /* 0x00008300d3047a24 */ /* 0x000fe200078e0204 */
[----:B------:R-:W-:Y:S01]  /*111c0*/  BAR.SYNC.DEFER_BLOCKING 0x0 ;  /* 0x0000000000007b1d */ /* 0x000fe20000010000 */
[----:B------:R-:W-:Y:S01]  /*111d0*/  IMAD.WIDE.U32 R220, R49, c[0x0][0x210], RZ ;  /* 0x0000840031dc7a25 */ /* 0x000fe200078e00ff */
[----:B------:R-:W-:Y:S02]  /*111e0*/  IADD3 R5, R150, 0x20, RZ ;  /* 0x0000002096057810 */ /* 0x000fe40007ffe0ff */
[----:B------:R-:W-:Y:S01]  /*111f0*/  LOP3.LUT R212, R212, 0xfffffffe, RZ, 0xc0, !PT ;  /* 0xfffffffed4d47812 */ /* 0x000fe200078ec0ff */
[----:B------:R-:W-:Y:S01]  /*11200*/  IMAD.IADD R3, R3, 0x1, R4 ;  /* 0x0000000103037824 */ /* 0x000fe200078e0204 */
[----:B------:R-:W-:Y:S01]  /*11210*/  ISETP.GE.AND P6, PT, R142, c[0x0][0x1d4], PT ;  /* 0x000075008e007a0c */ /* 0x000fe20003fc6270 */
[----:B------:R-:W-:Y:S01]  /*11220*/  IMAD R4, R51, c[0x0][0x218], RZ ;  /* 0x0000860033047a24 */ /* 0x000fe200078e02ff */
[----:B------:R-:W-:Y:S01]  /*11230*/  @P1 LOP3.LUT R212, R212, 0x1, RZ, 0xfc, !PT ;  /* 0x00000001d4d41812 */ /* 0x000fe200078efcff */
[C---:B------:R-:W-:Y:S01]  /*11240*/  IMAD.WIDE.U32 R2, R210.reuse, c[0x0][0x218], R2 ;  /* 0x00008600d2027a25 */ /* 0x040fe200078e0002 */
[----:B------:R-:W-:Y:S01]  /*11250*/  ISETP.GE.AND P2, PT, R205, c[0x0][0x1d4], PT ;  /* 0x00007500cd007a0c */ /* 0x000fe20003f46270 */
[----:B------:R-:W1:Y:S01]  /*11260*/  S2R R14, SR_TID.X ;  /* 0x00000000000e7919 */ /* 0x000e620000002100 */
[----:B------:R-:W-:Y:S01]  /*11270*/  BSSY B0, `(.L_x_1825) ;  /* 0x0000041000007945 */ /* 0x000fe20003800000 */
[----:B------:R-:W-:Y:S01]  /*11280*/  IMAD R4, R210, c[0x0][0x21c], R4 ;  /* 0x00008700d2047a24 */ /* 0x000fe200078e0204 */
[----:B------:R-:W-:Y:S01]  /*11290*/  IADD3 R2, P0, R2, R220, RZ ;  /* 0x000000dc02027210 */ /* 0x000fe20007f1e0ff */
[----:B------:R-:W-:-:S05]  /*112a0*/  IMAD R223, R49, c[0x0][0x214], R221 ;  /* 0x0000850031df7a24 */ /* 0x000fca00078e02dd */
[----:B------:R-:W-:Y:S01]  /*112b0*/  IADD3.X R3, R223, R3, R4, P0, !PT ;  /* 0x00000003df037210 */ /* 0x000fe200007fe404 */
[----:B------:R-:W-:Y:S01]  /*112c0*/  IMAD.IADD R4, R123, 0x1, -R143 ;  /* 0x000000017b047824 */ /* 0x000fe200078e0a8f */
[C---:B------:R-:W-:Y:S01]  /*112d0*/  LEA R9, P0, R2.reuse, c[0x0][0x1f8], 0x1 ;  /* 0x00007e0002097a11 */ /* 0x040fe200078008ff */
[----:B------:R-:W-:Y:S03]  /*112e0*/  LDSM.16.M88.4 R20, [R199] ;  /* 0x00000000c714783b */ /* 0x000fe60000000200 */
[----:B------:R-:W-:Y:S02]  /*112f0*/  LEA.HI.X R6, R2, c[0x0][0x1fc], R3, 0x1, P0 ;  /* 0x00007f0002067a11 */ /* 0x000fe400000f0c03 */
[----:B------:R-:W2:Y:S01]  /*11300*/  SHFL.IDX PT, R2, R9, RZ, 0x181f ;  /* 0x00181fff09027589 */ /* 0x000ea200000e0000 */
[----:B------:R-:W-:Y:S02]  /*11310*/  LOP3.LUT P0, RZ, R149, 0x2, RZ, 0xc0, !PT ;  /* 0x0000000295ff7812 */ /* 0x000fe4000780c0ff */
[----:B------:R-:W-:Y:S01]  /*11320*/  ISETP.LT.OR P1, PT, R4, 0x1, P1 ;  /* 0x000000010400780c */ /* 0x000fe20000f21670 */
[----:B------:R-:W3:Y:S04]  /*11330*/  SHFL.IDX PT, R3, R6, RZ, 0x181f ;  /* 0x00181fff06037589 */ /* 0x000ee800000e0000 */
[----:B------:R4:W1:Y:S04]  /*11340*/  LDSM.16.M88.4 R24, [R150] ;  /* 0x000000009618783b */ /* 0x0008680000000200 */
[----:B------:R4:W1:Y:S02]  /*11350*/  LDSM.16.M88.4 R44, [R150+0x800] ;  /* 0x00080000962c783b */ /* 0x0008640000000200 */
[----:B------:R-:W-:-:S02]  /*11360*/  @P0 IADD3 R5, R150, -0x20, RZ ;  /* 0xffffffe096050810 */ /* 0x000fc40007ffe0ff */
[----:B------:R4:W1:Y:S04]  /*11370*/  LDSM.16.M88.4 R48, [R150+0x1000] ;  /* 0x001000009630783b */ /* 0x0008680000000200 */
[----:B------:R4:W1:Y:S01]  /*11380*/  LDSM.16.M88.4 R56, [R5] ;  /* 0x000000000538783b */ /* 0x0008620000000200 */
[----:B--2---:R-:W-:-:S03]  /*11390*/  LEA R12, P0, R140, R2, 0x1 ;  /* 0x000000028c0c7211 */ /* 0x004fc600078008ff */
[----:B------:R4:W2:Y:S01]  /*113a0*/  LDSM.16.M88.4 R60, [R5+0x800] ;  /* 0x00080000053c783b */ /* 0x0008a20000000200 */
[----:B---3--:R-:W-:-:S03]  /*113b0*/  LEA.HI.X R13, R140, R3, R141, 0x1, P0 ;  /* 0x000000038c0d7211 */ /* 0x008fc600000f0c8d */
[----:B------:R4:W3:Y:S01]  /*113c0*/  LDSM.16.M88.4 R72, [R5+0x1000] ;  /* 0x001000000548783b */ /* 0x0008e20000000200 */
[----:B------:R-:W-:-:S03]  /*113d0*/  LEA R10, P0, R206, R2, 0x1 ;  /* 0x00000002ce0a7211 */ /* 0x000fc600078008ff */
[----:B------:R4:W1:Y:S01]  /*113e0*/  LDSM.16.M88.4 R28, [R200] ;  /* 0x00000000c81c783b */ /* 0x0008620000000200 */
[----:B------:R-:W-:Y:S02]  /*113f0*/  LEA.HI.X R11, R206, R3, R213, 0x1, P0 ;  /* 0x00000003ce0b7211 */ /* 0x000fe400000f0cd5 */
[----:B------:R-:W-:Y:S01]  /*11400*/  ISETP.LT.OR P0, PT, R4, 0x1, P6 ;  /* 0x000000010400780c */ /* 0x000fe20003701670 */
[----:B------:R-:W-:Y:S01]  /*11410*/  @!PT LDS RZ, [RZ] ;  /* 0x00000000fffff984 */ /* 0x000fe20000000800 */
[----:B------:R-:W-:Y:S01]  /*11420*/  @!PT LDS RZ, [RZ] ;  /* 0x00000000fffff984 */ /* 0x000fe20000000800 */
[----:B------:R-:W-:Y:S01]  /*11430*/  @!PT LDS RZ, [RZ] ;  /* 0x00000000fffff984 */ /* 0x000fe20000000800 */
[----:B------:R4:W-:Y:S01]  /*11440*/  LDGSTS.E.BYPASS.LTC128B.128 [R203+0x4080], [R12.64], !P1 ;  /* 0x040800000ccb7fae */ /* 0x0009e2000c901d46 */
[----:B------:R-:W-:-:S11]  /*11450*/  ISETP.GE.AND P1, PT, R204, c[0x0][0x1d4], PT ;  /* 0x00007500cc007a0c */ /* 0x000fd60003f26270 */
[----:B------:R1:W-:Y:S02]  /*11460*/  LDGSTS.E.BYPASS.LTC128B.128 [R203+0x5880], [R10.64], !P0 ;  /* 0x058800000acb7fae */ /* 0x0003e4000c101d46 */
[----:B-1----:R-:W-:-:S04]  /*11470*/  LEA R10, P0, R205, R2, 0x1 ;  /* 0x00000002cd0a7211 */ /* 0x002fc800078008ff */
[----:B------:R-:W-:Y:S02]  /*11480*/  LEA.HI.X R11, R205, R3, R215, 0x1, P0 ;  /* 0x00000003cd0b7211 */ /* 0x000fe400000f0cd7 */
[----:B------:R-:W-:-:S04]  /*11490*/  LEA R2, P0, R204, R2, 0x1 ;  /* 0x00000002cc027211 */ /* 0x000fc800078008ff */
[----:B------:R-:W-:Y:S02]  /*114a0*/  LEA.HI.X R3, R204, R3, R214, 0x1, P0 ;  /* 0x00000003cc037211 */ /* 0x000fe400000f0cd6 */
[----:B------:R-:W-:-:S13]  /*114b0*/  ISETP.LT.OR P0, PT, R4, 0x1, P2 ;  /* 0x000000010400780c */ /* 0x000fda0001701670 */
[----:B------:R4:W-:Y:S01]  /*114c0*/  LDGSTS.E.BYPASS.LTC128B.128 [R203+0x7080], [R10.64], !P0 ;  /* 0x070800000acb7fae */ /* 0x0009e2000c101d46 */
[----:B------:R-:W-:-:S13]  /*114d0*/  ISETP.LT.OR P0, PT, R4, 0x1, P1 ;  /* 0x000000010400780c */ /* 0x000fda0000f01670 */
[----:B------:R4:W-:Y:S01]  /*114e0*/  LDGSTS.E.BYPASS.LTC128B.128 [R203+0x8880], [R2.64], !P0 ;  /* 0x0888000002cb7fae */ /* 0x0009e2000c101d46 */
[----:B------:R-:W-:-:S13]  /*114f0*/  ISETP.GT.AND P0, PT, R14, 0x7f, PT ;  /* 0x0000007f0e00780c */ /* 0x000fda0003f04270 */
[----:B------:R-:W-:Y:S05]  /*11500*/  @P0 BRA `(.L_x_1826) ;  /* 0x0000017000000947 */ /* 0x000fea0003800000 */
[----:B--23--:R-:W-:Y:S05]  /*11510*/  BRA.DIV ~URZ, `(.L_x_1827) ;  /* 0x0000b6b27f007947 */ /* 0x00cfea000b800000 */
[----:B----4-:R1:W2:Y:S04]  /*11520*/  SHFL.IDX PT, R5, R6, 0x1, 0x181f ;  /* 0x00381f0006057f89 */ /* 0x0102a800000e0000 */
[----:B------:R1:W3:Y:S02]  /*11530*/  SHFL.IDX PT, R2, R9, 0x1, 0x181f ;  /* 0x00381f0009027f89 */ /* 0x0002e400000e0000 */
.L_x_1919:
[-C--:B---3--:R-:W-:Y:S02]  /*11540*/  LEA R10, P0, R206, R2.reuse, 0x1 ;  /* 0x00000002ce0a7211 */ /* 0x088fe400078008ff */
[----:B------:R-:W-:Y:S02]  /*11550*/  ISETP.LT.OR P2, PT, R4, 0x21, P2 ;  /* 0x000000210400780c */ /* 0x000fe40001741670 */
[----:B--2---:R-:W-:Y:S02]  /*11560*/  LEA.HI.X R11, R206, R5, R213, 0x1, P0 ;  /* 0x00000005ce0b7211 */ /* 0x004fe400000f0cd5 */
[----:B------:R-:W-:-:S02]  /*11570*/  LEA R14, P0, R205, R2, 0x1 ;  /* 0x00000002cd0e7211 */ /* 0x000fc400078008ff */
[----:B------:R-:W-:Y:S02]  /*11580*/  ISETP.LT.OR P1, PT, R4, 0x21, P1 ;  /* 0x000000210400780c */ /* 0x000fe40000f21670 */
[----:B------:R-:W-:Y:S02]  /*11590*/  LEA.HI.X R15, R205, R5, R215, 0x1, P0 ;  /* 0x00000005cd0f7211 */ /* 0x000fe400000f0cd7 */
[----:B------:R-:W-:-:S04]  /*115a0*/  LEA R12, P0, R140, R2, 0x1 ;  /* 0x000000028c0c7211 */ /* 0x000fc800078008ff */
[----:B------:R-:W-:Y:S02]  /*115b0*/  LEA.HI.X R13, R140, R5, R141, 0x1, P0 ;  /* 0x000000058c0d7211 */ /* 0x000fe400000f0c8d */
[----:B------:R-:W-:-:S04]  /*115c0*/  LOP3.LUT P0, RZ, R212, 0x1, RZ, 0xc0, !PT ;  /* 0x00000001d4ff7812 */ /* 0x000fc8000780c0ff */
[----:B------:R-:W-:-:S13]  /*115d0*/  ISETP.LT.OR P0, PT, R4, 0x21, P0 ;  /* 0x000000210400780c */ /* 0x000fda0000701670 */
[----:B------:R-:W-:Y:S01]  /*115e0*/  @!PT LDS RZ, [RZ] ;  /* 0x00000000fffff984 */ /* 0x000fe20000000800 */
[----:B------:R-:W-:Y:S01]  /*115f0*/  @!PT LDS RZ, [RZ] ;  /* 0x00000000fffff984 */ /* 0x000fe20000000800 */
[----:B------:R-:W-:Y:S01]  /*11600*/  @!PT LDS RZ, [RZ] ;  /* 0x00000000fffff984 */ /* 0x000fe20000000800 */
[----:B------:R2:W-:Y:S01]  /*11610*/  LDGSTS.E.BYPASS.LTC128B.128 [R207+0x5080], [R12.64], !P0 ;  /* 0x050800000ccf7fae */ /* 0x0005e2000c101d46 */
[----:B------:R-:W-:-:S13]  /*11620*/  ISETP.LT.OR P0, PT, R4, 0x21, P6 ;  /* 0x000000210400780c */ /* 0x000fda0003701670 */
[----:B------:R2:W-:Y:S01]  /*11630*/  LDGSTS.E.BYPASS.LTC128B.128 [R207+0x6880], [R10.64], !P0 ;  /* 0x068800000acf7fae */ /* 0x0005e2000c101d46 */
[----:B------:R-:W-:-:S03]  /*11640*/  LEA R2, P0, R204, R2, 0x1 ;  /* 0x00000002cc027211 */ /* 0x000fc600078008ff */
[----:B------:R2:W-:Y:S01]  /*11650*/  LDGSTS.E.BYPASS.LTC128B.128 [R207+0x8080], [R14.64], !P2 ;  /* 0x080800000ecf7fae */ /* 0x0005e2000d101d46 */
[----:B------:R-:W-:-:S05]  /*11660*/  LEA.HI.X R3, R204, R5, R214, 0x1, P0 ;  /* 0x00000005cc037211 */ /* 0x000fca00000f0cd6 */
[----:B------:R2:W-:Y:S04]  /*11670*/  LDGSTS.E.BYPASS.LTC128B.128 [R207+0x9880], [R2.64], !P1 ;  /* 0x0988000002cf7fae */ /* 0x0005e8000c901d46 */
.L_x_1826:
[----:B--23--:R-:W-:Y:S05]  /*11680*/  BSYNC B0 ;  /* 0x0000000000007941 */ /* 0x00cfea0003800000 */
.L_x_1825:
[----:B------:R-:W-:Y:S01]  /*11690*/  R2P PR, R149, 0x6 ;  /* 0x0000000695007804 */ /* 0x000fe20000000000 */
[C---:B----4-:R-:W-:Y:S01]  /*116a0*/  HMMA.16816.F32.BF16 R12, R20.reuse, R24, RZ ;  /* 0x00000018140c723c */ /* 0x050fe200000418ff */
[----:B------:R-:W-:Y:S01]  /*116b0*/  MOV R2, 0x40 ;  /* 0x0000004000027802 */ /* 0x000fe20000000f00 */
[----:B------:R-:W-:Y:S01]  /*116c0*/  LDSM.16.M88.4 R16, [R202] ;  /* 0x00000000ca10783b */ /* 0x000fe20000000200 */
[----:B------:R-:W-:Y:S01]  /*116d0*/  IADD3 R11, R150, 0x20, RZ ;  /* 0x00000020960b7810 */ /* 0x000fe20007ffe0ff */
[----:B------:R-:W-:Y:S01]  /*116e0*/  BSSY B1, `(.L_x_1828) ;  /* 0x000011d000017945 */ /* 0x000fe20003800000 */
[----:B------:R-:W-:Y:S01]  /*116f0*/  SEL R2, R2, 0xffffffc0, !P2 ;  /* 0xffffffc002027807 */ /* 0x000fe20005000000 */
[----:B------:R-:W-:Y:S01]  /*11700*/  LDSM.16.M88.4 R80, [R150+0x1800] ;  /* 0x001800009650783b */ /* 0x000fe20000000200 */
[----:B------:R-:W-:Y:S01]  /*11710*/  ISETP.GT.AND P0, PT, R97, R218, PT ;  /* 0x000000da6100720c */ /* 0x000fe20003f04270 */
[----:B------:R-:W-:Y:S01]  /*11720*/  HMMA.16816.F32.BF16 R24, R20, R26, RZ ;  /* 0x0000001a1418723c */ /* 0x000fe200000418ff */
[C---:B------:R-:W-:Y:S01]  /*11730*/  IADD3 R3, R150.reuse, R2, RZ ;  /* 0x0000000296037210 */ /* 0x040fe20007ffe0ff */
[----:B------:R-:W-:Y:S02]  /*11740*/  LDSM.16.M88.4 R88, [R150+0x3000] ;  /* 0x003000009658783b */ /* 0x000fe40000000200 */
[----:B------:R-:W-:-:S02]  /*11750*/  @P1 IADD3 R11, R150, -0x20, RZ ;  /* 0xffffffe0960b1810 */ /* 0x000fc40007ffe0ff */
[----:B-----5:R-:W2:Y:S02]  /*11760*/  LDSM.16.M88.4 R52, [R3] ;  /* 0x000000000334783b */ /* 0x020ea40000000200 */
[----:B------:R-:W-:Y:S01]  /*11770*/  HMMA.16816.F32.BF16 R32, R20, R44, RZ ;  /* 0x0000002c1420723c */ /* 0x000fe200000418ff */
[----:B------:R-:W-:Y:S01]  /*11780*/  IADD3 R10, R2, R11, RZ ;  /* 0x0000000b020a7210 */ /* 0x000fe20007ffe0ff */
[----:B------:R-:W3:Y:S04]  /*11790*/  LDSM.16.M88.4 R64, [R3+0x800] ;  /* 0x000800000340783b */ /* 0x000ee80000000200 */
[----:B------:R-:W-:Y:S02]  /*117a0*/  LDSM.16.M88.4 R76, [R10] ;  /* 0x000000000a4c783b */ /* 0x000fe40000000200 */
[----:B------:R-:W-:Y:S02]  /*117b0*/  HMMA.16816.F32.BF16 R40, R28, R56, R12 ;  /* 0x000000381c28723c */ /* 0x000fe4000004180c */
[----:B------:R-:W4:Y:S04]  /*117c0*/  LDSM.16.M88.4 R12, [R201] ;  /* 0x00000000c90c783b */ /* 0x000f280000000200 */
[----:B------:R-:W-:Y:S02]  /*117d0*/  LDSM.16.M88.4 R68, [R10+0x800] ;  /* 0x000800000a44783b */ /* 0x000fe40000000200 */
[C---:B------:R-:W-:Y:S02]  /*117e0*/  HMMA.16816.F32.BF16 R44, R20.reuse, R46, RZ ;  /* 0x0000002e142c723c */ /* 0x040fe400000418ff */
[----:B------:R-:W-:Y:S04]  /*117f0*/  LDSM.16.M88.4 R84, [R11+0x1800] ;  /* 0x001800000b54783b */ /* 0x000fe80000000200 */
[----:B------:R-:W0:Y:S02]  /*11800*/  LDGDEPBAR ;  /* 0x00000000000079af */ /* 0x000e240000000000 */
[C---:B------:R-:W-:Y:S08]  /*11810*/  HMMA.16816.F32.BF16 R36, R20.reuse, R48, RZ ;  /* 0x000000301424723c */ /* 0x040ff000000418ff */
[----:B------:R-:W-:Y:S08]  /*11820*/  HMMA.16816.F32.BF16 R48, R20, R50, RZ ;  /* 0x000000321430723c */ /* 0x000ff000000418ff */
[C---:B------:R-:W-:Y:S01]  /*11830*/  HMMA.16816.F32.BF16 R20, R28.reuse, R58, R24 ;  /* 0x0000003a1c14723c */ /* 0x040fe20000041818 */
[----:B------:R-:W1:Y:S04]  /*11840*/  LDSM.16.M88.4 R56, [R3+0x1000] ;  /* 0x001000000338783b */ /* 0x000e680000000200 */
[----:B------:R-:W1:Y:S03]  /*11850*/  LDSM.16.M88.4 R24, [R199+0x4000] ;  /* 0x00400000c718783b */ /* 0x000e660000000200 */
[----:B------:R-:W-:Y:S08]  /*11860*/  HMMA.16816.F32.BF16 R32, R28, R60, R32 ;  /* 0x0000003c1c20723c */ /* 0x000ff00000041820 */
[----:B--2---:R-:W-:Y:S08]  /*11870*/  HMMA.16816.F32.BF16 R40, R16, R52, R40 ;  /* 0x000000341028723c */ /* 0x004ff00000041828 */
[C---:B------:R-:W-:Y:S01]  /*11880*/  HMMA.16816.F32.BF16 R44, R28.reuse, R62, R44 ;  /* 0x0000003e1c2c723c */ /* 0x040fe2000004182c */
[----:B------:R-:W2:Y:S07]  /*11890*/  LDSM.16.M88.4 R60, [R10+0x1000] ;  /* 0x001000000a3c783b */ /* 0x000eae0000000200 */
[C---:B------:R-:W-:Y:S08]  /*118a0*/  HMMA.16816.F32.BF16 R36, R28.reuse, R72, R36 ;  /* 0x000000481c24723c */ /* 0x040ff00000041824 */
[----:B------:R-:W-:Y:S01]  /*118b0*/  HMMA.16816.F32.BF16 R48, R28, R74, R48 ;  /* 0x0000004a1c30723c */ /* 0x000fe20000041830 */
[----:B------:R-:W2:Y:S07]  /*118c0*/  LDSM.16.M88.4 R72, [R150+0x2000] ;  /* 0x002000009648783b */ /* 0x000eae0000000200 */
[C---:B------:R-:W-:Y:S08]  /*118d0*/  HMMA.16816.F32.BF16 R20, R16.reuse, R54, R20 ;  /* 0x000000361014723c */ /* 0x040ff00000041814 */
[----:B---3--:R-:W-:Y:S01]  /*118e0*/  HMMA.16816.F32.BF16 R28, R16, R64, R32 ;  /* 0x00000040101c723c */ /* 0x008fe20000041820 */
[----:B------:R-:W3:Y:S07]  /*118f0*/  LDSM.16.M88.4 R32, [R200+0x4000] ;  /* 0x00400000c820783b */ /* 0x000eee0000000200 */
[----:B----4-:R-:W-:Y:S08]  /*11900*/  HMMA.16816.F32.BF16 R40, R12, R76, R40 ;  /* 0x0000004c0c28723c */ /* 0x010ff00000041828 */
[C---:B------:R-:W-:Y:S01]  /*11910*/  HMMA.16816.F32.BF16 R44, R16.reuse, R66, R44 ;  /* 0x00000042102c723c */ /* 0x040fe2000004182c */
[----:B------:R-:W-:Y:S07]  /*11920*/  LDSM.16.M88.4 R64, [R11+0x2000] ;  /* 0x002000000b40783b */ /* 0x000fee0000000200 */
[C---:B-1----:R-:W-:Y:S01]  /*11930*/  HMMA.16816.F32.BF16 R52, R16.reuse, R56, R36 ;  /* 0x000000381034723c */ /* 0x042fe20000041824 */
[----:B------:R-:W1:Y:S07]  /*11940*/  LDSM.16.M88.4 R36, [R150+0x2800] ;  /* 0x002800009624783b */ /* 0x000e6e0000000200 */
[----:B------:R-:W-:Y:S01]  /*11950*/  HMMA.16816.F32.BF16 R48, R16, R58, R48 ;  /* 0x0000003a1030723c */ /* 0x000fe20000041830 */
[----:B------:R-:W-:Y:S07]  /*11960*/  LDSM.16.M88.4 R56, [R11+0x2800] ;  /* 0x002800000b38783b */ /* 0x000fee0000000200 */
[C---:B------:R-:W-:Y:S01]  /*11970*/  HMMA.16816.F32.BF16 R16, R12.reuse, R78, R20 ;  /* 0x0000004e0c10723c */ /* 0x040fe20000041814 */
[----:B------:R-:W-:Y:S07]  /*11980*/  LDSM.16.M88.4 R76, [R3+0x1800] ;  /* 0x00180000034c783b */ /* 0x000fee0000000200 */
[----:B------:R-:W-:Y:S01]  /*11990*/  HMMA.16816.F32.BF16 R20, R12, R68, R28 ;  /* 0x000000440c14723c */ /* 0x000fe2000004181c */
[----:B------:R-:W4:Y:S07]  /*119a0*/  LDSM.16.M88.4 R28, [R202+0x4000] ;  /* 0x00400000ca1c783b */ /* 0x000f2e0000000200 */
[----:B------:R-:W-:Y:S08]  /*119b0*/  HMMA.16816.F32.BF16 R40, R24, R80, R40 ;  /* 0x000000501828723c */ /* 0x000ff00000041828 */
[C---:B------:R-:W-:Y:S01]  /*119c0*/  HMMA.16816.F32.BF16 R44, R12.reuse, R70, R44 ;  /* 0x000000460c2c723c */ /* 0x040fe2000004182c */
[----:B------:R-:W-:Y:S07]  /*119d0*/  LDSM.16.M88.4 R68, [R10+0x1800] ;  /* 0x001800000a44783b */ /* 0x000fee0000000200 */
[C---:B--2---:R-:W-:Y:S08]  /*119e0*/  HMMA.16816.F32.BF16 R52, R12.reuse, R60, R52 ;  /* 0x0000003c0c34723c */ /* 0x044ff00000041834 */
[----:B------:R-:W-:Y:S01]  /*119f0*/  HMMA.16816.F32.BF16 R48, R12, R62, R48 ;  /* 0x0000003e0c30723c */ /* 0x000fe20000041830 */
[----:B------:R-:W2:Y:S07]  /*11a00*/  LDSM.16.M88.4 R60, [R3+0x2000] ;  /* 0x00200000033c783b */ /* 0x000eae0000000200 */
[C---:B------:R-:W-:Y:S01]  /*11a10*/  HMMA.16816.F32.BF16 R12, R24.reuse, R82, R16 ;  /* 0x00000052180c723c */ /* 0x040fe20000041810 */
[----:B------:R-:W-:Y:S07]  /*11a20*/  LDSM.16.M88.4 R80, [R3+0x3000] ;  /* 0x003000000350783b */ /* 0x000fee0000000200 */
[----:B------:R-:W-:Y:S01]  /*11a30*/  HMMA.16816.F32.BF16 R16, R24, R72, R20 ;  /* 0x000000481810723c */ /* 0x000fe20000041814 */
[----:B------:R-:W2:Y:S07]  /*11a40*/  LDSM.16.M88.4 R20, [R201+0x4000] ;  /* 0x00400000c914783b */ /* 0x000eae0000000200 */
[----:B---3--:R-:W-:Y:S08]  /*11a50*/  HMMA.16816.F32.BF16 R40, R32, R84, R40 ;  /* 0x000000542028723c */ /* 0x008ff00000041828 */
[C---:B------:R-:W-:Y:S01]  /*11a60*/  HMMA.16816.F32.BF16 R44, R24.reuse, R74, R44 ;  /* 0x0000004a182c723c */ /* 0x040fe2000004182c */
[----:B------:R-:W-:Y:S07]  /*11a70*/  LDSM.16.M88.4 R72, [R150+0x3800] ;  /* 0x003800009648783b */ /* 0x000fee0000000200 */
[C---:B-1----:R-:W-:Y:S08]  /*11a80*/  HMMA.16816.F32.BF16 R52, R24.reuse, R36, R52 ;  /* 0x000000241834723c */ /* 0x042ff00000041834 */
[----:B------:R-:W-:Y:S01]  /*11a90*/  HMMA.16816.F32.BF16 R48, R24, R38, R48 ;  /* 0x000000261830723c */ /* 0x000fe20000041830 */
[----:B------:R-:W1:Y:S07]  /*11aa0*/  LDSM.16.M88.4 R36, [R3+0x2800] ;  /* 0x002800000324783b */ /* 0x000e6e0000000200 */
[C---:B------:R-:W-:Y:S01]  /*11ab0*/  HMMA.16816.F32.BF16 R12, R32.reuse, R86, R12 ;  /* 0x00000056200c723c */ /* 0x040fe2000004180c */
[----:B------:R-:W-:Y:S07]  /*11ac0*/  LDSM.16.M88.4 R84, [R11+0x3000] ;  /* 0x003000000b54783b */ /* 0x000fee0000000200 */
[----:B------:R-:W-:Y:S01]  /*11ad0*/  HMMA.16816.F32.BF16 R24, R32, R64, R16 ;  /* 0x000000402018723c */ /* 0x000fe20000041810 */
[----:B------:R-:W-:Y:S07]  /*11ae0*/  LDSM.16.M88.4 R16, [R199+0x8000] ;  /* 0x00800000c710783b */ /* 0x000fee0000000200 */
[----:B----4-:R-:W-:Y:S08]  /*11af0*/  HMMA.16816.F32.BF16 R40, R28, R76, R40 ;  /* 0x0000004c1c28723c */ /* 0x010ff00000041828 */
[C---:B------:R-:W-:Y:S01]  /*11b00*/  HMMA.16816.F32.BF16 R44, R32.reuse, R66, R44 ;  /* 0x00000042202c723c */ /* 0x040fe2000004182c */
[----:B------:R-:W3:Y:S07]  /*11b10*/  LDSM.16.M88.4 R64, [R10+0x2000] ;  /* 0x002000000a40783b */ /* 0x000eee0000000200 */
[C---:B------:R-:W-:Y:S08]  /*11b20*/  HMMA.16816.F32.BF16 R52, R32.reuse, R56, R52 ;  /* 0x000000382034723c */ /* 0x040ff00000041834 */
[----:B------:R-:W-:Y:S01]  /*11b30*/  HMMA.16816.F32.BF16 R48, R32, R58, R48 ;  /* 0x0000003a2030723c */ /* 0x000fe20000041830 */
[----:B------:R-:W4:Y:S07]  /*11b40*/  LDSM.16.M88.4 R56, [R10+0x2800] ;  /* 0x002800000a38783b */ /* 0x000f2e0000000200 */
[C---:B------:R-:W-:Y:S01]  /*11b50*/  HMMA.16816.F32.BF16 R32, R28.reuse, R78, R12 ;  /* 0x0000004e1c20723c */ /* 0x040fe2000004180c */
[----:B------:R-:W3:Y:S04]  /*11b60*/  LDSM.16.M88.4 R12, [R200+0x8000] ;  /* 0x00800000c80c783b */ /* 0x000ee80000000200 */
[----:B------:R-:W-:Y:S03]  /*11b70*/  LDSM.16.M88.4 R76, [R10+0x3000] ;  /* 0x003000000a4c783b */ /* 0x000fe60000000200 */
[----:B--2---:R-:W-:Y:S08]  /*11b80*/  HMMA.16816.F32.BF16 R24, R28, R60, R24 ;  /* 0x0000003c1c18723c */ /* 0x004ff00000041818 */
[----:B------:R-:W-:Y:S08]  /*11b90*/  HMMA.16816.F32.BF16 R40, R20, R68, R40 ;  /* 0x000000441428723c */ /* 0x000ff00000041828 */
[C---:B------:R-:W-:Y:S01]  /*11ba0*/  HMMA.16816.F32.BF16 R44, R28.reuse, R62, R44 ;  /* 0x0000003e1c2c723c */ /* 0x040fe2000004182c */
[----:B------:R-:W2:Y:S07]  /*11bb0*/  LDSM.16.M88.4 R60, [R150+0x4000] ;  /* 0x00400000963c783b */ /* 0x000eae0000000200 */
[C---:B-1----:R-:W-:Y:S08]  /*11bc0*/  HMMA.16816.F32.BF16 R52, R28.reuse, R36, R52 ;  /* 0x000000241c34723c */ /* 0x042ff00000041834 */
[----:B------:R-:W-:Y:S08]  /*11bd0*/  HMMA.16816.F32.BF16 R48, R28, R38, R48 ;  /* 0x000000261c30723c */ /* 0x000ff00000041830 */
[C---:B------:R-:W-:Y:S01]  /*11be0*/  HMMA.16816.F32.BF16 R36, R20.reuse, R70, R32 ;  /* 0x000000461424723c */ /* 0x040fe20000041820 */
[----:B------:R-:W1:Y:S04]  /*11bf0*/  LDSM.16.M88.4 R32, [R202+0x8000] ;  /* 0x00800000ca20783b */ /* 0x000e680000000200 */
[----:B------:R-:W-:Y:S03]  /*11c00*/  LDSM.16.M88.4 R68, [R11+0x4000] ;  /* 0x004000000b44783b */ /* 0x000fe60000000200 */
[----:B---3--:R-:W-:Y:S08]  /*11c10*/  HMMA.16816.F32.BF16 R28, R20, R64, R24 ;  /* 0x00000040141c723c */ /* 0x008ff00000041818 */
[----:B------:R-:W-:Y:S08]  /*11c20*/  HMMA.16816.F32.BF16 R24, R16, R88, R40 ;  /* 0x000000581018723c */ /* 0x000ff00000041828 */
[----:B------:R-:W-:Y:S01]  /*11c30*/  HMMA.16816.F32.BF16 R40, R20, R66, R44 ;  /* 0x000000421428723c */ /* 0x000fe2000004182c */
[----:B------:R-:W3:Y:S07]  /*11c40*/  LDSM.16.M88.4 R64, [R11+0x3800] ;  /* 0x003800000b40783b */ /* 0x000eee0000000200 */
[----:B------:R-:W-:Y:S01]  /*11c50*/  HMMA.16816.F32.BF16 R44, R16, R90, R36 ;  /* 0x0000005a102c723c */ /* 0x000fe20000041824 */
[----:B------:R-:W-:Y:S07]  /*11c60*/  LDSM.16.M88.4 R88, [R3+0x4000] ;  /* 0x004000000358783b */ /* 0x000fee0000000200 */
[C---:B----4-:R-:W-:Y:S08]  /*11c70*/  HMMA.16816.F32.BF16 R52, R20.reuse, R56, R52 ;  /* 0x000000381434723c */ /* 0x050ff00000041834 */
[----:B------:R-:W-:Y:S08]  /*11c80*/  HMMA.16816.F32.BF16 R48, R20, R58, R48 ;  /* 0x0000003a1430723c */ /* 0x000ff00000041830 */
[----:B------:R-:W-:Y:S08]  /*11c90*/  HMMA.16816.F32.BF16 R20, R12, R84, R24 ;  /* 0x000000540c14723c */ /* 0x000ff00000041818 */
[C---:B------:R-:W-:Y:S01]  /*11ca0*/  HMMA.16816.F32.BF16 R36, R16.reuse, R72, R28 ;  /* 0x000000481024723c */ /* 0x040fe2000004181c */
[----:B------:R-:W4:Y:S07]  /*11cb0*/  LDSM.16.M88.4 R28, [R201+0x8000] ;  /* 0x00800000c91c783b */ /* 0x000f2e0000000200 */
[----:B------:R-:W-:Y:S01]  /*11cc0*/  HMMA.16816.F32.BF16 R24, R16, R74, R40 ;  /* 0x0000004a1018723c */ /* 0x000fe20000041828 */
[----:B------:R-:W4:Y:S07]  /*11cd0*/  LDSM.16.M88.4 R40, [R3+0x3800] ;  /* 0x003800000328783b */ /* 0x000f2e0000000200 */
[----:B------:R-:W-:Y:S01]  /*11ce0*/  HMMA.16816.F32.BF16 R44, R12, R86, R44 ;  /* 0x000000560c2c723c */ /* 0x000fe2000004182c */
[----:B------:R-:W-:Y:S07]  /*11cf0*/  LDSM.16.M88.4 R84, [R3+0x4800] ;  /* 0x004800000354783b */ /* 0x000fee0000000200 */
[C---:B--2---:R-:W-:Y:S08]  /*11d00*/  HMMA.16816.F32.BF16 R52, R16.reuse, R60, R52 ;  /* 0x0000003c1034723c */ /* 0x044ff00000041834 */
[----:B------:R-:W-:Y:S08]  /*11d10*/  HMMA.16816.F32.BF16 R60, R16, R62, R48 ;  /* 0x0000003e103c723c */ /* 0x000ff00000041830 */
[----:B-1----:R-:W-:Y:S01]  /*11d20*/  HMMA.16816.F32.BF16 R16, R32, R80, R20 ;  /* 0x000000502010723c */ /* 0x002fe20000041814 */
[----:B------:R-:W-:Y:S07]  /*11d30*/  LDSM.16.M88.4 R20, [R200+0xc000] ;  /* 0x00c00000c814783b */ /* 0x000fee0000000200 */
[C---:B---3--:R-:W-:Y:S08]  /*11d40*/  HMMA.16816.F32.BF16 R48, R12.reuse, R64, R36 ;  /* 0x000000400c30723c */ /* 0x048ff00000041824 */
[----:B------:R-:W-:Y:S01]  /*11d50*/  HMMA.16816.F32.BF16 R36, R12, R66, R24 ;  /* 0x000000420c24723c */ /* 0x000fe20000041818 */
[----:B------:R-:W-:Y:S04]  /*11d60*/  LDSM.16.M88.4 R24, [R199+0xc000] ;  /* 0x00c00000c718783b */ /* 0x000fe80000000200 */
[----:B------:R-:W1:Y:S03]  /*11d70*/  LDSM.16.M88.4 R64, [R150+0x4800] ;  /* 0x004800009640783b */ /* 0x000e660000000200 */
[----:B------:R-:W-:Y:S01]  /*11d80*/  HMMA.16816.F32.BF16 R44, R32, R82, R44 ;  /* 0x00000052202c723c */ /* 0x000fe2000004182c */
[----:B------:R-:W-:Y:S07]  /*11d90*/  LDSM.16.M88.4 R80, [R11+0x4800] ;  /* 0x004800000b50783b */ /* 0x000fee0000000200 */
[----:B------:R-:W-:Y:S01]  /*11da0*/  HMMA.16816.F32.BF16 R56, R12, R68, R52 ;  /* 0x000000440c38723c */ /* 0x000fe20000041834 */
[----:B------:R-:W2:Y:S07]  /*11db0*/  LDSM.16.M88.4 R52, [R10+0x3800] ;  /* 0x003800000a34783b */ /* 0x000eae0000000200 */
[----:B----4-:R-:W-:Y:S08]  /*11dc0*/  HMMA.16816.F32.BF16 R16, R28, R76, R16 ;  /* 0x0000004c1c10723c */ /* 0x010ff00000041810 */
[C---:B------:R-:W-:Y:S08]  /*11dd0*/  HMMA.16816.F32.BF16 R48, R32.reuse, R40, R48 ;  /* 0x000000282030723c */ /* 0x040ff00000041830 */
[----:B------:R-:W-:Y:S08]  /*11de0*/  HMMA.16816.F32.BF16 R40, R32, R42, R36 ;  /* 0x0000002a2028723c */ /* 0x000ff00000041824 */
[----:B------:R-:W-:Y:S01]  /*11df0*/  HMMA.16816.F32.BF16 R36, R28, R78, R44 ;  /* 0x0000004e1c24723c */ /* 0x000fe2000004182c */
[----:B------:R-:W-:Y:S07]  /*11e00*/  LDSM.16.M88.4 R76, [R10+0x4800] ;  /* 0x004800000a4c783b */ /* 0x000fee0000000200 */
[----:B------:R-:W-:Y:S01]  /*11e10*/  HMMA.16816.F32.BF16 R72, R12, R70, R60 ;  /* 0x000000460c48723c */ /* 0x000fe2000004183c */
[----:B------:R-:W3:Y:S04]  /*11e20*/  LDSM.16.M88.4 R60, [R150+0x5000] ;  /* 0x00500000963c783b */ /* 0x000ee80000000200 */
[----:B------:R-:W-:Y:S03]  /*11e30*/  LDSM.16.M88.4 R68, [R11+0x5000] ;  /* 0x005000000b44783b */ /* 0x000fe60000000200 */
[----:B-1----:R-:W-:Y:S01]  /*11e40*/  HMMA.16816.F32.BF16 R12, R24, R64, R16 ;  /* 0x00000040180c723c */ /* 0x002fe20000041810 */
[----:B------:R-:W1:Y:S07]  /*11e50*/  LDSM.16.M88.4 R16, [R202+0xc000] ;  /* 0x00c00000ca10783b */ /* 0x000e6e0000000200 */
[----:B--2---:R-:W-:Y:S08]  /*11e60*/  HMMA.16816.F32.BF16 R44, R28, R52, R48 ;  /* 0x000000341c2c723c */ /* 0x004ff00000041830 */
[----:B------:R-:W-:Y:S01]  /*11e70*/  HMMA.16816.F32.BF16 R36, R24, R66, R36 ;  /* 0x000000421824723c */ /* 0x000fe20000041824 */
[----:B------:R-:W2:Y:S07]  /*11e80*/  LDSM.16.M88.4 R64, [R10+0x4000] ;  /* 0x004000000a40783b */ /* 0x000eae0000000200 */
[----:B------:R-:W-:Y:S08]  /*11e90*/  HMMA.16816.F32.BF16 R52, R28, R54, R40 ;  /* 0x000000361c34723c */ /* 0x000ff00000041828 */
[----:B------:R-:W-:Y:S01]  /*11ea0*/  HMMA.16816.F32.BF16 R40, R20, R80, R12 ;  /* 0x000000501428723c */ /* 0x000fe2000004180c */
[----:B------:R-:W4:Y:S07]  /*11eb0*/  LDSM.16.M88.4 R12, [R201+0xc000] ;  /* 0x00c00000c90c783b */ /* 0x000f2e0000000200 */
[----:B------:R-:W-:Y:S08]  /*11ec0*/  HMMA.16816.F32.BF16 R92, R32, R88, R56 ;  /* 0x00000058205c723c */ /* 0x000ff00000041838 */
[----:B---3--:R-:W-:Y:S08]  /*11ed0*/  HMMA.16816.F32.BF16 R44, R24, R60, R44 ;  /* 0x0000003c182c723c */ /* 0x008ff0000004182c */
[----:B------:R-:W-:Y:S01]  /*11ee0*/  HMMA.16816.F32.BF16 R36, R20, R82, R36 ;  /* 0x000000521424723c */ /* 0x000fe20000041824 */
[----:B------:R-:W3:Y:S07]  /*11ef0*/  LDSM.16.M88.4 R80, [R150+0x5800] ;  /* 0x005800009650783b */ /* 0x000eee0000000200 */
[----:B------:R-:W-:Y:S01]  /*11f00*/  HMMA.16816.F32.BF16 R56, R32, R90, R72 ;  /* 0x0000005a2038723c */ /* 0x000fe20000041848 */
[----:B------:R-:W3:Y:S07]  /*11f10*/  LDSM.16.M88.4 R72, [R3+0x5000] ;  /* 0x005000000348783b */ /* 0x000eee0000000200 */
[----:B-1----:R-:W-:Y:S08]  /*11f20*/  HMMA.16816.F32.BF16 R32, R16, R84, R40 ;  /* 0x000000541020723c */ /* 0x002ff00000041828 */
[----:B--2---:R-:W-:Y:S08]  /*11f30*/  HMMA.16816.F32.BF16 R40, R28, R64, R92 ;  /* 0x000000401c28723c */ /* 0x004ff0000004185c */
[----:B------:R-:W-:Y:S08]  /*11f40*/  HMMA.16816.F32.BF16 R52, R24, R62, R52 ;  /* 0x0000003e1834723c */ /* 0x000ff00000041834 */
[----:B------:R-:W-:Y:S08]  /*11f50*/  HMMA.16816.F32.BF16 R48, R20, R68, R44 ;  /* 0x000000441430723c */ /* 0x000ff0000004182c */
[----:B------:R-:W-:Y:S01]  /*11f60*/  HMMA.16816.F32.BF16 R44, R16, R86, R36 ;  /* 0x00000056102c723c */ /* 0x000fe20000041824 */
[----:B------:R-:W1:Y:S07]  /*11f70*/  LDSM.16.M88.4 R84, [R11+0x5800] ;  /* 0x005800000b54783b */ /* 0x000e6e0000000200 */
[----:B------:R-:W-:Y:S01]  /*11f80*/  HMMA.16816.F32.BF16 R28, R28, R66, R56 ;  /* 0x000000421c1c723c */ /* 0x000fe20000041838 */
[----:B------:R-:W2:Y:S07]  /*11f90*/  LDSM.16.M88.4 R56, [R10+0x5000] ;  /* 0x005000000a38783b */ /* 0x000eae0000000200 */
[----:B----4-:R-:W-:Y:S08]  /*11fa0*/  HMMA.16816.F32.BF16 R60, R12, R76, R32 ;  /* 0x0000004c0c3c723c */ /* 0x010ff00000041820 */
[----:B---3--:R-:W-:Y:S08]  /*11fb0*/  HMMA.16816.F32.BF16 R32, R24, R80, R40 ;  /* 0x000000501820723c */ /* 0x008ff00000041828 */
[----:B------:R-:W-:Y:S08]  /*11fc0*/  HMMA.16816.F32.BF16 R36, R20, R70, R52 ;  /* 0x000000461424723c */ /* 0x000ff00000041834 */
[----:B------:R-:W-:Y:S01]  /*11fd0*/  HMMA.16816.F32.BF16 R40, R16, R72, R48 ;  /* 0x000000481028723c */ /* 0x000fe20000041830 */
[----:B------:R-:W3:Y:S01]  /*11fe0*/  LDSM.16.M88.4 R48, [R3+0x5800] ;  /* 0x005800000330783b */ /* 0x000ee20000000200 */
[----:B------:R-:W-:-:S04]  /*11ff0*/  FMUL.FTZ R2, R60, c[0x0][0x320] ;  /* 0x0000c8003c027a20 */ /* 0x000fc80000410000 */
[----:B------:R4:W1:Y:S02]  /*12000*/  MUFU.TANH R64, R2 ;  /* 0x0000000200407308 */ /* 0x0008640000002400 */
[----:B------:R-:W-:Y:S08]  /*12010*/  HMMA.16816.F32.BF16 R44, R12, R78, R44 ;  /* 0x0000004e0c2c723c */ /* 0x000ff0000004182c */
[----:B------:R-:W-:Y:S01]  /*12020*/  HMMA.16816.F32.BF16 R24, R24, R82, R28 ;  /* 0x000000521818723c */ /* 0x000fe2000004181c */
[----:B----4-:R-:W-:-:S07]  /*12030*/  FMUL.FTZ R2, R61, c[0x0][0x320] ;  /* 0x0000c8003d027a20 */ /* 0x010fce0000410000 */
[----:B-1----:R-:W-:Y:S01]  /*12040*/  HMMA.16816.F32.BF16 R28, R20, R84, R32 ;  /* 0x00000054141c723c */ /* 0x002fe20000041820 */
[----:B------:R1:W4:Y:S07]  /*12050*/  MUFU.TANH R61, R2 ;  /* 0x00000002003d7308 */ /* 0x00032e0000002400 */
[----:B------:R-:W-:Y:S08]  /*12060*/  HMMA.16816.F32.BF16 R32, R16, R74, R36 ;  /* 0x0000004a1020723c */ /* 0x000ff00000041824 */
[----:B--2---:R-:W-:Y:S01]  /*12070*/  HMMA.16816.F32.BF16 R36, R12, R56, R40 ;  /* 0x000000380c24723c */ /* 0x004fe20000041828 */
[----:B------:R-:W2:Y:S01]  /*12080*/  LDSM.16.M88.4 R40, [R10+0x5800] ;  /* 0x005800000a28783b */ /* 0x000ea20000000200 */
[----:B-1----:R-:W-:Y:S01]  /*12090*/  FMUL.FTZ R2, R62, c[0x0][0x320] ;  /* 0x0000c8003e027a20 */ /* 0x002fe20000410000 */
[----:B------:R-:W-:-:S04]  /*120a0*/  DEPBAR.LE SB0, 0x0 ;  /* 0x000080000000791a */ /* 0x000fc80000000000 */
[----:B------:R1:W1:Y:S01]  /*120b0*/  MUFU.TANH R60, R2 ;  /* 0x00000002003c7308 */ /* 0x0002620000002400 */
[----:B------:R-:W-:Y:S08]  /*120c0*/  HMMA.16816.F32.BF16 R20, R20, R86, R24 ;  /* 0x000000561414723c */ /* 0x000ff00000041818 */
[----:B---3--:R-:W-:Y:S01]  /*120d0*/  HMMA.16816.F32.BF16 R24, R16, R48, R28 ;  /* 0x000000301018723c */ /* 0x008fe2000004181c */
[----:B-1----:R-:W-:-:S07]  /*120e0*/  FMUL.FTZ R2, R63, c[0x0][0x320] ;  /* 0x0000c8003f027a20 */ /* 0x002fce0000410000 */
[----:B------:R-:W-:Y:S01]  /*120f0*/  HMMA.16816.F32.BF16 R28, R12, R58, R32 ;  /* 0x0000003a0c1c723c */ /* 0x000fe20000041820 */
[----:B------:R1:W3:Y:S07]  /*12100*/  MUFU.TANH R55, R2 ;  /* 0x0000000200377308 */ /* 0x0002ee0000002400 */
[----:B------:R-:W-:Y:S08]  /*12110*/  HMMA.16816.F32.BF16 R16, R16, R50, R20 ;  /* 0x000000321010723c */ /* 0x000ff00000041814 */
[----:B--2---:R-:W-:Y:S01]  /*12120*/  HMMA.16816.F32.BF16 R20, R12, R40, R24 ;  /* 0x000000280c14723c */ /* 0x004fe20000041818 */
[----:B-1----:R-:W-:-:S04]  /*12130*/  FMUL.FTZ R2, R44, c[0x0][0x320] ;  /* 0x0000c8002c027a20 */ /* 0x002fc80000410000 */
[----:B------:R1:W2:Y:S11]  /*12140*/  MUFU.TANH R54, R2 ;  /* 0x0000000200367308 */ /* 0x0002b60000002400 */
        /* <DEDUP_REMOVED lines=42> */
[----:B------:R-:W3:Y:S01]  /*123f0*/  LDL R6, [R1] ;  /* 0x0000000001067983 */ /* 0x000ee20000100800 */
[----:B-1----:R-:W-:Y:S01]  /*12400*/  IMAD.MOV.U32 R2, RZ, RZ, 0x1 ;  /* 0x00000001ff027424 */ /* 0x002fe200078e00ff */
[----:B------:R-:W-:Y:S01]  /*12410*/  ISETP.GT.AND P0, PT, R0, 0x2f, PT ;  /* 0x0000002f0000780c */ /* 0x000fe20003f04270 */
[----:B------:R-:W-:-:S03]  /*12420*/  IMAD.MOV.U32 R210, RZ, RZ, RZ ;  /* 0x000000ffffd27224 */ /* 0x000fc600078e00ff */
[----:B------:R-:W-:Y:S02]  /*12430*/  ISETP.NE.AND P1, PT, R2, c[0x0][0x2b8], PT ;  /* 0x0000ae0002007a0c */ /* 0x000fe40003f25270 */
[----:B--2---:R-:W-:-:S04]  /*12440*/  IADD3 R3, R0, R96, R4 ;  /* 0x0000006000037210 */ /* 0x004fc80007ffe004 */
[----:B------:R-:W-:-:S07]  /*12450*/  IADD3 R3, R3, -0x30, RZ ;  /* 0xffffffd003037810 */ /* 0x000fce0007ffe0ff */
[----:B------:R-:W-:-:S04]  /*12460*/  @P1 IMAD.HI.U32 R4, R3, c[0x0][0x2bc], RZ ;  /* 0x0000af0003041a27 */ /* 0x000fc800078e00ff */
[----:B------:R-:W-:Y:S01]  /*12470*/  IMAD.MOV.U32 R2, RZ, RZ, R3 ;  /* 0x000000ffff027224 */ /* 0x000fe200078e0003 */
[----:B------:R-:W-:-:S04]  /*12480*/  @P1 SHF.R.U32.HI R2, RZ, c[0x0][0x2c0], R4 ;  /* 0x0000b000ff021a19 */ /* 0x000fc80000011604 */
[----:B------:R-:W-:-:S04]  /*12490*/  @!P0 IADD3 R5, P1, R2, R238, RZ ;  /* 0x000000ee02058210 */ /* 0x000fc80007f3e0ff */
[----:B---3--:R-:W-:Y:S02]  /*124a0*/  @!P0 LEA.HI.X.SX32 R6, R2, R6, 0x1, P1 ;  /* 0x0000000602068211 */ /* 0x008fe400008f0eff */
[----:B------:R-:W-:-:S04]  /*124b0*/  @!P0 LEA R4, P1, R5, c[0x0][0x2a0], 0x2 ;  /* 0x0000a80005048a11 */ /* 0x000fc800078210ff */
[----:B------:R-:W-:-:S05]  /*124c0*/  @!P0 LEA.HI.X R5, R5, c[0x0][0x2a4], R6, 0x2, P1 ;  /* 0x0000a90005058a11 */ /* 0x000fca00008f1406 */
[----:B------:R1:W2:Y:S01]  /*124d0*/  @!P0 LDG.E R210, [R4.64] ;  /* 0x0000000604d28981 */ /* 0x0002a2000c1e1900 */
[----:B------:R-:W-:Y:S01]  /*124e0*/  IMAD.MOV R2, RZ, RZ, -R2 ;  /* 0x000000ffff027224 */ /* 0x000fe200078e0a02 */
[----:B------:R-:W-:-:S03]  /*124f0*/  IADD3 R9, -R143, 0x30, RZ ;  /* 0x000000308f097810 */ /* 0x000fc60007ffe1ff */
[----:B------:R-:W-:Y:S01]  /*12500*/  IMAD R211, R2, c[0x0][0x2b8], R3 ;  /* 0x0000ae0002d37a24 */ /* 0x000fe200078e0203 */
[----:B------:R-:W-:-:S04]  /*12510*/  ISETP.GE.AND P0, PT, R9, 0x1, PT ;  /* 0x000000010900780c */ /* 0x000fc80003f06270 */
[----:B------:R-:W-:-:S05]  /*12520*/  SHF.R.S32.HI R2, RZ, 0x1f, R211 ;  /* 0x0000001fff027819 */ /* 0x000fca00000114d3 */
[----:B-1----:R-:W-:Y:S02]  /*12530*/  IMAD R4, R2, c[0x0][0x1e0], RZ ;  /* 0x0000780002047a24 */ /* 0x002fe400078e02ff */
[----:B------:R-:W-:-:S04]  /*12540*/  IMAD.WIDE.U32 R2, R211, c[0x0][0x1e0], RZ ;  /* 0x00007800d3027a25 */ /* 0x000fc800078e00ff */
        /* <DEDUP_REMOVED lines=12> */
.L_x_1920:
[----:B------:R-:W-:Y:S05]  /*12610*/  BRA.DIV ~URZ, `(.L_x_1831) ;  /* 0x0000a6f27f007947 */ /* 0x000fea000b800000 */
[----:B------:R3:W4:Y:S02]  /*12620*/  SHFL.IDX PT, R2, R6, RZ, 0x181f ;  /* 0x00181fff06027589 */ /* 0x00072400000e0000 */
.L_x_1921:
[----:B------:R-:W-:Y:S01]  /*12630*/  BSSY B0, `(.L_x_1832) ;  /* 0x0000012000007945 */ /* 0x000fe20003800000 */
[----:B------:R-:W-:Y:S05]  /*12640*/  @!P0 BRA `(.L_x_1833) ;  /* 0x0000010000008947 */ /* 0x000fea0003800000 */
[-C--:B----4-:R-:W-:Y:S02]  /*12650*/  LEA R16, P0, R140, R2.reuse, 0x1 ;  /* 0x000000028c107211 */ /* 0x090fe400078008ff */
[----:B------:R-:W-:Y:S02]  /*12660*/  LOP3.LUT P6, RZ, R212, 0x4, RZ, 0xc0, !PT ;  /* 0x00000004d4ff7812 */ /* 0x000fe400078cc0ff */
[-C--:B------:R-:W-:Y:S02]  /*12670*/  LEA R14, P2, R206, R2.reuse, 0x1 ;  /* 0x00000002ce0e7211 */ /* 0x080fe400078408ff */
[----:B------:R-:W-:Y:S02]  /*12680*/  LEA R12, P1, R205, R2, 0x1 ;  /* 0x00000002cd0c7211 */ /* 0x000fe400078208ff */
[----:B--2---:R-:W-:-:S02]  /*12690*/  LEA.HI.X R17, R140, R4, R141, 0x1, P0 ;  /* 0x000000048c117211 */ /* 0x004fc400000f0c8d */
[----:B------:R-:W-:Y:S02]  /*126a0*/  LEA R2, P0, R204, R2, 0x1 ;  /* 0x00000002cc027211 */ /* 0x000fe400078008ff */
        /* <DEDUP_REMOVED lines=10> */
.L_x_1833:
[----:B------:R-:W-:Y:S05]  /*12750*/  BSYNC B0 ;  /* 0x0000000000007941 */ /* 0x000fea0003800000 */
.L_x_1832:
[----:B------:R-:W-:Y:S01]  /*12760*/  ISETP.GE.AND P0, PT, R9, 0x21, PT ;  /* 0x000000210900780c */ /* 0x000fe20003f06270 */
[----:B------:R-:W-:Y:S06]  /*12770*/  BRA.DIV ~URZ, `(.L_x_1834) ;  /* 0x0000a6027f007947 */ /* 0x000fec000b800000 */
[----:B--2---:R2:W1:Y:S04]  /*12780*/  SHFL.IDX PT, R4, R5, 0x1, 0x181f ;  /* 0x00381f0005047f89 */ /* 0x00446800000e0000 */
[----:B----4-:R2:W4:Y:S02]  /*12790*/  SHFL.IDX PT, R2, R6, 0x1, 0x181f ;  /* 0x00381f0006027f89 */ /* 0x01052400000e0000 */
.L_x_1922:
[----:B------:R-:W-:Y:S05]  /*127a0*/  @!P0 BRA `(.L_x_1829) ;  /* 0x0000010000008947 */ /* 0x000fea0003800000 */
[----:B----4-:R-:W-:Y:S02]  /*127b0*/  LEA R16, P0, R140, R2, 0x1 ;  /* 0x000000028c107211 */ /* 0x010fe400078008ff */
[----:B------:R-:W-:-:S02]  /*127c0*/  LOP3.LUT P6, RZ, R212, 0x4, RZ, 0xc0, !PT ;  /* 0x00000004d4ff7812 */ /* 0x000fc400078cc0ff */
[-C--:B------:R-:W-:Y:S02]  /*127d0*/  LEA R14, P2, R206, R2.reuse, 0x1 ;  /* 0x00000002ce0e7211 */ /* 0x080fe400078408ff */
[C---:B------:R-:W-:Y:S02]  /*127e0*/  LEA R12, P1, R205.reuse, R2, 0x1 ;  /* 0x00000002cd0c7211 */ /* 0x040fe400078208ff */
[----:B-1----:R-:W-:Y:S02]  /*127f0*/  LEA.HI.X R17, R140, R4, R141, 0x1, P0 ;  /* 0x000000048c117211 */ /* 0x002fe400000f0c8d */
[----:B------:R-:W-:Y:S02]  /*12800*/  LEA R2, P0, R204, R2, 0x1 ;  /* 0x00000002cc027211 */ /* 0x000fe400078008ff */
[-C--:B------:R-:W-:Y:S01]  /*12810*/  LEA.HI.X R15, R206, R4.reuse, R213, 0x1, P2 ;  /* 0x00000004ce0f7211 */ /* 0x080fe200010f0cd5 */
[----:B------:R-:W-:Y:S01]  /*12820*/  @!PT LDS RZ, [RZ] ;  /* 0x00000000fffff984 */ /* 0x000fe20000000800 */
[----:B------:R-:W-:Y:S01]  /*12830*/  @!PT LDS RZ, [RZ] ;  /* 0x00000000fffff984 */ /* 0x000fe20000000800 */
[----:B------:R-:W-:Y:S01]  /*12840*/  @!PT LDS RZ, [RZ] ;  /* 0x00000000fffff984 */ /* 0x000fe20000000800 */
[----:B------:R1:W-:Y:S01]  /*12850*/  LDGSTS.E.BYPASS.LTC128B.128 [R207+0xb080], [R16.64], !P5 ;  /* 0x0b08000010cf7fae */ /* 0x0003e2000e901d46 */
[----:B------:R-:W-:-:S02]  /*12860*/  LEA.HI.X R13, R205, R4, R215, 0x1, P1 ;  /* 0x00000004cd0d7211 */ /* 0x000fc400008f0cd7 */
[----:B------:R-:W-:Y:S01]  /*12870*/  LEA.HI.X R3, R204, R4, R214, 0x1, P0 ;  /* 0x00000004cc037211 */ /* 0x000fe200000f0cd6 */
[----:B------:R1:W-:Y:S04]  /*12880*/  LDGSTS.E.BYPASS.LTC128B.128 [R207+0xc880], [R14.64], !P4 ;  /* 0x0c8800000ecf7fae */ /* 0x0003e8000e101d46 */
[----:B------:R1:W-:Y:S04]  /*12890*/  LDGSTS.E.BYPASS.LTC128B.128 [R207+0xe080], [R12.64], !P3 ;  /* 0x0e0800000ccf7fae */ /* 0x0003e8000d901d46 */
[----:B------:R1:W-:Y:S02]  /*128a0*/  LDGSTS.E.BYPASS.LTC128B.128 [R207+0xf880], [R2.64], !P6 ;  /* 0x0f88000002cf7fae */ /* 0x0003e4000f101d46 */
.L_x_1829:
[----:B--234-:R-:W-:Y:S05]  /*128b0*/  BSYNC B1 ;  /* 0x0000000000017941 */ /* 0x01cfea0003800000 */
.L_x_1828:
        /* <DEDUP_REMOVED lines=10> */
[----:B------:R-:W-:Y:S02]  /*12960*/  FSEL R18, R52, -INF , P6 ;  /* 0xff80000034127808 */ /* 0x000fe40003000000 */
[----:B------:R-:W-:Y:S02]  /*12970*/  FSEL R14, R54, -INF , P6 ;  /* 0xff800000360e7808 */ /* 0x000fe40003000000 */
[----:B------:R-:W-:Y:S02]  /*12980*/  ISETP.GT.AND P6, PT, R2, 0x9, PT ;  /* 0x000000090200780c */ /* 0x000fe40003fc4270 */
[----:B------:R-:W-:Y:S02]  /*12990*/  FMNMX.FTZ R3, R9, R12, !PT ;  /* 0x0000000c09037209 */ /* 0x000fe40007810000 */
        /* <DEDUP_REMOVED lines=15> */
[----:B------:R-:W-:Y:S02]  /*12a90*/  FSEL R31, R25, -INF , P0 ;  /* 0xff800000191f7808 */ /* 0x000fe40000000000 */
[----:B------:R-:W-:Y:S02]  /*12aa0*/  FSEL R27, R27, -INF , P0 ;  /* 0xff8000001b1b7808 */ /* 0x000fe40000000000 */
[----:B------:R-:W-:Y:S02]  /*12ab0*/  FMNMX.FTZ R4, R28, R4, !PT ;  /* 0x000000041c047209 */ /* 0x000fe40007810000 */
[----:B------:R-:W-:-:S02]  /*12ac0*/  ISETP.GT.AND P0, PT, R2, 0x19, PT ;  /* 0x000000190200780c */ /* 0x000fc40003f04270 */
[----:B------:R-:W-:Y:S02]  /*12ad0*/  FMNMX.FTZ R3, R26, R3, !PT ;  /* 0x000000031a037209 */ /* 0x000fe40007810000 */
[----:B------:R-:W-:Y:S02]  /*12ae0*/  FMNMX.FTZ R4, R29, R4, !PT ;  /* 0x000000041d047209 */ /* 0x000fe40007810000 */
[----:B------:R-:W-:Y:S02]  /*12af0*/  FSEL R30, R30, -INF , P0 ;  /* 0xff8000001e1e7808 */ /* 0x000fe40000000000 */
[----:B------:R-:W-:Y:S02]  /*12b00*/  FSEL R25, R37, -INF , P0 ;  /* 0xff80000025197808 */ /* 0x000fe40000000000 */
[C---:B------:R-:W-:Y:S02]  /*12b10*/  ISETP.GT.AND P6, PT, R2.reuse, 0x20, PT ;  /* 0x000000200200780c */ /* 0x040fe40003fc4270 */
[----:B------:R-:W-:-:S02]  /*12b20*/  ISETP.GT.AND P2, PT, R2, 0x21, PT ;  /* 0x000000210200780c */ /* 0x000fc40003f44270 */
[C---:B------:R-:W-:Y:S02]  /*12b30*/  ISETP.GT.AND P1, PT, R2.reuse, 0x28, PT ;  /* 0x000000280200780c */ /* 0x040fe40003f24270 */
[----:B------:R-:W-:Y:S02]  /*12b40*/  ISETP.GT.AND P0, PT, R2, 0x29, PT ;  /* 0x000000290200780c */ /* 0x000fe40003f04270 */
        /* <DEDUP_REMOVED lines=22> */
.L_x_1923:
[----:B-12---:R-:W-:Y:S01]  /*12cb0*/  FMNMX.FTZ R6, R6, R2, !PT ;  /* 0x0000000206067209 */ /* 0x006fe20007810000 */
[----:B------:R-:W-:Y:S05]  /*12cc0*/  BRA.DIV ~URZ, `(.L_x_1836) ;  /* 0x0000a1e27f007947 */ /* 0x000fea000b800000 */
[----:B------:R-:W1:Y:S04]  /*12cd0*/  SHFL.BFLY PT, R2, R5, 0x2, 0x1f ;  /* 0x0c401f0005027f89 */ /* 0x000e6800000e0000 */
[----:B------:R-:W2:Y:S01]  /*12ce0*/  SHFL.BFLY PT, R3, R6, 0x1, 0x1f ;  /* 0x0c201f0006037f89 */ /* 0x000ea200000e0000 */
[----:B-1----:R-:W-:-:S02]  /*12cf0*/  FMNMX.FTZ R5, R5, R2, !PT ;  /* 0x0000000205057209 */ /* 0x002fc40007810000 */
[----:B--2---:R-:W-:-:S03]  /*12d00*/  FMNMX.FTZ R6, R6, R3, !PT ;  /* 0x0000000306067209 */ /* 0x004fc60007810000 */
[----:B------:R1:W2:Y:S04]  /*12d10*/  SHFL.BFLY PT, R4, R5, 0x1, 0x1f ;  /* 0x0c201f0005047f89 */ /* 0x0002a800000e0000 */
.L_x_1924:
[C---:B------:R-:W-:Y:S01]  /*12d20*/  FMUL.FTZ R3, R6.reuse, c[0x0][0x2d0] ;  /* 0x0000b40006037a20 */ /* 0x040fe20000410000 */
[----:B------:R-:W-:Y:S01]  /*12d30*/  FSETP.NEU.FTZ.AND P0, PT, R6, -INF , PT ;  /* 0xff8000000600780b */ /* 0x000fe20003f1d000 */
[----:B------:R-:W-:Y:S01]  /*12d40*/  WARPSYNC 0xffffffff ;  /* 0xffffffff00007948 */ /* 0x000fe20003800000 */
[----:B-12---:R-:W-:Y:S01]  /*12d50*/  FMNMX.FTZ R5, R4, R5, !PT ;  /* 0x0000000504057209 */ /* 0x006fe20007810000 */
[----:B------:R-:W1:Y:S01]  /*12d60*/  LDSM.16.MT88.4 R20, [R151] ;  /* 0x000000009714783b */ /* 0x000e620000004200 */
[----:B------:R-:W-:Y:S02]  /*12d70*/  FSEL R3, R3, RZ, P0 ;  /* 0x000000ff03037208 */ /* 0x000fe40000000000 */
[----:B------:R-:W-:Y:S01]  /*12d80*/  FSETP.NEU.FTZ.AND P0, PT, R5, -INF , PT ;  /* 0xff8000000500780b */ /* 0x000fe20003f1d000 */
[----:B------:R-:W-:Y:S01]  /*12d90*/  LDSM.16.MT88.4 R48, [R198] ;  /* 0x00000000c630783b */ /* 0x000fe20000004200 */
[----:B------:R-:W-:Y:S01]  /*12da0*/  IADD3 R209, R209, -0x2, RZ ;  /* 0xfffffffed1d17810 */ /* 0x000fe20007ffe0ff */
[----:B------:R-:W-:-:S02]  /*12db0*/  FFMA.FTZ R2, R9, c[0x0][0x2d0], -R3 ;  /* 0x0000b40009027a23 */ /* 0x000fc40000010803 */
[--C-:B------:R-:W-:Y:S01]  /*12dc0*/  FFMA.FTZ R4, R14, c[0x0][0x2d0], -R3.reuse ;  /* 0x0000b4000e047a23 */ /* 0x100fe20000010803 */
[----:B------:R-:W-:Y:S01]  /*12dd0*/  LDSM.16.MT88.4 R44, [R151+0x800] ;  /* 0x00080000972c783b */ /* 0x000fe20000004200 */
[----:B------:R2:W-:Y:S03]  /*12de0*/  MUFU.EX2 R108, R2 ;  /* 0x00000002006c7308 */ /* 0x0005e60000000800 */
[----:B------:R-:W-:Y:S04]  /*12df0*/  LDSM.16.MT88.4 R40, [R196+0x800] ;  /* 0x00080000c428783b */ /* 0x000fe80000004200 */
[----:B------:R-:W-:Y:S01]  /*12e00*/  LDSM.16.MT88.4 R36, [R198+0x800] ;  /* 0x00080000c624783b */ /* 0x000fe20000004200 */
[----:B------:R3:W-:Y:S03]  /*12e10*/  MUFU.EX2 R120, R4 ;  /* 0x0000000400787308 */ /* 0x0007e60000000800 */
[----:B------:R-:W-:Y:S04]  /*12e20*/  LDSM.16.MT88.4 R60, [R197] ;  /* 0x00000000c53c783b */ /* 0x000fe80000004200 */
[----:B------:R-:W-:Y:S01]  /*12e30*/  LDSM.16.MT88.4 R68, [R151+0x1800] ;  /* 0x001800009744783b */ /* 0x000fe20000004200 */
[----:B--2---:R-:W-:-:S03]  /*12e40*/  FFMA.FTZ R2, R12, c[0x0][0x2d0], -R3 ;  /* 0x0000b4000c027a23 */ /* 0x004fc60000010803 */
[----:B------:R-:W-:Y:S01]  /*12e50*/  LDSM.16.MT88.4 R76, [R196+0x1800] ;  /* 0x00180000c44c783b */ /* 0x000fe20000004200 */
[----:B------:R2:W4:Y:S03]  /*12e60*/  MUFU.EX2 R9, R2 ;  /* 0x0000000200097308 */ /* 0x0005260000000800 */
[----:B------:R-:W-:Y:S01]  /*12e70*/  LDSM.16.MT88.4 R72, [R197+0x800] ;  /* 0x00080000c548783b */ /* 0x000fe20000004200 */
[----:B---3--:R-:W-:-:S03]  /*12e80*/  FFMA.FTZ R4, R15, c[0x0][0x2d0], -R3 ;  /* 0x0000b4000f047a23 */ /* 0x008fc60000010803 */
[----:B------:R-:W3:Y:S01]  /*12e90*/  LDSM.16.MT88.4 R12, [R196] ;  /* 0x00000000c40c783b */ /* 0x000ee20000004200 */
[----:B------:R5:W1:Y:S03]  /*12ea0*/  MUFU.EX2 R119, R4 ;  /* 0x0000000400777308 */ /* 0x000a660000000800 */
[----:B------:R-:W-:Y:S01]  /*12eb0*/  LDSM.16.MT88.4 R168, [R151+0x1000] ;  /* 0x0010000097a8783b */ /* 0x000fe20000004200 */
[----:B--2---:R-:W-:-:S05]  /*12ec0*/  FMUL.FTZ R2, R5, c[0x0][0x2d0] ;  /* 0x0000b40005027a20 */ /* 0x004fca0000410000 */
[----:B------:R-:W-:Y:S02]  /*12ed0*/  FSEL R2, R2, RZ, P0 ;  /* 0x000000ff02027208 */ /* 0x000fe40000000000 */
[----:B------:R-:W-:-:S03]  /*12ee0*/  ISETP.GE.AND P0, PT, R209, R218, PT ;  /* 0x000000dad100720c */ /* 0x000fc60003f06270 */
[----:B-----5:R-:W-:Y:S01]  /*12ef0*/  FFMA.FTZ R4, R16, c[0x0][0x2d0], -R2 ;  /* 0x0000b40010047a23 */ /* 0x020fe20000010802 */
[----:B----4-:R-:W-:-:S03]  /*12f00*/  F2FP.BF16.PACK_AB R16, R9, R108 ;  /* 0x0000006c0910723e */ /* 0x010fc600000010ff */
[----:B------:R2:W-:Y:S02]  /*12f10*/  MUFU.EX2 R118, R4 ;  /* 0x0000000400767308 */ /* 0x0005e40000000800 */
[----:B--2---:R-:W-:-:S06]  /*12f20*/  FFMA.FTZ R4, R17, c[0x0][0x2d0], -R2 ;  /* 0x0000b40011047a23 */ /* 0x004fcc0000010802 */
[----:B------:R2:W4:Y:S02]  /*12f30*/  MUFU.EX2 R117, R4 ;  /* 0x0000000400757308 */ /* 0x0005240000000800 */
[----:B--2---:R-:W-:Y:S01]  /*12f40*/  FFMA.FTZ R4, R18, c[0x0][0x2d0], -R2 ;  /* 0x0000b40012047a23 */ /* 0x004fe20000010802 */
[----:B-1----:R-:W-:Y:S02]  /*12f50*/  F2FP.BF16.PACK_AB R18, R119, R120 ;  /* 0x000000787712723e */ /* 0x002fe400000010ff */
[----:B----4-:R-:W-:-:S03]  /*12f60*/  F2FP.BF16.PACK_AB R17, R117, R118 ;  /* 0x000000767511723e */ /* 0x010fc600000010ff */
[----:B------:R1:W-:Y:S02]  /*12f70*/  MUFU.EX2 R116, R4 ;  /* 0x0000000400747308 */ /* 0x0003e40000000800 */
[----:B-1----:R-:W-:-:S06]  /*12f80*/  FFMA.FTZ R4, R19, c[0x0][0x2d0], -R2 ;  /* 0x0000b40013047a23 */ /* 0x002fcc0000010802 */
[----:B------:R1:W2:Y:S02]  /*12f90*/  MUFU.EX2 R125, R4 ;  /* 0x00000004007d7308 */ /* 0x0002a40000000800 */
[----:B-1----:R-:W-:Y:S01]  /*12fa0*/  FFMA.FTZ R4, R24, c[0x0][0x2d0], -R3 ;  /* 0x0000b40018047a23 */ /* 0x002fe20000010803 */
[----:B--2---:R-:W-:-:S05]  /*12fb0*/  F2FP.BF16.PACK_AB R19, R125, R116 ;  /* 0x000000747d13723e */ /* 0x004fca00000010ff */
[----:B------:R1:W-:Y:S02]  /*12fc0*/  MUFU.EX2 R124, R4 ;  /* 0x00000004007c7308 */ /* 0x0003e40000000800 */
[C---:B------:R-:W-:Y:S08]  /*12fd0*/  HMMA.16816.F32.BF16 R64, R16.reuse, R20, RZ ;  /* 0x000000141040723c */ /* 0x040ff000000418ff */
[----:B------:R-:W-:Y:S01]  /*12fe0*/  HMMA.16816.F32.BF16 R56, R16, R22, RZ ;  /* 0x000000161038723c */ /* 0x000fe200000418ff */
[----:B-1----:R-:W-:-:S04]  /*12ff0*/  FFMA.FTZ R4, R26, c[0x0][0x2d0], -R3 ;  /* 0x0000b4001a047a23 */ /* 0x002fc80000010803 */
[----:B------:R1:W2:Y:S03]  /*13000*/  MUFU.EX2 R137, R4 ;  /* 0x0000000400897308 */ /* 0x0002a60000000800 */
[C---:B---3--:R-:W-:Y:S08]  /*13010*/  HMMA.16816.F32.BF16 R52, R16.reuse, R12, RZ ;  /* 0x0000000c1034723c */ /* 0x048ff000000418ff */
[----:B------:R-:W-:Y:S01]  /*13020*/  HMMA.16816.F32.BF16 R32, R16, R14, RZ ;  /* 0x0000000e1020723c */ /* 0x000fe200000418ff */
[----:B-1----:R-:W-:Y:S01]  /*13030*/  FFMA.FTZ R4, R27, c[0x0][0x2d0], -R3 ;  /* 0x0000b4001b047a23 */ /* 0x002fe20000010803 */
[----:B--2---:R-:W-:-:S06]  /*13040*/  F2FP.BF16.PACK_AB R12, R137, R124 ;  /* 0x0000007c890c723e */ /* 0x004fcc00000010ff */
[----:B------:R-:W-:Y:S01]  /*13050*/  HMMA.16816.F32.BF16 R20, R16, R60, RZ ;  /* 0x0000003c1014723c */ /* 0x000fe200000418ff */
[----:B------:R1:W-:Y:S02]  /*13060*/  MUFU.EX2 R138, R4 ;  /* 0x00000004008a7308 */ /* 0x0003e40000000800 */
[----:B-1----:R-:W-:-:S05]  /*13070*/  FFMA.FTZ R4, R25, c[0x0][0x2d0], -R3 ;  /* 0x0000b40019047a23 */ /* 0x002fca0000010803 */
[----:B------:R-:W-:Y:S01]  /*13080*/  HMMA.16816.F32.BF16 R24, R16, R50, RZ ;  /* 0x000000321018723c */ /* 0x000fe200000418ff */
[----:B------:R1:W2:Y:S02]  /*13090*/  MUFU.EX2 R139, R4 ;  /* 0x00000004008b7308 */ /* 0x0002a40000000800 */
[----:B-1----:R-:W-:Y:S01]  /*130a0*/  FFMA.FTZ R4, R28, c[0x0][0x2d0], -R2 ;  /* 0x0000b4001c047a23 */ /* 0x002fe20000010802 */
[----:B--2---:R-:W-:-:S05]  /*130b0*/  F2FP.BF16.PACK_AB R14, R139, R138 ;  /* 0x0000008a8b0e723e */ /* 0x004fca00000010ff */
[----:B------:R1:W-:Y:S02]  /*130c0*/  MUFU.EX2 R126, R4 ;  /* 0x00000004007e7308 */ /* 0x0003e40000000800 */
[----:B-1----:R-:W-:-:S06]  /*130d0*/  FFMA.FTZ R4, R29, c[0x0][0x2d0], -R2 ;  /* 0x0000b4001d047a23 */ /* 0x002fcc0000010802 */
[----:B------:R1:W2:Y:S02]  /*130e0*/  MUFU.EX2 R127, R4 ;  /* 0x00000004007f7308 */ /* 0x0002a40000000800 */
[----:B-1----:R-:W-:Y:S01]  /*130f0*/  FFMA.FTZ R4, R31, c[0x0][0x2d0], -R2 ;  /* 0x0000b4001f047a23 */ /* 0x002fe20000010802 */
[----:B--2---:R-:W-:-:S05]  /*13100*/  F2FP.BF16.PACK_AB R13, R127, R126 ;  /* 0x0000007e7f0d723e */ /* 0x004fca00000010ff */
[----:B------:R1:W-:Y:S02]  /*13110*/  MUFU.EX2 R136, R4 ;  /* 0x0000000400887308 */ /* 0x0003e40000000800 */
[----:B-1----:R-:W-:Y:S02]  /*13120*/  FFMA.FTZ R4, R30, c[0x0][0x2d0], -R2 ;  /* 0x0000b4001e047a23 */ /* 0x002fe40000010802 */
[----:B------:R-:W-:Y:S01]  /*13130*/  HMMA.16816.F32.BF16 R28, R16, R48, RZ ;  /* 0x00000030101c723c */ /* 0x000fe200000418ff */
[----:B------:R-:W1:Y:S03]  /*13140*/  LDSM.16.MT88.4 R48, [R151+0x2000] ;  /* 0x002000009730783b */ /* 0x000e660000004200 */
[----:B------:R-:W2:Y:S02]  /*13150*/  MUFU.EX2 R160, R4 ;  /* 0x0000000400a07308 */ /* 0x000ea40000000800 */
[----:B--2---:R-:W-:Y:S01]  /*13160*/  F2FP.BF16.PACK_AB R15, R160, R136 ;  /* 0x00000088a00f723e */ /* 0x004fe200000010ff */
[----:B------:R-:W-:-:S02]  /*13170*/  FADD.FTZ R4, R108, R9 ;  /* 0x000000096c047221 */ /* 0x000fc40000010000 */
[----:B------:R-:W-:Y:S02]  /*13180*/  FADD.FTZ R9, R118, R117 ;  /* 0x0000007576097221 */ /* 0x000fe40000010000 */
[----:B------:R-:W-:Y:S02]  /*13190*/  FADD.FTZ R4, R120, R4 ;  /* 0x0000000478047221 */ /* 0x000fe40000010000 */
[----:B------:R-:W-:Y:S01]  /*131a0*/  HMMA.16816.F32.BF16 R172, R12, R44, R64 ;  /* 0x0000002c0cac723c */ /* 0x000fe20000041840 */
[----:B------:R-:W-:Y:S01]  /*131b0*/  LDSM.16.MT88.4 R64, [R151+0x3000] ;  /* 0x003000009740783b */ /* 0x000fe20000004200 */
[----:B------:R-:W-:Y:S02]  /*131c0*/  FADD.FTZ R4, R119, R4 ;  /* 0x0000000477047221 */ /* 0x000fe40000010000 */
[----:B------:R-:W-:Y:S02]  /*131d0*/  FADD.FTZ R9, R116, R9 ;  /* 0x0000000974097221 */ /* 0x000fe40000010000 */
[----:B------:R-:W-:-:S02]  /*131e0*/  FADD.FTZ R4, R124, R4 ;  /* 0x000000047c047221 */ /* 0x000fc40000010000 */
[C---:B------:R-:W-:Y:S01]  /*131f0*/  HMMA.16816.F32.BF16 R156, R12.reuse, R46, R56 ;  /* 0x0000002e0c9c723c */ /* 0x040fe20000041838 */
[----:B------:R-:W2:Y:S01]  /*13200*/  LDSM.16.MT88.4 R44, [R198+0x1800] ;  /* 0x00180000c62c783b */ /* 0x000ea20000004200 */
[----:B------:R-:W-:Y:S02]  /*13210*/  FADD.FTZ R9, R125, R9 ;  /* 0x000000097d097221 */ /* 0x000fe40000010000 */
[----:B------:R-:W-:Y:S01]  /*13220*/  FADD.FTZ R4, R137, R4 ;  /* 0x0000000489047221 */ /* 0x000fe20000010000 */
[----:B------:R-:W-:Y:S01]  /*13230*/  LDSM.16.MT88.4 R56, [R197+0x2000] ;  /* 0x00200000c538783b */ /* 0x000fe20000004200 */
[----:B------:R-:W-:Y:S02]  /*13240*/  FADD.FTZ R9, R126, R9 ;  /* 0x000000097e097221 */ /* 0x000fe40000010000 */
[C---:B------:R-:W-:Y:S01]  /*13250*/  HMMA.16816.F32.BF16 R164, R12.reuse, R40, R52 ;  /* 0x000000280ca4723c */ /* 0x040fe20000041834 */
[----:B------:R-:W-:Y:S07]  /*13260*/  LDSM.16.MT88.4 R52, [R197+0x1800] ;  /* 0x00180000c534783b */ /* 0x000fee0000004200 */
[C---:B------:R-:W-:Y:S01]  /*13270*/  HMMA.16816.F32.BF16 R152, R12.reuse, R42, R32 ;  /* 0x0000002a0c98723c */ /* 0x040fe20000041820 */
[----:B------:R-:W3:Y:S07]  /*13280*/  LDSM.16.MT88.4 R40, [R196+0x2000] ;  /* 0x00200000c428783b */ /* 0x000eee0000004200 */
[C---:B------:R-:W-:Y:S08]  /*13290*/  HMMA.16816.F32.BF16 R248, R12.reuse, R36, R28 ;  /* 0x000000240cf8723c */ /* 0x040ff0000004181c */
[----:B------:R-:W-:Y:S08]  /*132a0*/  HMMA.16816.F32.BF16 R240, R12, R38, R24 ;  /* 0x000000260cf0723c */ /* 0x000ff00000041818 */
[C---:B------:R-:W-:Y:S01]  /*132b0*/  HMMA.16816.F32.BF16 R36, R16.reuse, R62, RZ ;  /* 0x0000003e1024723c */ /* 0x040fe200000418ff */
[----:B------:R-:W4:Y:S07]  /*132c0*/  LDSM.16.MT88.4 R60, [R198+0x2000] ;  /* 0x00200000c63c783b */ /* 0x000f2e0000004200 */
[C---:B------:R-:W-:Y:S08]  /*132d0*/  HMMA.16816.F32.BF16 R32, R16.reuse, R68, RZ ;  /* 0x000000441020723c */ /* 0x040ff000000418ff */
[C---:B------:R-:W-:Y:S01]  /*132e0*/  HMMA.16816.F32.BF16 R28, R16.reuse, R70, RZ ;  /* 0x00000046101c723c */ /* 0x040fe200000418ff */
[----:B------:R-:W-:Y:S07]  /*132f0*/  LDSM.16.MT88.4 R68, [R151+0x3800] ;  /* 0x003800009744783b */ /* 0x000fee0000004200 */
[----:B------:R-:W-:Y:S08]  /*13300*/  HMMA.16816.F32.BF16 R24, R16, R76, RZ ;  /* 0x0000004c1018723c */ /* 0x000ff000000418ff */
[C---:B------:R-:W-:Y:S08]  /*13310*/  HMMA.16816.F32.BF16 R224, R12.reuse, R74, R36 ;  /* 0x0000004a0ce0723c */ /* 0x040ff00000041824 */
[----:B-1----:R-:W-:Y:S08]  /*13320*/  HMMA.16816.F32.BF16 R232, R12, R48, R32 ;  /* 0x000000300ce8723c */ /* 0x002ff00000041820 */
[C---:B--2---:R-:W-:Y:S08]  /*13330*/  HMMA.16816.F32.BF16 R36, R16.reuse, R44, RZ ;  /* 0x0000002c1024723c */ /* 0x044ff000000418ff */
[----:B------:R-:W-:Y:S01]  /*13340*/  HMMA.16816.F32.BF16 R32, R16, R46, RZ ;  /* 0x0000002e1020723c */ /* 0x000fe200000418ff */
[----:B------:R-:W1:Y:S07]  /*13350*/  LDSM.16.MT88.4 R44, [R196+0x3000] ;  /* 0x00300000c42c783b */ /* 0x000e6e0000004200 */
[C---:B------:R-:W-:Y:S08]  /*13360*/  HMMA.16816.F32.BF16 R244, R12.reuse, R72, R20 ;  /* 0x000000480cf4723c */ /* 0x040ff00000041814 */
[C---:B------:R-:W-:Y:S01]  /*13370*/  HMMA.16816.F32.BF16 R192, R12.reuse, R50, R28 ;  /* 0x000000320cc0723c */ /* 0x040fe2000004181c */
[----:B------:R-:W-:Y:S07]  /*13380*/  LDSM.16.MT88.4 R48, [R196+0x3800] ;  /* 0x00380000c430783b */ /* 0x000fee0000004200 */
[----:B---3--:R-:W-:Y:S08]  /*13390*/  HMMA.16816.F32.BF16 R228, R12, R40, R24 ;  /* 0x000000280ce4723c */ /* 0x008ff00000041818 */
[C---:B------:R-:W-:Y:S08]  /*133a0*/  HMMA.16816.F32.BF16 R20, R16.reuse, R78, RZ ;  /* 0x0000004e1014723c */ /* 0x040ff000000418ff */
[C---:B------:R-:W-:Y:S08]  /*133b0*/  HMMA.16816.F32.BF16 R28, R16.reuse, R52, RZ ;  /* 0x00000034101c723c */ /* 0x040ff000000418ff */
[----:B------:R-:W-:Y:S01]  /*133c0*/  HMMA.16816.F32.BF16 R24, R16, R54, RZ ;  /* 0x000000361018723c */ /* 0x000fe200000418ff */
[----:B------:R-:W2:Y:S07]  /*133d0*/  LDSM.16.MT88.4 R52, [R198+0x3000] ;  /* 0x00300000c634783b */ /* 0x000eae0000004200 */
[C---:B------:R-:W-:Y:S01]  /*133e0*/  HMMA.16816.F32.BF16 R188, R12.reuse, R42, R20 ;  /* 0x0000002a0cbc723c */ /* 0x040fe20000041814 */
[----:B------:R-:W3:Y:S07]  /*133f0*/  LDSM.16.MT88.4 R40, [R198+0x3800] ;  /* 0x00380000c628783b */ /* 0x000eee0000004200 */
[C---:B----4-:R-:W-:Y:S08]  /*13400*/  HMMA.16816.F32.BF16 R72, R12.reuse, R62, R32 ;  /* 0x0000003e0c48723c */ /* 0x050ff00000041820 */
[----:B------:R-:W-:Y:S08]  /*13410*/  HMMA.16816.F32.BF16 R180, R12, R56, R28 ;  /* 0x000000380cb4723c */ /* 0x000ff0000004181c */
[C---:B-1----:R-:W-:Y:S08]  /*13420*/  HMMA.16816.F32.BF16 R32, R16.reuse, R44, RZ ;  /* 0x0000002c1020723c */ /* 0x042ff000000418ff */
[C---:B------:R-:W-:Y:S01]  /*13430*/  HMMA.16816.F32.BF16 R28, R16.reuse, R46, RZ ;  /* 0x0000002e101c723c */ /* 0x040fe200000418ff */
[----:B------:R-:W1:Y:S07]  /*13440*/  LDSM.16.MT88.4 R44, [R197+0x3000] ;  /* 0x00300000c52c783b */ /* 0x000e6e0000004200 */
[----:B------:R-:W-:Y:S08]  /*13450*/  HMMA.16816.F32.BF16 R20, R16, R64, RZ ;  /* 0x000000401014723c */ /* 0x000ff000000418ff */
[----:B------:R-:W-:Y:S01]  /*13460*/  HMMA.16816.F32.BF16 R76, R12, R58, R24 ;  /* 0x0000003a0c4c723c */ /* 0x000fe20000041818 */
[----:B------:R-:W-:Y:S07]  /*13470*/  LDSM.16.MT88.4 R56, [R196+0x2800] ;  /* 0x00280000c438783b */ /* 0x000fee0000004200 */
[----:B--2---:R-:W-:Y:S08]  /*13480*/  HMMA.16816.F32.BF16 R24, R16, R52, RZ ;  /* 0x000000341018723c */ /* 0x004ff000000418ff */
[C---:B------:R-:W-:Y:S01]  /*13490*/  HMMA.16816.F32.BF16 R92, R12.reuse, R50, R28 ;  /* 0x000000320c5c723c */ /* 0x040fe2000004181c */
[----:B------:R-:W2:Y:S07]  /*134a0*/  LDSM.16.MT88.4 R28, [R197+0x3800] ;  /* 0x00380000c51c783b */ /* 0x000eae0000004200 */
[----:B------:R-:W-:Y:S08]  /*134b0*/  HMMA.16816.F32.BF16 R176, R12, R68, R20 ;  /* 0x000000440cb0723c */ /* 0x000ff00000041814 */
[----:B------:R-:W-:Y:S08]  /*134c0*/  HMMA.16816.F32.BF16 R20, R16, R54, RZ ;  /* 0x000000361014723c */ /* 0x000ff000000418ff */
[C---:B---3--:R-:W-:Y:S08]  /*134d0*/  HMMA.16816.F32.BF16 R132, R12.reuse, R40, R24 ;  /* 0x000000280c84723c */ /* 0x048ff00000041818 */
[----:B------:R-:W-:Y:S01]  /*134e0*/  HMMA.16816.F32.BF16 R96, R12, R48, R32 ;  /* 0x000000300c60723c */ /* 0x000fe20000041820 */
[----:B------:R-:W3:Y:S04]  /*134f0*/  LDSM.16.MT88.4 R32, [R151+0x4800] ;  /* 0x004800009720783b */ /* 0x000ee80000004200 */
[----:B------:R-:W-:Y:S03]  /*13500*/  LDSM.16.MT88.4 R48, [R151+0x2800] ;  /* 0x002800009730783b */ /* 0x000fe60000004200 */
[----:B-1----:R-:W-:Y:S08]  /*13510*/  HMMA.16816.F32.BF16 R24, R16, R44, RZ ;  /* 0x0000002c1018723c */ /* 0x002ff000000418ff */
[----:B------:R-:W-:Y:S01]  /*13520*/  HMMA.16816.F32.BF16 R104, R12, R42, R20 ;  /* 0x0000002a0c68723c */ /* 0x000fe20000041814 */
[----:B------:R-:W-:Y:S07]  /*13530*/  LDSM.16.MT88.4 R40, [R197+0x1000] ;  /* 0x00100000c528783b */ /* 0x000fee0000004200 */
[----:B------:R-:W-:Y:S08]  /*13540*/  HMMA.16816.F32.BF16 R20, R16, R46, RZ ;  /* 0x0000002e1014723c */ /* 0x000ff000000418ff */
[C---:B--2---:R-:W-:Y:S01]  /*13550*/  HMMA.16816.F32.BF16 R100, R12.reuse, R28, R24 ;  /* 0x0000001c0c64723c */ /* 0x044fe20000041818 */
[----:B------:R-:W1:Y:S07]  /*13560*/  LDSM.16.MT88.4 R24, [R151+0x5000] ;  /* 0x005000009718783b */ /* 0x000e6e0000004200 */
[C---:B------:R-:W-:Y:S08]  /*13570*/  HMMA.16816.F32.BF16 R184, R12.reuse, R60, R36 ;  /* 0x0000003c0cb8723c */ /* 0x040ff00000041824 */
[----:B------:R-:W-:Y:S01]  /*13580*/  HMMA.16816.F32.BF16 R112, R12, R30, R20 ;  /* 0x0000001e0c70723c */ /* 0x000fe20000041814 */
[----:B------:R-:W2:Y:S07]  /*13590*/  LDSM.16.MT88.4 R28, [R196+0x4800] ;  /* 0x00480000c41c783b */ /* 0x000eae0000004200 */
[C---:B---3--:R-:W-:Y:S07]  /*135a0*/  HMMA.16816.F32.BF16 R20, R16.reuse, R32, RZ ;  /* 0x000000201014723c */ /* 0x048fee00000418ff */
[--C-:B------:R-:W-:Y:S01]  /*135b0*/  FFMA.FTZ R33, R80, c[0x0][0x2d0], -R3.reuse ;  /* 0x0000b40050217a23 */ /* 0x100fe20000010803 */
[----:B------:R-:W-:Y:S01]  /*135c0*/  HMMA.16816.F32.BF16 R36, R16, R66, RZ ;  /* 0x000000421024723c */ /* 0x000fe200000418ff */
[----:B------:R-:W-:Y:S01]  /*135d0*/  FFMA.FTZ R32, R87, c[0x0][0x2d0], -R2 ;  /* 0x0000b40057207a23 */ /* 0x000fe20000010802 */
[----:B------:R-:W-:Y:S11]  /*135e0*/  LDSM.16.MT88.4 R64, [R198+0x2800] ;  /* 0x00280000c640783b */ /* 0x000ff60000004200 */
[----:B------:R-:W-:Y:S03]  /*135f0*/  @!UPT UIADD3 URZ, URZ, URZ, URZ ;  /* 0x0000003f3f3ff290 */ /* 0x000fe6000fffe03f */
[----:B-1----:R-:W-:Y:S08]  /*13600*/  HMMA.16816.F32.BF16 R108, R12, R24, R20 ;  /* 0x000000180c6c723c */ /* 0x002ff00000041814 */
[----:B------:R-:W-:Y:S07]  /*13610*/  HMMA.16816.F32.BF16 R20, R16, R34, RZ ;  /* 0x000000221014723c */ /* 0x000fee00000418ff */
[--C-:B------:R-:W-:Y:S01]  /*13620*/  FFMA.FTZ R35, R82, c[0x0][0x2d0], -R3.reuse ;  /* 0x0000b40052237a23 */ /* 0x100fe20000010803 */
[----:B------:R-:W-:Y:S01]  /*13630*/  HMMA.16816.F32.BF16 R88, R12, R70, R36 ;  /* 0x000000460c58723c */ /* 0x000fe20000041824 */
[----:B------:R-:W-:-:S06]  /*13640*/  FFMA.FTZ R34, R81, c[0x0][0x2d0], -R3 ;  /* 0x0000b40051227a23 */ /* 0x000fcc0000010803 */
[----:B------:R-:W-:Y:S02]  /*13650*/  FFMA.FTZ R36, R83, c[0x0][0x2d0], -R3 ;  /* 0x0000b40053247a23 */ /* 0x000fe40000010803 */
[----:B------:R-:W-:Y:S01]  /*13660*/  FADD.FTZ R3, R138, R4 ;  /* 0x000000048a037221 */ /* 0x000fe20000010000 */
[----:B------:R-:W-:Y:S01]  /*13670*/  LDSM.16.MT88.4 R80, [R151+0x4000] ;  /* 0x004000009750783b */ /* 0x000fe20000004200 */
[----:B------:R-:W-:Y:S02]  /*13680*/  FADD.FTZ R4, R127, R9 ;  /* 0x000000097f047221 */ /* 0x000fe40000010000 */
[--C-:B------:R-:W-:Y:S02]  /*13690*/  FFMA.FTZ R9, R86, c[0x0][0x2d0], -R2.reuse ;  /* 0x0000b40056097a23 */ /* 0x100fe40000010802 */
[--C-:B------:R-:W-:Y:S01]  /*136a0*/  FFMA.FTZ R38, R85, c[0x0][0x2d0], -R2.reuse ;  /* 0x0000b40055267a23 */ /* 0x100fe20000010802 */
[----:B------:R-:W-:Y:S01]  /*136b0*/  HMMA.16816.F32.BF16 R120, R12, R26, R20 ;  /* 0x0000001a0c78723c */ /* 0x000fe20000041814 */
[----:B------:R-:W1:Y:S01]  /*136c0*/  LDSM.16.MT88.4 R24, [R196+0x5000] ;  /* 0x00500000c418783b */ /* 0x000e620000004200 */
[----:B------:R-:W-:-:S02]  /*136d0*/  FFMA.FTZ R37, R84, c[0x0][0x2d0], -R2 ;  /* 0x0000b40054257a23 */ /* 0x000fc40000010802 */
[----:B------:R-:W-:Y:S02]  /*136e0*/  FADD.FTZ R2, R139, R3 ;  /* 0x000000038b027221 */ /* 0x000fe40000010000 */
[----:B------:R-:W-:Y:S02]  /*136f0*/  FADD.FTZ R3, R136, R4 ;  /* 0x0000000488037221 */ /* 0x000fe40000010000 */
[----:B--2---:R-:W-:Y:S01]  /*13700*/  HMMA.16816.F32.BF16 R20, R16, R28, RZ ;  /* 0x0000001c1014723c */ /* 0x004fe200000418ff */
[----:B------:R-:W-:Y:S01]  /*13710*/  MUFU.EX2 R4, R9 ;  /* 0x0000000900047308 */ /* 0x000fe20000000800 */
[----:B------:R-:W-:Y:S02]  /*13720*/  FADD.FTZ R3, R160, R3 ;  /* 0x00000003a0037221 */ /* 0x000fe40000010000 */
[----:B------:R-:W-:Y:S11]  /*13730*/  LDSM.16.MT88.4 R160, [R196+0x1000] ;  /* 0x00100000c4a0783b */ /* 0x000ff60000004200 */
[----:B------:R-:W-:Y:S09]  /*13740*/  @!UPT UIADD3 URZ, URZ, URZ, URZ ;  /* 0x0000003f3f3ff290 */ /* 0x000ff2000fffe03f */
        /* <DEDUP_REMOVED lines=9> */
[----:B------:R-:W-:Y:S01]  /*137e0*/  MUFU.EX2 R28, R33 ;  /* 0x00000021001c7308 */ /* 0x000fe20000000800 */
[----:B-1----:R-:W-:Y:S01]  /*137f0*/  FADD.FTZ R3, R29, R3 ;  /* 0x000000031d037221 */ /* 0x002fe20000010000 */
[----:B------:R-:W-:Y:S11]  /*13800*/  F2FP.BF16.PACK_AB R137, R4, R29 ;  /* 0x0000001d0489723e */ /* 0x000ff600000010ff */
[----:B------:R-:W-:Y:S02]  /*13810*/  @!UPT UIADD3 URZ, URZ, URZ, URZ ;  /* 0x0000003f3f3ff290 */ /* 0x000fe4000fffe03f */
[----:B--2---:R-:W-:Y:S01]  /*13820*/  HMMA.16816.F32.BF16 R124, R12, R24, R20 ;  /* 0x000000180c7c723c */ /* 0x004fe20000041814 */
[----:B------:R-:W1:Y:S07]  /*13830*/  MUFU.EX2 R25, R36 ;  /* 0x0000002400197308 */ /* 0x000e6e0000000800 */
[----:B------:R-:W-:Y:S01]  /*13840*/  HMMA.16816.F32.BF16 R20, R16, R30, RZ ;  /* 0x0000001e1014723c */ /* 0x000fe200000418ff */
[----:B------:R-:W2:Y:S08]  /*13850*/  MUFU.EX2 R24, R35 ;  /* 0x0000002300187308 */ /* 0x000eb00000000800 */
[----:B------:R-:W3:Y:S01]  /*13860*/  MUFU.EX2 R30, R34 ;  /* 0x00000022001e7308 */ /* 0x000ee20000000800 */
[----:B-1----:R-:W-:-:S04]  /*13870*/  FADD.FTZ R2, R25, R2 ;  /* 0x0000000219027221 */ /* 0x002fc80000010000 */
[C---:B--2---:R-:W-:Y:S01]  /*13880*/  FADD.FTZ R2, R24.reuse, R2 ;  /* 0x0000000218027221 */ /* 0x044fe20000010000 */
[----:B------:R-:W-:-:S03]  /*13890*/  F2FP.BF16.PACK_AB R136, R24, R25 ;  /* 0x000000191888723e */ /* 0x000fc600000010ff */
[----:B---3--:R-:W-:Y:S01]  /*138a0*/  FADD.FTZ R2, R30, R2 ;  /* 0x000000021e027221 */ /* 0x008fe20000010000 */
[----:B------:R-:W-:-:S05]  /*138b0*/  F2FP.BF16.PACK_AB R138, R28, R30 ;  /* 0x0000001e1c8a723e */ /* 0x000fca00000010ff */
[----:B------:R-:W-:Y:S01]  /*138c0*/  HMMA.16816.F32.BF16 R32, R12, R26, R20 ;  /* 0x0000001a0c20723c */ /* 0x000fe20000041814 */
[----:B------:R-:W1:Y:S01]  /*138d0*/  LDSM.16.MT88.4 R20, [R197+0x4800] ;  /* 0x00480000c514783b */ /* 0x000e620000004200 */
[----:B------:R-:W-:Y:S02]  /*138e0*/  FADD.FTZ R217, R28, R2 ;  /* 0x000000021cd97221 */ /* 0x000fe40000010000 */
[----:B------:R-:W-:Y:S02]  /*138f0*/  FADD.FTZ R2, R4, R3 ;  /* 0x0000000304027221 */ /* 0x000fe40000010000 */
[----:B------:R-:W2:Y:S08]  /*13900*/  MUFU.EX2 R4, R38 ;  /* 0x0000002600047308 */ /* 0x000eb00000000800 */
[----:B------:R-:W3:Y:S01]  /*13910*/  MUFU.EX2 R3, R37 ;  /* 0x0000002500037308 */ /* 0x000ee20000000800 */
[----:B--2---:R-:W-:Y:S01]  /*13920*/  FADD.FTZ R2, R4, R2 ;  /* 0x0000000204027221 */ /* 0x004fe20000010000 */
[----:B---3--:R-:W-:-:S03]  /*13930*/  F2FP.BF16.PACK_AB R139, R3, R4 ;  /* 0x00000004038b723e */ /* 0x008fc600000010ff */
[----:B------:R-:W-:-:S04]  /*13940*/  FADD.FTZ R216, R3, R2 ;  /* 0x0000000203d87221 */ /* 0x000fc80000010000 */
[C---:B------:R-:W-:Y:S08]  /*13950*/  HMMA.16816.F32.BF16 R60, R136.reuse, R64, R184 ;  /* 0x00000040883c723c */ /* 0x040ff000000418b8 */
[----:B------:R-:W-:Y:S01]  /*13960*/  HMMA.16816.F32.BF16 R64, R136, R66, R72 ;  /* 0x000000428840723c */ /* 0x000fe20000041848 */
[----:B------:R-:W2:Y:S07]  /*13970*/  LDSM.16.MT88.4 R72, [R197+0x2800] ;  /* 0x00280000c548783b */ /* 0x000eae0000004200 */
[C---:B-1----:R-:W-:Y:S08]  /*13980*/  HMMA.16816.F32.BF16 R24, R16.reuse, R20, RZ ;  /* 0x000000141018723c */ /* 0x042ff000000418ff */
[----:B------:R-:W-:Y:S01]  /*13990*/  HMMA.16816.F32.BF16 R16, R16, R22, RZ ;  /* 0x000000161010723c */ /* 0x000fe200000418ff */
[----:B------:R-:W1:Y:S07]  /*139a0*/  LDSM.16.MT88.4 R20, [R197+0x5000] ;  /* 0x00500000c514783b */ /* 0x000e6e0000004200 */
[C---:B------:R-:W-:Y:S08]  /*139b0*/  HMMA.16816.F32.BF16 R164, R136.reuse, R160, R164 ;  /* 0x000000a088a4723c */ /* 0x040ff000000418a4 */
[C---:B------:R-:W-:Y:S01]  /*139c0*/  HMMA.16816.F32.BF16 R160, R136.reuse, R162, R152 ;  /* 0x000000a288a0723c */ /* 0x040fe20000041898 */
[----:B------:R-:W3:Y:S07]  /*139d0*/  LDSM.16.MT88.4 R152, [R198+0x1000] ;  /* 0x00100000c698783b */ /* 0x000eee0000004200 */
[C---:B------:R-:W-:Y:S08]  /*139e0*/  HMMA.16816.F32.BF16 R172, R136.reuse, R168, R172 ;  /* 0x000000a888ac723c */ /* 0x040ff000000418ac */
[C---:B--2---:R-:W-:Y:S08]  /*139f0*/  HMMA.16816.F32.BF16 R68, R136.reuse, R72, R180 ;  /* 0x000000488844723c */ /* 0x044ff000000418b4 */
[C---:B------:R-:W-:Y:S08]  /*13a00*/  HMMA.16816.F32.BF16 R72, R136.reuse, R74, R76 ;  /* 0x0000004a8848723c */ /* 0x040ff0000004184c */
[C---:B------:R-:W-:Y:S08]  /*13a10*/  HMMA.16816.F32.BF16 R76, R136.reuse, R80, R176 ;  /* 0x00000050884c723c */ /* 0x040ff000000418b0 */
[----:B------:R-:W-:Y:S01]  /*13a20*/  HMMA.16816.F32.BF16 R80, R136, R82, R88 ;  /* 0x000000528850723c */ /* 0x000fe20000041858 */
[----:B------:R-:W2:Y:S07]  /*13a30*/  LDSM.16.MT88.4 R88, [R196+0x4000] ;  /* 0x00400000c458783b */ /* 0x000eae0000004200 */
[C---:B-1----:R-:W-:Y:S08]  /*13a40*/  HMMA.16816.F32.BF16 R24, R12.reuse, R20, R24 ;  /* 0x000000140c18723c */ /* 0x042ff00000041818 */
[----:B------:R-:W-:Y:S01]  /*13a50*/  HMMA.16816.F32.BF16 R16, R12, R22, R16 ;  /* 0x000000160c10723c */ /* 0x000fe20000041810 */
[----:B------:R-:W-:Y:S07]  /*13a60*/  LDSM.16.MT88.4 R12, [R197+0x5800] ;  /* 0x00580000c50c783b */ /* 0x000fee0000004200 */
[C---:B------:R-:W-:Y:S08]  /*13a70*/  HMMA.16816.F32.BF16 R168, R136.reuse, R170, R156 ;  /* 0x000000aa88a8723c */ /* 0x040ff0000004189c */
[C---:B---3--:R-:W-:Y:S08]  /*13a80*/  HMMA.16816.F32.BF16 R156, R136.reuse, R152, R248 ;  /* 0x00000098889c723c */ /* 0x048ff000000418f8 */
[C---:B------:R-:W-:Y:S08]  /*13a90*/  HMMA.16816.F32.BF16 R36, R136.reuse, R40, R244 ;  /* 0x000000288824723c */ /* 0x040ff000000418f4 */
[C---:B--2---:R-:W-:Y:S01]  /*13aa0*/  HMMA.16816.F32.BF16 R84, R136.reuse, R88, R96 ;  /* 0x000000588854723c */ /* 0x044fe20000041860 */
[----:B------:R-:W1:Y:S07]  /*13ab0*/  LDSM.16.MT88.4 R96, [R198+0x4000] ;  /* 0x00400000c660783b */ /* 0x000e6e0000004200 */
[C---:B------:R-:W-:Y:S08]  /*13ac0*/  HMMA.16816.F32.BF16 R88, R136.reuse, R90, R92 ;  /* 0x0000005a8858723c */ /* 0x040ff0000004185c */
[C---:B------:R-:W-:Y:S08]  /*13ad0*/  HMMA.16816.F32.BF16 R44, R136.reuse, R48, R232 ;  /* 0x00000030882c723c */ /* 0x040ff000000418e8 */
[C---:B------:R-:W-:Y:S08]  /*13ae0*/  HMMA.16816.F32.BF16 R52, R136.reuse, R56, R228 ;  /* 0x000000388834723c */ /* 0x040ff000000418e4 */
[C---:B------:R-:W-:Y:S08]  /*13af0*/  HMMA.16816.F32.BF16 R152, R136.reuse, R154, R240 ;  /* 0x0000009a8898723c */ /* 0x040ff000000418f0 */
[C---:B------:R-:W-:Y:S08]  /*13b00*/  HMMA.16816.F32.BF16 R40, R136.reuse, R42, R224 ;  /* 0x0000002a8828723c */ /* 0x040ff000000418e0 */
[C---:B-1----:R-:W-:Y:S08]  /*13b10*/  HMMA.16816.F32.BF16 R92, R136.reuse, R96, R132 ;  /* 0x00000060885c723c */ /* 0x042ff00000041884 */
[C---:B------:R-:W-:Y:S01]  /*13b20*/  HMMA.16816.F32.BF16 R96, R136.reuse, R98, R104 ;  /* 0x000000628860723c */ /* 0x040fe20000041868 */
[----:B------:R-:W1:Y:S07]  /*13b30*/  LDSM.16.MT88.4 R104, [R197+0x4000] ;  /* 0x00400000c568783b */ /* 0x000e6e0000004200 */
[C---:B------:R-:W-:Y:S08]  /*13b40*/  HMMA.16816.F32.BF16 R48, R136.reuse, R50, R192 ;  /* 0x000000328830723c */ /* 0x040ff000000418c0 */
[C---:B------:R-:W-:Y:S08]  /*13b50*/  HMMA.16816.F32.BF16 R56, R136.reuse, R58, R188 ;  /* 0x0000003a8838723c */ /* 0x040ff000000418bc */
[C---:B------:R-:W-:Y:S08]  /*13b60*/  HMMA.16816.F32.BF16 R132, R136.reuse, R12, R24 ;  /* 0x0000000c8884723c */ /* 0x040ff00000041818 */
        /* <DEDUP_REMOVED lines=10> */
[C---:B------:R-:W-:Y:S08]  /*13c10*/  HMMA.16816.F32.BF16 R128, R136.reuse, R130, R32 ;  /* 0x000000828880723c */ /* 0x040ff00000041820 */
[----:B------:R-:W-:Y:S01]  /*13c20*/  HMMA.16816.F32.BF16 R136, R136, R14, R16 ;  /* 0x0000000e8888723c */ /* 0x000fe20000041810 */
[----:B------:R-:W-:Y:S07]  /*13c30*/  @!UPT UIADD3 URZ, URZ, URZ, URZ ;  /* 0x0000003f3f3ff290 */ /* 0x000fee000fffe03f */
[----:B------:R-:W-:Y:S11]  /*13c40*/  @!P0 BRA `(.L_x_1837) ;  /* 0x00002f6000008947 */ /* 0x000ff60003800000 */
.L_x_1849:
[----:B------:R-:W-:Y:S04]  /*13c50*/  DEPBAR.LE SB0, 0x0 ;  /* 0x000080000000791a */ /* 0x000fe80000000000 */
[----:B------:R-:W-:Y:S01]  /*13c60*/  WARPSYNC 0xffffffff ;  /* 0xffffffff00007948 */ /* 0x000fe20003800000 */
[----:B------:R-:W-:Y:S01]  /*13c70*/  BAR.SYNC.DEFER_BLOCKING 0x0 ;  /* 0x0000000000007b1d */ /* 0x000fe20000010000 */
[----:B------:R-:W-:Y:S02]  /*13c80*/  SHF.R.S32.HI R2, RZ, 0x1f, R211 ;  /* 0x0000001fff027819 */ /* 0x000fe400000114d3 */
[----:B------:R-:W-:Y:S02]  /*13c90*/  LOP3.LUT P0, RZ, R149, 0x2, RZ, 0xc0, !PT ;  /* 0x0000000295ff7812 */ /* 0x000fe4000780c0ff */
[----:B------:R-:W-:Y:S01]  /*13ca0*/  SHF.R.S32.HI R9, RZ, 0x1f, R210 ;  /* 0x0000001fff097819 */ /* 0x000fe200000114d2 */
[----:B------:R-:W-:Y:S01]  /*13cb0*/  IMAD R4, R2, c[0x0][0x208], RZ ;  /* 0x0000820002047a24 */ /* 0x000fe200078e02ff */
[----:B------:R-:W-:Y:S01]  /*13cc0*/  ISETP.GE.AND P2, PT, R204, c[0x0][0x1d4], PT ;  /* 0x00007500cc007a0c */ /* 0x000fe20003f46270 */
[C---:B------:R-:W-:Y:S04]  /*13cd0*/  IMAD.WIDE.U32 R2, R211.reuse, c[0x0][0x208], RZ ;  /* 0x00008200d3027a25 */ /* 0x040fe800078e00ff */
[----:B------:R-:W-:Y:S04]  /*13ce0*/  IMAD R4, R211, c[0x0][0x20c], R4 ;  /* 0x00008300d3047a24 */ /* 0x000fe800078e0204 */
[----:B------:R-:W-:Y:S02]  /*13cf0*/  IMAD.IADD R3, R3, 0x1, R4 ;  /* 0x0000000103037824 */ /* 0x000fe400078e0204 */
[----:B------:R-:W-:Y:S02]  /*13d00*/  IMAD R4, R9, c[0x0][0x218], RZ ;  /* 0x0000860009047a24 */ /* 0x000fe400078e02ff */
[----:B------:R-:W-:Y:S01]  /*13d10*/  IMAD.WIDE.U32 R12, R210, c[0x0][0x218], R2 ;  /* 0x00008600d20c7a25 */ /* 0x000fe200078e0002 */
[C---:B------:R-:W-:Y:S02]  /*13d20*/  IADD3 R2, R150.reuse, 0x20, RZ ;  /* 0x0000002096027810 */ /* 0x040fe40007ffe0ff */
[----:B------:R-:W-:Y:S01]  /*13d30*/  @P0 IADD3 R2, R150, -0x20, RZ ;  /* 0xffffffe096020810 */ /* 0x000fe20007ffe0ff */
[----:B------:R1:W2:Y:S01]  /*13d40*/  LDSM.16.M88.4 R32, [R199] ;  /* 0x00000000c720783b */ /* 0x0002a20000000200 */
[----:B------:R-:W-:Y:S01]  /*13d50*/  IMAD R4, R210, c[0x0][0x21c], R4 ;  /* 0x00008700d2047a24 */ /* 0x000fe200078e0204 */
[----:B------:R-:W-:Y:S01]  /*13d60*/  IADD3 R3, P1, R220, R12, RZ ;  /* 0x0000000cdc037210 */ /* 0x000fe20007f3e0ff */
[----:B------:R-:W-:Y:S01]  /*13d70*/  IMAD.MOV.U32 R9, RZ, RZ, R6 ;  /* 0x000000ffff097224 */ /* 0x000fe200078e0006 */
[----:B------:R1:W3:Y:S02]  /*13d80*/  LDSM.16.M88.4 R184, [R2] ;  /* 0x0000000002b8783b */ /* 0x0002e40000000200 */
[----:B------:R-:W-:Y:S02]  /*13d90*/  IADD3.X R4, R223, R13, R4, P1, !PT ;  /* 0x0000000ddf047210 */ /* 0x000fe40000ffe404 */
[----:B------:R1:W4:Y:S01]  /*13da0*/  LDSM.16.M88.4 R188, [R2+0x800] ;  /* 0x0008000002bc783b */ /* 0x0003220000000200 */
[C---:B------:R-:W-:Y:S03]  /*13db0*/  LEA R20, P0, R3.reuse, c[0x0][0x1f8], 0x1 ;  /* 0x00007e0003147a11 */ /* 0x040fe600078008ff */
[----:B------:R1:W1:Y:S01]  /*13dc0*/  LDSM.16.M88.4 R192, [R2+0x1000] ;  /* 0x0010000002c0783b */ /* 0x0002620000000200 */
[----:B------:R-:W-:Y:S03]  /*13dd0*/  LEA.HI.X R4, R3, c[0x0][0x1fc], R4, 0x1, P0 ;  /* 0x00007f0003047a11 */ /* 0x000fe600000f0c04 */
[----:B------:R1:W1:Y:S04]  /*13de0*/  LDSM.16.M88.4 R16, [R150] ;  /* 0x000000009610783b */ /* 0x0002680000000200 */
[----:B------:R1:W1:Y:S04]  /*13df0*/  LDSM.16.M88.4 R24, [R150+0x800] ;  /* 0x000800009618783b */ /* 0x0002680000000200 */
[----:B------:R1:W1:Y:S04]  /*13e00*/  LDSM.16.M88.4 R176, [R150+0x1000] ;  /* 0x0010000096b0783b */ /* 0x0002680000000200 */
[----:B------:R1:W1:Y:S01]  /*13e10*/  LDSM.16.M88.4 R180, [R200] ;  /* 0x00000000c8b4783b */ /* 0x0002620000000200 */
[----:B------:R-:W-:-:S05]  /*13e20*/  BRA.DIV ~URZ, `(.L_x_1838) ;  /* 0x000091827f007947 */ /* 0x000fca000b800000 */
[----:B-1----:R1:W4:Y:S02]  /*13e30*/  SHFL.IDX PT, R2, R4, RZ, 0x181f ;  /* 0x00181fff04027589 */ /* 0x00232400000e0000 */
.L_x_1925:
[----:B------:R-:W5:Y:S01]  /*13e40*/  SHFL.IDX PT, R3, R20, RZ, 0x181f ;  /* 0x00181fff14037589 */ /* 0x000f6200000e0000 */
[----:B------:R-:W-:Y:S03]  /*13e50*/  BSSY B0, `(.L_x_1839) ;  /* 0x0000024000007945 */ /* 0x000fe60003800000 */
[----:B------:R-:W1:Y:S01]  /*13e60*/  S2R R21, SR_TID.X ;  /* 0x0000000000157919 */ /* 0x000e620000002100 */
[CC--:B-----5:R-:W-:Y:S04]  /*13e70*/  LEA R12, P0, R140.reuse, R3.reuse, 0x1 ;  /* 0x000000038c0c7211 */ /* 0x0e0fe800078008ff */
[-C--:B----4-:R-:W-:Y:S05]  /*13e80*/  LEA.HI.X R13, R140, R2.reuse, R141, 0x1, P0 ;  /* 0x000000028c0d7211 */ /* 0x090fea00000f0c8d */
[----:B------:R-:W-:Y:S01]  /*13e90*/  @!PT LDS RZ, [RZ] ;  /* 0x00000000fffff984 */ /* 0x000fe20000000800 */
[----:B------:R-:W-:Y:S01]  /*13ea0*/  @!PT LDS RZ, [RZ] ;  /* 0x00000000fffff984 */ /* 0x000fe20000000800 */
[----:B------:R4:W-:Y:S02]  /*13eb0*/  LDGSTS.E.BYPASS.LTC128B.128 [R203+0x4080], [R12.64], !P5 ;  /* 0x040800000ccb7fae */ /* 0x0009e4000e901d46 */
[CC--:B----4-:R-:W-:Y:S04]  /*13ec0*/  LEA R12, P0, R206.reuse, R3.reuse, 0x1 ;  /* 0x00000003ce0c7211 */ /* 0x0d0fe800078008ff */
[-C--:B------:R-:W-:Y:S02]  /*13ed0*/  LEA.HI.X R13, R206, R2.reuse, R213, 0x1, P0 ;  /* 0x00000002ce0d7211 */ /* 0x080fe400000f0cd5 */
[CC--:B------:R-:W-:Y:S03]  /*13ee0*/  LEA R14, P0, R205.reuse, R3.reuse, 0x1 ;  /* 0x00000003cd0e7211 */ /* 0x0c0fe600078008ff */
[----:B------:R4:W-:Y:S01]  /*13ef0*/  LDGSTS.E.BYPASS.LTC128B.128 [R203+0x5880], [R12.64], !P4 ;  /* 0x058800000ccb7fae */ /* 0x0009e2000e101d46 */
[-C--:B------:R-:W-:Y:S05]  /*13f00*/  LEA.HI.X R15, R205, R2.reuse, R215, 0x1, P0 ;  /* 0x00000002cd0f7211 */ /* 0x080fea00000f0cd7 */
[----:B------:R3:W-:Y:S01]  /*13f10*/  LDGSTS.E.BYPASS.LTC128B.128 [R203+0x7080], [R14.64], !P3 ;  /* 0x070800000ecb7fae */ /* 0x0007e2000d901d46 */
[C---:B----4-:R-:W-:Y:S04]  /*13f20*/  LEA R12, P0, R204.reuse, R3, 0x1 ;  /* 0x00000003cc0c7211 */ /* 0x050fe800078008ff */
[----:B------:R-:W-:Y:S02]  /*13f30*/  LEA.HI.X R13, R204, R2, R214, 0x1, P0 ;  /* 0x00000002cc0d7211 */ /* 0x000fe400000f0cd6 */
[----:B-1----:R-:W-:Y:S03]  /*13f40*/  ISETP.GT.AND P0, PT, R21, 0x7f, PT ;  /* 0x0000007f1500780c */ /* 0x002fe60003f04270 */
[----:B------:R3:W-:Y:S10]  /*13f50*/  LDGSTS.E.BYPASS.LTC128B.128 [R203+0x8880], [R12.64], !P2 ;  /* 0x088800000ccb7fae */ /* 0x0007f4000d101d46 */
[----:B------:R-:W-:-:S05]  /*13f60*/  @P0 BRA `(.L_x_1840) ;  /* 0x0000012000000947 */ /* 0x000fca0003800000 */
[----:B------:R-:W-:-:S05]  /*13f70*/  BRA.DIV ~URZ, `(.L_x_1841) ;  /* 0x000090a27f007947 */ /* 0x000fca000b800000 */
[----:B------:R-:W1:Y:S04]  /*13f80*/  SHFL.IDX PT, R4, R4, 0x1, 0x181f ;  /* 0x00381f0004047f89 */ /* 0x000e6800000e0000 */
[----:B------:R4:W3:Y:S02]  /*13f90*/  SHFL.IDX PT, R2, R20, 0x1, 0x181f ;  /* 0x00381f0014027f89 */ /* 0x0008e400000e0000 */
.L_x_1926:
[C---:B---3--:R-:W-:Y:S04]  /*13fa0*/  LEA R12, P0, R140.reuse, R2, 0x1 ;  /* 0x000000028c0c7211 */ /* 0x048fe800078008ff */
[----:B-1----:R-:W-:Y:S05]  /*13fb0*/  LEA.HI.X R13, R140, R4, R141, 0x1, P0 ;  /* 0x000000048c0d7211 */ /* 0x002fea00000f0c8d */
[----:B------:R-:W-:Y:S01]  /*13fc0*/  @!PT LDS RZ, [RZ] ;  /* 0x00000000fffff984 */ /* 0x000fe20000000800 */
[----:B------:R-:W-:Y:S01]  /*13fd0*/  @!PT LDS RZ, [RZ] ;  /* 0x00000000fffff984 */ /* 0x000fe20000000800 */
[----:B------:R-:W-:Y:S01]  /*13fe0*/  @!PT LDS RZ, [RZ] ;  /* 0x00000000fffff984 */ /* 0x000fe20000000800 */
[----:B------:R1:W-:Y:S02]  /*13ff0*/  LDGSTS.E.BYPASS.LTC128B.128 [R207+0x5080], [R12.64], !P5 ;  /* 0x050800000ccf7fae */ /* 0x0003e4000e901d46 */
[C---:B-1----:R-:W-:Y:S04]  /*14000*/  LEA R12, P0, R206.reuse, R2, 0x1 ;  /* 0x00000002ce0c7211 */ /* 0x042fe800078008ff */
[----:B------:R-:W-:Y:S05]  /*14010*/  LEA.HI.X R13, R206, R4, R213, 0x1, P0 ;  /* 0x00000004ce0d7211 */ /* 0x000fea00000f0cd5 */
[----:B------:R1:W-:Y:S02]  /*14020*/  LDGSTS.E.BYPASS.LTC128B.128 [R207+0x6880], [R12.64], !P4 ;  /* 0x068800000ccf7fae */ /* 0x0003e4000e101d46 */
[C---:B-1----:R-:W-:Y:S04]  /*14030*/  LEA R12, P0, R205.reuse, R2, 0x1 ;  /* 0x00000002cd0c7211 */ /* 0x042fe800078008ff */
[----:B------:R-:W-:Y:S02]  /*14040*/  LEA.HI.X R13, R205, R4, R215, 0x1, P0 ;  /* 0x00000004cd0d7211 */ /* 0x000fe400000f0cd7 */
[C---:B------:R-:W-:Y:S03]  /*14050*/  LEA R2, P0, R204.reuse, R2, 0x1 ;  /* 0x00000002cc027211 */ /* 0x040fe600078008ff */
[----:B------:R1:W-:Y:S01]  /*14060*/  LDGSTS.E.BYPASS.LTC128B.128 [R207+0x8080], [R12.64], !P3 ;  /* 0x080800000ccf7fae */ /* 0x0003e2000d901d46 */
[----:B------:R-:W-:Y:S05]  /*14070*/  LEA.HI.X R3, R204, R4, R214, 0x1, P0 ;  /* 0x00000004cc037211 */ /* 0x000fea00000f0cd6 */
[----:B------:R1:W-:Y:S04]  /*14080*/  LDGSTS.E.BYPASS.LTC128B.128 [R207+0x9880], [R2.64], !P2 ;  /* 0x0988000002cf7fae */ /* 0x0003e8000d101d46 */
.L_x_1840:
[----:B------:R-:W-:Y:S05]  /*14090*/  BSYNC B0 ;  /* 0x0000000000007941 */ /* 0x000fea0003800000 */
.L_x_1839:
[----:B------:R-:W0:Y:S01]  /*140a0*/  LDGDEPBAR ;  /* 0x00000000000079af */ /* 0x000e220000000000 */
[----:B------:R-:W-:Y:S01]  /*140b0*/  WARPSYNC 0xffffffff ;  /* 0xffffffff00007948 */ /* 0x000fe20003800000 */
[C---:B-123--:R-:W-:Y:S01]  /*140c0*/  HMMA.16816.F32.BF16 R12, R32.reuse, R16, RZ ;  /* 0x00000010200c723c */ /* 0x04efe200000418ff */
[----:B------:R-:W-:Y:S02]  /*140d0*/  BSSY B0, `(.L_x_1842) ;  /* 0x0000117000007945 */ /* 0x000fe40003800000 */
[----:B------:R-:W-:Y:S02]  /*140e0*/  LOP3.LUT P0, RZ, R149, 0x4, RZ, 0xc0, !PT ;  /* 0x0000000495ff7812 */ /* 0x000fe4000780c0ff */
[C---:B------:R-:W-:Y:S03]  /*140f0*/  IADD3 R2, R150.reuse, 0x40, RZ ;  /* 0x0000004096027810 */ /* 0x040fe60007ffe0ff */
[C---:B------:R-:W-:Y:S08]  /*14100*/  HMMA.16816.F32.BF16 R16, R32.reuse, R18, RZ ;  /* 0x000000122010723c */ /* 0x040ff000000418ff */
[C---:B----4-:R-:W-:Y:S01]  /*14110*/  HMMA.16816.F32.BF16 R20, R32.reuse, R24, RZ ;  /* 0x000000182014723c */ /* 0x050fe200000418ff */
[----:B------:R-:W-:Y:S02]  /*14120*/  @P0 IADD3 R2, R150, -0x40, RZ ;  /* 0xffffffc096020810 */ /* 0x000fe40007ffe0ff */
[----:B------:R-:W-:Y:S05]  /*14130*/  ISETP.GT.AND P0, PT, R209, R218, PT ;  /* 0x000000dad100720c */ /* 0x000fea0003f04270 */
        /* <DEDUP_REMOVED lines=16> */
[C---:B--2---:R-:W-:Y:S08]  /*14240*/  HMMA.16816.F32.BF16 R20, R176.reuse, R180, R20 ;  /* 0x000000b4b014723c */ /* 0x044ff00000041814 */
[C---:B------:R-:W-:Y:S01]  /*14250*/  HMMA.16816.F32.BF16 R24, R176.reuse, R182, R24 ;  /* 0x000000b6b018723c */ /* 0x040fe20000041818 */
[----:B------:R-:W1:Y:S07]  /*14260*/  LDSM.16.M88.4 R180, [R201] ;  /* 0x00000000c9b4783b */ /* 0x000e6e0000000200 */
[C---:B------:R-:W-:Y:S08]  /*14270*/  HMMA.16816.F32.BF16 R28, R176.reuse, R188, R28 ;  /* 0x000000bcb01c723c */ /* 0x040ff0000004181c */
[----:B------:R-:W-:Y:S01]  /*14280*/  HMMA.16816.F32.BF16 R32, R176, R190, R32 ;  /* 0x000000beb020723c */ /* 0x000fe20000041820 */
[----:B------:R-:W2:Y:S07]  /*14290*/  LDSM.16.M88.4 R176, [R10+0x800] ;  /* 0x000800000ab0783b */ /* 0x000eae0000000200 */
[----:B------:R-:W3:Y:S01]  /*142a0*/  LDSM.16.M88.4 R188, [R10+0x1000] ;  /* 0x001000000abc783b */ /* 0x000ee20000000200 */
[C---:B-1----:R-:W-:Y:S08]  /*142b0*/  HMMA.16816.F32.BF16 R12, R180.reuse, R184, R12 ;  /* 0x000000b8b40c723c */ /* 0x042ff0000004180c */
[C---:B------:R-:W-:Y:S01]  /*142c0*/  HMMA.16816.F32.BF16 R16, R180.reuse, R186, R16 ;  /* 0x000000bab410723c */ /* 0x040fe20000041810 */
[----:B------:R-:W-:Y:S07]  /*142d0*/  LDSM.16.M88.4 R184, [R150+0x1800] ;  /* 0x0018000096b8783b */ /* 0x000fee0000000200 */
[C---:B--2---:R-:W-:Y:S08]  /*142e0*/  HMMA.16816.F32.BF16 R20, R180.reuse, R176, R20 ;  /* 0x000000b0b414723c */ /* 0x044ff00000041814 */
[C---:B------:R-:W-:Y:S01]  /*142f0*/  HMMA.16816.F32.BF16 R24, R180.reuse, R178, R24 ;  /* 0x000000b2b418723c */ /* 0x040fe20000041818 */
[----:B------:R-:W1:Y:S07]  /*14300*/  LDSM.16.M88.4 R176, [R199+0x4000] ;  /* 0x00400000c7b0783b */ /* 0x000e6e0000000200 */
[C---:B---3--:R-:W-:Y:S08]  /*14310*/  HMMA.16816.F32.BF16 R28, R180.reuse, R188, R28 ;  /* 0x000000bcb41c723c */ /* 0x048ff0000004181c */
        /* <DEDUP_REMOVED lines=102> */
[----:B------:R-:W-:Y:S01]  /*14980*/  LDSM.16.M88.4 R188, [R201+0xc000] ;  /* 0x00c00000c9bc783b */ /* 0x000fe20000000200 */
        /* <DEDUP_REMOVED lines=33> */
[C---:B--2---:R-:W-:Y:S08]  /*14ba0*/  HMMA.16816.F32.BF16 R28, R188.reuse, R12, R28 ;  /* 0x0000000cbc1c723c */ /* 0x044ff0000004181c */
[----:B------:R-:W-:Y:S04]  /*14bb0*/  HMMA.16816.F32.BF16 R32, R188, R14, R32 ;  /* 0x0000000ebc20723c */ /* 0x000fe80000041820 */
[----:B-----5:R-:W-:Y:S04]  /*14bc0*/  FMUL.FTZ R2, R17, c[0x0][0x320] ;  /* 0x0000c80011027a20 */ /* 0x020fe80000410000 */
        /* <DEDUP_REMOVED lines=32> */
[----:B--234-:R-:W-:Y:S01]  /*14dd0*/  IMAD.MOV.U32 R2, RZ, RZ, 0x1 ;  /* 0x00000001ff027424 */ /* 0x01cfe200078e00ff */
[----:B------:R-:W-:Y:S01]  /*14de0*/  ISETP.GT.AND P0, PT, R0, 0x2f, PT ;  /* 0x0000002f0000780c */ /* 0x000fe20003f04270 */
[----:B------:R-:W-:Y:S01]  /*14df0*/  IMAD.MOV.U32 R210, RZ, RZ, RZ ;  /* 0x000000ffffd27224 */ /* 0x000fe200078e00ff */
[----:B------:R-:W2:Y:S02]  /*14e00*/  LDL R224, [R1+0x4] ;  /* 0x0000040001e07983 */ /* 0x000ea40000100800 */
[----:B------:R-:W-:Y:S02]  /*14e10*/  ISETP.NE.AND P1, PT, R2, c[0x0][0x2b8], PT ;  /* 0x0000ae0002007a0c */ /* 0x000fe40003f25270 */
[----:B------:R-:W3:Y:S01]  /*14e20*/  LDL R208, [R1] ;  /* 0x0000000001d07983 */ /* 0x000ee20000100800 */
[----:B--2---:R-:W-:Y:S05]  /*14e30*/  IMAD R3, R209, 0x30, R224 ;  /* 0x00000030d1037824 */ /* 0x004fea00078e02e0 */
[----:B------:R-:W-:Y:S05]  /*14e40*/  IADD3 R3, R3, -0x30, R0 ;  /* 0xffffffd003037810 */ /* 0x000fea0007ffe000 */
[----:B------:R-:W-:Y:S04]  /*14e50*/  @P1 IMAD.HI.U32 R4, R3, c[0x0][0x2bc], RZ ;  /* 0x0000af0003041a27 */ /* 0x000fe800078e00ff */
[--C-:B------:R-:W-:Y:S01]  /*14e60*/  IMAD.MOV.U32 R2, RZ, RZ, R3.reuse ;  /* 0x000000ffff027224 */ /* 0x100fe200078e0003 */
[----:B------:R-:W-:Y:S04]  /*14e70*/  @P1 SHF.R.U32.HI R2, RZ, c[0x0][0x2c0], R4 ;  /* 0x0000b000ff021a19 */ /* 0x000fe80000011604 */
[----:B------:R-:W-:Y:S01]  /*14e80*/  @!P0 IADD3 R4, P1, R2, R238, RZ ;  /* 0x000000ee02048210 */ /* 0x000fe20007f3e0ff */
[----:B------:R-:W-:Y:S04]  /*14e90*/  IMAD.MOV R12, RZ, RZ, -R2 ;  /* 0x000000ffff0c7224 */ /* 0x000fe800078e0a02 */
[----:B------:R-:W-:Y:S01]  /*14ea0*/  IMAD R211, R12, c[0x0][0x2b8], R3 ;  /* 0x0000ae000cd37a24 */ /* 0x000fe200078e0203 */
[----:B---3--:R-:W-:Y:S02]  /*14eb0*/  @!P0 LEA.HI.X.SX32 R3, R2, R208, 0x1, P1 ;  /* 0x000000d002038211 */ /* 0x008fe400008f0eff */
[C---:B------:R-:W-:Y:S02]  /*14ec0*/  @!P0 LEA R2, P1, R4.reuse, c[0x0][0x2a0], 0x2 ;  /* 0x0000a80004028a11 */ /* 0x040fe400078210ff */
[----:B------:R-:W-:Y:S02]  /*14ed0*/  IADD3 R12, -R143, 0x30, RZ ;  /* 0x000000308f0c7810 */ /* 0x000fe40007ffe1ff */
[----:B------:R-:W-:Y:S05]  /*14ee0*/  @!P0 LEA.HI.X R3, R4, c[0x0][0x2a4], R3, 0x2, P1 ;  /* 0x0000a90004038a11 */ /* 0x000fea00008f1403 */
[----:B------:R2:W3:Y:S02]  /*14ef0*/  @!P0 LDG.E R210, [R2.64] ;  /* 0x0000000602d28981 */ /* 0x0004e4000c1e1900 */
[----:B--2---:R-:W-:Y:S05]  /*14f00*/  SHF.R.S32.HI R2, RZ, 0x1f, R211 ;  /* 0x0000001fff027819 */ /* 0x004fea00000114d3 */
[----:B------:R-:W-:Y:S02]  /*14f10*/  IMAD R4, R2, c[0x0][0x1e0], RZ ;  /* 0x0000780002047a24 */ /* 0x000fe400078e02ff */
[C---:B------:R-:W-:Y:S04]  /*14f20*/  IMAD.WIDE.U32 R2, R211.reuse, c[0x0][0x1e0], RZ ;  /* 0x00007800d3027a25 */ /* 0x040fe800078e00ff */
[----:B------:R-:W-:Y:S04]  /*14f30*/  IMAD R4, R211, c[0x0][0x1e4], R4 ;  /* 0x00007900d3047a24 */ /* 0x000fe800078e0204 */
[----:B------:R-:W-:Y:S01]  /*14f40*/  IMAD.IADD R3, R3, 0x1, R4 ;  /* 0x0000000103037824 */ /* 0x000fe200078e0204 */
[----:B---3--:R-:W-:Y:S03]  /*14f50*/  SHF.R.S32.HI R4, RZ, 0x1f, R210 ;  /* 0x0000001fff047819 */ /* 0x008fe600000114d2 */
[----:B------:R-:W-:Y:S04]  /*14f60*/  IMAD.WIDE.U32 R2, R210, c[0x0][0x1f0], R2 ;  /* 0x00007c00d2027a25 */ /* 0x000fe800078e0002 */
[----:B------:R-:W-:Y:S01]  /*14f70*/  IMAD R4, R4, c[0x0][0x1f0], RZ ;  /* 0x00007c0004047a24 */ /* 0x000fe200078e02ff */
[----:B------:R-:W-:Y:S03]  /*14f80*/  IADD3 R2, P0, R236, R2, RZ ;  /* 0x00000002ec027210 */ /* 0x000fe60007f1e0ff */
[----:B------:R-:W-:Y:S05]  /*14f90*/  IMAD R4, R210, c[0x0][0x1f4], R4 ;  /* 0x00007d00d2047a24 */ /* 0x000fea00078e0204 */
[----:B------:R-:W-:Y:S02]  /*14fa0*/  IADD3.X R3, R252, R3, R4, P0, !PT ;  /* 0x00000003fc037210 */ /* 0x000fe400007fe404 */
[C---:B------:R-:W-:Y:S04]  /*14fb0*/  LEA R16, P0, R2.reuse, c[0x0][0x1c8], 0x1 ;  /* 0x0000720002107a11 */ /* 0x040fe800078008ff */
[----:B------:R-:W-:Y:S02]  /*14fc0*/  LEA.HI.X R13, R2, c[0x0][0x1cc], R3, 0x1, P0 ;  /* 0x00007300020d7a11 */ /* 0x000fe400000f0c03 */
[----:B------:R-:W-:Y:S01]  /*14fd0*/  ISETP.GE.AND P0, PT, R12, 0x1, PT ;  /* 0x000000010c00780c */ /* 0x000fe20003f06270 */
[----:B------:R-:W-:-:S10]  /*14fe0*/  BRA.DIV ~URZ, `(.L_x_1844) ;  /* 0x000081027f007947 */ /* 0x000fd4000b800000 */
[----:B------:R2:W3:Y:S02]  /*14ff0*/  SHFL.IDX PT, R4, R13, RZ, 0x181f ;  /* 0x00181fff0d047589 */ /* 0x0004e400000e0000 */
.L_x_1927:
[----:B------:R-:W-:-:S05]  /*15000*/  BRA.DIV ~URZ, `(.L_x_1845) ;  /* 0x000081527f007947 */ /* 0x000fca000b800000 */
[----:B------:R4:W2:Y:S02]  /*15010*/  SHFL.IDX PT, R2, R16, RZ, 0x181f ;  /* 0x00181fff10027589 */ /* 0x0008a400000e0000 */
.L_x_1928:
[C---:B--2---:R-:W-:Y:S04]  /*15020*/  @P0 LEA R14, P1, R140.reuse, R2, 0x1 ;  /* 0x000000028c0e0211 */ /* 0x044fe800078208ff */
[----:B---3--:R-:W-:Y:S05]  /*15030*/  @P0 LEA.HI.X R15, R140, R4, R141, 0x1, P1 ;  /* 0x000000048c0f0211 */ /* 0x008fea00008f0c8d */
[----:B------:R-:W-:Y:S01]  /*15040*/  @!PT LDS RZ, [RZ] ;  /* 0x00000000fffff984 */ /* 0x000fe20000000800 */
[----:B------:R-:W-:Y:S01]  /*15050*/  @!PT LDS RZ, [RZ] ;  /* 0x00000000fffff984 */ /* 0x000fe20000000800 */
[----:B------:R-:W-:Y:S01]  /*15060*/  @!PT LDS RZ, [RZ] ;  /* 0x00000000fffff984 */ /* 0x000fe20000000800 */
[----:B------:R2:W-:Y:S02]  /*15070*/  @P0 LDGSTS.E.BYPASS.LTC128B.128 [R203+0xa080], [R14.64], !P5 ;  /* 0x0a0800000ecb0fae */ /* 0x0005e4000e901d46 */
[C---:B--2---:R-:W-:Y:S04]  /*15080*/  @P0 LEA R14, P1, R206.reuse, R2, 0x1 ;  /* 0x00000002ce0e0211 */ /* 0x044fe800078208ff */
[----:B------:R-:W-:Y:S05]  /*15090*/  @P0 LEA.HI.X R15, R206, R4, R213, 0x1, P1 ;  /* 0x00000004ce0f0211 */ /* 0x000fea00008f0cd5 */
[----:B------:R2:W-:Y:S02]  /*150a0*/  @P0 LDGSTS.E.BYPASS.LTC128B.128 [R203+0xb880], [R14.64], !P4 ;  /* 0x0b8800000ecb0fae */ /* 0x0005e4000e101d46 */
[C---:B--2---:R-:W-:Y:S04]  /*150b0*/  @P0 LEA R14, P1, R205.reuse, R2, 0x1 ;  /* 0x00000002cd0e0211 */ /* 0x044fe800078208ff */
[----:B------:R-:W-:Y:S02]  /*150c0*/  @P0 LEA.HI.X R15, R205, R4, R215, 0x1, P1 ;  /* 0x00000004cd0f0211 */ /* 0x000fe400008f0cd7 */
[C---:B------:R-:W-:Y:S03]  /*150d0*/  @P0 LEA R2, P1, R204.reuse, R2, 0x1 ;  /* 0x00000002cc020211 */ /* 0x040fe600078208ff */
[----:B------:R2:W-:Y:S01]  /*150e0*/  @P0 LDGSTS.E.BYPASS.LTC128B.128 [R203+0xd080], [R14.64], !P3 ;  /* 0x0d0800000ecb0fae */ /* 0x0005e2000d901d46 */
[----:B------:R-:W-:Y:S05]  /*150f0*/  @P0 LEA.HI.X R3, R204, R4, R214, 0x1, P1 ;  /* 0x00000004cc030211 */ /* 0x000fea00008f0cd6 */
[----:B------:R2:W-:Y:S01]  /*15100*/  @P0 LDGSTS.E.BYPASS.LTC128B.128 [R203+0xe880], [R2.64], !P2 ;  /* 0x0e88000002cb0fae */ /* 0x0005e2000d101d46 */
[----:B------:R-:W-:Y:S01]  /*15110*/  ISETP.GE.AND P0, PT, R12, 0x21, PT ;  /* 0x000000210c00780c */ /* 0x000fe20003f06270 */
[----:B------:R-:W-:-:S06]  /*15120*/  BRA.DIV ~URZ, `(.L_x_1846) ;  /* 0x000080a27f007947 */ /* 0x000fcc000b800000 */
[----:B------:R3:W2:Y:S04]  /*15130*/  SHFL.IDX PT, R4, R13, 0x1, 0x181f ;  /* 0x00381f000d047f89 */ /* 0x0006a800000e0000 */
[----:B--2---:R3:W2:Y:S02]  /*15140*/  SHFL.IDX PT, R2, R16, 0x1, 0x181f ;  /* 0x00381f0010027f89 */ /* 0x0046a400000e0000 */
.L_x_1929:
        /* <DEDUP_REMOVED lines=14> */
[----:B------:R2:W-:Y:S04]  /*15230*/  @P0 LDGSTS.E.BYPASS.LTC128B.128 [R207+0xf880], [R2.64], !P2 ;  /* 0x0f88000002cf0fae */ /* 0x0005e8000d101d46 */
.L_x_1843:
[----:B---34-:R-:W-:Y:S05]  /*15240*/  BSYNC B0 ;  /* 0x0000000000007941 */ /* 0x018fea0003800000 */
.L_x_1842:
[----:B--2---:R-:W-:Y:S01]  /*15250*/  FMNMX.FTZ R3, R187, R6, !PT ;  /* 0x00000006bb037209 */ /* 0x004fe20007810000 */
[----:B------:R-:W0:Y:S01]  /*15260*/  LDGDEPBAR ;  /* 0x00000000000079af */ /* 0x000e220000000000 */
[----:B------:R-:W-:Y:S02]  /*15270*/  FMNMX.FTZ R2, R192, R5, !PT ;  /* 0x00000005c0027209 */ /* 0x000fe40007810000 */
        /* <DEDUP_REMOVED lines=24> */
.L_x_1930:
[----:B-12---:R-:W-:Y:S01]  /*15400*/  FMNMX.FTZ R4, R4, R2, !PT ;  /* 0x0000000204047209 */ /* 0x006fe20007810000 */
[----:B------:R-:W-:-:S05]  /*15410*/  BRA.DIV ~URZ, `(.L_x_1848) ;  /* 0x00007ed27f007947 */ /* 0x000fca000b800000 */
[----:B------:R-:W1:Y:S02]  /*15420*/  SHFL.BFLY PT, R2, R4, 0x1, 0x1f ;  /* 0x0c201f0004027f89 */ /* 0x000e6400000e0000 */
[----:B-1----:R-:W-:Y:S02]  /*15430*/  FMNMX.FTZ R6, R4, R2, !PT ;  /* 0x0000000204067209 */ /* 0x002fe40007810000 */
[----:B------:R-:W1:Y:S02]  /*15440*/  SHFL.BFLY PT, R2, R12, 0x2, 0x1f ;  /* 0x0c401f000c027f89 */ /* 0x000e6400000e0000 */
[----:B-1----:R-:W-:Y:S05]  /*15450*/  FMNMX.FTZ R4, R12, R2, !PT ;  /* 0x000000020c047209 */ /* 0x002fea0007810000 */
[----:B------:R1:W2:Y:S02]  /*15460*/  SHFL.BFLY PT, R2, R4, 0x1, 0x1f ;  /* 0x0c201f0004027f89 */ /* 0x0002a400000e0000 */
.L_x_1931:
[----:B-12---:R-:W-:Y:S01]  /*15470*/  FMNMX.FTZ R4, R2, R4, !PT ;  /* 0x0000000402047209 */ /* 0x006fe20007810000 */
[C---:B------:R-:W-:Y:S01]  /*15480*/  FADD.FTZ R2, -R6.reuse, R9 ;  /* 0x0000000906027221 */ /* 0x040fe20000010100 */
[----:B------:R-:W-:Y:S01]  /*15490*/  WARPSYNC 0xffffffff ;  /* 0xffffffff00007948 */ /* 0x000fe20003800000 */
[----:B------:R-:W-:Y:S01]  /*154a0*/  FMUL.FTZ R9, R6, c[0x0][0x2d0] ;  /* 0x0000b40006097a20 */ /* 0x000fe20000410000 */
[----:B------:R-:W-:Y:S01]  /*154b0*/  ISETP.GT.AND P0, PT, R209, R218, PT ;  /* 0x000000dad100720c */ /* 0x000fe20003f04270 */
        /* <DEDUP_REMOVED lines=15> */
[----:B------:R-:W2:Y:S10]  /*155b0*/  MUFU.EX2 R14, R14 ;  /* 0x0000000e000e7308 */ /* 0x000eb40000000800 */
[----:B------:R3:W-:Y:S10]  /*155c0*/  MUFU.EX2 R17, R13 ;  /* 0x0000000d00117308 */ /* 0x0007f40000000800 */
[----:B------:R-:W4:Y:S10]  /*155d0*/  MUFU.EX2 R16, R12 ;  /* 0x0000000c00107308 */ /* 0x000f340000000800 */
[----:B------:R-:W-:Y:S01]  /*155e0*/  MUFU.EX2 R9, R9 ;  /* 0x0000000900097308 */ /* 0x000fe20000000800 */
[C---:B-1----:R-:W-:Y:S01]  /*155f0*/  FFMA.FTZ R2, R3.reuse, R217, R15 ;  /* 0x000000d903027223 */ /* 0x042fe2000001000f */
[C---:B--2---:R-:W-:Y:S01]  /*15600*/  F2FP.BF16.PACK_AB R176, R14.reuse, R15 ;  /* 0x0000000f0eb0723e */ /* 0x044fe200000010ff */
[----:B------:R-:W-:Y:S02]  /*15610*/  FMUL.FTZ R32, R3, R152 ;  /* 0x0000009803207220 */ /* 0x000fe40000410000 */
[----:B---3--:R-:W-:Y:S02]  /*15620*/  FADD.FTZ R13, R14, R2 ;  /* 0x000000020e0d7221 */ /* 0x008fe40000010000 */
[C---:B------:R-:W-:Y:S02]  /*15630*/  FADD.FTZ R2, -R4.reuse, R5 ;  /* 0x0000000504027221 */ /* 0x040fe40000010100 */
[----:B------:R-:W-:Y:S02]  /*15640*/  FMUL.FTZ R5, R4, c[0x0][0x2d0] ;  /* 0x0000b40004057a20 */ /* 0x000fe40000410000 */
[----:B------:R-:W-:Y:S02]  /*15650*/  FMUL.FTZ R2, R2, c[0x0][0x2d0] ;  /* 0x0000b40002027a20 */ /* 0x000fe40000410000 */
[--C-:B------:R-:W-:Y:S01]  /*15660*/  FFMA.FTZ R182, R177, c[0x0][0x2d0], -R5.reuse ;  /* 0x0000b400b1b67a23 */ /* 0x100fe20000010805 */
[----:B----4-:R-:W-:Y:S01]  /*15670*/  F2FP.BF16.PACK_AB R178, R16, R17 ;  /* 0x0000001110b2723e */ /* 0x010fe200000010ff */
[--C-:B------:R-:W-:Y:S02]  /*15680*/  FFMA.FTZ R12, R192, c[0x0][0x2d0], -R5.reuse ;  /* 0x0000b400c00c7a23 */ /* 0x100fe40000010805 */
[----:B------:R-:W1:Y:S01]  /*15690*/  MUFU.EX2 R2, R2 ;  /* 0x0000000200027308 */ /* 0x000e620000000800 */
[----:B------:R-:W-:Y:S02]  /*156a0*/  FMUL.FTZ R33, R3, R153 ;  /* 0x0000009903217220 */ /* 0x000fe40000410000 */
[--C-:B------:R-:W-:Y:S02]  /*156b0*/  FFMA.FTZ R14, R193, c[0x0][0x2d0], -R5.reuse ;  /* 0x0000b400c10e7a23 */ /* 0x100fe40000010805 */
[--C-:B------:R-:W-:Y:S02]  /*156c0*/  FFMA.FTZ R179, R185, c[0x0][0x2d0], -R5.reuse ;  /* 0x0000b400b9b37a23 */ /* 0x100fe40000010805 */
[----:B------:R-:W-:Y:S02]  /*156d0*/  FFMA.FTZ R183, R183, c[0x0][0x2d0], -R5 ;  /* 0x0000b400b7b77a23 */ /* 0x000fe40000010805 */
[----:B------:R-:W-:Y:S01]  /*156e0*/  FMUL.FTZ R21, R3, R165 ;  /* 0x000000a503157220 */ /* 0x000fe20000410000 */
[----:B------:R2:W3:Y:S01]  /*156f0*/  MUFU.EX2 R177, R12 ;  /* 0x0000000c00b17308 */ /* 0x0004e20000000800 */
[----:B------:R-:W-:Y:S02]  /*15700*/  FADD.FTZ R13, R17, R13 ;  /* 0x0000000d110d7221 */ /* 0x000fe40000010000 */
[----:B------:R-:W-:Y:S02]  /*15710*/  FFMA.FTZ R181, R181, c[0x0][0x2d0], -R5 ;  /* 0x0000b400b5b57a23 */ /* 0x000fe40000010805 */
[----:B------:R-:W-:Y:S02]  /*15720*/  FADD.FTZ R185, R16, R13 ;  /* 0x0000000d10b97221 */ /* 0x000fe40000010000 */
[----:B------:R-:W-:Y:S02]  /*15730*/  FMUL.FTZ R13, R3, R173 ;  /* 0x000000ad030d7220 */ /* 0x000fe40000410000 */
[--C-:B------:R-:W-:Y:S01]  /*15740*/  FFMA.FTZ R180, R180, c[0x0][0x2d0], -R5.reuse ;  /* 0x0000b400b4b47a23 */ /* 0x100fe20000010805 */
[----:B------:R-:W-:Y:S01]  /*15750*/  MUFU.EX2 R165, R179 ;  /* 0x000000b300a57308 */ /* 0x000fe20000000800 */
[--C-:B------:R-:W-:Y:S02]  /*15760*/  FFMA.FTZ R184, R26, c[0x0][0x2d0], -R5.reuse ;  /* 0x0000b4001ab87a23 */ /* 0x100fe40000010805 */
[--C-:B------:R-:W-:Y:S02]  /*15770*/  FFMA.FTZ R191, R24, c[0x0][0x2d0], -R5.reuse ;  /* 0x0000b40018bf7a23 */ /* 0x100fe40000010805 */
[C---:B-1----:R-:W-:Y:S02]  /*15780*/  FMUL.FTZ R34, R2.reuse, R154 ;  /* 0x0000009a02227220 */ /* 0x042fe40000410000 */
[C---:B------:R-:W-:Y:S02]  /*15790*/  FMUL.FTZ R35, R2.reuse, R155 ;  /* 0x0000009b02237220 */ /* 0x040fe40000410000 */
[----:B------:R-:W1:Y:S01]  /*157a0*/  LDSM.16.MT88.4 R152, [R151] ;  /* 0x000000009798783b */ /* 0x000e620000004200 */
[----:B------:R-:W4:Y:S01]  /*157b0*/  MUFU.EX2 R193, R183 ;  /* 0x000000b700c17308 */ /* 0x000f220000000800 */
[----:B------:R-:W-:Y:S02]  /*157c0*/  FMUL.FTZ R15, R2, R175 ;  /* 0x000000af020f7220 */ /* 0x000fe40000410000 */
[--C-:B------:R-:W-:Y:S02]  /*157d0*/  FFMA.FTZ R190, R23, c[0x0][0x2d0], -R5.reuse ;  /* 0x0000b40017be7a23 */ /* 0x100fe40000010805 */
[C---:B--2---:R-:W-:Y:S02]  /*157e0*/  FMUL.FTZ R12, R3.reuse, R172 ;  /* 0x000000ac030c7220 */ /* 0x044fe40000410000 */
[--C-:B------:R-:W-:Y:S02]  /*157f0*/  FFMA.FTZ R192, R22, c[0x0][0x2d0], -R5.reuse ;  /* 0x0000b40016c07a23 */ /* 0x100fe40000010805 */
[----:B------:R-:W-:Y:S01]  /*15800*/  FFMA.FTZ R5, R20, c[0x0][0x2d0], -R5 ;  /* 0x0000b40014057a23 */ /* 0x000fe20000010805 */
[----:B------:R-:W2:Y:S01]  /*15810*/  MUFU.EX2 R172, R14 ;  /* 0x0000000e00ac7308 */ /* 0x000ea20000000800 */
[C---:B------:R-:W-:Y:S02]  /*15820*/  FMUL.FTZ R20, R3.reuse, R164 ;  /* 0x000000a403147220 */ /* 0x040fe40000410000 */
[C---:B---3--:R-:W-:Y:S02]  /*15830*/  FFMA.FTZ R164, R2.reuse, R216, R177 ;  /* 0x000000d802a47223 */ /* 0x048fe400000100b1 */
[C---:B------:R-:W-:Y:S02]  /*15840*/  FMUL.FTZ R16, R3.reuse, R168 ;  /* 0x000000a803107220 */ /* 0x040fe40000410000 */
[----:B------:R-:W-:Y:S02]  /*15850*/  FMUL.FTZ R17, R3, R169 ;  /* 0x000000a903117220 */ /* 0x000fe40000410000 */
[C---:B------:R-:W-:Y:S01]  /*15860*/  FMUL.FTZ R18, R2.reuse, R170 ;  /* 0x000000aa02127220 */ /* 0x040fe20000410000 */
[----:B------:R-:W-:Y:S01]  /*15870*/  MUFU.EX2 R183, R184 ;  /* 0x000000b800b77308 */ /* 0x000fe20000000800 */
[C---:B------:R-:W-:Y:S02]  /*15880*/  FMUL.FTZ R19, R2.reuse, R171 ;  /* 0x000000ab02137220 */ /* 0x040fe40000410000 */
[C---:B------:R-:W-:Y:S01]  /*15890*/  FMUL.FTZ R22, R2.reuse, R166 ;  /* 0x000000a602167220 */ /* 0x040fe20000410000 */
[----:B----4-:R-:W-:Y:S01]  /*158a0*/  F2FP.BF16.PACK_AB R179, R193, R165 ;  /* 0x000000a5c1b3723e */ /* 0x010fe200000010ff */
[C---:B------:R-:W-:Y:S01]  /*158b0*/  FMUL.FTZ R23, R2.reuse, R167 ;  /* 0x000000a702177220 */ /* 0x040fe20000410000 */
[----:B------:R-:W-:Y:S01]  /*158c0*/  LDSM.16.MT88.4 R168, [R151+0x1000] ;  /* 0x0010000097a8783b */ /* 0x000fe20000004200 */
[C---:B------:R-:W-:Y:S02]  /*158d0*/  FMUL.FTZ R27, R2.reuse, R163 ;  /* 0x000000a3021b7220 */ /* 0x040fe40000410000 */
[C---:B------:R-:W-:Y:S01]  /*158e0*/  FMUL.FTZ R24, R3.reuse, R160 ;  /* 0x000000a003187220 */ /* 0x040fe20000410000 */
[----:B------:R-:W-:Y:S01]  /*158f0*/  MUFU.EX2 R5, R5 ;  /* 0x0000000500057308 */ /* 0x000fe20000000800 */
[C---:B------:R-:W-:Y:S02]  /*15900*/  FMUL.FTZ R25, R3.reuse, R161 ;  /* 0x000000a103197220 */ /* 0x040fe40000410000 */
[----:B------:R-:W-:Y:S01]  /*15910*/  FMUL.FTZ R26, R2, R162 ;  /* 0x000000a2021a7220 */ /* 0x000fe20000410000 */
[----:B--2---:R-:W-:Y:S01]  /*15920*/  F2FP.BF16.PACK_AB R177, R172, R177 ;  /* 0x000000b1acb1723e */ /* 0x004fe200000010ff */
[C---:B------:R-:W-:Y:S02]  /*15930*/  FMUL.FTZ R14, R2.reuse, R174 ;  /* 0x000000ae020e7220 */ /* 0x040fe40000410000 */
[C---:B------:R-:W-:Y:S02]  /*15940*/  FMUL.FTZ R28, R3.reuse, R156 ;  /* 0x0000009c031c7220 */ /* 0x040fe40000410000 */
[C---:B------:R-:W-:Y:S01]  /*15950*/  FMUL.FTZ R29, R3.reuse, R157 ;  /* 0x0000009d031d7220 */ /* 0x040fe20000410000 */
[----:B------:R-:W2:Y:S01]  /*15960*/  MUFU.EX2 R160, R189 ;  /* 0x000000bd00a07308 */ /* 0x000ea20000000800 */
[C---:B------:R-:W-:Y:S01]  /*15970*/  FMUL.FTZ R30, R2.reuse, R158 ;  /* 0x0000009e021e7220 */ /* 0x040fe20000410000 */
[C---:B-1----:R-:W-:Y:S05]  /*15980*/  HMMA.16816.F32.BF16 R12, R176.reuse, R152, R12 ;  /* 0x00000098b00c723c */ /* 0x042fea000004180c */
[C---:B------:R-:W-:Y:S02]  /*15990*/  FMUL.FTZ R31, R2.reuse, R159 ;  /* 0x0000009f021f7220 */ /* 0x040fe40000410000 */
[----:B------:R-:W-:Y:S01]  /*159a0*/  LDSM.16.MT88.4 R156, [R151+0x800] ;  /* 0x00080000979c783b */ /* 0x000fe20000004200 */
[C---:B------:R-:W-:Y:S01]  /*159b0*/  HMMA.16816.F32.BF16 R16, R176.reuse, R154, R16 ;  /* 0x0000009ab010723c */ /* 0x040fe20000041810 */
[----:B------:R-:W-:Y:S03]  /*159c0*/  MUFU.EX2 R162, R187 ;  /* 0x000000bb00a27308 */ /* 0x000fe60000000800 */
[C---:B------:R-:W-:Y:S02]  /*159d0*/  FMUL.FTZ R36, R3.reuse, R36 ;  /* 0x0000002403247220 */ /* 0x040fe40000410000 */
[C---:B------:R-:W-:Y:S01]  /*159e0*/  FMUL.FTZ R37, R3.reuse, R37 ;  /* 0x0000002503257220 */ /* 0x040fe20000410000 */
[----:B------:R-:W1:Y:S01]  /*159f0*/  LDSM.16.MT88.4 R152, [R196] ;  /* 0x00000000c498783b */ /* 0x000e620000004200 */
[C---:B------:R-:W-:Y:S03]  /*15a00*/  FMUL.FTZ R38, R2.reuse, R38 ;  /* 0x0000002602267220 */ /* 0x040fe60000410000 */
        /* <DEDUP_REMOVED lines=21> */
[C---:B------:R-:W-:Y:S01]  /*15b60*/  FMUL.FTZ R56, R3.reuse, R56 ;  /* 0x0000003803387220 */ /* 0x040fe20000410000 */
[C---:B-1----:R-:W-:Y:S03]  /*15b70*/  HMMA.16816.F32.BF16 R20, R176.reuse, R152, R20 ;  /* 0x00000098b014723c */ /* 0x042fe60000041814 */
[C---:B------:R-:W-:Y:S01]  /*15b80*/  FMUL.FTZ R57, R3.reuse, R57 ;  /* 0x0000003903397220 */ /* 0x040fe20000410000 */
[----:B------:R-:W-:Y:S01]  /*15b90*/  MUFU.EX2 R180, R192 ;  /* 0x000000c000b47308 */ /* 0x000fe20000000800 */
[C---:B------:R-:W-:Y:S02]  /*15ba0*/  FMUL.FTZ R58, R2.reuse, R58 ;  /* 0x0000003a023a7220 */ /* 0x040fe40000410000 */
[C---:B------:R-:W-:Y:S01]  /*15bb0*/  FMUL.FTZ R59, R2.reuse, R59 ;  /* 0x0000003b023b7220 */ /* 0x040fe20000410000 */
[C---:B------:R-:W-:Y:S01]  /*15bc0*/  HMMA.16816.F32.BF16 R24, R176.reuse, R154, R24 ;  /* 0x0000009ab018723c */ /* 0x040fe20000041818 */
[----:B------:R-:W1:Y:S03]  /*15bd0*/  LDSM.16.MT88.4 R152, [R198] ;  /* 0x00000000c698783b */ /* 0x000e660000004200 */
[C---:B------:R-:W-:Y:S02]  /*15be0*/  FMUL.FTZ R60, R3.reuse, R60 ;  /* 0x0000003c033c7220 */ /* 0x040fe40000410000 */
[C---:B------:R-:W-:Y:S02]  /*15bf0*/  FMUL.FTZ R61, R3.reuse, R61 ;  /* 0x0000003d033d7220 */ /* 0x040fe40000410000 */
[C---:B------:R-:W-:Y:S04]  /*15c00*/  FMUL.FTZ R62, R2.reuse, R62 ;  /* 0x0000003e023e7220 */ /* 0x040fe80000410000 */
        /* <DEDUP_REMOVED lines=82> */
[----:B--2---:R-:W-:Y:S02]  /*16130*/  FADD.FTZ R2, R160, R185 ;  /* 0x000000b9a0027221 */ /* 0x004fe40000010000 */
[C---:B------:R-:W-:Y:S02]  /*16140*/  FMUL.FTZ R132, R3.reuse, R132 ;  /* 0x0000008403847220 */ /* 0x040fe40000410000 */
[C---:B------:R-:W-:Y:S02]  /*16150*/  FMUL.FTZ R133, R3.reuse, R133 ;  /* 0x0000008503857220 */ /* 0x040fe40000410000 */
[C---:B------:R-:W-:Y:S02]  /*16160*/  FMUL.FTZ R136, R3.reuse, R136 ;  /* 0x0000008803887220 */ /* 0x040fe40000410000 */
[----:B------:R-:W-:Y:S01]  /*16170*/  FMUL.FTZ R137, R3, R137 ;  /* 0x0000008903897220 */ /* 0x000fe20000410000 */
[C---:B-1----:R-:W-:Y:S01]  /*16180*/  HMMA.16816.F32.BF16 R52, R176.reuse, R152, R52 ;  /* 0x00000098b034723c */ /* 0x042fe20000041834 */
[----:B------:R-:W1:Y:S07]  /*16190*/  MUFU.EX2 R3, R188 ;  /* 0x000000bc00037308 */ /* 0x000e6e0000000800 */
[C---:B------:R-:W-:Y:S01]  /*161a0*/  HMMA.16816.F32.BF16 R56, R176.reuse, R154, R56 ;  /* 0x0000009ab038723c */ /* 0x040fe20000041838 */
[----:B------:R-:W2:Y:S02]  /*161b0*/  LDSM.16.MT88.4 R152, [R198+0x1800] ;  /* 0x00180000c698783b */ /* 0x000ea40000004200 */
[----:B------:R-:W3:Y:S10]  /*161c0*/  MUFU.EX2 R188, R181 ;  /* 0x000000b500bc7308 */ /* 0x000ef40000000800 */
[----:B------:R-:W4:Y:S01]  /*161d0*/  MUFU.EX2 R181, R191 ;  /* 0x000000bf00b57308 */ /* 0x000f220000000800 */
        /* <DEDUP_REMOVED lines=33> */
[----:B------:R-:W-:Y:S03]  /*163f0*/  MUFU.EX2 R3, R195 ;  /* 0x000000c300037308 */ /* 0x000fe60000000800 */
[----:B---3--:R-:W-:Y:S03]  /*16400*/  F2FP.BF16.PACK_AB R153, R187, R188 ;  /* 0x000000bcbb99723e */ /* 0x008fe600000010ff */
[----:B------:R-:W-:Y:S02]  /*16410*/  F2FP.BF16.PACK_AB R154, R161, R162 ;  /* 0x000000a2a19a723e */ /* 0x000fe400000010ff */
[----:B------:R-:W1:Y:S03]  /*16420*/  LDSM.16.MT88.4 R160, [R196+0x800] ;  /* 0x00080000c4a0783b */ /* 0x000e660000004200 */
[----:B------:R-:W-:Y:S02]  /*16430*/  F2FP.BF16.PACK_AB R155, R183, R186 ;  /* 0x000000bab79b723e */ /* 0x000fe400000010ff */
[----:B----4-:R-:W-:Y:S02]  /*16440*/  F2FP.BF16.PACK_AB R177, R182, R181 ;  /* 0x000000b5b6b1723e */ /* 0x010fe400000010ff */
[----:B------:R-:W-:Y:S03]  /*16450*/  F2FP.BF16.PACK_AB R179, R5, R180 ;  /* 0x000000b405b3723e */ /* 0x000fe600000010ff */
        /* <DEDUP_REMOVED lines=43> */
[----:B------:R-:W2:Y:S07]  /*16710*/  MUFU.EX2 R156, R208 ;  /* 0x000000d0009c7308 */ /* 0x000eae0000000800 */
[C---:B------:R-:W-:Y:S03]  /*16720*/  HMMA.16816.F32.BF16 R128, R152.reuse, R158, R128 ;  /* 0x0000009e9880723c */ /* 0x040fe60000041880 */
[----:B------:R-:W3:Y:S01]  /*16730*/  MUFU.EX2 R157, R194 ;  /* 0x000000c2009d7308 */ /* 0x000ee20000000800 */
[C---:B--2---:R-:W-:Y:S01]  /*16740*/  F2FP.BF16.PACK_AB R176, R3.reuse, R156 ;  /* 0x0000009c03b0723e */ /* 0x044fe200000010ff */
[----:B------:R-:W-:Y:S03]  /*16750*/  FADD.FTZ R2, R156, R2 ;  /* 0x000000029c027221 */ /* 0x000fe60000010000 */
[C---:B-1----:R-:W-:Y:S04]  /*16760*/  HMMA.16816.F32.BF16 R132, R152.reuse, R160, R132 ;  /* 0x000000a09884723c */ /* 0x042fe80000041884 */
[----:B------:R-:W-:Y:S01]  /*16770*/  FADD.FTZ R2, R3, R2 ;  /* 0x0000000203027221 */ /* 0x000fe20000010000 */
[----:B---3--:R-:W-:Y:S01]  /*16780*/  F2FP.BF16.PACK_AB R178, R9, R157 ;  /* 0x0000009d09b2723e */ /* 0x008fe200000010ff */
[----:B------:R-:W-:Y:S02]  /*16790*/  FADD.FTZ R3, R172, R164 ;  /* 0x000000a4ac037221 */ /* 0x000fe40000010000 */
[----:B------:R-:W-:Y:S01]  /*167a0*/  HMMA.16816.F32.BF16 R136, R152, R162, R136 ;  /* 0x000000a29888723c */ /* 0x000fe20000041888 */
[----:B------:R-:W1:Y:S03]  /*167b0*/  LDSM.16.MT88.4 R160, [R196+0x1000] ;  /* 0x00100000c4a0783b */ /* 0x000e660000004200 */
[----:B------:R-:W-:Y:S04]  /*167c0*/  FADD.FTZ R2, R157, R2 ;  /* 0x000000029d027221 */ /* 0x000fe80000010000 */
[C---:B------:R-:W-:Y:S01]  /*167d0*/  HMMA.16816.F32.BF16 R172, R176.reuse, R168, R12 ;  /* 0x000000a8b0ac723c */ /* 0x040fe2000004180c */
[----:B------:R-:W2:Y:S04]  /*167e0*/  LDSM.16.MT88.4 R152, [R198+0x1000] ;  /* 0x00100000c698783b */ /* 0x000ea80000004200 */
[----:B------:R-:W-:Y:S02]  /*167f0*/  FADD.FTZ R217, R9, R2 ;  /* 0x0000000209d97221 */ /* 0x000fe40000010000 */
[----:B------:R-:W-:Y:S01]  /*16800*/  FADD.FTZ R2, R165, R3 ;  /* 0x00000003a5027221 */ /* 0x000fe20000010000 */
[C---:B------:R-:W-:Y:S01]  /*16810*/  HMMA.16816.F32.BF16 R168, R176.reuse, R170, R16 ;  /* 0x000000aab0a8723c */ /* 0x040fe20000041810 */
[----:B------:R-:W3:Y:S03]  /*16820*/  LDSM.16.MT88.4 R12, [R197+0x1000] ;  /* 0x00100000c50c783b */ /* 0x000ee60000004200 */
[----:B------:R-:W-:Y:S04]  /*16830*/  FADD.FTZ R2, R193, R2 ;  /* 0x00000002c1027221 */ /* 0x000fe80000010000 */
[----:B------:R-:W-:Y:S01]  /*16840*/  FADD.FTZ R2, R188, R2 ;  /* 0x00000002bc027221 */ /* 0x000fe20000010000 */
[----:B------:R-:W4:Y:S03]  /*16850*/  LDSM.16.MT88.4 R16, [R151+0x2800] ;  /* 0x002800009710783b */ /* 0x000f260000004200 */
[----:B------:R-:W-:Y:S04]  /*16860*/  FADD.FTZ R2, R187, R2 ;  /* 0x00000002bb027221 */ /* 0x000fe80000010000 */
[----:B------:R-:W-:Y:S04]  /*16870*/  FADD.FTZ R2, R186, R2 ;  /* 0x00000002ba027221 */ /* 0x000fe80000010000 */
[----:B------:R-:W-:Y:S04]  /*16880*/  FADD.FTZ R2, R183, R2 ;  /* 0x00000002b7027221 */ /* 0x000fe80000010000 */
[----:B------:R-:W-:Y:S01]  /*16890*/  FADD.FTZ R2, R181, R2 ;  /* 0x00000002b5027221 */ /* 0x000fe20000010000 */
[C---:B-1----:R-:W-:Y:S01]  /*168a0*/  HMMA.16816.F32.BF16 R164, R176.reuse, R160, R20 ;  /* 0x000000a0b0a4723c */ /* 0x042fe20000041814 */
[----:B------:R-:W1:Y:S02]  /*168b0*/  LDSM.16.MT88.4 R20, [R196+0x2800] ;  /* 0x00280000c414783b */ /* 0x000e640000004200 */
[----:B------:R-:W-:Y:S04]  /*168c0*/  FADD.FTZ R2, R182, R2 ;  /* 0x00000002b6027221 */ /* 0x000fe80000010000 */
[----:B------:R-:W-:Y:S01]  /*168d0*/  FADD.FTZ R3, R180, R2 ;  /* 0x00000002b4037221 */ /* 0x000fe20000010000 */
[C---:B------:R-:W-:Y:S04]  /*168e0*/  HMMA.16816.F32.BF16 R160, R176.reuse, R162, R24 ;  /* 0x000000a2b0a0723c */ /* 0x040fe80000041818 */
[----:B------:R-:W-:Y:S01]  /*168f0*/  IADD3 R2, R209, -0x1, RZ ;  /* 0xffffffffd1027810 */ /* 0x000fe20007ffe0ff */
[----:B------:R-:W-:Y:S01]  /*16900*/  FADD.FTZ R216, R5, R3 ;  /* 0x0000000305d87221 */ /* 0x000fe20000010000 */
[----:B------:R-:W-:Y:S02]  /*16910*/  MOV R5, R4 ;  /* 0x0000000400057202 */ /* 0x000fe40000000f00 */
[C---:B--2---:R-:W-:Y:S04]  /*16920*/  HMMA.16816.F32.BF16 R156, R176.reuse, R152, R28 ;  /* 0x00000098b09c723c */ /* 0x044fe8000004181c */
[----:B------:R-:W-:Y:S04]  /*16930*/  MOV R209, R2 ;  /* 0x0000000200d17202 */ /* 0x000fe80000000f00 */
        /* <DEDUP_REMOVED lines=39> */
.L_x_1837:
[----:B------:R-:W-:Y:S05]  /*16bb0*/  BRA.DIV ~URZ, `(.L_x_1850) ;  /* 0x000068127f007947 */ /* 0x000fea000b800000 */
[----:B------:R-:W1:Y:S02]  /*16bc0*/  SHFL.BFLY PT, R2, R217, 0x2, 0x1f ;  /* 0x0c401f00d9027f89 */ /* 0x000e6400000e0000 */
[----:B-1----:R-:W-:-:S05]  /*16bd0*/  FADD.FTZ R2, R2, R217 ;  /* 0x000000d902027221 */ /* 0x002fca0000010000 */
[----:B------:R-:W1:Y:S02]  /*16be0*/  SHFL.BFLY PT, R3, R2, 0x1, 0x1f ;  /* 0x0c201f0002037f89 */ /* 0x000e6400000e0000 */
[----:B-1----:R-:W-:Y:S02]  /*16bf0*/  FADD.FTZ R9, R2, R3 ;  /* 0x0000000302097221 */ /* 0x002fe40000010000 */
[----:B------:R-:W1:Y:S02]  /*16c00*/  SHFL.BFLY PT, R2, R216, 0x2, 0x1f ;  /* 0x0c401f00d8027f89 */ /* 0x000e6400000e0000 */
[----:B-1----:R-:W-:-:S05]  /*16c10*/  FADD.FTZ R4, R2, R216 ;  /* 0x000000d802047221 */ /* 0x002fca0000010000 */
[----:B------:R1:W2:Y:S02]  /*16c20*/  SHFL.BFLY PT, R2, R4, 0x1, 0x1f ;  /* 0x0c201f0004027f89 */ /* 0x0002a400000e0000 */
.L_x_1932:
[----:B------:R-:W-:Y:S01]  /*16c30*/  FSETP.NE.FTZ.AND P0, PT, R9, RZ, PT ;  /* 0x000000ff0900720b */ /* 0x000fe20003f15000 */
[----:B-12---:R-:W-:Y:S01]  /*16c40*/  FADD.FTZ R4, R2, R4 ;  /* 0x0000000402047221 */ /* 0x006fe20000010000 */
[----:B------:R-:W-:Y:S02]  /*16c50*/  MOV R3, RZ ;  /* 0x000000ff00037202 */ /* 0x000fe40000000f00 */
[----:B------:R-:W-:Y:S02]  /*16c60*/  MOV R21, 0xff800000 ;  /* 0xff80000000157802 */ /* 0x000fe40000000f00 */
[----:B------:R-:W-:-:S07]  /*16c70*/  MOV R20, 0xff800000 ;  /* 0xff80000000147802 */ /* 0x000fce0000000f00 */
[----:B------:R-:W1:Y:S01]  /*16c80*/  @P0 MUFU.LG2 R2, R9 ;  /* 0x0000000900020308 */ /* 0x000e620000000c00 */
[----:B------:R-:W-:-:S07]  /*16c90*/  @P0 MOV R10, 0x3f317218 ;  /* 0x3f317218000a0802 */ /* 0x000fce0000000f00 */
[----:B------:R1:W2:Y:S02]  /*16ca0*/  @P0 MUFU.RCP R3, R9 ;  /* 0x0000000900030308 */ /* 0x0002a40000001000 */
[----:B-1----:R-:W-:Y:S02]  /*16cb0*/  @P0 FMUL.FTZ R9, R2, 0.69314718246459960938 ;  /* 0x3f31721802090820 */ /* 0x002fe40000410000 */
[----:B------:R-:W-:Y:S02]  /*16cc0*/  @P0 FMUL.FTZ R2, R10, c[0x0][0x2d0] ;  /* 0x0000b4000a020a20 */ /* 0x000fe40000410000 */
[C---:B--2---:R-:W-:Y:S02]  /*16cd0*/  FMUL.FTZ R34, R3.reuse, R152 ;  /* 0x0000009803227220 */ /* 0x044fe40000410000 */
        /* <DEDUP_REMOVED lines=9> */
[----:B------:R-:W1:Y:S01]  /*16d70*/  @P0 MUFU.RCP R2, R4 ;  /* 0x0000000400020308 */ /* 0x000e620000001000 */
[----:B------:R-:W-:Y:S01]  /*16d80*/  @P0 MOV R6, 0x3f317218 ;  /* 0x3f31721800060802 */ /* 0x000fe20000000f00 */
[----:B------:R-:W-:-:S02]  /*16d90*/  FMUL.FTZ R33, R3, R157 ;  /* 0x0000009d03217220 */ /* 0x000fc40000410000 */
[C---:B------:R-:W-:Y:S02]  /*16da0*/  FMUL.FTZ R112, R3.reuse, R116 ;  /* 0x0000007403707220 */ /* 0x040fe40000410000 */
[C---:B------:R-:W-:Y:S02]  /*16db0*/  FMUL.FTZ R113, R3.reuse, R117 ;  /* 0x0000007503717220 */ /* 0x040fe40000410000 */
[----:B------:R-:W2:Y:S01]  /*16dc0*/  @P0 MUFU.LG2 R4, R4 ;  /* 0x0000000400040308 */ /* 0x000ea20000000c00 */
[C---:B------:R-:W-:Y:S02]  /*16dd0*/  FMUL.FTZ R22, R3.reuse, R136 ;  /* 0x0000008803167220 */ /* 0x040fe40000410000 */
[C---:B------:R-:W-:Y:S02]  /*16de0*/  FMUL.FTZ R23, R3.reuse, R137 ;  /* 0x0000008903177220 */ /* 0x040fe40000410000 */
[C---:B------:R-:W-:Y:S02]  /*16df0*/  FMUL.FTZ R116, R3.reuse, R120 ;  /* 0x0000007803747220 */ /* 0x040fe40000410000 */
[----:B------:R-:W-:-:S02]  /*16e00*/  FMUL.FTZ R117, R3, R121 ;  /* 0x0000007903757220 */ /* 0x000fc40000410000 */
[C---:B------:R-:W-:Y:S02]  /*16e10*/  FMUL.FTZ R156, R3.reuse, R128 ;  /* 0x00000080039c7220 */ /* 0x040fe40000410000 */
[C---:B------:R-:W-:Y:S02]  /*16e20*/  FMUL.FTZ R157, R3.reuse, R129 ;  /* 0x00000081039d7220 */ /* 0x040fe40000410000 */
[C---:B-1----:R-:W-:Y:S02]  /*16e30*/  FMUL.FTZ R136, R2.reuse, R154 ;  /* 0x0000009a02887220 */ /* 0x042fe40000410000 */
[----:B------:R-:W-:Y:S02]  /*16e40*/  FMUL.FTZ R137, R2, R155 ;  /* 0x0000009b02897220 */ /* 0x000fe40000410000 */
        /* <DEDUP_REMOVED lines=14> */
[----:B--2---:R-:W-:Y:S02]  /*16f30*/  @P0 FMUL.FTZ R4, R4, 0.69314718246459960938 ;  /* 0x3f31721804040820 */ /* 0x004fe40000410000 */
        /* <DEDUP_REMOVED lines=99> */
.L_x_1758:
[----:B------:R1:W5:Y:S04]  /*17570*/  LDL R5, [R1+0x10] ;  /* 0x0000100001057983 */ /* 0x0003680000100800 */
[----:B------:R-:W2:Y:S01]  /*17580*/  S2R R3, SR_TID.X ;  /* 0x0000000000037919 */ /* 0x000ea20000002100 */
[----:B------:R-:W-:Y:S01]  /*17590*/  BSSY B0, `(.L_x_1851) ;  /* 0x0000011000007945 */ /* 0x000fe20003800000 */
[----:B--2---:R-:W-:-:S13]  /*175a0*/  LOP3.LUT P0, RZ, R3, 0xff, RZ, 0xc0, !PT ;  /* 0x000000ff03ff7812 */ /* 0x004fda000780c0ff */
[----:B------:R-:W-:Y:S05]  /*175b0*/  @P0 BRA `(.L_x_1852) ;  /* 0x000000e000000947 */ /* 0x000fea0003800000 */
[----:B-1----:R-:W1:Y:S01]  /*175c0*/  S2R R3, SR_LANEID ;  /* 0x0000000000037919 */ /* 0x002e620000000000 */
[----:B------:R-:W-:Y:S01]  /*175d0*/  VOTEU.ANY UR4, UPT, PT ;  /* 0x0000000000047886 */ /* 0x000fe200038e0100 */
[----:B------:R-:W-:Y:S01]  /*175e0*/  IMAD.MOV.U32 R10, RZ, RZ, c[0x0][0x560] ;  /* 0x00015800ff0a7624 */ /* 0x000fe200078e00ff */
[----:B----4-:R-:W1:Y:S01]  /*175f0*/  FLO.U32 R4, UR4 ;  /* 0x0000000400047d00 */ /* 0x010e6200080e0000 */
[----:B------:R-:W-:Y:S01]  /*17600*/  IMAD.MOV.U32 R11, RZ, RZ, c[0x0][0x564] ;  /* 0x00015900ff0b7624 */ /* 0x000fe200078e00ff */
[----:B-1----:R-:W-:-:S06]  /*17610*/  ISETP.EQ.U32.AND P0, PT, R4, R3, PT ;  /* 0x000000030400720c */ /* 0x002fcc0003f02070 */
[----:B------:R-:W1:Y:S07]  /*17620*/  POPC R3, UR4 ;  /* 0x0000000400037d09 */ /* 0x000e6e0008000000 */
[----:B-1----:R-:W2:Y:S04]  /*17630*/  @P0 ATOMG.E.ADD.STRONG.GPU PT, R3, [R10.64], R3 ;  /* 0x000000030a0309a8 */ /* 0x002ea800081ee1c6 */
[----:B--2---:R1:W2:Y:S04]  /*17640*/  SHFL.IDX PT, R4, R3, R4, 0x1f ;  /* 0x00001f0403047589 */ /* 0x0042a800000e0000 */
[----:B-1----:R-:W1:Y:S02]  /*17650*/  S2R R3, SR_LTMASK ;  /* 0x0000000000037919 */ /* 0x002e640000003900 */
[----:B-1----:R-:W-:-:S06]  /*17660*/  LOP3.LUT R3, R3, UR4, RZ, 0xc0, !PT ;  /* 0x0000000403037c12 */ /* 0x002fcc000f8ec0ff */
[----:B------:R-:W2:Y:S02]  /*17670*/  POPC R3, R3 ;  /* 0x0000000300037309 */ /* 0x000ea40000000000 */
[----:B--2--5:R-:W-:-:S05]  /*17680*/  IADD3 R5, R4, c[0x0][0xc], R3 ;  /* 0x0000030004057a10 */ /* 0x024fca0007ffe003 */
[----:B------:R1:W-:Y:S02]  /*17690*/  STL [R1+0x10], R5 ;  /* 0x0000100501007387 */ /* 0x0003e40000100800 */
.L_x_1852:
[----:B-1----:R-:W-:Y:S05]  /*176a0*/  BSYNC B0 ;  /* 0x0000000000007941 */ /* 0x002fea0003800000 */
.L_x_1851:
[----:B------:R-:W-:Y:S01]  /*176b0*/  PRMT R2, R2, 0x9910, RZ ;  /* 0x0000991002027816 */ /* 0x000fe200000000ff */
[----:B------:R-:W-:Y:S01]  /*176c0*/  BSSY B1, `(.L_x_1853) ;  /* 0x0000414000017945 */ /* 0x000fe20003800000 */
[----:B-----5:R-:W-:Y:S02]  /*176d0*/  IMAD.MOV.U32 R114, RZ, RZ, R5 ;  /* 0x000000ffff727224 */ /* 0x020fe400078e0005 */
[----:B------:R-:W-:-:S13]  /*176e0*/  ISETP.NE.AND P0, PT, R2, RZ, PT ;  /* 0x000000ff0200720c */ /* 0x000fda0003f05270 */
[----:B------:R-:W-:Y:S05]  /*176f0*/  @!P0 BRA `(.L_x_1854) ;  /* 0x000033b000008947 */ /* 0x000fea0003800000 */
[----:B----4-:R-:W2:Y:S04]  /*17700*/  LDL R4, [R1+0x28] ;  /* 0x0000280001047983 */ /* 0x010ea80000100800 */
[----:B------:R-:W4:Y:S04]  /*17710*/  LDL R14, [R1+0x2c] ;  /* 0x00002c00010e7983 */ /* 0x000f280000100800 */
[----:B---3--:R-:W3:Y:S04]  /*17720*/  LDL R13, [R1+0x34] ;  /* 0x00003400010d7983 */ /* 0x008ee80000100800 */
        /* <DEDUP_REMOVED lines=9> */
[----:B--2---:R1:W-:Y:S04]  /*177c0*/  STS [R4+0x80], R3 ;  /* 0x0000800304007388 */ /* 0x0043e80000000800 */
[----:B------:R2:W-:Y:S01]  /*177d0*/  STS [R4+0x480], R2 ;  /* 0x0004800204007388 */ /* 0x0005e20000000800 */
[----:B-1----:R-:W-:Y:S02]  /*177e0*/  F2FP.BF16.PACK_AB R3, R27, R26 ;  /* 0x0000001a1b03723e */ /* 0x002fe400000010ff */
[----:B--2---:R-:W-:-:S03]  /*177f0*/  F2FP.BF16.PACK_AB R2, R165, R164 ;  /* 0x000000a4a502723e */ /* 0x004fc600000010ff */
[----:B----4-:R1:W-:Y:S04]  /*17800*/  STS [R14], R3 ;  /* 0x000000030e007388 */ /* 0x0103e80000000800 */
[----:B------:R2:W-:Y:S01]  /*17810*/  STS [R14+0x400], R2 ;  /* 0x000400020e007388 */ /* 0x0005e20000000800 */
[----:B-1----:R-:W-:Y:S02]  /*17820*/  F2FP.BF16.PACK_AB R3, R29, R28 ;  /* 0x0000001c1d03723e */ /* 0x002fe400000010ff */
[----:B--2---:R-:W-:-:S03]  /*17830*/  F2FP.BF16.PACK_AB R2, R133, R132 ;  /* 0x000000848502723e */ /* 0x004fc600000010ff */
[----:B---3--:R1:W-:Y:S04]  /*17840*/  STS [R13+0x80], R3 ;  /* 0x000080030d007388 */ /* 0x0083e80000000800 */
        /* <DEDUP_REMOVED lines=89> */
[----:B-1----:R-:W2:Y:S04]  /*17de0*/  LDL.LU R4, [R1+0x8] ;  /* 0x0000080001047983 */ /* 0x002ea80000300800 */
[----:B------:R-:W2:Y:S01]  /*17df0*/  LDL.LU R10, [R1+0xc] ;  /* 0x00000c00010a7983 */ /* 0x000ea20000300800 */
[----:B------:R-:W-:-:S02]  /*17e00*/  F2FP.BF16.PACK_AB R3, R109, R108 ;  /* 0x0000006c6d03723e */ /* 0x000fc400000010ff */
[----:B------:R-:W-:-:S03]  /*17e10*/  F2FP.BF16.PACK_AB R2, R95, R94 ;  /* 0x0000005e5f02723e */ /* 0x000fc600000010ff */
[----:B------:R1:W-:Y:S04]  /*17e20*/  STS [R14+0xc000], R3 ;  /* 0x00c000030e007388 */ /* 0x0003e80000000800 */
[----:B------:R4:W-:Y:S01]  /*17e30*/  STS [R14+0xc400], R2 ;  /* 0x00c400020e007388 */ /* 0x0009e20000000800 */
[----:B-1----:R-:W-:Y:S02]  /*17e40*/  F2FP.BF16.PACK_AB R3, R113, R112 ;  /* 0x000000707103723e */ /* 0x002fe400000010ff */
[----:B----4-:R-:W-:-:S03]  /*17e50*/  F2FP.BF16.PACK_AB R2, R99, R98 ;  /* 0x000000626302723e */ /* 0x010fc600000010ff */
        /* <DEDUP_REMOVED lines=10> */
[----:B------:R-:W-:Y:S02]  /*17f00*/  ISETP.NE.U32.AND P0, PT, RZ, c[0x0][0x508], PT ;  /* 0x00014200ff007a0c */ /* 0x000fe40003f05070 */
[----:B------:R-:W-:Y:S01]  /*17f10*/  ISETP.NE.U32.AND P2, PT, RZ, c[0x0][0x500], PT ;  /* 0x00014000ff007a0c */ /* 0x000fe20003f45070 */
[----:B------:R-:W3:Y:S01]  /*17f20*/  LDL.LU R6, [R1+0x48] ;  /* 0x0000480001067983 */ /* 0x000ee20000300800 */
[----:B------:R-:W-:Y:S02]  /*17f30*/  ISETP.NE.AND.EX P1, PT, RZ, c[0x0][0x50c], PT, P0 ;  /* 0x00014300ff007a0c */ /* 0x000fe40003f25300 */
[----:B-1----:R-:W-:-:S02]  /*17f40*/  F2FP.BF16.PACK_AB R3, R157, R156 ;  /* 0x0000009c9d03723e */ /* 0x002fc400000010ff */
        /* <DEDUP_REMOVED lines=9> */
[----:B------:R-:W-:Y:S01]  /*17fe0*/  STS [R5+0xc000], R3 ;  /* 0x00c0000305007388 */ /* 0x000fe20000000800 */
[----:B------:R-:W-:-:S03]  /*17ff0*/  IMAD.MOV.U32 R9, RZ, RZ, c[0x0][0x388] ;  /* 0x0000e200ff097624 */ /* 0x000fc600078e00ff */
        /* <DEDUP_REMOVED lines=8> */
[----:B-1----:R-:W-:-:S06]  /*18080*/  IMAD.MOV.U32 R3, RZ, RZ, RZ ;  /* 0x000000ffff037224 */ /* 0x002fcc00078e00ff */
[----:B------:R1:W5:Y:S01]  /*18090*/  @P2 LDG.E R3, [R4.64] ;  /* 0x0000000604032981 */ /* 0x000362000c1e1900 */
[----:B---3--:R-:W-:-:S04]  /*180a0*/  ISETP.NE.AND P0, PT, R6, RZ, PT ;  /* 0x000000ff0600720c */ /* 0x008fc80003f05270 */
[----:B------:R-:W-:Y:S01]  /*180b0*/  SEL R2, R6, c[0x0][0x3d4], P0 ;  /* 0x0000f50006027a07 */ /* 0x000fe20000000000 */
[----:B------:R-:W-:Y:S05]  /*180c0*/  @P1 BRA `(.L_x_1855) ;  /* 0x0000004000001947 */ /* 0x000fea0003800000 */
[----:B-1----:R-:W-:Y:S05]  /*180d0*/  @!P2 BRA `(.L_x_1855) ;  /* 0x000000300000a947 */ /* 0x002fea0003800000 */
[----:B-----5:R1:W2:Y:S04]  /*180e0*/  LDG.E R9, [R4.64] ;  /* 0x0000000604097981 */ /* 0x0202a8000c1e1900 */
[----:B-1----:R-:W2:Y:S02]  /*180f0*/  LDG.E R4, [R4.64+0x4] ;  /* 0x0000040604047981 */ /* 0x002ea4000c1e1900 */
[----:B--2---:R-:W-:Y:S02]  /*18100*/  IADD3 R9, -R9, R4, RZ ;  /* 0x0000000409097210 */ /* 0x004fe40007ffe1ff */
.L_x_1855:
        /* <DEDUP_REMOVED lines=18> */
[----:B------:R-:W-:Y:S01]  /*18230*/  IMAD.WIDE.U32 R12, R14, R5, RZ ;  /* 0x000000050e0c7225 */ /* 0x000fe200078e00ff */
[----:B-----5:R-:W-:-:S03]  /*18240*/  SHF.R.S32.HI R14, RZ, 0x1f, R3 ;  /* 0x0000001fff0e7819 */ /* 0x020fc60000011403 */
[C---:B------:R-:W-:Y:S02]  /*18250*/  IMAD R6, R10.reuse, R6, R4 ;  /* 0x000000060a067224 */ /* 0x040fe400078e0204 */
[----:B------:R-:W-:-:S04]  /*18260*/  IMAD.WIDE.U32 R10, R10, R2, RZ ;  /* 0x000000020a0a7225 */ /* 0x000fc800078e00ff */
[----:B------:R-:W-:Y:S01]  /*18270*/  IMAD R4, R15, R5, RZ ;  /* 0x000000050f047224 */ /* 0x000fe200078e02ff */
[----:B------:R-:W-:Y:S01]  /*18280*/  IADD3 R16, P1, P0, R10, R12, R3 ;  /* 0x0000000c0a107210 */ /* 0x000fe2000783e003 */
[----:B------:R-:W-:Y:S01]  /*18290*/  IMAD.IADD R6, R11, 0x1, R6 ;  /* 0x000000010b067824 */ /* 0x000fe200078e0206 */
[----:B------:R-:W-:Y:S01]  /*182a0*/  SEL R10, R119, RZ, P2 ;  /* 0x000000ff770a7207 */ /* 0x000fe20001000000 */
[----:B------:R-:W-:Y:S02]  /*182b0*/  IMAD.IADD R12, R13, 0x1, R4 ;  /* 0x000000010d0c7824 */ /* 0x000fe400078e0204 */
[----:B------:R-:W-:Y:S02]  /*182c0*/  IMAD.MOV.U32 R4, RZ, RZ, c[0x0][0x4e8] ;  /* 0x00013a00ff047624 */ /* 0x000fe400078e00ff */
[----:B------:R-:W-:Y:S01]  /*182d0*/  IMAD R13, R19, R10, RZ ;  /* 0x0000000a130d7224 */ /* 0x000fe200078e02ff */
[----:B------:R-:W-:Y:S01]  /*182e0*/  IADD3.X R15, R6, R12, R14, P1, P0 ;  /* 0x0000000c060f7210 */ /* 0x000fe20000fe040e */
[----:B------:R-:W-:Y:S01]  /*182f0*/  IMAD.WIDE.U32 R10, R18, R10, RZ ;  /* 0x0000000a120a7225 */ /* 0x000fe200078e00ff */
[----:B------:R-:W-:Y:S01]  /*18300*/  ISETP.NE.AND P3, PT, R4, 0x1, PT ;  /* 0x000000010400780c */ /* 0x000fe20003f65270 */
[----:B------:R-:W2:Y:S02]  /*18310*/  LDL R18, [R1+0x194] ;  /* 0x0001940001127983 */ /* 0x000ea40000100800 */
[----:B------:R-:W-:-:S04]  /*18320*/  IMAD R6, R115, 0x80, R118 ;  /* 0x0000008073067824 */ /* 0x000fc800078e0276 */
[----:B------:R-:W-:-:S06]  /*18330*/  IMAD.MOV.U32 R4, RZ, RZ, R6 ;  /* 0x000000ffff047224 */ /* 0x000fcc00078e0006 */
[----:B------:R-:W-:-:S05]  /*18340*/  @P3 IMAD.HI.U32 R12, R6, c[0x0][0x4ec], RZ ;  /* 0x00013b00060c3a27 */ /* 0x000fca00078e00ff */
[----:B------:R-:W-:Y:S01]  /*18350*/  @P3 SHF.R.U32.HI R4, RZ, c[0x0][0x4f0], R12 ;  /* 0x00013c00ff043a19 */ /* 0x000fe2000001160c */
[----:B------:R-:W-:-:S03]  /*18360*/  IMAD.IADD R13, R11, 0x1, R13 ;  /* 0x000000010b0d7824 */ /* 0x000fc600078e020d */
[----:B------:R-:W-:Y:S02]  /*18370*/  IADD3 R10, P1, P0, R4, R16, R10 ;  /* 0x00000010040a7210 */ /* 0x000fe4000783e00a */
[----:B------:R-:W-:-:S04]  /*18380*/  SHF.R.S32.HI R11, RZ, 0x1f, R4 ;  /* 0x0000001fff0b7819 */ /* 0x000fc80000011404 */
[----:B------:R-:W-:Y:S02]  /*18390*/  IADD3.X R11, R11, R15, R13, P1, P0 ;  /* 0x0000000f0b0b7210 */ /* 0x000fe40000fe040d */
[----:B------:R-:W1:Y:S01]  /*183a0*/  LDC.64 R12, c[0x0][R17+0x160] ;  /* 0x00005800110c7b82 */ /* 0x000e620000000a00 */
[----:B------:R-:W3:Y:S01]  /*183b0*/  S2R R119, SR_TID.X ;  /* 0x0000000000777919 */ /* 0x000ee20000002100 */
[----:B------:R-:W-:-:S04]  /*183c0*/  IMAD.MOV R4, RZ, RZ, -R4 ;  /* 0x000000ffff047224 */ /* 0x000fc800078e0a04 */
[----:B------:R-:W-:-:S05]  /*183d0*/  IMAD R4, R4, c[0x0][0x4e8], R6 ;  /* 0x00013a0004047a24 */ /* 0x000fca00078e0206 */
[----:B------:R-:W-:Y:S02]  /*183e0*/  SHF.R.S32.HI R15, RZ, 0x1f, R4 ;  /* 0x0000001fff0f7819 */ /* 0x000fe40000011404 */
[----:B---3--:R-:W-:-:S04]  /*183f0*/  SHF.R.S32.HI R118, RZ, 0x1f, R119 ;  /* 0x0000001fff767819 */ /* 0x008fc80000011477 */
[----:B------:R-:W-:Y:S01]  /*18400*/  LEA.HI R118, R118, R119, RZ, 0x5 ;  /* 0x0000007776767211 */ /* 0x000fe200078f28ff */
        /* <DEDUP_REMOVED lines=8> */
[----:B------:R-:W-:Y:S02]  /*18490*/  LEA R4, P0, R10, R12, 0x2 ;  /* 0x0000000c0a047211 */ /* 0x000fe400078010ff */
[----:B------:R-:W-:Y:S02]  /*184a0*/  LOP3.LUT R118, R118, 0xffffffe0, RZ, 0xc0, !PT ;  /* 0xffffffe076767812 */ /* 0x000fe400078ec0ff */
[----:B------:R-:W-:Y:S01]  /*184b0*/  LEA.HI.X R11, R10, R13, R11, 0x2, P0 ;  /* 0x0000000d0a0b7211 */ /* 0x000fe200000f140b */
[----:B------:R-:W-:Y:S02]  /*184c0*/  SHFL.IDX PT, R12, R4, RZ, 0x1c1f ;  /* 0x001c1fff040c7589 */ /* 0x000fe400000e0000 */
[----:B------:R-:W-:-:S02]  /*184d0*/  IMAD.IADD R118, R119, 0x1, -R118 ;  /* 0x0000000177767824 */ /* 0x000fc400078e0a76 */
[----:B------:R-:W1:Y:S04]  /*184e0*/  SHFL.IDX PT, R13, R11, RZ, 0x1c1f ;  /* 0x001c1fff0b0d7589 */ /* 0x000e6800000e0000 */
[----:B------:R3:W-:Y:S04]  /*184f0*/  SHFL.IDX PT, R10, R4, 0x1, 0x1c1f ;  /* 0x003c1f00040a7f89 */ /* 0x0007e800000e0000 */
[----:B------:R-:W4:Y:S01]  /*18500*/  SHFL.IDX PT, R11, R11, 0x1, 0x1c1f ;  /* 0x003c1f000b0b7f89 */ /* 0x000f2200000e0000 */
[----:B------:R-:W-:Y:S01]  /*18510*/  LOP3.LUT P0, RZ, R118, 0x3, RZ, 0xc0, !PT ;  /* 0x0000000376ff7812 */ /* 0x000fe2000780c0ff */
[----:B---3--:R-:W-:-:S02]  /*18520*/  IMAD R4, R9, c[0x0][0x4e8], RZ ;  /* 0x00013a0009047a24 */ /* 0x008fc400078e02ff */
[----:B--2---:R-:W-:-:S05]  /*18530*/  IMAD R9, R115, 0x80, R18 ;  /* 0x0000008073097824 */ /* 0x004fca00078e0212 */
[C---:B------:R-:W-:Y:S02]  /*18540*/  IADD3 R15, R9.reuse, 0x8, RZ ;  /* 0x00000008090f7810 */ /* 0x040fe40007ffe0ff */
[-C--:B------:R-:W-:Y:S02]  /*18550*/  ISETP.GE.OR P1, PT, R9, R4.reuse, P0 ;  /* 0x000000040900720c */ /* 0x080fe40000726670 */
[----:B------:R-:W-:-:S11]  /*18560*/  ISETP.GE.OR P0, PT, R15, R4, P0 ;  /* 0x000000040f00720c */ /* 0x000fd60000706670 */
[----:B-1----:R1:W-:Y:S01]  /*18570*/  @!P1 ST.E [R12.64], R21 ;  /* 0x000000150c009985 */ /* 0x0023e2000c101906 */
[----:B------:R-:W-:-:S03]  /*18580*/  ISETP.GE.AND P1, PT, R15, R4, PT ;  /* 0x000000040f00720c */ /* 0x000fc60003f26270 */
[----:B----4-:R1:W-:Y:S01]  /*18590*/  @!P0 ST.E [R10.64], R20 ;  /* 0x000000140a008985 */ /* 0x0103e2000c101906 */
[----:B------:R-:W-:Y:S02]  /*185a0*/  ISETP.GE.AND P0, PT, R9, R4, PT ;  /* 0x000000040900720c */ /* 0x000fe40003f06270 */
[----:B------:R-:W-:Y:S01]  /*185b0*/  P2R R9, PR, RZ, 0x2 ;  /* 0x00000002ff097803 */ /* 0x000fe20000000000 */
[----:B------:R-:W-:Y:S05]  /*185c0*/  @P2 BRA `(.L_x_1856) ;  /* 0x000008f000002947 */ /* 0x000fea0003800000 */
[----:B------:R-:W-:Y:S01]  /*185d0*/  IMAD R14, R14, c[0x0][0x3a0], RZ ;  /* 0x0000e8000e0e7a24 */ /* 0x000fe200078e02ff */
[----:B------:R-:W-:Y:S01]  /*185e0*/  LEA R6, R115, R0, 0x7 ;  /* 0x0000000073067211 */ /* 0x000fe200078e38ff */
[C---:B-1----:R-:W-:Y:S01]  /*185f0*/  IMAD.WIDE.U32 R10, R3.reuse, c[0x0][0x3a0], RZ ;  /* 0x0000e800030a7a25 */ /* 0x042fe200078e00ff */
[----:B------:R-:W-:Y:S01]  /*18600*/  SHF.R.S32.HI R9, RZ, 0x1f, R2 ;  /* 0x0000001fff097819 */ /* 0x000fe20000011402 */
[----:B------:R1:W2:Y:S02]  /*18610*/  LDS.128 R32, [R203+0x80] ;  /* 0x00008000cb207984 */ /* 0x0002a40000000c00 */
[----:B------:R-:W-:-:S02]  /*18620*/  IMAD R3, R3, c[0x0][0x3a4], R14 ;  /* 0x0000e90003037a24 */ /* 0x000fc400078e020e */
[----:B------:R-:W-:Y:S01]  /*18630*/  @P3 IMAD.HI.U32 R12, R6, c[0x0][0x4ec], RZ ;  /* 0x00013b00060c3a27 */ /* 0x000fe200078e00ff */
[----:B------:R1:W3:Y:S02]  /*18640*/  LDS.128 R48, [R203+0x1080] ;  /* 0x00108000cb307984 */ /* 0x0002e40000000c00 */
[----:B------:R-:W-:Y:S01]  /*18650*/  IADD3 R11, R11, R3, RZ ;  /* 0x000000030b0b7210 */ /* 0x000fe20007ffe0ff */
[----:B------:R-:W-:Y:S01]  /*18660*/  IMAD R9, R9, c[0x0][0x3f0], RZ ;  /* 0x0000fc0009097a24 */ /* 0x000fe200078e02ff */
        /* <DEDUP_REMOVED lines=11> */
[----:B------:R-:W-:-:S03]  /*18720*/  IADD3 R2, -R3, RZ, RZ ;  /* 0x000000ff03027210 */ /* 0x000fc60007ffe1ff */
        /* <DEDUP_REMOVED lines=9> */
[----:B------:R1:W1:Y:S02]  /*187c0*/  LDS.128 R40, [R203+0x9080] ;  /* 0x00908000cb287984 */ /* 0x0002640000000c00 */
[----:B------:R-:W-:Y:S01]  /*187d0*/  IADD3 R3, R3, R9, RZ ;  /* 0x0000000903037210 */ /* 0x000fe20007ffe0ff */
[----:B------:R-:W-:Y:S01]  /*187e0*/  IMAD R6, R6, c[0x0][0x3d8], RZ ;  /* 0x0000f60006067a24 */ /* 0x000fe200078e02ff */
[----:B------:R1:W1:Y:S03]  /*187f0*/  LDS.128 R56, [R203+0xa080] ;  /* 0x00a08000cb387984 */ /* 0x0002660000000c00 */
[C---:B------:R-:W-:Y:S01]  /*18800*/  IMAD.WIDE.U32 R2, R5.reuse, c[0x0][0x3d8], R2 ;  /* 0x0000f60005027a25 */ /* 0x040fe200078e0002 */
[----:B------:R1:W1:Y:S03]  /*18810*/  LDS.128 R72, [R203+0xb080] ;  /* 0x00b08000cb487984 */ /* 0x0002660000000c00 */
[----:B------:R-:W-:Y:S01]  /*18820*/  IMAD R5, R5, c[0x0][0x3dc], R6 ;  /* 0x0000f70005057a24 */ /* 0x000fe200078e0206 */
[----:B------:R1:W1:Y:S01]  /*18830*/  LDS.128 R20, [R203+0xc080] ;  /* 0x00c08000cb147984 */ /* 0x0002620000000c00 */
[----:B------:R-:W-:-:S02]  /*18840*/  LEA R16, P0, R2, c[0x0][0x380], 0x1 ;  /* 0x0000e00002107a11 */ /* 0x000fc400078008ff */
[----:B------:R-:W-:Y:S01]  /*18850*/  LEA R6, R115, R143, 0x7 ;  /* 0x0000008f73067211 */ /* 0x000fe200078e38ff */
[----:B------:R1:W1:Y:S01]  /*18860*/  LDS.128 R36, [R203+0xd080] ;  /* 0x00d08000cb247984 */ /* 0x0002620000000c00 */
[----:B------:R-:W-:-:S03]  /*18870*/  IADD3 R3, R3, R5, RZ ;  /* 0x0000000503037210 */ /* 0x000fc60007ffe0ff */
[----:B------:R1:W1:Y:S01]  /*18880*/  LDS.128 R52, [R203+0xe080] ;  /* 0x00e08000cb347984 */ /* 0x0002620000000c00 */
[----:B------:R-:W-:-:S03]  /*18890*/  LEA.HI.X R9, R2, c[0x0][0x384], R3, 0x1, P0 ;  /* 0x0000e10002097a11 */ /* 0x000fc600000f0c03 */
[----:B------:R1:W1:Y:S01]  /*188a0*/  LDS.128 R68, [R203+0xf080] ;  /* 0x00f08000cb447984 */ /* 0x0002620000000c00 */
[----:B------:R-:W-:Y:S05]  /*188b0*/  BRA.DIV ~URZ, `(.L_x_1857) ;  /* 0x00004c427f007947 */ /* 0x000fea000b800000 */
[----:B--234-:R2:W3:Y:S02]  /*188c0*/  SHFL.IDX PT, R5, R9, RZ, 0x181f ;  /* 0x00181fff09057589 */ /* 0x01c4e400000e0000 */
.L_x_1933:
[----:B------:R-:W-:Y:S05]  /*188d0*/  BRA.DIV ~URZ, `(.L_x_1858) ;  /* 0x00004c927f007947 */ /* 0x000fea000b800000 */
[----:B------:R4:W2:Y:S02]  /*188e0*/  SHFL.IDX PT, R2, R16, RZ, 0x181f ;  /* 0x00181fff10027589 */ /* 0x0008a400000e0000 */
.L_x_1934:
        /* <DEDUP_REMOVED lines=9> */
[CC--:B------:R-:W-:Y:S02]  /*18980*/  @!P1 LEA R10, P5, R205.reuse, R2.reuse, 0x1 ;  /* 0x00000002cd0a9211 */ /* 0x0c0fe400078a08ff */
[-C--:B---3--:R-:W-:Y:S02]  /*18990*/  @!P3 LEA.HI.X R15, R140, R5.reuse, R141, 0x1, P4 ;  /* 0x000000058c0fb211 */ /* 0x088fe400020f0c8d */
        /* <DEDUP_REMOVED lines=8> */
.L_x_1860:
[----:B------:R-:W-:Y:S05]  /*18a20*/  BSYNC B0 ;  /* 0x0000000000007941 */ /* 0x000fea0003800000 */
.L_x_1859:
[----:B------:R-:W-:Y:S05]  /*18a30*/  BRA.DIV ~URZ, `(.L_x_1861) ;  /* 0x00004ba27f007947 */ /* 0x000fea000b800000 */
[----:B---3--:R3:W4:Y:S04]  /*18a40*/  SHFL.IDX PT, R5, R9, 0x1, 0x181f ;  /* 0x00381f0009057f89 */ /* 0x00872800000e0000 */
[----:B--2---:R3:W2:Y:S02]  /*18a50*/  SHFL.IDX PT, R2, R16, 0x1, 0x181f ;  /* 0x00381f0010027f89 */ /* 0x0046a400000e0000 */
.L_x_1935:
        /* <DEDUP_REMOVED lines=11> */
[-C--:B----4-:R-:W-:Y:S02]  /*18b10*/  @!P3 LEA.HI.X R15, R140, R5.reuse, R141, 0x1, P4 ;  /* 0x000000058c0fb211 */ /* 0x090fe400020f0c8d */
        /* <DEDUP_REMOVED lines=8> */
.L_x_1863:
[----:B------:R-:W-:Y:S05]  /*18ba0*/  BSYNC B0 ;  /* 0x0000000000007941 */ /* 0x000fea0003800000 */
.L_x_1862:
[----:B------:R-:W-:Y:S05]  /*18bb0*/  BRA.DIV ~URZ, `(.L_x_1864) ;  /* 0x00004af27f007947 */ /* 0x000fea000b800000 */
[----:B----4-:R4:W3:Y:S02]  /*18bc0*/  SHFL.IDX PT, R5, R9, 0x2, 0x181f ;  /* 0x00581f0009057f89 */ /* 0x0108e400000e0000 */
.L_x_1936:
[----:B------:R-:W-:Y:S05]  /*18bd0*/  BRA.DIV ~URZ, `(.L_x_1865) ;  /* 0x00004b427f007947 */ /* 0x000fea000b800000 */
[----:B--2---:R2:W4:Y:S02]  /*18be0*/  SHFL.IDX PT, R2, R16, 0x2, 0x181f ;  /* 0x00581f0010027f89 */ /* 0x00452400000e0000 */
.L_x_1937:
        /* <DEDUP_REMOVED lines=20> */
.L_x_1867:
[----:B------:R-:W-:Y:S05]  /*18d30*/  BSYNC B0 ;  /* 0x0000000000007941 */ /* 0x000fea0003800000 */
.L_x_1866:
[----:B------:R-:W-:Y:S05]  /*18d40*/  BRA.DIV ~URZ, `(.L_x_1868) ;  /* 0x00004a427f007947 */ /* 0x000fea000b800000 */
[----:B---3--:R3:W2:Y:S04]  /*18d50*/  SHFL.IDX PT, R5, R9, 0x3, 0x181f ;  /* 0x00781f0009057f89 */ /* 0x0086a800000e0000 */
[----:B----4-:R3:W4:Y:S02]  /*18d60*/  SHFL.IDX PT, R2, R16, 0x3, 0x181f ;  /* 0x00781f0010027f89 */ /* 0x01072400000e0000 */
.L_x_1938:
        /* <DEDUP_REMOVED lines=17> */
[----:B------:R-:W-:-:S04]  /*18e80*/  LEA R2, P0, R204, R2, 0x1 ;  /* 0x00000002cc027211 */ /* 0x000fc800078008ff */
[----:B------:R-:W-:-:S05]  /*18e90*/  LEA.HI.X R3, R204, R5, R214, 0x1, P0 ;  /* 0x00000005cc037211 */ /* 0x000fca00000f0cd6 */
[----:B------:R2:W-:Y:S01]  /*18ea0*/  ST.E.128 [R2.64], R68 ;  /* 0x0000004402007985 */ /* 0x0005e2000c101d06 */
[----:B------:R-:W-:Y:S05]  /*18eb0*/  BRA `(.L_x_1869) ;  /* 0x0000294000007947 */ /* 0x000fea0003800000 */
.L_x_1856:
[----:B-1----:R-:W2:Y:S01]  /*18ec0*/  LDL.LU R12, [R1+0x4c] ;  /* 0x00004c00010c7983 */ /* 0x002ea20000300800 */
[----:B------:R-:W-:Y:S02]  /*18ed0*/  IMAD R14, R14, c[0x0][0x408], RZ ;  /* 0x000102000e0e7a24 */ /* 0x000fe400078e02ff */
[----:B------:R-:W-:-:S04]  /*18ee0*/  IMAD.WIDE.U32 R10, R3, c[0x0][0x408], RZ ;  /* 0x00010200030a7a25 */ /* 0x000fc800078e00ff */
        /* <DEDUP_REMOVED lines=8> */
[----:B------:R-:W-:-:S05]  /*18f70*/  IMAD R2, R2, c[0x0][0x444], R3 ;  /* 0x0001110002027a24 */ /* 0x000fca00078e0203 */
[----:B------:R-:W-:Y:S02]  /*18f80*/  IADD3 R3, R5, R2, RZ ;  /* 0x0000000205037210 */ /* 0x000fe40007ffe0ff */
[----:B------:R-:W-:-:S05]  /*18f90*/  MOV R2, R4 ;  /* 0x0000000400027202 */ /* 0x000fca0000000f00 */
[----:B--2---:R-:W-:-:S04]  /*18fa0*/  IMAD.WIDE.U32 R2, R12, c[0x0][0x448], R2 ;  /* 0x000112000c027a25 */ /* 0x004fc800078e0002 */
[----:B------:R-:W-:Y:S01]  /*18fb0*/  IMAD R5, R12, c[0x0][0x44c], R3 ;  /* 0x000113000c057a24 */ /* 0x000fe200078e0203 */
[----:B------:R-:W-:Y:S01]  /*18fc0*/  MOV R4, R2 ;  /* 0x0000000200047202 */ /* 0x000fe20000000f00 */
[----:B------:R-:W-:Y:S01]  /*18fd0*/  @P3 IMAD.HI.U32 R3, R6, c[0x0][0x4ec], RZ ;  /* 0x00013b0006033a27 */ /* 0x000fe200078e00ff */
[----:B------:R-:W-:-:S04]  /*18fe0*/  MOV R2, R6 ;  /* 0x0000000600027202 */ /* 0x000fc80000000f00 */
[----:B------:R-:W-:-:S04]  /*18ff0*/  @P3 SHF.R.U32.HI R2, RZ, c[0x0][0x4f0], R3 ;  /* 0x00013c00ff023a19 */ /* 0x000fc80000011603 */
[C---:B------:R-:W-:Y:S01]  /*19000*/  IADD3 R3, -R2.reuse, RZ, RZ ;  /* 0x000000ff02037210 */ /* 0x040fe20007ffe1ff */
[----:B------:R-:W-:-:S04]  /*19010*/  IMAD.WIDE.U32 R4, R2, c[0x0][0x430], R4 ;  /* 0x00010c0002047a25 */ /* 0x000fc800078e0004 */
[----:B------:R-:W-:Y:S01]  /*19020*/  IMAD R6, R3, c[0x0][0x4e8], R6 ;  /* 0x00013a0003067a24 */ /* 0x000fe200078e0206 */
[----:B------:R-:W-:-:S05]  /*19030*/  SHF.R.S32.HI R3, RZ, 0x1f, R2 ;  /* 0x0000001fff037819 */ /* 0x000fca0000011402 */
[----:B------:R-:W-:-:S04]  /*19040*/  IMAD R3, R3, c[0x0][0x430], RZ ;  /* 0x00010c0003037a24 */ /* 0x000fc800078e02ff */
[----:B------:R-:W-:-:S05]  /*19050*/  IMAD R2, R2, c[0x0][0x434], R3 ;  /* 0x00010d0002027a24 */ /* 0x000fca00078e0203 */
[----:B------:R-:W-:Y:S02]  /*19060*/  IADD3 R3, R5, R2, RZ ;  /* 0x0000000205037210 */ /* 0x000fe40007ffe0ff */
[----:B------:R-:W-:Y:S02]  /*19070*/  MOV R2, R4 ;  /* 0x0000000400027202 */ /* 0x000fe40000000f00 */
        /* <DEDUP_REMOVED lines=9> */
.L_x_1939:
[----:B------:R-:W-:Y:S05]  /*19110*/  BRA.DIV ~URZ, `(.L_x_1871) ;  /* 0x000047b27f007947 */ /* 0x000fea000b800000 */
[----:B------:R3:W4:Y:S02]  /*19120*/  SHFL.IDX PT, R2, R5, RZ, 0x1c1f ;  /* 0x001c1fff05027589 */ /* 0x00072400000e0000 */
.L_x_1940:
[----:B------:R-:W-:Y:S01]  /*19130*/  BSSY B0, `(.L_x_1872) ;  /* 0x00000c1000007945 */ /* 0x000fe20003800000 */
[----:B------:R-:W-:Y:S05]  /*19140*/  @P0 BRA `(.L_x_1873) ;  /* 0x00000bf000000947 */ /* 0x000fea0003800000 */
[----:B------:R-:W5:Y:S04]  /*19150*/  LDL R10, [R1+0x58] ;  /* 0x00005800010a7983 */ /* 0x000f680000100800 */
[----:B---3--:R-:W3:Y:S04]  /*19160*/  LDL R14, [R1+0xcc] ;  /* 0x0000cc00010e7983 */ /* 0x008ee80000100800 */
[----:B----4-:R-:W4:Y:S04]  /*19170*/  LDL R20, [R1+0x164] ;  /* 0x0001640001147983 */ /* 0x010f280000100800 */
[----:B--2---:R-:W2:Y:S04]  /*19180*/  LDL R17, [R1+0xc8] ;  /* 0x0000c80001117983 */ /* 0x004ea80000100800 */
[----:B------:R-:W2:Y:S04]  /*19190*/  LDL R21, [R1+0xc4] ;  /* 0x0000c40001157983 */ /* 0x000ea80000100800 */
        /* <DEDUP_REMOVED lines=8> */
[----:B-----5:R-:W-:-:S13]  /*19220*/  ISETP.GE.AND P0, PT, R10, c[0x0][0x3c8], PT ;  /* 0x0000f2000a007a0c */ /* 0x020fda0003f06270 */
[----:B------:R-:W-:-:S04]  /*19230*/  @!P0 IMAD.MOV.U32 R3, RZ, RZ, R4 ;  /* 0x000000ffff038224 */ /* 0x000fc800078e0004 */
[----:B------:R-:W-:Y:S01]  /*19240*/  @!P0 IMAD.WIDE R10, R10, 0x4, R2 ;  /* 0x000000040a0a8825 */ /* 0x000fe200078e0202 */
[----:B--2---:R-:W-:Y:S01]  /*19250*/  ISETP.GE.AND P2, PT, R21, c[0x0][0x3c8], PT ;  /* 0x0000f20015007a0c */ /* 0x004fe20003f46270 */
[----:B------:R-:W2:Y:S04]  /*19260*/  LDL R3, [R1+0xb0] ;  /* 0x0000b00001037983 */ /* 0x000ea80000100800 */
[----:B------:R5:W-:Y:S01]  /*19270*/  @!P0 ST.E.64 [R10.64], R24 ;  /* 0x000000180a008985 */ /* 0x000be2000c101b06 */
[----:B---3--:R-:W-:-:S13]  /*19280*/  ISETP.GE.AND P0, PT, R14, c[0x0][0x3c8], PT ;  /* 0x0000f2000e007a0c */ /* 0x008fda0003f06270 */
[C---:B-----5:R-:W-:Y:S01]  /*19290*/  @!P0 LEA R10, P1, R14.reuse, R2, 0x2 ;  /* 0x000000020e0a8211 */ /* 0x060fe200078210ff */
[----:B------:R-:W3:Y:S03]  /*192a0*/  LDL R25, [R1+0x14c] ;  /* 0x00014c0001197983 */ /* 0x000ee60000100800 */
[----:B----4-:R-:W-:Y:S01]  /*192b0*/  @!P0 LEA.HI.X R11, R14, R4, R20, 0x2, P1 ;  /* 0x000000040e0b8211 */ /* 0x010fe200008f1414 */
[----:B------:R-:W4:Y:S04]  /*192c0*/  LDL R24, [R1+0xa0] ;  /* 0x0000a00001187983 */ /* 0x000f280000100800 */
[----:B------:R-:W5:Y:S04]  /*192d0*/  LDL R14, [R1+0x150] ;  /* 0x00015000010e7983 */ /* 0x000f680000100800 */
[----:B------:R1:W-:Y:S01]  /*192e0*/  @!P0 ST.E.64 [R10.64], R26 ;  /* 0x0000001a0a008985 */ /* 0x0003e2000c101b06 */
[----:B------:R-:W-:-:S03]  /*192f0*/  ISETP.GE.AND P0, PT, R17, c[0x0][0x3c8], PT ;  /* 0x0000f20011007a0c */ /* 0x000fc60003f06270 */
[----:B------:R-:W2:Y:S10]  /*19300*/  LDL R20, [R1+0xb8] ;  /* 0x0000b80001147983 */ /* 0x000eb40000100800 */
[C---:B-1----:R-:W-:Y:S01]  /*19310*/  @!P0 LEA R10, P1, R17.reuse, R2, 0x2 ;  /* 0x00000002110a8211 */ /* 0x042fe200078210ff */
[----:B------:R-:W3:Y:S03]  /*19320*/  LDL R26, [R1+0x98] ;  /* 0x00009800011a7983 */ /* 0x000ee60000100800 */
[----:B------:R-:W-:Y:S01]  /*19330*/  @!P0 LEA.HI.X R11, R17, R4, R118, 0x2, P1 ;  /* 0x00000004110b8211 */ /* 0x000fe200008f1476 */
[----:B------:R-:W3:Y:S01]  /*19340*/  LDL R27, [R1+0x128] ;  /* 0x00012800011b7983 */ /* 0x000ee20000100800 */
[----:B------:R-:W-:-:S03]  /*19350*/  ISETP.GE.AND P1, PT, R12, c[0x0][0x3c8], PT ;  /* 0x0000f2000c007a0c */ /* 0x000fc60003f26270 */
[----:B------:R-:W4:Y:S04]  /*19360*/  LDL R17, [R1+0xb4] ;  /* 0x0000b40001117983 */ /* 0x000f280000100800 */
[----:B------:R1:W-:Y:S02]  /*19370*/  @!P0 ST.E.64 [R10.64], R28 ;  /* 0x0000001c0a008985 */ /* 0x0003e4000c101b06 */
[C---:B-1----:R-:W-:Y:S02]  /*19380*/  @!P2 LEA R10, P0, R21.reuse, R2, 0x2 ;  /* 0x00000002150aa211 */ /* 0x042fe400078010ff */
[----:B------:R-:W4:Y:S02]  /*19390*/  LDL R29, [R1+0xa8] ;  /* 0x0000a800011d7983 */ /* 0x000f240000100800 */
[----:B------:R-:W-:-:S02]  /*193a0*/  @!P2 LEA.HI.X R11, R21, R4, R115, 0x2, P0 ;  /* 0x00000004150ba211 */ /* 0x000fc400000f1473 */
[----:B------:R-:W4:Y:S04]  /*193b0*/  LDL R28, [R1+0x130] ;  /* 0x00013000011c7983 */ /* 0x000f280000100800 */
[----:B------:R-:W4:Y:S04]  /*193c0*/  LDL R21, [R1+0x148] ;  /* 0x0001480001157983 */ /* 0x000f280000100800 */
[----:B------:R1:W-:Y:S02]  /*193d0*/  @!P2 ST.E.64 [R10.64], R30 ;  /* 0x0000001e0a00a985 */ /* 0x0003e4000c101b06 */
[----:B-1----:R-:W-:-:S02]  /*193e0*/  @!P1 LEA R10, P0, R12, R2, 0x2 ;  /* 0x000000020c0a9211 */ /* 0x002fc400078010ff */
[----:B------:R-:W4:Y:S02]  /*193f0*/  LDL R30, [R1+0x138] ;  /* 0x00013800011e7983 */ /* 0x000f240000100800 */
[----:B------:R-:W-:Y:S02]  /*19400*/  @!P1 LEA.HI.X R11, R12, R4, R19, 0x2, P0 ;  /* 0x000000040c0b9211 */ /* 0x000fe400000f1413 */
[----:B------:R-:W4:Y:S04]  /*19410*/  LDL R31, [R1+0x78] ;  /* 0x00007800011f7983 */ /* 0x000f280000100800 */
[----:B------:R-:W4:Y:S01]  /*19420*/  LDL R19, [R1+0x144] ;  /* 0x0001440001137983 */ /* 0x000f220000100800 */
[----:B------:R-:W-:-:S03]  /*19430*/  ISETP.GE.AND P2, PT, R15, c[0x0][0x3c8], PT ;  /* 0x0000f2000f007a0c */ /* 0x000fc60003f46270 */
[----:B------:R1:W-:Y:S01]  /*19440*/  @!P1 ST.E.64 [R10.64], R32 ;  /* 0x000000200a009985 */ /* 0x0003e2000c101b06 */
[----:B------:R-:W-:-:S03]  /*19450*/  ISETP.GE.AND P1, PT, R13, c[0x0][0x3c8], PT ;  /* 0x0000f2000d007a0c */ /* 0x000fc60003f26270 */
[----:B------:R-:W4:Y:S06]  /*19460*/  LDL R12, [R1+0xac] ;  /* 0x0000ac00010c7983 */ /* 0x000f2c0000100800 */
[C---:B-1----:R-:W-:Y:S01]  /*19470*/  @!P2 LEA R10, P0, R15.reuse, R2, 0x2 ;  /* 0x000000020f0aa211 */ /* 0x042fe200078010ff */
[----:B------:R-:W4:Y:S03]  /*19480*/  LDL R33, [R1+0x80] ;  /* 0x0000800001217983 */ /* 0x000f260000100800 */
[----:B------:R-:W-:Y:S01]  /*19490*/  @!P2 LEA.HI.X R11, R15, R4, R16, 0x2, P0 ;  /* 0x000000040f0ba211 */ /* 0x000fe200000f1410 */
[----:B------:R-:W4:Y:S04]  /*194a0*/  LDL R32, [R1+0x108] ;  /* 0x0001080001207983 */ /* 0x000f280000100800 */
[----:B------:R-:W4:Y:S04]  /*194b0*/  LDL R15, [R1+0x140] ;  /* 0x00014000010f7983 */ /* 0x000f280000100800 */
[----:B------:R1:W-:Y:S01]  /*194c0*/  @!P2 ST.E.64 [R10.64], R34 ;  /* 0x000000220a00a985 */ /* 0x0003e2000c101b06 */
[----:B------:R-:W-:-:S03]  /*194d0*/  ISETP.GE.AND P2, PT, R18, c[0x0][0x3c8], PT ;  /* 0x0000f20012007a0c */ /* 0x000fc60003f46270 */
[----:B------:R-:W4:Y:S01]  /*194e0*/  LDL R16, [R1+0xa4] ;  /* 0x0000a40001107983 */ /* 0x000f220000100800 */
[----:B-1----:R-:W-:-:S03]  /*194f0*/  @!P1 LEA R10, P0, R13, R2, 0x2 ;  /* 0x000000020d0a9211 */ /* 0x002fc600078010ff */
[----:B------:R-:W4:Y:S01]  /*19500*/  LDL R34, [R1+0x110] ;  /* 0x0001100001227983 */ /* 0x000f220000100800 */
[----:B-----5:R-:W-:-:S03]  /*19510*/  @!P1 LEA.HI.X R11, R13, R4, R14, 0x2, P0 ;  /* 0x000000040d0b9211 */ /* 0x020fc600000f140e */
[----:B------:R-:W5:Y:S04]  /*19520*/  LDL R13, [R1+0x13c] ;  /* 0x00013c00010d7983 */ /* 0x000f680000100800 */
[----:B------:R1:W-:Y:S01]  /*19530*/  @!P1 ST.E.64 [R10.64], R36 ;  /* 0x000000240a009985 */ /* 0x0003e2000c101b06 */
[----:B--2---:R-:W-:-:S03]  /*19540*/  ISETP.GE.AND P1, PT, R20, c[0x0][0x3c8], PT ;  /* 0x0000f20014007a0c */ /* 0x004fc60003f26270 */
[----:B------:R-:W2:Y:S01]  /*19550*/  LDL R14, [R1+0x9c] ;  /* 0x00009c00010e7983 */ /* 0x000ea20000100800 */
[----:B-1----:R-:W-:-:S04]  /*19560*/  @!P2 LEA R10, P0, R18, R2, 0x2 ;  /* 0x00000002120aa211 */ /* 0x002fc800078010ff */
[----:B---3--:R-:W-:Y:S02]  /*19570*/  @!P2 LEA.HI.X R11, R18, R4, R25, 0x2, P0 ;  /* 0x00000004120ba211 */ /* 0x008fe400000f1419 */
[----:B------:R-:W3:Y:S04]  /*19580*/  LDL R18, [R1+0x134] ;  /* 0x0001340001127983 */ /* 0x000ee80000100800 */
[----:B------:R1:W-:Y:S01]  /*19590*/  @!P2 ST.E.64 [R10.64], R40 ;  /* 0x000000280a00a985 */ /* 0x0003e2000c101b06 */
[----:B----4-:R-:W-:-:S03]  /*195a0*/  ISETP.GE.AND P2, PT, R17, c[0x0][0x3c8], PT ;  /* 0x0000f20011007a0c */ /* 0x010fc60003f46270 */
[----:B------:R-:W4:Y:S01]  /*195b0*/  LDL R25, [R1+0x124] ;  /* 0x0001240001197983 */ /* 0x000f220000100800 */
[----:B-1----:R-:W-:-:S04]  /*195c0*/  @!P1 LEA R10, P0, R20, R2, 0x2 ;  /* 0x00000002140a9211 */ /* 0x002fc800078010ff */
[----:B------:R-:W-:Y:S02]  /*195d0*/  @!P1 LEA.HI.X R11, R20, R4, R21, 0x2, P0 ;  /* 0x00000004140b9211 */ /* 0x000fe400000f1415 */
[----:B------:R-:W4:Y:S04]  /*195e0*/  LDL R21, [R1+0x94] ;  /* 0x0000940001157983 */ /* 0x000f280000100800 */
[----:B------:R1:W-:Y:S01]  /*195f0*/  @!P1 ST.E.64 [R10.64], R44 ;  /* 0x0000002c0a009985 */ /* 0x0003e2000c101b06 */
[----:B------:R-:W-:Y:S02]  /*19600*/  ISETP.GE.AND P3, PT, R29, c[0x0][0x3c8], PT ;  /* 0x0000f2001d007a0c */ /* 0x000fe40003f66270 */
[----:B------:R-:W-:Y:S01]  /*19610*/  ISETP.GE.AND P4, PT, R24, c[0x0][0x3c8], PT ;  /* 0x0000f20018007a0c */ /* 0x000fe20003f86270 */
[----:B------:R-:W4:Y:S01]  /*19620*/  LDL R20, [R1+0x88] ;  /* 0x0000880001147983 */ /* 0x000f220000100800 */
[----:B-1----:R-:W-:-:S04]  /*19630*/  @!P2 LEA R10, P0, R17, R2, 0x2 ;  /* 0x00000002110aa211 */ /* 0x002fc800078010ff */
[----:B------:R-:W-:Y:S02]  /*19640*/  @!P2 LEA.HI.X R11, R17, R4, R19, 0x2, P0 ;  /* 0x00000004110ba211 */ /* 0x000fe400000f1413 */
[----:B------:R-:W4:Y:S01]  /*19650*/  LDL R19, [R1+0x12c] ;  /* 0x00012c0001137983 */ /* 0x000f220000100800 */
[----:B------:R-:W-:-:S03]  /*19660*/  ISETP.GE.AND P1, PT, R3, c[0x0][0x3c8], PT ;  /* 0x0000f20003007a0c */ /* 0x000fc60003f26270 */
[----:B------:R1:W-:Y:S01]  /*19670*/  @!P2 ST.E.64 [R10.64], R48 ;  /* 0x000000300a00a985 */ /* 0x0003e2000c101b06 */
[----:B------:R-:W-:-:S03]  /*19680*/  ISETP.GE.AND P2, PT, R12, c[0x0][0x3c8], PT ;  /* 0x0000f2000c007a0c */ /* 0x000fc60003f46270 */
[----:B------:R-:W4:Y:S06]  /*19690*/  LDL R17, [R1+0x84] ;  /* 0x0000840001117983 */ /* 0x000f2c0000100800 */
[----:B-1----:R-:W-:-:S04]  /*196a0*/  @!P1 LEA R10, P0, R3, R2, 0x2 ;  /* 0x00000002030a9211 */ /* 0x002fc800078010ff */
[----:B------:R-:W-:Y:S02]  /*196b0*/  @!P1 LEA.HI.X R11, R3, R4, R15, 0x2, P0 ;  /* 0x00000004030b9211 */ /* 0x000fe400000f140f */
[----:B------:R-:W4:Y:S04]  /*196c0*/  LDL R15, [R1+0x90] ;  /* 0x00009000010f7983 */ /* 0x000f280000100800 */
[----:B------:R1:W-:Y:S01]  /*196d0*/  @!P1 ST.E.64 [R10.64], R52 ;  /* 0x000000340a009985 */ /* 0x0003e2000c101b06 */
[----:B------:R-:W-:-:S03]  /*196e0*/  ISETP.GE.AND P1, PT, R16, c[0x0][0x3c8], PT ;  /* 0x0000f20010007a0c */ /* 0x000fc60003f26270 */
[----:B------:R-:W4:Y:S01]  /*196f0*/  LDL R3, [R1+0x8c] ;  /* 0x00008c0001037983 */ /* 0x000f220000100800 */
[----:B-1----:R-:W-:-:S04]  /*19700*/  @!P2 LEA R10, P0, R12, R2, 0x2 ;  /* 0x000000020c0aa211 */ /* 0x002fc800078010ff */
[----:B-----5:R-:W-:-:S05]  /*19710*/  @!P2 LEA.HI.X R11, R12, R4, R13, 0x2, P0 ;  /* 0x000000040c0ba211 */ /* 0x020fca00000f140d */
[----:B------:R1:W-:Y:S01]  /*19720*/  @!P2 ST.E.64 [R10.64], R56 ;  /* 0x000000380a00a985 */ /* 0x0003e2000c101b06 */
[C---:B------:R-:W-:Y:S02]  /*19730*/  @!P3 LEA R12, P5, R29.reuse, R2, 0x2 ;  /* 0x000000021d0cb211 */ /* 0x040fe400078a10ff */
[----:B--2---:R-:W-:Y:S02]  /*19740*/  ISETP.GE.AND P2, PT, R14, c[0x0][0x3c8], PT ;  /* 0x0000f2000e007a0c */ /* 0x004fe40003f46270 */
[----:B------:R-:W-:Y:S02]  /*19750*/  @!P3 LEA.HI.X R13, R29, R4, R30, 0x2, P5 ;  /* 0x000000041d0db211 */ /* 0x000fe400028f141e */
[----:B------:R-:W2:Y:S01]  /*19760*/  LDL R29, [R1+0x74] ;  /* 0x00007400011d7983 */ /* 0x000ea20000100800 */
[----:B-1----:R-:W-:-:S03]  /*19770*/  @!P1 LEA R10, P0, R16, R2, 0x2 ;  /* 0x00000002100a9211 */ /* 0x002fc600078010ff */
[----:B------:R-:W5:Y:S01]  /*19780*/  LDL R30, [R1+0x104] ;  /* 0x00010400011e7983 */ /* 0x000f620000100800 */
[----:B---3--:R-:W-:-:S03]  /*19790*/  @!P1 LEA.HI.X R11, R16, R4, R18, 0x2, P0 ;  /* 0x00000004100b9211 */ /* 0x008fc600000f1412 */
[----:B------:R-:W3:Y:S04]  /*197a0*/  LDL R18, [R1+0x120] ;  /* 0x0001200001127983 */ /* 0x000ee80000100800 */
[----:B------:R-:W2:Y:S04]  /*197b0*/  LDL R16, [R1+0x11c] ;  /* 0x00011c0001107983 */ /* 0x000ea80000100800 */
[----:B------:R1:W-:Y:S04]  /*197c0*/  @!P3 ST.E.64 [R12.64], R60 ;  /* 0x0000003c0c00b985 */ /* 0x0003e8000c101b06 */
[----:B------:R1:W-:Y:S02]  /*197d0*/  @!P1 ST.E.64 [R10.64], R64 ;  /* 0x000000400a009985 */ /* 0x0003e4000c101b06 */
[----:B-1----:R-:W-:-:S02]  /*197e0*/  @!P4 LEA R12, P5, R24, R2, 0x2 ;  /* 0x00000002180cc211 */ /* 0x002fc400078a10ff */
[----:B------:R-:W-:Y:S02]  /*197f0*/  @!P2 LEA R10, P0, R14, R2, 0x2 ;  /* 0x000000020e0aa211 */ /* 0x000fe400078010ff */
[-C--:B------:R-:W-:Y:S02]  /*19800*/  @!P4 LEA.HI.X R13, R24, R4.reuse, R28, 0x2, P5 ;  /* 0x00000004180dc211 */ /* 0x080fe400028f141c */
[----:B------:R-:W5:Y:S01]  /*19810*/  LDL R24, [R1+0x118] ;  /* 0x0001180001187983 */ /* 0x000f620000100800 */
[----:B----4-:R-:W-:-:S03]  /*19820*/  @!P2 LEA.HI.X R11, R14, R4, R19, 0x2, P0 ;  /* 0x000000040e0ba211 */ /* 0x010fc600000f1413 */
[----:B------:R-:W4:Y:S04]  /*19830*/  LDL R28, [R1+0x100] ;  /* 0x00010000011c7983 */ /* 0x000f280000100800 */
[----:B------:R-:W4:Y:S01]  /*19840*/  LDL R19, [R1+0x114] ;  /* 0x0001140001137983 */ /* 0x000f220000100800 */
[----:B------:R-:W-:-:S03]  /*19850*/  ISETP.GE.AND P3, PT, R26, c[0x0][0x3c8], PT ;  /* 0x0000f2001a007a0c */ /* 0x000fc60003f66270 */
[----:B------:R1:W-:Y:S01]  /*19860*/  @!P4 ST.E.64 [R12.64], R68 ;  /* 0x000000440c00c985 */ /* 0x0003e2000c101b06 */
[----:B------:R-:W-:-:S03]  /*19870*/  ISETP.GE.AND P1, PT, R21, c[0x0][0x3c8], PT ;  /* 0x0000f20015007a0c */ /* 0x000fc60003f26270 */
[----:B------:R-:W4:Y:S04]  /*19880*/  LDL R14, [R1+0x7c] ;  /* 0x00007c00010e7983 */ /* 0x000f280000100800 */
[----:B------:R1:W-:Y:S02]  /*19890*/  @!P2 ST.E.64 [R10.64], R72 ;  /* 0x000000480a00a985 */ /* 0x0003e4000c101b06 */
[C---:B-1----:R-:W-:Y:S02]  /*198a0*/  @!P3 LEA R12, P5, R26.reuse, R2, 0x2 ;  /* 0x000000021a0cb211 */ /* 0x042fe400078a10ff */
[----:B------:R-:W-:Y:S02]  /*198b0*/  ISETP.GE.AND P4, PT, R15, c[0x0][0x3c8], PT ;  /* 0x0000f2000f007a0c */ /* 0x000fe40003f86270 */
[----:B------:R-:W-:-:S02]  /*198c0*/  @!P3 LEA.HI.X R13, R26, R4, R27, 0x2, P5 ;  /* 0x000000041a0db211 */ /* 0x000fc400028f141b */
[----:B------:R-:W-:Y:S01]  /*198d0*/  @!P1 LEA R10, P0, R21, R2, 0x2 ;  /* 0x00000002150a9211 */ /* 0x000fe200078010ff */
[----:B------:R-:W4:Y:S01]  /*198e0*/  LDL R27, [R1+0x70] ;  /* 0x00007000011b7983 */ /* 0x000f220000100800 */
[----:B------:R-:W-:-:S03]  /*198f0*/  ISETP.GE.AND P2, PT, R3, c[0x0][0x3c8], PT ;  /* 0x0000f20003007a0c */ /* 0x000fc60003f46270 */
[----:B------:R1:W-:Y:S01]  /*19900*/  @!P3 ST.E.64 [R12.64], R76 ;  /* 0x0000004c0c00b985 */ /* 0x0003e2000c101b06 */
[----:B------:R-:W-:-:S03]  /*19910*/  @!P1 LEA.HI.X R11, R21, R4, R25, 0x2, P0 ;  /* 0x00000004150b9211 */ /* 0x000fc600000f1419 */
[----:B------:R-:W4:Y:S04]  /*19920*/  LDL R25, [R1+0x6c] ;  /* 0x00006c0001197983 */ /* 0x000f280000100800 */
[----:B------:R1:W-:Y:S01]  /*19930*/  @!P1 ST.E.64 [R10.64], R80 ;  /* 0x000000500a009985 */ /* 0x0003e2000c101b06 */
[----:B------:R-:W-:-:S03]  /*19940*/  ISETP.GE.AND P3, PT, R20, c[0x0][0x3c8], PT ;  /* 0x0000f20014007a0c */ /* 0x000fc60003f66270 */
[----:B------:R-:W4:Y:S01]  /*19950*/  LDL R26, [R1+0xfc] ;  /* 0x0000fc00011a7983 */ /* 0x000f220000100800 */
[----:B-1----:R-:W-:-:S03]  /*19960*/  @!P4 LEA R12, P5, R15, R2, 0x2 ;  /* 0x000000020f0cc211 */ /* 0x002fc600078a10ff */
[----:B------:R-:W4:Y:S01]  /*19970*/  LDL R21, [R1+0x68] ;  /* 0x0000680001157983 */ /* 0x000f220000100800 */
[----:B------:R-:W-:Y:S02]  /*19980*/  @!P2 LEA R10, P0, R3, R2, 0x2 ;  /* 0x00000002030aa211 */ /* 0x000fe400078010ff */
[----:B------:R-:W-:Y:S02]  /*19990*/  ISETP.GE.AND P1, PT, R17, c[0x0][0x3c8], PT ;  /* 0x0000f20011007a0c */ /* 0x000fe40003f26270 */
[-C--:B---3--:R-:W-:Y:S02]  /*199a0*/  @!P4 LEA.HI.X R13, R15, R4.reuse, R18, 0x2, P5 ;  /* 0x000000040f0dc211 */ /* 0x088fe400028f1412 */
[----:B------:R-:W3:Y:S01]  /*199b0*/  LDL R15, [R1+0x10c] ;  /* 0x00010c00010f7983 */ /* 0x000ee20000100800 */
[----:B--2---:R-:W-:-:S03]  /*199c0*/  @!P2 LEA.HI.X R11, R3, R4, R16, 0x2, P0 ;  /* 0x00000004030ba211 */ /* 0x004fc600000f1410 */
[----:B------:R-:W2:Y:S04]  /*199d0*/  LDL R3, [R1+0x64] ;  /* 0x0000640001037983 */ /* 0x000ea80000100800 */
[----:B------:R-:W2:Y:S04]  /*199e0*/  LDL R18, [R1+0x60] ;  /* 0x0000600001127983 */ /* 0x000ea80000100800 */
[----:B------:R-:W2:Y:S04]  /*199f0*/  LDL R16, [R1+0x5c] ;  /* 0x00005c0001107983 */ /* 0x000ea80000100800 */
[----:B------:R1:W-:Y:S04]  /*19a00*/  @!P4 ST.E.64 [R12.64], R84 ;  /* 0x000000540c00c985 */ /* 0x0003e8000c101b06 */
[----:B------:R5:W-:Y:S01]  /*19a10*/  @!P2 ST.E.64 [R10.64], R88 ;  /* 0x000000580a00a985 */ /* 0x000be2000c101b06 */
[----:B-1----:R-:W-:-:S02]  /*19a20*/  @!P3 LEA R12, P5, R20, R2, 0x2 ;  /* 0x00000002140cb211 */ /* 0x002fc400078a10ff */
[C---:B-----5:R-:W-:Y:S02]  /*19a30*/  @!P1 LEA R10, P0, R17.reuse, R2, 0x2 ;  /* 0x00000002110a9211 */ /* 0x060fe400078010ff */
[-C--:B------:R-:W-:Y:S02]  /*19a40*/  @!P3 LEA.HI.X R13, R20, R4.reuse, R24, 0x2, P5 ;  /* 0x00000004140db211 */ /* 0x080fe400028f1418 */
[----:B------:R-:W5:Y:S04]  /*19a50*/  LDL R20, [R1+0xf4] ;  /* 0x0000f40001147983 */ /* 0x000f680000100800 */
[----:B------:R-:W5:Y:S01]  /*19a60*/  LDL R24, [R1+0xf8] ;  /* 0x0000f80001187983 */ /* 0x000f620000100800 */
[----:B----4-:R-:W-:-:S03]  /*19a70*/  @!P1 LEA.HI.X R11, R17, R4, R19, 0x2, P0 ;  /* 0x00000004110b9211 */ /* 0x010fc600000f1413 */
[----:B------:R-:W4:Y:S04]  /*19a80*/  LDL R19, [R1+0xf0] ;  /* 0x0000f00001137983 */ /* 0x000f280000100800 */
[----:B------:R-:W4:Y:S01]  /*19a90*/  LDL R17, [R1+0xec] ;  /* 0x0000ec0001117983 */ /* 0x000f220000100800 */
[----:B------:R-:W-:Y:S02]  /*19aa0*/  ISETP.GE.AND P4, PT, R33, c[0x0][0x3c8], PT ;  /* 0x0000f20021007a0c */ /* 0x000fe40003f86270 */
[----:B------:R-:W-:Y:S01]  /*19ab0*/  ISETP.GE.AND P2, PT, R14, c[0x0][0x3c8], PT ;  /* 0x0000f2000e007a0c */ /* 0x000fe20003f46270 */
[----:B------:R1:W-:Y:S01]  /*19ac0*/  @!P3 ST.E.64 [R12.64], R92 ;  /* 0x0000005c0c00b985 */ /* 0x0003e2000c101b06 */
[----:B------:R-:W-:-:S03]  /*19ad0*/  ISETP.GE.AND P3, PT, R31, c[0x0][0x3c8], PT ;  /* 0x0000f2001f007a0c */ /* 0x000fc60003f66270 */
[----:B------:R1:W-:Y:S01]  /*19ae0*/  @!P1 ST.E.64 [R10.64], R96 ;  /* 0x000000600a009985 */ /* 0x0003e2000c101b06 */
[----:B------:R-:W-:-:S05]  /*19af0*/  ISETP.GE.AND P1, PT, R29, c[0x0][0x3c8], PT ;  /* 0x0000f2001d007a0c */ /* 0x000fca0003f26270 */
[CC--:B-1----:R-:W-:Y:S02]  /*19b00*/  @!P4 LEA R12, P5, R33.reuse, R2.reuse, 0x2 ;  /* 0x00000002210cc211 */ /* 0x0c2fe400078a10ff */
[----:B------:R-:W-:Y:S02]  /*19b10*/  @!P2 LEA R10, P0, R14, R2, 0x2 ;  /* 0x000000020e0aa211 */ /* 0x000fe400078010ff */
[----:B------:R-:W-:Y:S02]  /*19b20*/  @!P4 LEA.HI.X R13, R33, R4, R34, 0x2, P5 ;  /* 0x00000004210dc211 */ /* 0x000fe400028f1422 */
[----:B------:R-:W-:-:S03]  /*19b30*/  ISETP.GE.AND P6, PT, R27, c[0x0][0x3c8], PT ;  /* 0x0000f2001b007a0c */ /* 0x000fc60003fc6270 */
[----:B------:R1:W-:Y:S01]  /*19b40*/  @!P4 ST.E.64 [R12.64], R100 ;  /* 0x000000640c00c985 */ /* 0x0003e2000c101b06 */
[----:B------:R-:W-:Y:S02]  /*19b50*/  ISETP.GE.AND P5, PT, R25, c[0x0][0x3c8], PT ;  /* 0x0000f20019007a0c */ /* 0x000fe40003fa6270 */
[----:B------:R-:W-:Y:S02]  /*19b60*/  ISETP.GE.AND P4, PT, R21, c[0x0][0x3c8], PT ;  /* 0x0000f20015007a0c */ /* 0x000fe40003f86270 */
[----:B---3--:R-:W-:Y:S02]  /*19b70*/  @!P2 LEA.HI.X R11, R14, R4, R15, 0x2, P0 ;  /* 0x000000040e0ba211 */ /* 0x008fe400000f140f */
[----:B------:R-:W-:-:S03]  /*19b80*/  @!P3 LEA R14, P0, R31, R2, 0x2 ;  /* 0x000000021f0eb211 */ /* 0x000fc600078010ff */
[----:B------:R3:W-:Y:S01]  /*19b90*/  @!P2 ST.E.64 [R10.64], R104 ;  /* 0x000000680a00a985 */ /* 0x0007e2000c101b06 */
[----:B------:R-:W-:Y:S02]  /*19ba0*/  @!P3 LEA.HI.X R15, R31, R4, R32, 0x2, P0 ;  /* 0x000000041f0fb211 */ /* 0x000fe400000f1420 */
[----:B-1----:R-:W-:-:S03]  /*19bb0*/  @!P6 LEA R12, P0, R27, R2, 0x2 ;  /* 0x000000021b0ce211 */ /* 0x002fc600078010ff */
[----:B------:R1:W-:Y:S01]  /*19bc0*/  @!P3 ST.E.64 [R14.64], R152 ;  /* 0x000000980e00b985 */ /* 0x0003e2000c101b06 */
[----:B------:R-:W-:Y:S02]  /*19bd0*/  @!P6 LEA.HI.X R13, R27, R4, R28, 0x2, P0 ;  /* 0x000000041b0de211 */ /* 0x000fe400000f141c */
[----:B--2---:R-:W-:Y:S02]  /*19be0*/  ISETP.GE.AND P0, PT, R16, c[0x0][0x3c8], PT ;  /* 0x0000f20010007a0c */ /* 0x004fe40003f06270 */
[----:B---3--:R-:W-:-:S04]  /*19bf0*/  @!P1 LEA R10, P2, R29, R2, 0x2 ;  /* 0x000000021d0a9211 */ /* 0x008fc800078410ff */
[----:B------:R-:W-:Y:S02]  /*19c00*/  @!P1 LEA.HI.X R11, R29, R4, R30, 0x2, P2 ;  /* 0x000000041d0b9211 */ /* 0x000fe400010f141e */
[----:B------:R-:W-:-:S03]  /*19c10*/  ISETP.GE.AND P2, PT, R3, c[0x0][0x3c8], PT ;  /* 0x0000f20003007a0c */ /* 0x000fc60003f46270 */
[----:B------:R2:W-:Y:S01]  /*19c20*/  @!P1 ST.E.64 [R10.64], R108 ;  /* 0x0000006c0a009985 */ /* 0x0005e2000c101b06 */
[----:B------:R-:W-:-:S03]  /*19c30*/  ISETP.GE.AND P1, PT, R18, c[0x0][0x3c8], PT ;  /* 0x0000f20012007a0c */ /* 0x000fc60003f26270 */
[----:B------:R3:W-:Y:S01]  /*19c40*/  @!P6 ST.E.64 [R12.64], R112 ;  /* 0x000000700c00e985 */ /* 0x0007e2000c101b06 */
[----:B-1----:R-:W-:-:S04]  /*19c50*/  @!P4 LEA R14, P6, R21, R2, 0x2 ;  /* 0x00000002150ec211 */ /* 0x002fc800078c10ff */
[----:B-----5:R-:W-:Y:S02]  /*19c60*/  @!P4 LEA.HI.X R15, R21, R4, R24, 0x2, P6 ;  /* 0x00000004150fc211 */ /* 0x020fe400030f1418 */
[----:B--2---:R-:W-:-:S04]  /*19c70*/  @!P5 LEA R10, P3, R25, R2, 0x2 ;  /* 0x00000002190ad211 */ /* 0x004fc800078610ff */
[----:B------:R-:W-:Y:S02]  /*19c80*/  @!P5 LEA.HI.X R11, R25, R4, R26, 0x2, P3 ;  /* 0x00000004190bd211 */ /* 0x000fe400018f141a */
[----:B---3--:R-:W-:-:S03]  /*19c90*/  @!P2 LEA R12, P3, R3, R2, 0x2 ;  /* 0x00000002030ca211 */ /* 0x008fc600078610ff */
[----:B------:R1:W-:Y:S01]  /*19ca0*/  @!P5 ST.E.64 [R10.64], R116 ;  /* 0x000000740a00d985 */ /* 0x0003e2000c101b06 */
[----:B------:R-:W-:-:S03]  /*19cb0*/  @!P2 LEA.HI.X R13, R3, R4, R20, 0x2, P3 ;  /* 0x00000004030da211 */ /* 0x000fc600018f1414 */
[----:B------:R2:W-:Y:S04]  /*19cc0*/  @!P4 ST.E.64 [R14.64], R160 ;  /* 0x000000a00e00c985 */ /* 0x0005e8000c101b06 */
[----:B------:R2:W-:Y:S01]  /*19cd0*/  @!P2 ST.E.64 [R12.64], R156 ;  /* 0x0000009c0c00a985 */ /* 0x0005e2000c101b06 */
[-C--:B-1----:R-:W-:Y:S02]  /*19ce0*/  @!P1 LEA R10, P5, R18, R2.reuse, 0x2 ;  /* 0x00000002120a9211 */ /* 0x082fe400078a10ff */
[----:B------:R-:W-:Y:S02]  /*19cf0*/  @!P0 LEA R2, P3, R16, R2, 0x2 ;  /* 0x0000000210028211 */ /* 0x000fe400078610ff */
[-C--:B----4-:R-:W-:Y:S02]  /*19d00*/  @!P1 LEA.HI.X R11, R18, R4.reuse, R19, 0x2, P5 ;  /* 0x00000004120b9211 */ /* 0x090fe400028f1413 */
[----:B------:R-:W-:-:S03]  /*19d10*/  @!P0 LEA.HI.X R3, R16, R4, R17, 0x2, P3 ;  /* 0x0000000410038211 */ /* 0x000fc600018f1411 */
[----:B------:R2:W-:Y:S04]  /*19d20*/  @!P1 ST.E.64 [R10.64], R120 ;  /* 0x000000780a009985 */ /* 0x0005e8000c101b06 */
[----:B------:R2:W-:Y:S02]  /*19d30*/  @!P0 ST.E.64 [R2.64], R22 ;  /* 0x0000001602008985 */ /* 0x0005e4000c101b06 */
.L_x_1873:
[----:B------:R-:W-:Y:S05]  /*19d40*/  BSYNC B0 ;  /* 0x0000000000007941 */ /* 0x000fea0003800000 */
.L_x_1872:
[----:B------:R-:W-:Y:S05]  /*19d50*/  BRA.DIV ~URZ, `(.L_x_1874) ;  /* 0x00003be27f007947 */ /* 0x000fea000b800000 */
[----:B--2---:R2:W1:Y:S04]  /*19d60*/  SHFL.IDX PT, R4, R6, 0x1, 0x1c1f ;  /* 0x003c1f0006047f89 */ /* 0x00446800000e0000 */
[----:B----4-:R2:W4:Y:S02]  /*19d70*/  SHFL.IDX PT, R2, R5, 0x1, 0x1c1f ;  /* 0x003c1f0005027f89 */ /* 0x01052400000e0000 */
.L_x_1941:
[----:B------:R-:W-:-:S13]  /*19d80*/  ISETP.NE.AND P0, PT, R9, RZ, PT ;  /* 0x000000ff0900720c */ /* 0x000fda0003f05270 */
[----:B------:R-:W-:Y:S05]  /*19d90*/  @P0 BRA `(.L_x_1869) ;  /* 0x00001a6000000947 */ /* 0x000fea0003800000 */
[----:B------:R-:W5:Y:S04]  /*19da0*/  LDL R10, [R1+0x58] ;  /* 0x00005800010a7983 */ /* 0x000f680000100800 */
[----:B-12---:R-:W2:Y:S04]  /*19db0*/  LDL R6, [R1+0xcc] ;  /* 0x0000cc0001067983 */ /* 0x006ea80000100800 */
        /* <DEDUP_REMOVED lines=20> */
[----:B------:R-:W-:Y:S01]  /*19f00*/  @!P3 IMAD.MOV.U32 R3, RZ, RZ, R4 ;  /* 0x000000ffff03b224 */ /* 0x000fe200078e0004 */
[----:B----4-:R-:W-:-:S03]  /*19f10*/  ISETP.GE.AND P1, PT, R26, c[0x0][0x3c8], PT ;  /* 0x0000f2001a007a0c */ /* 0x010fc60003f26270 */
[----:B------:R-:W-:Y:S02]  /*19f20*/  @!P3 IMAD.WIDE R10, R10, 0x4, R2 ;  /* 0x000000040a0ab825 */ /* 0x000fe400078e0202 */
[----:B------:R-:W2:Y:S04]  /*19f30*/  LDL R3, [R1+0x14c] ;  /* 0x00014c0001037983 */ /* 0x000ea80000100800 */
[----:B------:R1:W-:Y:S01]  /*19f40*/  @!P3 ST.E.64 [R10.64], R124 ;  /* 0x0000007c0a00b985 */ /* 0x0003e2000c101b06 */
[----:B------:R-:W-:-:S04]  /*19f50*/  @!P2 LEA R14, P3, R6, R2, 0x2 ;  /* 0x00000002060ea211 */ /* 0x000fc800078610ff */
[----:B------:R-:W-:Y:S02]  /*19f60*/  @!P2 LEA.HI.X R15, R6, R4, R22, 0x2, P3 ;  /* 0x00000004060fa211 */ /* 0x000fe400018f1416 */
[C---:B------:R-:W-:Y:S01]  /*19f70*/  @!P1 LEA R12, P4, R26.reuse, R2, 0x2 ;  /* 0x000000021a0c9211 */ /* 0x040fe200078810ff */
[----:B------:R-:W3:Y:S03]  /*19f80*/  LDL R22, [R1+0xac] ;  /* 0x0000ac0001167983 */ /* 0x000ee60000100800 */
[----:B------:R-:W-:Y:S01]  /*19f90*/  @!P1 LEA.HI.X R13, R26, R4, R28, 0x2, P4 ;  /* 0x000000041a0d9211 */ /* 0x000fe200020f141c */
[----:B------:R-:W4:Y:S01]  /*19fa0*/  LDL R6, [R1+0xb0] ;  /* 0x0000b00001067983 */ /* 0x000f220000100800 */
[----:B------:R-:W-:Y:S02]  /*19fb0*/  ISETP.GE.AND P4, PT, R21, c[0x0][0x3c8], PT ;  /* 0x0000f20015007a0c */ /* 0x000fe40003f86270 */
[C---:B-1----:R-:W-:Y:S01]  /*19fc0*/  @!P0 LEA R10, P3, R23.reuse, R2, 0x2 ;  /* 0x00000002170a8211 */ /* 0x042fe200078610ff */
[----:B------:R1:W-:Y:S03]  /*19fd0*/  @!P2 ST.E.64 [R14.64], R164 ;  /* 0x000000a40e00a985 */ /* 0x0003e6000c101b06 */
[----:B------:R-:W-:Y:S01]  /*19fe0*/  @!P0 LEA.HI.X R11, R23, R4, R25, 0x2, P3 ;  /* 0x00000004170b8211 */ /* 0x000fe200018f1419 */
[----:B------:R-:W5:Y:S04]  /*19ff0*/  LDL R26, [R1+0xa4] ;  /* 0x0000a400011a7983 */ /* 0x000f680000100800 */
[----:B------:R-:W5:Y:S01]  /*1a000*/  LDL R25, [R1+0x148] ;  /* 0x0001480001197983 */ /* 0x000f620000100800 */
[----:B------:R-:W-:-:S03]  /*1a010*/  ISETP.GE.AND P3, PT, R24, c[0x0][0x3c8], PT ;  /* 0x0000f20018007a0c */ /* 0x000fc60003f66270 */
[----:B------:R-:W5:Y:S01]  /*1a020*/  LDL R23, [R1+0x144] ;  /* 0x0001440001177983 */ /* 0x000f620000100800 */
[----:B------:R-:W-:-:S03]  /*1a030*/  ISETP.GE.AND P6, PT, R17, c[0x0][0x3c8], PT ;  /* 0x0000f20011007a0c */ /* 0x000fc60003fc6270 */
[----:B------:R1:W-:Y:S04]  /*1a040*/  @!P1 ST.E.64 [R12.64], R132 ;  /* 0x000000840c009985 */ /* 0x0003e8000c101b06 */
[----:B------:R1:W-:Y:S01]  /*1a050*/  @!P0 ST.E.64 [R10.64], R128 ;  /* 0x000000800a008985 */ /* 0x0003e2000c101b06 */
[----:B------:R-:W-:-:S03]  /*1a060*/  ISETP.GE.AND P5, PT, R19, c[0x0][0x3c8], PT ;  /* 0x0000f20013007a0c */ /* 0x000fc60003fa6270 */
[----:B------:R-:W5:Y:S01]  /*1a070*/  LDL R28, [R1+0x7c] ;  /* 0x00007c00011c7983 */ /* 0x000f620000100800 */
[----:B-1----:R-:W-:-:S04]  /*1a080*/  @!P4 LEA R14, P0, R21, R2, 0x2 ;  /* 0x00000002150ec211 */ /* 0x002fc800078010ff */
[----:B------:R-:W-:Y:S02]  /*1a090*/  @!P4 LEA.HI.X R15, R21, R4, R5, 0x2, P0 ;  /* 0x00000004150fc211 */ /* 0x000fe400000f1405 */
[C---:B------:R-:W-:Y:S01]  /*1a0a0*/  ISETP.GE.AND P0, PT, R24.reuse, c[0x0][0x3c8], PT ;  /* 0x0000f20018007a0c */ /* 0x040fe20003f06270 */
[----:B------:R-:W5:Y:S01]  /*1a0b0*/  LDL R5, [R1+0xa0] ;  /* 0x0000a00001057983 */ /* 0x000f620000100800 */
[-C--:B------:R-:W-:Y:S02]  /*1a0c0*/  @!P3 LEA R12, P1, R24, R2.reuse, 0x2 ;  /* 0x00000002180cb211 */ /* 0x080fe400078210ff */
        /* <DEDUP_REMOVED lines=9> */
[----:B------:R-:W-:-:S03]  /*1a160*/  ISETP.GE.AND P3, PT, R16, c[0x0][0x3c8], PT ;  /* 0x0000f20010007a0c */ /* 0x000fc60003f66270 */
[----:B------:R-:W5:Y:S06]  /*1a170*/  LDL R27, [R1+0x134] ;  /* 0x00013400011b7983 */ /* 0x000f6c0000100800 */
[----:B------:R-:W-:Y:S04]  /*1a180*/  @!P1 ST.E.64 [R14.64], R158 ;  /* 0x0000009e0e009985 */ /* 0x000fe8000c101b06 */
[----:B------:R1:W-:Y:S04]  /*1a190*/  @!P0 ST.E.64 [R12.64], R136 ;  /* 0x000000880c008985 */ /* 0x0003e8000c101b06 */
[----:B------:R2:W-:Y:S01]  /*1a1a0*/  @!P6 ST.E.64 [R10.64], R38 ;  /* 0x000000260a00e985 */ /* 0x0005e2000c101b06 */
[----:B-1----:R-:W-:-:S02]  /*1a1b0*/  @!P4 LEA R12, P6, R20, R2, 0x2 ;  /* 0x00000002140cc211 */ /* 0x002fc400078c10ff */
[----:B------:R-:W-:-:S04]  /*1a1c0*/  @!P5 LEA R14, P0, R19, R2, 0x2 ;  /* 0x00000002130ed211 */ /* 0x000fc800078010ff */
[----:B--2---:R-:W-:-:S07]  /*1a1d0*/  @!P5 LEA.HI.X R15, R19, R4, R3, 0x2, P0 ;  /* 0x00000004130fd211 */ /* 0x004fce00000f1403 */
[----:B------:R-:W-:Y:S01]  /*1a1e0*/  P2R R3, PR, RZ, 0x40 ;  /* 0x00000040ff037803 */ /* 0x000fe20000000000 */
[----:B------:R-:W2:Y:S03]  /*1a1f0*/  LDL R19, [R1+0x98] ;  /* 0x0000980001137983 */ /* 0x000ea60000100800 */
[----:B------:R-:W-:Y:S02]  /*1a200*/  ISETP.NE.AND P0, PT, R3, RZ, PT ;  /* 0x000000ff0300720c */ /* 0x000fe40003f05270 */
[----:B------:R-:W-:Y:S02]  /*1a210*/  @!P3 LEA R10, P6, R16, R2, 0x2 ;  /* 0x00000002100ab211 */ /* 0x000fe400078c10ff */
[----:B---3--:R-:W-:Y:S01]  /*1a220*/  ISETP.GE.AND P1, PT, R22, c[0x0][0x3c8], PT ;  /* 0x0000f20016007a0c */ /* 0x008fe20003f26270 */
[----:B------:R1:W-:Y:S01]  /*1a230*/  @!P5 ST.E.64 [R14.64], R162 ;  /* 0x000000a20e00d985 */ /* 0x0003e2000c101b06 */
[----:B----4-:R-:W-:-:S02]  /*1a240*/  ISETP.GE.AND P2, PT, R6, c[0x0][0x3c8], PT ;  /* 0x0000f20006007a0c */ /* 0x010fc40003f46270 */
[-C--:B-----5:R-:W-:Y:S02]  /*1a250*/  @!P4 LEA.HI.X R13, R20, R4.reuse, R25, 0x2, P0 ;  /* 0x00000004140dc211 */ /* 0x0a0fe400000f1419 */
[----:B------:R-:W3:Y:S01]  /*1a260*/  LDL R25, [R1+0x130] ;  /* 0x0001300001197983 */ /* 0x000ee20000100800 */
[----:B------:R-:W-:-:S03]  /*1a270*/  @!P3 LEA.HI.X R11, R16, R4, R23, 0x2, P6 ;  /* 0x00000004100bb211 */ /* 0x000fc600030f1417 */
[----:B------:R-:W4:Y:S04]  /*1a280*/  LDL R23, [R1+0x12c] ;  /* 0x00012c0001177983 */ /* 0x000f280000100800 */
[----:B------:R5:W-:Y:S04]  /*1a290*/  @!P4 ST.E.64 [R12.64], R154 ;  /* 0x0000009a0c00c985 */ /* 0x000be8000c101b06 */
[----:B------:R5:W-:Y:S01]  /*1a2a0*/  @!P3 ST.E.64 [R10.64], R42 ;  /* 0x0000002a0a00b985 */ /* 0x000be2000c101b06 */
[----:B-1----:R-:W-:-:S03]  /*1a2b0*/  @!P2 LEA R14, P3, R6, R2, 0x2 ;  /* 0x00000002060ea211 */ /* 0x002fc600078610ff */
[----:B------:R-:W4:Y:S01]  /*1a2c0*/  LDL R20, [R1+0x94] ;  /* 0x0000940001147983 */ /* 0x000f220000100800 */
[----:B------:R-:W-:-:S03]  /*1a2d0*/  ISETP.GE.AND P0, PT, R9, c[0x0][0x3c8], PT ;  /* 0x0000f20009007a0c */ /* 0x000fc60003f06270 */
[----:B------:R-:W4:Y:S01]  /*1a2e0*/  LDL R16, [R1+0x90] ;  /* 0x0000900001107983 */ /* 0x000f220000100800 */
[----:B-----5:R-:W-:Y:S02]  /*1a2f0*/  @!P1 LEA R12, P6, R22, R2, 0x2 ;  /* 0x00000002160c9211 */ /* 0x020fe400078c10ff */
[----:B------:R-:W-:Y:S02]  /*1a300*/  @!P2 LEA.HI.X R15, R6, R4, R17, 0x2, P3 ;  /* 0x00000004060fa211 */ /* 0x000fe400018f1411 */
[----:B------:R-:W5:Y:S09]  /*1a310*/  LDL R17, [R1+0x88] ;  /* 0x0000880001117983 */ /* 0x000f720000100800 */
[----:B------:R-:W-:Y:S01]  /*1a320*/  P2R R3, PR, RZ, 0x40 ;  /* 0x00000040ff037803 */ /* 0x000fe20000000000 */
[----:B------:R-:W5:Y:S03]  /*1a330*/  LDL R6, [R1+0x8c] ;  /* 0x00008c0001067983 */ /* 0x000f660000100800 */
[----:B------:R-:W-:-:S04]  /*1a340*/  ISETP.NE.AND P3, PT, R3, RZ, PT ;  /* 0x000000ff0300720c */ /* 0x000fc80003f65270 */
[----:B------:R-:W-:Y:S02]  /*1a350*/  @!P1 LEA.HI.X R13, R22, R4, R24, 0x2, P3 ;  /* 0x00000004160d9211 */ /* 0x000fe400018f1418 */
[----:B------:R-:W5:Y:S01]  /*1a360*/  LDL R24, [R1+0x128] ;  /* 0x0001280001187983 */ /* 0x000f620000100800 */
[----:B------:R-:W-:Y:S02]  /*1a370*/  ISETP.GE.AND P3, PT, R21, c[0x0][0x3c8], PT ;  /* 0x0000f20015007a0c */ /* 0x000fe40003f66270 */
[C---:B------:R-:W-:Y:S01]  /*1a380*/  @!P0 LEA R10, P6, R9.reuse, R2, 0x2 ;  /* 0x00000002090a8211 */ /* 0x040fe200078c10ff */
[----:B------:R-:W-:Y:S03]  /*1a390*/  @!P2 ST.E.64 [R14.64], R166 ;  /* 0x000000a60e00a985 */ /* 0x000fe6000c101b06 */
[----:B------:R-:W-:Y:S01]  /*1a3a0*/  @!P0 LEA.HI.X R11, R9, R4, R18, 0x2, P6 ;  /* 0x00000004090b8211 */ /* 0x000fe200030f1412 */
[----:B------:R-:W-:Y:S01]  /*1a3b0*/  @!P1 ST.E.64 [R12.64], R54 ;  /* 0x000000360c009985 */ /* 0x000fe2000c101b06 */
[----:B------:R-:W-:-:S03]  /*1a3c0*/  ISETP.GE.AND P4, PT, R5, c[0x0][0x3c8], PT ;  /* 0x0000f20005007a0c */ /* 0x000fc60003f86270 */
[----:B------:R1:W-:Y:S04]  /*1a3d0*/  @!P0 ST.E.64 [R10.64], R46 ;  /* 0x0000002e0a008985 */ /* 0x0003e8000c101b06 */
[----:B------:R-:W5:Y:S04]  /*1a3e0*/  LDL R22, [R1+0x124] ;  /* 0x0001240001167983 */ /* 0x000f680000100800 */
[----:B------:R-:W5:Y:S01]  /*1a3f0*/  LDL R18, [R1+0x120] ;  /* 0x0001200001127983 */ /* 0x000f620000100800 */
[----:B------:R-:W-:-:S03]  /*1a400*/  ISETP.GE.AND P5, PT, R26, c[0x0][0x3c8], PT ;  /* 0x0000f2001a007a0c */ /* 0x000fc60003fa6270 */
[----:B------:R-:W5:Y:S01]  /*1a410*/  LDL R9, [R1+0x84] ;  /* 0x0000840001097983 */ /* 0x000f620000100800 */
[-C--:B-1----:R-:W-:Y:S02]  /*1a420*/  @!P3 LEA R10, P1, R21, R2.reuse, 0x2 ;  /* 0x00000002150ab211 */ /* 0x082fe400078210ff */
[----:B------:R-:W-:-:S11]  /*1a430*/  @!P4 LEA R12, P6, R5, R2, 0x2 ;  /* 0x00000002050cc211 */ /* 0x000fd600078c10ff */
[----:B------:R-:W-:Y:S02]  /*1a440*/  P2R R3, PR, RZ, 0x2 ;  /* 0x00000002ff037803 */ /* 0x000fe40000000000 */
[----:B------:R-:W-:-:S04]  /*1a450*/  @!P5 LEA R14, P0, R26, R2, 0x2 ;  /* 0x000000021a0ed211 */ /* 0x000fc800078010ff */
[----:B------:R-:W-:Y:S02]  /*1a460*/  @!P5 LEA.HI.X R15, R26, R4, R27, 0x2, P0 ;  /* 0x000000041a0fd211 */ /* 0x000fe400000f141b */
[----:B------:R-:W5:Y:S04]  /*1a470*/  LDL R26, [R1+0x78] ;  /* 0x00007800011a7983 */ /* 0x000f680000100800 */
[----:B------:R1:W-:Y:S04]  /*1a480*/  @!P5 ST.E.64 [R14.64], R168 ;  /* 0x000000a80e00d985 */ /* 0x0003e8000c101b06 */
[----:B------:R-:W5:Y:S01]  /*1a490*/  LDL R27, [R1+0x108] ;  /* 0x00010800011b7983 */ /* 0x000f620000100800 */
[----:B--2---:R-:W-:-:S02]  /*1a4a0*/  ISETP.GE.AND P2, PT, R19, c[0x0][0x3c8], PT ;  /* 0x0000f20013007a0c */ /* 0x004fc40003f46270 */
[-C--:B---3--:R-:W-:Y:S02]  /*1a4b0*/  @!P4 LEA.HI.X R13, R5, R4.reuse, R25, 0x2, P6 ;  /* 0x00000004050dc211 */ /* 0x088fe400030f1419 */
[----:B------:R-:W-:Y:S01]  /*1a4c0*/  ISETP.NE.AND P6, PT, R3, RZ, PT ;  /* 0x000000ff0300720c */ /* 0x000fe20003fc5270 */
[----:B------:R-:W2:Y:S03]  /*1a4d0*/  LDL R5, [R1+0x80] ;  /* 0x0000800001057983 */ /* 0x000ea60000100800 */
[----:B----4-:R-:W-:Y:S01]  /*1a4e0*/  @!P3 LEA.HI.X R11, R21, R4, R23, 0x2, P6 ;  /* 0x00000004150bb211 */ /* 0x010fe200030f1417 */
[----:B------:R-:W3:Y:S04]  /*1a4f0*/  LDL R25, [R1+0x104] ;  /* 0x0001040001197983 */ /* 0x000ee80000100800 */
[----:B------:R-:W4:Y:S04]  /*1a500*/  LDL R23, [R1+0x11c] ;  /* 0x00011c0001177983 */ /* 0x000f280000100800 */
[----:B------:R-:W2:Y:S04]  /*1a510*/  LDL R21, [R1+0x118] ;  /* 0x0001180001157983 */ /* 0x000ea80000100800 */
[----:B------:R5:W-:Y:S04]  /*1a520*/  @!P4 ST.E.64 [R12.64], R62 ;  /* 0x0000003e0c00c985 */ /* 0x000be8000c101b06 */
[----:B------:R5:W-:Y:S01]  /*1a530*/  @!P3 ST.E.64 [R10.64], R50 ;  /* 0x000000320a00b985 */ /* 0x000be2000c101b06 */
[----:B-1----:R-:W-:-:S04]  /*1a540*/  @!P2 LEA R14, P3, R19, R2, 0x2 ;  /* 0x00000002130ea211 */ /* 0x002fc800078610ff */
[----:B-----5:R-:W-:Y:S02]  /*1a550*/  @!P2 LEA.HI.X R15, R19, R4, R24, 0x2, P3 ;  /* 0x00000004130fa211 */ /* 0x020fe400018f1418 */
[----:B------:R-:W5:Y:S01]  /*1a560*/  LDL R19, [R1+0x114] ;  /* 0x0001140001137983 */ /* 0x000f620000100800 */
[----:B------:R-:W-:Y:S02]  /*1a570*/  ISETP.GE.AND P1, PT, R20, c[0x0][0x3c8], PT ;  /* 0x0000f20014007a0c */ /* 0x000fe40003f26270 */
[----:B------:R-:W-:Y:S01]  /*1a580*/  ISETP.GE.AND P0, PT, R16, c[0x0][0x3c8], PT ;  /* 0x0000f20010007a0c */ /* 0x000fe20003f06270 */
[----:B------:R-:W3:Y:S10]  /*1a590*/  LDL R24, [R1+0x74] ;  /* 0x0000740001187983 */ /* 0x000ef40000100800 */
[----:B------:R-:W-:-:S02]  /*1a5a0*/  @!P1 LEA R12, P6, R20, R2, 0x2 ;  /* 0x00000002140c9211 */ /* 0x000fc400078c10ff */
[----:B------:R-:W-:-:S11]  /*1a5b0*/  ISETP.GE.AND P4, PT, R17, c[0x0][0x3c8], PT ;  /* 0x0000f20011007a0c */ /* 0x000fd60003f86270 */
        /* <DEDUP_REMOVED lines=8> */
[----:B------:R-:W3:Y:S04]  /*1a640*/  LDL R16, [R1+0x70] ;  /* 0x0000700001107983 */ /* 0x000ee80000100800 */
[----:B------:R-:W3:Y:S04]  /*1a650*/  LDL R22, [R1+0x6c] ;  /* 0x00006c0001167983 */ /* 0x000ee80000100800 */
[----:B------:R1:W-:Y:S01]  /*1a660*/  @!P0 ST.E.64 [R10.64], R58 ;  /* 0x0000003a0a008985 */ /* 0x0003e2000c101b06 */
[----:B------:R-:W-:-:S03]  /*1a670*/  ISETP.GE.AND P3, PT, R9, c[0x0][0x3c8], PT ;  /* 0x0000f20009007a0c */ /* 0x000fc60003f66270 */
[----:B------:R-:W3:Y:S04]  /*1a680*/  LDL R20, [R1+0x68] ;  /* 0x0000680001147983 */ /* 0x000ee80000100800 */
[----:B------:R-:W3:Y:S01]  /*1a690*/  LDL R18, [R1+0x64] ;  /* 0x0000640001127983 */ /* 0x000ee20000100800 */
[-C--:B-1----:R-:W-:Y:S02]  /*1a6a0*/  @!P4 LEA R12, P6, R17, R2.reuse, 0x2 ;  /* 0x00000002110cc211 */ /* 0x082fe400078c10ff */
[----:B------:R-:W-:-:S11]  /*1a6b0*/  @!P5 LEA R14, P0, R6, R2, 0x2 ;  /* 0x00000002060ed211 */ /* 0x000fd600078010ff */
[----:B------:R-:W-:Y:S02]  /*1a6c0*/  P2R R3, PR, RZ, 0x40 ;  /* 0x00000040ff037803 */ /* 0x000fe40000000000 */
[----:B------:R-:W-:Y:S02]  /*1a6d0*/  @!P3 LEA R10, P6, R9, R2, 0x2 ;  /* 0x00000002090ab211 */ /* 0x000fe400078c10ff */
[-C--:B----4-:R-:W-:Y:S02]  /*1a6e0*/  @!P5 LEA.HI.X R15, R6, R4.reuse, R23, 0x2, P0 ;  /* 0x00000004060fd211 */ /* 0x090fe400000f1417 */
[----:B------:R-:W-:Y:S01]  /*1a6f0*/  ISETP.NE.AND P0, PT, R3, RZ, PT ;  /* 0x000000ff0300720c */ /* 0x000fe20003f05270 */
[----:B------:R-:W4:Y:S03]  /*1a700*/  LDL R6, [R1+0x60] ;  /* 0x0000600001067983 */ /* 0x000f260000100800 */
[----:B--2---:R-:W-:Y:S01]  /*1a710*/  @!P4 LEA.HI.X R13, R17, R4, R21, 0x2, P0 ;  /* 0x00000004110dc211 */ /* 0x004fe200000f1415 */
[----:B------:R-:W2:Y:S04]  /*1a720*/  LDL R23, [R1+0xfc] ;  /* 0x0000fc0001177983 */ /* 0x000ea80000100800 */
[----:B------:R-:W2:Y:S01]  /*1a730*/  LDL R17, [R1+0x100] ;  /* 0x0001000001117983 */ /* 0x000ea20000100800 */
[----:B------:R-:W-:-:S03]  /*1a740*/  ISETP.GE.AND P2, PT, R5, c[0x0][0x3c8], PT ;  /* 0x0000f20005007a0c */ /* 0x000fc60003f46270 */
[----:B------:R-:W4:Y:S04]  /*1a750*/  LDL R21, [R1+0xf8] ;  /* 0x0000f80001157983 */ /* 0x000f280000100800 */
[----:B------:R1:W-:Y:S04]  /*1a760*/  @!P5 ST.E.64 [R14.64], R172 ;  /* 0x000000ac0e00d985 */ /* 0x0003e8000c101b06 */
[----:B------:R1:W-:Y:S01]  /*1a770*/  @!P4 ST.E.64 [R12.64], R82 ;  /* 0x000000520c00c985 */ /* 0x0003e2000c101b06 */
[----:B-----5:R-:W-:-:S03]  /*1a780*/  @!P3 LEA.HI.X R11, R9, R4, R19, 0x2, P6 ;  /* 0x00000004090bb211 */ /* 0x020fc600030f1413 */
[----:B------:R-:W5:Y:S04]  /*1a790*/  LDL R19, [R1+0xf4] ;  /* 0x0000f40001137983 */ /* 0x000f680000100800 */
[----:B------:R-:W5:Y:S04]  /*1a7a0*/  LDL R9, [R1+0xf0] ;  /* 0x0000f00001097983 */ /* 0x000f680000100800 */
[----:B------:R3:W-:Y:S01]  /*1a7b0*/  @!P3 ST.E.64 [R10.64], R66 ;  /* 0x000000420a00b985 */ /* 0x0007e2000c101b06 */
[----:B-1----:R-:W-:-:S04]  /*1a7c0*/  @!P2 LEA R14, P3, R5, R2, 0x2 ;  /* 0x00000002050ea211 */ /* 0x002fc800078610ff */
[----:B------:R-:W-:Y:S02]  /*1a7d0*/  @!P2 LEA.HI.X R15, R5, R4, R30, 0x2, P3 ;  /* 0x00000004050fa211 */ /* 0x000fe400018f141e */
[----:B------:R-:W5:Y:S01]  /*1a7e0*/  LDL R5, [R1+0x5c] ;  /* 0x00005c0001057983 */ /* 0x000f620000100800 */
[----:B------:R-:W-:Y:S02]  /*1a7f0*/  ISETP.GE.AND P1, PT, R28, c[0x0][0x3c8], PT ;  /* 0x0000f2001c007a0c */ /* 0x000fe40003f26270 */
[----:B------:R-:W-:-:S11]  /*1a800*/  ISETP.GE.AND P0, PT, R26, c[0x0][0x3c8], PT ;  /* 0x0000f2001a007a0c */ /* 0x000fd60003f06270 */
[-C--:B------:R-:W-:Y:S02]  /*1a810*/  @!P1 LEA R12, P4, R28, R2.reuse, 0x2 ;  /* 0x000000021c0c9211 */ /* 0x080fe400078810ff */
[----:B---3--:R-:W-:Y:S02]  /*1a820*/  ISETP.GE.AND P5, PT, R24, c[0x0][0x3c8], PT ;  /* 0x0000f20018007a0c */ /* 0x008fe40003fa6270 */
        /* <DEDUP_REMOVED lines=14> */
[----:B---3--:R-:W-:-:S03]  /*1a910*/  @!P4 LEA R10, P6, R16, R2, 0x2 ;  /* 0x00000002100ac211 */ /* 0x008fc600078c10ff */
[----:B------:R1:W-:Y:S01]  /*1a920*/  @!P5 ST.E.64 [R12.64], R94 ;  /* 0x0000005e0c00d985 */ /* 0x0003e2000c101b06 */
[----:B--2---:R-:W-:Y:S02]  /*1a930*/  @!P4 LEA.HI.X R11, R16, R4, R17, 0x2, P6 ;  /* 0x00000004100bc211 */ /* 0x004fe400030f1411 */
[-C--:B------:R-:W-:Y:S02]  /*1a940*/  @!P3 LEA R16, P5, R22, R2.reuse, 0x2 ;  /* 0x000000021610b211 */ /* 0x080fe400078a10ff */
[----:B----4-:R-:W-:Y:S01]  /*1a950*/  ISETP.GE.AND P0, PT, R6, c[0x0][0x3c8], PT ;  /* 0x0000f20006007a0c */ /* 0x010fe20003f06270 */
[----:B------:R2:W-:Y:S01]  /*1a960*/  @!P4 ST.E.64 [R10.64], R98 ;  /* 0x000000620a00c985 */ /* 0x0005e2000c101b06 */
[----:B------:R-:W-:-:S09]  /*1a970*/  @!P2 LEA R14, P6, R20, R2, 0x2 ;  /* 0x00000002140ea211 */ /* 0x000fd200078c10ff */
[----:B------:R-:W-:-:S04]  /*1a980*/  P2R R3, PR, RZ, 0x20 ;  /* 0x00000020ff037803 */ /* 0x000fc80000000000 */
[----:B------:R-:W-:Y:S02]  /*1a990*/  ISETP.NE.AND P4, PT, R3, RZ, PT ;  /* 0x000000ff0300720c */ /* 0x000fe40003f85270 */
[----:B-1----:R-:W-:Y:S02]  /*1a9a0*/  @!P1 LEA R12, P5, R18, R2, 0x2 ;  /* 0x00000002120c9211 */ /* 0x002fe400078a10ff */
[-C--:B------:R-:W-:Y:S02]  /*1a9b0*/  @!P3 LEA.HI.X R17, R22, R4.reuse, R23, 0x2, P4 ;  /* 0x000000041611b211 */ /* 0x080fe400020f1417 */
[----:B------:R-:W-:-:S03]  /*1a9c0*/  @!P2 LEA.HI.X R15, R20, R4, R21, 0x2, P6 ;  /* 0x00000004140fa211 */ /* 0x000fc600030f1415 */
[----:B------:R1:W-:Y:S01]  /*1a9d0*/  @!P3 ST.E.64 [R16.64], R110 ;  /* 0x0000006e1000b985 */ /* 0x0003e2000c101b06 */
[----:B--2---:R-:W-:-:S03]  /*1a9e0*/  @!P0 LEA R10, P4, R6, R2, 0x2 ;  /* 0x00000002060a8211 */ /* 0x004fc600078810ff */
[----:B------:R1:W-:Y:S01]  /*1a9f0*/  @!P2 ST.E.64 [R14.64], R106 ;  /* 0x0000006a0e00a985 */ /* 0x0003e2000c101b06 */
[-C--:B-----5:R-:W-:Y:S02]  /*1aa00*/  @!P1 LEA.HI.X R13, R18, R4.reuse, R19, 0x2, P5 ;  /* 0x00000004120d9211 */ /* 0x0a0fe400028f1413 */
[----:B------:R-:W-:-:S03]  /*1aa10*/  @!P0 LEA.HI.X R11, R6, R4, R9, 0x2, P4 ;  /* 0x00000004060b8211 */ /* 0x000fc600020f1409 */
[----:B------:R1:W-:Y:S04]  /*1aa20*/  @!P1 ST.E.64 [R12.64], R102 ;  /* 0x000000660c009985 */ /* 0x0003e8000c101b06 */
[----:B------:R1:W-:Y:S01]  /*1aa30*/  @!P0 ST.E.64 [R10.64], R86 ;  /* 0x000000560a008985 */ /* 0x0003e2000c101b06 */
[----:B------:R-:W-:-:S13]  /*1aa40*/  ISETP.GE.AND P0, PT, R5, c[0x0][0x3c8], PT ;  /* 0x0000f20005007a0c */ /* 0x000fda0003f06270 */
[----:B------:R-:W-:Y:S05]  /*1aa50*/  @P0 BRA `(.L_x_1869) ;  /* 0x00000da000000947 */ /* 0x000fea0003800000 */
[----:B------:R-:W2:Y:S01]  /*1aa60*/  LDL R6, [R1+0xec] ;  /* 0x0000ec0001067983 */ /* 0x000ea20000100800 */
[----:B------:R-:W-:-:S04]  /*1aa70*/  LEA R2, P0, R5, R2, 0x2 ;  /* 0x0000000205027211 */ /* 0x000fc800078010ff */
[----:B--2---:R-:W-:-:S05]  /*1aa80*/  LEA.HI.X R3, R5, R4, R6, 0x2, P0 ;  /* 0x0000000405037211 */ /* 0x004fca00000f1406 */
[----:B------:R2:W-:Y:S01]  /*1aa90*/  ST.E.64 [R2.64], R78 ;  /* 0x0000004e02007985 */ /* 0x0005e2000c101b06 */
[----:B------:R-:W-:Y:S05]  /*1aaa0*/  BRA `(.L_x_1869) ;  /* 0x00000d5000007947 */ /* 0x000fea0003800000 */
.L_x_1854:
[----:B------:R-:W2:Y:S04]  /*1aab0*/  LDL.LU R2, [R1+0x8] ;  /* 0x0000080001027983 */ /* 0x000ea80000300800 */
[----:B---3--:R-:W3:Y:S01]  /*1aac0*/  LDL.LU R6, [R1+0xc] ;  /* 0x00000c0001067983 */ /* 0x008ee20000300800 */
[----:B------:R-:W-:Y:S02]  /*1aad0*/  ISETP.NE.U32.AND P0, PT, RZ, c[0x0][0x508], PT ;  /* 0x00014200ff007a0c */ /* 0x000fe40003f05070 */
[----:B------:R-:W-:Y:S01]  /*1aae0*/  ISETP.NE.U32.AND P3, PT, RZ, c[0x0][0x500], PT ;  /* 0x00014000ff007a0c */ /* 0x000fe20003f65070 */
[----:B----4-:R-:W4:Y:S01]  /*1aaf0*/  LDL.LU R3, [R1+0x48] ;  /* 0x0000480001037983 */ /* 0x010f220000300800 */
[----:B------:R-:W-:Y:S01]  /*1ab00*/  ISETP.NE.AND.EX P2, PT, RZ, c[0x0][0x50c], PT, P0 ;  /* 0x00014300ff007a0c */ /* 0x000fe20003f45300 */
[----:B------:R-:W-:Y:S01]  /*1ab10*/  IMAD.MOV.U32 R21, RZ, RZ, c[0x0][0x388] ;  /* 0x0000e200ff157624 */ /* 0x000fe200078e00ff */
[----:B------:R-:W-:-:S02]  /*1ab20*/  ISETP.NE.AND.EX P3, PT, RZ, c[0x0][0x504], PT, P3 ;  /* 0x00014100ff007a0c */ /* 0x000fc40003f65330 */
[----:B--2---:R-:W-:-:S09]  /*1ab30*/  IADD3 R4, P1, R2, c[0x0][0x500], RZ ;  /* 0x0001400002047a10 */ /* 0x004fd20007f3e0ff */
[----:B------:R-:W-:Y:S01]  /*1ab40*/  @P2 IADD3 R10, P0, R2, c[0x0][0x508], RZ ;  /* 0x00014200020a2a10 */ /* 0x000fe20007f1e0ff */
[----:B------:R-:W-:Y:S01]  /*1ab50*/  IMAD.MOV.U32 R2, RZ, RZ, RZ ;  /* 0x000000ffff027224 */ /* 0x000fe200078e00ff */
        /* <DEDUP_REMOVED lines=11> */
.L_x_1875:
[----:B------:R-:W2:Y:S04]  /*1ac10*/  LDL.LU R6, [R1+0x18] ;  /* 0x0000180001067983 */ /* 0x000ea80000300800 */
[----:B-1----:R-:W3:Y:S04]  /*1ac20*/  LDL.LU R4, [R1+0x20] ;  /* 0x0000200001047983 */ /* 0x002ee80000300800 */
        /* <DEDUP_REMOVED lines=24> */
[C---:B------:R-:W-:Y:S01]  /*1adb0*/  IMAD.WIDE.U32 R4, R12.reuse, R9, RZ ;  /* 0x000000090c047225 */ /* 0x040fe200078e00ff */
        /* <DEDUP_REMOVED lines=33> */
.L_x_1877:
[----:B------:R-:W-:Y:S05]  /*1afd0*/  BSYNC B0 ;  /* 0x0000000000007941 */ /* 0x000fea0003800000 */
.L_x_1876:
[----:B------:R-:W-:-:S13]  /*1afe0*/  ISETP.GT.AND P0, PT, R20, 0x1, PT ;  /* 0x000000011400780c */ /* 0x000fda0003f04270 */
[----:B------:R-:W-:Y:S05]  /*1aff0*/  @P0 BRA `(.L_x_1869) ;  /* 0x0000080000000947 */ /* 0x000fea0003800000 */
[----:B------:R-:W2:Y:S01]  /*1b000*/  LDL.LU R12, [R1+0x14] ;  /* 0x00001400010c7983 */ /* 0x000ea20000300800 */
[----:B------:R-:W-:Y:S01]  /*1b010*/  MOV R4, c[0x0][0x4e8] ;  /* 0x00013a0000047a02 */ /* 0x000fe20000000f00 */
[----:B-1----:R-:W-:Y:S02]  /*1b020*/  IMAD R3, R19, c[0x0][0x3a0], RZ ;  /* 0x0000e80013037a24 */ /* 0x002fe400078e02ff */
[----:B------:R-:W-:Y:S01]  /*1b030*/  IMAD R10, R24, c[0x0][0x3f0], RZ ;  /* 0x0000fc00180a7a24 */ /* 0x000fe200078e02ff */
[----:B------:R-:W-:Y:S01]  /*1b040*/  ISETP.NE.AND P0, PT, R4, 0x1, PT ;  /* 0x000000010400780c */ /* 0x000fe20003f05270 */
[----:B------:R-:W-:-:S04]  /*1b050*/  IMAD.WIDE.U32 R4, R2, c[0x0][0x3a0], RZ ;  /* 0x0000e80002047a25 */ /* 0x000fc800078e00ff */
[----:B------:R-:W-:-:S05]  /*1b060*/  IMAD R2, R2, c[0x0][0x3a4], R3 ;  /* 0x0000e90002027a24 */ /* 0x000fca00078e0203 */
[----:B------:R-:W-:-:S05]  /*1b070*/  IADD3 R5, R5, R2, RZ ;  /* 0x0000000205057210 */ /* 0x000fca0007ffe0ff */
[----:B------:R-:W-:-:S04]  /*1b080*/  IMAD.WIDE.U32 R4, R6, c[0x0][0x3e8], R4 ;  /* 0x0000fa0006047a25 */ /* 0x000fc800078e0004 */
[----:B------:R-:W-:-:S04]  /*1b090*/  IMAD R5, R6, c[0x0][0x3ec], R5 ;  /* 0x0000fb0006057a24 */ /* 0x000fc800078e0205 */
[----:B------:R-:W-:Y:S01]  /*1b0a0*/  IMAD.WIDE.U32 R4, R9, c[0x0][0x3f0], R4 ;  /* 0x0000fc0009047a25 */ /* 0x000fe200078e0004 */
[----:B--2---:R-:W-:-:S04]  /*1b0b0*/  LEA R3, R12, R0, 0x7 ;  /* 0x000000000c037211 */ /* 0x004fc800078e38ff */
[----:B------:R-:W-:Y:S01]  /*1b0c0*/  MOV R2, R3 ;  /* 0x0000000300027202 */ /* 0x000fe20000000f00 */
[----:B------:R-:W-:-:S05]  /*1b0d0*/  @P0 IMAD.HI.U32 R11, R3, c[0x0][0x4ec], RZ ;  /* 0x00013b00030b0a27 */ /* 0x000fca00078e00ff */
[----:B------:R-:W-:Y:S01]  /*1b0e0*/  @P0 SHF.R.U32.HI R2, RZ, c[0x0][0x4f0], R11 ;  /* 0x00013c00ff020a19 */ /* 0x000fe2000001160b */
[----:B------:R-:W-:-:S03]  /*1b0f0*/  IMAD R11, R9, c[0x0][0x3f4], R10 ;  /* 0x0000fd00090b7a24 */ /* 0x000fc600078e020a */
        /* <DEDUP_REMOVED lines=9> */
[----:B------:R-:W-:Y:S01]  /*1b190*/  IMAD R4, R4, c[0x0][0x3d8], RZ ;  /* 0x0000f60004047a24 */ /* 0x000fe200078e02ff */
[----:B------:R-:W-:-:S03]  /*1b1a0*/  LEA R9, R12, R143, 0x7 ;  /* 0x0000008f0c097211 */ /* 0x000fc600078e38ff */
[----:B------:R-:W-:-:S04]  /*1b1b0*/  IMAD.WIDE.U32 R2, R6, c[0x0][0x3d8], R2 ;  /* 0x0000f60006027a25 */ /* 0x000fc800078e0002 */
[----:B------:R-:W-:Y:S01]  /*1b1c0*/  IMAD R6, R6, c[0x0][0x3dc], R4 ;  /* 0x0000f70006067a24 */ /* 0x000fe200078e0204 */
[----:B------:R-:W-:-:S04]  /*1b1d0*/  LEA R16, P0, R2, c[0x0][0x380], 0x1 ;  /* 0x0000e00002107a11 */ /* 0x000fc800078008ff */
[----:B------:R-:W-:-:S04]  /*1b1e0*/  IADD3 R5, R3, R6, RZ ;  /* 0x0000000603057210 */ /* 0x000fc80007ffe0ff */
[----:B------:R-:W-:Y:S01]  /*1b1f0*/  LEA.HI.X R5, R2, c[0x0][0x384], R5, 0x1, P0 ;  /* 0x0000e10002057a11 */ /* 0x000fe200000f0c05 */
[----:B------:R-:W-:Y:S05]  /*1b200*/  BRA.DIV ~URZ, `(.L_x_1878) ;  /* 0x000028027f007947 */ /* 0x000fea000b800000 */
[----:B------:R1:W2:Y:S02]  /*1b210*/  SHFL.IDX PT, R4, R5, RZ, 0x181f ;  /* 0x00181fff05047589 */ /* 0x0002a400000e0000 */
.L_x_1942:
[----:B------:R-:W-:Y:S05]  /*1b220*/  BRA.DIV ~URZ, `(.L_x_1879) ;  /* 0x000028527f007947 */ /* 0x000fea000b800000 */
[----:B------:R3:W4:Y:S02]  /*1b230*/  SHFL.IDX PT, R2, R16, RZ, 0x181f ;  /* 0x00181fff10027589 */ /* 0x00072400000e0000 */
.L_x_1943:
        /* <DEDUP_REMOVED lines=20> */
.L_x_1881:
[----:B------:R-:W-:Y:S05]  /*1b380*/  BSYNC B0 ;  /* 0x0000000000007941 */ /* 0x000fea0003800000 */
.L_x_1880:
[----:B------:R-:W-:Y:S05]  /*1b390*/  BRA.DIV ~URZ, `(.L_x_1882) ;  /* 0x000027527f007947 */ /* 0x000fea000b800000 */
[----:B--2---:R2:W1:Y:S04]  /*1b3a0*/  SHFL.IDX PT, R4, R5, 0x1, 0x181f ;  /* 0x00381f0005047f89 */ /* 0x00446800000e0000 */
[----:B----4-:R2:W4:Y:S02]  /*1b3b0*/  SHFL.IDX PT, R2, R16, 0x1, 0x181f ;  /* 0x00381f0010027f89 */ /* 0x01052400000e0000 */
.L_x_1944:
        /* <DEDUP_REMOVED lines=20> */
.L_x_1884:
[----:B------:R-:W-:Y:S05]  /*1b500*/  BSYNC B0 ;  /* 0x0000000000007941 */ /* 0x000fea0003800000 */
.L_x_1883:
[----:B------:R-:W-:Y:S05]  /*1b510*/  BRA.DIV ~URZ, `(.L_x_1885) ;  /* 0x000026a27f007947 */ /* 0x000fea000b800000 */
[----:B-1----:R1:W2:Y:S02]  /*1b520*/  SHFL.IDX PT, R4, R5, 0x2, 0x181f ;  /* 0x00581f0005047f89 */ /* 0x0022a400000e0000 */
.L_x_1945:
[----:B------:R-:W-:Y:S05]  /*1b530*/  BRA.DIV ~URZ, `(.L_x_1886) ;  /* 0x000026f27f007947 */ /* 0x000fea000b800000 */
[----:B----4-:R4:W1:Y:S02]  /*1b540*/  SHFL.IDX PT, R2, R16, 0x2, 0x181f ;  /* 0x00581f0010027f89 */ /* 0x01086400000e0000 */
.L_x_1946:
        /* <DEDUP_REMOVED lines=20> */
.L_x_1888:
[----:B------:R-:W-:Y:S05]  /*1b690*/  BSYNC B0 ;  /* 0x0000000000007941 */ /* 0x000fea0003800000 */
.L_x_1887:
[----:B------:R-:W-:Y:S05]  /*1b6a0*/  BRA.DIV ~URZ, `(.L_x_1889) ;  /* 0x000025f27f007947 */ /* 0x000fea000b800000 */
[----:B--2---:R2:W3:Y:S04]  /*1b6b0*/  SHFL.IDX PT, R4, R5, 0x3, 0x181f ;  /* 0x00781f0005047f89 */ /* 0x0044e800000e0000 */
[----:B-1----:R2:W1:Y:S02]  /*1b6c0*/  SHFL.IDX PT, R2, R16, 0x3, 0x181f ;  /* 0x00781f0010027f89 */ /* 0x00246400000e0000 */
.L_x_1947:
        /* <DEDUP_REMOVED lines=19> */
.L_x_1869:
[----:B------:R-:W-:Y:S05]  /*1b800*/  BSYNC B1 ;  /* 0x0000000000017941 */ /* 0x000fea0003800000 */
.L_x_1853:
[----:B-12-4-:R-:W2:Y:S02]  /*1b810*/  LDL R2, [R1+0x18c] ;  /* 0x00018c0001027983 */ /* 0x016ea40000100800 */
[----:B--2---:R-:W-:-:S13]  /*1b820*/  ISETP.NE.AND P0, PT, R2, RZ, PT ;  /* 0x000000ff0200720c */ /* 0x004fda0003f05270 */
[----:B------:R-:W-:Y:S01]  /*1b830*/  @P0 WARPSYNC 0xffffffff ;  /* 0xffffffff00000948 */ /* 0x000fe20003800000 */
[----:B------:R-:W-:Y:S06]  /*1b840*/  @P0 BAR.SYNC.DEFER_BLOCKING 0x5, 0x100 ;  /* 0x0144000000000b1d */ /* 0x000fec0000010000 */
[----:B------:R-:W1:Y:S04]  /*1b850*/  @P0 LDS.128 R12, [0x20080] ;  /* 0x02008000ff0c0984 */ /* 0x000e680000000c00 */
[----:B-1----:R1:W-:Y:S04]  /*1b860*/  @P0 STL.64 [R1+0x10], R12 ;  /* 0x0000100c01000387 */ /* 0x0023e80000100a00 */
[----:B------:R1:W-:Y:S04]  /*1b870*/  @P0 STL.64 [R1+0x18], R14 ;  /* 0x0000180e01000387 */ /* 0x0003e80000100a00 */
[----:B------:R-:W-:Y:S06]  /*1b880*/  @P0 BAR.ARV 0x4, 0x100 ;  /* 0x0104000000000b1d */ /* 0x000fec0000002000 */
[----:B------:R-:W-:Y:S05]  /*1b890*/  @P0 BRA `(.L_x_1890) ;  /* 0x00000bb000000947 */ /* 0x000fea0003800000 */
[----:B------:R-:W2:Y:S01]  /*1b8a0*/  S2R R2, SR_TID.X ;  /* 0x0000000000027919 */ /* 0x000ea20000002100 */
[----:B------:R-:W-:Y:S01]  /*1b8b0*/  IMAD.MOV.U32 R10, RZ, RZ, RZ ;  /* 0x000000ffff0a7224 */ /* 0x000fe200078e00ff */
[----:B--2---:R-:W-:-:S04]  /*1b8c0*/  LOP3.LUT R18, R2, 0x1f, RZ, 0xc0, !PT ;  /* 0x0000001f02127812 */ /* 0x004fc800078ec0ff */
[----:B------:R-:W-:Y:S01]  /*1b8d0*/  ISETP.NE.AND P6, PT, R18, 0x1f, PT ;  /* 0x0000001f1200780c */ /* 0x000fe20003fc5270 */
[----:B------:R-:W-:Y:S10]  /*1b8e0*/  BRA.DIV ~URZ, `(.L_x_1891) ;  /* 0x000024827f007947 */ /* 0x000ff4000b800000 */
[----:B------:R2:W4:Y:S02]  /*1b8f0*/  SHFL.IDX PT, R11, R114, RZ, 0x1f ;  /* 0x00001fff720b7589 */ /* 0x00052400000e0000 */
.L_x_1948:
[----:B------:R-:W-:Y:S05]  /*1b900*/  BRA.DIV ~URZ, `(.L_x_1892) ;  /* 0x000024d27f007947 */ /* 0x000fea000b800000 */
[----:B------:R1:W2:Y:S02]  /*1b910*/  SHFL.IDX PT, R6, R114, 0x1, 0x1f ;  /* 0x00201f0072067f89 */ /* 0x0002a400000e0000 */
.L_x_1949:
[----:B------:R-:W5:Y:S01]  /*1b920*/  LDL R2, [R1+0x1c] ;  /* 0x00001c0001027983 */ /* 0x000f620000100800 */
[----:B---3--:R-:W-:Y:S02]  /*1b930*/  IMAD.MOV.U32 R9, RZ, RZ, RZ ;  /* 0x000000ffff097224 */ /* 0x008fe400078e00ff */
[----:B-----5:R-:W-:-:S05]  /*1b940*/  IMAD.IADD R2, R2, 0x1, R18 ;  /* 0x0000000102027824 */ /* 0x020fca00078e0212 */
[----:B------:R-:W-:-:S13]  /*1b950*/  ISETP.GE.OR P0, PT, R2, c[0x0][0x53c], !P6 ;  /* 0x00014f0002007a0c */ /* 0x000fda0007706670 */
[----:B------:R-:W-:Y:S01]  /*1b960*/  @!P0 IMAD.MOV.U32 R4, RZ, RZ, 0x4 ;  /* 0x00000004ff048424 */ /* 0x000fe200078e00ff */
[----:B------:R-:W-:-:S03]  /*1b970*/  @!P0 MOV R3, 0x4 ;  /* 0x0000000400038802 */ /* 0x000fc60000000f00 */
[----:B------:R-:W-:-:S04]  /*1b980*/  @!P0 IMAD.WIDE R4, R2, R4, c[0x0][0x580] ;  /* 0x0001600002048625 */ /* 0x000fc800078e0204 */
[----:B------:R-:W-:Y:S01]  /*1b990*/  @!P0 IMAD.WIDE R2, R2, R3, c[0x0][0x578] ;  /* 0x00015e0002028625 */ /* 0x000fe200078e0203 */
[----:B------:R-:W3:Y:S04]  /*1b9a0*/  @!P0 LDG.E R9, [R4.64] ;  /* 0x0000000604098981 */ /* 0x000ee8000c1e1900 */
[----:B------:R-:W3:Y:S01]  /*1b9b0*/  @!P0 LDG.E R10, [R2.64] ;  /* 0x00000006020a8981 */ /* 0x000ee2000c1e1900 */
[C---:B------:R-:W-:Y:S02]  /*1b9c0*/  ISETP.GE.U32.AND P4, PT, R18.reuse, 0x10, PT ;  /* 0x000000101200780c */ /* 0x040fe40003f86070 */
[C---:B------:R-:W-:Y:S02]  /*1b9d0*/  ISETP.GE.U32.AND P3, PT, R18.reuse, 0x8, PT ;  /* 0x000000081200780c */ /* 0x040fe40003f66070 */
[----:B------:R-:W-:-:S02]  /*1b9e0*/  ISETP.GE.U32.AND P2, PT, R18, 0x4, PT ;  /* 0x000000041200780c */ /* 0x000fc40003f46070 */
[C---:B------:R-:W-:Y:S02]  /*1b9f0*/  ISETP.GE.U32.AND P1, PT, R18.reuse, 0x2, PT ;  /* 0x000000021200780c */ /* 0x040fe40003f26070 */
[----:B------:R-:W-:Y:S02]  /*1ba00*/  ISETP.NE.AND P5, PT, R18, RZ, PT ;  /* 0x000000ff1200720c */ /* 0x000fe40003fa5270 */
[----:B------:R-:W-:Y:S01]  /*1ba10*/  MOV R17, RZ ;  /* 0x000000ff00117202 */ /* 0x000fe20000000f00 */
[----:B---3--:R-:W-:Y:S01]  /*1ba20*/  IMAD R4, R10, R9, RZ ;  /* 0x000000090a047224 */ /* 0x008fe200078e02ff */
[----:B------:R-:W-:Y:S07]  /*1ba30*/  BRA.DIV ~URZ, `(.L_x_1893) ;  /* 0x000024127f007947 */ /* 0x000fee000b800000 */
[----:B------:R3:W1:Y:S02]  /*1ba40*/  SHFL.UP PT, R5, R4, 0x1, RZ ;  /* 0x0420000004057989 */ /* 0x00066400000e00ff */
.L_x_1950:
[----:B-1----:R-:W-:-:S04]  /*1ba50*/  SEL R5, R5, RZ, P5 ;  /* 0x000000ff05057207 */ /* 0x002fc80002800000 */
[----:B---3--:R-:W-:Y:S01]  /*1ba60*/  IADD3 R4, R4, R5, RZ ;  /* 0x0000000504047210 */ /* 0x008fe20007ffe0ff */
        /* <DEDUP_REMOVED lines=14> */
.L_x_1951:
[----:B---3--:R-:W-:Y:S01]  /*1bb50*/  IMAD R2, R2, c[0x0][0x538], RZ ;  /* 0x00014e0002027a24 */ /* 0x008fe200078e02ff */
[----:B------:R-:W-:Y:S04]  /*1bb60*/  BSSY B1, `(.L_x_1895) ;  /* 0x0000085000017945 */ /* 0x000fe80003800000 */
[----:B--2---:R-:W-:-:S04]  /*1bb70*/  IADD3 R6, R2, R6, RZ ;  /* 0x0000000602067210 */ /* 0x004fc80007ffe0ff */
[----:B----4-:R-:W-:-:S13]  /*1bb80*/  ISETP.GT.AND P0, PT, R6, R11, PT ;  /* 0x0000000b0600720c */ /* 0x010fda0003f04270 */
[----:B------:R-:W-:Y:S05]  /*1bb90*/  @P0 BRA `(.L_x_1896) ;  /* 0x0000026000000947 */ /* 0x000fea0003800000 */
.L_x_1900:
[----:B------:R-:W2:Y:S02]  /*1bba0*/  LDL.LU R2, [R1+0x1c] ;  /* 0x00001c0001027983 */ /* 0x000ea40000300800 */
[----:B--2---:R-:W-:-:S04]  /*1bbb0*/  IADD3 R2, R2, 0x1f, RZ ;  /* 0x0000001f02027810 */ /* 0x004fc80007ffe0ff */
[----:B------:R-:W-:-:S13]  /*1bbc0*/  ISETP.GE.AND P0, PT, R2, c[0x0][0x53c], PT ;  /* 0x00014f0002007a0c */ /* 0x000fda0003f06270 */
[----:B------:R-:W-:Y:S05]  /*1bbd0*/  @P0 BRA `(.L_x_1897) ;  /* 0x0000078000000947 */ /* 0x000fea0003800000 */
[----:B------:R2:W-:Y:S01]  /*1bbe0*/  STL [R1+0x1c], R2 ;  /* 0x00001c0201007387 */ /* 0x0005e20000100800 */
[----:B------:R-:W-:Y:S02]  /*1bbf0*/  MOV R9, RZ ;  /* 0x000000ff00097202 */ /* 0x000fe40000000f00 */
[----:B------:R-:W-:Y:S02]  /*1bc00*/  MOV R10, RZ ;  /* 0x000000ff000a7202 */ /* 0x000fe40000000f00 */
[----:B--2---:R-:W-:-:S04]  /*1bc10*/  IADD3 R2, R2, R18, RZ ;  /* 0x0000001202027210 */ /* 0x004fc80007ffe0ff */
[----:B------:R-:W-:-:S13]  /*1bc20*/  ISETP.GE.OR P0, PT, R2, c[0x0][0x53c], !P6 ;  /* 0x00014f0002007a0c */ /* 0x000fda0007706670 */
[----:B-1----:R-:W-:Y:S02]  /*1bc30*/  @!P0 MOV R4, 0x4 ;  /* 0x0000000400048802 */ /* 0x002fe40000000f00 */
        /* <DEDUP_REMOVED lines=8> */
.L_x_1952:
        /* <DEDUP_REMOVED lines=16> */
.L_x_1953:
[----:B--2---:R-:W-:-:S05]  /*1bdc0*/  IMAD R2, R2, c[0x0][0x538], RZ ;  /* 0x00014e0002027a24 */ /* 0x004fca00078e02ff */
[----:B------:R-:W-:-:S04]  /*1bdd0*/  IADD3 R6, R2, R6, RZ ;  /* 0x0000000602067210 */ /* 0x000fc80007ffe0ff */
[----:B------:R-:W-:-:S13]  /*1bde0*/  ISETP.GT.AND P0, PT, R6, R11, PT ;  /* 0x0000000b0600720c */ /* 0x000fda0003f04270 */
[----:B-1----:R-:W-:Y:S05]  /*1bdf0*/  @!P0 BRA `(.L_x_1900) ;  /* 0xfffffda000008947 */ /* 0x002fea000383ffff */
.L_x_1896:
[----:B------:R-:W-:-:S05]  /*1be00*/  IADD3 R16, -R2, R6, RZ ;  /* 0x0000000602107210 */ /* 0x000fca0007ffe1ff */
[----:B------:R-:W-:-:S05]  /*1be10*/  IMAD R2, R4, c[0x0][0x538], R16 ;  /* 0x00014e0004027a24 */ /* 0x000fca00078e0210 */
[----:B------:R-:W-:Y:S01]  /*1be20*/  ISETP.GT.AND P0, PT, R2, R11, PT ;  /* 0x0000000b0200720c */ /* 0x000fe20003f04270 */
[----:B------:R-:W-:-:S12]  /*1be30*/  BRA.DIV ~URZ, `(.L_x_1901) ;  /* 0x000024a27f007947 */ /* 0x000fd8000b800000 */
[----:B------:R-:W-:-:S04]  /*1be40*/  VOTE.ANY R12, PT, !P0 ;  /* 0x00000000000c7806 */ /* 0x000fc800040e0100 */
.L_x_1954:
[----:B------:R2:W3:Y:S01]  /*1be50*/  POPC R14, R12 ;  /* 0x0000000c000e7309 */ /* 0x0004e20000000000 */
[----:B------:R-:W-:Y:S05]  /*1be60*/  BRA.DIV ~URZ, `(.L_x_1902) ;  /* 0x000024b27f007947 */ /* 0x000fea000b800000 */
[----:B---3--:R3:W4:Y:S04]  /*1be70*/  SHFL.IDX PT, R6, R9, R14, 0x1f ;  /* 0x00001f0e09067589 */ /* 0x00872800000e0000 */
[----:B------:R3:W1:Y:S02]  /*1be80*/  SHFL.IDX PT, R5, R10, R14, 0x1f ;  /* 0x00001f0e0a057589 */ /* 0x00066400000e0000 */
.L_x_1955:
[----:B------:R-:W-:Y:S01]  /*1be90*/  ISETP.NE.AND P0, PT, R12, RZ, PT ;  /* 0x000000ff0c00720c */ /* 0x000fe20003f05270 */
[----:B------:R-:W-:-:S12]  /*1bea0*/  BSSY B0, `(.L_x_1903) ;  /* 0x0000005000007945 */ /* 0x000fd80003800000 */
[----:B------:R-:W-:Y:S05]  /*1beb0*/  @!P0 BRA `(.L_x_1904) ;  /* 0x0000003000008947 */ /* 0x000fea0003800000 */
[----:B------:R-:W-:Y:S01]  /*1bec0*/  IADD3 R2, R14, -0x1, RZ ;  /* 0xffffffff0e027810 */ /* 0x000fe20007ffe0ff */
[----:B------:R-:W-:Y:S05]  /*1bed0*/  BRA.DIV ~URZ, `(.L_x_1905) ;  /* 0x000025127f007947 */ /* 0x000fea000b800000 */
[----:B------:R2:W3:Y:S02]  /*1bee0*/  SHFL.IDX PT, R17, R4, R2, 0x1f ;  /* 0x00001f0204117589 */ /* 0x0004e400000e0000 */
.L_x_1904:
[----:B------:R-:W-:Y:S05]  /*1bef0*/  BSYNC B0 ;  /* 0x0000000000007941 */ /* 0x000fea0003800000 */
.L_x_1903:
[----:B---3--:R-:W-:Y:S01]  /*1bf00*/  IMAD R9, R17, c[0x0][0x538], R16 ;  /* 0x00014e0011097a24 */ /* 0x008fe200078e0210 */
[----:B----4-:R-:W-:Y:S02]  /*1bf10*/  IABS R3, R6 ;  /* 0x0000000600037213 */ /* 0x010fe40000000000 */
[----:B-12---:R-:W-:Y:S01]  /*1bf20*/  IABS R4, R5 ;  /* 0x0000000500047213 */ /* 0x006fe20000000000 */
[----:B------:R-:W-:Y:S01]  /*1bf30*/  IMAD.IADD R15, R11, 0x1, -R9 ;  /* 0x000000010b0f7824 */ /* 0x000fe200078e0a09 */
[----:B------:R1:W-:Y:S01]  /*1bf40*/  STL [R1+0x10], R9 ;  /* 0x0000100901007387 */ /* 0x0003e20000100800 */
[----:B------:R-:W2:Y:S03]  /*1bf50*/  I2F.RP R12, R3 ;  /* 0x00000003000c7306 */ /* 0x000ea60000209400 */
[----:B------:R-:W3:Y:S05]  /*1bf60*/  LDL.LU R17, [R1+0x1c] ;  /* 0x00001c0001117983 */ /* 0x000eea0000300800 */
[----:B--2---:R-:W2:Y:S02]  /*1bf70*/  MUFU.RCP R12, R12 ;  /* 0x0000000c000c7308 */ /* 0x004ea40000001000 */
[----:B--2---:R-:W-:-:S06]  /*1bf80*/  IADD3 R12, R12, 0xffffffe, RZ ;  /* 0x0ffffffe0c0c7810 */ /* 0x004fcc0007ffe0ff */
[----:B------:R-:W2:Y:S01]  /*1bf90*/  F2I.FTZ.U32.TRUNC.NTZ R13, R12 ;  /* 0x0000000c000d7305 */ /* 0x000ea2000021f000 */
[----:B-1----:R-:W-:-:S07]  /*1bfa0*/  MOV R9, R4 ;  /* 0x0000000400097202 */ /* 0x002fce0000000f00 */
[----:B------:R-:W1:Y:S01]  /*1bfb0*/  I2F.RP R16, R9 ;  /* 0x0000000900107306 */ /* 0x000e620000209400 */
[----:B--2---:R-:W-:-:S04]  /*1bfc0*/  IMAD.MOV R2, RZ, RZ, -R13 ;  /* 0x000000ffff027224 */ /* 0x004fc800078e0a0d */
[----:B------:R-:W-:Y:S01]  /*1bfd0*/  IMAD.MOV.U32 R10, RZ, RZ, R2 ;  /* 0x000000ffff0a7224 */ /* 0x000fe200078e0002 */
[----:B------:R-:W-:Y:S01]  /*1bfe0*/  IABS R2, R6 ;  /* 0x0000000600027213 */ /* 0x000fe20000000000 */
[----:B------:R-:W-:Y:S02]  /*1bff0*/  IMAD.MOV.U32 R12, RZ, RZ, RZ ;  /* 0x000000ffff0c7224 */ /* 0x000fe400078e00ff */
[----:B------:R-:W-:Y:S01]  /*1c000*/  IMAD R4, R10, R3, RZ ;  /* 0x000000030a047224 */ /* 0x000fe200078e02ff */
[----:B------:R-:W-:Y:S01]  /*1c010*/  IABS R10, R15 ;  /* 0x0000000f000a7213 */ /* 0x000fe20000000000 */
[----:B------:R-:W-:Y:S02]  /*1c020*/  IMAD.MOV R2, RZ, RZ, -R2 ;  /* 0x000000ffff027224 */ /* 0x000fe400078e0a02 */
[----:B------:R-:W-:-:S04]  /*1c030*/  IMAD.HI.U32 R11, R13, R4, R12 ;  /* 0x000000040d0b7227 */ /* 0x000fc800078e000c */
[----:B------:R-:W-:Y:S01]  /*1c040*/  IMAD.MOV.U32 R4, RZ, RZ, R10 ;  /* 0x000000ffff047224 */ /* 0x000fe200078e000a */
[----:B------:R-:W-:-:S03]  /*1c050*/  MOV R10, R2 ;  /* 0x00000002000a7202 */ /* 0x000fc60000000f00 */
[----:B------:R-:W-:-:S04]  /*1c060*/  IMAD.HI.U32 R2, R11, R4, RZ ;  /* 0x000000040b027227 */ /* 0x000fc800078e00ff */
[----:B------:R-:W-:Y:S02]  /*1c070*/  IMAD R4, R2, R10, R4 ;  /* 0x0000000a02047224 */ /* 0x000fe400078e0204 */
[----:B-1----:R-:W1:Y:S03]  /*1c080*/  MUFU.RCP R10, R16 ;  /* 0x00000010000a7308 */ /* 0x002e660000001000 */
[----:B------:R-:W-:Y:S02]  /*1c090*/  ISETP.GT.U32.AND P0, PT, R3, R4, PT ;  /* 0x000000040300720c */ /* 0x000fe40003f04070 */
[----:B-1----:R-:W-:-:S11]  /*1c0a0*/  IADD3 R10, R10, 0xffffffe, RZ ;  /* 0x0ffffffe0a0a7810 */ /* 0x002fd60007ffe0ff */
[----:B------:R-:W-:Y:S01]  /*1c0b0*/  @!P0 IMAD.IADD R4, R4, 0x1, -R3 ;  /* 0x0000000104048824 */ /* 0x000fe200078e0a03 */
[----:B------:R-:W1:Y:S04]  /*1c0c0*/  F2I.FTZ.U32.TRUNC.NTZ R11, R10 ;  /* 0x0000000a000b7305 */ /* 0x000e68000021f000 */
[----:B------:R-:W-:Y:S02]  /*1c0d0*/  ISETP.GE.U32.AND P2, PT, R4, R3, PT ;  /* 0x000000030400720c */ /* 0x000fe40003f46070 */
[----:B------:R-:W-:Y:S02]  /*1c0e0*/  LOP3.LUT R3, R15, R6, RZ, 0x3c, !PT ;  /* 0x000000060f037212 */ /* 0x000fe400078e3cff */
[----:B------:R-:W-:Y:S02]  /*1c0f0*/  @!P0 IADD3 R2, R2, 0x1, RZ ;  /* 0x0000000102028810 */ /* 0x000fe40007ffe0ff */
[----:B------:R-:W-:-:S02]  /*1c100*/  ISETP.GE.AND P1, PT, R3, RZ, PT ;  /* 0x000000ff0300720c */ /* 0x000fc40003f26270 */
[----:B------:R-:W-:-:S05]  /*1c110*/  ISETP.NE.AND P0, PT, R6, RZ, PT ;  /* 0x000000ff0600720c */ /* 0x000fca0003f05270 */
[----:B------:R-:W-:Y:S01]  /*1c120*/  @P2 IADD3 R2, R2, 0x1, RZ ;  /* 0x0000000102022810 */ /* 0x000fe20007ffe0ff */
[----:B-1----:R-:W-:-:S05]  /*1c130*/  IMAD.MOV R3, RZ, RZ, -R11 ;  /* 0x000000ffff037224 */ /* 0x002fca00078e0a0b */
[----:B------:R-:W-:Y:S01]  /*1c140*/  MOV R4, R3 ;  /* 0x0000000300047202 */ /* 0x000fe20000000f00 */
[----:B------:R-:W-:Y:S01]  /*1c150*/  @!P1 IMAD.MOV R2, RZ, RZ, -R2 ;  /* 0x000000ffff029224 */ /* 0x000fe200078e0a02 */
[----:B------:R-:W-:Y:S02]  /*1c160*/  @!P0 LOP3.LUT R2, RZ, R6, RZ, 0x33, !PT ;  /* 0x00000006ff028212 */ /* 0x000fe400078e33ff */
[----:B------:R-:W-:Y:S01]  /*1c170*/  IABS R3, R5 ;  /* 0x0000000500037213 */ /* 0x000fe20000000000 */
[----:B------:R-:W-:Y:S01]  /*1c180*/  IMAD R4, R4, R9, RZ ;  /* 0x0000000904047224 */ /* 0x000fe200078e02ff */
[----:B------:R-:W-:Y:S01]  /*1c190*/  IABS R13, R2 ;  /* 0x00000002000d7213 */ /* 0x000fe20000000000 */
[----:B------:R-:W-:Y:S02]  /*1c1a0*/  IMAD.MOV.U32 R10, RZ, RZ, RZ ;  /* 0x000000ffff0a7224 */ /* 0x000fe400078e00ff */
[----:B------:R-:W-:Y:S02]  /*1c1b0*/  IMAD.MOV R12, RZ, RZ, -R3 ;  /* 0x000000ffff0c7224 */ /* 0x000fe400078e0a03 */
[----:B------:R-:W-:-:S04]  /*1c1c0*/  IMAD.HI.U32 R3, R11, R4, R10 ;  /* 0x000000040b037227 */ /* 0x000fc800078e000a */
[----:B------:R-:W-:Y:S01]  /*1c1d0*/  IMAD.MOV.U32 R4, RZ, RZ, R13 ;  /* 0x000000ffff047224 */ /* 0x000fe200078e000d */
[----:B------:R-:W-:-:S03]  /*1c1e0*/  MOV R10, R12 ;  /* 0x0000000c000a7202 */ /* 0x000fc60000000f00 */
        /* <DEDUP_REMOVED lines=23> */
.L_x_1897:
[----:B------:R-:W-:Y:S01]  /*1c360*/  MOV R2, c[0x0][0x53c] ;  /* 0x00014f0000027a02 */ /* 0x000fe20000000f00 */
[----:B------:R2:W-:Y:S04]  /*1c370*/  STL [R1+0x10], R11 ;  /* 0x0000100b01007387 */ /* 0x0005e80000100800 */
[----:B------:R2:W-:Y:S04]  /*1c380*/  STL [R1+0x14], RZ ;  /* 0x000014ff01007387 */ /* 0x0005e80000100800 */
[----:B------:R2:W-:Y:S04]  /*1c390*/  STL [R1+0x18], RZ ;  /* 0x000018ff01007387 */ /* 0x0005e80000100800 */
[----:B------:R2:W-:Y:S02]  /*1c3a0*/  STL [R1+0x1c], R2 ;  /* 0x00001c0201007387 */ /* 0x0005e40000100800 */
.L_x_1906:
[----:B------:R-:W-:Y:S05]  /*1c3b0*/  BSYNC B1 ;  /* 0x0000000000017941 */ /* 0x000fea0003800000 */
.L_x_1895:
[----:B------:R-:W3:Y:S04]  /*1c3c0*/  LDL R12, [R1+0x10] ;  /* 0x00001000010c7983 */ /* 0x000ee80000100800 */
        /* <DEDUP_REMOVED lines=8> */
.L_x_1890:
[----:B-12---:R-:W2:Y:S02]  /*1c450*/  LDL R2, [R1+0x1c] ;  /* 0x00001c0001027983 */ /* 0x006ea40000100800 */
[----:B--2---:R-:W-:-:S13]  /*1c460*/  ISETP.GE.AND P0, PT, R2, c[0x0][0x53c], PT ;  /* 0x00014f0002007a0c */ /* 0x004fda0003f06270 */
[----:B---3--:R-:W-:Y:S01]  /*1c470*/  @P0 CALL.REL.NOINC `(.L_x_1907) ;  /* 0x0000001000000944 */ /* 0x008fe20003c00000 */
[----:B------:R-:W-:Y:S05]  /*1c480*/  BRA `(.L_x_1908) ;  /* 0xfffe5cd000007947 */ /* 0x000fea000383ffff */
.L_x_1907:
[----:B------:R-:W-:Y:S05]  /*1c490*/  EXIT ;  /* 0x000000000000794d */ /* 0x000fea0003800000 */
.L_x_1700:
[----:B------:R-:W-:Y:S01]  /*1c4a0*/  IMAD.MOV.U32 R2, RZ, RZ, R4 ;  /* 0x000000ffff027224 */ /* 0x000fe200078e0004 */
[----:B------:R-:W-:Y:S02]  /*1c4b0*/  MOV R5, 0x1 ;  /* 0x0000000100057802 */ /* 0x000fe40000000f00 */
[----:B------:R-:W-:Y:S02]  /*1c4c0*/  MOV R3, 0x1c4e0 ;  /* 0x0001c4e000037802 */ /* 0x000fe40000000f00 */
[----:B------:R-:W-:Y:S05]  /*1c4d0*/  CALL.REL.NOINC `($__internal_33_$__cuda_sm70_shflsync_up_p) ;  /* 0x0000203000007944 */ /* 0x000fea0003c00000 */
[----:B------:R-:W-:Y:S01]  /*1c4e0*/  MOV R0, R5 ;  /* 0x0000000500007202 */ /* 0x000fe20000000f00 */
[----:B------:R-:W-:Y:S05]  /*1c4f0*/  BRA `(.L_x_1909) ;  /* 0xfffe3f7000007947 */ /* 0x000fea000383ffff */
.L_x_1701:
[----:B------:R-:W-:Y:S01]  /*1c500*/  IMAD.MOV.U32 R2, RZ, RZ, R4 ;  /* 0x000000ffff027224 */ /* 0x000fe200078e0004 */
[----:B------:R-:W-:Y:S02]  /*1c510*/  MOV R5, 0x2 ;  /* 0x0000000200057802 */ /* 0x000fe40000000f00 */
[----:B------:R-:W-:Y:S02]  /*1c520*/  MOV R3, 0x1c540 ;  /* 0x0001c54000037802 */ /* 0x000fe40000000f00 */
[----:B------:R-:W-:Y:S05]  /*1c530*/  CALL.REL.NOINC `($__internal_33_$__cuda_sm70_shflsync_up_p) ;  /* 0x00001fd000007944 */ /* 0x000fea0003c00000 */
[----:B------:R-:W-:Y:S02]  /*1c540*/  SEL R5, R5, RZ, P4 ;  /* 0x000000ff05057207 */ /* 0x000fe40002000000 */
[----:B------:R-:W-:-:S03]  /*1c550*/  MOV R3, 0x1c5a0 ;  /* 0x0001c5a000037802 */ /* 0x000fc60000000f00 */
[----:B------:R-:W-:Y:S01]  /*1c560*/  IMAD.IADD R0, R4, 0x1, R5 ;  /* 0x0000000104007824 */ /* 0x000fe200078e0205 */
[----:B------:R-:W-:-:S03]  /*1c570*/  MOV R5, 0x4 ;  /* 0x0000000400057802 */ /* 0x000fc60000000f00 */
[----:B------:R-:W-:Y:S02]  /*1c580*/  IMAD.MOV.U32 R2, RZ, RZ, R0 ;  /* 0x000000ffff027224 */ /* 0x000fe400078e0000 */
        /* <DEDUP_REMOVED lines=13> */
[----:B------:R-:W-:Y:S01]  /*1c660*/  SEL R4, R5, RZ, P1 ;  /* 0x000000ff05047207 */ /* 0x000fe20000800000 */
[----:B------:R-:W-:Y:S01]  /*1c670*/  IMAD.MOV.U32 R15, RZ, RZ, 0x1f ;  /* 0x0000001fff0f7424 */ /* 0x000fe200078e00ff */
[----:B------:R-:W-:Y:S02]  /*1c680*/  MOV R3, 0x1f ;  /* 0x0000001f00037802 */ /* 0x000fe40000000f00 */
[----:B------:R-:W-:Y:S01]  /*1c690*/  MOV R2, 0x1c6d0 ;  /* 0x0001c6d000027802 */ /* 0x000fe20000000f00 */
[----:B------:R-:W-:-:S04]  /*1c6a0*/  IMAD.IADD R4, R0, 0x1, R4 ;  /* 0x0000000100047824 */ /* 0x000fc800078e0204 */
[----:B------:R-:W-:Y:S02]  /*1c6b0*/  IMAD.MOV.U32 R208, RZ, RZ, R4 ;  /* 0x000000ffffd07224 */ /* 0x000fe400078e0004 */
[----:B------:R-:W-:Y:S05]  /*1c6c0*/  CALL.REL.NOINC `($__internal_32_$__cuda_sm70_shflsync_idx_p) ;  /* 0x00001df000007944 */ /* 0x000fea0003c00000 */
[----:B------:R-:W-:Y:S01]  /*1c6d0*/  MOV R0, R15 ;  /* 0x0000000f00007202 */ /* 0x000fe20000000f00 */
[----:B------:R-:W-:Y:S05]  /*1c6e0*/  BRA `(.L_x_1910) ;  /* 0xfffe3e8000007947 */ /* 0x000fea000383ffff */
.L_x_1703:
[----:B------:R-:W-:Y:S02]  /*1c6f0*/  SEL R2, RZ, 0x1, P0 ;  /* 0x00000001ff027807 */ /* 0x000fe40000000000 */
[----:B------:R-:W-:Y:S02]  /*1c700*/  MOV R3, 0x1c720 ;  /* 0x0001c72000037802 */ /* 0x000fe40000000f00 */
[----:B------:R-:W-:Y:S05]  /*1c710*/  CALL.REL.NOINC `($__internal_34_$__cuda_sm70_votesync_ballot) ;  /* 0x00001e6000007944 */ /* 0x000fea0003c00000 */
[----:B------:R-:W-:Y:S05]  /*1c720*/  BRA `(.L_x_1911) ;  /* 0xfffe3ed000007947 */ /* 0x000fea000383ffff */
.L_x_1704:
[----:B------:R-:W-:Y:S01]  /*1c730*/  IMAD.MOV.U32 R208, RZ, RZ, R8 ;  /* 0x000000ffffd07224 */ /* 0x000fe200078e0008 */
[----:B--2---:R-:W-:Y:S01]  /*1c740*/  MOV R15, R14 ;  /* 0x0000000e000f7202 */ /* 0x004fe20000000f00 */
[----:B------:R-:W-:Y:S01]  /*1c750*/  IMAD.MOV.U32 R3, RZ, RZ, 0x1f ;  /* 0x0000001fff037424 */ /* 0x000fe200078e00ff */
[----:B------:R-:W-:Y:S02]  /*1c760*/  MOV R2, 0x1c780 ;  /* 0x0001c78000027802 */ /* 0x000fe40000000f00 */
[----:B-1----:R-:W-:Y:S05]  /*1c770*/  CALL.REL.NOINC `($__internal_32_$__cuda_sm70_shflsync_idx_p) ;  /* 0x00001d4000007944 */ /* 0x002fea0003c00000 */
[----:B------:R-:W-:Y:S01]  /*1c780*/  IMAD.MOV.U32 R11, RZ, RZ, R15 ;  /* 0x000000ffff0b7224 */ /* 0x000fe200078e000f */
[----:B------:R-:W-:Y:S01]  /*1c790*/  MOV R208, R7 ;  /* 0x0000000700d07202 */ /* 0x000fe20000000f00 */
[----:B------:R-:W-:Y:S01]  /*1c7a0*/  IMAD.MOV.U32 R6, RZ, RZ, RZ ;  /* 0x000000ffff067224 */ /* 0x000fe200078e00ff */
[----:B------:R-:W-:Y:S01]  /*1c7b0*/  MOV R15, R14 ;  /* 0x0000000e000f7202 */ /* 0x000fe20000000f00 */
[----:B------:R-:W-:Y:S01]  /*1c7c0*/  IMAD.MOV.U32 R3, RZ, RZ, 0x1f ;  /* 0x0000001fff037424 */ /* 0x000fe200078e00ff */
[----:B------:R-:W-:-:S02]  /*1c7d0*/  MOV R2, 0x1c7f0 ;  /* 0x0001c7f000027802 */ /* 0x000fc40000000f00 */
[----:B------:R-:W-:Y:S05]  /*1c7e0*/  CALL.REL.NOINC `($__internal_32_$__cuda_sm70_shflsync_idx_p) ;  /* 0x00001cd000007944 */ /* 0x000fea0003c00000 */
[----:B------:R-:W-:Y:S01]  /*1c7f0*/  MOV R10, R15 ;  /* 0x0000000f000a7202 */ /* 0x000fe20000000f00 */
[----:B------:R-:W-:Y:S05]  /*1c800*/  BRA `(.L_x_1912) ;  /* 0xfffe3e4000007947 */ /* 0x000fea000383ffff */
.L_x_1707:
[----:B------:R-:W-:Y:S01]  /*1c810*/  IMAD.MOV.U32 R208, RZ, RZ, R4 ;  /* 0x000000ffffd07224 */ /* 0x000fe200078e0004 */
[----:B------:R-:W-:-:S02]  /*1c820*/  MOV R3, 0x1f ;  /* 0x0000001f00037802 */ /* 0x000fc40000000f00 */
[----:B------:R-:W-:Y:S02]  /*1c830*/  MOV R2, 0x1c850 ;  /* 0x0001c85000027802 */ /* 0x000fe40000000f00 */
[----:B-1234-:R-:W-:Y:S05]  /*1c840*/  CALL.REL.NOINC `($__internal_32_$__cuda_sm70_shflsync_idx_p) ;  /* 0x00001c7000007944 */ /* 0x01efea0003c00000 */
[----:B------:R-:W-:Y:S01]  /*1c850*/  MOV R6, R15 ;  /* 0x0000000f00067202 */ /* 0x000fe20000000f00 */
[----:B------:R-:W-:Y:S05]  /*1c860*/  BRA `(.L_x_1706) ;  /* 0xfffe3e4000007947 */ /* 0x000fea000383ffff */
.L_x_1759:
[----:B------:R-:W-:Y:S01]  /*1c870*/  IMAD.MOV.U32 R208, RZ, RZ, R5 ;  /* 0x000000ffffd07224 */ /* 0x000fe200078e0005 */
[----:B------:R-:W-:Y:S01]  /*1c880*/  MOV R15, RZ ;  /* 0x000000ff000f7202 */ /* 0x000fe20000000f00 */
[----:B------:R-:W-:Y:S01]  /*1c890*/  IMAD.MOV.U32 R3, RZ, RZ, 0x181f ;  /* 0x0000181fff037424 */ /* 0x000fe200078e00ff */
[----:B------:R-:W-:Y:S02]  /*1c8a0*/  MOV R2, 0x1c8c0 ;  /* 0x0001c8c000027802 */ /* 0x000fe40000000f00 */
[----:B-----5:R-:W-:Y:S05]  /*1c8b0*/  CALL.REL.NOINC `($__internal_32_$__cuda_sm70_shflsync_idx_p) ;  /* 0x00001c0000007944 */ /* 0x020fea0003c00000 */
[----:B------:R-:W-:Y:S01]  /*1c8c0*/  MOV R4, R15 ;  /* 0x0000000f00047202 */ /* 0x000fe20000000f00 */
[----:B------:R-:W-:Y:S05]  /*1c8d0*/  BRA `(.L_x_1913) ;  /* 0xfffed4c000007947 */ /* 0x000fea000383ffff */
.L_x_1760:
[----:B------:R-:W-:Y:S01]  /*1c8e0*/  IMAD.MOV.U32 R208, RZ, RZ, R9 ;  /* 0x000000ffffd07224 */ /* 0x000fe200078e0009 */
[----:B------:R-:W-:Y:S01]  /*1c8f0*/  MOV R15, RZ ;  /* 0x000000ff000f7202 */ /* 0x000fe20000000f00 */
[----:B------:R-:W-:Y:S01]  /*1c900*/  IMAD.MOV.U32 R3, RZ, RZ, 0x181f ;  /* 0x0000181fff037424 */ /* 0x000fe200078e00ff */
[----:B------:R-:W-:Y:S02]  /*1c910*/  MOV R2, 0x1c930 ;  /* 0x0001c93000027802 */ /* 0x000fe40000000f00 */
[----:B-12--5:R-:W-:Y:S05]  /*1c920*/  CALL.REL.NOINC `($__internal_32_$__cuda_sm70_shflsync_idx_p) ;  /* 0x00001b9000007944 */ /* 0x026fea0003c00000 */
[----:B------:R-:W-:Y:S01]  /*1c930*/  MOV R2, R15 ;  /* 0x0000000f00027202 */ /* 0x000fe20000000f00 */
[----:B------:R-:W-:Y:S05]  /*1c940*/  BRA `(.L_x_1914) ;  /* 0xfffed47000007947 */ /* 0x000fea000383ffff */
.L_x_1763:
[----:B------:R-:W-:Y:S01]  /*1c950*/  IMAD.MOV.U32 R208, RZ, RZ, R5 ;  /* 0x000000ffffd07224 */ /* 0x000fe200078e0005 */
[----:B--2---:R-:W-:Y:S01]  /*1c960*/  MOV R15, 0x1 ;  /* 0x00000001000f7802 */ /* 0x004fe20000000f00 */
[----:B------:R-:W-:Y:S01]  /*1c970*/  IMAD.MOV.U32 R3, RZ, RZ, 0x181f ;  /* 0x0000181fff037424 */ /* 0x000fe200078e00ff */
[----:B----4-:R-:W-:-:S02]  /*1c980*/  MOV R2, 0x1c9a0 ;  /* 0x0001c9a000027802 */ /* 0x010fc40000000f00 */
[----:B-1-3-5:R-:W-:Y:S05]  /*1c990*/  CALL.REL.NOINC `($__internal_32_$__cuda_sm70_shflsync_idx_p) ;  /* 0x00001b2000007944 */ /* 0x02afea0003c00000 */
[----:B------:R-:W-:Y:S01]  /*1c9a0*/  IMAD.MOV.U32 R4, RZ, RZ, R15 ;  /* 0x000000ffff047224 */ /* 0x000fe200078e000f */
[----:B------:R-:W-:Y:S01]  /*1c9b0*/  MOV R15, 0x1 ;  /* 0x00000001000f7802 */ /* 0x000fe20000000f00 */
[----:B------:R-:W-:Y:S01]  /*1c9c0*/  IMAD.MOV.U32 R208, RZ, RZ, R9 ;  /* 0x000000ffffd07224 */ /* 0x000fe200078e0009 */
[----:B------:R-:W-:-:S02]  /*1c9d0*/  MOV R3, 0x181f ;  /* 0x0000181f00037802 */ /* 0x000fc40000000f00 */
[----:B------:R-:W-:Y:S02]  /*1c9e0*/  MOV R2, 0x1ca00 ;  /* 0x0001ca0000027802 */ /* 0x000fe40000000f00 */
[----:B------:R-:W-:Y:S05]  /*1c9f0*/  CALL.REL.NOINC `($__internal_32_$__cuda_sm70_shflsync_idx_p) ;  /* 0x00001ac000007944 */ /* 0x000fea0003c00000 */
[----:B------:R-:W-:Y:S01]  /*1ca00*/  MOV R2, R15 ;  /* 0x0000000f00027202 */ /* 0x000fe20000000f00 */
[----:B------:R-:W-:Y:S05]  /*1ca10*/  BRA `(.L_x_1915) ;  /* 0xfffed54000007947 */ /* 0x000fea000383ffff */
.L_x_1766:
[----:B------:R-:W-:Y:S01]  /*1ca20*/  IMAD.MOV.U32 R208, RZ, RZ, R5 ;  /* 0x000000ffffd07224 */ /* 0x000fe200078e0005 */
[----:B-1----:R-:W-:Y:S01]  /*1ca30*/  MOV R15, 0x2 ;  /* 0x00000002000f7802 */ /* 0x002fe20000000f00 */
[----:B------:R-:W-:Y:S01]  /*1ca40*/  IMAD.MOV.U32 R3, RZ, RZ, 0x181f ;  /* 0x0000181fff037424 */ /* 0x000fe200078e00ff */
[----:B----4-:R-:W-:Y:S02]  /*1ca50*/  MOV R2, 0x1ca70 ;  /* 0x0001ca7000027802 */ /* 0x010fe40000000f00 */
[----:B--23-5:R-:W-:Y:S05]  /*1ca60*/  CALL.REL.NOINC `($__internal_32_$__cuda_sm70_shflsync_idx_p) ;  /* 0x00001a5000007944 */ /* 0x02cfea0003c00000 */
[----:B------:R-:W-:Y:S01]  /*1ca70*/  MOV R4, R15 ;  /* 0x0000000f00047202 */ /* 0x000fe20000000f00 */
[----:B------:R-:W-:Y:S05]  /*1ca80*/  BRA `(.L_x_1916) ;  /* 0xfffed64000007947 */ /* 0x000fea000383ffff */
.L_x_1767:
[----:B------:R-:W-:Y:S01]  /*1ca90*/  IMAD.MOV.U32 R208, RZ, RZ, R9 ;  /* 0x000000ffffd07224 */ /* 0x000fe200078e0009 */
[----:B------:R-:W-:Y:S01]  /*1caa0*/  MOV R15, 0x2 ;  /* 0x00000002000f7802 */ /* 0x000fe20000000f00 */
[----:B------:R-:W-:Y:S01]  /*1cab0*/  IMAD.MOV.U32 R3, RZ, RZ, 0x181f ;  /* 0x0000181fff037424 */ /* 0x000fe200078e00ff */
[----:B----4-:R-:W-:Y:S02]  /*1cac0*/  MOV R2, 0x1cae0 ;  /* 0x0001cae000027802 */ /* 0x010fe40000000f00 */
[----:B-123-5:R-:W-:Y:S05]  /*1cad0*/  CALL.REL.NOINC `($__internal_32_$__cuda_sm70_shflsync_idx_p) ;  /* 0x000019e000007944 */ /* 0x02efea0003c00000 */
[----:B------:R-:W-:Y:S01]  /*1cae0*/  MOV R2, R15 ;  /* 0x0000000f00027202 */ /* 0x000fe20000000f00 */
[----:B------:R-:W-:Y:S05]  /*1caf0*/  BRA `(.L_x_1917) ;  /* 0xfffed5f000007947 */ /* 0x000fea000383ffff */
.L_x_1770:
[----:B------:R-:W-:Y:S01]  /*1cb00*/  IMAD.MOV.U32 R208, RZ, RZ, R5 ;  /* 0x000000ffffd07224 */ /* 0x000fe200078e0005 */
[----:B-1----:R-:W-:Y:S01]  /*1cb10*/  MOV R15, 0x3 ;  /* 0x00000003000f7802 */ /* 0x002fe20000000f00 */
[----:B------:R-:W-:Y:S01]  /*1cb20*/  IMAD.MOV.U32 R3, RZ, RZ, 0x181f ;  /* 0x0000181fff037424 */ /* 0x000fe200078e00ff */
[----:B------:R-:W-:-:S02]  /*1cb30*/  MOV R2, 0x1cb50 ;  /* 0x0001cb5000027802 */ /* 0x000fc40000000f00 */
[----:B--2345:R-:W-:Y:S05]  /*1cb40*/  CALL.REL.NOINC `($__internal_32_$__cuda_sm70_shflsync_idx_p) ;  /* 0x0000197000007944 */ /* 0x03cfea0003c00000 */
        /* <DEDUP_REMOVED lines=8> */
.L_x_1827:
[----:B------:R-:W-:Y:S01]  /*1cbd0*/  IMAD.MOV.U32 R208, RZ, RZ, R6 ;  /* 0x000000ffffd07224 */ /* 0x000fe200078e0006 */
[----:B------:R-:W-:Y:S01]  /*1cbe0*/  MOV R15, 0x1 ;  /* 0x00000001000f7802 */ /* 0x000fe20000000f00 */
[----:B----4-:R-:W-:Y:S01]  /*1cbf0*/  IMAD.MOV.U32 R3, RZ, RZ, 0x181f ;  /* 0x0000181fff037424 */ /* 0x010fe200078e00ff */
[----:B------:R-:W-:Y:S02]  /*1cc00*/  MOV R2, 0x1cc20 ;  /* 0x0001cc2000027802 */ /* 0x000fe40000000f00 */
[----:B-----5:R-:W-:Y:S05]  /*1cc10*/  CALL.REL.NOINC `($__internal_32_$__cuda_sm70_shflsync_idx_p) ;  /* 0x000018a000007944 */ /* 0x020fea0003c00000 */
[----:B------:R-:W-:Y:S01]  /*1cc20*/  IMAD.MOV.U32 R5, RZ, RZ, R15 ;  /* 0x000000ffff057224 */ /* 0x000fe200078e000f */
[----:B------:R-:W-:Y:S01]  /*1cc30*/  MOV R15, 0x1 ;  /* 0x00000001000f7802 */ /* 0x000fe20000000f00 */
[----:B------:R-:W-:Y:S01]  /*1cc40*/  IMAD.MOV.U32 R208, RZ, RZ, R9 ;  /* 0x000000ffffd07224 */ /* 0x000fe200078e0009 */
[----:B------:R-:W-:Y:S02]  /*1cc50*/  MOV R3, 0x181f ;  /* 0x0000181f00037802 */ /* 0x000fe40000000f00 */
[----:B------:R-:W-:Y:S02]  /*1cc60*/  MOV R2, 0x1cc80 ;  /* 0x0001cc8000027802 */ /* 0x000fe40000000f00 */
[----:B------:R-:W-:Y:S05]  /*1cc70*/  CALL.REL.NOINC `($__internal_32_$__cuda_sm70_shflsync_idx_p) ;  /* 0x0000184000007944 */ /* 0x000fea0003c00000 */
[----:B------:R-:W-:Y:S01]  /*1cc80*/  MOV R2, R15 ;  /* 0x0000000f00027202 */ /* 0x000fe20000000f00 */
[----:B------:R-:W-:Y:S05]  /*1cc90*/  BRA `(.L_x_1919) ;  /* 0xffff48a000007947 */ /* 0x000fea000383ffff */
.L_x_1830:
[----:B------:R-:W-:Y:S01]  /*1cca0*/  IMAD.MOV.U32 R208, RZ, RZ, R5 ;  /* 0x000000ffffd07224 */ /* 0x000fe200078e0005 */
[----:B------:R-:W-:Y:S01]  /*1ccb0*/  MOV R15, RZ ;  /* 0x000000ff000f7202 */ /* 0x000fe20000000f00 */
[----:B------:R-:W-:Y:S01]  /*1ccc0*/  IMAD.MOV.U32 R3, RZ, RZ, 0x181f ;  /* 0x0000181fff037424 */ /* 0x000fe200078e00ff */
[----:B------:R-:W-:-:S02]  /*1ccd0*/  MOV R2, 0x1ccf0 ;  /* 0x0001ccf000027802 */ /* 0x000fc40000000f00 */
[----:B------:R-:W-:Y:S05]  /*1cce0*/  CALL.REL.NOINC `($__internal_32_$__cuda_sm70_shflsync_idx_p) ;  /* 0x000017d000007944 */ /* 0x000fea0003c00000 */
[----:B------:R-:W-:Y:S01]  /*1ccf0*/  MOV R4, R15 ;  /* 0x0000000f00047202 */ /* 0x000fe20000000f00 */
[----:B------:R-:W-:Y:S05]  /*1cd00*/  BRA `(.L_x_1920) ;  /* 0xffff590000007947 */ /* 0x000fea000383ffff */
.L_x_1831:
[----:B------:R-:W-:Y:S01]  /*1cd10*/  IMAD.MOV.U32 R208, RZ, RZ, R6 ;  /* 0x000000ffffd07224 */ /* 0x000fe200078e0006 */
[----:B------:R-:W-:Y:S01]  /*1cd20*/  MOV R15, RZ ;  /* 0x000000ff000f7202 */ /* 0x000fe20000000f00 */
[----:B------:R-:W-:Y:S01]  /*1cd30*/  IMAD.MOV.U32 R3, RZ, RZ, 0x181f ;  /* 0x0000181fff037424 */ /* 0x000fe200078e00ff */
[----:B------:R-:W-:-:S02]  /*1cd40*/  MOV R2, 0x1cd60 ;  /* 0x0001cd6000027802 */ /* 0x000fc40000000f00 */
[----:B-12---:R-:W-:Y:S05]  /*1cd50*/  CALL.REL.NOINC `($__internal_32_$__cuda_sm70_shflsync_idx_p) ;  /* 0x0000176000007944 */ /* 0x006fea0003c00000 */
[----:B------:R-:W-:Y:S01]  /*1cd60*/  MOV R2, R15 ;  /* 0x0000000f00027202 */ /* 0x000fe20000000f00 */
[----:B------:R-:W-:Y:S05]  /*1cd70*/  BRA `(.L_x_1921) ;  /* 0xffff58b000007947 */ /* 0x000fea000383ffff */
.L_x_1834:
[----:B------:R-:W-:Y:S01]  /*1cd80*/  IMAD.MOV.U32 R208, RZ, RZ, R5 ;  /* 0x000000ffffd07224 */ /* 0x000fe200078e0005 */
[----:B--2---:R-:W-:Y:S01]  /*1cd90*/  MOV R15, 0x1 ;  /* 0x00000001000f7802 */ /* 0x004fe20000000f00 */
[----:B------:R-:W-:Y:S01]  /*1cda0*/  IMAD.MOV.U32 R3, RZ, RZ, 0x181f ;  /* 0x0000181fff037424 */ /* 0x000fe200078e00ff */
[----:B----4-:R-:W-:-:S03]  /*1cdb0*/  MOV R2, 0x1cdd0 ;  /* 0x0001cdd000027802 */ /* 0x010fc60000000f00 */
[----:B-1-3--:R-:W-:Y:S05]  /*1cdc0*/  CALL.REL.NOINC `($__internal_32_$__cuda_sm70_shflsync_idx_p) ;  /* 0x000016f000007944 */ /* 0x00afea0003c00000 */
        /* <DEDUP_REMOVED lines=8> */
.L_x_1835:
[----:B------:R-:W-:Y:S01]  /*1ce50*/  IMAD.MOV.U32 R4, RZ, RZ, R6 ;  /* 0x000000ffff047224 */ /* 0x000fe200078e0006 */
[----:B------:R-:W-:Y:S02]  /*1ce60*/  MOV R3, 0x2 ;  /* 0x0000000200037802 */ /* 0x000fe40000000f00 */
[----:B------:R-:W-:Y:S02]  /*1ce70*/  MOV R2, 0x1ce90 ;  /* 0x0001ce9000027802 */ /* 0x000fe40000000f00 */
[----:B------:R-:W-:Y:S05]  /*1ce80*/  CALL.REL.NOINC `($__internal_31_$__cuda_sm70_shflsync_bfly_p) ;  /* 0x000015d000007944 */ /* 0x000fea0003c00000 */
[----:B------:R-:W-:Y:S01]  /*1ce90*/  MOV R2, R13 ;  /* 0x0000000d00027202 */ /* 0x000fe20000000f00 */
[----:B------:R-:W-:Y:S05]  /*1cea0*/  BRA `(.L_x_1923) ;  /* 0xffff5e0000007947 */ /* 0x000fea000383ffff */
.L_x_1836:
[----:B------:R-:W-:Y:S01]  /*1ceb0*/  IMAD.MOV.U32 R4, RZ, RZ, R6 ;  /* 0x000000ffff047224 */ /* 0x000fe200078e0006 */
[----:B------:R-:W-:Y:S02]  /*1cec0*/  MOV R3, 0x1 ;  /* 0x0000000100037802 */ /* 0x000fe40000000f00 */
[----:B------:R-:W-:Y:S02]  /*1ced0*/  MOV R2, 0x1cef0 ;  /* 0x0001cef000027802 */ /* 0x000fe40000000f00 */
[----:B------:R-:W-:Y:S05]  /*1cee0*/  CALL.REL.NOINC `($__internal_31_$__cuda_sm70_shflsync_bfly_p) ;  /* 0x0000157000007944 */ /* 0x000fea0003c00000 */
[----:B------:R-:W-:Y:S01]  /*1cef0*/  FMNMX.FTZ R6, R6, R13, !PT ;  /* 0x0000000d06067209 */ /* 0x000fe20007810000 */
[----:B------:R-:W-:Y:S01]  /*1cf00*/  IMAD.MOV.U32 R4, RZ, RZ, R5 ;  /* 0x000000ffff047224 */ /* 0x000fe200078e0005 */
[----:B------:R-:W-:Y:S01]  /*1cf10*/  MOV R2, 0x1cf40 ;  /* 0x0001cf4000027802 */ /* 0x000fe20000000f00 */
[----:B------:R-:W-:-:S02]  /*1cf20*/  IMAD.MOV.U32 R3, RZ, RZ, 0x2 ;  /* 0x00000002ff037424 */ /* 0x000fc400078e00ff */
[----:B------:R-:W-:Y:S05]  /*1cf30*/  CALL.REL.NOINC `($__internal_31_$__cuda_sm70_shflsync_bfly_p) ;  /* 0x0000152000007944 */ /* 0x000fea0003c00000 */
[----:B------:R-:W-:Y:S01]  /*1cf40*/  FMNMX.FTZ R5, R5, R13, !PT ;  /* 0x0000000d05057209 */ /* 0x000fe20007810000 */
[----:B------:R-:W-:Y:S01]  /*1cf50*/  IMAD.MOV.U32 R3, RZ, RZ, 0x1 ;  /* 0x00000001ff037424 */ /* 0x000fe200078e00ff */
[----:B------:R-:W-:-:S03]  /*1cf60*/  MOV R2, 0x1cf90 ;  /* 0x0001cf9000027802 */ /* 0x000fc60000000f00 */
[----:B------:R-:W-:Y:S02]  /*1cf70*/  IMAD.MOV.U32 R4, RZ, RZ, R5 ;  /* 0x000000ffff047224 */ /* 0x000fe400078e0005 */
[----:B------:R-:W-:Y:S05]  /*1cf80*/  CALL.REL.NOINC `($__internal_31_$__cuda_sm70_shflsync_bfly_p) ;  /* 0x000014d000007944 */ /* 0x000fea0003c00000 */
[----:B------:R-:W-:Y:S01]  /*1cf90*/  MOV R4, R13 ;  /* 0x0000000d00047202 */ /* 0x000fe20000000f00 */
[----:B------:R-:W-:Y:S05]  /*1cfa0*/  BRA `(.L_x_1924) ;  /* 0xffff5d7000007947 */ /* 0x000fea000383ffff */
.L_x_1838:
[----:B------:R-:W-:Y:S01]  /*1cfb0*/  MOV R15, RZ ;  /* 0x000000ff000f7202 */ /* 0x000fe20000000f00 */
[----:B------:R-:W-:Y:S01]  /*1cfc0*/  IMAD.MOV.U32 R208, RZ, RZ, R4 ;  /* 0x000000ffffd07224 */ /* 0x000fe200078e0004 */
[----:B-1----:R-:W-:Y:S01]  /*1cfd0*/  MOV R2, 0x1d000 ;  /* 0x0001d00000027802 */ /* 0x002fe20000000f00 */
[----:B------:R-:W-:Y:S02]  /*1cfe0*/  IMAD.MOV.U32 R3, RZ, RZ, 0x181f ;  /* 0x0000181fff037424 */ /* 0x000fe400078e00ff */
[----:B--234-:R-:W-:Y:S05]  /*1cff0*/  CALL.REL.NOINC `($__internal_32_$__cuda_sm70_shflsync_idx_p) ;  /* 0x000014c000007944 */ /* 0x01cfea0003c00000 */
[----:B------:R-:W-:Y:S01]  /*1d000*/  MOV R2, R15 ;  /* 0x0000000f00027202 */ /* 0x000fe20000000f00 */
[----:B------:R-:W-:-:S05]  /*1d010*/  BRA `(.L_x_1925) ;  /* 0xffff6e2000007947 */ /* 0x000fca000383ffff */
.L_x_1841:
[----:B---3--:R-:W-:Y:S01]  /*1d020*/  MOV R15, 0x1 ;  /* 0x00000001000f7802 */ /* 0x008fe20000000f00 */
[----:B------:R-:W-:Y:S01]  /*1d030*/  IMAD.MOV.U32 R208, RZ, RZ, R4 ;  /* 0x000000ffffd07224 */ /* 0x000fe200078e0004 */
[----:B------:R-:W-:Y:S01]  /*1d040*/  MOV R2, 0x1d070 ;  /* 0x0001d07000027802 */ /* 0x000fe20000000f00 */
[----:B------:R-:W-:Y:S02]  /*1d050*/  IMAD.MOV.U32 R3, RZ, RZ, 0x181f ;  /* 0x0000181fff037424 */ /* 0x000fe400078e00ff */
[----:B--2---:R-:W-:Y:S05]  /*1d060*/  CALL.REL.NOINC `($__internal_32_$__cuda_sm70_shflsync_idx_p) ;  /* 0x0000145000007944 */ /* 0x004fea0003c00000 */
[----:B------:R-:W-:Y:S01]  /*1d070*/  MOV R3, 0x181f ;  /* 0x0000181f00037802 */ /* 0x000fe20000000f00 */
[----:B------:R-:W-:Y:S01]  /*1d080*/  IMAD.MOV.U32 R4, RZ, RZ, R15 ;  /* 0x000000ffff047224 */ /* 0x000fe200078e000f */
[----:B------:R-:W-:Y:S01]  /*1d090*/  MOV R15, 0x1 ;  /* 0x00000001000f7802 */ /* 0x000fe20000000f00 */
[----:B------:R-:W-:Y:S01]  /*1d0a0*/  IMAD.MOV.U32 R208, RZ, RZ, R20 ;  /* 0x000000ffffd07224 */ /* 0x000fe200078e0014 */
[----:B------:R-:W-:Y:S02]  /*1d0b0*/  MOV R2, 0x1d0d0 ;  /* 0x0001d0d000027802 */ /* 0x000fe40000000f00 */
[----:B------:R-:W-:Y:S05]  /*1d0c0*/  CALL.REL.NOINC `($__internal_32_$__cuda_sm70_shflsync_idx_p) ;  /* 0x000013f000007944 */ /* 0x000fea0003c00000 */
[----:B------:R-:W-:Y:S01]  /*1d0d0*/  MOV R2, R15 ;  /* 0x0000000f00027202 */ /* 0x000fe20000000f00 */
[----:B------:R-:W-:-:S05]  /*1d0e0*/  BRA `(.L_x_1926) ;  /* 0xffff6eb000007947 */ /* 0x000fca000383ffff */
.L_x_1844:
[----:B------:R-:W-:Y:S01]  /*1d0f0*/  MOV R15, RZ ;  /* 0x000000ff000f7202 */ /* 0x000fe20000000f00 */
[----:B------:R-:W-:Y:S01]  /*1d100*/  IMAD.MOV.U32 R208, RZ, RZ, R13 ;  /* 0x000000ffffd07224 */ /* 0x000fe200078e000d */
[----:B------:R-:W-:Y:S01]  /*1d110*/  MOV R2, 0x1d140 ;  /* 0x0001d14000027802 */ /* 0x000fe20000000f00 */
[----:B------:R-:W-:Y:S02]  /*1d120*/  IMAD.MOV.U32 R3, RZ, RZ, 0x181f ;  /* 0x0000181fff037424 */ /* 0x000fe400078e00ff */
[----:B-1----:R-:W-:Y:S05]  /*1d130*/  CALL.REL.NOINC `($__internal_32_$__cuda_sm70_shflsync_idx_p) ;  /* 0x0000138000007944 */ /* 0x002fea0003c00000 */
[----:B------:R-:W-:Y:S01]  /*1d140*/  MOV R4, R15 ;  /* 0x0000000f00047202 */ /* 0x000fe20000000f00 */
[----:B------:R-:W-:-:S05]  /*1d150*/  BRA `(.L_x_1927) ;  /* 0xffff7ea000007947 */ /* 0x000fca000383ffff */
.L_x_1845:
[----:B------:R-:W-:Y:S01]  /*1d160*/  MOV R15, RZ ;  /* 0x000000ff000f7202 */ /* 0x000fe20000000f00 */
[----:B------:R-:W-:Y:S01]  /*1d170*/  IMAD.MOV.U32 R208, RZ, RZ, R16 ;  /* 0x000000ffffd07224 */ /* 0x000fe200078e0010 */
[----:B------:R-:W-:Y:S01]  /*1d180*/  MOV R2, 0x1d1b0 ;  /* 0x0001d1b000027802 */ /* 0x000fe20000000f00 */
[----:B------:R-:W-:Y:S02]  /*1d190*/  IMAD.MOV.U32 R3, RZ, RZ, 0x181f ;  /* 0x0000181fff037424 */ /* 0x000fe400078e00ff */
[----:B-123--:R-:W-:Y:S05]  /*1d1a0*/  CALL.REL.NOINC `($__internal_32_$__cuda_sm70_shflsync_idx_p) ;  /* 0x0000131000007944 */ /* 0x00efea0003c00000 */
[----:B------:R-:W-:Y:S01]  /*1d1b0*/  MOV R2, R15 ;  /* 0x0000000f00027202 */ /* 0x000fe20000000f00 */
[----:B------:R-:W-:-:S05]  /*1d1c0*/  BRA `(.L_x_1928) ;  /* 0xffff7e5000007947 */ /* 0x000fca000383ffff */
.L_x_1846:
[----:B--2---:R-:W-:Y:S01]  /*1d1d0*/  MOV R15, 0x1 ;  /* 0x00000001000f7802 */ /* 0x004fe20000000f00 */
[----:B------:R-:W-:Y:S01]  /*1d1e0*/  IMAD.MOV.U32 R208, RZ, RZ, R13 ;  /* 0x000000ffffd07224 */ /* 0x000fe200078e000d */
[----:B------:R-:W-:Y:S01]  /*1d1f0*/  MOV R2, 0x1d220 ;  /* 0x0001d22000027802 */ /* 0x000fe20000000f00 */
[----:B------:R-:W-:Y:S03]  /*1d200*/  IMAD.MOV.U32 R3, RZ, RZ, 0x181f ;  /* 0x0000181fff037424 */ /* 0x000fe600078e00ff */
[----:B-1--4-:R-:W-:Y:S05]  /*1d210*/  CALL.REL.NOINC `($__internal_32_$__cuda_sm70_shflsync_idx_p) ;  /* 0x000012a000007944 */ /* 0x012fea0003c00000 */
        /* <DEDUP_REMOVED lines=8> */
.L_x_1847:
[----:B------:R-:W-:Y:S02]  /*1d2a0*/  MOV R3, 0x2 ;  /* 0x0000000200037802 */ /* 0x000fe40000000f00 */
[----:B------:R-:W-:Y:S02]  /*1d2b0*/  MOV R2, 0x1d2d0 ;  /* 0x0001d2d000027802 */ /* 0x000fe40000000f00 */
[----:B------:R-:W-:Y:S05]  /*1d2c0*/  CALL.REL.NOINC `($__internal_31_$__cuda_sm70_shflsync_bfly_p) ;  /* 0x0000119000007944 */ /* 0x000fea0003c00000 */
[----:B------:R-:W-:Y:S01]  /*1d2d0*/  MOV R2, R13 ;  /* 0x0000000d00027202 */ /* 0x000fe20000000f00 */
[----:B------:R-:W-:-:S05]  /*1d2e0*/  BRA `(.L_x_1930) ;  /* 0xffff811000007947 */ /* 0x000fca000383ffff */
.L_x_1848:
[----:B------:R-:W-:Y:S02]  /*1d2f0*/  MOV R3, 0x1 ;  /* 0x0000000100037802 */ /* 0x000fe40000000f00 */
[----:B------:R-:W-:Y:S02]  /*1d300*/  MOV R2, 0x1d320 ;  /* 0x0001d32000027802 */ /* 0x000fe40000000f00 */
[----:B------:R-:W-:Y:S05]  /*1d310*/  CALL.REL.NOINC `($__internal_31_$__cuda_sm70_shflsync_bfly_p) ;  /* 0x0000114000007944 */ /* 0x000fea0003c00000 */
[----:B------:R-:W-:Y:S01]  /*1d320*/  IMAD.MOV.U32 R3, RZ, RZ, 0x2 ;  /* 0x00000002ff037424 */ /* 0x000fe200078e00ff */
[----:B------:R-:W-:Y:S01]  /*1d330*/  FMNMX.FTZ R6, R4, R13, !PT ;  /* 0x0000000d04067209 */ /* 0x000fe20007810000 */
[----:B------:R-:W-:Y:S01]  /*1d340*/  IMAD.MOV.U32 R4, RZ, RZ, R12 ;  /* 0x000000ffff047224 */ /* 0x000fe200078e000c */
[----:B------:R-:W-:Y:S02]  /*1d350*/  MOV R2, 0x1d370 ;  /* 0x0001d37000027802 */ /* 0x000fe40000000f00 */
[----:B------:R-:W-:Y:S05]  /*1d360*/  CALL.REL.NOINC `($__internal_31_$__cuda_sm70_shflsync_bfly_p) ;  /* 0x000010f000007944 */ /* 0x000fea0003c00000 */
[----:B------:R-:W-:Y:S01]  /*1d370*/  FMNMX.FTZ R4, R12, R13, !PT ;  /* 0x0000000d0c047209 */ /* 0x000fe20007810000 */
[----:B------:R-:W-:Y:S01]  /*1d380*/  IMAD.MOV.U32 R3, RZ, RZ, 0x1 ;  /* 0x00000001ff037424 */ /* 0x000fe200078e00ff */
[----:B------:R-:W-:Y:S02]  /*1d390*/  MOV R2, 0x1d3b0 ;  /* 0x0001d3b000027802 */ /* 0x000fe40000000f00 */
[----:B------:R-:W-:Y:S05]  /*1d3a0*/  CALL.REL.NOINC `($__internal_31_$__cuda_sm70_shflsync_bfly_p) ;  /* 0x000010b000007944 */ /* 0x000fea0003c00000 */
[----:B------:R-:W-:Y:S01]  /*1d3b0*/  MOV R2, R13 ;  /* 0x0000000d00027202 */ /* 0x000fe20000000f00 */
[----:B------:R-:W-:-:S05]  /*1d3c0*/  BRA `(.L_x_1931) ;  /* 0xffff80a000007947 */ /* 0x000fca000383ffff */
.L_x_1850:
[----:B------:R-:W-:Y:S01]  /*1d3d0*/  IMAD.MOV.U32 R4, RZ, RZ, R217 ;  /* 0x000000ffff047224 */ /* 0x000fe200078e00d9 */
[----:B------:R-:W-:-:S02]  /*1d3e0*/  MOV R3, 0x2 ;  /* 0x0000000200037802 */ /* 0x000fc40000000f00 */
[----:B------:R-:W-:Y:S02]  /*1d3f0*/  MOV R2, 0x1d410 ;  /* 0x0001d41000027802 */ /* 0x000fe40000000f00 */
[----:B------:R-:W-:Y:S05]  /*1d400*/  CALL.REL.NOINC `($__internal_31_$__cuda_sm70_shflsync_bfly_p) ;  /* 0x0000105000007944 */ /* 0x000fea0003c00000 */
[----:B------:R-:W-:Y:S01]  /*1d410*/  FADD.FTZ R4, R217, R13 ;  /* 0x0000000dd9047221 */ /* 0x000fe20000010000 */
[----:B------:R-:W-:Y:S02]  /*1d420*/  MOV R3, 0x1 ;  /* 0x0000000100037802 */ /* 0x000fe40000000f00 */
[----:B------:R-:W-:Y:S02]  /*1d430*/  MOV R2, 0x1d450 ;  /* 0x0001d45000027802 */ /* 0x000fe40000000f00 */
[----:B------:R-:W-:Y:S05]  /*1d440*/  CALL.REL.NOINC `($__internal_31_$__cuda_sm70_shflsync_bfly_p) ;  /* 0x0000101000007944 */ /* 0x000fea0003c00000 */
[----:B------:R-:W-:Y:S01]  /*1d450*/  FADD.FTZ R9, R4, R13 ;  /* 0x0000000d04097221 */ /* 0x000fe20000010000 */
[----:B------:R-:W-:Y:S02]  /*1d460*/  MOV R4, R216 ;  /* 0x000000d800047202 */ /* 0x000fe40000000f00 */
[----:B------:R-:W-:Y:S02]  /*1d470*/  MOV R3, 0x2 ;  /* 0x0000000200037802 */ /* 0x000fe40000000f00 */
[----:B------:R-:W-:Y:S02]  /*1d480*/  MOV R2, 0x1d4a0 ;  /* 0x0001d4a000027802 */ /* 0x000fe40000000f00 */
[----:B------:R-:W-:Y:S05]  /*1d490*/  CALL.REL.NOINC `($__internal_31_$__cuda_sm70_shflsync_bfly_p) ;  /* 0x00000fc000007944 */ /* 0x000fea0003c00000 */
[----:B------:R-:W-:Y:S01]  /*1d4a0*/  FADD.FTZ R4, R216, R13 ;  /* 0x0000000dd8047221 */ /* 0x000fe20000010000 */
[----:B------:R-:W-:Y:S02]  /*1d4b0*/  MOV R3, 0x1 ;  /* 0x0000000100037802 */ /* 0x000fe40000000f00 */
[----:B------:R-:W-:-:S02]  /*1d4c0*/  MOV R2, 0x1d4e0 ;  /* 0x0001d4e000027802 */ /* 0x000fc40000000f00 */
[----:B------:R-:W-:Y:S05]  /*1d4d0*/  CALL.REL.NOINC `($__internal_31_$__cuda_sm70_shflsync_bfly_p) ;  /* 0x00000f8000007944 */ /* 0x000fea0003c00000 */
[----:B------:R-:W-:Y:S01]  /*1d4e0*/  MOV R2, R13 ;  /* 0x0000000d00027202 */ /* 0x000fe20000000f00 */
[----:B------:R-:W-:Y:S05]  /*1d4f0*/  BRA `(.L_x_1932) ;  /* 0xffff973000007947 */ /* 0x000fea000383ffff */
.L_x_1857:
[----:B--234-:R-:W-:Y:S01]  /*1d500*/  IMAD.MOV.U32 R208, RZ, RZ, R9 ;  /* 0x000000ffffd07224 */ /* 0x01cfe200078e0009 */
[----:B------:R-:W-:Y:S01]  /*1d510*/  MOV R15, RZ ;  /* 0x000000ff000f7202 */ /* 0x000fe20000000f00 */
[----:B------:R-:W-:Y:S01]  /*1d520*/  IMAD.MOV.U32 R3, RZ, RZ, 0x181f ;  /* 0x0000181fff037424 */ /* 0x000fe200078e00ff */
[----:B------:R-:W-:-:S02]  /*1d530*/  MOV R2, 0x1d550 ;  /* 0x0001d55000027802 */ /* 0x000fc40000000f00 */
[----:B-1----:R-:W-:Y:S05]  /*1d540*/  CALL.REL.NOINC `($__internal_32_$__cuda_sm70_shflsync_idx_p) ;  /* 0x00000f7000007944 */ /* 0x002fea0003c00000 */
[----:B------:R-:W-:Y:S01]  /*1d550*/  MOV R5, R15 ;  /* 0x0000000f00057202 */ /* 0x000fe20000000f00 */
[----:B------:R-:W-:Y:S05]  /*1d560*/  BRA `(.L_x_1933) ;  /* 0xffffb36000007947 */ /* 0x000fea000383ffff */
.L_x_1858:
[----:B------:R-:W-:Y:S01]  /*1d570*/  IMAD.MOV.U32 R208, RZ, RZ, R16 ;  /* 0x000000ffffd07224 */ /* 0x000fe200078e0010 */
[----:B------:R-:W-:Y:S01]  /*1d580*/  MOV R15, RZ ;  /* 0x000000ff000f7202 */ /* 0x000fe20000000f00 */
[----:B------:R-:W-:Y:S01]  /*1d590*/  IMAD.MOV.U32 R3, RZ, RZ, 0x181f ;  /* 0x0000181fff037424 */ /* 0x000fe200078e00ff */
[----:B------:R-:W-:-:S02]  /*1d5a0*/  MOV R2, 0x1d5c0 ;  /* 0x0001d5c000027802 */ /* 0x000fc40000000f00 */
[----:B-123--:R-:W-:Y:S05]  /*1d5b0*/  CALL.REL.NOINC `($__internal_32_$__cuda_sm70_shflsync_idx_p) ;  /* 0x00000f0000007944 */ /* 0x00efea0003c00000 */
[----:B------:R-:W-:Y:S01]  /*1d5c0*/  MOV R2, R15 ;  /* 0x0000000f00027202 */ /* 0x000fe20000000f00 */
[----:B------:R-:W-:Y:S05]  /*1d5d0*/  BRA `(.L_x_1934) ;  /* 0xffffb31000007947 */ /* 0x000fea000383ffff */
.L_x_1861:
[----:B------:R-:W-:Y:S01]  /*1d5e0*/  IMAD.MOV.U32 R208, RZ, RZ, R9 ;  /* 0x000000ffffd07224 */ /* 0x000fe200078e0009 */
[----:B--2---:R-:W-:Y:S01]  /*1d5f0*/  MOV R15, 0x1 ;  /* 0x00000001000f7802 */ /* 0x004fe20000000f00 */
[----:B------:R-:W-:Y:S01]  /*1d600*/  IMAD.MOV.U32 R3, RZ, RZ, 0x181f ;  /* 0x0000181fff037424 */ /* 0x000fe200078e00ff */
[----:B------:R-:W-:-:S02]  /*1d610*/  MOV R2, 0x1d630 ;  /* 0x0001d63000027802 */ /* 0x000fc40000000f00 */
[----:B-1-34-:R-:W-:Y:S05]  /*1d620*/  CALL.REL.NOINC `($__internal_32_$__cuda_sm70_shflsync_idx_p) ;  /* 0x00000e9000007944 */ /* 0x01afea0003c00000 */
        /* <DEDUP_REMOVED lines=8> */
.L_x_1864:
[----:B------:R-:W-:Y:S01]  /*1d6b0*/  IMAD.MOV.U32 R208, RZ, RZ, R9 ;  /* 0x000000ffffd07224 */ /* 0x000fe200078e0009 */
[----:B--2---:R-:W-:Y:S01]  /*1d6c0*/  MOV R15, 0x2 ;  /* 0x00000002000f7802 */ /* 0x004fe20000000f00 */
[----:B------:R-:W-:Y:S01]  /*1d6d0*/  IMAD.MOV.U32 R3, RZ, RZ, 0x181f ;  /* 0x0000181fff037424 */ /* 0x000fe200078e00ff */
[----:B------:R-:W-:Y:S02]  /*1d6e0*/  MOV R2, 0x1d700 ;  /* 0x0001d70000027802 */ /* 0x000fe40000000f00 */
[----:B-1-34-:R-:W-:Y:S05]  /*1d6f0*/  CALL.REL.NOINC `($__internal_32_$__cuda_sm70_shflsync_idx_p) ;  /* 0x00000dc000007944 */ /* 0x01afea0003c00000 */
[----:B------:R-:W-:Y:S01]  /*1d700*/  MOV R5, R15 ;  /* 0x0000000f00057202 */ /* 0x000fe20000000f00 */
[----:B------:R-:W-:Y:S05]  /*1d710*/  BRA `(.L_x_1936) ;  /* 0xffffb4b000007947 */ /* 0x000fea000383ffff */
.L_x_1865:
[----:B------:R-:W-:Y:S01]  /*1d720*/  IMAD.MOV.U32 R208, RZ, RZ, R16 ;  /* 0x000000ffffd07224 */ /* 0x000fe200078e0010 */
[----:B--2---:R-:W-:Y:S01]  /*1d730*/  MOV R15, 0x2 ;  /* 0x00000002000f7802 */ /* 0x004fe20000000f00 */
[----:B------:R-:W-:Y:S01]  /*1d740*/  IMAD.MOV.U32 R3, RZ, RZ, 0x181f ;  /* 0x0000181fff037424 */ /* 0x000fe200078e00ff */
[----:B------:R-:W-:Y:S02]  /*1d750*/  MOV R2, 0x1d770 ;  /* 0x0001d77000027802 */ /* 0x000fe40000000f00 */
[----:B-1-34-:R-:W-:Y:S05]  /*1d760*/  CALL.REL.NOINC `($__internal_32_$__cuda_sm70_shflsync_idx_p) ;  /* 0x00000d5000007944 */ /* 0x01afea0003c00000 */
[----:B------:R-:W-:Y:S01]  /*1d770*/  MOV R2, R15 ;  /* 0x0000000f00027202 */ /* 0x000fe20000000f00 */
[----:B------:R-:W-:Y:S05]  /*1d780*/  BRA `(.L_x_1937) ;  /* 0xffffb46000007947 */ /* 0x000fea000383ffff */
.L_x_1868:
[----:B------:R-:W-:Y:S01]  /*1d790*/  IMAD.MOV.U32 R208, RZ, RZ, R9 ;  /* 0x000000ffffd07224 */ /* 0x000fe200078e0009 */
[----:B---3--:R-:W-:Y:S01]  /*1d7a0*/  MOV R15, 0x3 ;  /* 0x00000003000f7802 */ /* 0x008fe20000000f00 */
[----:B------:R-:W-:Y:S01]  /*1d7b0*/  IMAD.MOV.U32 R3, RZ, RZ, 0x181f ;  /* 0x0000181fff037424 */ /* 0x000fe200078e00ff */
[----:B----4-:R-:W-:-:S02]  /*1d7c0*/  MOV R2, 0x1d7e0 ;  /* 0x0001d7e000027802 */ /* 0x010fc40000000f00 */
[----:B-12---:R-:W-:Y:S05]  /*1d7d0*/  CALL.REL.NOINC `($__internal_32_$__cuda_sm70_shflsync_idx_p) ;  /* 0x00000ce000007944 */ /* 0x006fea0003c00000 */
        /* <DEDUP_REMOVED lines=8> */
.L_x_1870:
[----:B------:R-:W-:Y:S01]  /*1d860*/  IMAD.MOV.U32 R208, RZ, RZ, R6 ;  /* 0x000000ffffd07224 */ /* 0x000fe200078e0006 */
[----:B------:R-:W-:Y:S01]  /*1d870*/  MOV R15, RZ ;  /* 0x000000ff000f7202 */ /* 0x000fe20000000f00 */
[----:B------:R-:W-:Y:S01]  /*1d880*/  IMAD.MOV.U32 R3, RZ, RZ, 0x1c1f ;  /* 0x00001c1fff037424 */ /* 0x000fe200078e00ff */
[----:B------:R-:W-:Y:S02]  /*1d890*/  MOV R2, 0x1d8b0 ;  /* 0x0001d8b000027802 */ /* 0x000fe40000000f00 */
[----:B------:R-:W-:Y:S05]  /*1d8a0*/  CALL.REL.NOINC `($__internal_32_$__cuda_sm70_shflsync_idx_p) ;  /* 0x00000c1000007944 */ /* 0x000fea0003c00000 */
[----:B------:R-:W-:Y:S01]  /*1d8b0*/  MOV R4, R15 ;  /* 0x0000000f00047202 */ /* 0x000fe20000000f00 */
[----:B------:R-:W-:Y:S05]  /*1d8c0*/  BRA `(.L_x_1939) ;  /* 0xffffb84000007947 */ /* 0x000fea000383ffff */
.L_x_1871:
[----:B------:R-:W-:Y:S01]  /*1d8d0*/  IMAD.MOV.U32 R208, RZ, RZ, R5 ;  /* 0x000000ffffd07224 */ /* 0x000fe200078e0005 */
[----:B------:R-:W-:Y:S01]  /*1d8e0*/  MOV R15, RZ ;  /* 0x000000ff000f7202 */ /* 0x000fe20000000f00 */
[----:B------:R-:W-:Y:S01]  /*1d8f0*/  IMAD.MOV.U32 R3, RZ, RZ, 0x1c1f ;  /* 0x00001c1fff037424 */ /* 0x000fe200078e00ff */
[----:B------:R-:W-:Y:S02]  /*1d900*/  MOV R2, 0x1d920 ;  /* 0x0001d92000027802 */ /* 0x000fe40000000f00 */
[----:B-12---:R-:W-:Y:S05]  /*1d910*/  CALL.REL.NOINC `($__internal_32_$__cuda_sm70_shflsync_idx_p) ;  /* 0x00000ba000007944 */ /* 0x006fea0003c00000 */
[----:B------:R-:W-:Y:S01]  /*1d920*/  MOV R2, R15 ;  /* 0x0000000f00027202 */ /* 0x000fe20000000f00 */
[----:B------:R-:W-:Y:S05]  /*1d930*/  BRA `(.L_x_1940) ;  /* 0xffffb7f000007947 */ /* 0x000fea000383ffff */
.L_x_1874:
[----:B------:R-:W-:Y:S01]  /*1d940*/  IMAD.MOV.U32 R208, RZ, RZ, R6 ;  /* 0x000000ffffd07224 */ /* 0x000fe200078e0006 */
[----:B--2---:R-:W-:Y:S01]  /*1d950*/  MOV R15, 0x1 ;  /* 0x00000001000f7802 */ /* 0x004fe20000000f00 */
[----:B------:R-:W-:Y:S01]  /*1d960*/  IMAD.MOV.U32 R3, RZ, RZ, 0x1c1f ;  /* 0x00001c1fff037424 */ /* 0x000fe200078e00ff */
[----:B----4-:R-:W-:-:S02]  /*1d970*/  MOV R2, 0x1d990 ;  /* 0x0001d99000027802 */ /* 0x010fc40000000f00 */
        /* <DEDUP_REMOVED lines=9> */
.L_x_1878:
[----:B------:R-:W-:Y:S01]  /*1da10*/  IMAD.MOV.U32 R208, RZ, RZ, R5 ;  /* 0x000000ffffd07224 */ /* 0x000fe200078e0005 */
[----:B------:R-:W-:Y:S01]  /*1da20*/  MOV R15, RZ ;  /* 0x000000ff000f7202 */ /* 0x000fe20000000f00 */
[----:B------:R-:W-:Y:S01]  /*1da30*/  IMAD.MOV.U32 R3, RZ, RZ, 0x181f ;  /* 0x0000181fff037424 */ /* 0x000fe200078e00ff */
[----:B------:R-:W-:Y:S02]  /*1da40*/  MOV R2, 0x1da60 ;  /* 0x0001da6000027802 */ /* 0x000fe40000000f00 */
[----:B------:R-:W-:Y:S05]  /*1da50*/  CALL.REL.NOINC `($__internal_32_$__cuda_sm70_shflsync_idx_p) ;  /* 0x00000a6000007944 */ /* 0x000fea0003c00000 */
[----:B------:R-:W-:Y:S01]  /*1da60*/  MOV R4, R15 ;  /* 0x0000000f00047202 */ /* 0x000fe20000000f00 */
[----:B------:R-:W-:Y:S05]  /*1da70*/  BRA `(.L_x_1942) ;  /* 0xffffd7a000007947 */ /* 0x000fea000383ffff */
.L_x_1879:
[----:B------:R-:W-:Y:S01]  /*1da80*/  IMAD.MOV.U32 R208, RZ, RZ, R16 ;  /* 0x000000ffffd07224 */ /* 0x000fe200078e0010 */
[----:B------:R-:W-:Y:S01]  /*1da90*/  MOV R15, RZ ;  /* 0x000000ff000f7202 */ /* 0x000fe20000000f00 */
[----:B------:R-:W-:Y:S01]  /*1daa0*/  IMAD.MOV.U32 R3, RZ, RZ, 0x181f ;  /* 0x0000181fff037424 */ /* 0x000fe200078e00ff */
[----:B------:R-:W-:Y:S02]  /*1dab0*/  MOV R2, 0x1dad0 ;  /* 0x0001dad000027802 */ /* 0x000fe40000000f00 */
[----:B-12---:R-:W-:Y:S05]  /*1dac0*/  CALL.REL.NOINC `($__internal_32_$__cuda_sm70_shflsync_idx_p) ;  /* 0x000009f000007944 */ /* 0x006fea0003c00000 */
[----:B------:R-:W-:Y:S01]  /*1dad0*/  MOV R2, R15 ;  /* 0x0000000f00027202 */ /* 0x000fe20000000f00 */
[----:B------:R-:W-:Y:S05]  /*1dae0*/  BRA `(.L_x_1943) ;  /* 0xffffd75000007947 */ /* 0x000fea000383ffff */
.L_x_1882:
        /* <DEDUP_REMOVED lines=13> */
.L_x_1885:
[----:B------:R-:W-:Y:S01]  /*1dbc0*/  IMAD.MOV.U32 R208, RZ, RZ, R5 ;  /* 0x000000ffffd07224 */ /* 0x000fe200078e0005 */
[----:B-1----:R-:W-:Y:S01]  /*1dbd0*/  MOV R15, 0x2 ;  /* 0x00000002000f7802 */ /* 0x002fe20000000f00 */
[----:B------:R-:W-:Y:S01]  /*1dbe0*/  IMAD.MOV.U32 R3, RZ, RZ, 0x181f ;  /* 0x0000181fff037424 */ /* 0x000fe200078e00ff */
[----:B----4-:R-:W-:Y:S02]  /*1dbf0*/  MOV R2, 0x1dc10 ;  /* 0x0001dc1000027802 */ /* 0x010fe40000000f00 */
[----:B--23--:R-:W-:Y:S05]  /*1dc00*/  CALL.REL.NOINC `($__internal_32_$__cuda_sm70_shflsync_idx_p) ;  /* 0x000008b000007944 */ /* 0x00cfea0003c00000 */
[----:B------:R-:W-:Y:S01]  /*1dc10*/  MOV R4, R15 ;  /* 0x0000000f00047202 */ /* 0x000fe20000000f00 */
[----:B------:R-:W-:Y:S05]  /*1dc20*/  BRA `(.L_x_1945) ;  /* 0xffffd90000007947 */ /* 0x000fea000383ffff */
.L_x_1886:
[----:B------:R-:W-:Y:S01]  /*1dc30*/  IMAD.MOV.U32 R208, RZ, RZ, R16 ;  /* 0x000000ffffd07224 */ /* 0x000fe200078e0010 */
[----:B------:R-:W-:Y:S01]  /*1dc40*/  MOV R15, 0x2 ;  /* 0x00000002000f7802 */ /* 0x000fe20000000f00 */
[----:B------:R-:W-:Y:S01]  /*1dc50*/  IMAD.MOV.U32 R3, RZ, RZ, 0x181f ;  /* 0x0000181fff037424 */ /* 0x000fe200078e00ff */
[----:B----4-:R-:W-:Y:S02]  /*1dc60*/  MOV R2, 0x1dc80 ;  /* 0x0001dc8000027802 */ /* 0x010fe40000000f00 */
[----:B-123--:R-:W-:Y:S05]  /*1dc70*/  CALL.REL.NOINC `($__internal_32_$__cuda_sm70_shflsync_idx_p) ;  /* 0x0000084000007944 */ /* 0x00efea0003c00000 */
[----:B------:R-:W-:Y:S01]  /*1dc80*/  MOV R2, R15 ;  /* 0x0000000f00027202 */ /* 0x000fe20000000f00 */
[----:B------:R-:W-:Y:S05]  /*1dc90*/  BRA `(.L_x_1946) ;  /* 0xffffd8b000007947 */ /* 0x000fea000383ffff */
.L_x_1889:
[----:B------:R-:W-:Y:S01]  /*1dca0*/  IMAD.MOV.U32 R208, RZ, RZ, R5 ;  /* 0x000000ffffd07224 */ /* 0x000fe200078e0005 */
[----:B-1----:R-:W-:Y:S01]  /*1dcb0*/  MOV R15, 0x3 ;  /* 0x00000003000f7802 */ /* 0x002fe20000000f00 */
[----:B------:R-:W-:Y:S01]  /*1dcc0*/  IMAD.MOV.U32 R3, RZ, RZ, 0x181f ;  /* 0x0000181fff037424 */ /* 0x000fe200078e00ff */
[----:B------:R-:W-:-:S02]  /*1dcd0*/  MOV R2, 0x1dcf0 ;  /* 0x0001dcf000027802 */ /* 0x000fc40000000f00 */
[----:B--234-:R-:W-:Y:S05]  /*1dce0*/  CALL.REL.NOINC `($__internal_32_$__cuda_sm70_shflsync_idx_p) ;  /* 0x000007d000007944 */ /* 0x01cfea0003c00000 */
        /* <DEDUP_REMOVED lines=8> */
.L_x_1891:
[----:B------:R-:W-:Y:S01]  /*1dd70*/  IMAD.MOV.U32 R208, RZ, RZ, R114 ;  /* 0x000000ffffd07224 */ /* 0x000fe200078e0072 */
[----:B-1----:R-:W-:Y:S01]  /*1dd80*/  MOV R15, RZ ;  /* 0x000000ff000f7202 */ /* 0x002fe20000000f00 */
[----:B------:R-:W-:Y:S01]  /*1dd90*/  IMAD.MOV.U32 R3, RZ, RZ, 0x1f ;  /* 0x0000001fff037424 */ /* 0x000fe200078e00ff */
[----:B------:R-:W-:Y:S02]  /*1dda0*/  MOV R2, 0x1ddc0 ;  /* 0x0001ddc000027802 */ /* 0x000fe40000000f00 */
[----:B---3--:R-:W-:Y:S05]  /*1ddb0*/  CALL.REL.NOINC `($__internal_32_$__cuda_sm70_shflsync_idx_p) ;  /* 0x0000070000007944 */ /* 0x008fea0003c00000 */
[----:B------:R-:W-:Y:S01]  /*1ddc0*/  MOV R11, R15 ;  /* 0x0000000f000b7202 */ /* 0x000fe20000000f00 */
[----:B------:R-:W-:Y:S05]  /*1ddd0*/  BRA `(.L_x_1948) ;  /* 0xffffdb2000007947 */ /* 0x000fea000383ffff */
.L_x_1892:
[----:B------:R-:W-:Y:S01]  /*1dde0*/  IMAD.MOV.U32 R208, RZ, RZ, R114 ;  /* 0x000000ffffd07224 */ /* 0x000fe200078e0072 */
[----:B-1----:R-:W-:Y:S01]  /*1ddf0*/  MOV R15, 0x1 ;  /* 0x00000001000f7802 */ /* 0x002fe20000000f00 */
[----:B------:R-:W-:Y:S01]  /*1de00*/  IMAD.MOV.U32 R3, RZ, RZ, 0x1f ;  /* 0x0000001fff037424 */ /* 0x000fe200078e00ff */
[----:B------:R-:W-:Y:S02]  /*1de10*/  MOV R2, 0x1de30 ;  /* 0x0001de3000027802 */ /* 0x000fe40000000f00 */
[----:B--234-:R-:W-:Y:S05]  /*1de20*/  CALL.REL.NOINC `($__internal_32_$__cuda_sm70_shflsync_idx_p) ;  /* 0x0000069000007944 */ /* 0x01cfea0003c00000 */
[----:B------:R-:W-:Y:S01]  /*1de30*/  MOV R6, R15 ;  /* 0x0000000f00067202 */ /* 0x000fe20000000f00 */
[----:B------:R-:W-:Y:S05]  /*1de40*/  BRA `(.L_x_1949) ;  /* 0xffffdad000007947 */ /* 0x000fea000383ffff */
.L_x_1893:
[----:B------:R-:W-:Y:S01]  /*1de50*/  IMAD.MOV.U32 R2, RZ, RZ, R4 ;  /* 0x000000ffff027224 */ /* 0x000fe200078e0004 */
[----:B------:R-:W-:-:S02]  /*1de60*/  MOV R5, 0x1 ;  /* 0x0000000100057802 */ /* 0x000fc40000000f00 */
[----:B------:R-:W-:Y:S02]  /*1de70*/  MOV R3, 0x1de90 ;  /* 0x0001de9000037802 */ /* 0x000fe40000000f00 */
[----:B-12-4-:R-:W-:Y:S05]  /*1de80*/  CALL.REL.NOINC `($__internal_33_$__cuda_sm70_shflsync_up_p) ;  /* 0x0000068000007944 */ /* 0x016fea0003c00000 */
[----:B------:R-:W-:Y:S05]  /*1de90*/  BRA `(.L_x_1950) ;  /* 0xffffdbb000007947 */ /* 0x000fea000383ffff */
.L_x_1894:
[----:B------:R-:W-:Y:S01]  /*1dea0*/  IMAD.MOV.U32 R2, RZ, RZ, R4 ;  /* 0x000000ffff027224 */ /* 0x000fe200078e0004 */
[----:B------:R-:W-:Y:S02]  /*1deb0*/  MOV R5, 0x2 ;  /* 0x0000000200057802 */ /* 0x000fe40000000f00 */
[----:B------:R-:W-:Y:S02]  /*1dec0*/  MOV R3, 0x1dee0 ;  /* 0x0001dee000037802 */ /* 0x000fe40000000f00 */
[----:B--2-4-:R-:W-:Y:S05]  /*1ded0*/  CALL.REL.NOINC `($__internal_33_$__cuda_sm70_shflsync_up_p) ;  /* 0x0000063000007944 */ /* 0x014fea0003c00000 */
        /* <DEDUP_REMOVED lines=27> */
.L_x_1898:
[----:B------:R-:W-:Y:S01]  /*1e090*/  IMAD.MOV.U32 R2, RZ, RZ, R4 ;  /* 0x000000ffff027224 */ /* 0x000fe200078e0004 */
[----:B------:R-:W-:Y:S02]  /*1e0a0*/  MOV R5, 0x1 ;  /* 0x0000000100057802 */ /* 0x000fe40000000f00 */
[----:B------:R-:W-:Y:S02]  /*1e0b0*/  MOV R3, 0x1e0d0 ;  /* 0x0001e0d000037802 */ /* 0x000fe40000000f00 */
[----:B------:R-:W-:Y:S05]  /*1e0c0*/  CALL.REL.NOINC `($__internal_33_$__cuda_sm70_shflsync_up_p) ;  /* 0x0000044000007944 */ /* 0x000fea0003c00000 */
[----:B------:R-:W-:Y:S01]  /*1e0d0*/  MOV R2, R5 ;  /* 0x0000000500027202 */ /* 0x000fe20000000f00 */
[----:B------:R-:W-:Y:S05]  /*1e0e0*/  BRA `(.L_x_1952) ;  /* 0xffffdbd000007947 */ /* 0x000fea000383ffff */
.L_x_1899:
        /* <DEDUP_REMOVED lines=31> */
.L_x_1901:
[----:B------:R-:W-:Y:S02]  /*1e2e0*/  SEL R2, RZ, 0x1, P0 ;  /* 0x00000001ff027807 */ /* 0x000fe40000000000 */
[----:B------:R-:W-:Y:S02]  /*1e2f0*/  MOV R3, 0x1e310 ;  /* 0x0001e31000037802 */ /* 0x000fe40000000f00 */
[----:B-1----:R-:W-:Y:S05]  /*1e300*/  CALL.REL.NOINC `($__internal_34_$__cuda_sm70_votesync_ballot) ;  /* 0x0000027000007944 */ /* 0x002fea0003c00000 */
[----:B------:R-:W-:Y:S05]  /*1e310*/  BRA `(.L_x_1954) ;  /* 0xffffdb3000007947 */ /* 0x000fea000383ffff */
.L_x_1902:
[----:B------:R-:W-:Y:S01]  /*1e320*/  IMAD.MOV.U32 R208, RZ, RZ, R9 ;  /* 0x000000ffffd07224 */ /* 0x000fe200078e0009 */
[----:B---3--:R-:W-:Y:S01]  /*1e330*/  MOV R15, R14 ;  /* 0x0000000e000f7202 */ /* 0x008fe20000000f00 */
[----:B------:R-:W-:Y:S01]  /*1e340*/  IMAD.MOV.U32 R3, RZ, RZ, 0x1f ;  /* 0x0000001fff037424 */ /* 0x000fe200078e00ff */
[----:B------:R-:W-:Y:S02]  /*1e350*/  MOV R2, 0x1e370 ;  /* 0x0001e37000027802 */ /* 0x000fe40000000f00 */
[----:B-12---:R-:W-:Y:S05]  /*1e360*/  CALL.REL.NOINC `($__internal_32_$__cuda_sm70_shflsync_idx_p) ;  /* 0x0000015000007944 */ /* 0x006fea0003c00000 */
[----:B------:R-:W-:Y:S01]  /*1e370*/  IMAD.MOV.U32 R6, RZ, RZ, R15 ;  /* 0x000000ffff067224 */ /* 0x000fe200078e000f */
[----:B------:R-:W-:Y:S01]  /*1e380*/  MOV R15, R14 ;  /* 0x0000000e000f7202 */ /* 0x000fe20000000f00 */
[----:B------:R-:W-:Y:S01]  /*1e390*/  IMAD.MOV.U32 R208, RZ, RZ, R10 ;  /* 0x000000ffffd07224 */ /* 0x000fe200078e000a */
[----:B------:R-:W-:Y:S02]  /*1e3a0*/  MOV R3, 0x1f ;  /* 0x0000001f00037802 */ /* 0x000fe40000000f00 */
[----:B------:R-:W-:-:S02]  /*1e3b0*/  MOV R2, 0x1e3d0 ;  /* 0x0001e3d000027802 */ /* 0x000fc40000000f00 */
[----:B------:R-:W-:Y:S05]  /*1e3c0*/  CALL.REL.NOINC `($__internal_32_$__cuda_sm70_shflsync_idx_p) ;  /* 0x000000f000007944 */ /* 0x000fea0003c00000 */
[----:B------:R-:W-:Y:S01]  /*1e3d0*/  MOV R5, R15 ;  /* 0x0000000f00057202 */ /* 0x000fe20000000f00 */
[----:B------:R-:W-:Y:S05]  /*1e3e0*/  BRA `(.L_x_1955) ;  /* 0xffffdaa000007947 */ /* 0x000fea000383ffff */
.L_x_1905:
[----:B------:R-:W-:Y:S01]  /*1e3f0*/  MOV R15, R2 ;  /* 0x00000002000f7202 */ /* 0x000fe20000000f00 */
[----:B------:R-:W-:Y:S01]  /*1e400*/  IMAD.MOV.U32 R208, RZ, RZ, R4 ;  /* 0x000000ffffd07224 */ /* 0x000fe200078e0004 */
[----:B------:R-:W-:Y:S01]  /*1e410*/  MOV R2, 0x1e440 ;  /* 0x0001e44000027802 */ /* 0x000fe20000000f00 */
[----:B------:R-:W-:-:S02]  /*1e420*/  IMAD.MOV.U32 R3, RZ, RZ, 0x1f ;  /* 0x0000001fff037424 */ /* 0x000fc400078e00ff */
[----:B-1234-:R-:W-:Y:S05]  /*1e430*/  CALL.REL.NOINC `($__internal_32_$__cuda_sm70_shflsync_idx_p) ;  /* 0x0000008000007944 */ /* 0x01efea0003c00000 */
[----:B------:R-:W-:Y:S01]  /*1e440*/  MOV R17, R15 ;  /* 0x0000000f00117202 */ /* 0x000fe20000000f00 */
[----:B------:R-:W-:Y:S05]  /*1e450*/  BRA `(.L_x_1904) ;  /* 0xffffda9000007947 */ /* 0x000fea000383ffff */
        .weak           $__internal_31_$__cuda_sm70_shflsync_bfly_p
        .type           $__internal_31_$__cuda_sm70_shflsync_bfly_p,@function
        .size           $__internal_31_$__cuda_sm70_shflsync_bfly_p,($__internal_32_$__cuda_sm70_shflsync_idx_p - $__internal_31_$__cuda_sm70_shflsync_bfly_p)
$__internal_31_$__cuda_sm70_shflsync_bfly_p:
[----:B------:R-:W-:Y:S02]  /*1e460*/  MOV R13, 0x1f ;  /* 0x0000001f000d7802 */ /* 0x000fe40000000f00 */
[----:B------:R-:W-:-:S04]  /*1e470*/  MOV R32, 0xffffffff ;  /* 0xffffffff00207802 */ /* 0x000fc80000000f00 */
[----:B------:R-:W-:Y:S04]  /*1e480*/  WARPSYNC R32 ;  /* 0x0000002000007348 */ /* 0x000fe80003800000 */
[----:B------:R1:W2:Y:S02]  /*1e490*/  SHFL.BFLY PT, R13, R4, R3, R13 ;  /* 0x0c000003040d7389 */ /* 0x0002a400000e000d */
[----:B-1----:R-:W-:-:S04]  /*1e4a0*/  MOV R3, 0x0 ;  /* 0x0000000000037802 */ /* 0x002fc80000000f00 */
[----:B--2---:R-:W-:Y:S05]  /*1e4b0*/  RET.REL.NODEC R2 `(_ZN7cutlass13device_kernelIN5flash19enable_sm80_to_sm89INS1_16FlashAttnFwdSm80INS1_25CollectiveMainloopFwdSm80ILi8ELi1ELb0EN4cute5tupleIJNS5_1CILi128EEENS7_ILi48EEENS7_ILi256EEEEEELi256ENS_10bfloat16_tEfNS_4arch4Sm80ELb0ELb0ELb1ELb1ELb1ELb1ELb1ELb1EEENS1_21CollectiveEpilogueFwdINS6_IJS8_SA_S9_EEENS6_IJNS7_ILi1EEESI_SI_EEESC_SE_Li256ELb1ELb1ELb1ELb0EEENS1_36VarlenDynamicPersistentTileSchedulerILi128ELi48ELi256ELi256ELb1ELb1ELb0ELb0ELb1ELb1EEEEEEEEEvNT_6ParamsE) ;  /* 0xfffe1b4002007950 */ /* 0x004fea0003c3ffff */
        .weak           $__internal_32_$__cuda_sm70_shflsync_idx_p
        .type           $__internal_32_$__cuda_sm70_shflsync_idx_p,@function
        .size           $__internal_32_$__cuda_sm70_shflsync_idx_p,($__internal_33_$__cuda_sm70_shflsync_up_p - $__internal_32_$__cuda_sm70_shflsync_idx_p)
$__internal_32_$__cuda_sm70_shflsync_idx_p:
[----:B------:R-:W-:-:S04]  /*1e4c0*/  MOV R224, 0xffffffff ;  /* 0xffffffff00e07802 */ /* 0x000fc80000000f00 */
[----:B------:R-:W-:Y:S04]  /*1e4d0*/  WARPSYNC R224 ;  /* 0x000000e000007348 */ /* 0x000fe80003800000 */
[----:B------:R1:W2:Y:S02]  /*1e4e0*/  SHFL.IDX PT, R15, R208, R15, R3 ;  /* 0x0000000fd00f7389 */ /* 0x0002a400000e0003 */
[----:B-1----:R-:W-:-:S04]  /*1e4f0*/  MOV R3, 0x0 ;  /* 0x0000000000037802 */ /* 0x002fc80000000f00 */
[----:B--2---:R-:W-:Y:S05]  /*1e500*/  RET.REL.NODEC R2 `(_ZN7cutlass13device_kernelIN5flash19enable_sm80_to_sm89INS1_16FlashAttnFwdSm80INS1_25CollectiveMainloopFwdSm80ILi8ELi1ELb0EN4cute5tupleIJNS5_1CILi128EEENS7_ILi48EEENS7_ILi256EEEEEELi256ENS_10bfloat16_tEfNS_4arch4Sm80ELb0ELb0ELb1ELb1ELb1ELb1ELb1ELb1EEENS1_21CollectiveEpilogueFwdINS6_IJS8_SA_S9_EEENS6_IJNS7_ILi1EEESI_SI_EEESC_SE_Li256ELb1ELb1ELb1ELb0EEENS1_36VarlenDynamicPersistentTileSchedulerILi128ELi48ELi256ELi256ELb1ELb1ELb0ELb0ELb1ELb1EEEEEEEEEvNT_6ParamsE) ;  /* 0xfffe1af002007950 */ /* 0x004fea0003c3ffff */
        .weak           $__internal_33_$__cuda_sm70_shflsync_up_p
        .type           $__internal_33_$__cuda_sm70_shflsync_up_p,@function
        .size           $__internal_33_$__cuda_sm70_shflsync_up_p,($__internal_34_$__cuda_sm70_votesync_ballot - $__internal_33_$__cuda_sm70_shflsync_up_p)
$__internal_33_$__cuda_sm70_shflsync_up_p:
[----:B------:R-:W-:Y:S02]  /*1e510*/  IMAD.MOV.U32 R13, RZ, RZ, -0x1 ;  /* 0xffffffffff0d7424 */ /* 0x000fe400078e00ff */
[----:B------:R-:W-:Y:S02]  /*1e520*/  IMAD.MOV.U32 R12, RZ, RZ, RZ ;  /* 0x000000ffff0c7224 */ /* 0x000fe400078e00ff */
[----:B------:R-:W-:Y:S04]  /*1e530*/  WARPSYNC R13 ;  /* 0x0000000d00007348 */ /* 0x000fe80003800000 */
[----:B------:R1:W2:Y:S02]  /*1e540*/  SHFL.UP PT, R5, R2, R5, R12 ;  /* 0x0400000502057389 */ /* 0x0002a400000e000c */
[----:B-1----:R-:W-:-:S02]  /*1e550*/  MOV R2, R3 ;  /* 0x0000000300027202 */ /* 0x002fc40000000f00 */
[----:B------:R-:W-:-:S04]  /*1e560*/  MOV R3, 0x0 ;  /* 0x0000000000037802 */ /* 0x000fc80000000f00 */
[----:B--2---:R-:W-:Y:S05]  /*1e570*/  RET.REL.NODEC R2 `(_ZN7cutlass13device_kernelIN5flash19enable_sm80_to_sm89INS1_16FlashAttnFwdSm80INS1_25CollectiveMainloopFwdSm80ILi8ELi1ELb0EN4cute5tupleIJNS5_1CILi128EEENS7_ILi48EEENS7_ILi256EEEEEELi256ENS_10bfloat16_tEfNS_4arch4Sm80ELb0ELb0ELb1ELb1ELb1ELb1ELb1ELb1EEENS1_21CollectiveEpilogueFwdINS6_IJS8_SA_S9_EEENS6_IJNS7_ILi1EEESI_SI_EEESC_SE_Li256ELb1ELb1ELb1ELb0EEENS1_36VarlenDynamicPersistentTileSchedulerILi128ELi48ELi256ELi256ELb1ELb1ELb0ELb0ELb1ELb1EEEEEEEEEvNT_6ParamsE) ;  /* 0xfffe1a8002007950 */ /* 0x004fea0003c3ffff */
        .weak           $__internal_34_$__cuda_sm70_votesync_ballot
        .type           $__internal_34_$__cuda_sm70_votesync_ballot,@function
        .size           $__internal_34_$__cuda_sm70_votesync_ballot,(.L_x_3270 - $__internal_34_$__cuda_sm70_votesync_ballot)
$__internal_34_$__cuda_sm70_votesync_ballot:
[----:B------:R-:W-:Y:S01]  /*1e580*/  ISETP.NE.U32.AND P0, PT, R2, 0x1, PT ;  /* 0x000000010200780c */ /* 0x000fe20003f05070 */
[----:B------:R-:W-:-:S04]  /*1e590*/  IMAD.MOV.U32 R5, RZ, RZ, -0x1 ;  /* 0xffffffffff057424 */ /* 0x000fc800078e00ff */
[----:B------:R-:W-:Y:S08]  /*1e5a0*/  WARPSYNC R5 ;  /* 0x0000000500007348 */ /* 0x000ff00003800000 */
[----:B------:R-:W-:-:S04]  /*1e5b0*/  VOTE.ANY R2, PT, !P0 ;  /* 0x0000000000027806 */ /* 0x000fc800040e0100 */
[----:B------:R-:W-:Y:S01]  /*1e5c0*/  LOP3.LUT R12, R2, R5, RZ, 0xc0, !PT ;  /* 0x00000005020c7212 */ /* 0x000fe200078ec0ff */
[----:B------:R-:W-:Y:S02]  /*1e5d0*/  IMAD.MOV.U32 R2, RZ, RZ, R3 ;  /* 0x000000ffff027224 */ /* 0x000fe400078e0003 */
[----:B------:R-:W-:-:S04]  /*1e5e0*/  IMAD.MOV.U32 R3, RZ, RZ, 0x0 ;  /* 0x00000000ff037424 */ /* 0x000fc800078e00ff */
[----:B------:R-:W-:Y:S05]  /*1e5f0*/  RET.REL.NODEC R2 `(_ZN7cutlass13device_kernelIN5flash19enable_sm80_to_sm89INS1_16FlashAttnFwdSm80INS1_25CollectiveMainloopFwdSm80ILi8ELi1ELb0EN4cute5tupleIJNS5_1CILi128EEENS7_ILi48EEENS7_ILi256EEEEEELi256ENS_10bfloat16_tEfNS_4arch4Sm80ELb0ELb0ELb1ELb1ELb1ELb1ELb1ELb1EEENS1_21CollectiveEpilogueFwdINS6_IJS8_SA_S9_EEENS6_IJNS7_ILi1EEESI_SI_EEESC_SE_Li256ELb1ELb1ELb1ELb0EEENS1_36VarlenDynamicPersistentTileSchedulerILi128ELi48ELi256ELi256ELb1ELb1ELb0ELb0ELb1ELb1EEEEEEEEEvNT_6ParamsE) ;  /* 0xfffe1a0002007950 */ /* 0x000fea0003c3ffff */
.L_x_1956:
        /* <DEDUP_REMOVED lines=16> */
.L_x_3270:


//--------------------- .text._ZN7cutlass13device_kernelIN5flash19enable_sm80_to_sm89INS1_16FlashAttnFwdSm80INS1_25CollectiveMainloopFwdSm80ILi8ELi1ELb0EN4cute5tupleIJNS5_1CILi128EEENS7_ILi64EEENS7_ILi256EEEEEELi256ENS_10bfloat16_tEfNS_4arch4Sm80ELb0ELb1ELb1ELb0ELb1ELb0ELb1ELb1EEENS1_21CollectiveEpilogueFwdINS6_IJS8_SA_S9_EEENS6_IJNS7_ILi1EEESI_SI_EEESC_SE_Li256ELb0ELb1ELb1ELb0EEENS1_19SingleTileSchedulerILb0ELb1ELb1ELi128EEEEEEEEEvNT_6ParamsE --------------------------
	.section	.text._ZN7cutlass13device_kernelIN5flash19enable_sm80_to_sm89INS1_16FlashAttnFwdSm80INS1_25CollectiveMainloopFwdSm80ILi8ELi1ELb0EN4cute5tupleIJNS5_1CILi128EEENS7_ILi64EEENS7_ILi256EEEEEELi256ENS_10bfloat16_tEfNS_4arch4Sm80ELb0ELb1ELb1ELb0ELb1ELb0ELb1ELb1EEENS1_21CollectiveEpilogueFwdINS6_IJS8_SA_S9_EEENS6_IJNS7_ILi1EEESI_SI_EEESC_SE_Li256ELb0ELb1ELb1ELb0EEENS1_19SingleTileSchedulerILb0ELb1ELb1ELi128EEEEEEEEEvNT_6ParamsE,"ax",@progbits
	.sectioninfo	@"SHI_REGISTERS=255"
	.align	128
.text._ZN7cutlass13device_kernelIN5flash19enable_sm80_to_sm89INS1_16FlashAttnFwdSm80INS1_25CollectiveMainloopFwdSm80ILi8ELi1ELb0EN4cute5tupleIJNS5_1CILi128EEENS7_ILi64EEENS7_ILi256EEEEEELi256ENS_10bfloat16_tEfNS_4arch4Sm80ELb0ELb1ELb1ELb0ELb1ELb0ELb1ELb1EEENS1_21CollectiveEpilogueFwdINS6_IJS8_SA_S9_EEENS6_IJNS7_ILi1EEESI_SI_EEESC_SE_Li256ELb0ELb1ELb1ELb0EEENS1_19SingleTileSchedulerILb0ELb1ELb1ELi128EEEEEEEEEvNT_6ParamsE:
        .type           _ZN7cutlass13device_kernelIN5flash19enable_sm80_to_sm89INS1_16FlashAttnFwdSm80INS1_25CollectiveMainloopFwdSm80ILi8ELi1ELb0EN4cute5tupleIJNS5_1CILi128EEENS7_ILi64EEENS7_ILi256EEEEEELi256ENS_10bfloat16_tEfNS_4arch4Sm80ELb0ELb1ELb1ELb0ELb1ELb0ELb1ELb1EEENS1_21CollectiveEpilogueFwdINS6_IJS8_SA_S9_EEENS6_IJNS7_ILi1EEESI_SI_EEESC_SE_Li256ELb0ELb1ELb1ELb0EEENS1_19SingleTileSchedulerILb0ELb1ELb1ELi128EEEEEEEEEvNT_6ParamsE,@function
        .size           _ZN7cutlass13device_kernelIN5flash19enable_sm80_to_sm89INS1_16FlashAttnFwdSm80INS1_25CollectiveMainloopFwdSm80ILi8ELi1ELb0EN4cute5tupleIJNS5_1CILi128EEENS7_ILi64EEENS7_ILi256EEEEEELi256ENS_10bfloat16_tEfNS_4arch4Sm80ELb0ELb1ELb1ELb0ELb1ELb0ELb1ELb1EEENS1_21CollectiveEpilogueFwdINS6_IJS8_SA_S9_EEENS6_IJNS7_ILi1EEESI_SI_EEESC_SE_Li256ELb0ELb1ELb1ELb0EEENS1_19SingleTileSchedulerILb0ELb1ELb1ELi128EEEEEEEEEvNT_6ParamsE,(.L_x_3275 - _ZN7cutlass13device_kernelIN5flash19enable_sm80_to_sm89INS1_16FlashAttnFwdSm80INS1_25CollectiveMainloopFwdSm80ILi8ELi1ELb0EN4cute5tupleIJNS5_1CILi128EEENS7_ILi64EEENS7_ILi256EEEEEELi256ENS_10bfloat16_tEfNS_4arch4Sm80ELb0ELb1ELb1ELb0ELb1ELb0ELb1ELb1EEENS1_21CollectiveEpilogueFwdINS6_IJS8_SA_S9_EEENS6_IJNS7_ILi1EEESI_SI_EEESC_SE_Li256ELb0ELb1ELb1ELb0EEENS1_19SingleTileSchedulerILb0ELb1ELb1ELi128EEEEEEEEEvNT_6ParamsE)
        .other          _ZN7cutlass13device_kernelIN5flash19enable_sm80_to_sm89INS1_16FlashAttnFwdSm80INS1_25CollectiveMainloopFwdSm80ILi8ELi1ELb0EN4cute5tupleIJNS5_1CILi128EEENS7_ILi64EEENS7_ILi256EEEEEELi256ENS_10bfloat16_tEfNS_4arch4Sm80ELb0ELb1ELb1ELb0ELb1ELb0ELb1ELb1EEENS1_21CollectiveEpilogueFwdINS6_IJS8_SA_S9_EEENS6_IJNS7_ILi1EEESI_SI_EEESC_SE_Li256ELb0ELb1ELb1ELb0EEENS1_19SingleTileSchedulerILb0ELb1ELb1ELi128EEEEEEEEEvNT_6ParamsE,@"STO_CUDA_ENTRY STV_DEFAULT"
_ZN7cutlass13device_kernelIN5flash19enable_sm80_to_sm89INS1_16FlashAttnFwdSm80INS1_25CollectiveMainloopFwdSm80ILi8ELi1ELb0EN4cute5tupleIJNS5_1CILi128EEENS7_ILi64EEENS7_ILi256EEEEEELi256ENS_10bfloat16_tEfNS_4arch4Sm80ELb0ELb1ELb1ELb0ELb1ELb0ELb1ELb1EEENS1_21CollectiveEpilogueFwdINS6_IJS8_SA_S9_EEENS6_IJNS7_ILi1EEESI_SI_EEESC_SE_Li256ELb0ELb1ELb1ELb0EEENS1_19SingleTileSchedulerILb0ELb1ELb1ELi128EEEEEEEEEvNT_6ParamsE:
        /* <DEDUP_REMOVED lines=18> */
.L_x_1957:
[----:B------:R-:W-:Y:S02]  /*0120*/  ULDC.64 UR4, c[0x0][0x550] ;  /* 0x0001540000047ab9 */ /* 0x000fe40000000a00 */
[----:B------:R-:W-:Y:S02]  /*0130*/  UISETP.NE.AND UP0, UPT, UR4, 0x1, UPT ;  /* 0x000000010400788c */ /* 0x000fe4000bf05270 */
[----:B------:R-:W-:-:S02]  /*0140*/  UIMAD.WIDE.U32 UR8, UR7, UR5, URZ ;  /* 0x00000005070872a5 */ /* 0x000fc4000f8e003f */
[----:B------:R-:W-:Y:S02]  /*0150*/  ULDC UR4, c[0x0][0x558] ;  /* 0x0001560000047ab9 */ /* 0x000fe40000000800 */
[----:B------:R-:W-:-:S05]  /*0160*/  UMOV UR13, UR7 ;  /* 0x00000007000d7c82 */ /* 0x000fca0008000000 */
[----:B------:R-:W-:-:S03]  /*0170*/  @UP0 USHF.R.U32.HI UR13, URZ, UR4, UR9 ;  /* 0x000000043f0d0299 */ /* 0x000fc60008011609 */
.L_x_1958:
        /* <DEDUP_REMOVED lines=16> */
[----:B------:R-:W1:Y:S01]  /*0280*/  S2UR UR25, SR_CTAID.X ;  /* 0x00000000001979c3 */ /* 0x000e620000002500 */
[----:B------:R-:W-:Y:S02]  /*0290*/  ULDC UR4, c[0x0][0x2c4] ;  /* 0x0000b10000047ab9 */ /* 0x000fe40000000800 */
[----:B------:R-:W-:Y:S02]  /*02a0*/  UISETP.NE.AND UP1, UPT, UR4, 0x1, UPT ;  /* 0x000000010400788c */ /* 0x000fe4000bf25270 */
[----:B------:R-:W-:Y:S02]  /*02b0*/  UMOV UR12, URZ ;  /* 0x0000003f000c7c82 */ /* 0x000fe40008000000 */
[----:B------:R-:W-:Y:S02]  /*02c0*/  ULDC.64 UR4, c[0x0][0x2c8] ;  /* 0x0000b20000047ab9 */ /* 0x000fe40000000a00 */
[----:B-1----:R-:W-:-:S05]  /*02d0*/  USHF.L.U32 UR24, UR25, 0x7, URZ ;  /* 0x0000000719187899 */ /* 0x002fca000800063f */
[----:B------:R-:W-:Y:S02]  /*02e0*/  @UP1 UIADD3 UR10, UR24, 0x7f, URZ ;  /* 0x0000007f180a1890 */ /* 0x000fe4000fffe03f */
[----:B------:R-:W-:Y:S02]  /*02f0*/  UIADD3 UR8, UR24, 0x7f, URZ ;  /* 0x0000007f18087890 */ /* 0x000fe4000fffe03f */
[----:B------:R-:W-:-:S03]  /*0300*/  UIMAD.WIDE.U32 UR10, UR10, UR4, URZ ;  /* 0x000000040a0a72a5 */ /* 0x000fc6000f8e003f */
[----:B------:R-:W-:-:S04]  /*0310*/  ULDC UR4, c[0x0][0x2ac] ;  /* 0x0000ab0000047ab9 */ /* 0x000fc80000000800 */
[----:B------:R-:W-:Y:S02]  /*0320*/  @UP1 UMOV UR9, UR11 ;  /* 0x0000000b00091c82 */ /* 0x000fe40008000000 */
[----:B------:R-:W-:Y:S02]  /*0330*/  ULDC UR10, c[0x0][0x1d0] ;  /* 0x00007400000a7ab9 */ /* 0x000fe40000000800 */
[----:B------:R-:W-:Y:S02]  /*0340*/  @UP1 USHF.R.U32.HI UR8, URZ, UR5, UR9 ;  /* 0x000000053f081299 */ /* 0x000fe40008011609 */
[----:B------:R-:W-:Y:S02]  /*0350*/  UIMAD UR10, UR4, UR10, URZ ;  /* 0x0000000a040a72a4 */ /* 0x000fe4000f8e023f */
[----:B------:R-:W-:Y:S02]  /*0360*/  UMOV UR9, 0x1 ;  /* 0x0000000100097882 */ /* 0x000fe40000000000 */
[----:B------:R-:W-:-:S02]  /*0370*/  ULDC.64 UR4, c[0x0][0x328] ;  /* 0x0000ca0000047ab9 */ /* 0x000fc40000000a00 */
[----:B------:R-:W-:Y:S02]  /*0380*/  UISETP.LE.AND UP0, UPT, UR9, UR5, UPT ;  /* 0x000000050900728c */ /* 0x000fe4000bf03270 */
[----:B------:R-:W-:Y:S02]  /*0390*/  ULDC UR11, c[0x0][0x168] ;  /* 0x00005a00000b7ab9 */ /* 0x000fe40000000800 */
[----:B------:R-:W-:-:S04]  /*03a0*/  UIADD3 UR11, UR10, -UR11, UR9 ;  /* 0x8000000b0a0b7290 */ /* 0x000fc8000fffe009 */
[----:B------:R-:W-:-:S04]  /*03b0*/  UIADD3 UR5, UR11, UR8, URZ ;  /* 0x000000080b057290 */ /* 0x000fc8000fffe03f */
        /* <DEDUP_REMOVED lines=16> */
.L_x_1960:
[----:B------:R-:W-:Y:S02]  /*04c0*/  ULDC UR4, c[0x0][0x32c] ;  /* 0x0000cb0000047ab9 */ /* 0x000fe40000000800 */
[----:B------:R-:W-:-:S03]  /*04d0*/  UISETP.NE.AND UP2, UPT, UR9, UR4, UPT ;  /* 0x000000040900728c */ /* 0x000fc6000bf45270 */
[----:B------:R-:W-:Y:S02]  /*04e0*/  ULDC.64 UR4, c[0x0][0x330] ;  /* 0x0000cc0000047ab9 */ /* 0x000fe40000000a00 */
[----:B------:R-:W-:-:S07]  /*04f0*/  UIMAD.WIDE.U32 UR14, UR11, UR4, URZ ;  /* 0x000000040b0e72a5 */ /* 0x000fce000f8e003f */
[----:B------:R-:W-:Y:S02]  /*0500*/  @UP2 UMOV UR9, UR15 ;  /* 0x0000000f00092c82 */ /* 0x000fe40008000000 */
[----:B------:R-:W-:Y:S02]  /*0510*/  @UP2 USHF.R.U32.HI UR11, URZ, UR5, UR9 ;  /* 0x000000053f0b2299 */ /* 0x000fe40008011609 */
.L_x_1961:
[----:B------:R-:W-:Y:S02]  /*0520*/  ULDC UR4, c[0x0][0x32c] ;  /* 0x0000cb0000047ab9 */ /* 0x000fe40000000800 */
[----:B------:R-:W-:-:S04]  /*0530*/  UIMAD UR4, UR11, UR4, UR4 ;  /* 0x000000040b0472a4 */ /* 0x000fc8000f8e0204 */
[----:B------:R-:W-:-:S04]  /*0540*/  UISETP.LT.AND UP2, UPT, UR8, UR4, UPT ;  /* 0x000000040800728c */ /* 0x000fc8000bf41270 */
[----:B------:R-:W-:Y:S02]  /*0550*/  USEL UR8, UR8, UR4, UP2 ;  /* 0x0000000408087287 */ /* 0x000fe40009000000 */
.L_x_1959:
[----:B------:R-:W-:Y:S01]  /*0560*/  UIADD3 UR9, UR10, 0x3f, URZ ;  /* 0x0000003f0a097890 */ /* 0x000fe2000fffe03f */
[----:B------:R-:W-:Y:S01]  /*0570*/  PLOP3.LUT P0, PT, PT, PT, UP0, 0x40, 0x0 ;  /* 0x000000000000781c */ /* 0x000fe20003f0e808 */
[----:B------:R-:W-:Y:S02]  /*0580*/  UIADD3 UR11, UR8, 0x3f, URZ ;  /* 0x0000003f080b7890 */ /* 0x000fe4000fffe03f */
[----:B------:R-:W-:Y:S02]  /*0590*/  ULDC.64 UR4, c[0x0][0x2c8] ;  /* 0x0000b20000047ab9 */ /* 0x000fe40000000a00 */
[----:B------:R-:W-:Y:S02]  /*05a0*/  UIMAD.WIDE.U32 UR16, UR24, UR4, URZ ;  /* 0x00000004181072a5 */ /* 0x000fe4000f8e003f */
[----:B------:R-:W-:Y:S02]  /*05b0*/  USHF.R.S32.HI UR14, URZ, 0x1f, UR9 ;  /* 0x0000001f3f0e7899 */ /* 0x000fe40008011409 */
[----:B------:R-:W-:-:S02]  /*05c0*/  USHF.R.S32.HI UR8, URZ, 0x1f, UR11 ;  /* 0x0000001f3f087899 */ /* 0x000fc4000801140b */
[----:B------:R-:W-:Y:S02]  /*05d0*/  UMOV UR4, UR24 ;  /* 0x0000001800047c82 */ /* 0x000fe40008000000 */
[----:B------:R-:W-:Y:S02]  /*05e0*/  @UP1 USHF.R.U32.HI UR4, URZ, UR5, UR17 ;  /* 0x000000053f041299 */ /* 0x000fe40008011611 */
[----:B------:R-:W-:Y:S02]  /*05f0*/  ULEA.HI UR5, UR14, UR9, URZ, 0x6 ;  /* 0x000000090e057291 */ /* 0x000fe4000f8f303f */
[----:B------:R-:W-:Y:S02]  /*0600*/  ULEA.HI UR20, UR8, UR11, URZ, 0x6 ;  /* 0x0000000b08147291 */ /* 0x000fe4000f8f303f */
[----:B------:R-:W-:Y:S02]  /*0610*/  ULDC UR21, c[0x0][0x168] ;  /* 0x00005a0000157ab9 */ /* 0x000fe40000000800 */
[----:B------:R-:W-:-:S02]  /*0620*/  USHF.R.S32.HI UR5, URZ, 0x6, UR5 ;  /* 0x000000063f057899 */ /* 0x000fc40008011405 */
[----:B------:R-:W-:Y:S02]  /*0630*/  USHF.R.S32.HI UR20, URZ, 0x6, UR20 ;  /* 0x000000063f147899 */ /* 0x000fe40008011414 */
[----:B------:R-:W-:Y:S02]  /*0640*/  UIADD3 UR21, UR10, -UR21, URZ ;  /* 0x800000150a157290 */ /* 0x000fe4000fffe03f */
[----:B------:R-:W-:Y:S02]  /*0650*/  UISETP.LT.AND UP2, UPT, UR5, UR20, UPT ;  /* 0x000000140500728c */ /* 0x000fe4000bf41270 */
[----:B------:R-:W-:Y:S02]  /*0660*/  UIADD3 UR4, UR21, UR4, URZ ;  /* 0x0000000415047290 */ /* 0x000fe4000fffe03f */
[----:B------:R-:W-:Y:S02]  /*0670*/  ULDC UR8, c[0x0][0x324] ;  /* 0x0000c90000087ab9 */ /* 0x000fe40000000800 */
[----:B------:R-:W-:-:S02]  /*0680*/  USEL UR20, UR5, UR20, UP2 ;  /* 0x0000001405147287 */ /* 0x000fc40009000000 */
[----:B------:R-:W-:Y:S01]  /*0690*/  UIADD3 UR8, UR4, -UR8, URZ ;  /* 0x8000000804087290 */ /* 0x000fe2000fffe03f */
        /* <DEDUP_REMOVED lines=9> */
[----:B------:R-:W-:-:S07]  /*0730*/  UIMAD.WIDE.U32 UR14, UR9, UR4, URZ ;  /* 0x00000004090e72a5 */ /* 0x000fce000f8e003f */
[----:B------:R-:W-:Y:S02]  /*0740*/  @UP2 UMOV UR11, UR15 ;  /* 0x0000000f000b2c82 */ /* 0x000fe40008000000 */
[----:B------:R-:W-:-:S04]  /*0750*/  @UP2 USHF.R.U32.HI UR9, URZ, UR5, UR11 ;  /* 0x000000053f092299 */ /* 0x000fc8000801160b */
[----:B------:R-:W-:Y:S01]  /*0760*/  ULOP3.LUT UR9, URZ, UR9, URZ, 0x33, !UPT ;  /* 0x000000093f097292 */ /* 0x000fe2000f8e333f */
[----:B------:R-:W-:Y:S05]  /*0770*/  BRA `(.L_x_1964) ;  /* 0x0000006000007947 */ /* 0x000fea0003800000 */
.L_x_1963:
[----:B------:R-:W-:Y:S02]  /*0780*/  ULDC UR4, c[0x0][0x32c] ;  /* 0x0000cb0000047ab9 */ /* 0x000fe40000000800 */
[----:B------:R-:W-:-:S03]  /*0790*/  UISETP.NE.AND UP2, UPT, UR4, 0x1, UPT ;  /* 0x000000010400788c */ /* 0x000fc6000bf45270 */
[----:B------:R-:W-:Y:S02]  /*07a0*/  ULDC.64 UR4, c[0x0][0x330] ;  /* 0x0000cc0000047ab9 */ /* 0x000fe40000000a00 */
[----:B------:R-:W-:-:S07]  /*07b0*/  UIMAD.WIDE.U32 UR14, UR9, UR4, URZ ;  /* 0x00000004090e72a5 */ /* 0x000fce000f8e003f */
[----:B------:R-:W-:Y:S02]  /*07c0*/  @UP2 UMOV UR11, UR15 ;  /* 0x0000000f000b2c82 */ /* 0x000fe40008000000 */
[----:B------:R-:W-:Y:S02]  /*07d0*/  @UP2 USHF.R.U32.HI UR9, URZ, UR5, UR11 ;  /* 0x000000053f092299 */ /* 0x000fe4000801160b */
.L_x_1964:
[----:B------:R-:W-:Y:S02]  /*07e0*/  ULDC UR4, c[0x0][0x32c] ;  /* 0x0000cb0000047ab9 */ /* 0x000fe40000000800 */
[----:B------:R-:W-:-:S04]  /*07f0*/  UIMAD UR4, UR9, UR4, URZ ;  /* 0x00000004090472a4 */ /* 0x000fc8000f8e023f */
[----:B------:R-:W-:-:S04]  /*0800*/  UISETP.LT.AND UP2, UPT, UR8, UR4, UPT ;  /* 0x000000040800728c */ /* 0x000fc8000bf41270 */
[----:B------:R-:W-:-:S04]  /*0810*/  USEL UR8, UR8, UR4, !UP2 ;  /* 0x0000000408087287 */ /* 0x000fc8000d000000 */
.L_x_1962:
[----:B------:R-:W-:Y:S02]  /*0820*/  USHF.R.S32.HI UR4, URZ, 0x1f, UR8 ;  /* 0x0000001f3f047899 */ /* 0x000fe40008011408 */
[----:B------:R-:W-:Y:S02]  /*0830*/  ULDC UR5, c[0x0][0x338] ;  /* 0x0000ce0000057ab9 */ /* 0x000fe40000000800 */
[----:B------:R-:W-:-:S04]  /*0840*/  ULEA.HI UR4, UR4, UR8, URZ, 0x6 ;  /* 0x0000000804047291 */ /* 0x000fc8000f8f303f */
[----:B------:R-:W-:Y:S02]  /*0850*/  USHF.R.S32.HI UR9, URZ, 0x6, UR4 ;  /* 0x000000063f097899 */ /* 0x000fe40008011404 */
[----:B------:R-:W-:Y:S02]  /*0860*/  USHF.R.U32.HI UR4, URZ, 0x10, UR7 ;  /* 0x000000103f047899 */ /* 0x000fe40008011607 */
[----:B------:R-:W-:Y:S02]  /*0870*/  UISETP.LT.AND UP2, UPT, URZ, UR9, UPT ;  /* 0x000000093f00728c */ /* 0x000fe4000bf41270 */
[----:B------:R-:W-:Y:S02]  /*0880*/  UISETP.NE.AND UP3, UPT, UR4, URZ, UPT ;  /* 0x0000003f0400728c */ /* 0x000fe4000bf65270 */
[----:B------:R-:W-:Y:S02]  /*0890*/  USEL UR9, URZ, UR9, !UP2 ;  /* 0x000000093f097287 */ /* 0x000fe4000d000000 */
[----:B------:R-:W-:-:S02]  /*08a0*/  USEL UR5, UR4, UR5, UP3 ;  /* 0x0000000504057287 */ /* 0x000fc40009800000 */
[----:B------:R-:W-:Y:S02]  /*08b0*/  UISETP.GT.AND UP2, UPT, UR20, UR9, UPT ;  /* 0x000000091400728c */ /* 0x000fe4000bf44270 */
[----:B------:R-:W-:-:S04]  /*08c0*/  UMOV UR4, URZ ;  /* 0x0000003f00047c82 */ /* 0x000fc80008000000 */
[----:B------:R-:W-:-:S13]  /*08d0*/  PLOP3.LUT P0, PT, PT, PT, UP2, 0x80, 0x0 ;  /* 0x000000000000781c */ /* 0x000fda0003f0f028 */
[----:B------:R-:W-:Y:S05]  /*08e0*/  @!P0 BRA `(.L_x_1965) ;  /* 0x0000021000008947 */ /* 0x000fea0003800000 */
[----:B------:R-:W-:Y:S01]  /*08f0*/  IMAD.U32 R0, RZ, RZ, UR5 ;  /* 0x00000005ff007e24 */ /* 0x000fe2000f8e00ff */
[----:B------:R-:W-:Y:S02]  /*0900*/  UIADD3 UR15, UR5, -0x1, UR20 ;  /* 0xffffffff050f7890 */ /* 0x000fe4000fffe014 */
[----:B------:R-:W-:Y:S02]  /*0910*/  UMOV UR16, URZ ;  /* 0x0000003f00107c82 */ /* 0x000fe40008000000 */
[-C--:B-1----:R-:W-:Y:S01]  /*0920*/  IABS R2, R0.reuse ;  /* 0x0000000000027213 */ /* 0x082fe20000000000 */
[----:B------:R-:W-:Y:S01]  /*0930*/  UIADD3 UR15, -UR9, UR15, URZ ;  /* 0x0000000f090f7290 */ /* 0x000fe2000fffe13f */
[----:B------:R-:W-:Y:S02]  /*0940*/  IABS R0, R0 ;  /* 0x0000000000007213 */ /* 0x000fe40000000000 */
[----:B------:R1:W3:Y:S03]  /*0950*/  R2UR UR14, R2 ;  /* 0x00000000020e73c2 */ /* 0x0002e600000e0000 */
[----:B------:R-:W-:Y:S01]  /*0960*/  IMAD.U32 R4, RZ, RZ, UR15 ;  /* 0x0000000fff047e24 */ /* 0x000fe2000f8e00ff */
[----:B------:R-:W-:Y:S01]  /*0970*/  ULOP3.LUT UR15, UR15, UR5, URZ, 0x3c, !UPT ;  /* 0x000000050f0f7292 */ /* 0x000fe2000f8e3c3f */
[----:B------:R-:W-:-:S04]  /*0980*/  IMAD.MOV R0, RZ, RZ, -R0 ;  /* 0x000000ffff007224 */ /* 0x000fc800078e0a00 */
[----:B------:R-:W4:Y:S01]  /*0990*/  R2UR UR8, R0 ;  /* 0x00000000000873c2 */ /* 0x000f2200000e0000 */
[----:B-1----:R-:W-:Y:S01]  /*09a0*/  IABS R2, R4 ;  /* 0x0000000400027213 */ /* 0x002fe20000000000 */
[----:B---3--:R-:W1:Y:S06]  /*09b0*/  I2F.RP R5, UR14 ;  /* 0x0000000e00057d06 */ /* 0x008e6c0008209400 */
[----:B------:R-:W3:Y:S02]  /*09c0*/  R2UR UR11, R2 ;  /* 0x00000000020b73c2 */ /* 0x000ee400000e0000 */
[----:B-1----:R-:W1:Y:S02]  /*09d0*/  MUFU.RCP R3, R5 ;  /* 0x0000000500037308 */ /* 0x002e640000001000 */
[----:B-1----:R-:W-:-:S06]  /*09e0*/  IADD3 R3, R3, 0xffffffe, RZ ;  /* 0x0ffffffe03037810 */ /* 0x002fcc0007ffe0ff */
[----:B------:R-:W1:Y:S02]  /*09f0*/  F2I.FTZ.U32.TRUNC.NTZ R3, R3 ;  /* 0x0000000300037305 */ /* 0x000e64000021f000 */
[----:B-1----:R-:W1:Y:S02]  /*0a00*/  R2UR UR17, R3 ;  /* 0x00000000031173c2 */ /* 0x002e6400000e0000 */
[----:B-1----:R-:W-:-:S04]  /*0a10*/  UIADD3 UR4, URZ, -UR17, URZ ;  /* 0x800000113f047290 */ /* 0x002fc8000fffe03f */
[----:B------:R-:W-:-:S04]  /*0a20*/  UIMAD UR4, UR4, UR14, URZ ;  /* 0x0000000e040472a4 */ /* 0x000fc8000f8e023f */
        /* <DEDUP_REMOVED lines=13> */
.L_x_1965:
        /* <DEDUP_REMOVED lines=33> */
[----:B-1----:R-:W-:Y:S01]  /*0d10*/  CS2R R2, SRZ ;  /* 0x0000000000027805 */ /* 0x002fe2000001ff00 */
        /* <DEDUP_REMOVED lines=51> */
[----:B------:R-:W-:Y:S01]  /*1050*/  USHF.R.S32.HI UR7, URZ, 0x1f, UR13 ;  /* 0x0000001f3f077899 */ /* 0x000fe2000801140d */
[----:B------:R-:W-:Y:S01]  /*1060*/  PLOP3.LUT P1, PT, PT, PT, UP1, 0x80, 0x0 ;  /* 0x000000000000781c */ /* 0x000fe20003f2f018 */
[----:B------:R-:W-:Y:S01]  /*1070*/  ULDC.64 UR4, c[0x0][0x1b8] ;  /* 0x00006e0000047ab9 */ /* 0x000fe20000000a00 */
[----:B------:R1:W3:Y:S01]  /*1080*/  @P2 LDG.E R4, [R4.64] ;  /* 0x0000001204042981 */ /* 0x0002e2000c1e1900 */
[-C--:B------:R-:W-:Y:S01]  /*1090*/  LEA.HI R12, R84, R83.reuse, RZ, 0x3 ;  /* 0x00000053540c7211 */ /* 0x080fe200078f18ff */
[----:B------:R-:W-:Y:S01]  /*10a0*/  UIMAD UR7, UR7, UR4, URZ ;  /* 0x00000004070772a4 */ /* 0x000fe2000f8e023f */
[----:B------:R-:W-:Y:S01]  /*10b0*/  PLOP3.LUT P0, PT, PT, PT, UP1, 0x80, 0x0 ;  /* 0x000000000000781c */ /* 0x000fe20003f0f018 */
[----:B------:R-:W-:Y:S01]  /*10c0*/  UIMAD.WIDE.U32 UR14, UR13, UR4, URZ ;  /* 0x000000040d0e72a5 */ /* 0x000fe2000f8e003f */
[----:B------:R-:W-:Y:S01]  /*10d0*/  LOP3.LUT R0, R12, 0xfffffff8, RZ, 0xc0, !PT ;  /* 0xfffffff80c007812 */ /* 0x000fe200078ec0ff */
[----:B------:R-:W-:Y:S01]  /*10e0*/  UIMAD UR7, UR13, UR5, UR7 ;  /* 0x000000050d0772a4 */ /* 0x000fe2000f8e0207 */
[----:B------:R-:W-:Y:S01]  /*10f0*/  SHF.R.S32.HI R12, RZ, 0x3, R12 ;  /* 0x00000003ff0c7819 */ /* 0x000fe2000001140c */
[----:B------:R-:W-:Y:S01]  /*1100*/  USHF.R.S32.HI UR8, URZ, 0x1f, UR6 ;  /* 0x0000001f3f087899 */ /* 0x000fe20008011406 */
[----:B------:R-:W-:Y:S01]  /*1110*/  LEA.HI R16, R84, R83, RZ, 0x6 ;  /* 0x0000005354107211 */ /* 0x000fe200078f30ff */
[----:B------:R-:W-:Y:S01]  /*1120*/  IMAD.IADD R15, R83, 0x1, -R0 ;  /* 0x00000001530f7824 */ /* 0x000fe200078e0a00 */
[----:B------:R-:W-:Y:S01]  /*1130*/  ULDC.64 UR4, c[0x0][0x1c0] ;  /* 0x0000700000047ab9 */ /* 0x000fe20000000a00 */
[----:B------:R-:W-:Y:S01]  /*1140*/  BSSY B0, `(.L_x_1967) ;  /* 0x0000054000007945 */ /* 0x000fe20003800000 */
[----:B------:R-:W-:Y:S01]  /*1150*/  UIADD3 UR15, UR15, UR7, URZ ;  /* 0x000000070f0f7290 */ /* 0x000fe2000fffe03f */
[C---:B------:R-:W-:Y:S01]  /*1160*/  IMAD R239, R15.reuse, 0x20, R12 ;  /* 0x000000200fef7824 */ /* 0x040fe200078e020c */
[----:B------:R-:W-:Y:S01]  /*1170*/  UIMAD UR8, UR8, UR4, URZ ;  /* 0x00000004080872a4 */ /* 0x000fe2000f8e023f */
[----:B------:R-:W-:Y:S01]  /*1180*/  IMAD.SHL.U32 R207, R15, 0x8, RZ ;  /* 0x000000080fcf7824 */ /* 0x000fe200078e00ff */
[----:B------:R-:W-:Y:S01]  /*1190*/  UIMAD.WIDE.U32 UR14, UR6, UR4, UR14 ;  /* 0x00000004060e72a5 */ /* 0x000fe2000f8e000e */
[----:B------:R-:W-:Y:S01]  /*11a0*/  IMAD.SHL.U32 R16, R16, 0x8, RZ ;  /* 0x0000000810107824 */ /* 0x000fe200078e00ff */
[----:B------:R-:W-:Y:S01]  /*11b0*/  IADD3 R0, R239, UR24, RZ ;  /* 0x00000018ef007c10 */ /* 0x000fe2000fffe0ff */
[----:B------:R-:W-:Y:S01]  /*11c0*/  UIMAD UR5, UR6, UR5, UR8 ;  /* 0x00000005060572a4 */ /* 0x000fe2000f8e0208 */
[C---:B------:R-:W-:Y:S01]  /*11d0*/  IADD3 R14, R207.reuse, 0x40, RZ ;  /* 0x00000040cf0e7810 */ /* 0x040fe20007ffe0ff */
[----:B------:R-:W-:Y:S01]  /*11e0*/  ULDC UR4, c[0x0][0x168] ;  /* 0x00005a0000047ab9 */ /* 0x000fe20000000800 */
[----:B------:R-:W-:Y:S01]  /*11f0*/  IMAD.U32 R7, RZ, RZ, UR15 ;  /* 0x0000000fff077e24 */ /* 0x000fe2000f8e00ff */
[----:B------:R-:W-:Y:S01]  /*1200*/  UIADD3 UR5, UR15, UR5, URZ ;  /* 0x000000050f057290 */ /* 0x000fe2000fffe03f */
[----:B------:R-:W-:Y:S01]  /*1210*/  @P1 IMAD.HI.U32 R2, R0, c[0x0][0x2c8], RZ ;  /* 0x0000b20000021a27 */ /* 0x000fe200078e00ff */
[----:B------:R-:W-:-:S02]  /*1220*/  IADD3 R13, R207, 0x80, RZ ;  /* 0x00000080cf0d7810 */ /* 0x000fc40007ffe0ff */
[----:B------:R-:W-:Y:S01]  /*1230*/  ISETP.GE.AND P3, PT, R207, c[0x0][0x198], PT ;  /* 0x00006600cf007a0c */ /* 0x000fe20003f66270 */
[----:B-1----:R-:W-:Y:S01]  /*1240*/  IMAD.MOV.U32 R5, RZ, RZ, R0 ;  /* 0x000000ffff057224 */ /* 0x002fe200078e0000 */
[----:B------:R-:W-:Y:S01]  /*1250*/  @P0 SHF.R.U32.HI R5, RZ, c[0x0][0x2cc], R2 ;  /* 0x0000b300ff050a19 */ /* 0x000fe20000011602 */
[----:B------:R-:W-:Y:S01]  /*1260*/  IMAD.U32 R6, RZ, RZ, UR14 ;  /* 0x0000000eff067e24 */ /* 0x000fe2000f8e00ff */
[----:B------:R-:W-:Y:S01]  /*1270*/  ISETP.GE.AND P4, PT, R14, c[0x0][0x198], PT ;  /* 0x000066000e007a0c */ /* 0x000fe20003f86270 */
[----:B------:R-:W-:Y:S01]  /*1280*/  IMAD.U32 R7, RZ, RZ, UR5 ;  /* 0x00000005ff077e24 */ /* 0x000fe2000f8e00ff */
[--C-:B------:R-:W-:Y:S01]  /*1290*/  SHF.R.S32.HI R2, RZ, 0x1f, R5.reuse ;  /* 0x0000001fff027819 */ /* 0x100fe20000011405 */
[----:B------:R-:W-:Y:S01]  /*12a0*/  IMAD.MOV R3, RZ, RZ, -R5 ;  /* 0x000000ffff037224 */ /* 0x000fe200078e0a05 */
[----:B------:R-:W-:Y:S01]  /*12b0*/  ULDC UR5, c[0x0][0x2c4] ;  /* 0x0000b10000057ab9 */ /* 0x000fe20000000800 */
[----:B------:R-:W-:Y:S01]  /*12c0*/  IMAD.WIDE.U32 R6, R5, c[0x0][0x1b0], R6 ;  /* 0x00006c0005067a25 */ /* 0x000fe200078e0006 */
[----:B------:R-:W-:Y:S01]  /*12d0*/  UIMAD UR4, UR5, UR4, URZ ;  /* 0x00000004050472a4 */ /* 0x000fe2000f8e023f */
[----:B------:R-:W-:-:S02]  /*12e0*/  ISETP.GE.AND P6, PT, R13, c[0x0][0x198], PT ;  /* 0x000066000d007a0c */ /* 0x000fc40003fc6270 */
[----:B------:R-:W-:Y:S02]  /*12f0*/  IMAD R3, R3, c[0x0][0x2c4], R0 ;  /* 0x0000b10003037a24 */ /* 0x000fe400078e0200 */
[----:B------:R-:W-:-:S03]  /*1300*/  IMAD R2, R2, c[0x0][0x1b0], RZ ;  /* 0x00006c0002027a24 */ /* 0x000fc600078e02ff */
[----:B------:R-:W-:Y:S01]  /*1310*/  SHF.R.S32.HI R0, RZ, 0x1f, R3 ;  /* 0x0000001fff007819 */ /* 0x000fe20000011403 */
[----:B------:R-:W-:-:S04]  /*1320*/  IMAD R5, R5, c[0x0][0x1b4], R2 ;  /* 0x00006d0005057a24 */ /* 0x000fc800078e0202 */
[----:B------:R-:W-:Y:S02]  /*1330*/  IMAD R0, R0, c[0x0][0x1a8], RZ ;  /* 0x00006a0000007a24 */ /* 0x000fe400078e02ff */
[----:B------:R-:W-:Y:S02]  /*1340*/  IMAD.IADD R7, R7, 0x1, R5 ;  /* 0x0000000107077824 */ /* 0x000fe400078e0205 */
[C---:B------:R-:W-:Y:S02]  /*1350*/  IMAD R5, R3.reuse, c[0x0][0x1ac], R0 ;  /* 0x00006b0003057a24 */ /* 0x040fe400078e0200 */
[----:B------:R-:W-:Y:S01]  /*1360*/  IMAD.WIDE.U32 R2, R3, c[0x0][0x1a8], R6 ;  /* 0x00006a0003027a25 */ /* 0x000fe200078e0006 */
[----:B------:R-:W-:-:S03]  /*1370*/  LEA.HI R7, R84, R83, RZ, 0x4 ;  /* 0x0000005354077211 */ /* 0x000fc600078f20ff */
[----:B------:R-:W-:Y:S01]  /*1380*/  IMAD.IADD R5, R3, 0x1, R5 ;  /* 0x0000000103057824 */ /* 0x000fe200078e0205 */
[----:B------:R-:W-:Y:S02]  /*1390*/  LOP3.LUT R0, R7, 0xfffffff0, RZ, 0xc0, !PT ;  /* 0xfffffff007007812 */ /* 0x000fe400078ec0ff */
[----:B------:R-:W-:-:S03]  /*13a0*/  LEA R8, P0, R2, c[0x0][0x160], 0x1 ;  /* 0x0000580002087a11 */ /* 0x000fc600078008ff */
[----:B------:R-:W-:Y:S01]  /*13b0*/  IMAD.IADD R3, R83, 0x1, -R0 ;  /* 0x0000000153037824 */ /* 0x000fe200078e0a00 */
[----:B------:R-:W-:Y:S01]  /*13c0*/  LEA.HI.X R5, R2, c[0x0][0x164], R5, 0x1, P0 ;  /* 0x0000590002057a11 */ /* 0x000fe200000f0c05 */
[----:B------:R-:W-:Y:S01]  /*13d0*/  IMAD.SHL.U32 R2, R12, 0x40, RZ ;  /* 0x000000400c027824 */ /* 0x000fe200078e00ff */
[----:B------:R1:W4:Y:S02]  /*13e0*/  SHFL.IDX PT, R18, R8, RZ, 0x181f ;  /* 0x00181fff08127589 */ /* 0x00032400000e0000 */
[----:B------:R-:W-:Y:S02]  /*13f0*/  SHF.R.S32.HI R6, RZ, 0x1f, R3 ;  /* 0x0000001fff067819 */ /* 0x000fe40000011403 */
[----:B------:R-:W-:Y:S01]  /*1400*/  LOP3.LUT R2, R2, 0x1c0, RZ, 0xc0, !PT ;  /* 0x000001c002027812 */ /* 0x000fe200078ec0ff */
[----:B------:R1:W2:Y:S01]  /*1410*/  SHFL.IDX PT, R19, R5, RZ, 0x181f ;  /* 0x00181fff05137589 */ /* 0x0002a200000e0000 */
[----:B------:R-:W-:Y:S02]  /*1420*/  LEA.HI R6, R6, R3, RZ, 0x3 ;  /* 0x0000000306067211 */ /* 0x000fe400078f18ff */
[----:B------:R-:W-:-:S02]  /*1430*/  SHF.R.U32.HI R0, RZ, 0x3, R2 ;  /* 0x00000003ff007819 */ /* 0x000fc40000011602 */
[----:B------:R-:W-:Y:S01]  /*1440*/  LOP3.LUT R235, R2, 0x38, R207, 0xf8, !PT ;  /* 0x0000003802eb7812 */ /* 0x000fe200078ef8cf */
[----:B------:R-:W-:Y:S01]  /*1450*/  IMAD.MOV.U32 R2, RZ, RZ, 0x10 ;  /* 0x00000010ff027424 */ /* 0x000fe200078e00ff */
[----:B------:R-:W-:Y:S02]  /*1460*/  LOP3.LUT R10, R6, 0xfffffff8, RZ, 0xc0, !PT ;  /* 0xfffffff8060a7812 */ /* 0x000fe400078ec0ff */
[----:B------:R-:W-:Y:S02]  /*1470*/  LOP3.LUT R235, R235, R0, RZ, 0x3c, !PT ;  /* 0x00000000ebeb7212 */ /* 0x000fe400078e3cff */
[----:B------:R-:W-:Y:S01]  /*1480*/  IADD3 R0, R207, 0xc0, RZ ;  /* 0x000000c0cf007810 */ /* 0x000fe20007ffe0ff */
[----:B------:R-:W-:Y:S01]  /*1490*/  IMAD.IADD R10, R3, 0x1, -R10 ;  /* 0x00000001030a7824 */ /* 0x000fe200078e0a0a */
[----:B------:R-:W-:Y:S01]  /*14a0*/  LOP3.LUT R235, R235, 0xfffffe00, R16, 0xf8, !PT ;  /* 0xfffffe00ebeb7812 */ /* 0x000fe200078ef810 */
[----:B------:R-:W-:Y:S01]  /*14b0*/  IMAD.MOV.U32 R3, RZ, RZ, 0x20 ;  /* 0x00000020ff037424 */ /* 0x000fe200078e00ff */
[----:B------:R-:W-:Y:S01]  /*14c0*/  ISETP.GE.AND P5, PT, R0, c[0x0][0x198], PT ;  /* 0x0000660000007a0c */ /* 0x000fe20003fa6270 */
[----:B---3--:R3:W5:Y:S02]  /*14d0*/  @P2 R2UR UR7, R4 ;  /* 0x00000000040723c2 */ /* 0x00876400000e0000 */
[----:B-----5:R-:W-:Y:S01]  /*14e0*/  @!UP2 UMOV UR7, UR6 ;  /* 0x000000060007ac82 */ /* 0x020fe20008000000 */
[----:B---3--:R-:W-:-:S04]  /*14f0*/  IADD3 R4, R12, UR24, RZ ;  /* 0x000000180c047c10 */ /* 0x008fc8000fffe0ff */
[----:B------:R-:W-:-:S04]  /*1500*/  ISETP.GE.AND P0, PT, R4, UR4, PT ;  /* 0x0000000404007c0c */ /* 0x000fc8000bf06270 */
[----:B------:R-:W-:-:S05]  /*1510*/  R2P PR, R10, 0x6 ;  /* 0x000000060a007804 */ /* 0x000fca0000000000 */
[----:B------:R-:W-:Y:S02]  /*1520*/  SEL R2, R2, 0xfffffff0, !P1 ;  /* 0xfffffff002027807 */ /* 0x000fe40004800000 */
[----:B------:R-:W-:Y:S02]  /*1530*/  SEL R3, R3, 0xffffffe0, !P2 ;  /* 0xffffffe003037807 */ /* 0x000fe40005000000 */
[----:B------:R-:W-:Y:S05]  /*1540*/  @P0 BRA `(.L_x_1968) ;  /* 0x0000013000000947 */ /* 0x000fea0003800000 */
[----:B-12-4-:R-:W-:Y:S01]  /*1550*/  SHF.R.S32.HI R11, RZ, 0x1f, R14 ;  /* 0x0000001fff0b7819 */ /* 0x016fe2000001140e */
[----:B------:R-:W-:Y:S01]  /*1560*/  IMAD.SHL.U32 R17, R235, 0x2, RZ ;  /* 0x00000002eb117824 */ /* 0x000fe200078e00ff */
[----:B------:R-:W-:Y:S02]  /*1570*/  SHF.R.S32.HI R20, RZ, 0x1f, R13 ;  /* 0x0000001fff147819 */ /* 0x000fe4000001140d */
[----:B------:R-:W-:Y:S02]  /*1580*/  SHF.R.S32.HI R9, RZ, 0x1f, R0 ;  /* 0x0000001fff097819 */ /* 0x000fe40000011400 */
[----:B------:R-:W-:-:S02]  /*1590*/  LEA.HI R16, R11, R14, RZ, 0x3 ;  /* 0x0000000e0b107211 */ /* 0x000fc400078f18ff */
[----:B------:R-:W-:Y:S01]  /*15a0*/  LEA.HI R11, R20, R13, RZ, 0x3 ;  /* 0x0000000d140b7211 */ /* 0x000fe200078f18ff */
[--C-:B------:R-:W-:Y:S01]  /*15b0*/  IMAD.WIDE R20, R207, 0x2, R18.reuse ;  /* 0x00000002cf147825 */ /* 0x100fe200078e0212 */
[----:B------:R-:W-:Y:S02]  /*15c0*/  LEA.HI R9, R9, R0, RZ, 0x3 ;  /* 0x0000000009097211 */ /* 0x000fe400078f18ff */
[----:B------:R-:W-:Y:S02]  /*15d0*/  LOP3.LUT R16, R16, 0xfffffff8, RZ, 0xc0, !PT ;  /* 0xfffffff810107812 */ /* 0x000fe400078ec0ff */
[----:B------:R-:W-:Y:S01]  /*15e0*/  LOP3.LUT R11, R11, 0xfffffff8, RZ, 0xc0, !PT ;  /* 0xfffffff80b0b7812 */ /* 0x000fe200078ec0ff */
[----:B------:R-:W-:Y:S01]  /*15f0*/  @!PT LDS RZ, [RZ] ;  /* 0x00000000fffff984 */ /* 0x000fe20000000800 */
[----:B------:R1:W-:Y:S01]  /*1600*/  LDGSTS.E.BYPASS.LTC128B.128 [R17+0x10100], [R20.64], !P3 ;  /* 0x1010000014117fae */ /* 0x0003e2000d901d52 */
[----:B------:R-:W-:Y:S01]  /*1610*/  LOP3.LUT R9, R9, 0xfffffff8, RZ, 0xc0, !PT ;  /* 0xfffffff809097812 */ /* 0x000fe200078ec0ff */
[----:B------:R-:W-:-:S04]  /*1620*/  IMAD.WIDE R22, R16, 0x2, R18 ;  /* 0x0000000210167825 */ /* 0x000fc800078e0212 */
[--C-:B------:R-:W-:Y:S01]  /*1630*/  IMAD.WIDE R24, R11, 0x2, R18.reuse ;  /* 0x000000020b187825 */ /* 0x100fe200078e0212 */
[----:B------:R1:W-:Y:S03]  /*1640*/  LDGSTS.E.BYPASS.LTC128B.128 [R17+0x14100], [R22.64], !P4 ;  /* 0x1410000016117fae */ /* 0x0003e6000e101d52 */
[----:B------:R-:W-:Y:S01]  /*1650*/  IMAD.WIDE R18, R9, 0x2, R18 ;  /* 0x0000000209127825 */ /* 0x000fe200078e0212 */
[----:B------:R1:W-:Y:S04]  /*1660*/  LDGSTS.E.BYPASS.LTC128B.128 [R17+0x18100], [R24.64], !P6 ;  /* 0x1810000018117fae */ /* 0x0003e8000f101d52 */
[----:B------:R1:W-:Y:S02]  /*1670*/  LDGSTS.E.BYPASS.LTC128B.128 [R17+0x1c100], [R18.64], !P5 ;  /* 0x1c10000012117fae */ /* 0x0003e4000e901d52 */
.L_x_1968:
[----:B-12-4-:R-:W-:Y:S05]  /*1680*/  BSYNC B0 ;  /* 0x0000000000007941 */ /* 0x016fea0003800000 */
.L_x_1967:
        /* <DEDUP_REMOVED lines=8> */
[----:B------:R-:W-:Y:S02]  /*1710*/  SHF.R.S32.HI R20, RZ, 0x1f, R13 ;  /* 0x0000001fff147819 */ /* 0x000fe4000001140d */
[----:B------:R-:W-:Y:S02]  /*1720*/  SHF.R.S32.HI R9, RZ, 0x1f, R0 ;  /* 0x0000001fff097819 */ /* 0x000fe40000011400 */
[----:B------:R-:W-:Y:S02]  /*1730*/  LEA.HI R16, R11, R14, RZ, 0x3 ;  /* 0x0000000e0b107211 */ /* 0x000fe400078f18ff */
[----:B------:R-:W-:Y:S01]  /*1740*/  LEA.HI R11, R20, R13, RZ, 0x3 ;  /* 0x0000000d140b7211 */ /* 0x000fe200078f18ff */
[----:B--23--:R-:W-:Y:S01]  /*1750*/  IMAD.WIDE R20, R207, 0x2, R18 ;  /* 0x00000002cf147825 */ /* 0x00cfe200078e0212 */
[----:B------:R-:W-:-:S02]  /*1760*/  LEA.HI R9, R9, R0, RZ, 0x3 ;  /* 0x0000000009097211 */ /* 0x000fc400078f18ff */
        /* <DEDUP_REMOVED lines=11> */
.L_x_1970:
[----:B------:R-:W-:Y:S05]  /*1820*/  BSYNC B0 ;  /* 0x0000000000007941 */ /* 0x000fea0003800000 */
.L_x_1969:
        /* <DEDUP_REMOVED lines=8> */
[----:B------:R-:W-:Y:S02]  /*18b0*/  SHF.R.S32.HI R20, RZ, 0x1f, R13 ;  /* 0x0000001fff147819 */ /* 0x000fe4000001140d */
[----:B------:R-:W-:Y:S02]  /*18c0*/  SHF.R.S32.HI R9, RZ, 0x1f, R0 ;  /* 0x0000001fff097819 */ /* 0x000fe40000011400 */
[----:B------:R-:W-:Y:S02]  /*18d0*/  LEA.HI R16, R11, R14, RZ, 0x3 ;  /* 0x0000000e0b107211 */ /* 0x000fe400078f18ff */
[----:B------:R-:W-:Y:S01]  /*18e0*/  LEA.HI R11, R20, R13, RZ, 0x3 ;  /* 0x0000000d140b7211 */ /* 0x000fe200078f18ff */
[----:B---34-:R-:W-:Y:S01]  /*18f0*/  IMAD.WIDE R20, R207, 0x2, R18 ;  /* 0x00000002cf147825 */ /* 0x018fe200078e0212 */
        /* <DEDUP_REMOVED lines=12> */
.L_x_1972:
[----:B------:R-:W-:Y:S05]  /*19c0*/  BSYNC B0 ;  /* 0x0000000000007941 */ /* 0x000fea0003800000 */
.L_x_1971:
[----:B---3--:R3:W-:Y:S01]  /*19d0*/  SHFL.IDX PT, R18, R8, 0x3, 0x181f ;  /* 0x00781f0008127f89 */ /* 0x0087e200000e0000 */
[----:B------:R-:W-:Y:S01]  /*19e0*/  IADD3 R4, R4, 0x60, RZ ;  /* 0x0000006004047810 */ /* 0x000fe20007ffe0ff */
[----:B------:R-:W-:Y:S01]  /*19f0*/  UIADD3 UR26, UR20, -0x1, URZ ;  /* 0xffffffff141a7890 */ /* 0x000fe2000fffe03f */
[----:B------:R-:W-:Y:S01]  /*1a00*/  IMAD.MOV.U32 R236, RZ, RZ, c[0x0][0x2b8] ;  /* 0x0000ae00ffec7624 */ /* 0x000fe200078e00ff */
[----:B----4-:R4:W5:Y:S01]  /*1a10*/  SHFL.IDX PT, R19, R5, 0x3, 0x181f ;  /* 0x00781f0005137f89 */ /* 0x01096200000e0000 */
[----:B------:R-:W-:Y:S01]  /*1a20*/  ISETP.GE.AND P0, PT, R4, UR4, PT ;  /* 0x0000000404007c0c */ /* 0x000fe2000bf06270 */
[----:B------:R-:W-:Y:S01]  /*1a30*/  USHF.L.U32 UR11, UR26, 0x6, URZ ;  /* 0x000000061a0b7899 */ /* 0x000fe2000800063f */
[----:B------:R-:W-:Y:S01]  /*1a40*/  IMAD.SHL.U32 R235, R235, 0x2, RZ ;  /* 0x00000002ebeb7824 */ /* 0x000fe200078e00ff */
[----:B------:R-:W-:Y:S01]  /*1a50*/  ISETP.NE.AND P2, PT, R236, 0x1, PT ;  /* 0x00000001ec00780c */ /* 0x000fe20003f45270 */
[----:B------:R-:W-:Y:S01]  /*1a60*/  USHF.R.S32.HI UR6, URZ, 0x1f, UR7 ;  /* 0x0000001f3f067899 */ /* 0x000fe20008011407 */
[----:B------:R-:W-:Y:S01]  /*1a70*/  IMAD.MOV.U32 R237, RZ, RZ, RZ ;  /* 0x000000ffffed7224 */ /* 0x000fe200078e00ff */
[----:B------:R-:W-:Y:S01]  /*1a80*/  ULDC.64 UR4, c[0x0][0x2b0] ;  /* 0x0000ac0000047ab9 */ /* 0x000fe20000000a00 */
[----:B------:R-:W-:Y:S01]  /*1a90*/  IADD3 R9, R239, UR11, RZ ;  /* 0x0000000bef097c10 */ /* 0x000fe2000fffe0ff */
[----:B------:R-:W-:-:S02]  /*1aa0*/  UIMAD UR6, UR6, UR4, URZ ;  /* 0x00000004060672a4 */ /* 0x000fc4000f8e023f */
[----:B------:R-:W-:Y:S01]  /*1ab0*/  UIMAD.WIDE.U32 UR16, UR7, UR4, URZ ;  /* 0x00000004071072a5 */ /* 0x000fe2000f8e003f */
[C---:B------:R-:W-:Y:S01]  /*1ac0*/  ISETP.GE.AND P1, PT, R9.reuse, UR10, PT ;  /* 0x0000000a09007c0c */ /* 0x040fe2000bf26270 */
[----:B------:R-:W-:Y:S01]  /*1ad0*/  UIMAD UR5, UR7, UR5, UR6 ;  /* 0x00000005070572a4 */ /* 0x000fe2000f8e0206 */
[----:B------:R-:W-:Y:S02]  /*1ae0*/  IADD3 R238, R9, UR12, RZ ;  /* 0x0000000c09ee7c10 */ /* 0x000fe4000fffe0ff */
[----:B------:R-:W-:Y:S01]  /*1af0*/  ISETP.GT.OR P1, PT, R239, 0x3f, P1 ;  /* 0x0000003fef00780c */ /* 0x000fe20000f24670 */
[----:B------:R-:W-:Y:S01]  /*1b00*/  UIADD3 UR8, UR17, UR5, URZ ;  /* 0x0000000511087290 */ /* 0x000fe2000fffe03f */
[----:B-123--:R-:W-:Y:S01]  /*1b10*/  SHF.R.S32.HI R8, RZ, 0x1f, R13 ;  /* 0x0000001fff087819 */ /* 0x00efe2000001140d */
[----:B------:R-:W-:Y:S01]  /*1b20*/  @P2 IMAD.HI.U32 R11, R238, c[0x0][0x2bc], RZ ;  /* 0x0000af00ee0b2a27 */ /* 0x000fe200078e00ff */
[----:B----4-:R-:W-:-:S03]  /*1b30*/  SHF.R.S32.HI R5, RZ, 0x1f, R14 ;  /* 0x0000001fff057819 */ /* 0x010fc6000001140e */
[----:B-----5:R-:W-:Y:S01]  /*1b40*/  @!P0 IMAD.WIDE R24, R207, 0x2, R18 ;  /* 0x00000002cf188825 */ /* 0x020fe200078e0212 */
[----:B------:R-:W-:Y:S01]  /*1b50*/  LEA.HI R205, R8, R13, RZ, 0x3 ;  /* 0x0000000d08cd7211 */ /* 0x000fe200078f18ff */
[----:B------:R-:W-:Y:S01]  /*1b60*/  USHF.R.S32.HI UR6, URZ, 0x1f, UR13 ;  /* 0x0000001f3f067899 */ /* 0x000fe2000801140d */
[----:B------:R-:W-:Y:S01]  /*1b70*/  LEA.HI R206, R5, R14, RZ, 0x3 ;  /* 0x0000000e05ce7211 */ /* 0x000fe200078f18ff */
[----:B------:R-:W-:Y:S01]  /*1b80*/  IMAD.MOV.U32 R4, RZ, RZ, R238 ;  /* 0x000000ffff047224 */ /* 0x000fe200078e00ee */
[----:B------:R-:W-:Y:S01]  /*1b90*/  SHF.R.S32.HI R5, RZ, 0x1f, R0 ;  /* 0x0000001fff057819 */ /* 0x000fe20000011400 */
[----:B------:R-:W-:Y:S01]  /*1ba0*/  @!PT LDS RZ, [RZ] ;  /* 0x00000000fffff984 */ /* 0x000fe20000000800 */
[----:B------:R1:W-:Y:S01]  /*1bb0*/  @!P0 LDGSTS.E.BYPASS.LTC128B.128 [R235+0x13100], [R24.64], !P3 ;  /* 0x1310000018eb8fae */ /* 0x0003e2000d901d52 */
[----:B------:R-:W-:Y:S01]  /*1bc0*/  LOP3.LUT R206, R206, 0xfffffff8, RZ, 0xc0, !PT ;  /* 0xfffffff8cece7812 */ /* 0x000fe200078ec0ff */
[----:B------:R-:W-:Y:S01]  /*1bd0*/  ULDC.64 UR4, c[0x0][0x1e8] ;  /* 0x00007a0000047ab9 */ /* 0x000fe20000000a00 */
[----:B------:R-:W-:Y:S02]  /*1be0*/  LEA.HI R204, R5, R0, RZ, 0x3 ;  /* 0x0000000005cc7211 */ /* 0x000fe400078f18ff */
[----:B------:R-:W-:Y:S01]  /*1bf0*/  LOP3.LUT R205, R205, 0xfffffff8, RZ, 0xc0, !PT ;  /* 0xfffffff8cdcd7812 */ /* 0x000fe200078ec0ff */
[----:B------:R-:W-:Y:S01]  /*1c00*/  @!P0 IMAD.WIDE R22, R206, 0x2, R18 ;  /* 0x00000002ce168825 */ /* 0x000fe200078e0212 */
[----:B------:R-:W-:-:S02]  /*1c10*/  LOP3.LUT R204, R204, 0xfffffff8, RZ, 0xc0, !PT ;  /* 0xfffffff8cccc7812 */ /* 0x000fc400078ec0ff */
[----:B------:R-:W-:Y:S01]  /*1c20*/  @P2 SHF.R.U32.HI R4, RZ, c[0x0][0x2c0], R11 ;  /* 0x0000b000ff042a19 */ /* 0x000fe2000001160b */
[--C-:B------:R-:W-:Y:S01]  /*1c30*/  @!P0 IMAD.WIDE R20, R205, 0x2, R18.reuse ;  /* 0x00000002cd148825 */ /* 0x100fe200078e0212 */
[----:B------:R2:W-:Y:S02]  /*1c40*/  @!P0 LDGSTS.E.BYPASS.LTC128B.128 [R235+0x17100], [R22.64], !P4 ;  /* 0x1710000016eb8fae */ /* 0x0005e4000e101d52 */
[----:B------:R-:W-:Y:S01]  /*1c50*/  @!P1 IADD3 R16, P2, R4, UR16, RZ ;  /* 0x0000001004109c10 */ /* 0x000fe2000ff5e0ff */
[----:B------:R-:W-:Y:S01]  /*1c60*/  @!P0 IMAD.WIDE R18, R204, 0x2, R18 ;  /* 0x00000002cc128825 */ /* 0x000fe200078e0212 */
[----:B------:R3:W-:Y:S02]  /*1c70*/  @!P0 LDGSTS.E.BYPASS.LTC128B.128 [R235+0x1b100], [R20.64], !P6 ;  /* 0x1b10000014eb8fae */ /* 0x0007e4000f101d52 */
[----:B------:R-:W-:Y:S02]  /*1c80*/  @!P1 LEA.HI.X.SX32 R5, R4, UR8, 0x1, P2 ;  /* 0x0000000804059c11 */ /* 0x000fe400090f0eff */
[----:B------:R4:W-:Y:S01]  /*1c90*/  @!P0 LDGSTS.E.BYPASS.LTC128B.128 [R235+0x1f100], [R18.64], !P5 ;  /* 0x1f10000012eb8fae */ /* 0x0009e2000e901d52 */
[----:B------:R-:W-:-:S03]  /*1ca0*/  @!P1 LEA R8, P2, R16, c[0x0][0x2a0], 0x2 ;  /* 0x0000a80010089a11 */ /* 0x000fc600078410ff */
[----:B------:R-:W0:Y:S01]  /*1cb0*/  LDGDEPBAR ;  /* 0x00000000000079af */ /* 0x000e220000000000 */
[----:B------:R-:W-:-:S03]  /*1cc0*/  @!P1 LEA.HI.X R9, R16, c[0x0][0x2a4], R5, 0x2, P2 ;  /* 0x0000a90010099a11 */ /* 0x000fc600010f1405 */
[----:B------:R-:W-:Y:S06]  /*1cd0*/  BAR.SYNC.DEFER_BLOCKING 0x0 ;  /* 0x0000000000007b1d */ /* 0x000fec0000010000 */
[----:B------:R-:W5:Y:S01]  /*1ce0*/  @!P1 LDG.E R237, [R8.64] ;  /* 0x0000001208ed9981 */ /* 0x000f62000c1e1900 */
[----:B------:R-:W-:Y:S01]  /*1cf0*/  IMAD.MOV R5, RZ, RZ, -R4 ;  /* 0x000000ffff057224 */ /* 0x000fe200078e0a04 */
[----:B------:R-:W-:Y:S01]  /*1d00*/  UIMAD.WIDE.U32 UR14, UR13, UR4, URZ ;  /* 0x000000040d0e72a5 */ /* 0x000fe2000f8e003f */
[----:B--2---:R-:W-:Y:S01]  /*1d10*/  SHF.R.S32.HI R22, RZ, 0x4, R7 ;  /* 0x00000004ff167819 */ /* 0x004fe20000011407 */
[----:B------:R-:W-:Y:S01]  /*1d20*/  UIMAD UR4, UR6, UR4, URZ ;  /* 0x00000004060472a4 */ /* 0x000fe2000f8e023f */
[----:B------:R-:W-:Y:S01]  /*1d30*/  IMAD R238, R5, c[0x0][0x2b8], R238 ;  /* 0x0000ae0005ee7a24 */ /* 0x000fe200078e02ee */
[----:B------:R-:W-:Y:S01]  /*1d40*/  ISETP.GE.AND P3, PT, R207, c[0x0][0x1d4], PT ;  /* 0x00007500cf007a0c */ /* 0x000fe20003f66270 */
[----:B------:R-:W-:Y:S01]  /*1d50*/  IMAD.U32 R80, RZ, RZ, UR11 ;  /* 0x0000000bff507e24 */ /* 0x000fe2000f8e00ff */
[----:B------:R-:W-:Y:S01]  /*1d60*/  UIMAD UR4, UR13, UR5, UR4 ;  /* 0x000000050d0472a4 */ /* 0x000fe2000f8e0204 */
[C---:B---3--:R-:W-:Y:S01]  /*1d70*/  IMAD.WIDE.U32 R20, R238.reuse, c[0x0][0x1e0], RZ ;  /* 0x00007800ee147a25 */ /* 0x048fe200078e00ff */
[----:B------:R-:W-:Y:S01]  /*1d80*/  SHF.R.S32.HI R5, RZ, 0x1f, R238 ;  /* 0x0000001fff057819 */ /* 0x000fe200000114ee */
[----:B------:R-:W-:Y:S01]  /*1d90*/  UISETP.GT.AND UP2, UPT, UR26, UR9, UPT ;  /* 0x000000091a00728c */ /* 0x000fe2000bf44270 */
[----:B------:R-:W-:Y:S01]  /*1da0*/  LEA.HI R7, R7, R22, RZ, 0x1 ;  /* 0x0000001607077211 */ /* 0x000fe200078f08ff */
[----:B------:R-:W-:Y:S01]  /*1db0*/  UIADD3 UR7, UR15, UR4, URZ ;  /* 0x000000040f077290 */ /* 0x000fe2000fffe03f */
[----:B----4-:R-:W-:Y:S01]  /*1dc0*/  IMAD.WIDE.U32 R18, R238, c[0x0][0x208], RZ ;  /* 0x00008200ee127a25 */ /* 0x010fe200078e00ff */
[----:B------:R-:W-:Y:S01]  /*1dd0*/  ISETP.GE.AND P5, PT, R14, c[0x0][0x1d4], PT ;  /* 0x000075000e007a0c */ /* 0x000fe20003fa6270 */
[----:B------:R-:W-:Y:S01]  /*1de0*/  ULDC.64 UR4, c[0x0][0x210] ;  /* 0x0000840000047ab9 */ /* 0x000fe20000000a00 */
[----:B------:R-:W-:Y:S01]  /*1df0*/  LOP3.LUT R7, R7, 0xfffffffe, RZ, 0xc0, !PT ;  /* 0xfffffffe07077812 */ /* 0x000fe200078ec0ff */
[C---:B------:R-:W-:Y:S01]  /*1e00*/  IMAD R11, R5.reuse, c[0x0][0x1e0], RZ ;  /* 0x00007800050b7a24 */ /* 0x040fe200078e02ff */
[----:B------:R-:W-:Y:S01]  /*1e10*/  UIMAD UR6, UR6, UR4, URZ ;  /* 0x00000004060672a4 */ /* 0x000fe2000f8e023f */
[----:B------:R-:W-:Y:S01]  /*1e20*/  IMAD R5, R5, c[0x0][0x208], RZ ;  /* 0x0000820005057a24 */ /* 0x000fe200078e02ff */
[----:B------:R-:W-:Y:S01]  /*1e30*/  UIMAD.WIDE.U32 UR22, UR13, UR4, URZ ;  /* 0x000000040d1672a5 */ /* 0x000fe2000f8e003f */
[C---:B------:R-:W-:Y:S01]  /*1e40*/  IMAD R11, R238.reuse, c[0x0][0x1e4], R11 ;  /* 0x00007900ee0b7a24 */ /* 0x040fe200078e020b */
[----:B------:R-:W-:Y:S01]  /*1e50*/  UIMAD UR6, UR13, UR5, UR6 ;  /* 0x000000050d0672a4 */ /* 0x000fe2000f8e0206 */
[----:B------:R-:W-:Y:S01]  /*1e60*/  IMAD R16, R238, c[0x0][0x20c], R5 ;  /* 0x00008300ee107a24 */ /* 0x000fe200078e0205 */
[----:B------:R-:W-:Y:S01]  /*1e70*/  ISETP.GE.AND P4, PT, R13, c[0x0][0x1d4], PT ;  /* 0x000075000d007a0c */ /* 0x000fe20003f86270 */
[----:B------:R-:W-:Y:S01]  /*1e80*/  IMAD.IADD R21, R21, 0x1, R11 ;  /* 0x0000000115157824 */ /* 0x000fe200078e020b */
[----:B------:R-:W-:Y:S01]  /*1e90*/  UIADD3 UR6, UR23, UR6, URZ ;  /* 0x0000000617067290 */ /* 0x000fe2000fffe03f */
[----:B------:R-:W-:Y:S01]  /*1ea0*/  IMAD.IADD R17, R19, 0x1, R16 ;  /* 0x0000000113117824 */ /* 0x000fe200078e0210 */
[----:B------:R-:W-:Y:S01]  /*1eb0*/  ISETP.GE.AND P6, PT, R0, c[0x0][0x1d4], PT ;  /* 0x0000750000007a0c */ /* 0x000fe20003fc6270 */
[----:B------:R-:W-:Y:S01]  /*1ec0*/  IMAD.IADD R7, R22, 0x1, -R7 ;  /* 0x0000000116077824 */ /* 0x000fe200078e0a07 */
[----:B------:R-:W-:Y:S01]  /*1ed0*/  LEA.HI R86, R84, R83, RZ, 0x5 ;  /* 0x0000005354567211 */ /* 0x000fe200078f28ff */
[----:B------:R-:W-:Y:S01]  /*1ee0*/  IMAD.MOV.U32 R16, RZ, RZ, R18 ;  /* 0x000000ffff107224 */ /* 0x000fe200078e0012 */
[----:B------:R-:W-:Y:S01]  /*1ef0*/  ISETP.GE.AND P2, PT, R207, c[0x0][0x1d4], PT ;  /* 0x00007500cf007a0c */ /* 0x000fe20003f46270 */
[----:B------:R-:W-:Y:S01]  /*1f00*/  IMAD.SHL.U32 R5, R15, 0x40, RZ ;  /* 0x000000400f057824 */ /* 0x000fe200078e00ff */
[----:B------:R-:W-:Y:S01]  /*1f10*/  SHF.R.S32.HI R85, RZ, 0x5, R86 ;  /* 0x00000005ff557819 */ /* 0x000fe20000011456 */
[----:B------:R-:W-:Y:S01]  /*1f20*/  IMAD.SHL.U32 R10, R10, 0x40, RZ ;  /* 0x000000400a0a7824 */ /* 0x000fe200078e00ff */
[----:B------:R-:W-:Y:S01]  /*1f30*/  SHF.R.S32.HI R166, RZ, 0x1f, R207 ;  /* 0x0000001fffa67819 */ /* 0x000fe200000114cf */
[----:B------:R-:W-:Y:S01]  /*1f40*/  IMAD.SHL.U32 R81, R7, 0x8, RZ ;  /* 0x0000000807517824 */ /* 0x000fe200078e00ff */
[----:B------:R-:W-:Y:S01]  /*1f50*/  LOP3.LUT R5, R5, 0x1c0, RZ, 0xc0, !PT ;  /* 0x000001c005057812 */ /* 0x000fe200078ec0ff */
[----:B------:R-:W-:Y:S01]  /*1f60*/  IMAD.SHL.U32 R82, R6, 0x40, RZ ;  /* 0x0000004006527824 */ /* 0x000fe200078e00ff */
[----:B------:R-:W-:-:S02]  /*1f70*/  LOP3.LUT R10, R10, 0x1c0, RZ, 0xc0, !PT ;  /* 0x000001c00a0a7812 */ /* 0x000fc400078ec0ff */
[----:B------:R-:W-:Y:S02]  /*1f80*/  SEL R248, RZ, 0x10, P6 ;  /* 0x00000010fff87807 */ /* 0x000fe40003000000 */
[----:B------:R-:W-:Y:S02]  /*1f90*/  LOP3.LUT R81, R10, 0x8, R81, 0xf8, !PT ;  /* 0x000000080a517812 */ /* 0x000fe400078ef851 */
[----:B------:R-:W-:Y:S02]  /*1fa0*/  SHF.R.U32.HI R10, RZ, 0x3, R10 ;  /* 0x00000003ff0a7819 */ /* 0x000fe4000001160a */
[----:B------:R-:W-:Y:S02]  /*1fb0*/  LOP3.LUT R82, R82, 0xfffffe00, RZ, 0xc0, !PT ;  /* 0xfffffe0052527812 */ /* 0x000fe400078ec0ff */
[----:B------:R-:W-:Y:S02]  /*1fc0*/  LOP3.LUT R81, R81, R10, RZ, 0x3c, !PT ;  /* 0x0000000a51517212 */ /* 0x000fe400078e3cff */
[----:B------:R-:W-:Y:S01]  /*1fd0*/  IADD3 R242, R235, 0x100, RZ ;  /* 0x00000100ebf27810 */ /* 0x000fe20007ffe0ff */
[----:B------:R-:W-:Y:S01]  /*1fe0*/  IMAD R234, R85, 0x400, R82 ;  /* 0x0000040055ea7824 */ /* 0x000fe200078e0252 */
[----:B------:R-:W-:-:S02]  /*1ff0*/  SHF.R.S32.HI R247, RZ, 0x1f, R206 ;  /* 0x0000001ffff77819 */ /* 0x000fc400000114ce */
[----:B------:R-:W-:Y:S01]  /*2000*/  SHF.R.S32.HI R246, RZ, 0x1f, R205 ;  /* 0x0000001ffff67819 */ /* 0x000fe200000114cd */
[----:B------:R-:W-:Y:S01]  /*2010*/  IMAD.IADD R234, R81, 0x1, R234 ;  /* 0x0000000151ea7824 */ /* 0x000fe200078e02ea */
[----:B------:R-:W-:-:S03]  /*2020*/  SHF.R.S32.HI R245, RZ, 0x1f, R204 ;  /* 0x0000001ffff57819 */ /* 0x000fc600000114cc */
[----:B------:R-:W-:-:S04]  /*2030*/  IMAD.SHL.U32 R234, R234, 0x2, RZ ;  /* 0x00000002eaea7824 */ /* 0x000fc800078e00ff */
[--C-:B------:R-:W-:Y:S02]  /*2040*/  IMAD R230, R2, 0x2, R234.reuse ;  /* 0x0000000202e67824 */ /* 0x100fe400078e02ea */
[C---:B------:R-:W-:Y:S02]  /*2050*/  IMAD R229, R3.reuse, 0x2, R234 ;  /* 0x0000000203e57824 */ /* 0x040fe400078e02ea */
[----:B------:R-:W-:Y:S01]  /*2060*/  IMAD R227, R3, 0x2, R230 ;  /* 0x0000000203e37824 */ /* 0x000fe200078e02e6 */
[----:B-----5:R-:W-:Y:S01]  /*2070*/  SHF.R.S32.HI R8, RZ, 0x1f, R237 ;  /* 0x0000001fff087819 */ /* 0x020fe200000114ed */
[----:B------:R-:W-:-:S04]  /*2080*/  IMAD.WIDE.U32 R20, R237, c[0x0][0x1f0], R20 ;  /* 0x00007c00ed147a25 */ /* 0x000fc800078e0014 */
[----:B------:R-:W-:Y:S01]  /*2090*/  IMAD R4, R8, c[0x0][0x1f0], RZ ;  /* 0x00007c0008047a24 */ /* 0x000fe200078e02ff */
[----:B------:R-:W-:Y:S01]  /*20a0*/  IADD3 R9, P0, R20, UR14, RZ ;  /* 0x0000000e14097c10 */ /* 0x000fe2000ff1e0ff */
[----:B------:R-:W-:Y:S02]  /*20b0*/  IMAD R8, R8, c[0x0][0x218], RZ ;  /* 0x0000860008087a24 */ /* 0x000fe400078e02ff */
[C---:B------:R-:W-:Y:S02]  /*20c0*/  IMAD R4, R237.reuse, c[0x0][0x1f4], R4 ;  /* 0x00007d00ed047a24 */ /* 0x040fe400078e0204 */
[----:B------:R-:W-:-:S03]  /*20d0*/  IMAD.WIDE.U32 R16, R237, c[0x0][0x218], R16 ;  /* 0x00008600ed107a25 */ /* 0x000fc600078e0010 */
[----:B------:R-:W-:Y:S01]  /*20e0*/  IADD3.X R4, R21, UR7, R4, P0, !PT ;  /* 0x0000000715047c10 */ /* 0x000fe200087fe404 */
[----:B------:R-:W-:Y:S01]  /*20f0*/  IMAD R11, R237, c[0x0][0x21c], R8 ;  /* 0x00008700ed0b7a24 */ /* 0x000fe200078e0208 */
[----:B------:R-:W-:-:S04]  /*2100*/  LEA R22, P0, R9, c[0x0][0x1c8], 0x1 ;  /* 0x0000720009167a11 */ /* 0x000fc800078008ff */
[----:B------:R-:W-:Y:S01]  /*2110*/  LEA.HI.X R9, R9, c[0x0][0x1cc], R4, 0x1, P0 ;  /* 0x0000730009097a11 */ /* 0x000fe200000f0c04 */
[----:B------:R-:W-:Y:S01]  /*2120*/  IMAD.SHL.U32 R4, R12, 0x8, RZ ;  /* 0x000000080c047824 */ /* 0x000fe200078e00ff */
[----:B------:R-:W-:Y:S01]  /*2130*/  IADD3 R8, P0, R16, UR22, RZ ;  /* 0x0000001610087c10 */ /* 0x000fe2000ff1e0ff */
[----:B------:R-:W-:Y:S01]  /*2140*/  SHFL.IDX PT, R18, R22, RZ, 0x181f ;  /* 0x00181fff16127589 */ /* 0x000fe200000e0000 */
[----:B------:R-:W-:Y:S02]  /*2150*/  IADD3 R12, -R12, UR10, -R80 ;  /* 0x0000000a0c0c7c10 */ /* 0x000fe4000fffe950 */
[----:B------:R-:W-:Y:S01]  /*2160*/  IADD3.X R11, R17, UR6, R11, P0, !PT ;  /* 0x00000006110b7c10 */ /* 0x000fe200087fe40b */
[----:B------:R-:W2:Y:S01]  /*2170*/  SHFL.IDX PT, R19, R9, RZ, 0x181f ;  /* 0x00181fff09137589 */ /* 0x000ea200000e0000 */
[----:B------:R-:W-:Y:S02]  /*2180*/  LOP3.LUT R4, R5, 0x8, R4, 0xf8, !PT ;  /* 0x0000000805047812 */ /* 0x000fe400078ef804 */
[----:B------:R-:W-:Y:S01]  /*2190*/  LEA R17, P0, R8, c[0x0][0x1f8], 0x1 ;  /* 0x00007e0008117a11 */ /* 0x000fe200078008ff */
[----:B------:R-:W-:Y:S01]  /*21a0*/  SHFL.IDX PT, R9, R9, 0x1, 0x181f ;  /* 0x00381f0009097f89 */ /* 0x000fe200000e0000 */
[----:B------:R-:W-:-:S02]  /*21b0*/  SHF.R.U32.HI R5, RZ, 0x3, R5 ;  /* 0x00000003ff057819 */ /* 0x000fc40000011605 */
[----:B------:R-:W-:Y:S01]  /*21c0*/  LEA.HI.X R11, R8, c[0x0][0x1fc], R11, 0x1, P0 ;  /* 0x00007f00080b7a11 */ /* 0x000fe200000f0c0b */
[----:B------:R-:W-:Y:S01]  /*21d0*/  SHFL.IDX PT, R56, R17, RZ, 0x181f ;  /* 0x00181fff11387589 */ /* 0x000fe200000e0000 */
[----:B------:R-:W-:Y:S02]  /*21e0*/  LOP3.LUT R4, R4, R5, RZ, 0x3c, !PT ;  /* 0x0000000504047212 */ /* 0x000fe400078e3cff */
[----:B------:R-:W-:Y:S01]  /*21f0*/  ISETP.GE.AND P1, PT, R12, 0x1, PT ;  /* 0x000000010c00780c */ /* 0x000fe20003f26270 */
[----:B------:R-:W-:Y:S01]  /*2200*/  SHFL.IDX PT, R5, R11, RZ, 0x181f ;  /* 0x00181fff0b057589 */ /* 0x000fe200000e0000 */
[----:B------:R-:W-:Y:S01]  /*2210*/  LOP3.LUT P0, RZ, R15, 0x2, RZ, 0xc0, !PT ;  /* 0x000000020fff7812 */ /* 0x000fe2000780c0ff */
[----:B------:R-:W-:Y:S02]  /*2220*/  IMAD R233, R7, 0x200, R4 ;  /* 0x0000020007e97824 */ /* 0x000fe400078e0204 */
[----:B------:R3:W-:Y:S01]  /*2230*/  SHFL.IDX PT, R68, R17, 0x1, 0x181f ;  /* 0x00381f0011447f89 */ /* 0x0007e200000e0000 */
[----:B------:R-:W-:-:S03]  /*2240*/  IMAD.WIDE R6, R204, 0x2, RZ ;  /* 0x00000002cc067825 */ /* 0x000fc600078e02ff */
[----:B------:R4:W5:Y:S01]  /*2250*/  SHFL.IDX PT, R8, R22, 0x1, 0x181f ;  /* 0x00381f0016087f89 */ /* 0x00096200000e0000 */
[----:B------:R-:W-:-:S03]  /*2260*/  IMAD.SHL.U32 R233, R233, 0x2, RZ ;  /* 0x00000002e9e97824 */ /* 0x000fc600078e00ff */
[----:B------:R5:W5:Y:S01]  /*2270*/  SHFL.IDX PT, R4, R11, 0x1, 0x181f ;  /* 0x00381f000b047f89 */ /* 0x000b6200000e0000 */
[--C-:B--2---:R-:W-:Y:S01]  /*2280*/  @P1 IMAD.WIDE R26, R207, 0x2, R18.reuse ;  /* 0x00000002cf1a1825 */ /* 0x104fe200078e0212 */
[C---:B------:R-:W-:Y:S02]  /*2290*/  IADD3 R16, R233.reuse, 0x8100, RZ ;  /* 0x00008100e9107810 */ /* 0x040fe40007ffe0ff */
[----:B------:R-:W-:Y:S01]  /*22a0*/  IADD3 R232, R233, 0x8120, RZ ;  /* 0x00008120e9e87810 */ /* 0x000fe20007ffe0ff */
[--C-:B------:R-:W-:Y:S01]  /*22b0*/  @P1 IMAD.WIDE R20, R206, 0x2, R18.reuse ;  /* 0x00000002ce141825 */ /* 0x100fe200078e0212 */
[----:B------:R-:W-:Y:S01]  /*22c0*/  @P0 IADD3 R232, R16, -0x20, RZ ;  /* 0xffffffe010e80810 */ /* 0x000fe20007ffe0ff */
[----:B------:R2:W-:Y:S01]  /*22d0*/  @P1 LDGSTS.E.BYPASS.LTC128B.128 [R235+0x8100], [R26.64], !P3 ;  /* 0x081000001aeb1fae */ /* 0x0005e2000d901d52 */
[----:B------:R-:W-:Y:S01]  /*22e0*/  ISETP.GT.AND P0, PT, R12, 0x20, PT ;  /* 0x000000200c00780c */ /* 0x000fe20003f04270 */
[----:B-1----:R-:W-:Y:S01]  /*22f0*/  @P1 IMAD.WIDE R24, R205, 0x2, R18 ;  /* 0x00000002cd181825 */ /* 0x002fe200078e0212 */
[C---:B------:R-:W-:Y:S01]  /*2300*/  IADD3 R223, R232.reuse, 0x800, RZ ;  /* 0x00000800e8df7810 */ /* 0x040fe20007ffe0ff */
[----:B------:R1:W-:Y:S01]  /*2310*/  @P1 LDGSTS.E.BYPASS.LTC128B.128 [R235+0xa100], [R20.64], !P5 ;  /* 0x0a10000014eb1fae */ /* 0x0003e2000e901d52 */
[----:B------:R-:W-:-:S02]  /*2320*/  IADD3 R222, R232, 0x1000, RZ ;  /* 0x00001000e8de7810 */ /* 0x000fc40007ffe0ff */
[C---:B------:R-:W-:Y:S01]  /*2330*/  IADD3 R221, R232.reuse, 0x1800, RZ ;  /* 0x00001800e8dd7810 */ /* 0x040fe20007ffe0ff */
[----:B---3--:R-:W-:Y:S01]  /*2340*/  IMAD.WIDE R16, R207, 0x2, RZ ;  /* 0x00000002cf107825 */ /* 0x008fe200078e02ff */
[----:B------:R3:W-:Y:S01]  /*2350*/  @P1 LDGSTS.E.BYPASS.LTC128B.128 [R235+0xc100], [R24.64], !P4 ;  /* 0x0c10000018eb1fae */ /* 0x0007e2000e101d52 */
[----:B------:R-:W-:Y:S02]  /*2360*/  IADD3 R219, R232, 0x2000, RZ ;  /* 0x00002000e8db7810 */ /* 0x000fe40007ffe0ff */
[----:B----4-:R-:W-:Y:S01]  /*2370*/  @P1 IMAD.WIDE R22, R204, 0x2, R18 ;  /* 0x00000002cc161825 */ /* 0x010fe200078e0212 */
[C---:B------:R-:W-:Y:S02]  /*2380*/  IADD3 R218, R232.reuse, 0x2800, RZ ;  /* 0x00002800e8da7810 */ /* 0x040fe40007ffe0ff */
[----:B------:R-:W-:Y:S01]  /*2390*/  IADD3 R217, R232, 0x3000, RZ ;  /* 0x00003000e8d97810 */ /* 0x000fe20007ffe0ff */
[----:B-----5:R-:W-:Y:S01]  /*23a0*/  @P0 IMAD.WIDE R18, R206, 0x2, R8 ;  /* 0x00000002ce120825 */ /* 0x020fe200078e0208 */
[----:B------:R4:W-:Y:S01]  /*23b0*/  @P1 LDGSTS.E.BYPASS.LTC128B.128 [R235+0xe100], [R22.64], !P6 ;  /* 0x0e10000016eb1fae */ /* 0x0009e2000f101d52 */
[----:B------:R-:W-:-:S02]  /*23c0*/  IADD3 R28, P1, R56, R16, RZ ;  /* 0x00000010381c7210 */ /* 0x000fc40007f3e0ff */
[----:B------:R-:W-:Y:S01]  /*23d0*/  IMAD.WIDE R10, R206, 0x2, RZ ;  /* 0x00000002ce0a7825 */ /* 0x000fe200078e02ff */
[C---:B------:R-:W-:Y:S02]  /*23e0*/  IADD3 R216, R232.reuse, 0x3800, RZ ;  /* 0x00003800e8d87810 */ /* 0x040fe40007ffe0ff */
[----:B------:R-:W-:Y:S01]  /*23f0*/  IADD3 R215, R232, 0x4000, RZ ;  /* 0x00004000e8d77810 */ /* 0x000fe20007ffe0ff */
[----:B------:R-:W-:Y:S01]  /*2400*/  IMAD.X R29, R5, 0x1, R17, P1 ;  /* 0x00000001051d7824 */ /* 0x000fe200008e0611 */
[----:B------:R-:W-:Y:S02]  /*2410*/  IADD3 R34, P1, R16, R68, RZ ;  /* 0x0000004410227210 */ /* 0x000fe40007f3e0ff */
[C---:B------:R-:W-:Y:S02]  /*2420*/  IADD3 R214, R232.reuse, 0x4800, RZ ;  /* 0x00004800e8d67810 */ /* 0x040fe40007ffe0ff */
[C---:B------:R-:W-:Y:S01]  /*2430*/  IADD3 R213, R232.reuse, 0x5000, RZ ;  /* 0x00005000e8d57810 */ /* 0x040fe20007ffe0ff */
[----:B------:R-:W-:Y:S01]  /*2440*/  IMAD.X R35, R17, 0x1, R4, P1 ;  /* 0x0000000111237824 */ /* 0x000fe200008e0604 */
[C---:B------:R-:W-:Y:S01]  /*2450*/  IADD3 R212, R232.reuse, 0x5800, RZ ;  /* 0x00005800e8d47810 */ /* 0x040fe20007ffe0ff */
[----:B-1----:R-:W-:Y:S01]  /*2460*/  @P0 IMAD.WIDE R20, R207, 0x2, R8 ;  /* 0x00000002cf140825 */ /* 0x002fe200078e0208 */
[----:B------:R-:W-:-:S02]  /*2470*/  IADD3 R211, R232, 0x6000, RZ ;  /* 0x00006000e8d37810 */ /* 0x000fc40007ffe0ff */
[C---:B------:R-:W-:Y:S01]  /*2480*/  IADD3 R210, R232.reuse, 0x6800, RZ ;  /* 0x00006800e8d27810 */ /* 0x040fe20007ffe0ff */
[C-C-:B---3--:R-:W-:Y:S01]  /*2490*/  @P0 IMAD.WIDE R24, R205.reuse, 0x2, R8.reuse ;  /* 0x00000002cd180825 */ /* 0x148fe200078e0208 */
[----:B------:R1:W-:Y:S01]  /*24a0*/  @P0 LDGSTS.E.BYPASS.LTC128B.128 [R235+0x9100], [R20.64], !P3 ;  /* 0x0910000014eb0fae */ /* 0x0003e2000d901d52 */
[----:B------:R-:W-:Y:S02]  /*24b0*/  IADD3 R209, R232, 0x7000, RZ ;  /* 0x00007000e8d17810 */ /* 0x000fe40007ffe0ff */
[----:B------:R-:W-:Y:S01]  /*24c0*/  @P0 IMAD.WIDE R16, R204, 0x2, R8 ;  /* 0x00000002cc100825 */ /* 0x000fe200078e0208 */
[----:B------:R3:W-:Y:S01]  /*24d0*/  @P0 LDGSTS.E.BYPASS.LTC128B.128 [R235+0xb100], [R18.64], !P5 ;  /* 0x0b10000012eb0fae */ /* 0x0007e2000e901d52 */
[----:B------:R-:W-:Y:S02]  /*24e0*/  IADD3 R208, R232, 0x7800, RZ ;  /* 0x00007800e8d07810 */ /* 0x000fe40007ffe0ff */
[----:B------:R-:W-:Y:S01]  /*24f0*/  IMAD.WIDE R8, R205, 0x2, RZ ;  /* 0x00000002cd087825 */ /* 0x000fe200078e02ff */
[----:B------:R2:W-:Y:S01]  /*2500*/  @P0 LDGSTS.E.BYPASS.LTC128B.128 [R235+0xd100], [R24.64], !P4 ;  /* 0x0d10000018eb0fae */ /* 0x0005e2000e101d52 */
[----:B----4-:R-:W-:-:S03]  /*2510*/  IADD3 R22, P1, R56, R10, RZ ;  /* 0x0000000a38167210 */ /* 0x010fc60007f3e0ff */
[----:B------:R3:W-:Y:S01]  /*2520*/  @P0 LDGSTS.E.BYPASS.LTC128B.128 [R235+0xf100], [R16.64], !P6 ;  /* 0x0f10000010eb0fae */ /* 0x0007e2000f101d52 */
[-C--:B------:R-:W-:Y:S01]  /*2530*/  IADD3 R32, P0, R10, R68.reuse, RZ ;  /* 0x000000440a207210 */ /* 0x080fe20007f1e0ff */
[----:B------:R-:W-:Y:S02]  /*2540*/  IMAD.X R23, R5, 0x1, R11, P1 ;  /* 0x0000000105177824 */ /* 0x000fe400008e060b */
[----:B------:R-:W0:Y:S02]  /*2550*/  LDGDEPBAR ;  /* 0x00000000000079af */ /* 0x000e240000000000 */
[----:B------:R-:W-:Y:S01]  /*2560*/  IMAD.X R33, R11, 0x1, R4, P0 ;  /* 0x000000010b217824 */ /* 0x000fe200000e0604 */
[----:B------:R-:W-:-:S05]  /*2570*/  IADD3 R70, P0, R8, R68, RZ ;  /* 0x0000004408467210 */ /* 0x000fca0007f1e0ff */
[----:B------:R-:W-:Y:S01]  /*2580*/  IMAD.X R71, R9, 0x1, R4, P0 ;  /* 0x0000000109477824 */ /* 0x000fe200000e0604 */
[----:B------:R-:W-:Y:S02]  /*2590*/  IADD3 R68, P0, R6, R68, RZ ;  /* 0x0000004406447210 */ /* 0x000fe40007f1e0ff */
[----:B-1----:R-:W-:-:S03]  /*25a0*/  IADD3 R20, P1, R56, R8, RZ ;  /* 0x0000000838147210 */ /* 0x002fc60007f3e0ff */
[----:B------:R-:W-:Y:S01]  /*25b0*/  IMAD.X R69, R7, 0x1, R4, P0 ;  /* 0x0000000107457824 */ /* 0x000fe200000e0604 */
[----:B------:R-:W-:Y:S01]  /*25c0*/  ISETP.LT.OR P0, PT, R12, 0x1, P2 ;  /* 0x000000010c00780c */ /* 0x000fe20001701670 */
[----:B------:R-:W-:Y:S01]  /*25d0*/  IMAD.X R21, R5, 0x1, R9, P1 ;  /* 0x0000000105157824 */ /* 0x000fe200008e0609 */
[----:B------:R-:W-:Y:S02]  /*25e0*/  IADD3 R56, P1, R56, R6, RZ ;  /* 0x0000000638387210 */ /* 0x000fe40007f3e0ff */
[----:B------:R-:W-:-:S03]  /*25f0*/  ISETP.GE.AND P2, PT, R13, c[0x0][0x1d4], PT ;  /* 0x000075000d007a0c */ /* 0x000fc60003f46270 */
[----:B------:R-:W-:Y:S01]  /*2600*/  IMAD.X R57, R5, 0x1, R7, P1 ;  /* 0x0000000105397824 */ /* 0x000fe200008e0607 */
[----:B------:R-:W-:Y:S01]  /*2610*/  ISETP.GE.AND P1, PT, R14, c[0x0][0x1d4], PT ;  /* 0x000075000e007a0c */ /* 0x000fe20003f26270 */
[----:B------:R-:W-:-:S04]  /*2620*/  DEPBAR.LE SB0, 0x1 ;  /* 0x000080400000791a */ /* 0x000fc80000000000 */
[----:B------:R-:W-:-:S04]  /*2630*/  DEPBAR.LE SB0, 0x0 ;  /* 0x000080000000791a */ /* 0x000fc80000000000 */
[----:B------:R-:W-:Y:S06]  /*2640*/  BAR.SYNC.DEFER_BLOCKING 0x0 ;  /* 0x0000000000007b1d */ /* 0x000fec0000010000 */
[----:B------:R-:W-:Y:S04]  /*2650*/  LDSM.16.M88.4 R52, [R234+0x10100] ;  /* 0x01010000ea34783b */ /* 0x000fe80000000200 */
[----:B------:R-:W-:Y:S04]  /*2660*/  LDSM.16.M88.4 R36, [R230+0x10100] ;  /* 0x01010000e624783b */ /* 0x000fe80000000200 */
[----:B--2---:R-:W-:Y:S04]  /*2670*/  LDSM.16.M88.4 R24, [R233+0x8100] ;  /* 0x00810000e918783b */ /* 0x004fe80000000200 */
[----:B---3--:R-:W-:Y:S04]  /*2680*/  LDSM.16.M88.4 R16, [R233+0x8900] ;  /* 0x00890000e910783b */ /* 0x008fe80000000200 */
[----:B------:R-:W1:Y:S04]  /*2690*/  LDSM.16.M88.4 R60, [R233+0x9100] ;  /* 0x00910000e93c783b */ /* 0x000e680000000200 */
[----:B------:R-:W-:Y:S04]  /*26a0*/  LDSM.16.M88.4 R4, [R233+0x9900] ;  /* 0x00990000e904783b */ /* 0x000fe80000000200 */
[----:B------:R-:W-:Y:S04]  /*26b0*/  LDSM.16.M88.4 R44, [R232] ;  /* 0x00000000e82c783b */ /* 0x000fe80000000200 */
[----:B------:R-:W-:Y:S04]  /*26c0*/  LDSM.16.M88.4 R8, [R232+0x800] ;  /* 0x00080000e808783b */ /* 0x000fe80000000200 */
[----:B------:R-:W2:Y:S04]  /*26d0*/  LDSM.16.M88.4 R48, [R232+0x1000] ;  /* 0x00100000e830783b */ /* 0x000ea80000000200 */
[----:B------:R-:W3:Y:S04]  /*26e0*/  LDSM.16.M88.4 R40, [R232+0x1800] ;  /* 0x00180000e828783b */ /* 0x000ee80000000200 */
[----:B------:R-:W-:Y:S01]  /*26f0*/  @!PT LDS RZ, [RZ] ;  /* 0x00000000fffff984 */ /* 0x000fe20000000800 */
[----:B------:R-:W-:Y:S01]  /*2700*/  @!PT LDS RZ, [RZ] ;  /* 0x00000000fffff984 */ /* 0x000fe20000000800 */
[----:B------:R-:W-:Y:S01]  /*2710*/  @!PT LDS RZ, [RZ] ;  /* 0x00000000fffff984 */ /* 0x000fe20000000800 */
[----:B------:R4:W-:Y:S01]  /*2720*/  LDGSTS.E.BYPASS.LTC128B.128 [R235+0x100], [R28.64], !P0 ;  /* 0x001000001ceb7fae */ /* 0x0009e2000c101d52 */
[----:B------:R-:W-:-:S13]  /*2730*/  ISETP.LT.OR P0, PT, R12, 0x1, P1 ;  /* 0x000000010c00780c */ /* 0x000fda0000f01670 */
[----:B------:R5:W-:Y:S01]  /*2740*/  LDGSTS.E.BYPASS.LTC128B.128 [R235+0x2100], [R22.64], !P0 ;  /* 0x0210000016eb7fae */ /* 0x000be2000c101d52 */
[----:B------:R-:W-:Y:S01]  /*2750*/  ISETP.LT.OR P0, PT, R12, 0x1, P2 ;  /* 0x000000010c00780c */ /* 0x000fe20001701670 */
[----:B-1----:R-:W-:Y:S01]  /*2760*/  HMMA.16816.F32.BF16 R64, R52, R60, RZ ;  /* 0x0000003c3440723c */ /* 0x002fe200000418ff */
[----:B------:R-:W-:Y:S01]  /*2770*/  ISETP.GE.AND P2, PT, R0, c[0x0][0x1d4], PT ;  /* 0x0000750000007a0c */ /* 0x000fe20003f46270 */
[----:B------:R-:W-:-:S06]  /*2780*/  IMAD.MOV.U32 R0, RZ, RZ, 0x40 ;  /* 0x00000040ff007424 */ /* 0x000fcc00078e00ff */
[----:B------:R-:W-:Y:S04]  /*2790*/  HMMA.16816.F32.BF16 R60, R52, R62, RZ ;  /* 0x0000003e343c723c */ /* 0x000fe800000418ff */
[----:B------:R5:W-:Y:S01]  /*27a0*/  LDGSTS.E.BYPASS.LTC128B.128 [R235+0x4100], [R20.64], !P0 ;  /* 0x0410000014eb7fae */ /* 0x000be2000c101d52 */
[----:B------:R-:W-:-:S03]  /*27b0*/  ISETP.LT.OR P0, PT, R12, 0x1, P2 ;  /* 0x000000010c00780c */ /* 0x000fc60001701670 */
[C---:B----4-:R-:W-:Y:S08]  /*27c0*/  HMMA.16816.F32.BF16 R28, R52.reuse, R24, RZ ;  /* 0x00000018341c723c */ /* 0x050ff000000418ff */
[----:B------:R-:W-:Y:S02]  /*27d0*/  HMMA.16816.F32.BF16 R24, R52, R26, RZ ;  /* 0x0000001a3418723c */ /* 0x000fe400000418ff */
[----:B------:R1:W-:Y:S01]  /*27e0*/  LDGSTS.E.BYPASS.LTC128B.128 [R235+0x6100], [R56.64], !P0 ;  /* 0x0610000038eb7fae */ /* 0x0003e2000c101d52 */
[----:B------:R-:W-:-:S04]  /*27f0*/  ISETP.GE.AND P0, PT, R207, c[0x0][0x1d4], PT ;  /* 0x00007500cf007a0c */ /* 0x000fc80003f06270 */
[C---:B------:R-:W-:Y:S01]  /*2800*/  ISETP.LT.OR P0, PT, R12.reuse, 0x21, P0 ;  /* 0x000000210c00780c */ /* 0x040fe20000701670 */
[----:B--2---:R-:W-:Y:S08]  /*2810*/  HMMA.16816.F32.BF16 R64, R36, R48, R64 ;  /* 0x000000302440723c */ /* 0x004ff00000041840 */
[----:B-----5:R-:W-:Y:S04]  /*2820*/  HMMA.16816.F32.BF16 R20, R52, R16, RZ ;  /* 0x000000103414723c */ /* 0x020fe800000418ff */
[----:B------:R2:W-:Y:S01]  /*2830*/  LDGSTS.E.BYPASS.LTC128B.128 [R235+0x1100], [R34.64], !P0 ;  /* 0x0110000022eb7fae */ /* 0x0005e2000c101d52 */
[----:B------:R-:W-:-:S02]  /*2840*/  ISETP.LT.OR P0, PT, R12, 0x21, P1 ;  /* 0x000000210c00780c */ /* 0x000fc40000f01670 */
[----:B------:R-:W-:Y:S01]  /*2850*/  ISETP.GE.AND P1, PT, R13, c[0x0][0x1d4], PT ;  /* 0x000075000d007a0c */ /* 0x000fe20003f26270 */
[----:B------:R-:W-:Y:S03]  /*2860*/  HMMA.16816.F32.BF16 R16, R52, R18, RZ ;  /* 0x000000123410723c */ /* 0x000fe600000418ff */
[----:B------:R-:W-:-:S05]  /*2870*/  ISETP.LT.OR P1, PT, R12, 0x21, P1 ;  /* 0x000000210c00780c */ /* 0x000fca0000f21670 */
[----:B-1----:R-:W-:Y:S02]  /*2880*/  HMMA.16816.F32.BF16 R56, R52, R4, RZ ;  /* 0x000000043438723c */ /* 0x002fe400000418ff */
[----:B------:R2:W-:Y:S01]  /*2890*/  LDGSTS.E.BYPASS.LTC128B.128 [R235+0x3100], [R32.64], !P0 ;  /* 0x0310000020eb7fae */ /* 0x0005e2000c101d52 */
[----:B------:R-:W-:-:S04]  /*28a0*/  LOP3.LUT P0, RZ, R15, 0x4, RZ, 0xc0, !PT ;  /* 0x000000040fff7812 */ /* 0x000fc8000780c0ff */
[----:B------:R-:W-:Y:S01]  /*28b0*/  SEL R0, R0, 0xffffffc0, !P0 ;  /* 0xffffffc000007807 */ /* 0x000fe20004000000 */
[----:B------:R1:W-:Y:S01]  /*28c0*/  LDGSTS.E.BYPASS.LTC128B.128 [R235+0x5100], [R70.64], !P1 ;  /* 0x0510000046eb7fae */ /* 0x0003e2000c901d52 */
[----:B------:R-:W-:Y:S01]  /*28d0*/  ISETP.LT.OR P0, PT, R12, 0x21, P2 ;  /* 0x000000210c00780c */ /* 0x000fe20001701670 */
[----:B------:R-:W-:Y:S01]  /*28e0*/  HMMA.16816.F32.BF16 R52, R52, R6, RZ ;  /* 0x000000063434723c */ /* 0x000fe200000418ff */
[----:B------:R-:W-:Y:S01]  /*28f0*/  ISETP.GT.AND P2, PT, R239, 0x3f, PT ;  /* 0x0000003fef00780c */ /* 0x000fe20003f44270 */
[----:B------:R-:W-:Y:S02]  /*2900*/  IMAD.IADD R228, R233, 0x1, R0 ;  /* 0x00000001e9e47824 */ /* 0x000fe400078e0200 */
[----:B------:R-:W-:-:S04]  /*2910*/  IMAD.IADD R220, R0, 0x1, R232 ;  /* 0x0000000100dc7824 */ /* 0x000fc800078e02e8 */
[----:B------:R-:W-:Y:S04]  /*2920*/  HMMA.16816.F32.BF16 R28, R36, R44, R28 ;  /* 0x0000002c241c723c */ /* 0x000fe8000004181c */
[----:B------:R1:W-:Y:S01]  /*2930*/  LDGSTS.E.BYPASS.LTC128B.128 [R235+0x7100], [R68.64], !P0 ;  /* 0x0710000044eb7fae */ /* 0x0003e2000c101d52 */
[----:B------:R-:W-:-:S03]  /*2940*/  PLOP3.LUT P0, PT, PT, PT, UP2, 0x40, 0x0 ;  /* 0x000000000000781c */ /* 0x000fc60003f0e828 */
[----:B------:R-:W-:Y:S01]  /*2950*/  LDSM.16.M88.4 R4, [R229+0x10100] ;  /* 0x01010000e504783b */ /* 0x000fe20000000200 */
[C---:B------:R-:W-:Y:S03]  /*2960*/  HMMA.16816.F32.BF16 R24, R36.reuse, R46, R24 ;  /* 0x0000002e2418723c */ /* 0x040fe60000041818 */
[----:B------:R-:W4:Y:S04]  /*2970*/  LDSM.16.M88.4 R12, [R228+0x8100] ;  /* 0x00810000e40c783b */ /* 0x000f280000000200 */
[----:B--2---:R-:W2:Y:S01]  /*2980*/  LDSM.16.M88.4 R32, [R228+0x8900] ;  /* 0x00890000e420783b */ /* 0x004ea20000000200 */
[C---:B------:R-:W-:Y:S03]  /*2990*/  HMMA.16816.F32.BF16 R20, R36.reuse, R8, R20 ;  /* 0x000000082414723c */ /* 0x040fe60000041814 */
[----:B------:R-:W5:Y:S04]  /*29a0*/  LDSM.16.M88.4 R44, [R228+0x9100] ;  /* 0x00910000e42c783b */ /* 0x000f680000000200 */
[----:B------:R-:W-:Y:S01]  /*29b0*/  LDSM.16.M88.4 R72, [R220+0x3000] ;  /* 0x00300000dc48783b */ /* 0x000fe20000000200 */
[C---:B------:R-:W-:Y:S03]  /*29c0*/  HMMA.16816.F32.BF16 R16, R36.reuse, R10, R16 ;  /* 0x0000000a2410723c */ /* 0x040fe60000041810 */
[----:B------:R-:W2:Y:S04]  /*29d0*/  LDSM.16.M88.4 R8, [R228+0x9900] ;  /* 0x00990000e408783b */ /* 0x000ea80000000200 */
[----:B-1----:R-:W-:Y:S01]  /*29e0*/  LDSM.16.M88.4 R68, [R220+0x3800] ;  /* 0x00380000dc44783b */ /* 0x002fe20000000200 */
[C---:B---3--:R-:W-:Y:S03]  /*29f0*/  HMMA.16816.F32.BF16 R56, R36.reuse, R40, R56 ;  /* 0x000000282438723c */ /* 0x048fe60000041838 */
[----:B------:R-:W-:Y:S04]  /*2a00*/  LDSM.16.M88.4 R76, [R230+0x18100] ;  /* 0x01810000e64c783b */ /* 0x000fe80000000200 */
[----:B------:R-:W0:Y:S01]  /*2a10*/  LDGDEPBAR ;  /* 0x00000000000079af */ /* 0x000e220000000000 */
[C---:B------:R-:W-:Y:S03]  /*2a20*/  HMMA.16816.F32.BF16 R52, R36.reuse, R42, R52 ;  /* 0x0000002a2434723c */ /* 0x040fe60000041834 */
[----:B------:R-:W-:Y:S05]  /*2a30*/  LDSM.16.M88.4 R40, [R227+0x10100] ;  /* 0x01010000e328783b */ /* 0x000fea0000000200 */
[----:B------:R-:W-:Y:S01]  /*2a40*/  HMMA.16816.F32.BF16 R60, R36, R50, R60 ;  /* 0x00000032243c723c */ /* 0x000fe2000004183c */
[----:B------:R-:W-:Y:S04]  /*2a50*/  LDSM.16.M88.4 R36, [R220+0x800] ;  /* 0x00080000dc24783b */ /* 0x000fe80000000200 */
[----:B------:R-:W-:Y:S03]  /*2a60*/  LDSM.16.M88.4 R48, [R227+0x14100] ;  /* 0x01410000e330783b */ /* 0x000fe60000000200 */
[C---:B----4-:R-:W-:Y:S08]  /*2a70*/  HMMA.16816.F32.BF16 R28, R4.reuse, R12, R28 ;  /* 0x0000000c041c723c */ /* 0x050ff0000004181c */
[C---:B------:R-:W-:Y:S01]  /*2a80*/  HMMA.16816.F32.BF16 R24, R4.reuse, R14, R24 ;  /* 0x0000000e0418723c */ /* 0x040fe20000041818 */
[----:B------:R-:W1:Y:S07]  /*2a90*/  LDSM.16.M88.4 R12, [R220] ;  /* 0x00000000dc0c783b */ /* 0x000e6e0000000200 */
[C---:B--2---:R-:W-:Y:S08]  /*2aa0*/  HMMA.16816.F32.BF16 R20, R4.reuse, R32, R20 ;  /* 0x000000200414723c */ /* 0x044ff00000041814 */
[C---:B------:R-:W-:Y:S01]  /*2ab0*/  HMMA.16816.F32.BF16 R16, R4.reuse, R34, R16 ;  /* 0x000000220410723c */ /* 0x040fe20000041810 */
[----:B------:R-:W2:Y:S07]  /*2ac0*/  LDSM.16.M88.4 R32, [R220+0x1000] ;  /* 0x00100000dc20783b */ /* 0x000eae0000000200 */
[C---:B-----5:R-:W-:Y:S08]  /*2ad0*/  HMMA.16816.F32.BF16 R64, R4.reuse, R44, R64 ;  /* 0x0000002c0440723c */ /* 0x060ff00000041840 */
[C---:B------:R-:W-:Y:S01]  /*2ae0*/  HMMA.16816.F32.BF16 R60, R4.reuse, R46, R60 ;  /* 0x0000002e043c723c */ /* 0x040fe2000004183c */
[----:B------:R-:W3:Y:S07]  /*2af0*/  LDSM.16.M88.4 R44, [R220+0x1800] ;  /* 0x00180000dc2c783b */ /* 0x000eee0000000200 */
[C---:B------:R-:W-:Y:S08]  /*2b00*/  HMMA.16816.F32.BF16 R56, R4.reuse, R8, R56 ;  /* 0x000000080438723c */ /* 0x040ff00000041838 */
[----:B------:R-:W-:Y:S01]  /*2b10*/  HMMA.16816.F32.BF16 R52, R4, R10, R52 ;  /* 0x0000000a0434723c */ /* 0x000fe20000041834 */
[----:B------:R-:W-:Y:S04]  /*2b20*/  LDSM.16.M88.4 R4, [R234+0x14100] ;  /* 0x01410000ea04783b */ /* 0x000fe80000000200 */
[----:B------:R-:W4:Y:S03]  /*2b30*/  LDSM.16.M88.4 R8, [R233+0xa100] ;  /* 0x00a10000e908783b */ /* 0x000f260000000200 */
        /* <DEDUP_REMOVED lines=9> */
[C---:B---3--:R-:W-:Y:S08]  /*2bd0*/  HMMA.16816.F32.BF16 R56, R40.reuse, R44, R56 ;  /* 0x0000002c2838723c */ /* 0x048ff00000041838 */
[----:B------:R-:W-:Y:S01]  /*2be0*/  HMMA.16816.F32.BF16 R52, R40, R46, R52 ;  /* 0x0000002e2834723c */ /* 0x000fe20000041834 */
[----:B------:R-:W-:Y:S04]  /*2bf0*/  LDSM.16.M88.4 R40, [R232+0x2000] ;  /* 0x00200000e828783b */ /* 0x000fe80000000200 */
[----:B------:R-:W-:Y:S03]  /*2c00*/  LDSM.16.M88.4 R44, [R232+0x3800] ;  /* 0x00380000e82c783b */ /* 0x000fe60000000200 */
[C---:B----4-:R-:W-:Y:S08]  /*2c10*/  HMMA.16816.F32.BF16 R28, R4.reuse, R8, R28 ;  /* 0x00000008041c723c */ /* 0x050ff0000004181c */
[C---:B------:R-:W-:Y:S01]  /*2c20*/  HMMA.16816.F32.BF16 R24, R4.reuse, R10, R24 ;  /* 0x0000000a0418723c */ /* 0x040fe20000041818 */
[----:B------:R-:W3:Y:S07]  /*2c30*/  LDSM.16.M88.4 R8, [R230+0x14100] ;  /* 0x01410000e608783b */ /* 0x000eee0000000200 */
[C---:B-1----:R-:W-:Y:S08]  /*2c40*/  HMMA.16816.F32.BF16 R20, R4.reuse, R12, R20 ;  /* 0x0000000c0414723c */ /* 0x042ff00000041814 */
[C---:B------:R-:W-:Y:S01]  /*2c50*/  HMMA.16816.F32.BF16 R16, R4.reuse, R14, R16 ;  /* 0x0000000e0410723c */ /* 0x040fe20000041810 */
[----:B------:R-:W1:Y:S07]  /*2c60*/  LDSM.16.M88.4 R12, [R232+0x2800] ;  /* 0x00280000e80c783b */ /* 0x000e6e0000000200 */
[C---:B-----5:R-:W-:Y:S08]  /*2c70*/  HMMA.16816.F32.BF16 R64, R4.reuse, R36, R64 ;  /* 0x000000240440723c */ /* 0x060ff00000041840 */
[C---:B------:R-:W-:Y:S01]  /*2c80*/  HMMA.16816.F32.BF16 R60, R4.reuse, R38, R60 ;  /* 0x00000026043c723c */ /* 0x040fe2000004183c */
[----:B------:R-:W4:Y:S07]  /*2c90*/  LDSM.16.M88.4 R36, [R232+0x3000] ;  /* 0x00300000e824783b */ /* 0x000f2e0000000200 */
[C---:B--2---:R-:W-:Y:S08]  /*2ca0*/  HMMA.16816.F32.BF16 R56, R4.reuse, R32, R56 ;  /* 0x000000200438723c */ /* 0x044ff00000041838 */
[----:B------:R-:W-:Y:S01]  /*2cb0*/  HMMA.16816.F32.BF16 R52, R4, R34, R52 ;  /* 0x000000220434723c */ /* 0x000fe20000041834 */
[----:B------:R-:W-:Y:S04]  /*2cc0*/  LDSM.16.M88.4 R32, [R229+0x14100] ;  /* 0x01410000e520783b */ /* 0x000fe80000000200 */
[----:B------:R-:W2:Y:S03]  /*2cd0*/  LDSM.16.M88.4 R4, [R228+0xa100] ;  /* 0x00a10000e404783b */ /* 0x000ea60000000200 */
[C---:B---3--:R-:W-:Y:S08]  /*2ce0*/  HMMA.16816.F32.BF16 R28, R8.reuse, R40, R28 ;  /* 0x00000028081c723c */ /* 0x048ff0000004181c */
[C---:B------:R-:W-:Y:S01]  /*2cf0*/  HMMA.16816.F32.BF16 R24, R8.reuse, R42, R24 ;  /* 0x0000002a0818723c */ /* 0x040fe20000041818 */
[----:B------:R-:W3:Y:S07]  /*2d00*/  LDSM.16.M88.4 R40, [R228+0xa900] ;  /* 0x00a90000e428783b */ /* 0x000eee0000000200 */
[C---:B-1----:R-:W-:Y:S08]  /*2d10*/  HMMA.16816.F32.BF16 R20, R8.reuse, R12, R20 ;  /* 0x0000000c0814723c */ /* 0x042ff00000041814 */
[C---:B------:R-:W-:Y:S01]  /*2d20*/  HMMA.16816.F32.BF16 R16, R8.reuse, R14, R16 ;  /* 0x0000000e0810723c */ /* 0x040fe20000041810 */
[----:B------:R-:W1:Y:S07]  /*2d30*/  LDSM.16.M88.4 R12, [R228+0xb100] ;  /* 0x00b10000e40c783b */ /* 0x000e6e0000000200 */
[C---:B----4-:R-:W-:Y:S08]  /*2d40*/  HMMA.16816.F32.BF16 R64, R8.reuse, R36, R64 ;  /* 0x000000240840723c */ /* 0x050ff00000041840 */
[C---:B------:R-:W-:Y:S01]  /*2d50*/  HMMA.16816.F32.BF16 R60, R8.reuse, R38, R60 ;  /* 0x00000026083c723c */ /* 0x040fe2000004183c */
[----:B------:R-:W4:Y:S07]  /*2d60*/  LDSM.16.M88.4 R36, [R228+0xb900] ;  /* 0x00b90000e424783b */ /* 0x000f2e0000000200 */
[C---:B------:R-:W-:Y:S08]  /*2d70*/  HMMA.16816.F32.BF16 R56, R8.reuse, R44, R56 ;  /* 0x0000002c0838723c */ /* 0x040ff00000041838 */
[----:B------:R-:W-:Y:S01]  /*2d80*/  HMMA.16816.F32.BF16 R52, R8, R46, R52 ;  /* 0x0000002e0834723c */ /* 0x000fe20000041834 */
[----:B------:R-:W5:Y:S04]  /*2d90*/  LDSM.16.M88.4 R8, [R220+0x2000] ;  /* 0x00200000dc08783b */ /* 0x000f680000000200 */
[----:B------:R-:W-:Y:S03]  /*2da0*/  LDSM.16.M88.4 R44, [R233+0xc100] ;  /* 0x00c10000e92c783b */ /* 0x000fe60000000200 */
[C---:B--2---:R-:W-:Y:S08]  /*2db0*/  HMMA.16816.F32.BF16 R28, R32.reuse, R4, R28 ;  /* 0x00000004201c723c */ /* 0x044ff0000004181c */
        /* <DEDUP_REMOVED lines=8> */
[C---:B----4-:R-:W-:Y:S08]  /*2e40*/  HMMA.16816.F32.BF16 R56, R32.reuse, R36, R56 ;  /* 0x000000242038723c */ /* 0x050ff00000041838 */
[----:B------:R-:W-:Y:S01]  /*2e50*/  HMMA.16816.F32.BF16 R52, R32, R38, R52 ;  /* 0x000000262034723c */ /* 0x000fe20000041834 */
[----:B------:R-:W3:Y:S04]  /*2e60*/  LDSM.16.M88.4 R36, [R233+0xd100] ;  /* 0x00d10000e924783b */ /* 0x000ee80000000200 */
[----:B------:R-:W4:Y:S03]  /*2e70*/  LDSM.16.M88.4 R32, [R233+0xd900] ;  /* 0x00d90000e920783b */ /* 0x000f260000000200 */
[C---:B-----5:R-:W-:Y:S08]  /*2e80*/  HMMA.16816.F32.BF16 R28, R48.reuse, R8, R28 ;  /* 0x00000008301c723c */ /* 0x060ff0000004181c */
[C---:B------:R-:W-:Y:S01]  /*2e90*/  HMMA.16816.F32.BF16 R24, R48.reuse, R10, R24 ;  /* 0x0000000a3018723c */ /* 0x040fe20000041818 */
[----:B------:R-:W5:Y:S07]  /*2ea0*/  LDSM.16.M88.4 R8, [R232+0x4000] ;  /* 0x00400000e808783b */ /* 0x000f6e0000000200 */
[C---:B--2---:R-:W-:Y:S08]  /*2eb0*/  HMMA.16816.F32.BF16 R20, R48.reuse, R4, R20 ;  /* 0x000000043014723c */ /* 0x044ff00000041814 */
[C---:B------:R-:W-:Y:S01]  /*2ec0*/  HMMA.16816.F32.BF16 R16, R48.reuse, R6, R16 ;  /* 0x000000063010723c */ /* 0x040fe20000041810 */
[----:B------:R-:W2:Y:S07]  /*2ed0*/  LDSM.16.M88.4 R4, [R232+0x4800] ;  /* 0x00480000e804783b */ /* 0x000eae0000000200 */
[C---:B------:R-:W-:Y:S08]  /*2ee0*/  HMMA.16816.F32.BF16 R64, R48.reuse, R72, R64 ;  /* 0x000000483040723c */ /* 0x040ff00000041840 */
[C---:B------:R-:W-:Y:S01]  /*2ef0*/  HMMA.16816.F32.BF16 R60, R48.reuse, R74, R60 ;  /* 0x0000004a303c723c */ /* 0x040fe2000004183c */
[----:B------:R-:W2:Y:S07]  /*2f00*/  LDSM.16.M88.4 R72, [R232+0x5000] ;  /* 0x00500000e848783b */ /* 0x000eae0000000200 */
[C---:B------:R-:W-:Y:S08]  /*2f10*/  HMMA.16816.F32.BF16 R56, R48.reuse, R68, R56 ;  /* 0x000000443038723c */ /* 0x040ff00000041838 */
[----:B------:R-:W-:Y:S01]  /*2f20*/  HMMA.16816.F32.BF16 R52, R48, R70, R52 ;  /* 0x000000463034723c */ /* 0x000fe20000041834 */
[----:B------:R-:W2:Y:S04]  /*2f30*/  LDSM.16.M88.4 R68, [R232+0x5800] ;  /* 0x00580000e844783b */ /* 0x000ea80000000200 */
[----:B------:R-:W-:Y:S03]  /*2f40*/  LDSM.16.M88.4 R48, [R229+0x18100] ;  /* 0x01810000e530783b */ /* 0x000fe60000000200 */
[C---:B-1----:R-:W-:Y:S08]  /*2f50*/  HMMA.16816.F32.BF16 R28, R12.reuse, R44, R28 ;  /* 0x0000002c0c1c723c */ /* 0x042ff0000004181c */
[C---:B------:R-:W-:Y:S01]  /*2f60*/  HMMA.16816.F32.BF16 R24, R12.reuse, R46, R24 ;  /* 0x0000002e0c18723c */ /* 0x040fe20000041818 */
[----:B------:R-:W1:Y:S07]  /*2f70*/  LDSM.16.M88.4 R44, [R228+0xc100] ;  /* 0x00c10000e42c783b */ /* 0x000e6e0000000200 */
[C---:B------:R-:W-:Y:S08]  /*2f80*/  HMMA.16816.F32.BF16 R20, R12.reuse, R40, R20 ;  /* 0x000000280c14723c */ /* 0x040ff00000041814 */
[C---:B------:R-:W-:Y:S01]  /*2f90*/  HMMA.16816.F32.BF16 R16, R12.reuse, R42, R16 ;  /* 0x0000002a0c10723c */ /* 0x040fe20000041810 */
[----:B------:R-:W1:Y:S07]  /*2fa0*/  LDSM.16.M88.4 R40, [R228+0xc900] ;  /* 0x00c90000e428783b */ /* 0x000e6e0000000200 */
[C---:B---3--:R-:W-:Y:S08]  /*2fb0*/  HMMA.16816.F32.BF16 R64, R12.reuse, R36, R64 ;  /* 0x000000240c40723c */ /* 0x048ff00000041840 */
[C---:B------:R-:W-:Y:S01]  /*2fc0*/  HMMA.16816.F32.BF16 R60, R12.reuse, R38, R60 ;  /* 0x000000260c3c723c */ /* 0x040fe2000004183c */
[----:B------:R-:W3:Y:S07]  /*2fd0*/  LDSM.16.M88.4 R36, [R228+0xd100] ;  /* 0x00d10000e424783b */ /* 0x000eee0000000200 */
[C---:B----4-:R-:W-:Y:S08]  /*2fe0*/  HMMA.16816.F32.BF16 R56, R12.reuse, R32, R56 ;  /* 0x000000200c38723c */ /* 0x050ff00000041838 */
[----:B------:R-:W-:Y:S01]  /*2ff0*/  HMMA.16816.F32.BF16 R52, R12, R34, R52 ;  /* 0x000000220c34723c */ /* 0x000fe20000041834 */
[----:B------:R-:W4:Y:S04]  /*3000*/  LDSM.16.M88.4 R32, [R228+0xd900] ;  /* 0x00d90000e420783b */ /* 0x000f280000000200 */
[----:B------:R-:W-:Y:S03]  /*3010*/  LDSM.16.M88.4 R12, [R227+0x18100] ;  /* 0x01810000e30c783b */ /* 0x000fe60000000200 */
[C---:B-----5:R-:W-:Y:S08]  /*3020*/  HMMA.16816.F32.BF16 R28, R76.reuse, R8, R28 ;  /* 0x000000084c1c723c */ /* 0x060ff0000004181c */
[C---:B------:R-:W-:Y:S01]  /*3030*/  HMMA.16816.F32.BF16 R24, R76.reuse, R10, R24 ;  /* 0x0000000a4c18723c */ /* 0x040fe20000041818 */
[----:B------:R-:W5:Y:S07]  /*3040*/  LDSM.16.M88.4 R8, [R220+0x4000] ;  /* 0x00400000dc08783b */ /* 0x000f6e0000000200 */
[C---:B--2---:R-:W-:Y:S08]  /*3050*/  HMMA.16816.F32.BF16 R20, R76.reuse, R4, R20 ;  /* 0x000000044c14723c */ /* 0x044ff00000041814 */
[C---:B------:R-:W-:Y:S01]  /*3060*/  HMMA.16816.F32.BF16 R16, R76.reuse, R6, R16 ;  /* 0x000000064c10723c */ /* 0x040fe20000041810 */
[----:B------:R-:W2:Y:S07]  /*3070*/  LDSM.16.M88.4 R4, [R220+0x4800] ;  /* 0x00480000dc04783b */ /* 0x000eae0000000200 */
[C---:B------:R-:W-:Y:S08]  /*3080*/  HMMA.16816.F32.BF16 R64, R76.reuse, R72, R64 ;  /* 0x000000484c40723c */ /* 0x040ff00000041840 */
[C---:B------:R-:W-:Y:S08]  /*3090*/  HMMA.16816.F32.BF16 R60, R76.reuse, R74, R60 ;  /* 0x0000004a4c3c723c */ /* 0x040ff0000004183c */
[C---:B------:R-:W-:Y:S08]  /*30a0*/  HMMA.16816.F32.BF16 R56, R76.reuse, R68, R56 ;  /* 0x000000444c38723c */ /* 0x040ff00000041838 */
[----:B------:R-:W-:Y:S08]  /*30b0*/  HMMA.16816.F32.BF16 R52, R76, R70, R52 ;  /* 0x000000464c34723c */ /* 0x000ff00000041834 */
        /* <DEDUP_REMOVED lines=8> */
[----:B------:R-:W-:Y:S07]  /*3140*/  LDSM.16.M88.4 R36, [R233+0xe900] ;  /* 0x00e90000e924783b */ /* 0x000fee0000000200 */
[C---:B----4-:R-:W-:Y:S08]  /*3150*/  HMMA.16816.F32.BF16 R56, R48.reuse, R32, R56 ;  /* 0x000000203038723c */ /* 0x050ff00000041838 */
[----:B------:R-:W-:Y:S01]  /*3160*/  HMMA.16816.F32.BF16 R52, R48, R34, R52 ;  /* 0x000000223034723c */ /* 0x000fe20000041834 */
[----:B------:R-:W-:Y:S04]  /*3170*/  LDSM.16.M88.4 R32, [R234+0x1c100] ;  /* 0x01c10000ea20783b */ /* 0x000fe80000000200 */
[----:B------:R-:W-:Y:S03]  /*3180*/  LDSM.16.M88.4 R48, [R233+0xf900] ;  /* 0x00f90000e930783b */ /* 0x000fe60000000200 */
[C---:B-----5:R-:W-:Y:S08]  /*3190*/  HMMA.16816.F32.BF16 R28, R12.reuse, R8, R28 ;  /* 0x000000080c1c723c */ /* 0x060ff0000004181c */
[C---:B------:R-:W-:Y:S01]  /*31a0*/  HMMA.16816.F32.BF16 R24, R12.reuse, R10, R24 ;  /* 0x0000000a0c18723c */ /* 0x040fe20000041818 */
[----:B------:R-:W3:Y:S07]  /*31b0*/  LDSM.16.M88.4 R8, [R233+0xe100] ;  /* 0x00e10000e908783b */ /* 0x000eee0000000200 */
[C---:B--2---:R-:W-:Y:S08]  /*31c0*/  HMMA.16816.F32.BF16 R20, R12.reuse, R4, R20 ;  /* 0x000000040c14723c */ /* 0x044ff00000041814 */
[C---:B------:R-:W-:Y:S01]  /*31d0*/  HMMA.16816.F32.BF16 R16, R12.reuse, R6, R16 ;  /* 0x000000060c10723c */ /* 0x040fe20000041810 */
[----:B------:R-:W2:Y:S07]  /*31e0*/  LDSM.16.M88.4 R4, [R233+0xf100] ;  /* 0x00f10000e904783b */ /* 0x000eae0000000200 */
[C---:B-1----:R-:W-:Y:S08]  /*31f0*/  HMMA.16816.F32.BF16 R64, R12.reuse, R44, R64 ;  /* 0x0000002c0c40723c */ /* 0x042ff00000041840 */
[C---:B------:R-:W-:Y:S01]  /*3200*/  HMMA.16816.F32.BF16 R60, R12.reuse, R46, R60 ;  /* 0x0000002e0c3c723c */ /* 0x040fe2000004183c */
[----:B------:R-:W-:Y:S07]  /*3210*/  LDSM.16.M88.4 R44, [R232+0x6000] ;  /* 0x00600000e82c783b */ /* 0x000fee0000000200 */
[C---:B------:R-:W-:Y:S01]  /*3220*/  HMMA.16816.F32.BF16 R68, R12.reuse, R40, R56 ;  /* 0x000000280c44723c */ /* 0x040fe20000041838 */
[----:B------:R-:W1:Y:S07]  /*3230*/  LDSM.16.M88.4 R56, [R230+0x1c100] ;  /* 0x01c10000e638783b */ /* 0x000e6e0000000200 */
[----:B------:R-:W-:Y:S01]  /*3240*/  HMMA.16816.F32.BF16 R72, R12, R42, R52 ;  /* 0x0000002a0c48723c */ /* 0x000fe20000041834 */
[----:B------:R-:W4:Y:S04]  /*3250*/  LDSM.16.M88.4 R52, [R232+0x6800] ;  /* 0x00680000e834783b */ /* 0x000f280000000200 */
[----:B------:R-:W5:Y:S03]  /*3260*/  LDSM.16.M88.4 R12, [R232+0x7800] ;  /* 0x00780000e80c783b */ /* 0x000f660000000200 */
[C---:B---3--:R-:W-:Y:S01]  /*3270*/  HMMA.16816.F32.BF16 R28, R32.reuse, R8, R28 ;  /* 0x00000008201c723c */ /* 0x048fe2000004181c */
[----:B------:R-:W-:Y:S07]  /*3280*/  LDSM.16.M88.4 R40, [R232+0x7000] ;  /* 0x00700000e828783b */ /* 0x000fee0000000200 */
[C---:B------:R-:W-:Y:S01]  /*3290*/  HMMA.16816.F32.BF16 R24, R32.reuse, R10, R24 ;  /* 0x0000000a2018723c */ /* 0x040fe20000041818 */
[----:B------:R-:W-:Y:S07]  /*32a0*/  LDSM.16.M88.4 R8, [R228+0xe900] ;  /* 0x00e90000e408783b */ /* 0x000fee0000000200 */
[C---:B------:R-:W-:Y:S08]  /*32b0*/  HMMA.16816.F32.BF16 R20, R32.reuse, R36, R20 ;  /* 0x000000242014723c */ /* 0x040ff00000041814 */
[C---:B------:R-:W-:Y:S01]  /*32c0*/  HMMA.16816.F32.BF16 R16, R32.reuse, R38, R16 ;  /* 0x000000262010723c */ /* 0x040fe20000041810 */
[----:B------:R-:W-:Y:S07]  /*32d0*/  LDSM.16.M88.4 R36, [R229+0x1c100] ;  /* 0x01c10000e524783b */ /* 0x000fee0000000200 */
[C---:B--2---:R-:W-:Y:S08]  /*32e0*/  HMMA.16816.F32.BF16 R64, R32.reuse, R4, R64 ;  /* 0x000000042040723c */ /* 0x044ff00000041840 */
[C---:B------:R-:W-:Y:S01]  /*32f0*/  HMMA.16816.F32.BF16 R60, R32.reuse, R6, R60 ;  /* 0x00000006203c723c */ /* 0x040fe2000004183c */
[----:B------:R-:W-:Y:S07]  /*3300*/  LDSM.16.M88.4 R4, [R228+0xf100] ;  /* 0x00f10000e404783b */ /* 0x000fee0000000200 */
[C---:B------:R-:W-:Y:S08]  /*3310*/  HMMA.16816.F32.BF16 R68, R32.reuse, R48, R68 ;  /* 0x000000302044723c */ /* 0x040ff00000041844 */
[----:B------:R-:W-:Y:S01]  /*3320*/  HMMA.16816.F32.BF16 R72, R32, R50, R72 ;  /* 0x000000322048723c */ /* 0x000fe20000041848 */
[----:B------:R-:W2:Y:S04]  /*3330*/  LDSM.16.M88.4 R32, [R228+0xe100] ;  /* 0x00e10000e420783b */ /* 0x000ea80000000200 */
[----:B------:R-:W-:Y:S03]  /*3340*/  LDSM.16.M88.4 R48, [R228+0xf900] ;  /* 0x00f90000e430783b */ /* 0x000fe60000000200 */
[C---:B-1----:R-:W-:Y:S08]  /*3350*/  HMMA.16816.F32.BF16 R28, R56.reuse, R44, R28 ;  /* 0x0000002c381c723c */ /* 0x042ff0000004181c */
[C---:B----4-:R-:W-:Y:S08]  /*3360*/  HMMA.16816.F32.BF16 R20, R56.reuse, R52, R20 ;  /* 0x000000343814723c */ /* 0x050ff00000041814 */
[C---:B------:R-:W-:Y:S01]  /*3370*/  HMMA.16816.F32.BF16 R16, R56.reuse, R54, R16 ;  /* 0x000000363810723c */ /* 0x040fe20000041810 */
[----:B------:R-:W-:Y:S07]  /*3380*/  LDSM.16.M88.4 R52, [R220+0x6000] ;  /* 0x00600000dc34783b */ /* 0x000fee0000000200 */
[C---:B-----5:R-:W-:Y:S01]  /*3390*/  HMMA.16816.F32.BF16 R76, R56.reuse, R12, R68 ;  /* 0x0000000c384c723c */ /* 0x060fe20000041844 */
[----:B------:R-:W1:Y:S07]  /*33a0*/  LDSM.16.M88.4 R68, [R227+0x1c100] ;  /* 0x01c10000e344783b */ /* 0x000e6e0000000200 */
[----:B------:R-:W-:Y:S01]  /*33b0*/  HMMA.16816.F32.BF16 R24, R56, R46, R24 ;  /* 0x0000002e3818723c */ /* 0x000fe20000041818 */
[----:B------:R-:W3:Y:S07]  /*33c0*/  LDSM.16.M88.4 R44, [R220+0x6800] ;  /* 0x00680000dc2c783b */ /* 0x000eee0000000200 */
[----:B--2---:R-:W-:Y:S08]  /*33d0*/  HMMA.16816.F32.BF16 R28, R36, R32, R28 ;  /* 0x00000020241c723c */ /* 0x004ff0000004181c */
[C---:B------:R-:W-:Y:S08]  /*33e0*/  HMMA.16816.F32.BF16 R64, R56.reuse, R40, R64 ;  /* 0x000000283840723c */ /* 0x040ff00000041840 */
[C---:B------:R-:W-:Y:S01]  /*33f0*/  HMMA.16816.F32.BF16 R60, R56.reuse, R42, R60 ;  /* 0x0000002a383c723c */ /* 0x040fe2000004183c */
[----:B------:R-:W2:Y:S07]  /*3400*/  LDSM.16.M88.4 R40, [R220+0x7000] ;  /* 0x00700000dc28783b */ /* 0x000eae0000000200 */
[----:B------:R-:W-:Y:S01]  /*3410*/  HMMA.16816.F32.BF16 R72, R56, R14, R72 ;  /* 0x0000000e3848723c */ /* 0x000fe20000041848 */
[----:B------:R-:W4:Y:S01]  /*3420*/  LDSM.16.M88.4 R12, [R220+0x7800] ;  /* 0x00780000dc0c783b */ /* 0x000f220000000200 */
[----:B------:R-:W-:-:S06]  /*3430*/  DEPBAR.LE SB0, 0x0 ;  /* 0x000080000000791a */ /* 0x000fcc0000000000 */
[----:B-1----:R-:W-:Y:S08]  /*3440*/  HMMA.16816.F32.BF16 R28, R68, R52, R28 ;  /* 0x00000034441c723c */ /* 0x002ff0000004181c */
[C---:B------:R-:W-:Y:S08]  /*3450*/  HMMA.16816.F32.BF16 R24, R36.reuse, R34, R24 ;  /* 0x000000222418723c */ /* 0x040ff00000041818 */
[C---:B------:R-:W-:Y:S08]  /*3460*/  HMMA.16816.F32.BF16 R20, R36.reuse, R8, R20 ;  /* 0x000000082414723c */ /* 0x040ff00000041814 */
[----:B------:R-:W-:Y:S01]  /*3470*/  HMMA.16816.F32.BF16 R16, R36, R10, R16 ;  /* 0x0000000a2410723c */ /* 0x000fe20000041810 */
[----:B------:R-:W-:-:S06]  /*3480*/  FMUL.FTZ R0, R30, c[0x0][0x320] ;  /* 0x0000c8001e007a20 */ /* 0x000fcc0000410000 */
[----:B------:R-:W1:Y:S01]  /*3490*/  MUFU.TANH R0, R0 ;  /* 0x0000000000007308 */ /* 0x000e620000002400 */
[C---:B------:R-:W-:Y:S07]  /*34a0*/  HMMA.16816.F32.BF16 R64, R36.reuse, R4, R64 ;  /* 0x000000042440723c */ /* 0x040fee0000041840 */
[----:B------:R-:W-:Y:S01]  /*34b0*/  FMUL.FTZ R4, R28, c[0x0][0x320] ;  /* 0x0000c8001c047a20 */ /* 0x000fe20000410000 */
[----:B------:R-:W-:Y:S01]  /*34c0*/  HMMA.16816.F32.BF16 R60, R36, R6, R60 ;  /* 0x00000006243c723c */ /* 0x000fe2000004183c */
[----:B------:R-:W-:-:S04]  /*34d0*/  FMUL.FTZ R5, R29, c[0x0][0x320] ;  /* 0x0000c8001d057a20 */ /* 0x000fc80000410000 */
[----:B------:R-:W1:Y:S03]  /*34e0*/  MUFU.TANH R4, R4 ;  /* 0x0000000400047308 */ /* 0x000e660000002400 */
[C---:B------:R-:W-:Y:S05]  /*34f0*/  HMMA.16816.F32.BF16 R76, R36.reuse, R48, R76 ;  /* 0x00000030244c723c */ /* 0x040fea000004184c */
[----:B------:R-:W1:Y:S03]  /*3500*/  MUFU.TANH R5, R5 ;  /* 0x0000000500057308 */ /* 0x000e660000002400 */
[----:B------:R-:W-:Y:S08]  /*3510*/  HMMA.16816.F32.BF16 R72, R36, R50, R72 ;  /* 0x000000322448723c */ /* 0x000ff00000041848 */
[C---:B------:R-:W-:Y:S08]  /*3520*/  HMMA.16816.F32.BF16 R24, R68.reuse, R54, R24 ;  /* 0x000000364418723c */ /* 0x040ff00000041818 */
[C---:B---3--:R-:W-:Y:S08]  /*3530*/  HMMA.16816.F32.BF16 R20, R68.reuse, R44, R20 ;  /* 0x0000002c4414723c */ /* 0x048ff00000041814 */
[C---:B------:R-:W-:Y:S08]  /*3540*/  HMMA.16816.F32.BF16 R16, R68.reuse, R46, R16 ;  /* 0x0000002e4410723c */ /* 0x040ff00000041810 */
[C---:B--2---:R-:W-:Y:S08]  /*3550*/  HMMA.16816.F32.BF16 R64, R68.reuse, R40, R64 ;  /* 0x000000284440723c */ /* 0x044ff00000041840 */
[C---:B------:R-:W-:Y:S08]  /*3560*/  HMMA.16816.F32.BF16 R60, R68.reuse, R42, R60 ;  /* 0x0000002a443c723c */ /* 0x040ff0000004183c */
[C---:B----4-:R-:W-:Y:S08]  /*3570*/  HMMA.16816.F32.BF16 R76, R68.reuse, R12, R76 ;  /* 0x0000000c444c723c */ /* 0x050ff0000004184c */
[----:B------:R-:W-:Y:S01]  /*3580*/  HMMA.16816.F32.BF16 R72, R68, R14, R72 ;  /* 0x0000000e4448723c */ /* 0x000fe20000041848 */
[----:B------:R-:W-:Y:S06]  /*3590*/  BAR.SYNC.DEFER_BLOCKING 0x0 ;  /* 0x0000000000007b1d */ /* 0x000fec0000010000 */
[----:B------:R-:W-:Y:S05]  /*35a0*/  @P0 BRA `(.L_x_1973) ;  /* 0x000004e000000947 */ /* 0x000fea0003800000 */
[----:B-1----:R-:W-:Y:S01]  /*35b0*/  ISETP.NE.AND P1, PT, R236, 0x1, PT ;  /* 0x00000001ec00780c */ /* 0x002fe20003f25270 */
[----:B------:R-:W-:Y:S01]  /*35c0*/  IMAD.MOV.U32 R237, RZ, RZ, RZ ;  /* 0x000000ffffed7224 */ /* 0x000fe200078e00ff */
[----:B------:R-:W-:-:S04]  /*35d0*/  IADD3 R238, R239, UR12, R80 ;  /* 0x0000000cefee7c10 */ /* 0x000fc8000fffe050 */
[----:B------:R-:W-:-:S05]  /*35e0*/  IADD3 R238, R238, -0x40, RZ ;  /* 0xffffffc0eeee7810 */ /* 0x000fca0007ffe0ff */
[----:B------:R-:W-:Y:S02]  /*35f0*/  IMAD.MOV.U32 R6, RZ, RZ, R238 ;  /* 0x000000ffff067224 */ /* 0x000fe400078e00ee */
[----:B------:R-:W-:-:S05]  /*3600*/  @P1 IMAD.HI.U32 R7, R238, c[0x0][0x2bc], RZ ;  /* 0x0000af00ee071a27 */ /* 0x000fca00078e00ff */
[----:B------:R-:W-:-:S04]  /*3610*/  @P1 SHF.R.U32.HI R6, RZ, c[0x0][0x2c0], R7 ;  /* 0x0000b000ff061a19 */ /* 0x000fc80000011607 */
[----:B------:R-:W-:-:S04]  /*3620*/  @!P2 IADD3 R10, P0, R6, UR16, RZ ;  /* 0x00000010060aac10 */ /* 0x000fc8000ff1e0ff */
[----:B------:R-:W-:Y:S02]  /*3630*/  @!P2 LEA.HI.X.SX32 R7, R6, UR8, 0x1, P0 ;  /* 0x000000080607ac11 */ /* 0x000fe400080f0eff */
[----:B------:R-:W-:-:S04]  /*3640*/  @!P2 LEA R8, P0, R10, c[0x0][0x2a0], 0x2 ;  /* 0x0000a8000a08aa11 */ /* 0x000fc800078010ff */
[----:B------:R-:W-:-:S05]  /*3650*/  @!P2 LEA.HI.X R9, R10, c[0x0][0x2a4], R7, 0x2, P0 ;  /* 0x0000a9000a09aa11 */ /* 0x000fca00000f1407 */
[----:B------:R-:W2:Y:S01]  /*3660*/  @!P2 LDG.E R237, [R8.64] ;  /* 0x0000001208eda981 */ /* 0x000ea2000c1e1900 */
[----:B------:R-:W-:Y:S01]  /*3670*/  IMAD.MOV R7, RZ, RZ, -R6 ;  /* 0x000000ffff077224 */ /* 0x000fe200078e0a06 */
[----:B------:R-:W-:Y:S01]  /*3680*/  SEL R14, RZ, 0x10, P3 ;  /* 0x00000010ff0e7807 */ /* 0x000fe20001800000 */
[C---:B------:R-:W-:Y:S01]  /*3690*/  IMAD.SHL.U32 R15, R207.reuse, 0x2, RZ ;  /* 0x00000002cf0f7824 */ /* 0x040fe200078e00ff */
[----:B------:R-:W-:Y:S01]  /*36a0*/  SHF.L.U64.HI R28, R207, 0x1, R166 ;  /* 0x00000001cf1c7819 */ /* 0x000fe200000102a6 */
[----:B------:R-:W-:Y:S01]  /*36b0*/  IMAD R238, R7, c[0x0][0x2b8], R238 ;  /* 0x0000ae0007ee7a24 */ /* 0x000fe200078e02ee */
[----:B------:R-:W-:Y:S01]  /*36c0*/  IADD3 R40, -R14, 0x10, RZ ;  /* 0x000000100e287810 */ /* 0x000fe20007ffe1ff */
[C---:B------:R-:W-:Y:S01]  /*36d0*/  IMAD.SHL.U32 R12, R206.reuse, 0x2, RZ ;  /* 0x00000002ce0c7824 */ /* 0x040fe200078e00ff */
[----:B------:R-:W-:Y:S01]  /*36e0*/  SHF.L.U64.HI R13, R206, 0x1, R247 ;  /* 0x00000001ce0d7819 */ /* 0x000fe200000102f7 */
[----:B------:R-:W-:Y:S01]  /*36f0*/  IMAD.WIDE.U32 R10, R238, c[0x0][0x1e0], RZ ;  /* 0x00007800ee0a7a25 */ /* 0x000fe200078e00ff */
[----:B------:R-:W-:-:S02]  /*3700*/  SHF.R.S32.HI R7, RZ, 0x1f, R238 ;  /* 0x0000001fff077819 */ /* 0x000fc400000114ee */
[----:B------:R-:W-:Y:S02]  /*3710*/  LOP3.LUT R40, R40, 0xf, RZ, 0xc0, !PT ;  /* 0x0000000f28287812 */ /* 0x000fe400078ec0ff */
[----:B------:R-:W-:Y:S01]  /*3720*/  IADD3 R33, -R248, 0x10, RZ ;  /* 0x00000010f8217810 */ /* 0x000fe20007ffe1ff */
[----:B------:R-:W-:-:S03]  /*3730*/  IMAD R7, R7, c[0x0][0x1e0], RZ ;  /* 0x0000780007077a24 */ /* 0x000fc600078e02ff */
[----:B------:R-:W-:Y:S01]  /*3740*/  LOP3.LUT R33, R33, 0xf, RZ, 0xc0, !PT ;  /* 0x0000000f21217812 */ /* 0x000fe200078ec0ff */
[----:B------:R-:W-:-:S04]  /*3750*/  IMAD R7, R238, c[0x0][0x1e4], R7 ;  /* 0x00007900ee077a24 */ /* 0x000fc800078e0207 */
[----:B------:R-:W-:Y:S01]  /*3760*/  IMAD.IADD R11, R11, 0x1, R7 ;  /* 0x000000010b0b7824 */ /* 0x000fe200078e0207 */
[----:B------:R-:W-:Y:S02]  /*3770*/  SHF.L.U64.HI R7, R204, 0x1, R245 ;  /* 0x00000001cc077819 */ /* 0x000fe400000102f5 */
[----:B--2---:R-:W-:Y:S01]  /*3780*/  SHF.R.S32.HI R6, RZ, 0x1f, R237 ;  /* 0x0000001fff067819 */ /* 0x004fe200000114ed */
[----:B------:R-:W-:Y:S01]  /*3790*/  IMAD.WIDE.U32 R8, R237, c[0x0][0x1f0], R10 ;  /* 0x00007c00ed087a25 */ /* 0x000fe200078e000a */
[----:B------:R-:W-:Y:S02]  /*37a0*/  SEL R11, RZ, 0x10, P5 ;  /* 0x00000010ff0b7807 */ /* 0x000fe40002800000 */
[----:B------:R-:W-:Y:S01]  /*37b0*/  SHF.L.U64.HI R10, R205, 0x1, R246 ;  /* 0x00000001cd0a7819 */ /* 0x000fe200000102f6 */
[----:B------:R-:W-:Y:S01]  /*37c0*/  IMAD R6, R6, c[0x0][0x1f0], RZ ;  /* 0x00007c0006067a24 */ /* 0x000fe200078e02ff */
[----:B------:R-:W-:Y:S02]  /*37d0*/  IADD3 R29, P0, R8, UR14, RZ ;  /* 0x0000000e081d7c10 */ /* 0x000fe4000ff1e0ff */
[----:B------:R-:W-:Y:S01]  /*37e0*/  IADD3 R39, -R11, 0x10, RZ ;  /* 0x000000100b277810 */ /* 0x000fe20007ffe1ff */
[----:B------:R-:W-:Y:S01]  /*37f0*/  IMAD R6, R237, c[0x0][0x1f4], R6 ;  /* 0x00007d00ed067a24 */ /* 0x000fe200078e0206 */
[----:B------:R-:W-:-:S02]  /*3800*/  SEL R8, RZ, 0x10, P4 ;  /* 0x00000010ff087807 */ /* 0x000fc40002000000 */
[----:B------:R-:W-:Y:S02]  /*3810*/  LOP3.LUT R39, R39, 0xf, RZ, 0xc0, !PT ;  /* 0x0000000f27277812 */ /* 0x000fe400078ec0ff */
[----:B------:R-:W-:Y:S01]  /*3820*/  IADD3.X R6, R9, UR7, R6, P0, !PT ;  /* 0x0000000709067c10 */ /* 0x000fe200087fe406 */
[----:B------:R-:W-:Y:S01]  /*3830*/  IMAD.SHL.U32 R9, R205, 0x2, RZ ;  /* 0x00000002cd097824 */ /* 0x000fe200078e00ff */
[C---:B------:R-:W-:Y:S02]  /*3840*/  LEA R30, P0, R29.reuse, c[0x0][0x1c8], 0x1 ;  /* 0x000072001d1e7a11 */ /* 0x040fe400078008ff */
[----:B------:R-:W-:Y:S02]  /*3850*/  IADD3 R36, -R8, 0x10, RZ ;  /* 0x0000001008247810 */ /* 0x000fe40007ffe1ff */
[----:B------:R-:W-:Y:S01]  /*3860*/  LEA.HI.X R29, R29, c[0x0][0x1cc], R6, 0x1, P0 ;  /* 0x000073001d1d7a11 */ /* 0x000fe200000f0c06 */
[----:B------:R-:W1:Y:S01]  /*3870*/  SHFL.IDX PT, R32, R30, 0x1, 0x181f ;  /* 0x00381f001e207f89 */ /* 0x000e6200000e0000 */
[----:B------:R-:W-:Y:S01]  /*3880*/  LOP3.LUT R36, R36, 0xf, RZ, 0xc0, !PT ;  /* 0x0000000f24247812 */ /* 0x000fe200078ec0ff */
[----:B------:R-:W-:-:S02]  /*3890*/  IMAD.SHL.U32 R6, R204, 0x2, RZ ;  /* 0x00000002cc067824 */ /* 0x000fc400078e00ff */
[----:B------:R-:W2:Y:S04]  /*38a0*/  SHFL.IDX PT, R34, R29, 0x1, 0x181f ;  /* 0x00381f001d227f89 */ /* 0x000ea800000e0000 */
[----:B------:R-:W3:Y:S04]  /*38b0*/  SHFL.IDX PT, R30, R30, RZ, 0x181f ;  /* 0x00181fff1e1e7589 */ /* 0x000ee800000e0000 */
[----:B------:R-:W4:Y:S01]  /*38c0*/  SHFL.IDX PT, R29, R29, RZ, 0x181f ;  /* 0x00181fff1d1d7589 */ /* 0x000f2200000e0000 */
[----:B-1----:R-:W-:-:S04]  /*38d0*/  IADD3 R40, P1, P0, R40, R32, R15 ;  /* 0x0000002028287210 */ /* 0x002fc8000783e00f */
[----:B--2---:R-:W-:Y:S02]  /*38e0*/  IADD3.X R41, RZ, R34, R28, P1, P0 ;  /* 0x00000022ff297210 */ /* 0x004fe40000fe041c */
[----:B------:R-:W-:-:S04]  /*38f0*/  IADD3 R38, P1, P0, R39, R32, R12 ;  /* 0x0000002027267210 */ /* 0x000fc8000783e00c */
[----:B------:R-:W-:Y:S02]  /*3900*/  IADD3.X R39, RZ, R34, R13, P1, P0 ;  /* 0x00000022ff277210 */ /* 0x000fe40000fe040d */
[----:B------:R-:W-:-:S04]  /*3910*/  IADD3 R36, P1, P0, R36, R32, R9 ;  /* 0x0000002024247210 */ /* 0x000fc8000783e009 */
[----:B------:R-:W-:Y:S02]  /*3920*/  IADD3.X R37, RZ, R34, R10, P1, P0 ;  /* 0x00000022ff257210 */ /* 0x000fe40000fe040a */
[----:B------:R-:W-:-:S04]  /*3930*/  IADD3 R32, P1, P0, R33, R32, R6 ;  /* 0x0000002021207210 */ /* 0x000fc8000783e006 */
[----:B------:R-:W-:Y:S02]  /*3940*/  IADD3.X R33, RZ, R34, R7, P1, P0 ;  /* 0x00000022ff217210 */ /* 0x000fe40000fe0407 */
[----:B---3--:R-:W-:-:S05]  /*3950*/  IADD3 R34, P0, R30, R15, RZ ;  /* 0x0000000f1e227210 */ /* 0x008fca0007f1e0ff */
[----:B----4-:R-:W-:Y:S01]  /*3960*/  IMAD.X R35, R29, 0x1, R28, P0 ;  /* 0x000000011d237824 */ /* 0x010fe200000e061c */
        /* <DEDUP_REMOVED lines=18> */
.L_x_1973:
[----:B-1----:R-:W-:Y:S01]  /*3a90*/  FMUL.FTZ R9, R16, c[0x0][0x320] ;  /* 0x0000c80010097a20 */ /* 0x002fe20000410000 */
[----:B------:R-:W-:Y:S01]  /*3aa0*/  LOP3.LUT R86, R86, 0xffffffe0, RZ, 0xc0, !PT ;  /* 0xffffffe056567812 */ /* 0x000fe200078ec0ff */
[----:B------:R-:W-:Y:S01]  /*3ab0*/  UIADD3 UR4, UR10, 0x1, -UR11 ;  /* 0x000000010a047890 */ /* 0x000fe2000fffe80b */
[----:B------:R-:W-:Y:S01]  /*3ac0*/  SHF.R.S32.HI R12, RZ, 0x1f, R85 ;  /* 0x0000001fff0c7819 */ /* 0x000fe20000011455 */
[----:B------:R-:W-:Y:S01]  /*3ad0*/  FMUL.FTZ R10, R20, c[0x0][0x320] ;  /* 0x0000c800140a7a20 */ /* 0x000fe20000410000 */
[----:B------:R-:W-:Y:S01]  /*3ae0*/  LEA.HI R16, R84, R83, RZ, 0x2 ;  /* 0x0000005354107211 */ /* 0x000fe200078f10ff */
[----:B------:R-:W-:Y:S01]  /*3af0*/  IMAD.IADD R7, R83, 0x1, -R86 ;  /* 0x0000000153077824 */ /* 0x000fe200078e0a56 */
[-C--:B------:R-:W-:Y:S01]  /*3b00*/  LEA.HI R12, R12, R85.reuse, RZ, 0x3 ;  /* 0x000000550c0c7211 */ /* 0x080fe200078f18ff */
[----:B------:R-:W-:Y:S01]  /*3b10*/  FMUL.FTZ R6, R21, c[0x0][0x320] ;  /* 0x0000c80015067a20 */ /* 0x000fe20000410000 */
[----:B------:R-:W-:Y:S01]  /*3b20*/  LOP3.LUT R16, R16, 0xfffffffc, RZ, 0xc0, !PT ;  /* 0xfffffffc10107812 */ /* 0x000fe200078ec0ff */
[----:B------:R-:W-:Y:S01]  /*3b30*/  FMUL.FTZ R8, R17, c[0x0][0x320] ;  /* 0x0000c80011087a20 */ /* 0x000fe20000410000 */
[----:B------:R-:W-:Y:S01]  /*3b40*/  LOP3.LUT R12, R12, 0xffffff8, RZ, 0xc0, !PT ;  /* 0x0ffffff80c0c7812 */ /* 0x000fe200078ec0ff */
[----:B------:R-:W-:Y:S01]  /*3b50*/  FMUL.FTZ R34, R72, c[0x0][0x320] ;  /* 0x0000c80048227a20 */ /* 0x000fe20000410000 */
[----:B------:R-:W-:Y:S01]  /*3b60*/  SHF.R.S32.HI R14, RZ, 0x1f, R7 ;  /* 0x0000001fff0e7819 */ /* 0x000fe20000011407 */
[----:B------:R-:W-:Y:S01]  /*3b70*/  IMAD.IADD R83, R83, 0x1, -R16 ;  /* 0x0000000153537824 */ /* 0x000fe200078e0a10 */
[----:B------:R-:W-:Y:S01]  /*3b80*/  IADD3 R85, -R12, R85, RZ ;  /* 0x000000550c557210 */ /* 0x000fe20007ffe1ff */
[----:B------:R-:W-:Y:S01]  /*3b90*/  FMUL.FTZ R32, R73, c[0x0][0x320] ;  /* 0x0000c80049207a20 */ /* 0x000fe20000410000 */
[----:B------:R-:W-:Y:S01]  /*3ba0*/  LEA.HI R12, R14, R7, RZ, 0x2 ;  /* 0x000000070e0c7211 */ /* 0x000fe200078f10ff */
[----:B------:R-:W-:Y:S01]  /*3bb0*/  FMUL.FTZ R64, R64, c[0x0][0x320] ;  /* 0x0000c80040407a20 */ /* 0x000fe20000410000 */
[----:B------:R-:W-:Y:S01]  /*3bc0*/  LEA.HI R14, R83, R83, RZ, 0x1 ;  /* 0x00000053530e7211 */ /* 0x000fe200078f08ff */
[----:B------:R-:W-:Y:S01]  /*3bd0*/  FMUL.FTZ R65, R65, c[0x0][0x320] ;  /* 0x0000c80041417a20 */ /* 0x000fe20000410000 */
[----:B------:R-:W-:Y:S01]  /*3be0*/  LEA.HI.SX32 R16, R12, UR24, 0x1e ;  /* 0x000000180c107c11 */ /* 0x000fe2000f8ff2ff */
[----:B------:R-:W-:Y:S01]  /*3bf0*/  FMUL.FTZ R60, R60, c[0x0][0x320] ;  /* 0x0000c8003c3c7a20 */ /* 0x000fe20000410000 */
[----:B------:R-:W-:Y:S01]  /*3c00*/  LOP3.LUT R14, R14, 0x1ffffffe, RZ, 0xc0, !PT ;  /* 0x1ffffffe0e0e7812 */ /* 0x000fe200078ec0ff */
[----:B------:R-:W-:Y:S01]  /*3c10*/  FMUL.FTZ R61, R61, c[0x0][0x320] ;  /* 0x0000c8003d3d7a20 */ /* 0x000fe20000410000 */
[----:B------:R-:W-:Y:S01]  /*3c20*/  PLOP3.LUT P0, PT, PT, PT, UP1, 0x80, 0x0 ;  /* 0x000000000000781c */ /* 0x000fe20003f0f018 */
[----:B------:R-:W-:Y:S01]  /*3c30*/  IMAD R16, R85, 0x10, R16 ;  /* 0x0000001055107824 */ /* 0x000fe200078e0210 */
[----:B------:R-:W-:Y:S01]  /*3c40*/  LOP3.LUT R12, R12, 0x7ffffffc, RZ, 0xc0, !PT ;  /* 0x7ffffffc0c0c7812 */ /* 0x000fe200078ec0ff */
[----:B------:R-:W-:Y:S01]  /*3c50*/  IMAD.IADD R83, R83, 0x1, -R14 ;  /* 0x0000000153537824 */ /* 0x000fe200078e0a0e */
[----:B------:R-:W-:Y:S01]  /*3c60*/  ULDC UR26, c[0x0][0x2ac] ;  /* 0x0000ab00001a7ab9 */ /* 0x000fe20000000800 */
[----:B------:R-:W-:Y:S01]  /*3c70*/  FMUL.FTZ R14, R24, c[0x0][0x320] ;  /* 0x0000c800180e7a20 */ /* 0x000fe20000410000 */
[----:B------:R-:W1:Y:S01]  /*3c80*/  MUFU.TANH R10, R10 ;  /* 0x0000000a000a7308 */ /* 0x000e620000002400 */
[----:B------:R-:W-:Y:S01]  /*3c90*/  IMAD.IADD R241, R7, 0x1, -R12 ;  /* 0x0000000107f17824 */ /* 0x000fe200078e0a0c */
[----:B------:R-:W-:Y:S01]  /*3ca0*/  LEA R240, R83, R16, 0x3 ;  /* 0x0000001053f07211 */ /* 0x000fe200078e18ff */
[----:B------:R-:W-:Y:S01]  /*3cb0*/  FMUL.FTZ R76, R76, c[0x0][0x320] ;  /* 0x0000c8004c4c7a20 */ /* 0x000fe20000410000 */
[----:B------:R-:W-:Y:S01]  /*3cc0*/  MOV R12, UR4 ;  /* 0x00000004000c7c02 */ /* 0x000fe20008000f00 */
[----:B------:R-:W-:Y:S01]  /*3cd0*/  IMAD.SHL.U32 R241, R241, 0x2, RZ ;  /* 0x00000002f1f17824 */ /* 0x000fe200078e00ff */
[----:B------:R-:W-:Y:S01]  /*3ce0*/  ULDC UR4, c[0x0][0x1d0] ;  /* 0x0000740000047ab9 */ /* 0x000fe20000000800 */
[----:B------:R-:W-:Y:S01]  /*3cf0*/  @P0 IMAD.HI.U32 R13, R240, c[0x0][0x2c8], RZ ;  /* 0x0000b200f00d0a27 */ /* 0x000fe200078e00ff */
[----:B------:R-:W-:Y:S01]  /*3d00*/  PLOP3.LUT P0, PT, PT, PT, UP1, 0x80, 0x0 ;  /* 0x000000000000781c */ /* 0x000fe20003f0f018 */
[----:B------:R-:W2:Y:S01]  /*3d10*/  MUFU.TANH R6, R6 ;  /* 0x0000000600067308 */ /* 0x000ea20000002400 */
[----:B------:R-:W-:Y:S01]  /*3d20*/  IADD3 R15, R12, -c[0x0][0x168], -R241 ;  /* 0x80005a000c0f7a10 */ /* 0x000fe20007ffe8f1 */
[----:B------:R-:W-:Y:S01]  /*3d30*/  IMAD.MOV.U32 R11, RZ, RZ, R240 ;  /* 0x000000ffff0b7224 */ /* 0x000fe200078e00f0 */
[----:B------:R-:W-:Y:S01]  /*3d40*/  ULDC UR5, c[0x0][0x324] ;  /* 0x0000c90000057ab9 */ /* 0x000fe20000000800 */
[----:B------:R-:W-:Y:S01]  /*3d50*/  FMUL.FTZ R77, R77, c[0x0][0x320] ;  /* 0x0000c8004d4d7a20 */ /* 0x000fe20000410000 */
[----:B------:R-:W-:Y:S01]  /*3d60*/  UIMAD UR4, UR26, UR4, -UR11 ;  /* 0x000000041a0472a4 */ /* 0x000fe2000f8e0a0b */
[----:B------:R-:W-:Y:S01]  /*3d70*/  FMUL.FTZ R25, R25, c[0x0][0x320] ;  /* 0x0000c80019197a20 */ /* 0x000fe20000410000 */
[----:B------:R-:W-:Y:S01]  /*3d80*/  ULOP3.LUT UR11, URZ, UR5, URZ, 0x33, !UPT ;  /* 0x000000053f0b7292 */ /* 0x000fe2000f8e333f */
[----:B------:R-:W3:Y:S01]  /*3d90*/  MUFU.TANH R9, R9 ;  /* 0x0000000900097308 */ /* 0x000ee20000002400 */
[----:B------:R-:W-:Y:S01]  /*3da0*/  IADD3 R17, R15, c[0x0][0x328], RZ ;  /* 0x0000ca000f117a10 */ /* 0x000fe20007ffe0ff */
[----:B------:R-:W0:Y:S01]  /*3db0*/  LDGDEPBAR ;  /* 0x00000000000079af */ /* 0x000e220000000000 */
[----:B------:R-:W-:Y:S01]  /*3dc0*/  IMAD.IADD R231, R82, 0x1, R81 ;  /* 0x0000000152e77824 */ /* 0x000fe200078e0251 */
[----:B------:R-:W-:-:S02]  /*3dd0*/  @P0 SHF.R.U32.HI R11, RZ, c[0x0][0x2cc], R13 ;  /* 0x0000b300ff0b0a19 */ /* 0x000fc4000001160d */
[----:B------:R-:W-:Y:S02]  /*3de0*/  PLOP3.LUT P0, PT, PT, PT, UP0, 0x40, 0x0 ;  /* 0x000000000000781c */ /* 0x000fe40003f0e808 */
[----:B------:R-:W4:Y:S01]  /*3df0*/  MUFU.TANH R8, R8 ;  /* 0x0000000800087308 */ /* 0x000f220000002400 */
[----:B------:R-:W5:Y:S01]  /*3e00*/  SHFL.IDX PT, R16, R11, RZ, 0x1c1f ;  /* 0x001c1fff0b107589 */ /* 0x000f6200000e0000 */
[----:B------:R-:W-:Y:S02]  /*3e10*/  IADD3 R13, -R241, UR4, RZ ;  /* 0x00000004f10d7c10 */ /* 0x000fe4000fffe1ff */
[----:B------:R-:W-:-:S04]  /*3e20*/  IADD3 R15, R15, UR11, RZ ;  /* 0x0000000b0f0f7c10 */ /* 0x000fc8000fffe0ff */
[----:B------:R1:W1:Y:S08]  /*3e30*/  MUFU.TANH R190, R64 ;  /* 0x0000004000be7308 */ /* 0x0002700000002400 */
[----:B------:R1:W1:Y:S08]  /*3e40*/  MUFU.TANH R182, R65 ;  /* 0x0000004100b67308 */ /* 0x0002700000002400 */
[----:B------:R1:W1:Y:S01]  /*3e50*/  MUFU.TANH R188, R60 ;  /* 0x0000003c00bc7308 */ /* 0x0002620000002400 */
[----:B-----5:R-:W-:-:S02]  /*3e60*/  IADD3 R24, R17, R16, RZ ;  /* 0x0000001011187210 */ /* 0x020fc40007ffe0ff */
[----:B------:R-:W-:Y:S02]  /*3e70*/  IADD3 R20, R15, R16, RZ ;  /* 0x000000100f147210 */ /* 0x000fe40007ffe0ff */
[----:B------:R-:W-:-:S03]  /*3e80*/  IMNMX R21, R24, R13, PT ;  /* 0x0000000d18157217 */ /* 0x000fc60003800200 */
[----:B------:R1:W1:Y:S08]  /*3e90*/  MUFU.TANH R184, R61 ;  /* 0x0000003d00b87308 */ /* 0x0002700000002400 */
[----:B------:R1:W1:Y:S08]  /*3ea0*/  MUFU.TANH R194, R76 ;  /* 0x0000004c00c27308 */ /* 0x0002700000002400 */
[----:B------:R1:W1:Y:S08]  /*3eb0*/  MUFU.TANH R192, R77 ;  /* 0x0000004d00c07308 */ /* 0x0002700000002400 */
[----:B------:R-:W1:Y:S08]  /*3ec0*/  MUFU.TANH R34, R34 ;  /* 0x0000002200227308 */ /* 0x000e700000002400 */
[----:B------:R-:W1:Y:S08]  /*3ed0*/  MUFU.TANH R32, R32 ;  /* 0x0000002000207308 */ /* 0x000e700000002400 */
[----:B------:R-:W1:Y:S08]  /*3ee0*/  MUFU.TANH R14, R14 ;  /* 0x0000000e000e7308 */ /* 0x000e700000002400 */
[----:B------:R1:W1:Y:S01]  /*3ef0*/  MUFU.TANH R12, R25 ;  /* 0x00000019000c7308 */ /* 0x0002620000002400 */
[----:B------:R-:W-:Y:S05]  /*3f00*/  @P0 BRA `(.L_x_1974) ;  /* 0x0000016000000947 */ /* 0x000fea0003800000 */
[----:B--234-:R-:W-:Y:S01]  /*3f10*/  IMAD.U32 R7, RZ, RZ, UR10 ;  /* 0x0000000aff077e24 */ /* 0x01cfe2000f8e00ff */
[----:B------:R-:W-:Y:S04]  /*3f20*/  BSSY B0, `(.L_x_1975) ;  /* 0x000000f000007945 */ /* 0x000fe80003800000 */
[----:B-1----:R-:W-:-:S04]  /*3f30*/  IADD3 R25, R7, -c[0x0][0x168], R16 ;  /* 0x80005a0007197a10 */ /* 0x002fc80007ffe010 */
        /* <DEDUP_REMOVED lines=9> */
.L_x_1976:
[----:B------:R-:W-:-:S04]  /*3fd0*/  MOV R7, c[0x0][0x32c] ;  /* 0x0000cb0000077a02 */ /* 0x000fc80000000f00 */
[----:B------:R-:W-:-:S13]  /*3fe0*/  ISETP.NE.AND P0, PT, R7, 0x1, PT ;  /* 0x000000010700780c */ /* 0x000fda0003f05270 */
[----:B------:R-:W-:-:S05]  /*3ff0*/  @P0 IMAD.HI.U32 R7, R25, c[0x0][0x330], RZ ;  /* 0x0000cc0019070a27 */ /* 0x000fca00078e00ff */
[----:B------:R-:W-:Y:S02]  /*4000*/  @P0 SHF.R.U32.HI R25, RZ, c[0x0][0x334], R7 ;  /* 0x0000cd00ff190a19 */ /* 0x000fe40000011607 */
.L_x_1977:
[----:B------:R-:W-:Y:S05]  /*4010*/  BSYNC B0 ;  /* 0x0000000000007941 */ /* 0x000fea0003800000 */
.L_x_1975:
[----:B------:R-:W-:-:S04]  /*4020*/  IMAD R16, R25, c[0x0][0x32c], -R80 ;  /* 0x0000cb0019107a24 */ /* 0x000fc800078e0a50 */
[----:B------:R-:W-:-:S05]  /*4030*/  IMAD.IADD R7, R16, 0x1, -R241 ;  /* 0x0000000110077824 */ /* 0x000fca00078e0af1 */
[----:B------:R-:W-:Y:S02]  /*4040*/  IADD3 R16, R7, c[0x0][0x32c], RZ ;  /* 0x0000cb0007107a10 */ /* 0x000fe40007ffe0ff */
[----:B------:R-:W-:Y:S02]  /*4050*/  IMNMX R20, R20, R7, !PT ;  /* 0x0000000714147217 */ /* 0x000fe40007800200 */
[----:B------:R-:W-:Y:S02]  /*4060*/  IMNMX R21, R21, R16, PT ;  /* 0x0000001015157217 */ /* 0x000fe40003800200 */
.L_x_1974:
[----:B--234-:R-:W-:Y:S01]  /*4070*/  ISETP.LT.AND P1, PT, RZ, UR20, PT ;  /* 0x00000014ff007c0c */ /* 0x01cfe2000bf21270 */
[----:B------:R-:W2:Y:S01]  /*4080*/  SHFL.IDX PT, R24, R11, 0x1, 0x1c1f ;  /* 0x003c1f000b187f89 */ /* 0x000ea200000e0000 */
[----:B------:R-:W-:Y:S02]  /*4090*/  FMUL.FTZ R33, R78, c[0x0][0x320] ;  /* 0x0000c8004e217a20 */ /* 0x000fe40000410000 */
[----:B------:R-:W-:Y:S01]  /*40a0*/  ISETP.GT.AND P0, PT, R20, RZ, P1 ;  /* 0x000000ff1400720c */ /* 0x000fe20000f04270 */
[----:B------:R-:W-:Y:S02]  /*40b0*/  FMUL.FTZ R18, R18, c[0x0][0x320] ;  /* 0x0000c80012127a20 */ /* 0x000fe40000410000 */
[----:B-1----:R-:W-:Y:S01]  /*40c0*/  FMUL.FTZ R25, R27, c[0x0][0x320] ;  /* 0x0000c8001b197a20 */ /* 0x002fe20000410000 */
[----:B------:R-:W-:Y:S01]  /*40d0*/  ISETP.LT.OR P0, PT, R21, 0x1, P0 ;  /* 0x000000011500780c */ /* 0x000fe20000701670 */
[----:B------:R-:W-:Y:S01]  /*40e0*/  FMUL.FTZ R26, R26, c[0x0][0x320] ;  /* 0x0000c8001a1a7a20 */ /* 0x000fe20000410000 */
[----:B------:R-:W1:Y:S01]  /*40f0*/  MUFU.TANH R33, R33 ;  /* 0x0000002100217308 */ /* 0x000e620000002400 */
[----:B------:R-:W-:Y:S01]  /*4100*/  FMUL.FTZ R63, R63, c[0x0][0x320] ;  /* 0x0000c8003f3f7a20 */ /* 0x000fe20000410000 */
[----:B------:R-:W-:Y:S01]  /*4110*/  FSEL R7, R4, -INF , !P0 ;  /* 0xff80000004077808 */ /* 0x000fe20004000000 */
[----:B------:R-:W-:Y:S01]  /*4120*/  FMUL.FTZ R79, R79, c[0x0][0x320] ;  /* 0x0000c8004f4f7a20 */ /* 0x000fe20000410000 */
[----:B------:R-:W-:Y:S01]  /*4130*/  ISETP.GT.AND P0, PT, R20, 0x1, P1 ;  /* 0x000000011400780c */ /* 0x000fe20000f04270 */
[----:B------:R-:W-:-:S02]  /*4140*/  FMUL.FTZ R67, R67, c[0x0][0x320] ;  /* 0x0000c80043437a20 */ /* 0x000fc40000410000 */
[----:B------:R-:W-:Y:S01]  /*4150*/  FMUL.FTZ R74, R74, c[0x0][0x320] ;  /* 0x0000c8004a4a7a20 */ /* 0x000fe20000410000 */
[----:B------:R-:W-:Y:S01]  /*4160*/  ISETP.LT.OR P0, PT, R21, 0x2, P0 ;  /* 0x000000021500780c */ /* 0x000fe20000701670 */
[----:B------:R-:W-:Y:S01]  /*4170*/  FMUL.FTZ R75, R75, c[0x0][0x320] ;  /* 0x0000c8004b4b7a20 */ /* 0x000fe20000410000 */
[----:B------:R3:W4:Y:S01]  /*4180*/  MUFU.TANH R191, R63 ;  /* 0x0000003f00bf7308 */ /* 0x0007220000002400 */
[----:B------:R-:W-:Y:S01]  /*4190*/  FMUL.FTZ R19, R19, c[0x0][0x320] ;  /* 0x0000c80013137a20 */ /* 0x000fe20000410000 */
[----:B------:R-:W-:Y:S01]  /*41a0*/  FSEL R16, R5, -INF , !P0 ;  /* 0xff80000005107808 */ /* 0x000fe20004000000 */
[----:B------:R-:W-:Y:S01]  /*41b0*/  FMUL.FTZ R5, R31, c[0x0][0x320] ;  /* 0x0000c8001f057a20 */ /* 0x000fe20000410000 */
[----:B------:R-:W-:Y:S01]  /*41c0*/  ISETP.GT.AND P0, PT, R20, 0x8, P1 ;  /* 0x000000081400780c */ /* 0x000fe20000f04270 */
[----:B------:R-:W-:Y:S02]  /*41d0*/  FMUL.FTZ R62, R62, c[0x0][0x320] ;  /* 0x0000c8003e3e7a20 */ /* 0x000fe40000410000 */
[----:B------:R-:W-:Y:S01]  /*41e0*/  FMUL.FTZ R66, R66, c[0x0][0x320] ;  /* 0x0000c80042427a20 */ /* 0x000fe20000410000 */
[----:B------:R-:W-:Y:S01]  /*41f0*/  ISETP.LT.OR P0, PT, R21, 0x9, P0 ;  /* 0x000000091500780c */ /* 0x000fe20000701670 */
[----:B------:R3:W1:Y:S03]  /*4200*/  MUFU.TANH R189, R79 ;  /* 0x0000004f00bd7308 */ /* 0x0006660000002400 */
[----:B------:R-:W-:-:S02]  /*4210*/  FSEL R14, R14, -INF , !P0 ;  /* 0xff8000000e0e7808 */ /* 0x000fc40004000000 */
[----:B------:R-:W-:-:S03]  /*4220*/  ISETP.GT.AND P0, PT, R20, 0x9, P1 ;  /* 0x000000091400780c */ /* 0x000fc60000f04270 */
[----:B------:R3:W1:Y:S01]  /*4230*/  MUFU.TANH R195, R67 ;  /* 0x0000004300c37308 */ /* 0x0006620000002400 */
[----:B------:R-:W-:-:S04]  /*4240*/  ISETP.LT.OR P0, PT, R21, 0xa, P0 ;  /* 0x0000000a1500780c */ /* 0x000fc80000701670 */
[----:B------:R-:W-:Y:S02]  /*4250*/  FSEL R12, R12, -INF , !P0 ;  /* 0xff8000000c0c7808 */ /* 0x000fe40004000000 */
[----:B------:R-:W-:Y:S01]  /*4260*/  ISETP.GT.AND P0, PT, R20, 0x10, P1 ;  /* 0x000000101400780c */ /* 0x000fe20000f04270 */
[----:B------:R-:W1:Y:S03]  /*4270*/  MUFU.TANH R18, R18 ;  /* 0x0000001200127308 */ /* 0x000e660000002400 */
[----:B------:R-:W-:-:S04]  /*4280*/  ISETP.LT.OR P0, PT, R21, 0x11, P0 ;  /* 0x000000111500780c */ /* 0x000fc80000701670 */
[----:B------:R-:W-:Y:S01]  /*4290*/  FSEL R10, R10, -INF , !P0 ;  /* 0xff8000000a0a7808 */ /* 0x000fe20004000000 */
[----:B------:R3:W1:Y:S01]  /*42a0*/  MUFU.TANH R185, R74 ;  /* 0x0000004a00b97308 */ /* 0x0006620000002400 */
[----:B------:R-:W-:-:S04]  /*42b0*/  ISETP.GT.AND P0, PT, R20, 0x11, P1 ;  /* 0x000000111400780c */ /* 0x000fc80000f04270 */
[----:B------:R-:W-:-:S03]  /*42c0*/  ISETP.LT.OR P0, PT, R21, 0x12, P0 ;  /* 0x000000121500780c */ /* 0x000fc60000701670 */
[----:B------:R3:W1:Y:S01]  /*42d0*/  MUFU.TANH R183, R75 ;  /* 0x0000004b00b77308 */ /* 0x0006620000002400 */
[----:B------:R-:W-:Y:S02]  /*42e0*/  FSEL R6, R6, -INF , !P0 ;  /* 0xff80000006067808 */ /* 0x000fe40004000000 */
[----:B------:R-:W-:-:S04]  /*42f0*/  ISETP.GT.AND P0, PT, R20, 0x18, P1 ;  /* 0x000000181400780c */ /* 0x000fc80000f04270 */
[----:B------:R-:W-:Y:S01]  /*4300*/  ISETP.LT.OR P0, PT, R21, 0x19, P0 ;  /* 0x000000191500780c */ /* 0x000fe20000701670 */
[----:B------:R-:W1:Y:S03]  /*4310*/  MUFU.TANH R5, R5 ;  /* 0x0000000500057308 */ /* 0x000e660000002400 */
[----:B------:R-:W-:Y:S01]  /*4320*/  FSEL R4, R9, -INF , !P0 ;  /* 0xff80000009047808 */ /* 0x000fe20004000000 */
[----:B------:R-:W-:Y:S01]  /*4330*/  FMUL.FTZ R9, R23, c[0x0][0x320] ;  /* 0x0000c80017097a20 */ /* 0x000fe20000410000 */
        /* <DEDUP_REMOVED lines=11> */
[----:B------:R-:W1:Y:S01]  /*43f0*/  MUFU.TANH R25, R25 ;  /* 0x0000001900197308 */ /* 0x000e620000002400 */
[----:B------:R-:W-:Y:S02]  /*4400*/  FSEL R182, R182, -INF , !P0 ;  /* 0xff800000b6b67808 */ /* 0x000fe40004000000 */
[----:B------:R-:W-:-:S04]  /*4410*/  ISETP.GT.AND P0, PT, R20, 0x28, P1 ;  /* 0x000000281400780c */ /* 0x000fc80000f04270 */
[----:B------:R-:W-:Y:S01]  /*4420*/  ISETP.LT.OR P0, PT, R21, 0x29, P0 ;  /* 0x000000291500780c */ /* 0x000fe20000701670 */
[----:B------:R-:W1:Y:S03]  /*4430*/  MUFU.TANH R26, R26 ;  /* 0x0000001a001a7308 */ /* 0x000e660000002400 */
[----:B------:R-:W-:Y:S02]  /*4440*/  FSEL R188, R188, -INF , !P0 ;  /* 0xff800000bcbc7808 */ /* 0x000fe40004000000 */
[----:B------:R-:W-:-:S03]  /*4450*/  ISETP.GT.AND P0, PT, R20, 0x29, P1 ;  /* 0x000000291400780c */ /* 0x000fc60000f04270 */
[----:B------:R3:W1:Y:S01]  /*4460*/  MUFU.TANH R187, R66 ;  /* 0x0000004200bb7308 */ /* 0x0006620000002400 */
[----:B------:R-:W-:-:S04]  /*4470*/  ISETP.LT.OR P0, PT, R21, 0x2a, P0 ;  /* 0x0000002a1500780c */ /* 0x000fc80000701670 */
[----:B------:R-:W-:Y:S02]  /*4480*/  FSEL R184, R184, -INF , !P0 ;  /* 0xff800000b8b87808 */ /* 0x000fe40004000000 */
[----:B------:R-:W-:-:S04]  /*4490*/  ISETP.GT.AND P0, PT, R20, 0x30, P1 ;  /* 0x000000301400780c */ /* 0x000fc80000f04270 */
        /* <DEDUP_REMOVED lines=8> */
[----:B------:R-:W-:Y:S01]  /*4520*/  ISETP.GT.AND P0, PT, R20, 0x39, P1 ;  /* 0x000000391400780c */ /* 0x000fe20000f04270 */
[----:B------:R-:W-:Y:S02]  /*4530*/  FMUL.FTZ R20, R22, c[0x0][0x320] ;  /* 0x0000c80016147a20 */ /* 0x000fe40000410000 */
[----:B--2---:R-:W-:Y:S01]  /*4540*/  IMAD.IADD R22, R17, 0x1, R24 ;  /* 0x0000000111167824 */ /* 0x004fe200078e0218 */
[----:B------:R-:W-:-:S03]  /*4550*/  ISETP.LT.OR P0, PT, R21, 0x3a, P0 ;  /* 0x0000003a1500780c */ /* 0x000fc60000701670 */
[----:B------:R-:W2:Y:S01]  /*4560*/  MUFU.TANH R20, R20 ;  /* 0x0000001400147308 */ /* 0x000ea20000002400 */
[----:B------:R-:W-:Y:S02]  /*4570*/  FSEL R32, R32, -INF , !P0 ;  /* 0xff80000020207808 */ /* 0x000fe40004000000 */
[----:B------:R-:W-:Y:S02]  /*4580*/  PLOP3.LUT P0, PT, PT, PT, UP0, 0x40, 0x0 ;  /* 0x000000000000781c */ /* 0x000fe40003f0e808 */
[----:B------:R-:W-:Y:S01]  /*4590*/  IMNMX R21, R22, R13, PT ;  /* 0x0000000d16157217 */ /* 0x000fe20003800200 */
[----:B------:R-:W-:-:S10]  /*45a0*/  IMAD.IADD R22, R15, 0x1, R24 ;  /* 0x000000010f167824 */ /* 0x000fd400078e0218 */
[----:B------:R-:W-:Y:S05]  /*45b0*/  @P0 BRA `(.L_x_1978) ;  /* 0x0000016000000947 */ /* 0x000fea0003800000 */
[----:B-1234-:R-:W-:Y:S01]  /*45c0*/  IMAD.U32 R11, RZ, RZ, UR10 ;  /* 0x0000000aff0b7e24 */ /* 0x01efe2000f8e00ff */
        /* <DEDUP_REMOVED lines=11> */
.L_x_1980:
[----:B------:R-:W-:-:S04]  /*4680*/  MOV R11, c[0x0][0x32c] ;  /* 0x0000cb00000b7a02 */ /* 0x000fc80000000f00 */
[----:B------:R-:W-:-:S13]  /*4690*/  ISETP.NE.AND P0, PT, R11, 0x1, PT ;  /* 0x000000010b00780c */ /* 0x000fda0003f05270 */
[----:B------:R-:W-:-:S05]  /*46a0*/  @P0 IMAD.HI.U32 R11, R13, c[0x0][0x330], RZ ;  /* 0x0000cc000d0b0a27 */ /* 0x000fca00078e00ff */
[----:B------:R-:W-:Y:S02]  /*46b0*/  @P0 SHF.R.U32.HI R13, RZ, c[0x0][0x334], R11 ;  /* 0x0000cd00ff0d0a19 */ /* 0x000fe4000001160b */
.L_x_1981:
[----:B------:R-:W-:Y:S05]  /*46c0*/  BSYNC B0 ;  /* 0x0000000000007941 */ /* 0x000fea0003800000 */
.L_x_1979:
[----:B------:R-:W-:-:S04]  /*46d0*/  IMAD R80, R13, c[0x0][0x32c], -R80 ;  /* 0x0000cb000d507a24 */ /* 0x000fc800078e0a50 */
[----:B------:R-:W-:-:S05]  /*46e0*/  IMAD.IADD R11, R80, 0x1, -R241 ;  /* 0x00000001500b7824 */ /* 0x000fca00078e0af1 */
[----:B------:R-:W-:Y:S02]  /*46f0*/  IADD3 R24, R11, c[0x0][0x32c], RZ ;  /* 0x0000cb000b187a10 */ /* 0x000fe40007ffe0ff */
[----:B------:R-:W-:Y:S02]  /*4700*/  IMNMX R22, R22, R11, !PT ;  /* 0x0000000b16167217 */ /* 0x000fe40007800200 */
[----:B------:R-:W-:Y:S02]  /*4710*/  IMNMX R21, R21, R24, PT ;  /* 0x0000001815157217 */ /* 0x000fe40003800200 */
.L_x_1978:
[----:B-1234-:R-:W-:Y:S01]  /*4720*/  ISETP.GT.AND P0, PT, R22, 0x1, P1 ;  /* 0x000000011600780c */ /* 0x01efe20000f04270 */
[----:B------:R-:W-:Y:S01]  /*4730*/  IMAD.SHL.U32 R231, R231, 0x2, RZ ;  /* 0x00000002e7e77824 */ /* 0x000fe200078e00ff */
[----:B------:R-:W-:Y:S02]  /*4740*/  @UP1 USHF.L.U32 UR25, UR25, 0x7, URZ ;  /* 0x0000000719191899 */ /* 0x000fe4000800063f */
[----:B------:R-:W-:Y:S01]  /*4750*/  ISETP.LT.OR P0, PT, R21, 0x2, P0 ;  /* 0x000000021500780c */ /* 0x000fe20000701670 */
[--C-:B------:R-:W-:Y:S01]  /*4760*/  IMAD R226, R2, 0x2, R231.reuse ;  /* 0x0000000202e27824 */ /* 0x100fe200078e02e7 */
[----:B------:R-:W-:Y:S01]  /*4770*/  LDSM.16.MT88.4 R156, [R231+0x100] ;  /* 0x00010000e79c783b */ /* 0x000fe20000004200 */
[----:B------:R-:W-:Y:S01]  /*4780*/  IMAD R225, R3, 0x2, R231 ;  /* 0x0000000203e17824 */ /* 0x000fe200078e02e7 */
[----:B------:R-:W-:Y:S01]  /*4790*/  FSEL R19, R5, -INF , !P0 ;  /* 0xff80000005137808 */ /* 0x000fe20004000000 */
[----:B------:R-:W-:Y:S01]  /*47a0*/  IMAD R224, R3, 0x2, R226 ;  /* 0x0000000203e07824 */ /* 0x000fe200078e02e2 */
[----:B------:R-:W-:Y:S01]  /*47b0*/  ISETP.GT.AND P0, PT, R22, 0x8, P1 ;  /* 0x000000081600780c */ /* 0x000fe20000f04270 */
[----:B------:R-:W-:Y:S01]  /*47c0*/  LDSM.16.MT88.4 R148, [R226+0x100] ;  /* 0x00010000e294783b */ /* 0x000fe20000004200 */
[----:B------:R-:W-:-:S02]  /*47d0*/  ULDC.64 UR4, c[0x0][0x2c8] ;  /* 0x0000b20000047ab9 */ /* 0x000fc40000000a00 */
[C---:B------:R-:W-:Y:S01]  /*47e0*/  ISETP.LT.OR P0, PT, R21.reuse, 0x9, P0 ;  /* 0x000000091500780c */ /* 0x040fe20000701670 */
[----:B------:R-:W-:Y:S01]  /*47f0*/  LDSM.16.MT88.4 R140, [R225+0x100] ;  /* 0x00010000e18c783b */ /* 0x000fe20000004200 */
[----:B------:R-:W-:Y:S02]  /*4800*/  UIMAD.WIDE.U32 UR26, UR25, UR4, URZ ;  /* 0x00000004191a72a5 */ /* 0x000fe4000f8e003f */
[----:B------:R-:W-:Y:S01]  /*4810*/  FSEL R17, R26, -INF , !P0 ;  /* 0xff8000001a117808 */ /* 0x000fe20004000000 */
[----:B------:R-:W-:Y:S01]  /*4820*/  LDSM.16.MT88.4 R132, [R224+0x100] ;  /* 0x00010000e084783b */ /* 0x000fe20000004200 */
[----:B------:R-:W-:Y:S01]  /*4830*/  ISETP.GT.AND P0, PT, R22, 0x9, P1 ;  /* 0x000000091600780c */ /* 0x000fe20000f04270 */
[----:B------:R-:W-:Y:S02]  /*4840*/  UIADD3 UR20, UR20, -0x2, URZ ;  /* 0xfffffffe14147890 */ /* 0x000fe4000fffe03f */
[----:B------:R-:W-:Y:S01]  /*4850*/  LDSM.16.MT88.4 R40, [R231+0x2100] ;  /* 0x00210000e728783b */ /* 0x000fe20000004200 */
[----:B------:R-:W-:Y:S01]  /*4860*/  ISETP.LT.OR P0, PT, R21, 0xa, P0 ;  /* 0x0000000a1500780c */ /* 0x000fe20000701670 */
[----:B------:R-:W-:-:S02]  /*4870*/  @UP1 UMOV UR25, UR27 ;  /* 0x0000001b00191c82 */ /* 0x000fc40008000000 */
[----:B------:R-:W-:Y:S01]  /*4880*/  LDSM.16.MT88.4 R48, [R226+0x2100] ;  /* 0x00210000e230783b */ /* 0x000fe20000004200 */
[----:B------:R-:W-:Y:S01]  /*4890*/  FSEL R5, R25, -INF , !P0 ;  /* 0xff80000019057808 */ /* 0x000fe20004000000 */
[----:B------:R-:W-:Y:S01]  /*48a0*/  @UP1 USHF.R.U32.HI UR24, URZ, UR5, UR25 ;  /* 0x000000053f181299 */ /* 0x000fe20008011619 */
[----:B------:R-:W-:Y:S01]  /*48b0*/  ISETP.GT.AND P0, PT, R22, 0x10, P1 ;  /* 0x000000101600780c */ /* 0x000fe20000f04270 */
[----:B------:R-:W-:Y:S02]  /*48c0*/  LDSM.16.MT88.4 R56, [R225+0x2100] ;  /* 0x00210000e138783b */ /* 0x000fe40000004200 */
[----:B------:R-:W-:Y:S01]  /*48d0*/  UIADD3 UR4, UR21, UR24, URZ ;  /* 0x0000001815047290 */ /* 0x000fe2000fffe03f */
[----:B------:R-:W-:Y:S01]  /*48e0*/  ISETP.LT.OR P0, PT, R21, 0x11, P0 ;  /* 0x000000111500780c */ /* 0x000fe20000701670 */
[----:B------:R-:W-:Y:S01]  /*48f0*/  LDSM.16.MT88.4 R64, [R224+0x2100] ;  /* 0x00210000e040783b */ /* 0x000fe20000004200 */
[----:B------:R-:W-:Y:S02]  /*4900*/  ULDC UR21, c[0x0][0x328] ;  /* 0x0000ca0000157ab9 */ /* 0x000fe40000000800 */
[----:B------:R-:W-:Y:S01]  /*4910*/  FSEL R15, R20, -INF , !P0 ;  /* 0xff800000140f7808 */ /* 0x000fe20004000000 */
[----:B------:R-:W-:Y:S01]  /*4920*/  LDSM.16.MT88.4 R72, [R231+0x4100] ;  /* 0x00410000e748783b */ /* 0x000fe20000004200 */
[----:B------:R-:W-:Y:S01]  /*4930*/  ISETP.GT.AND P0, PT, R22, 0x11, P1 ;  /* 0x000000111600780c */ /* 0x000fe20000f04270 */
[----:B------:R-:W-:-:S02]  /*4940*/  UIADD3 UR21, UR4, UR21, URZ ;  /* 0x0000001504157290 */ /* 0x000fc4000fffe03f */
[----:B------:R-:W-:Y:S01]  /*4950*/  LDSM.16.MT88.4 R80, [R226+0x4100] ;  /* 0x00410000e250783b */ /* 0x000fe20000004200 */
[----:B------:R-:W-:-:S03]  /*4960*/  ISETP.LT.OR P0, PT, R21, 0x12, P0 ;  /* 0x000000121500780c */ /* 0x000fc60000701670 */
[----:B------:R-:W-:Y:S01]  /*4970*/  LDSM.16.MT88.4 R88, [R225+0x4100] ;  /* 0x00410000e158783b */ /* 0x000fe20000004200 */
[----:B------:R-:W-:Y:S02]  /*4980*/  FSEL R11, R9, -INF , !P0 ;  /* 0xff800000090b7808 */ /* 0x000fe40004000000 */
[----:B------:R-:W-:Y:S01]  /*4990*/  ISETP.GT.AND P0, PT, R22, 0x18, P1 ;  /* 0x000000181600780c */ /* 0x000fe20000f04270 */
[----:B------:R-:W-:Y:S03]  /*49a0*/  LDSM.16.MT88.4 R96, [R224+0x4100] ;  /* 0x00410000e060783b */ /* 0x000fe60000004200 */
[----:B------:R-:W-:Y:S01]  /*49b0*/  ISETP.LT.OR P0, PT, R21, 0x19, P0 ;  /* 0x000000191500780c */ /* 0x000fe20000701670 */
[----:B------:R-:W-:Y:S03]  /*49c0*/  LDSM.16.MT88.4 R104, [R231+0x6100] ;  /* 0x00610000e768783b */ /* 0x000fe60000004200 */
[----:B------:R-:W-:Y:S01]  /*49d0*/  FSEL R9, R18, -INF , !P0 ;  /* 0xff80000012097808 */ /* 0x000fe20004000000 */
[----:B------:R-:W-:Y:S01]  /*49e0*/  LDSM.16.MT88.4 R112, [R226+0x6100] ;  /* 0x00610000e270783b */ /* 0x000fe20000004200 */
[----:B------:R-:W-:-:S03]  /*49f0*/  ISETP.GT.AND P0, PT, R22, 0x19, P1 ;  /* 0x000000191600780c */ /* 0x000fc60000f04270 */
[----:B------:R-:W-:Y:S01]  /*4a00*/  LDSM.16.MT88.4 R120, [R225+0x6100] ;  /* 0x00610000e178783b */ /* 0x000fe20000004200 */
[----:B------:R-:W-:-:S03]  /*4a10*/  ISETP.LT.OR P0, PT, R21, 0x1a, P0 ;  /* 0x0000001a1500780c */ /* 0x000fc60000701670 */
[----:B------:R-:W-:Y:S01]  /*4a20*/  LDSM.16.MT88.4 R28, [R231+0x900] ;  /* 0x00090000e71c783b */ /* 0x000fe20000004200 */
[----:B------:R-:W-:Y:S02]  /*4a30*/  FSEL R13, R23, -INF , !P0 ;  /* 0xff800000170d7808 */ /* 0x000fe40004000000 */
[----:B------:R-:W-:Y:S01]  /*4a40*/  ISETP.GT.AND P0, PT, R22, 0x20, P1 ;  /* 0x000000201600780c */ /* 0x000fe20000f04270 */
[----:B------:R-:W-:Y:S01]  /*4a50*/  LDSM.16.MT88.4 R24, [R225+0x900] ;  /* 0x00090000e118783b */ /* 0x000fe20000004200 */
[----:B------:R-:W-:Y:S02]  /*4a60*/  FMNMX.FTZ R23, R7, R16, !PT ;  /* 0x0000001007177209 */ /* 0x000fe40007810000 */
[----:B------:R-:W-:Y:S02]  /*4a70*/  ISETP.LT.OR P0, PT, R21, 0x21, P0 ;  /* 0x000000211500780c */ /* 0x000fe40000701670 */
[----:B------:R-:W-:Y:S02]  /*4a80*/  FMNMX.FTZ R23, R14, R23, !PT ;  /* 0x000000170e177209 */ /* 0x000fe40007810000 */
[----:B------:R-:W-:-:S02]  /*4a90*/  FSEL R187, R187, -INF , !P0 ;  /* 0xff800000bbbb7808 */ /* 0x000fc40004000000 */
[----:B------:R-:W-:Y:S02]  /*4aa0*/  ISETP.GT.AND P0, PT, R22, 0x21, P1 ;  /* 0x000000211600780c */ /* 0x000fe40000f04270 */
[----:B------:R-:W-:Y:S02]  /*4ab0*/  FMNMX.FTZ R23, R12, R23, !PT ;  /* 0x000000170c177209 */ /* 0x000fe40007810000 */
[----:B------:R-:W-:Y:S02]  /*4ac0*/  ISETP.LT.OR P0, PT, R21, 0x22, P0 ;  /* 0x000000221500780c */ /* 0x000fe40000701670 */
[----:B------:R-:W-:Y:S02]  /*4ad0*/  FMNMX.FTZ R23, R10, R23, !PT ;  /* 0x000000170a177209 */ /* 0x000fe40007810000 */
[----:B------:R-:W-:Y:S02]  /*4ae0*/  FSEL R195, R195, -INF , !P0 ;  /* 0xff800000c3c37808 */ /* 0x000fe40004000000 */
[----:B------:R-:W-:-:S02]  /*4af0*/  ISETP.GT.AND P0, PT, R22, 0x28, P1 ;  /* 0x000000281600780c */ /* 0x000fc40000f04270 */
[----:B------:R-:W-:Y:S02]  /*4b00*/  FMNMX.FTZ R23, R6, R23, !PT ;  /* 0x0000001706177209 */ /* 0x000fe40007810000 */
[----:B------:R-:W-:Y:S02]  /*4b10*/  ISETP.LT.OR P0, PT, R21, 0x29, P0 ;  /* 0x000000291500780c */ /* 0x000fe40000701670 */
[----:B------:R-:W-:Y:S02]  /*4b20*/  FMNMX.FTZ R23, R4, R23, !PT ;  /* 0x0000001704177209 */ /* 0x000fe40007810000 */
[----:B------:R-:W-:Y:S02]  /*4b30*/  FSEL R193, R193, -INF , !P0 ;  /* 0xff800000c1c17808 */ /* 0x000fe40004000000 */
[----:B------:R-:W-:Y:S02]  /*4b40*/  ISETP.GT.AND P0, PT, R22, 0x29, P1 ;  /* 0x000000291600780c */ /* 0x000fe40000f04270 */
[----:B------:R-:W-:-:S02]  /*4b50*/  FMNMX.FTZ R23, R8, R23, !PT ;  /* 0x0000001708177209 */ /* 0x000fc40007810000 */
[----:B------:R-:W-:Y:S02]  /*4b60*/  ISETP.LT.OR P0, PT, R21, 0x2a, P0 ;  /* 0x0000002a1500780c */ /* 0x000fe40000701670 */
[----:B------:R-:W-:Y:S02]  /*4b70*/  FMNMX.FTZ R23, R190, R23, !PT ;  /* 0x00000017be177209 */ /* 0x000fe40007810000 */
[----:B------:R-:W-:Y:S02]  /*4b80*/  FSEL R191, R191, -INF , !P0 ;  /* 0xff800000bfbf7808 */ /* 0x000fe40004000000 */
[----:B------:R-:W-:Y:S02]  /*4b90*/  ISETP.GT.AND P0, PT, R22, 0x30, P1 ;  /* 0x000000301600780c */ /* 0x000fe40000f04270 */
[----:B------:R-:W-:Y:S02]  /*4ba0*/  FMNMX.FTZ R23, R182, R23, !PT ;  /* 0x00000017b6177209 */ /* 0x000fe40007810000 */
[----:B------:R-:W-:-:S02]  /*4bb0*/  ISETP.LT.OR P0, PT, R21, 0x31, P0 ;  /* 0x000000311500780c */ /* 0x000fc40000701670 */
[----:B------:R-:W-:Y:S02]  /*4bc0*/  FMNMX.FTZ R23, R188, R23, !PT ;  /* 0x00000017bc177209 */ /* 0x000fe40007810000 */
[----:B------:R-:W-:Y:S02]  /*4bd0*/  FSEL R33, R33, -INF , !P0 ;  /* 0xff80000021217808 */ /* 0x000fe40004000000 */
[----:B------:R-:W-:Y:S02]  /*4be0*/  ISETP.GT.AND P0, PT, R22, 0x31, P1 ;  /* 0x000000311600780c */ /* 0x000fe40000f04270 */
[----:B------:R-:W-:Y:S02]  /*4bf0*/  FMNMX.FTZ R23, R184, R23, !PT ;  /* 0x00000017b8177209 */ /* 0x000fe40007810000 */
[----:B------:R-:W-:Y:S02]  /*4c00*/  ISETP.LT.OR P0, PT, R21, 0x32, P0 ;  /* 0x000000321500780c */ /* 0x000fe40000701670 */
[----:B------:R-:W-:-:S02]  /*4c10*/  FMNMX.FTZ R23, R194, R23, !PT ;  /* 0x00000017c2177209 */ /* 0x000fc40007810000 */
[----:B------:R-:W-:Y:S02]  /*4c20*/  FSEL R189, R189, -INF , !P0 ;  /* 0xff800000bdbd7808 */ /* 0x000fe40004000000 */
[----:B------:R-:W-:Y:S02]  /*4c30*/  ISETP.GT.AND P0, PT, R22, 0x38, P1 ;  /* 0x000000381600780c */ /* 0x000fe40000f04270 */
[----:B------:R-:W-:Y:S02]  /*4c40*/  FMNMX.FTZ R23, R192, R23, !PT ;  /* 0x00000017c0177209 */ /* 0x000fe40007810000 */
[----:B------:R-:W-:Y:S02]  /*4c50*/  ISETP.LT.OR P0, PT, R21, 0x39, P0 ;  /* 0x000000391500780c */ /* 0x000fe40000701670 */
[----:B------:R-:W-:Y:S02]  /*4c60*/  FMNMX.FTZ R23, R34, R23, !PT ;  /* 0x0000001722177209 */ /* 0x000fe40007810000 */
[----:B------:R-:W-:-:S02]  /*4c70*/  FSEL R185, R185, -INF , !P0 ;  /* 0xff800000b9b97808 */ /* 0x000fc40004000000 */
[----:B------:R-:W-:-:S04]  /*4c80*/  ISETP.GT.AND P0, PT, R22, RZ, P1 ;  /* 0x000000ff1600720c */ /* 0x000fc80000f04270 */
[----:B------:R-:W-:-:S04]  /*4c90*/  ISETP.LT.OR P0, PT, R21, 0x1, P0 ;  /* 0x000000011500780c */ /* 0x000fc80000701670 */
[----:B------:R-:W-:Y:S02]  /*4ca0*/  FSEL R18, R0, -INF , !P0 ;  /* 0xff80000000127808 */ /* 0x000fe40004000000 */
[----:B------:R-:W-:Y:S02]  /*4cb0*/  ISETP.GT.AND P0, PT, R22, 0x39, P1 ;  /* 0x000000391600780c */ /* 0x000fe40000f04270 */
[----:B------:R-:W-:Y:S02]  /*4cc0*/  FMNMX.FTZ R20, R18, R19, !PT ;  /* 0x0000001312147209 */ /* 0x000fe40007810000 */
[----:B------:R-:W-:Y:S02]  /*4cd0*/  ISETP.LT.OR P0, PT, R21, 0x3a, P0 ;  /* 0x0000003a1500780c */ /* 0x000fe40000701670 */
[----:B------:R-:W-:Y:S02]  /*4ce0*/  FMNMX.FTZ R20, R17, R20, !PT ;  /* 0x0000001411147209 */ /* 0x000fe40007810000 */
[----:B------:R-:W-:-:S02]  /*4cf0*/  FMNMX.FTZ R0, R32, R23, !PT ;  /* 0x0000001720007209 */ /* 0x000fc40007810000 */
[----:B------:R-:W-:Y:S02]  /*4d00*/  FMNMX.FTZ R20, R5, R20, !PT ;  /* 0x0000001405147209 */ /* 0x000fe40007810000 */
[----:B------:R-:W-:Y:S01]  /*4d10*/  FSEL R183, R183, -INF , !P0 ;  /* 0xff800000b7b77808 */ /* 0x000fe20004000000 */
        /* <DEDUP_REMOVED lines=11> */
[----:B------:R-:W-:-:S04]  /*4dd0*/  FMNMX.FTZ R20, R33, R20, !PT ;  /* 0x0000001421147209 */ /* 0x000fc80007810000 */
[----:B------:R-:W-:-:S04]  /*4de0*/  FMNMX.FTZ R20, R189, R20, !PT ;  /* 0x00000014bd147209 */ /* 0x000fc80007810000 */
[----:B------:R-:W-:-:S04]  /*4df0*/  FMNMX.FTZ R20, R185, R20, !PT ;  /* 0x00000014b9147209 */ /* 0x000fc80007810000 */
[----:B------:R-:W-:-:S05]  /*4e00*/  FMNMX.FTZ R20, R183, R20, !PT ;  /* 0x00000014b7147209 */ /* 0x000fca0007810000 */
[----:B------:R-:W2:Y:S01]  /*4e10*/  SHFL.BFLY PT, R21, R20, 0x2, 0x1f ;  /* 0x0c401f0014157f89 */ /* 0x000ea200000e0000 */
[----:B-1----:R-:W-:-:S04]  /*4e20*/  FMNMX.FTZ R0, R23, R0, !PT ;  /* 0x0000000017007209 */ /* 0x002fc80007810000 */
[C---:B------:R-:W-:Y:S01]  /*4e30*/  FSETP.NEU.FTZ.AND P0, PT, R0.reuse, -INF , PT ;  /* 0xff8000000000780b */ /* 0x040fe20003f1d000 */
[----:B------:R-:W-:-:S05]  /*4e40*/  FMUL.FTZ R35, R0, c[0x0][0x2d0] ;  /* 0x0000b40000237a20 */ /* 0x000fca0000410000 */
[----:B------:R-:W-:-:S05]  /*4e50*/  FSEL R35, R35, RZ, P0 ;  /* 0x000000ff23237208 */ /* 0x000fca0000000000 */
[--C-:B------:R-:W-:Y:S02]  /*4e60*/  FFMA.FTZ R180, R7, c[0x0][0x2d0], -R35.reuse ;  /* 0x0000b40007b47a23 */ /* 0x100fe40000010823 */
[--C-:B------:R-:W-:Y:S02]  /*4e70*/  FFMA.FTZ R177, R16, c[0x0][0x2d0], -R35.reuse ;  /* 0x0000b40010b17a23 */ /* 0x100fe40000010823 */
[--C-:B------:R-:W-:Y:S02]  /*4e80*/  FFMA.FTZ R178, R14, c[0x0][0x2d0], -R35.reuse ;  /* 0x0000b4000eb27a23 */ /* 0x100fe40000010823 */
[--C-:B------:R-:W-:Y:S01]  /*4e90*/  FFMA.FTZ R173, R12, c[0x0][0x2d0], -R35.reuse ;  /* 0x0000b4000cad7a23 */ /* 0x100fe20000010823 */
[----:B--2---:R-:W-:Y:S01]  /*4ea0*/  FMNMX.FTZ R21, R20, R21, !PT ;  /* 0x0000001514157209 */ /* 0x004fe20007810000 */
[--C-:B------:R-:W-:Y:S01]  /*4eb0*/  FFMA.FTZ R171, R6, c[0x0][0x2d0], -R35.reuse ;  /* 0x0000b40006ab7a23 */ /* 0x100fe20000010823 */
[----:B------:R-:W-:Y:S01]  /*4ec0*/  MUFU.EX2 R180, R180 ;  /* 0x000000b400b47308 */ /* 0x000fe20000000800 */
[----:B------:R-:W-:-:S02]  /*4ed0*/  FFMA.FTZ R170, R4, c[0x0][0x2d0], -R35 ;  /* 0x0000b40004aa7a23 */ /* 0x000fc40000010823 */
[----:B------:R-:W1:Y:S01]  /*4ee0*/  SHFL.BFLY PT, R164, R21, 0x1, 0x1f ;  /* 0x0c201f0015a47f89 */ /* 0x000e6200000e0000 */
[--C-:B------:R-:W-:Y:S02]  /*4ef0*/  FFMA.FTZ R176, R10, c[0x0][0x2d0], -R35.reuse ;  /* 0x0000b4000ab07a23 */ /* 0x100fe40000010823 */
[--C-:B------:R-:W-:Y:S02]  /*4f00*/  FFMA.FTZ R167, R8, c[0x0][0x2d0], -R35.reuse ;  /* 0x0000b40008a77a23 */ /* 0x100fe40000010823 */
[----:B------:R-:W2:Y:S01]  /*4f10*/  MUFU.EX2 R177, R177 ;  /* 0x000000b100b17308 */ /* 0x000ea20000000800 */
[--C-:B------:R-:W-:Y:S02]  /*4f20*/  FFMA.FTZ R179, R190, c[0x0][0x2d0], -R35.reuse ;  /* 0x0000b400beb37a23 */ /* 0x100fe40000010823 */
[--C-:B------:R-:W-:Y:S02]  /*4f30*/  FFMA.FTZ R181, R188, c[0x0][0x2d0], -R35.reuse ;  /* 0x0000b400bcb57a23 */ /* 0x100fe40000010823 */
[----:B------:R-:W-:-:S02]  /*4f40*/  FFMA.FTZ R182, R182, c[0x0][0x2d0], -R35 ;  /* 0x0000b400b6b67a23 */ /* 0x000fc40000010823 */
[--C-:B------:R-:W-:Y:S01]  /*4f50*/  FFMA.FTZ R184, R184, c[0x0][0x2d0], -R35.reuse ;  /* 0x0000b400b8b87a23 */ /* 0x100fe20000010823 */
[----:B------:R-:W-:Y:S01]  /*4f60*/  MUFU.EX2 R178, R178 ;  /* 0x000000b200b27308 */ /* 0x000fe20000000800 */
[----:B------:R-:W-:-:S07]  /*4f70*/  FFMA.FTZ R192, R192, c[0x0][0x2d0], -R35 ;  /* 0x0000b400c0c07a23 */ /* 0x000fce0000010823 */
[----:B------:R-:W3:Y:S01]  /*4f80*/  MUFU.EX2 R173, R173 ;  /* 0x000000ad00ad7308 */ /* 0x000ee20000000800 */
[----:B--2---:R-:W-:Y:S01]  /*4f90*/  F2FP.BF16.PACK_AB R128, R177, R180 ;  /* 0x000000b4b180723e */ /* 0x004fe200000010ff */
[----:B------:R-:W-:Y:S01]  /*4fa0*/  FADD.FTZ R177, R180, R177 ;  /* 0x000000b1b4b17221 */ /* 0x000fe20000010000 */
[----:B-1----:R-:W-:Y:S02]  /*4fb0*/  FMNMX.FTZ R164, R164, R21, !PT ;  /* 0x00000015a4a47209 */ /* 0x002fe40007810000 */
[----:B------:R-:W-:Y:S02]  /*4fc0*/  LDSM.16.MT88.4 R20, [R231+0x2900] ;  /* 0x00290000e714783b */ /* 0x000fe40000004200 */
[C---:B------:R-:W-:Y:S01]  /*4fd0*/  FSETP.NEU.FTZ.AND P0, PT, R164.reuse, -INF , PT ;  /* 0xff800000a400780b */ /* 0x040fe20003f1d000 */
[----:B------:R-:W-:Y:S01]  /*4fe0*/  FMUL.FTZ R186, R164, c[0x0][0x2d0] ;  /* 0x0000b400a4ba7a20 */ /* 0x000fe20000410000 */
[----:B------:R-:W-:Y:S04]  /*4ff0*/  MUFU.EX2 R176, R176 ;  /* 0x000000b000b07308 */ /* 0x000fe80000000800 */
[----:B------:R-:W-:-:S02]  /*5000*/  FSEL R186, R186, RZ, P0 ;  /* 0x000000ffbaba7208 */ /* 0x000fc40000000000 */
[----:B------:R-:W-:Y:S02]  /*5010*/  PLOP3.LUT P0, PT, PT, PT, UP0, 0x40, 0x0 ;  /* 0x000000000000781c */ /* 0x000fe40003f0e808 */
[----:B---3--:R-:W-:Y:S01]  /*5020*/  F2FP.BF16.PACK_AB R130, R173, R178 ;  /* 0x000000b2ad82723e */ /* 0x008fe200000010ff */
[--C-:B------:R-:W-:Y:S01]  /*5030*/  FFMA.FTZ R172, R18, c[0x0][0x2d0], -R186.reuse ;  /* 0x0000b40012ac7a23 */ /* 0x100fe200000108ba */
[----:B------:R-:W-:Y:S01]  /*5040*/  MUFU.EX2 R171, R171 ;  /* 0x000000ab00ab7308 */ /* 0x000fe20000000800 */
[--C-:B------:R-:W-:Y:S02]  /*5050*/  FFMA.FTZ R175, R19, c[0x0][0x2d0], -R186.reuse ;  /* 0x0000b40013af7a23 */ /* 0x100fe400000108ba */
[--C-:B------:R-:W-:Y:S02]  /*5060*/  FFMA.FTZ R174, R17, c[0x0][0x2d0], -R186.reuse ;  /* 0x0000b40011ae7a23 */ /* 0x100fe400000108ba */
[--C-:B------:R-:W-:Y:S01]  /*5070*/  FFMA.FTZ R169, R5, c[0x0][0x2d0], -R186.reuse ;  /* 0x0000b40005a97a23 */ /* 0x100fe200000108ba */
[----:B------:R-:W-:Y:S01]  /*5080*/  LDSM.16.MT88.4 R16, [R224+0x900] ;  /* 0x00090000e010783b */ /* 0x000fe20000004200 */
[--C-:B------:R-:W-:Y:S01]  /*5090*/  FFMA.FTZ R165, R11, c[0x0][0x2d0], -R186.reuse ;  /* 0x0000b4000ba57a23 */ /* 0x100fe200000108ba */
[----:B------:R-:W-:Y:S01]  /*50a0*/  MUFU.EX2 R172, R172 ;  /* 0x000000ac00ac7308 */ /* 0x000fe20000000800 */
[--C-:B------:R-:W-:Y:S01]  /*50b0*/  FFMA.FTZ R3, R9, c[0x0][0x2d0], -R186.reuse ;  /* 0x0000b40009037a23 */ /* 0x100fe200000108ba */
[----:B------:R-:W1:Y:S01]  /*50c0*/  LDSM.16.MT88.4 R4, [R224+0x6100] ;  /* 0x00610000e004783b */ /* 0x000e620000004200 */
[----:B------:R-:W-:-:S02]  /*50d0*/  FFMA.FTZ R168, R15, c[0x0][0x2d0], -R186 ;  /* 0x0000b4000fa87a23 */ /* 0x000fc400000108ba */
[--C-:B------:R-:W-:Y:S01]  /*50e0*/  FFMA.FTZ R2, R13, c[0x0][0x2d0], -R186.reuse ;  /* 0x0000b4000d027a23 */ /* 0x100fe200000108ba */
[----:B------:R-:W2:Y:S01]  /*50f0*/  LDSM.16.MT88.4 R8, [R226+0x900] ;  /* 0x00090000e208783b */ /* 0x000ea20000004200 */
[--C-:B------:R-:W-:Y:S01]  /*5100*/  FFMA.FTZ R187, R187, c[0x0][0x2d0], -R186.reuse ;  /* 0x0000b400bbbb7a23 */ /* 0x100fe200000108ba */
[----:B------:R-:W3:Y:S01]  /*5110*/  MUFU.EX2 R175, R175 ;  /* 0x000000af00af7308 */ /* 0x000ee20000000800 */
[--C-:B------:R-:W-:Y:S01]  /*5120*/  FFMA.FTZ R188, R195, c[0x0][0x2d0], -R186.reuse ;  /* 0x0000b400c3bc7a23 */ /* 0x100fe200000108ba */
[----:B------:R-:W4:Y:S01]  /*5130*/  LDSM.16.MT88.4 R12, [R226+0x2900] ;  /* 0x00290000e20c783b */ /* 0x000f220000004200 */
[--C-:B------:R-:W-:Y:S02]  /*5140*/  FFMA.FTZ R190, R193, c[0x0][0x2d0], -R186.reuse ;  /* 0x0000b400c1be7a23 */ /* 0x100fe400000108ba */
[--C-:B------:R-:W-:Y:S02]  /*5150*/  FFMA.FTZ R191, R191, c[0x0][0x2d0], -R186.reuse ;  /* 0x0000b400bfbf7a23 */ /* 0x100fe400000108ba */
[----:B------:R-:W-:Y:S01]  /*5160*/  FFMA.FTZ R193, R194, c[0x0][0x2d0], -R35 ;  /* 0x0000b400c2c17a23 */ /* 0x000fe20000010823 */
[----:B------:R-:W-:Y:S01]  /*5170*/  MUFU.EX2 R174, R174 ;  /* 0x000000ae00ae7308 */ /* 0x000fe20000000800 */
[----:B------:R-:W-:-:S02]  /*5180*/  FFMA.FTZ R196, R33, c[0x0][0x2d0], -R186 ;  /* 0x0000b40021c47a23 */ /* 0x000fc400000108ba */
[--C-:B------:R-:W-:Y:S02]  /*5190*/  FFMA.FTZ R189, R189, c[0x0][0x2d0], -R186.reuse ;  /* 0x0000b400bdbd7a23 */ /* 0x100fe400000108ba */
[--C-:B------:R-:W-:Y:S02]  /*51a0*/  FFMA.FTZ R185, R185, c[0x0][0x2d0], -R186.reuse ;  /* 0x0000b400b9b97a23 */ /* 0x100fe400000108ba */
[--C-:B------:R-:W-:Y:S01]  /*51b0*/  FFMA.FTZ R194, R34, c[0x0][0x2d0], -R35.reuse ;  /* 0x0000b40022c27a23 */ /* 0x100fe20000010823 */
[----:B------:R-:W5:Y:S01]  /*51c0*/  MUFU.EX2 R169, R169 ;  /* 0x000000a900a97308 */ /* 0x000f620000000800 */
[----:B---3--:R-:W-:Y:S01]  /*51d0*/  F2FP.BF16.PACK_AB R129, R175, R172 ;  /* 0x000000acaf81723e */ /* 0x008fe200000010ff */
[----:B------:R-:W-:Y:S02]  /*51e0*/  FFMA.FTZ R195, R32, c[0x0][0x2d0], -R35 ;  /* 0x0000b40020c37a23 */ /* 0x000fe40000010823 */
[----:B------:R-:W-:Y:S01]  /*51f0*/  FFMA.FTZ R186, R183, c[0x0][0x2d0], -R186 ;  /* 0x0000b400b7ba7a23 */ /* 0x000fe200000108ba */
[----:B------:R-:W-:Y:S01]  /*5200*/  LDSM.16.MT88.4 R32, [R231+0x1900] ;  /* 0x00190000e720783b */ /* 0x000fe20000004200 */
[----:B------:R-:W-:-:S02]  /*5210*/  FADD.FTZ R175, R172, R175 ;  /* 0x000000afacaf7221 */ /* 0x000fc40000010000 */
[----:B------:R-:W-:Y:S01]  /*5220*/  MUFU.EX2 R170, R170 ;  /* 0x000000aa00aa7308 */ /* 0x000fe20000000800 */
[----:B------:R-:W-:-:S04]  /*5230*/  FADD.FTZ R178, R178, R177 ;  /* 0x000000b1b2b27221 */ /* 0x000fc80000010000 */
[----:B------:R-:W-:Y:S01]  /*5240*/  FADD.FTZ R173, R173, R178 ;  /* 0x000000b2adad7221 */ /* 0x000fe20000010000 */
[----:B-----5:R-:W-:Y:S02]  /*5250*/  F2FP.BF16.PACK_AB R131, R169, R174 ;  /* 0x000000aea983723e */ /* 0x020fe400000010ff */
[----:B------:R-:W-:Y:S01]  /*5260*/  MUFU.EX2 R167, R167 ;  /* 0x000000a700a77308 */ /* 0x000fe20000000800 */
[----:B------:R-:W-:-:S04]  /*5270*/  FADD.FTZ R174, R174, R175 ;  /* 0x000000afaeae7221 */ /* 0x000fc80000010000 */
[----:B------:R-:W-:Y:S01]  /*5280*/  FADD.FTZ R169, R169, R174 ;  /* 0x000000aea9a97221 */ /* 0x000fe20000010000 */
[C---:B------:R-:W-:Y:S02]  /*5290*/  HMMA.16816.F32.BF16 R152, R128.reuse, R148, RZ ;  /* 0x000000948098723c */ /* 0x040fe400000418ff */
[----:B------:R-:W-:Y:S06]  /*52a0*/  MUFU.EX2 R168, R168 ;  /* 0x000000a800a87308 */ /* 0x000fec0000000800 */
[C---:B------:R-:W-:Y:S02]  /*52b0*/  HMMA.16816.F32.BF16 R148, R128.reuse, R150, RZ ;  /* 0x000000968094723c */ /* 0x040fe400000418ff */
[----:B------:R-:W3:Y:S06]  /*52c0*/  MUFU.EX2 R165, R165 ;  /* 0x000000a500a57308 */ /* 0x000eec0000000800 */
[C---:B------:R-:W-:Y:S02]  /*52d0*/  HMMA.16816.F32.BF16 R160, R128.reuse, R156, RZ ;  /* 0x0000009c80a0723c */ /* 0x040fe400000418ff */
[----:B------:R-:W-:Y:S06]  /*52e0*/  MUFU.EX2 R3, R3 ;  /* 0x0000000300037308 */ /* 0x000fec0000000800 */
[C---:B------:R-:W-:Y:S02]  /*52f0*/  HMMA.16816.F32.BF16 R144, R128.reuse, R140, RZ ;  /* 0x0000008c8090723c */ /* 0x040fe400000418ff */
[----:B------:R-:W5:Y:S06]  /*5300*/  MUFU.EX2 R2, R2 ;  /* 0x0000000200027308 */ /* 0x000f6c0000000800 */
[C---:B------:R-:W-:Y:S02]  /*5310*/  HMMA.16816.F32.BF16 R136, R128.reuse, R132, RZ ;  /* 0x000000848088723c */ /* 0x040fe400000418ff */
[----:B------:R-:W-:Y:S06]  /*5320*/  MUFU.EX2 R179, R179 ;  /* 0x000000b300b37308 */ /* 0x000fec0000000800 */
[C---:B------:R-:W-:Y:S02]  /*5330*/  HMMA.16816.F32.BF16 R36, R128.reuse, R40, RZ ;  /* 0x000000288024723c */ /* 0x040fe400000418ff */
[----:B------:R-:W1:Y:S06]  /*5340*/  MUFU.EX2 R182, R182 ;  /* 0x000000b600b67308 */ /* 0x000e6c0000000800 */
        /* <DEDUP_REMOVED lines=28> */
[C---:B------:R-:W-:Y:S08]  /*5510*/  HMMA.16816.F32.BF16 R48, R128.reuse, R50, RZ ;  /* 0x000000328030723c */ /* 0x040ff000000418ff */
        /* <DEDUP_REMOVED lines=9> */
[C---:B-1----:R-:W-:Y:S07]  /*55b0*/  HMMA.16816.F32.BF16 R124, R128.reuse, R4, RZ ;  /* 0x00000004807c723c */ /* 0x042fee00000418ff */
[----:B------:R-:W-:Y:S01]  /*55c0*/  F2FP.BF16.PACK_AB R4, R171, R176 ;  /* 0x000000b0ab04723e */ /* 0x000fe200000010ff */
[----:B------:R-:W-:Y:S01]  /*55d0*/  HMMA.16816.F32.BF16 R128, R128, R6, RZ ;  /* 0x000000068080723c */ /* 0x000fe200000418ff */
[----:B---3--:R-:W-:Y:S01]  /*55e0*/  F2FP.BF16.PACK_AB R5, R165, R168 ;  /* 0x000000a8a505723e */ /* 0x008fe200000010ff */
[----:B------:R-:W-:-:S02]  /*55f0*/  FADD.FTZ R176, R176, R173 ;  /* 0x000000adb0b07221 */ /* 0x000fc40000010000 */
[----:B------:R-:W-:Y:S02]  /*5600*/  FADD.FTZ R168, R168, R169 ;  /* 0x000000a9a8a87221 */ /* 0x000fe40000010000 */
[----:B------:R-:W-:Y:S01]  /*5610*/  FADD.FTZ R171, R171, R176 ;  /* 0x000000b0abab7221 */ /* 0x000fe20000010000 */
[----:B------:R-:W-:Y:S01]  /*5620*/  F2FP.BF16.PACK_AB R6, R167, R170 ;  /* 0x000000aaa706723e */ /* 0x000fe200000010ff */
[----:B------:R-:W-:Y:S01]  /*5630*/  FADD.FTZ R168, R165, R168 ;  /* 0x000000a8a5a87221 */ /* 0x000fe20000010000 */
[----:B-----5:R-:W-:Y:S01]  /*5640*/  F2FP.BF16.PACK_AB R7, R2, R3 ;  /* 0x000000030207723e */ /* 0x020fe200000010ff */
[----:B------:R-:W-:Y:S02]  /*5650*/  FADD.FTZ R170, R170, R171 ;  /* 0x000000abaaaa7221 */ /* 0x000fe40000010000 */
[----:B------:R-:W-:Y:S02]  /*5660*/  FADD.FTZ R3, R3, R168 ;  /* 0x000000a803037221 */ /* 0x000fe40000010000 */
[----:B------:R-:W-:-:S02]  /*5670*/  FADD.FTZ R170, R167, R170 ;  /* 0x000000aaa7aa7221 */ /* 0x000fc40000010000 */
[----:B--2---:R-:W-:Y:S01]  /*5680*/  HMMA.16816.F32.BF16 R152, R4, R8, R152 ;  /* 0x000000080498723c */ /* 0x004fe20000041898 */
[----:B------:R-:W-:-:S07]  /*5690*/  FADD.FTZ R2, R2, R3 ;  /* 0x0000000302027221 */ /* 0x000fce0000010000 */
[C---:B------:R-:W-:Y:S01]  /*56a0*/  HMMA.16816.F32.BF16 R148, R4.reuse, R10, R148 ;  /* 0x0000000a0494723c */ /* 0x040fe20000041894 */
[----:B------:R-:W1:Y:S07]  /*56b0*/  LDSM.16.MT88.4 R8, [R225+0x2900] ;  /* 0x00290000e108783b */ /* 0x000e6e0000004200 */
[C---:B----4-:R-:W-:Y:S08]  /*56c0*/  HMMA.16816.F32.BF16 R44, R4.reuse, R12, R44 ;  /* 0x0000000c042c723c */ /* 0x050ff0000004182c */
[C---:B------:R-:W-:Y:S01]  /*56d0*/  HMMA.16816.F32.BF16 R48, R4.reuse, R14, R48 ;  /* 0x0000000e0430723c */ /* 0x040fe20000041830 */
[----:B------:R-:W2:Y:S07]  /*56e0*/  LDSM.16.MT88.4 R12, [R225+0x4900] ;  /* 0x00490000e10c783b */ /* 0x000eae0000004200 */
[C---:B------:R-:W-:Y:S08]  /*56f0*/  HMMA.16816.F32.BF16 R136, R4.reuse, R16, R136 ;  /* 0x000000100488723c */ /* 0x040ff00000041888 */
[C---:B------:R-:W-:Y:S01]  /*5700*/  HMMA.16816.F32.BF16 R132, R4.reuse, R18, R132 ;  /* 0x000000120484723c */ /* 0x040fe20000041884 */
[----:B------:R-:W-:Y:S07]  /*5710*/  LDSM.16.MT88.4 R16, [R231+0x4900] ;  /* 0x00490000e710783b */ /* 0x000fee0000004200 */
[C---:B------:R-:W-:Y:S08]  /*5720*/  HMMA.16816.F32.BF16 R160, R4.reuse, R28, R160 ;  /* 0x0000001c04a0723c */ /* 0x040ff000000418a0 */
[C---:B-1----:R-:W-:Y:S08]  /*5730*/  HMMA.16816.F32.BF16 R52, R4.reuse, R8, R52 ;  /* 0x000000080434723c */ /* 0x042ff00000041834 */
[C---:B------:R-:W-:Y:S01]  /*5740*/  HMMA.16816.F32.BF16 R56, R4.reuse, R10, R56 ;  /* 0x0000000a0438723c */ /* 0x040fe20000041838 */
[----:B------:R-:W1:Y:S07]  /*5750*/  LDSM.16.MT88.4 R8, [R224+0x4900] ;  /* 0x00490000e008783b */ /* 0x000e6e0000004200 */
[C---:B--2---:R-:W-:Y:S08]  /*5760*/  HMMA.16816.F32.BF16 R84, R4.reuse, R12, R84 ;  /* 0x0000000c0454723c */ /* 0x044ff00000041854 */
[C---:B------:R-:W-:Y:S01]  /*5770*/  HMMA.16816.F32.BF16 R88, R4.reuse, R14, R88 ;  /* 0x0000000e0458723c */ /* 0x040fe20000041858 */
[----:B------:R-:W2:Y:S07]  /*5780*/  LDSM.16.MT88.4 R12, [R225+0x6900] ;  /* 0x00690000e10c783b */ /* 0x000eae0000004200 */
[C---:B------:R-:W-:Y:S01]  /*5790*/  HMMA.16816.F32.BF16 R156, R4.reuse, R30, R156 ;  /* 0x0000001e049c723c */ /* 0x040fe2000004189c */
[----:B------:R-:W-:Y:S07]  /*57a0*/  LDSM.16.MT88.4 R28, [R224+0x2900] ;  /* 0x00290000e01c783b */ /* 0x000fee0000004200 */
[C---:B------:R-:W-:Y:S08]  /*57b0*/  HMMA.16816.F32.BF16 R144, R4.reuse, R24, R144 ;  /* 0x000000180490723c */ /* 0x040ff00000041890 */
[C---:B------:R-:W-:Y:S01]  /*57c0*/  HMMA.16816.F32.BF16 R140, R4.reuse, R26, R140 ;  /* 0x0000001a048c723c */ /* 0x040fe2000004188c */
[----:B------:R-:W-:Y:S07]  /*57d0*/  LDSM.16.MT88.4 R24, [R226+0x4900] ;  /* 0x00490000e218783b */ /* 0x000fee0000004200 */
[C---:B-1----:R-:W-:Y:S08]  /*57e0*/  HMMA.16816.F32.BF16 R92, R4.reuse, R8, R92 ;  /* 0x00000008045c723c */ /* 0x042ff0000004185c */
[C---:B------:R-:W-:Y:S01]  /*57f0*/  HMMA.16816.F32.BF16 R96, R4.reuse, R10, R96 ;  /* 0x0000000a0460723c */ /* 0x040fe20000041860 */
[----:B------:R-:W1:Y:S07]  /*5800*/  LDSM.16.MT88.4 R8, [R224+0x6900] ;  /* 0x00690000e008783b */ /* 0x000e6e0000004200 */
[C---:B------:R-:W-:Y:S08]  /*5810*/  HMMA.16816.F32.BF16 R36, R4.reuse, R20, R36 ;  /* 0x000000140424723c */ /* 0x040ff00000041824 */
[C---:B------:R-:W-:Y:S01]  /*5820*/  HMMA.16816.F32.BF16 R40, R4.reuse, R22, R40 ;  /* 0x000000160428723c */ /* 0x040fe20000041828 */
[----:B------:R-:W3:Y:S07]  /*5830*/  LDSM.16.MT88.4 R20, [R231+0x6900] ;  /* 0x00690000e714783b */ /* 0x000eee0000004200 */
        /* <DEDUP_REMOVED lines=11> */
[----:B------:R-:W-:Y:S07]  /*58f0*/  LDSM.16.MT88.4 R28, [R225+0x1100] ;  /* 0x00110000e11c783b */ /* 0x000fee0000004200 */
[C---:B------:R-:W-:Y:S08]  /*5900*/  HMMA.16816.F32.BF16 R76, R4.reuse, R24, R76 ;  /* 0x00000018044c723c */ /* 0x040ff0000004184c */
[C---:B------:R-:W-:Y:S01]  /*5910*/  HMMA.16816.F32.BF16 R80, R4.reuse, R26, R80 ;  /* 0x0000001a0450723c */ /* 0x040fe20000041850 */
[----:B------:R-:W-:Y:S07]  /*5920*/  LDSM.16.MT88.4 R24, [R224+0x1100] ;  /* 0x00110000e018783b */ /* 0x000fee0000004200 */
        /* <DEDUP_REMOVED lines=15> */
[----:B--2---:R-:W-:Y:S01]  /*5a20*/  HMMA.16816.F32.BF16 R36, R4, R12, R36 ;  /* 0x0000000c0424723c */ /* 0x004fe20000041824 */
[----:B------:R-:W-:-:S02]  /*5a30*/  FADD.FTZ R190, R190, R187 ;  /* 0x000000bbbebe7221 */ /* 0x000fc40000010000 */
[----:B------:R-:W-:Y:S02]  /*5a40*/  FADD.FTZ R184, R184, R181 ;  /* 0x000000b5b8b87221 */ /* 0x000fe40000010000 */
[----:B------:R-:W-:-:S03]  /*5a50*/  FADD.FTZ R191, R191, R190 ;  /* 0x000000bebfbf7221 */ /* 0x000fc60000010000 */
        /* <DEDUP_REMOVED lines=19> */
[----:B------:R-:W5:Y:S07]  /*5b90*/  LDSM.16.MT88.4 R28, [R231+0x5100] ;  /* 0x00510000e71c783b */ /* 0x000f6e0000004200 */
[C---:B------:R-:W-:Y:S08]  /*5ba0*/  HMMA.16816.F32.BF16 R136, R4.reuse, R24, R136 ;  /* 0x000000180488723c */ /* 0x040ff00000041888 */
        /* <DEDUP_REMOVED lines=14> */
[C---:B-----5:R-:W-:Y:S08]  /*5c90*/  HMMA.16816.F32.BF16 R68, R4.reuse, R28, R68 ;  /* 0x0000001c0444723c */ /* 0x060ff00000041844 */
        /* <DEDUP_REMOVED lines=14> */
[C---:B------:R-:W-:Y:S01]  /*5d80*/  F2FP.BF16.PACK_AB R5, R189.reuse, R196 ;  /* 0x000000c4bd05723e */ /* 0x040fe200000010ff */
        /* <DEDUP_REMOVED lines=14> */
[C---:B------:R-:W-:Y:S08]  /*5e70*/  HMMA.16816.F32.BF16 R160, R4.reuse, R32, R160 ;  /* 0x0000002004a0723c */ /* 0x040ff000000418a0 */
        /* <DEDUP_REMOVED lines=21> */
[C---:B------:R-:W-:Y:S08]  /*5fd0*/  HMMA.16816.F32.BF16 R64, R4.reuse, R34, R64 ;  /* 0x000000220440723c */ /* 0x040ff00000041840 */
[C---:B-----5:R-:W-:Y:S08]  /*5fe0*/  HMMA.16816.F32.BF16 R76, R4.reuse, R28, R76 ;  /* 0x0000001c044c723c */ /* 0x060ff0000004184c */
[C---:B------:R-:W-:Y:S08]  /*5ff0*/  HMMA.16816.F32.BF16 R80, R4.reuse, R30, R80 ;  /* 0x0000001e0450723c */ /* 0x040ff00000041850 */
[C---:B------:R-:W-:Y:S08]  /*6000*/  HMMA.16816.F32.BF16 R84, R4.reuse, R24, R84 ;  /* 0x000000180454723c */ /* 0x040ff00000041854 */
[C---:B------:R-:W-:Y:S08]  /*6010*/  HMMA.16816.F32.BF16 R88, R4.reuse, R26, R88 ;  /* 0x0000001a0458723c */ /* 0x040ff00000041858 */
[C---:B---3--:R-:W-:Y:S08]  /*6020*/  HMMA.16816.F32.BF16 R92, R4.reuse, R20, R92 ;  /* 0x00000014045c723c */ /* 0x048ff0000004185c */
[C---:B------:R-:W-:Y:S08]  /*6030*/  HMMA.16816.F32.BF16 R96, R4.reuse, R22, R96 ;  /* 0x000000160460723c */ /* 0x040ff00000041860 */
[C---:B----4-:R-:W-:Y:S08]  /*6040*/  HMMA.16816.F32.BF16 R108, R4.reuse, R16, R108 ;  /* 0x00000010046c723c */ /* 0x050ff0000004186c */
[C---:B------:R-:W-:Y:S08]  /*6050*/  HMMA.16816.F32.BF16 R112, R4.reuse, R18, R112 ;  /* 0x000000120470723c */ /* 0x040ff00000041870 */
[C---:B--2---:R-:W-:Y:S08]  /*6060*/  HMMA.16816.F32.BF16 R116, R4.reuse, R12, R116 ;  /* 0x0000000c0474723c */ /* 0x044ff00000041874 */
[C---:B------:R-:W-:Y:S08]  /*6070*/  HMMA.16816.F32.BF16 R120, R4.reuse, R14, R120 ;  /* 0x0000000e0478723c */ /* 0x040ff00000041878 */
[C---:B-1----:R-:W-:Y:S08]  /*6080*/  HMMA.16816.F32.BF16 R124, R4.reuse, R8, R124 ;  /* 0x00000008047c723c */ /* 0x042ff0000004187c */
[----:B------:R-:W-:Y:S01]  /*6090*/  HMMA.16816.F32.BF16 R128, R4, R10, R128 ;  /* 0x0000000a0480723c */ /* 0x000fe20000041880 */
[----:B------:R-:W-:Y:S07]  /*60a0*/  @P0 BRA `(.L_x_1982) ;  /* 0x0000018000000947 */ /* 0x000fee0003800000 */
        /* <DEDUP_REMOVED lines=13> */
.L_x_1983:
[----:B------:R-:W-:Y:S02]  /*6180*/  UMOV UR5, 0x1 ;  /* 0x0000000100057882 */ /* 0x000fe40000000000 */
[----:B------:R-:W-:Y:S02]  /*6190*/  ULDC UR4, c[0x0][0x32c] ;  /* 0x0000cb0000047ab9 */ /* 0x000fe40000000800 */
[----:B------:R-:W-:-:S03]  /*61a0*/  UISETP.NE.AND UP2, UPT, UR5, UR4, UPT ;  /* 0x000000040500728c */ /* 0x000fc6000bf45270 */
[----:B------:R-:W-:Y:S02]  /*61b0*/  ULDC.64 UR4, c[0x0][0x330] ;  /* 0x0000cc0000047ab9 */ /* 0x000fe40000000a00 */
[----:B------:R-:W-:-:S07]  /*61c0*/  UIMAD.WIDE.U32 UR26, UR24, UR4, URZ ;  /* 0x00000004181a72a5 */ /* 0x000fce000f8e003f */
[----:B------:R-:W-:Y:S02]  /*61d0*/  @UP2 UMOV UR25, UR27 ;  /* 0x0000001b00192c82 */ /* 0x000fe40008000000 */
[----:B------:R-:W-:Y:S02]  /*61e0*/  @UP2 USHF.R.U32.HI UR24, URZ, UR5, UR25 ;  /* 0x000000053f182299 */ /* 0x000fe40008011619 */
.L_x_1984:
[----:B------:R-:W-:Y:S02]  /*61f0*/  ULDC UR4, c[0x0][0x32c] ;  /* 0x0000cb0000047ab9 */ /* 0x000fe40000000800 */
[----:B------:R-:W-:-:S04]  /*6200*/  UIMAD UR4, UR24, UR4, UR4 ;  /* 0x00000004180472a4 */ /* 0x000fc8000f8e0204 */
[----:B------:R-:W-:-:S04]  /*6210*/  UISETP.LT.AND UP2, UPT, UR21, UR4, UPT ;  /* 0x000000041500728c */ /* 0x000fc8000bf41270 */
[----:B------:R-:W-:-:S04]  /*6220*/  USEL UR21, UR21, UR4, UP2 ;  /* 0x0000000415157287 */ /* 0x000fc80009000000 */
.L_x_1982:
[----:B------:R-:W-:-:S04]  /*6230*/  USHF.R.S32.HI UR4, URZ, 0x1f, UR21 ;  /* 0x0000001f3f047899 */ /* 0x000fc80008011415 */
[----:B------:R-:W-:-:S04]  /*6240*/  ULEA.HI UR4, UR4, UR21, URZ, 0x6 ;  /* 0x0000001504047291 */ /* 0x000fc8000f8f303f */
[----:B------:R-:W-:-:S04]  /*6250*/  USHF.R.S32.HI UR4, URZ, 0x6, UR4 ;  /* 0x000000063f047899 */ /* 0x000fc80008011404 */
[----:B------:R-:W-:-:S04]  /*6260*/  UISETP.LT.AND UP2, UPT, UR9, UR4, UPT ;  /* 0x000000040900728c */ /* 0x000fc8000bf41270 */
[----:B------:R-:W-:-:S04]  /*6270*/  USEL UR4, UR9, UR4, !UP2 ;  /* 0x0000000409047287 */ /* 0x000fc8000d000000 */
[----:B------:R-:W-:-:S06]  /*6280*/  UISETP.GE.AND UP2, UPT, UR20, UR4, UPT ;  /* 0x000000041400728c */ /* 0x000fcc000bf46270 */
[----:B------:R-:W-:-:S13]  /*6290*/  PLOP3.LUT P0, PT, PT, PT, UP2, 0x40, 0x0 ;  /* 0x000000000000781c */ /* 0x000fda0003f0e828 */
[----:B------:R-:W-:Y:S05]  /*62a0*/  @P0 BRA `(.L_x_1985) ;  /* 0x0000487000000947 */ /* 0x000fea0003800000 */
[----:B------:R-:W-:Y:S01]  /*62b0*/  IMAD.MOV.U32 R3, RZ, RZ, R0 ;  /* 0x000000ffff037224 */ /* 0x000fe200078e0000 */
[C---:B------:R-:W-:Y:S01]  /*62c0*/  SHF.L.U64.HI R4, R207.reuse, 0x1, R166 ;  /* 0x00000001cf047819 */ /* 0x040fe200000102a6 */
[----:B------:R-:W-:Y:S01]  /*62d0*/  IMAD.MOV.U32 R2, RZ, RZ, R164 ;  /* 0x000000ffff027224 */ /* 0x000fe200078e00a4 */
[C---:B------:R-:W-:Y:S01]  /*62e0*/  SHF.L.U64.HI R252, R206.reuse, 0x1, R247 ;  /* 0x00000001cefc7819 */ /* 0x040fe200000102f7 */
[----:B------:R-:W-:Y:S01]  /*62f0*/  IMAD.SHL.U32 R0, R207, 0x2, RZ ;  /* 0x00000002cf007824 */ /* 0x000fe200078e00ff */
[----:B------:R-:W-:Y:S01]  /*6300*/  SEL R250, RZ, 0x10, P5 ;  /* 0x00000010fffa7807 */ /* 0x000fe20002800000 */
[----:B------:R-:W-:Y:S01]  /*6310*/  IMAD.SHL.U32 R251, R206, 0x2, RZ ;  /* 0x00000002cefb7824 */ /* 0x000fe200078e00ff */
[----:B------:R-:W-:Y:S02]  /*6320*/  SEL R249, RZ, 0x10, P4 ;  /* 0x00000010fff97807 */ /* 0x000fe40002000000 */
.L_x_1996:
[----:B------:R-:W-:Y:S04]  /*6330*/  DEPBAR.LE SB0, 0x0 ;  /* 0x000080000000791a */ /* 0x000fe80000000000 */
[----:B------:R-:W-:Y:S01]  /*6340*/  BAR.SYNC.DEFER_BLOCKING 0x0 ;  /* 0x0000000000007b1d */ /* 0x000fe20000010000 */
[----:B------:R-:W-:Y:S06]  /*6350*/  UISETP.GT.AND UP2, UPT, UR9, UR20, UPT ;  /* 0x000000140900728c */ /* 0x000fec000bf44270 */
[----:B------:R-:W-:Y:S01]  /*6360*/  PLOP3.LUT P0, PT, PT, PT, UP2, 0x80, 0x0 ;  /* 0x000000000000781c */ /* 0x000fe20003f0f028 */
[----:B------:R1:W2:Y:S04]  /*6370*/  LDSM.16.M88.4 R164, [R234+0x10100] ;  /* 0x01010000eaa4783b */ /* 0x0002a80000000200 */
[----:B------:R1:W3:Y:S04]  /*6380*/  LDSM.16.M88.4 R168, [R233+0x8100] ;  /* 0x00810000e9a8783b */ /* 0x0002e80000000200 */
[----:B------:R1:W4:Y:S04]  /*6390*/  LDSM.16.M88.4 R172, [R233+0x8900] ;  /* 0x00890000e9ac783b */ /* 0x0003280000000200 */
[----:B------:R1:W1:Y:S04]  /*63a0*/  LDSM.16.M88.4 R176, [R233+0x9100] ;  /* 0x00910000e9b0783b */ /* 0x0002680000000200 */
[----:B------:R1:W1:Y:S04]  /*63b0*/  LDSM.16.M88.4 R180, [R233+0x9900] ;  /* 0x00990000e9b4783b */ /* 0x0002680000000200 */
[----:B------:R1:W1:Y:S04]  /*63c0*/  LDSM.16.M88.4 R184, [R230+0x10100] ;  /* 0x01010000e6b8783b */ /* 0x0002680000000200 */
[----:B------:R1:W1:Y:S04]  /*63d0*/  LDSM.16.M88.4 R188, [R232] ;  /* 0x00000000e8bc783b */ /* 0x0002680000000200 */
[----:B------:R1:W1:Y:S04]  /*63e0*/  LDSM.16.M88.4 R192, [R223] ;  /* 0x00000000dfc0783b */ /* 0x0002680000000200 */
[----:B------:R1:W1:Y:S04]  /*63f0*/  LDSM.16.M88.4 R196, [R222] ;  /* 0x00000000dec4783b */ /* 0x0002680000000200 */
[----:B------:R1:W1:Y:S01]  /*6400*/  LDSM.16.M88.4 R200, [R221] ;  /* 0x00000000ddc8783b */ /* 0x0002620000000200 */
[----:B------:R-:W-:-:S05]  /*6410*/  @P0 BRA `(.L_x_1986) ;  /* 0x000003b000000947 */ /* 0x000fca0003800000 */
[----:B------:R-:W-:Y:S01]  /*6420*/  SHF.R.S32.HI R5, RZ, 0x1f, R238 ;  /* 0x0000001fff057819 */ /* 0x000fe200000114ee */
[----:B------:R-:W-:Y:S01]  /*6430*/  IMAD.WIDE.U32 R10, R238, c[0x0][0x208], RZ ;  /* 0x00008200ee0a7a25 */ /* 0x000fe200078e00ff */
[----:B------:R-:W-:Y:S02]  /*6440*/  SHF.R.S32.HI R4, RZ, 0x1f, R237 ;  /* 0x0000001fff047819 */ /* 0x000fe400000114ed */
[----:B------:R-:W-:Y:S01]  /*6450*/  IADD3 R16, -R250, 0x10, RZ ;  /* 0x00000010fa107810 */ /* 0x000fe20007ffe1ff */
[----:B------:R-:W-:Y:S01]  /*6460*/  IMAD R5, R5, c[0x0][0x208], RZ ;  /* 0x0000820005057a24 */ /* 0x000fe200078e02ff */
[----:B------:R-:W-:Y:S01]  /*6470*/  IADD3 R14, -R249, 0x10, RZ ;  /* 0x00000010f90e7810 */ /* 0x000fe20007ffe1ff */
[----:B------:R-:W-:Y:S01]  /*6480*/  IMAD R4, R4, c[0x0][0x218], RZ ;  /* 0x0000860004047a24 */ /* 0x000fe200078e02ff */
[----:B------:R-:W-:Y:S01]  /*6490*/  LOP3.LUT R16, R16, 0xf, RZ, 0xc0, !PT ;  /* 0x0000000f10107812 */ /* 0x000fe200078ec0ff */
[----:B------:R-:W-:Y:S01]  /*64a0*/  IMAD R5, R238, c[0x0][0x20c], R5 ;  /* 0x00008300ee057a24 */ /* 0x000fe200078e0205 */
[----:B------:R-:W-:Y:S01]  /*64b0*/  LOP3.LUT R14, R14, 0xf, RZ, 0xc0, !PT ;  /* 0x0000000f0e0e7812 */ /* 0x000fe200078ec0ff */
[----:B------:R-:W-:Y:S01]  /*64c0*/  IMAD R4, R237, c[0x0][0x21c], R4 ;  /* 0x00008700ed047a24 */ /* 0x000fe200078e0204 */
[----:B------:R-:W-:Y:S01]  /*64d0*/  IADD3 R13, -R248, 0x10, RZ ;  /* 0x00000010f80d7810 */ /* 0x000fe20007ffe1ff */
[----:B------:R-:W-:Y:S01]  /*64e0*/  IMAD.IADD R11, R11, 0x1, R5 ;  /* 0x000000010b0b7824 */ /* 0x000fe200078e0205 */
[C---:B------:R-:W-:Y:S01]  /*64f0*/  SHF.L.U64.HI R6, R205.reuse, 0x1, R246 ;  /* 0x00000001cd067819 */ /* 0x040fe200000102f6 */
[----:B------:R-:W-:Y:S01]  /*6500*/  IMAD.SHL.U32 R5, R205, 0x2, RZ ;  /* 0x00000002cd057824 */ /* 0x000fe200078e00ff */
[----:B------:R-:W-:Y:S01]  /*6510*/  LOP3.LUT R13, R13, 0xf, RZ, 0xc0, !PT ;  /* 0x0000000f0d0d7812 */ /* 0x000fe200078ec0ff */
[----:B------:R-:W-:Y:S01]  /*6520*/  IMAD.WIDE.U32 R10, R237, c[0x0][0x218], R10 ;  /* 0x00008600ed0a7a25 */ /* 0x000fe200078e000a */
[----:B------:R-:W-:Y:S03]  /*6530*/  SHF.R.S32.HI R24, RZ, 0x1f, R207 ;  /* 0x0000001fff187819 */ /* 0x000fe600000114cf */
[C---:B------:R-:W-:Y:S01]  /*6540*/  IMAD.SHL.U32 R25, R207.reuse, 0x2, RZ ;  /* 0x00000002cf197824 */ /* 0x040fe200078e00ff */
[----:B------:R-:W-:Y:S02]  /*6550*/  IADD3 R0, P0, R10, UR22, RZ ;  /* 0x000000160a007c10 */ /* 0x000fe4000ff1e0ff */
[----:B------:R-:W-:Y:S02]  /*6560*/  SHF.L.U64.HI R24, R207, 0x1, R24 ;  /* 0x00000001cf187819 */ /* 0x000fe40000010218 */
[----:B------:R-:W-:Y:S02]  /*6570*/  IADD3.X R11, R11, UR6, R4, P0, !PT ;  /* 0x000000060b0b7c10 */ /* 0x000fe400087fe404 */
[----:B------:R-:W-:Y:S02]  /*6580*/  LEA R8, P0, R0, c[0x0][0x1f8], 0x1 ;  /* 0x00007e0000087a11 */ /* 0x000fe400078008ff */
[----:B------:R-:W-:Y:S02]  /*6590*/  SHF.L.U64.HI R4, R204, 0x1, R245 ;  /* 0x00000001cc047819 */ /* 0x000fe400000102f5 */
[----:B------:R-:W-:Y:S01]  /*65a0*/  LEA.HI.X R7, R0, c[0x0][0x1fc], R11, 0x1, P0 ;  /* 0x00007f0000077a11 */ /* 0x000fe200000f0c0b */
[----:B------:R-:W5:Y:S01]  /*65b0*/  SHFL.IDX PT, R10, R8, 0x1, 0x181f ;  /* 0x00381f00080a7f89 */ /* 0x000f6200000e0000 */
[----:B------:R-:W-:Y:S03]  /*65c0*/  IMAD.SHL.U32 R0, R204, 0x2, RZ ;  /* 0x00000002cc007824 */ /* 0x000fe600078e00ff */
[----:B------:R-:W4:Y:S04]  /*65d0*/  SHFL.IDX PT, R9, R7, 0x1, 0x181f ;  /* 0x00381f0007097f89 */ /* 0x000f2800000e0000 */
[----:B------:R-:W3:Y:S04]  /*65e0*/  SHFL.IDX PT, R8, R8, RZ, 0x181f ;  /* 0x00181fff08087589 */ /* 0x000ee800000e0000 */
[----:B------:R-:W2:Y:S01]  /*65f0*/  SHFL.IDX PT, R7, R7, RZ, 0x181f ;  /* 0x00181fff07077589 */ /* 0x000ea200000e0000 */
[-C--:B-----5:R-:W-:Y:S04]  /*6600*/  IADD3 R16, P1, P0, R16, R10.reuse, R251 ;  /* 0x0000000a10107210 */ /* 0x0a0fe8000783e0fb */
[-C--:B----4-:R-:W-:Y:S02]  /*6610*/  IADD3.X R17, RZ, R9.reuse, R252, P1, P0 ;  /* 0x00000009ff117210 */ /* 0x090fe40000fe04fc */
[-C--:B------:R-:W-:Y:S04]  /*6620*/  IADD3 R14, P1, P0, R14, R10.reuse, R5 ;  /* 0x0000000a0e0e7210 */ /* 0x080fe8000783e005 */
[-C--:B------:R-:W-:Y:S02]  /*6630*/  IADD3.X R15, RZ, R9.reuse, R6, P1, P0 ;  /* 0x00000009ff0f7210 */ /* 0x080fe40000fe0406 */
[----:B------:R-:W-:Y:S04]  /*6640*/  IADD3 R12, P1, P0, R13, R10, R0 ;  /* 0x0000000a0d0c7210 */ /* 0x000fe8000783e000 */
[----:B------:R-:W-:Y:S02]  /*6650*/  IADD3.X R13, RZ, R9, R4, P1, P0 ;  /* 0x00000009ff0d7210 */ /* 0x000fe40000fe0404 */
[C---:B---3--:R-:W-:Y:S05]  /*6660*/  IADD3 R18, P0, R8.reuse, R5, RZ ;  /* 0x0000000508127210 */ /* 0x048fea0007f1e0ff */
[C---:B--2---:R-:W-:Y:S01]  /*6670*/  IMAD.X R19, R7.reuse, 0x1, R6, P0 ;  /* 0x0000000107137824 */ /* 0x044fe200000e0606 */
[C---:B------:R-:W-:Y:S05]  /*6680*/  IADD3 R20, P0, R8.reuse, R0, RZ ;  /* 0x0000000008147210 */ /* 0x040fea0007f1e0ff */
[C---:B------:R-:W-:Y:S01]  /*6690*/  IMAD.X R21, R7.reuse, 0x1, R4, P0 ;  /* 0x0000000107157824 */ /* 0x040fe200000e0604 */
[C---:B------:R-:W-:Y:S05]  /*66a0*/  IADD3 R4, P0, R8.reuse, R25, RZ ;  /* 0x0000001908047210 */ /* 0x040fea0007f1e0ff */
[C---:B------:R-:W-:Y:S01]  /*66b0*/  IMAD.X R5, R7.reuse, 0x1, R24, P0 ;  /* 0x0000000107057824 */ /* 0x040fe200000e0618 */
[----:B------:R-:W-:Y:S04]  /*66c0*/  IADD3 R22, P0, R8, R251, RZ ;  /* 0x000000fb08167210 */ /* 0x000fe80007f1e0ff */
[----:B------:R2:W-:Y:S01]  /*66d0*/  LDGSTS.E.BYPASS.LTC128B.128 [R242], [R4.64], !P3 ;  /* 0x0000000004f27fae */ /* 0x0005e2000d901d52 */
[----:B------:R-:W-:Y:S01]  /*66e0*/  IMAD.X R23, R7, 0x1, R252, P0 ;  /* 0x0000000107177824 */ /* 0x000fe200000e06fc */
[----:B------:R-:W-:Y:S04]  /*66f0*/  IADD3 R10, P0, R10, R25, RZ ;  /* 0x000000190a0a7210 */ /* 0x000fe80007f1e0ff */
[----:B------:R2:W-:Y:S01]  /*6700*/  LDGSTS.E.BYPASS.LTC128B.128 [R242+0x2000], [R22.64], !P5 ;  /* 0x0200000016f27fae */ /* 0x0005e2000e901d52 */
[----:B------:R-:W-:Y:S01]  /*6710*/  IMAD.X R11, R9, 0x1, R24, P0 ;  /* 0x00000001090b7824 */ /* 0x000fe200000e0618 */
[----:B------:R-:W-:Y:S02]  /*6720*/  ISETP.NE.U32.AND P0, PT, R250, RZ, PT ;  /* 0x000000fffa00720c */ /* 0x000fe40003f05070 */
[----:B------:R2:W-:Y:S04]  /*6730*/  LDGSTS.E.BYPASS.LTC128B.128 [R242+0x4000], [R18.64], !P4 ;  /* 0x0400000012f27fae */ /* 0x0005e8000e101d52 */
[----:B------:R2:W-:Y:S04]  /*6740*/  LDGSTS.E.BYPASS.LTC128B.128 [R242+0x6000], [R20.64], !P6 ;  /* 0x0600000014f27fae */ /* 0x0005e8000f101d52 */
[----:B------:R2:W-:Y:S04]  /*6750*/  LDGSTS.E.BYPASS.LTC128B.128 [R242+0x1000], [R10.64], !P3 ;  /* 0x010000000af27fae */ /* 0x0005e8000d901d52 */
[----:B------:R2:W-:Y:S01]  /*6760*/  LDGSTS.E.BYPASS.LTC128B.128.ZFILL [R242+0x3000], [R16.64], P0 ;  /* 0x0300000010f27fae */ /* 0x0005e20008141d52 */
[----:B------:R-:W-:Y:S11]  /*6770*/  ISETP.NE.U32.AND P0, PT, R249, RZ, PT ;  /* 0x000000fff900720c */ /* 0x000ff60003f05070 */
[----:B------:R-:W-:Y:S02]  /*6780*/  @!UPT UIADD3 URZ, URZ, URZ, URZ ;  /* 0x0000003f3f3ff290 */ /* 0x000fe4000fffe03f */
[----:B------:R2:W-:Y:S01]  /*6790*/  LDGSTS.E.BYPASS.LTC128B.128.ZFILL [R242+0x5000], [R14.64], P0 ;  /* 0x050000000ef27fae */ /* 0x0005e20008141d52 */
[----:B------:R-:W-:Y:S11]  /*67a0*/  ISETP.NE.U32.AND P0, PT, R248, RZ, PT ;  /* 0x000000fff800720c */ /* 0x000ff60003f05070 */
[----:B------:R-:W-:Y:S02]  /*67b0*/  @!UPT UIADD3 URZ, URZ, URZ, URZ ;  /* 0x0000003f3f3ff290 */ /* 0x000fe4000fffe03f */
[----:B------:R2:W-:Y:S02]  /*67c0*/  LDGSTS.E.BYPASS.LTC128B.128.ZFILL [R242+0x7000], [R12.64], P0 ;  /* 0x070000000cf27fae */ /* 0x0005e40008141d52 */
.L_x_1986:
[C---:B--23--:R-:W-:Y:S01]  /*67d0*/  HMMA.16816.F32.BF16 R4, R164.reuse, R168, RZ ;  /* 0x000000a8a404723c */ /* 0x04cfe200000418ff */
[----:B------:R-:W0:Y:S01]  /*67e0*/  LDGDEPBAR ;  /* 0x00000000000079af */ /* 0x000e220000000000 */
[----:B------:R-:W-:Y:S06]  /*67f0*/  UISETP.GT.AND UP2, UPT, UR20, UR9, UPT ;  /* 0x000000091400728c */ /* 0x000fec000bf44270 */
[C---:B------:R-:W-:Y:S01]  /*6800*/  HMMA.16816.F32.BF16 R8, R164.reuse, R170, RZ ;  /* 0x000000aaa408723c */ /* 0x040fe200000418ff */
[----:B------:R-:W-:Y:S01]  /*6810*/  LDSM.16.M88.4 R168, [R229+0x10100] ;  /* 0x01010000e5a8783b */ /* 0x000fe20000000200 */
[----:B------:R-:W-:Y:S06]  /*6820*/  PLOP3.LUT P0, PT, PT, PT, UP2, 0x40, 0x0 ;  /* 0x000000000000781c */ /* 0x000fec0003f0e828 */
[C---:B----4-:R-:W-:Y:S08]  /*6830*/  HMMA.16816.F32.BF16 R12, R164.reuse, R172, RZ ;  /* 0x000000aca40c723c */ /* 0x050ff000000418ff */
[C---:B------:R-:W-:Y:S01]  /*6840*/  HMMA.16816.F32.BF16 R16, R164.reuse, R174, RZ ;  /* 0x000000aea410723c */ /* 0x040fe200000418ff */
[----:B------:R-:W2:Y:S07]  /*6850*/  LDSM.16.M88.4 R172, [R228+0x8100] ;  /* 0x00810000e4ac783b */ /* 0x000eae0000000200 */
[C---:B-1----:R-:W-:Y:S08]  /*6860*/  HMMA.16816.F32.BF16 R20, R164.reuse, R176, RZ ;  /* 0x000000b0a414723c */ /* 0x042ff000000418ff */
[C---:B------:R-:W-:Y:S01]  /*6870*/  HMMA.16816.F32.BF16 R24, R164.reuse, R178, RZ ;  /* 0x000000b2a418723c */ /* 0x040fe200000418ff */
[----:B------:R-:W-:Y:S07]  /*6880*/  LDSM.16.M88.4 R176, [R228+0x9100] ;  /* 0x00910000e4b0783b */ /* 0x000fee0000000200 */
[C---:B------:R-:W-:Y:S08]  /*6890*/  HMMA.16816.F32.BF16 R28, R164.reuse, R180, RZ ;  /* 0x000000b4a41c723c */ /* 0x040ff000000418ff */
[----:B------:R-:W-:Y:S01]  /*68a0*/  HMMA.16816.F32.BF16 R32, R164, R182, RZ ;  /* 0x000000b6a420723c */ /* 0x000fe200000418ff */
[----:B------:R-:W1:Y:S07]  /*68b0*/  LDSM.16.M88.4 R164, [R228+0x8900] ;  /* 0x00890000e4a4783b */ /* 0x000e6e0000000200 */
[C---:B------:R-:W-:Y:S01]  /*68c0*/  HMMA.16816.F32.BF16 R4, R184.reuse, R188, R4 ;  /* 0x000000bcb804723c */ /* 0x040fe20000041804 */
[----:B------:R-:W3:Y:S07]  /*68d0*/  LDSM.16.M88.4 R180, [R228+0x9900] ;  /* 0x00990000e4b4783b */ /* 0x000eee0000000200 */
[C---:B------:R-:W-:Y:S01]  /*68e0*/  HMMA.16816.F32.BF16 R8, R184.reuse, R190, R8 ;  /* 0x000000beb808723c */ /* 0x040fe20000041808 */
[----:B------:R-:W-:Y:S07]  /*68f0*/  LDSM.16.M88.4 R188, [R227+0x10100] ;  /* 0x01010000e3bc783b */ /* 0x000fee0000000200 */
[C---:B------:R-:W-:Y:S08]  /*6900*/  HMMA.16816.F32.BF16 R12, R184.reuse, R192, R12 ;  /* 0x000000c0b80c723c */ /* 0x040ff0000004180c */
[C---:B------:R-:W-:Y:S01]  /*6910*/  HMMA.16816.F32.BF16 R16, R184.reuse, R194, R16 ;  /* 0x000000c2b810723c */ /* 0x040fe20000041810 */
[----:B------:R-:W4:Y:S07]  /*6920*/  LDSM.16.M88.4 R192, [R220] ;  /* 0x00000000dcc0783b */ /* 0x000f2e0000000200 */
[C---:B------:R-:W-:Y:S08]  /*6930*/  HMMA.16816.F32.BF16 R20, R184.reuse, R196, R20 ;  /* 0x000000c4b814723c */ /* 0x040ff00000041814 */
[C---:B------:R-:W-:Y:S01]  /*6940*/  HMMA.16816.F32.BF16 R24, R184.reuse, R198, R24 ;  /* 0x000000c6b818723c */ /* 0x040fe20000041818 */
[----:B------:R-:W-:Y:S07]  /*6950*/  LDSM.16.M88.4 R196, [R220+0x1000] ;  /* 0x00100000dcc4783b */ /* 0x000fee0000000200 */
[C---:B------:R-:W-:Y:S08]  /*6960*/  HMMA.16816.F32.BF16 R28, R184.reuse, R200, R28 ;  /* 0x000000c8b81c723c */ /* 0x040ff0000004181c */
[----:B------:R-:W-:Y:S01]  /*6970*/  HMMA.16816.F32.BF16 R32, R184, R202, R32 ;  /* 0x000000cab820723c */ /* 0x000fe20000041820 */
[----:B------:R-:W5:Y:S07]  /*6980*/  LDSM.16.M88.4 R184, [R220+0x800] ;  /* 0x00080000dcb8783b */ /* 0x000f6e0000000200 */
[C---:B--2---:R-:W-:Y:S08]  /*6990*/  HMMA.16816.F32.BF16 R4, R168.reuse, R172, R4 ;  /* 0x000000aca804723c */ /* 0x044ff00000041804 */
[C---:B------:R-:W-:Y:S01]  /*69a0*/  HMMA.16816.F32.BF16 R8, R168.reuse, R174, R8 ;  /* 0x000000aea808723c */ /* 0x040fe20000041808 */
[----:B------:R-:W-:Y:S07]  /*69b0*/  LDSM.16.M88.4 R172, [R234+0x14100] ;  /* 0x01410000eaac783b */ /* 0x000fee0000000200 */
[C---:B-1----:R-:W-:Y:S08]  /*69c0*/  HMMA.16816.F32.BF16 R12, R168.reuse, R164, R12 ;  /* 0x000000a4a80c723c */ /* 0x042ff0000004180c */
[C---:B------:R-:W-:Y:S01]  /*69d0*/  HMMA.16816.F32.BF16 R16, R168.reuse, R166, R16 ;  /* 0x000000a6a810723c */ /* 0x040fe20000041810 */
[----:B------:R-:W1:Y:S07]  /*69e0*/  LDSM.16.M88.4 R164, [R220+0x1800] ;  /* 0x00180000dca4783b */ /* 0x000e6e0000000200 */
[C---:B------:R-:W-:Y:S08]  /*69f0*/  HMMA.16816.F32.BF16 R20, R168.reuse, R176, R20 ;  /* 0x000000b0a814723c */ /* 0x040ff00000041814 */
[C---:B------:R-:W-:Y:S01]  /*6a00*/  HMMA.16816.F32.BF16 R24, R168.reuse, R178, R24 ;  /* 0x000000b2a818723c */ /* 0x040fe20000041818 */
[----:B------:R-:W2:Y:S07]  /*6a10*/  LDSM.16.M88.4 R176, [R233+0xa100] ;  /* 0x00a10000e9b0783b */ /* 0x000eae0000000200 */
[C---:B---3--:R-:W-:Y:S08]  /*6a20*/  HMMA.16816.F32.BF16 R28, R168.reuse, R180, R28 ;  /* 0x000000b4a81c723c */ /* 0x048ff0000004181c */
[----:B------:R-:W-:Y:S01]  /*6a30*/  HMMA.16816.F32.BF16 R32, R168, R182, R32 ;  /* 0x000000b6a820723c */ /* 0x000fe20000041820 */
[----:B------:R-:W3:Y:S07]  /*6a40*/  LDSM.16.M88.4 R168, [R233+0xa900] ;  /* 0x00a90000e9a8783b */ /* 0x000eee0000000200 */
[C---:B----4-:R-:W-:Y:S01]  /*6a50*/  HMMA.16816.F32.BF16 R4, R188.reuse, R192, R4 ;  /* 0x000000c0bc04723c */ /* 0x050fe20000041804 */
[----:B------:R-:W4:Y:S07]  /*6a60*/  LDSM.16.M88.4 R180, [R233+0xb100] ;  /* 0x00b10000e9b4783b */ /* 0x000f2e0000000200 */
[C---:B------:R-:W-:Y:S01]  /*6a70*/  HMMA.16816.F32.BF16 R8, R188.reuse, R194, R8 ;  /* 0x000000c2bc08723c */ /* 0x040fe20000041808 */
[----:B------:R-:W-:Y:S07]  /*6a80*/  LDSM.16.M88.4 R192, [R230+0x14100] ;  /* 0x01410000e6c0783b */ /* 0x000fee0000000200 */
[C---:B-----5:R-:W-:Y:S08]  /*6a90*/  HMMA.16816.F32.BF16 R12, R188.reuse, R184, R12 ;  /* 0x000000b8bc0c723c */ /* 0x060ff0000004180c */
[C---:B------:R-:W-:Y:S01]  /*6aa0*/  HMMA.16816.F32.BF16 R16, R188.reuse, R186, R16 ;  /* 0x000000babc10723c */ /* 0x040fe20000041810 */
[----:B------:R-:W5:Y:S07]  /*6ab0*/  LDSM.16.M88.4 R184, [R233+0xb900] ;  /* 0x00b90000e9b8783b */ /* 0x000f6e0000000200 */
[C---:B------:R-:W-:Y:S08]  /*6ac0*/  HMMA.16816.F32.BF16 R20, R188.reuse, R196, R20 ;  /* 0x000000c4bc14723c */ /* 0x040ff00000041814 */
[C---:B------:R-:W-:Y:S01]  /*6ad0*/  HMMA.16816.F32.BF16 R24, R188.reuse, R198, R24 ;  /* 0x000000c6bc18723c */ /* 0x040fe20000041818 */
[----:B------:R-:W4:Y:S07]  /*6ae0*/  LDSM.16.M88.4 R196, [R219] ;  /* 0x00000000dbc4783b */ /* 0x000f2e0000000200 */
[C---:B-1----:R-:W-:Y:S08]  /*6af0*/  HMMA.16816.F32.BF16 R28, R188.reuse, R164, R28 ;  /* 0x000000a4bc1c723c */ /* 0x042ff0000004181c */
[----:B------:R-:W-:Y:S01]  /*6b00*/  HMMA.16816.F32.BF16 R32, R188, R166, R32 ;  /* 0x000000a6bc20723c */ /* 0x000fe20000041820 */
[----:B------:R-:W1:Y:S07]  /*6b10*/  LDSM.16.M88.4 R164, [R218] ;  /* 0x00000000daa4783b */ /* 0x000e6e0000000200 */
[C---:B--2---:R-:W-:Y:S01]  /*6b20*/  HMMA.16816.F32.BF16 R4, R172.reuse, R176, R4 ;  /* 0x000000b0ac04723c */ /* 0x044fe20000041804 */
[----:B------:R-:W2:Y:S07]  /*6b30*/  LDSM.16.M88.4 R188, [R217] ;  /* 0x00000000d9bc783b */ /* 0x000eae0000000200 */
[C---:B------:R-:W-:Y:S01]  /*6b40*/  HMMA.16816.F32.BF16 R8, R172.reuse, R178, R8 ;  /* 0x000000b2ac08723c */ /* 0x040fe20000041808 */
[----:B------:R-:W1:Y:S07]  /*6b50*/  LDSM.16.M88.4 R176, [R216] ;  /* 0x00000000d8b0783b */ /* 0x000e6e0000000200 */
[C---:B---3--:R-:W-:Y:S08]  /*6b60*/  HMMA.16816.F32.BF16 R12, R172.reuse, R168, R12 ;  /* 0x000000a8ac0c723c */ /* 0x048ff0000004180c */
[C---:B------:R-:W-:Y:S01]  /*6b70*/  HMMA.16816.F32.BF16 R16, R172.reuse, R170, R16 ;  /* 0x000000aaac10723c */ /* 0x040fe20000041810 */
[----:B------:R-:W-:Y:S07]  /*6b80*/  LDSM.16.M88.4 R168, [R229+0x14100] ;  /* 0x01410000e5a8783b */ /* 0x000fee0000000200 */
[C---:B----4-:R-:W-:Y:S08]  /*6b90*/  HMMA.16816.F32.BF16 R20, R172.reuse, R180, R20 ;  /* 0x000000b4ac14723c */ /* 0x050ff00000041814 */
[C---:B------:R-:W-:Y:S01]  /*6ba0*/  HMMA.16816.F32.BF16 R24, R172.reuse, R182, R24 ;  /* 0x000000b6ac18723c */ /* 0x040fe20000041818 */
[----:B------:R-:W-:Y:S07]  /*6bb0*/  LDSM.16.M88.4 R180, [R228+0xa900] ;  /* 0x00a90000e4b4783b */ /* 0x000fee0000000200 */
[C---:B-----5:R-:W-:Y:S08]  /*6bc0*/  HMMA.16816.F32.BF16 R28, R172.reuse, R184, R28 ;  /* 0x000000b8ac1c723c */ /* 0x060ff0000004181c */
[----:B------:R-:W-:Y:S01]  /*6bd0*/  HMMA.16816.F32.BF16 R32, R172, R186, R32 ;  /* 0x000000baac20723c */ /* 0x000fe20000041820 */
[----:B------:R-:W3:Y:S07]  /*6be0*/  LDSM.16.M88.4 R172, [R228+0xa100] ;  /* 0x00a10000e4ac783b */ /* 0x000eee0000000200 */
[C---:B------:R-:W-:Y:S01]  /*6bf0*/  HMMA.16816.F32.BF16 R4, R192.reuse, R196, R4 ;  /* 0x000000c4c004723c */ /* 0x040fe20000041804 */
[----:B------:R-:W4:Y:S07]  /*6c00*/  LDSM.16.M88.4 R184, [R228+0xb100] ;  /* 0x00b10000e4b8783b */ /* 0x000f2e0000000200 */
[C---:B------:R-:W-:Y:S01]  /*6c10*/  HMMA.16816.F32.BF16 R8, R192.reuse, R198, R8 ;  /* 0x000000c6c008723c */ /* 0x040fe20000041808 */
[----:B------:R-:W5:Y:S07]  /*6c20*/  LDSM.16.M88.4 R196, [R228+0xb900] ;  /* 0x00b90000e4c4783b */ /* 0x000f6e0000000200 */
[C---:B-1----:R-:W-:Y:S08]  /*6c30*/  HMMA.16816.F32.BF16 R12, R192.reuse, R164, R12 ;  /* 0x000000a4c00c723c */ /* 0x042ff0000004180c */
[C---:B------:R-:W-:Y:S01]  /*6c40*/  HMMA.16816.F32.BF16 R16, R192.reuse, R166, R16 ;  /* 0x000000a6c010723c */ /* 0x040fe20000041810 */
[----:B------:R-:W-:Y:S07]  /*6c50*/  LDSM.16.M88.4 R164, [R227+0x14100] ;  /* 0x01410000e3a4783b */ /* 0x000fee0000000200 */
[C---:B--2---:R-:W-:Y:S08]  /*6c60*/  HMMA.16816.F32.BF16 R20, R192.reuse, R188, R20 ;  /* 0x000000bcc014723c */ /* 0x044ff00000041814 */
[C---:B------:R-:W-:Y:S01]  /*6c70*/  HMMA.16816.F32.BF16 R24, R192.reuse, R190, R24 ;  /* 0x000000bec018723c */ /* 0x040fe20000041818 */
[----:B------:R-:W1:Y:S07]  /*6c80*/  LDSM.16.M88.4 R188, [R220+0x2000] ;  /* 0x00200000dcbc783b */ /* 0x000e6e0000000200 */
[C---:B------:R-:W-:Y:S08]  /*6c90*/  HMMA.16816.F32.BF16 R28, R192.reuse, R176, R28 ;  /* 0x000000b0c01c723c */ /* 0x040ff0000004181c */
[----:B------:R-:W-:Y:S01]  /*6ca0*/  HMMA.16816.F32.BF16 R32, R192, R178, R32 ;  /* 0x000000b2c020723c */ /* 0x000fe20000041820 */
[----:B------:R-:W2:Y:S07]  /*6cb0*/  LDSM.16.M88.4 R176, [R220+0x2800] ;  /* 0x00280000dcb0783b */ /* 0x000eae0000000200 */
[C---:B---3--:R-:W-:Y:S01]  /*6cc0*/  HMMA.16816.F32.BF16 R4, R168.reuse, R172, R4 ;  /* 0x000000aca804723c */ /* 0x048fe20000041804 */
[----:B------:R-:W3:Y:S07]  /*6cd0*/  LDSM.16.M88.4 R192, [R220+0x3000] ;  /* 0x00300000dcc0783b */ /* 0x000eee0000000200 */
[C---:B------:R-:W-:Y:S01]  /*6ce0*/  HMMA.16816.F32.BF16 R8, R168.reuse, R174, R8 ;  /* 0x000000aea808723c */ /* 0x040fe20000041808 */
[----:B------:R-:W1:Y:S07]  /*6cf0*/  LDSM.16.M88.4 R172, [R220+0x3800] ;  /* 0x00380000dcac783b */ /* 0x000e6e0000000200 */
[C---:B------:R-:W-:Y:S08]  /*6d00*/  HMMA.16816.F32.BF16 R12, R168.reuse, R180, R12 ;  /* 0x000000b4a80c723c */ /* 0x040ff0000004180c */
[C---:B------:R-:W-:Y:S01]  /*6d10*/  HMMA.16816.F32.BF16 R16, R168.reuse, R182, R16 ;  /* 0x000000b6a810723c */ /* 0x040fe20000041810 */
[----:B------:R-:W-:Y:S07]  /*6d20*/  LDSM.16.M88.4 R180, [R234+0x18100] ;  /* 0x01810000eab4783b */ /* 0x000fee0000000200 */
[C---:B----4-:R-:W-:Y:S08]  /*6d30*/  HMMA.16816.F32.BF16 R20, R168.reuse, R184, R20 ;  /* 0x000000b8a814723c */ /* 0x050ff00000041814 */
[C---:B------:R-:W-:Y:S01]  /*6d40*/  HMMA.16816.F32.BF16 R24, R168.reuse, R186, R24 ;  /* 0x000000baa818723c */ /* 0x040fe20000041818 */
[----:B------:R-:W4:Y:S07]  /*6d50*/  LDSM.16.M88.4 R184, [R233+0xc100] ;  /* 0x00c10000e9b8783b */ /* 0x000f2e0000000200 */
[C---:B-----5:R-:W-:Y:S08]  /*6d60*/  HMMA.16816.F32.BF16 R28, R168.reuse, R196, R28 ;  /* 0x000000c4a81c723c */ /* 0x060ff0000004181c */
[----:B------:R-:W-:Y:S01]  /*6d70*/  HMMA.16816.F32.BF16 R32, R168, R198, R32 ;  /* 0x000000c6a820723c */ /* 0x000fe20000041820 */
[----:B------:R-:W5:Y:S07]  /*6d80*/  LDSM.16.M88.4 R168, [R233+0xc900] ;  /* 0x00c90000e9a8783b */ /* 0x000f6e0000000200 */
[C---:B-1----:R-:W-:Y:S01]  /*6d90*/  HMMA.16816.F32.BF16 R4, R164.reuse, R188, R4 ;  /* 0x000000bca404723c */ /* 0x042fe20000041804 */
[----:B------:R-:W1:Y:S07]  /*6da0*/  LDSM.16.M88.4 R196, [R233+0xd100] ;  /* 0x00d10000e9c4783b */ /* 0x000e6e0000000200 */
[C---:B------:R-:W-:Y:S01]  /*6db0*/  HMMA.16816.F32.BF16 R8, R164.reuse, R190, R8 ;  /* 0x000000bea408723c */ /* 0x040fe20000041808 */
[----:B------:R-:W-:Y:S07]  /*6dc0*/  LDSM.16.M88.4 R188, [R230+0x18100] ;  /* 0x01810000e6bc783b */ /* 0x000fee0000000200 */
[C---:B--2---:R-:W-:Y:S08]  /*6dd0*/  HMMA.16816.F32.BF16 R12, R164.reuse, R176, R12 ;  /* 0x000000b0a40c723c */ /* 0x044ff0000004180c */
[C---:B------:R-:W-:Y:S01]  /*6de0*/  HMMA.16816.F32.BF16 R16, R164.reuse, R178, R16 ;  /* 0x000000b2a410723c */ /* 0x040fe20000041810 */
[----:B------:R-:W2:Y:S07]  /*6df0*/  LDSM.16.M88.4 R176, [R233+0xd900] ;  /* 0x00d90000e9b0783b */ /* 0x000eae0000000200 */
[C---:B---3--:R-:W-:Y:S08]  /*6e00*/  HMMA.16816.F32.BF16 R20, R164.reuse, R192, R20 ;  /* 0x000000c0a414723c */ /* 0x048ff00000041814 */
[C---:B------:R-:W-:Y:S01]  /*6e10*/  HMMA.16816.F32.BF16 R24, R164.reuse, R194, R24 ;  /* 0x000000c2a418723c */ /* 0x040fe20000041818 */
[----:B------:R-:W3:Y:S07]  /*6e20*/  LDSM.16.M88.4 R192, [R215] ;  /* 0x00000000d7c0783b */ /* 0x000eee0000000200 */
[C---:B------:R-:W-:Y:S08]  /*6e30*/  HMMA.16816.F32.BF16 R28, R164.reuse, R172, R28 ;  /* 0x000000aca41c723c */ /* 0x040ff0000004181c */
[----:B------:R-:W-:Y:S01]  /*6e40*/  HMMA.16816.F32.BF16 R32, R164, R174, R32 ;  /* 0x000000aea420723c */ /* 0x000fe20000041820 */
[----:B------:R-:W2:Y:S07]  /*6e50*/  LDSM.16.M88.4 R164, [R214] ;  /* 0x00000000d6a4783b */ /* 0x000eae0000000200 */
[C---:B----4-:R-:W-:Y:S01]  /*6e60*/  HMMA.16816.F32.BF16 R4, R180.reuse, R184, R4 ;  /* 0x000000b8b404723c */ /* 0x050fe20000041804 */
[----:B------:R-:W-:Y:S07]  /*6e70*/  LDSM.16.M88.4 R172, [R212] ;  /* 0x00000000d4ac783b */ /* 0x000fee0000000200 */
[C---:B------:R-:W-:Y:S01]  /*6e80*/  HMMA.16816.F32.BF16 R8, R180.reuse, R186, R8 ;  /* 0x000000bab408723c */ /* 0x040fe20000041808 */
[----:B------:R-:W-:Y:S07]  /*6e90*/  LDSM.16.M88.4 R184, [R229+0x18100] ;  /* 0x01810000e5b8783b */ /* 0x000fee0000000200 */
[C---:B-----5:R-:W-:Y:S08]  /*6ea0*/  HMMA.16816.F32.BF16 R12, R180.reuse, R168, R12 ;  /* 0x000000a8b40c723c */ /* 0x060ff0000004180c */
[C---:B------:R-:W-:Y:S01]  /*6eb0*/  HMMA.16816.F32.BF16 R16, R180.reuse, R170, R16 ;  /* 0x000000aab410723c */ /* 0x040fe20000041810 */
[----:B------:R-:W4:Y:S07]  /*6ec0*/  LDSM.16.M88.4 R168, [R213] ;  /* 0x00000000d5a8783b */ /* 0x000f2e0000000200 */
[C---:B-1----:R-:W-:Y:S08]  /*6ed0*/  HMMA.16816.F32.BF16 R20, R180.reuse, R196, R20 ;  /* 0x000000c4b414723c */ /* 0x042ff00000041814 */
[C---:B------:R-:W-:Y:S01]  /*6ee0*/  HMMA.16816.F32.BF16 R24, R180.reuse, R198, R24 ;  /* 0x000000c6b418723c */ /* 0x040fe20000041818 */
[----:B------:R-:W1:Y:S07]  /*6ef0*/  LDSM.16.M88.4 R196, [R228+0xc100] ;  /* 0x00c10000e4c4783b */ /* 0x000e6e0000000200 */
[C---:B--2---:R-:W-:Y:S08]  /*6f00*/  HMMA.16816.F32.BF16 R28, R180.reuse, R176, R28 ;  /* 0x000000b0b41c723c */ /* 0x044ff0000004181c */
[----:B------:R-:W-:Y:S01]  /*6f10*/  HMMA.16816.F32.BF16 R32, R180, R178, R32 ;  /* 0x000000b2b420723c */ /* 0x000fe20000041820 */
[----:B------:R-:W2:Y:S07]  /*6f20*/  LDSM.16.M88.4 R176, [R228+0xc900] ;  /* 0x00c90000e4b0783b */ /* 0x000eae0000000200 */
[C---:B---3--:R-:W-:Y:S01]  /*6f30*/  HMMA.16816.F32.BF16 R4, R188.reuse, R192, R4 ;  /* 0x000000c0bc04723c */ /* 0x048fe20000041804 */
[----:B------:R-:W3:Y:S07]  /*6f40*/  LDSM.16.M88.4 R180, [R228+0xd100] ;  /* 0x00d10000e4b4783b */ /* 0x000eee0000000200 */
[C---:B------:R-:W-:Y:S01]  /*6f50*/  HMMA.16816.F32.BF16 R8, R188.reuse, R194, R8 ;  /* 0x000000c2bc08723c */ /* 0x040fe20000041808 */
[----:B------:R-:W5:Y:S07]  /*6f60*/  LDSM.16.M88.4 R192, [R228+0xd900] ;  /* 0x00d90000e4c0783b */ /* 0x000f6e0000000200 */
[C---:B------:R-:W-:Y:S08]  /*6f70*/  HMMA.16816.F32.BF16 R12, R188.reuse, R164, R12 ;  /* 0x000000a4bc0c723c */ /* 0x040ff0000004180c */
[C---:B------:R-:W-:Y:S01]  /*6f80*/  HMMA.16816.F32.BF16 R16, R188.reuse, R166, R16 ;  /* 0x000000a6bc10723c */ /* 0x040fe20000041810 */
[----:B------:R-:W-:Y:S07]  /*6f90*/  LDSM.16.M88.4 R164, [R227+0x18100] ;  /* 0x01810000e3a4783b */ /* 0x000fee0000000200 */
[C---:B----4-:R-:W-:Y:S08]  /*6fa0*/  HMMA.16816.F32.BF16 R20, R188.reuse, R168, R20 ;  /* 0x000000a8bc14723c */ /* 0x050ff00000041814 */
[C---:B------:R-:W-:Y:S01]  /*6fb0*/  HMMA.16816.F32.BF16 R24, R188.reuse, R170, R24 ;  /* 0x000000aabc18723c */ /* 0x040fe20000041818 */
[----:B------:R-:W4:Y:S07]  /*6fc0*/  LDSM.16.M88.4 R168, [R220+0x4000] ;  /* 0x00400000dca8783b */ /* 0x000f2e0000000200 */
[C---:B------:R-:W-:Y:S08]  /*6fd0*/  HMMA.16816.F32.BF16 R28, R188.reuse, R172, R28 ;  /* 0x000000acbc1c723c */ /* 0x040ff0000004181c */
[----:B------:R-:W-:Y:S01]  /*6fe0*/  HMMA.16816.F32.BF16 R32, R188, R174, R32 ;  /* 0x000000aebc20723c */ /* 0x000fe20000041820 */
[----:B------:R-:W4:Y:S07]  /*6ff0*/  LDSM.16.M88.4 R172, [R220+0x4800] ;  /* 0x00480000dcac783b */ /* 0x000f2e0000000200 */
[C---:B-1----:R-:W-:Y:S01]  /*7000*/  HMMA.16816.F32.BF16 R4, R184.reuse, R196, R4 ;  /* 0x000000c4b804723c */ /* 0x042fe20000041804 */
[----:B------:R-:W1:Y:S07]  /*7010*/  LDSM.16.M88.4 R188, [R220+0x5000] ;  /* 0x00500000dcbc783b */ /* 0x000e6e0000000200 */
        /* <DEDUP_REMOVED lines=8> */
[C---:B-----5:R-:W-:Y:S08]  /*70a0*/  HMMA.16816.F32.BF16 R28, R184.reuse, R192, R28 ;  /* 0x000000c0b81c723c */ /* 0x060ff0000004181c */
[----:B------:R-:W-:Y:S01]  /*70b0*/  HMMA.16816.F32.BF16 R32, R184, R194, R32 ;  /* 0x000000c2b820723c */ /* 0x000fe20000041820 */
[----:B------:R-:W3:Y:S07]  /*70c0*/  LDSM.16.M88.4 R184, [R233+0xe900] ;  /* 0x00e90000e9b8783b */ /* 0x000eee0000000200 */
[C---:B----4-:R-:W-:Y:S01]  /*70d0*/  HMMA.16816.F32.BF16 R4, R164.reuse, R168, R4 ;  /* 0x000000a8a404723c */ /* 0x050fe20000041804 */
[----:B------:R-:W4:Y:S07]  /*70e0*/  LDSM.16.M88.4 R192, [R233+0xf100] ;  /* 0x00f10000e9c0783b */ /* 0x000f2e0000000200 */
[C---:B------:R-:W-:Y:S01]  /*70f0*/  HMMA.16816.F32.BF16 R8, R164.reuse, R170, R8 ;  /* 0x000000aaa408723c */ /* 0x040fe20000041808 */
[----:B------:R-:W5:Y:S07]  /*7100*/  LDSM.16.M88.4 R168, [R233+0xf900] ;  /* 0x00f90000e9a8783b */ /* 0x000f6e0000000200 */
[C---:B------:R-:W-:Y:S08]  /*7110*/  HMMA.16816.F32.BF16 R12, R164.reuse, R172, R12 ;  /* 0x000000aca40c723c */ /* 0x040ff0000004180c */
[C---:B------:R-:W-:Y:S01]  /*7120*/  HMMA.16816.F32.BF16 R16, R164.reuse, R174, R16 ;  /* 0x000000aea410723c */ /* 0x040fe20000041810 */
[----:B------:R-:W-:Y:S07]  /*7130*/  LDSM.16.M88.4 R172, [R230+0x1c100] ;  /* 0x01c10000e6ac783b */ /* 0x000fee0000000200 */
[C---:B-1----:R-:W-:Y:S08]  /*7140*/  HMMA.16816.F32.BF16 R20, R164.reuse, R188, R20 ;  /* 0x000000bca414723c */ /* 0x042ff00000041814 */
[C---:B------:R-:W-:Y:S01]  /*7150*/  HMMA.16816.F32.BF16 R24, R164.reuse, R190, R24 ;  /* 0x000000bea418723c */ /* 0x040fe20000041818 */
[----:B------:R-:W1:Y:S07]  /*7160*/  LDSM.16.M88.4 R188, [R211] ;  /* 0x00000000d3bc783b */ /* 0x000e6e0000000200 */
[C---:B------:R-:W-:Y:S08]  /*7170*/  HMMA.16816.F32.BF16 R28, R164.reuse, R196, R28 ;  /* 0x000000c4a41c723c */ /* 0x040ff0000004181c */
        /* <DEDUP_REMOVED lines=11> */
[----:B------:R-:W3:Y:S07]  /*7230*/  LDSM.16.M88.4 R192, [R228+0xe100] ;  /* 0x00e10000e4c0783b */ /* 0x000eee0000000200 */
[C---:B-----5:R-:W-:Y:S08]  /*7240*/  HMMA.16816.F32.BF16 R28, R176.reuse, R168, R28 ;  /* 0x000000a8b01c723c */ /* 0x060ff0000004181c */
[----:B------:R-:W-:Y:S01]  /*7250*/  HMMA.16816.F32.BF16 R32, R176, R170, R32 ;  /* 0x000000aab020723c */ /* 0x000fe20000041820 */
[----:B------:R-:W-:Y:S07]  /*7260*/  LDSM.16.M88.4 R168, [R228+0xf100] ;  /* 0x00f10000e4a8783b */ /* 0x000fee0000000200 */
[C---:B-1----:R-:W-:Y:S01]  /*7270*/  HMMA.16816.F32.BF16 R4, R172.reuse, R188, R4 ;  /* 0x000000bcac04723c */ /* 0x042fe20000041804 */
[----:B------:R-:W-:Y:S07]  /*7280*/  LDSM.16.M88.4 R176, [R228+0xf900] ;  /* 0x00f90000e4b0783b */ /* 0x000fee0000000200 */
[C---:B------:R-:W-:Y:S01]  /*7290*/  HMMA.16816.F32.BF16 R8, R172.reuse, R190, R8 ;  /* 0x000000beac08723c */ /* 0x040fe20000041808 */
[----:B------:R-:W-:Y:S07]  /*72a0*/  LDSM.16.M88.4 R188, [R227+0x1c100] ;  /* 0x01c10000e3bc783b */ /* 0x000fee0000000200 */
[C---:B------:R-:W-:Y:S08]  /*72b0*/  HMMA.16816.F32.BF16 R12, R172.reuse, R164, R12 ;  /* 0x000000a4ac0c723c */ /* 0x040ff0000004180c */
[C---:B------:R-:W-:Y:S01]  /*72c0*/  HMMA.16816.F32.BF16 R16, R172.reuse, R166, R16 ;  /* 0x000000a6ac10723c */ /* 0x040fe20000041810 */
[----:B------:R-:W1:Y:S07]  /*72d0*/  LDSM.16.M88.4 R164, [R228+0xe900] ;  /* 0x00e90000e4a4783b */ /* 0x000e6e0000000200 */
[C---:B--2---:R-:W-:Y:S08]  /*72e0*/  HMMA.16816.F32.BF16 R20, R172.reuse, R196, R20 ;  /* 0x000000c4ac14723c */ /* 0x044ff00000041814 */
[C---:B------:R-:W-:Y:S01]  /*72f0*/  HMMA.16816.F32.BF16 R24, R172.reuse, R198, R24 ;  /* 0x000000c6ac18723c */ /* 0x040fe20000041818 */
[----:B------:R-:W2:Y:S07]  /*7300*/  LDSM.16.M88.4 R196, [R220+0x6000] ;  /* 0x00600000dcc4783b */ /* 0x000eae0000000200 */
[C---:B------:R-:W-:Y:S08]  /*7310*/  HMMA.16816.F32.BF16 R28, R172.reuse, R180, R28 ;  /* 0x000000b4ac1c723c */ /* 0x040ff0000004181c */
[----:B------:R-:W-:Y:S08]  /*7320*/  HMMA.16816.F32.BF16 R32, R172, R182, R32 ;  /* 0x000000b6ac20723c */ /* 0x000ff00000041820 */
[C---:B---3--:R-:W-:Y:S08]  /*7330*/  HMMA.16816.F32.BF16 R4, R184.reuse, R192, R4 ;  /* 0x000000c0b804723c */ /* 0x048ff00000041804 */
[C---:B------:R-:W-:Y:S08]  /*7340*/  HMMA.16816.F32.BF16 R8, R184.reuse, R194, R8 ;  /* 0x000000c2b808723c */ /* 0x040ff00000041808 */
[C---:B-1----:R-:W-:Y:S08]  /*7350*/  HMMA.16816.F32.BF16 R12, R184.reuse, R164, R12 ;  /* 0x000000a4b80c723c */ /* 0x042ff0000004180c */
[C---:B------:R-:W-:Y:S01]  /*7360*/  HMMA.16816.F32.BF16 R16, R184.reuse, R166, R16 ;  /* 0x000000a6b810723c */ /* 0x040fe20000041810 */
[----:B------:R-:W1:Y:S07]  /*7370*/  LDSM.16.M88.4 R164, [R220+0x6800] ;  /* 0x00680000dca4783b */ /* 0x000e6e0000000200 */
[C---:B------:R-:W-:Y:S08]  /*7380*/  HMMA.16816.F32.BF16 R20, R184.reuse, R168, R20 ;  /* 0x000000a8b814723c */ /* 0x040ff00000041814 */
[C---:B------:R-:W-:Y:S01]  /*7390*/  HMMA.16816.F32.BF16 R24, R184.reuse, R170, R24 ;  /* 0x000000aab818723c */ /* 0x040fe20000041818 */
[----:B------:R-:W3:Y:S07]  /*73a0*/  LDSM.16.M88.4 R168, [R220+0x7000] ;  /* 0x00700000dca8783b */ /* 0x000eee0000000200 */
[C---:B------:R-:W-:Y:S08]  /*73b0*/  HMMA.16816.F32.BF16 R28, R184.reuse, R176, R28 ;  /* 0x000000b0b81c723c */ /* 0x040ff0000004181c */
[----:B------:R-:W-:Y:S08]  /*73c0*/  HMMA.16816.F32.BF16 R32, R184, R178, R32 ;  /* 0x000000b2b820723c */ /* 0x000ff00000041820 */
[C---:B--2---:R-:W-:Y:S08]  /*73d0*/  HMMA.16816.F32.BF16 R4, R188.reuse, R196, R4 ;  /* 0x000000c4bc04723c */ /* 0x044ff00000041804 */
[C---:B------:R-:W-:Y:S08]  /*73e0*/  HMMA.16816.F32.BF16 R8, R188.reuse, R198, R8 ;  /* 0x000000c6bc08723c */ /* 0x040ff00000041808 */
[C---:B-1----:R-:W-:Y:S08]  /*73f0*/  HMMA.16816.F32.BF16 R12, R188.reuse, R164, R12 ;  /* 0x000000a4bc0c723c */ /* 0x042ff0000004180c */
[C---:B------:R-:W-:Y:S01]  /*7400*/  HMMA.16816.F32.BF16 R16, R188.reuse, R166, R16 ;  /* 0x000000a6bc10723c */ /* 0x040fe20000041810 */
[----:B------:R-:W1:Y:S01]  /*7410*/  LDSM.16.M88.4 R164, [R220+0x7800] ;  /* 0x00780000dca4783b */ /* 0x000e620000000200 */
[----:B------:R-:W-:Y:S04]  /*7420*/  DEPBAR.LE SB0, 0x0 ;  /* 0x000080000000791a */ /* 0x000fe80000000000 */
[----:B------:R-:W-:Y:S02]  /*7430*/  FMUL.FTZ R200, R4, c[0x0][0x320] ;  /* 0x0000c80004c87a20 */ /* 0x000fe40000410000 */
[C---:B---3--:R-:W-:Y:S04]  /*7440*/  HMMA.16816.F32.BF16 R20, R188.reuse, R168, R20 ;  /* 0x000000a8bc14723c */ /* 0x048fe80000041814 */
[----:B------:R-:W2:Y:S01]  /*7450*/  MUFU.TANH R200, R200 ;  /* 0x000000c800c87308 */ /* 0x000ea20000002400 */
[----:B------:R-:W-:Y:S01]  /*7460*/  BAR.SYNC.DEFER_BLOCKING 0x0 ;  /* 0x0000000000007b1d */ /* 0x000fe20000010000 */
[----:B------:R-:W-:Y:S02]  /*7470*/  FMUL.FTZ R202, R5, c[0x0][0x320] ;  /* 0x0000c80005ca7a20 */ /* 0x000fe40000410000 */
[C---:B------:R-:W-:Y:S04]  /*7480*/  HMMA.16816.F32.BF16 R24, R188.reuse, R170, R24 ;  /* 0x000000aabc18723c */ /* 0x040fe80000041818 */
[----:B------:R-:W-:Y:S02]  /*7490*/  FMUL.FTZ R0, R6, c[0x0][0x320] ;  /* 0x0000c80006007a20 */ /* 0x000fe40000410000 */
[----:B------:R-:W3:Y:S01]  /*74a0*/  MUFU.TANH R202, R202 ;  /* 0x000000ca00ca7308 */ /* 0x000ee20000002400 */
[----:B------:R-:W-:Y:S02]  /*74b0*/  FMUL.FTZ R201, R7, c[0x0][0x320] ;  /* 0x0000c80007c97a20 */ /* 0x000fe40000410000 */
[----:B------:R-:W-:Y:S03]  /*74c0*/  FMUL.FTZ R182, R8, c[0x0][0x320] ;  /* 0x0000c80008b67a20 */ /* 0x000fe60000410000 */
[----:B------:R-:W-:Y:S02]  /*74d0*/  FMUL.FTZ R183, R9, c[0x0][0x320] ;  /* 0x0000c80009b77a20 */ /* 0x000fe40000410000 */
[----:B------:R-:W-:Y:S02]  /*74e0*/  FMUL.FTZ R203, R10, c[0x0][0x320] ;  /* 0x0000c8000acb7a20 */ /* 0x000fe40000410000 */
[----:B------:R-:W4:Y:S01]  /*74f0*/  MUFU.TANH R0, R0 ;  /* 0x0000000000007308 */ /* 0x000f220000002400 */
[----:B------:R-:W-:Y:S02]  /*7500*/  FMUL.FTZ R181, R11, c[0x0][0x320] ;  /* 0x0000c8000bb57a20 */ /* 0x000fe40000410000 */
[----:B------:R-:W-:Y:S02]  /*7510*/  FMUL.FTZ R194, R12, c[0x0][0x320] ;  /* 0x0000c8000cc27a20 */ /* 0x000fe40000410000 */
[----:B------:R-:W-:Y:S02]  /*7520*/  FMUL.FTZ R195, R13, c[0x0][0x320] ;  /* 0x0000c8000dc37a20 */ /* 0x000fe40000410000 */
[----:B------:R-:W-:Y:S01]  /*7530*/  FMUL.FTZ R198, R14, c[0x0][0x320] ;  /* 0x0000c8000ec67a20 */ /* 0x000fe20000410000 */
[C---:B-1----:R-:W-:Y:S02]  /*7540*/  HMMA.16816.F32.BF16 R28, R188.reuse, R164, R28 ;  /* 0x000000a4bc1c723c */ /* 0x042fe4000004181c */
[----:B------:R-:W1:Y:S01]  /*7550*/  MUFU.TANH R201, R201 ;  /* 0x000000c900c97308 */ /* 0x000e620000002400 */
[----:B------:R-:W-:Y:S02]  /*7560*/  FMUL.FTZ R199, R15, c[0x0][0x320] ;  /* 0x0000c8000fc77a20 */ /* 0x000fe40000410000 */
[----:B------:R-:W-:Y:S02]  /*7570*/  FMUL.FTZ R173, R16, c[0x0][0x320] ;  /* 0x0000c80010ad7a20 */ /* 0x000fe40000410000 */
[----:B------:R-:W-:Y:S01]  /*7580*/  FMUL.FTZ R174, R17, c[0x0][0x320] ;  /* 0x0000c80011ae7a20 */ /* 0x000fe20000410000 */
[----:B------:R-:W-:Y:S04]  /*7590*/  HMMA.16816.F32.BF16 R32, R188, R166, R32 ;  /* 0x000000a6bc20723c */ /* 0x000fe80000041820 */
[----:B------:R-:W1:Y:S01]  /*75a0*/  MUFU.TANH R182, R182 ;  /* 0x000000b600b67308 */ /* 0x000e620000002400 */
[----:B------:R-:W-:Y:S02]  /*75b0*/  FMUL.FTZ R197, R18, c[0x0][0x320] ;  /* 0x0000c80012c57a20 */ /* 0x000fe40000410000 */
[----:B------:R-:W-:Y:S02]  /*75c0*/  FMUL.FTZ R193, R19, c[0x0][0x320] ;  /* 0x0000c80013c17a20 */ /* 0x000fe40000410000 */
[----:B------:R-:W-:Y:S03]  /*75d0*/  FMUL.FTZ R175, R20, c[0x0][0x320] ;  /* 0x0000c80014af7a20 */ /* 0x000fe60000410000 */
[----:B------:R-:W-:Y:S02]  /*75e0*/  FMUL.FTZ R178, R21, c[0x0][0x320] ;  /* 0x0000c80015b27a20 */ /* 0x000fe40000410000 */
        /* <DEDUP_REMOVED lines=16> */
[----:B------:R-:W-:Y:S03]  /*76f0*/  FMUL.FTZ R31, R35, c[0x0][0x320] ;  /* 0x0000c800231f7a20 */ /* 0x000fe60000410000 */
        /* <DEDUP_REMOVED lines=25> */
[----:B--234-:R-:W-:Y:S01]  /*7890*/  ISETP.NE.AND P1, PT, R236, 0x1, PT ;  /* 0x00000001ec00780c */ /* 0x01cfe20003f25270 */
[----:B------:R-:W-:Y:S01]  /*78a0*/  ULEA UR5, UR20, UR12, 0x6 ;  /* 0x0000000c14057291 */ /* 0x000fe2000f8e303f */
[----:B------:R-:W-:Y:S01]  /*78b0*/  IADD3 R22, -R250, 0x10, RZ ;  /* 0x00000010fa167810 */ /* 0x000fe20007ffe1ff */
[----:B------:R-:W-:Y:S01]  /*78c0*/  IMAD.MOV.U32 R237, RZ, RZ, RZ ;  /* 0x000000ffffed7224 */ /* 0x000fe200078e00ff */
[----:B------:R-:W-:Y:S01]  /*78d0*/  IADD3 R18, -R249, 0x10, RZ ;  /* 0x00000010f9127810 */ /* 0x000fe20007ffe1ff */
[C---:B------:R-:W-:Y:S01]  /*78e0*/  IMAD.SHL.U32 R172, R207.reuse, 0x2, RZ ;  /* 0x00000002cfac7824 */ /* 0x040fe200078e00ff */
[----:B------:R-:W-:Y:S01]  /*78f0*/  LOP3.LUT R22, R22, 0xf, RZ, 0xc0, !PT ;  /* 0x0000000f16167812 */ /* 0x000fe200078ec0ff */
[----:B------:R-:W-:Y:S01]  /*7900*/  IMAD.U32 R238, RZ, RZ, UR5 ;  /* 0x00000005ffee7e24 */ /* 0x000fe2000f8e00ff */
[----:B------:R-:W-:Y:S02]  /*7910*/  LOP3.LUT R18, R18, 0xf, RZ, 0xc0, !PT ;  /* 0x0000000f12127812 */ /* 0x000fe400078ec0ff */
[----:B------:R-:W-:Y:S02]  /*7920*/  IADD3 R16, -R248, 0x10, RZ ;  /* 0x00000010f8107810 */ /* 0x000fe40007ffe1ff */
[----:B------:R-:W-:Y:S02]  /*7930*/  IADD3 R238, R238, -0x40, R239 ;  /* 0xffffffc0eeee7810 */ /* 0x000fe40007ffe0ef */
[----:B------:R-:W-:Y:S02]  /*7940*/  LOP3.LUT R16, R16, 0xf, RZ, 0xc0, !PT ;  /* 0x0000000f10107812 */ /* 0x000fe400078ec0ff */
[----:B------:R-:W-:Y:S01]  /*7950*/  SHF.R.S32.HI R180, RZ, 0x1f, R207 ;  /* 0x0000001fffb47819 */ /* 0x000fe200000114cf */
[----:B------:R-:W-:Y:S03]  /*7960*/  @P1 IMAD.HI.U32 R6, R238, c[0x0][0x2bc], RZ ;  /* 0x0000af00ee061a27 */ /* 0x000fe600078e00ff */
[----:B------:R-:W-:Y:S01]  /*7970*/  SHF.L.U64.HI R180, R207, 0x1, R180 ;  /* 0x00000001cfb47819 */ /* 0x000fe200000102b4 */
[----:B------:R-:W-:Y:S01]  /*7980*/  IMAD.MOV.U32 R4, RZ, RZ, R238 ;  /* 0x000000ffff047224 */ /* 0x000fe200078e00ee */
[----:B------:R-:W-:Y:S04]  /*7990*/  @P1 SHF.R.U32.HI R4, RZ, c[0x0][0x2c0], R6 ;  /* 0x0000b000ff041a19 */ /* 0x000fe80000011606 */
[C---:B------:R-:W-:Y:S04]  /*79a0*/  @!P2 IADD3 R11, P0, R4.reuse, UR16, RZ ;  /* 0x00000010040bac10 */ /* 0x040fe8000ff1e0ff */
[----:B------:R-:W-:Y:S02]  /*79b0*/  @!P2 LEA.HI.X.SX32 R6, R4, UR8, 0x1, P0 ;  /* 0x000000080406ac11 */ /* 0x000fe400080f0eff */
[C---:B------:R-:W-:Y:S04]  /*79c0*/  @!P2 LEA R8, P0, R11.reuse, c[0x0][0x2a0], 0x2 ;  /* 0x0000a8000b08aa11 */ /* 0x040fe800078010ff */
[----:B------:R-:W-:Y:S01]  /*79d0*/  @!P2 LEA.HI.X R9, R11, c[0x0][0x2a4], R6, 0x2, P0 ;  /* 0x0000a9000b09aa11 */ /* 0x000fe200000f1406 */
[----:B------:R-:W-:Y:S01]  /*79e0*/  IMAD.MOV R11, RZ, RZ, -R4 ;  /* 0x000000ffff0b7224 */ /* 0x000fe200078e0a04 */
[----:B------:R-:W-:Y:S03]  /*79f0*/  SHF.L.U64.HI R6, R204, 0x1, R245 ;  /* 0x00000001cc067819 */ /* 0x000fe600000102f5 */
[----:B------:R2:W3:Y:S01]  /*7a00*/  @!P2 LDG.E R237, [R8.64] ;  /* 0x0000001208eda981 */ /* 0x0004e2000c1e1900 */
[----:B------:R-:W-:Y:S04]  /*7a10*/  IMAD R238, R11, c[0x0][0x2b8], R238 ;  /* 0x0000ae000bee7a24 */ /* 0x000fe800078e02ee */
[C---:B------:R-:W-:Y:S01]  /*7a20*/  IMAD.WIDE.U32 R12, R238.reuse, c[0x0][0x1e0], RZ ;  /* 0x00007800ee0c7a25 */ /* 0x040fe200078e00ff */
[----:B------:R-:W-:Y:S05]  /*7a30*/  SHF.R.S32.HI R11, RZ, 0x1f, R238 ;  /* 0x0000001fff0b7819 */ /* 0x000fea00000114ee */
[----:B------:R-:W-:Y:S04]  /*7a40*/  IMAD R11, R11, c[0x0][0x1e0], RZ ;  /* 0x000078000b0b7a24 */ /* 0x000fe800078e02ff */
[----:B------:R-:W-:Y:S04]  /*7a50*/  IMAD R11, R238, c[0x0][0x1e4], R11 ;  /* 0x00007900ee0b7a24 */ /* 0x000fe800078e020b */
[----:B------:R-:W-:Y:S02]  /*7a60*/  IMAD.IADD R13, R13, 0x1, R11 ;  /* 0x000000010d0d7824 */ /* 0x000fe400078e020b */
[----:B--2---:R-:W-:Y:S01]  /*7a70*/  IMAD.SHL.U32 R8, R205, 0x2, RZ ;  /* 0x00000002cd087824 */ /* 0x004fe200078e00ff */
[----:B---3--:R-:W-:Y:S01]  /*7a80*/  SHF.R.S32.HI R4, RZ, 0x1f, R237 ;  /* 0x0000001fff047819 */ /* 0x008fe200000114ed */
[C---:B------:R-:W-:Y:S04]  /*7a90*/  IMAD.WIDE.U32 R12, R237.reuse, c[0x0][0x1f0], R12 ;  /* 0x00007c00ed0c7a25 */ /* 0x040fe800078e000c */
[----:B------:R-:W-:Y:S01]  /*7aa0*/  IMAD R4, R4, c[0x0][0x1f0], RZ ;  /* 0x00007c0004047a24 */ /* 0x000fe200078e02ff */
[----:B------:R-:W-:Y:S03]  /*7ab0*/  IADD3 R9, P0, R12, UR14, RZ ;  /* 0x0000000e0c097c10 */ /* 0x000fe6000ff1e0ff */
[----:B------:R-:W-:Y:S05]  /*7ac0*/  IMAD R4, R237, c[0x0][0x1f4], R4 ;  /* 0x00007d00ed047a24 */ /* 0x000fea00078e0204 */
[----:B------:R-:W-:Y:S02]  /*7ad0*/  IADD3.X R4, R13, UR7, R4, P0, !PT ;  /* 0x000000070d047c10 */ /* 0x000fe400087fe404 */
[C---:B------:R-:W-:Y:S04]  /*7ae0*/  LEA R11, P0, R9.reuse, c[0x0][0x1c8], 0x1 ;  /* 0x00007200090b7a11 */ /* 0x040fe800078008ff */
[----:B------:R-:W-:Y:S01]  /*7af0*/  LEA.HI.X R10, R9, c[0x0][0x1cc], R4, 0x1, P0 ;  /* 0x00007300090a7a11 */ /* 0x000fe200000f0c04 */
[----:B------:R-:W2:Y:S01]  /*7b00*/  SHFL.IDX PT, R13, R11, 0x1, 0x181f ;  /* 0x00381f000b0d7f89 */ /* 0x000ea200000e0000 */
[----:B------:R-:W-:Y:S01]  /*7b10*/  IMAD.SHL.U32 R4, R204, 0x2, RZ ;  /* 0x00000002cc047824 */ /* 0x000fe200078e00ff */
[----:B------:R-:W-:Y:S02]  /*7b20*/  SHF.L.U64.HI R9, R205, 0x1, R246 ;  /* 0x00000001cd097819 */ /* 0x000fe400000102f6 */
[----:B------:R-:W3:Y:S04]  /*7b30*/  SHFL.IDX PT, R15, R10, 0x1, 0x181f ;  /* 0x00381f000a0f7f89 */ /* 0x000ee800000e0000 */
[----:B------:R-:W4:Y:S04]  /*7b40*/  SHFL.IDX PT, R11, R11, RZ, 0x181f ;  /* 0x00181fff0b0b7589 */ /* 0x000f2800000e0000 */
[----:B------:R-:W5:Y:S01]  /*7b50*/  SHFL.IDX PT, R21, R10, RZ, 0x181f ;  /* 0x00181fff0a157589 */ /* 0x000f6200000e0000 */
[----:B--2---:R-:W-:Y:S04]  /*7b60*/  IADD3 R22, P1, P0, R22, R13, R251 ;  /* 0x0000000d16167210 */ /* 0x004fe8000783e0fb */
[----:B---3--:R-:W-:Y:S02]  /*7b70*/  IADD3.X R23, RZ, R15, R252, P1, P0 ;  /* 0x0000000fff177210 */ /* 0x008fe40000fe04fc */
[----:B------:R-:W-:Y:S04]  /*7b80*/  IADD3 R18, P1, P0, R18, R13, R8 ;  /* 0x0000000d12127210 */ /* 0x000fe8000783e008 */
[--C-:B------:R-:W-:Y:S02]  /*7b90*/  IADD3.X R19, RZ, R15, R9.reuse, P1, P0 ;  /* 0x0000000fff137210 */ /* 0x100fe40000fe0409 */
[----:B------:R-:W-:Y:S04]  /*7ba0*/  IADD3 R16, P1, P0, R16, R13, R4 ;  /* 0x0000000d10107210 */ /* 0x000fe8000783e004 */
[--C-:B------:R-:W-:Y:S02]  /*7bb0*/  IADD3.X R17, RZ, R15, R6.reuse, P1, P0 ;  /* 0x0000000fff117210 */ /* 0x100fe40000fe0406 */
[----:B----4-:R-:W-:Y:S05]  /*7bc0*/  IADD3 R8, P0, R11, R8, RZ ;  /* 0x000000080b087210 */ /* 0x010fea0007f1e0ff */
[----:B-----5:R-:W-:Y:S01]  /*7bd0*/  IMAD.X R9, R21, 0x1, R9, P0 ;  /* 0x0000000115097824 */ /* 0x020fe200000e0609 */
[----:B------:R-:W-:Y:S05]  /*7be0*/  IADD3 R24, P0, R11, R4, RZ ;  /* 0x000000040b187210 */ /* 0x000fea0007f1e0ff */
[----:B------:R-:W-:Y:S01]  /*7bf0*/  IMAD.X R25, R21, 0x1, R6, P0 ;  /* 0x0000000115197824 */ /* 0x000fe200000e0606 */
[-C--:B------:R-:W-:Y:S05]  /*7c00*/  IADD3 R26, P0, R11, R172.reuse, RZ ;  /* 0x000000ac0b1a7210 */ /* 0x080fea0007f1e0ff */
[----:B------:R-:W-:Y:S01]  /*7c10*/  IMAD.X R27, R21, 0x1, R180, P0 ;  /* 0x00000001151b7824 */ /* 0x000fe200000e06b4 */
[----:B------:R-:W-:Y:S04]  /*7c20*/  IADD3 R20, P0, R11, R251, RZ ;  /* 0x000000fb0b147210 */ /* 0x000fe80007f1e0ff */
[----:B------:R2:W-:Y:S01]  /*7c30*/  LDGSTS.E.BYPASS.LTC128B.128 [R235+0x8100], [R26.64], !P3 ;  /* 0x081000001aeb7fae */ /* 0x0005e2000d901d52 */
        /* <DEDUP_REMOVED lines=15> */
.L_x_1987:
[----:B--234-:R-:W-:Y:S01]  /*7d30*/  IMAD.MOV.U32 R15, RZ, RZ, R240 ;  /* 0x000000ffff0f7224 */ /* 0x01cfe200078e00f0 */
[----:B------:R-:W-:Y:S01]  /*7d40*/  PLOP3.LUT P0, PT, PT, PT, UP1, 0x80, 0x0 ;  /* 0x000000000000781c */ /* 0x000fe20003f0f018 */
[----:B------:R-:W0:Y:S01]  /*7d50*/  LDGDEPBAR ;  /* 0x00000000000079af */ /* 0x000e220000000000 */
[----:B------:R-:W-:Y:S01]  /*7d60*/  USHF.L.U32 UR5, UR20, 0x6, URZ ;  /* 0x0000000614057899 */ /* 0x000fe2000800063f */
[----:B------:R-:W-:Y:S10]  /*7d70*/  IMAD.MOV.U32 R6, RZ, RZ, c[0x0][0x2ac] ;  /* 0x0000ab00ff067624 */ /* 0x000ff400078e00ff */
[----:B------:R-:W-:Y:S01]  /*7d80*/  @P0 IMAD.HI.U32 R4, R240, c[0x0][0x2c8], RZ ;  /* 0x0000b200f0040a27 */ /* 0x000fe200078e00ff */
[----:B------:R-:W-:Y:S11]  /*7d90*/  PLOP3.LUT P0, PT, PT, PT, UP1, 0x80, 0x0 ;  /* 0x000000000000781c */ /* 0x000ff60003f0f018 */
[----:B------:R-:W-:Y:S02]  /*7da0*/  @!UPT UIADD3 URZ, URZ, URZ, URZ ;  /* 0x0000003f3f3ff290 */ /* 0x000fe4000fffe03f */
[----:B------:R-:W-:Y:S01]  /*7db0*/  @P0 SHF.R.U32.HI R15, RZ, c[0x0][0x2cc], R4 ;  /* 0x0000b300ff0f0a19 */ /* 0x000fe20000011604 */
[----:B------:R-:W-:Y:S01]  /*7dc0*/  IMAD.U32 R4, RZ, RZ, UR5 ;  /* 0x00000005ff047e24 */ /* 0x000fe2000f8e00ff */
[----:B------:R-:W-:Y:S03]  /*7dd0*/  PLOP3.LUT P0, PT, PT, PT, UP0, 0x40, 0x0 ;  /* 0x000000000000781c */ /* 0x000fe60003f0e808 */
[----:B------:R-:W2:Y:S01]  /*7de0*/  SHFL.IDX PT, R8, R15, RZ, 0x1c1f ;  /* 0x001c1fff0f087589 */ /* 0x000ea200000e0000 */
[----:B------:R-:W-:Y:S05]  /*7df0*/  IADD3 R9, -R241, 0x1, -R4 ;  /* 0x00000001f1097810 */ /* 0x000fea0007ffe904 */
[----:B------:R-:W-:Y:S05]  /*7e00*/  IMAD R9, R6, c[0x0][0x1d0], R9 ;  /* 0x0000740006097a24 */ /* 0x000fea00078e0209 */
[----:B------:R-:W-:Y:S04]  /*7e10*/  IADD3 R9, R9, -c[0x0][0x168], RZ ;  /* 0x80005a0009097a10 */ /* 0x000fe80007ffe0ff */
[C---:B------:R-:W-:Y:S02]  /*7e20*/  IADD3 R11, R9.reuse, c[0x0][0x328], RZ ;  /* 0x0000ca00090b7a10 */ /* 0x040fe40007ffe0ff */
[----:B------:R-:W-:Y:S03]  /*7e30*/  IADD3 R9, R9, UR11, RZ ;  /* 0x0000000b09097c10 */ /* 0x000fe6000fffe0ff */
[--C-:B--2---:R-:W-:Y:S02]  /*7e40*/  IMAD.IADD R14, R11, 0x1, R8.reuse ;  /* 0x000000010b0e7824 */ /* 0x104fe400078e0208 */
        /* <DEDUP_REMOVED lines=17> */
.L_x_1990:
[----:B------:R-:W-:Y:S04]  /*7f60*/  MOV R6, c[0x0][0x32c] ;  /* 0x0000cb0000067a02 */ /* 0x000fe80000000f00 */
[----:B------:R-:W-:Y:S11]  /*7f70*/  ISETP.NE.AND P0, PT, R6, 0x1, PT ;  /* 0x000000010600780c */ /* 0x000ff60003f05270 */
[----:B------:R-:W-:Y:S02]  /*7f80*/  @!UPT UIADD3 URZ, URZ, URZ, URZ ;  /* 0x0000003f3f3ff290 */ /* 0x000fe4000fffe03f */
[----:B------:R-:W-:Y:S05]  /*7f90*/  @P0 IMAD.HI.U32 R6, R17, c[0x0][0x330], RZ ;  /* 0x0000cc0011060a27 */ /* 0x000fea00078e00ff */
[----:B------:R-:W-:Y:S02]  /*7fa0*/  @P0 SHF.R.U32.HI R17, RZ, c[0x0][0x334], R6 ;  /* 0x0000cd00ff110a19 */ /* 0x000fe40000011606 */
.L_x_1991:
[----:B------:R-:W-:Y:S05]  /*7fb0*/  BSYNC B0 ;  /* 0x0000000000007941 */ /* 0x000fea0003800000 */
.L_x_1989:
[----:B------:R-:W-:Y:S04]  /*7fc0*/  IMAD R6, R17, c[0x0][0x32c], -R4 ;  /* 0x0000cb0011067a24 */ /* 0x000fe800078e0a04 */
[----:B------:R-:W-:Y:S05]  /*7fd0*/  IMAD.IADD R6, R6, 0x1, -R241 ;  /* 0x0000000106067824 */ /* 0x000fea00078e0af1 */
[----:B------:R-:W-:Y:S02]  /*7fe0*/  IADD3 R17, R6, c[0x0][0x32c], RZ ;  /* 0x0000cb0006117a10 */ /* 0x000fe40007ffe0ff */
[----:B------:R-:W-:Y:S02]  /*7ff0*/  IMNMX R13, R13, R6, !PT ;  /* 0x000000060d0d7217 */ /* 0x000fe40007800200 */
[----:B------:R-:W-:Y:S02]  /*8000*/  IMNMX R14, R14, R17, PT ;  /* 0x000000110e0e7217 */ /* 0x000fe40003800200 */
.L_x_1988:
[----:B------:R-:W-:Y:S01]  /*8010*/  UISETP.GT.AND UP2, UPT, UR20, -0x1, UPT ;  /* 0xffffffff1400788c */ /* 0x000fe2000bf44270 */
[----:B------:R-:W2:Y:S05]  /*8020*/  SHFL.IDX PT, R16, R15, 0x1, 0x1c1f ;  /* 0x003c1f000f107f89 */ /* 0x000eaa00000e0000 */
[----:B------:R-:W-:Y:S04]  /*8030*/  PLOP3.LUT P0, PT, PT, PT, UP2, 0x80, 0x0 ;  /* 0x000000000000781c */ /* 0x000fe80003f0f028 */
[C---:B------:R-:W-:Y:S04]  /*8040*/  ISETP.GT.AND P0, PT, R13.reuse, RZ, P0 ;  /* 0x000000ff0d00720c */ /* 0x040fe80000704270 */
[----:B------:R-:W-:Y:S04]  /*8050*/  ISETP.LT.OR P0, PT, R14, 0x1, P0 ;  /* 0x000000010e00780c */ /* 0x000fe80000701670 */
[----:B------:R-:W-:Y:S02]  /*8060*/  FSEL R12, R200, -INF , !P0 ;  /* 0xff800000c80c7808 */ /* 0x000fe40004000000 */
[----:B------:R-:W-:Y:S04]  /*8070*/  PLOP3.LUT P0, PT, PT, PT, UP2, 0x80, 0x0 ;  /* 0x000000000000781c */ /* 0x000fe80003f0f028 */
[C---:B------:R-:W-:Y:S04]  /*8080*/  ISETP.GT.AND P0, PT, R13.reuse, 0x1, P0 ;  /* 0x000000010d00780c */ /* 0x040fe80000704270 */
[----:B------:R-:W-:Y:S04]  /*8090*/  ISETP.LT.OR P0, PT, R14, 0x2, P0 ;  /* 0x000000020e00780c */ /* 0x000fe80000701670 */
[----:B------:R-:W-:Y:S02]  /*80a0*/  FSEL R10, R202, -INF , !P0 ;  /* 0xff800000ca0a7808 */ /* 0x000fe40004000000 */
[----:B------:R-:W-:Y:S04]  /*80b0*/  PLOP3.LUT P0, PT, PT, PT, UP2, 0x80, 0x0 ;  /* 0x000000000000781c */ /* 0x000fe80003f0f028 */
[C---:B------:R-:W-:Y:S04]  /*80c0*/  ISETP.GT.AND P0, PT, R13.reuse, 0x8, P0 ;  /* 0x000000080d00780c */ /* 0x040fe80000704270 */
[----:B------:R-:W-:Y:S04]  /*80d0*/  ISETP.LT.OR P0, PT, R14, 0x9, P0 ;  /* 0x000000090e00780c */ /* 0x000fe80000701670 */
[----:B-1----:R-:W-:Y:S02]  /*80e0*/  FSEL R8, R182, -INF , !P0 ;  /* 0xff800000b6087808 */ /* 0x002fe40004000000 */
        /* <DEDUP_REMOVED lines=31> */
[----:B------:R-:W-:Y:S01]  /*82e0*/  FSEL R184, R5, -INF , !P0 ;  /* 0xff80000005b87808 */ /* 0x000fe20004000000 */
[--C-:B--2---:R-:W-:Y:S01]  /*82f0*/  IMAD.IADD R5, R11, 0x1, R16.reuse ;  /* 0x000000010b057824 */ /* 0x104fe200078e0210 */
        /* <DEDUP_REMOVED lines=21> */
[----:B------:R-:W-:Y:S11]  /*8450*/  PLOP3.LUT P0, PT, PT, PT, UP0, 0x40, 0x0 ;  /* 0x000000000000781c */ /* 0x000ff60003f0e808 */
[----:B------:R-:W-:Y:S02]  /*8460*/  @!UPT UIADD3 URZ, URZ, URZ, URZ ;  /* 0x0000003f3f3ff290 */ /* 0x000fe4000fffe03f */
        /* <DEDUP_REMOVED lines=16> */
.L_x_1994:
[----:B------:R-:W-:Y:S04]  /*8570*/  MOV R9, 0x1 ;  /* 0x0000000100097802 */ /* 0x000fe80000000f00 */
[----:B------:R-:W-:Y:S11]  /*8580*/  ISETP.NE.AND P0, PT, R9, c[0x0][0x32c], PT ;  /* 0x0000cb0009007a0c */ /* 0x000ff60003f05270 */
[----:B------:R-:W-:Y:S02]  /*8590*/  @!UPT UIADD3 URZ, URZ, URZ, URZ ;  /* 0x0000003f3f3ff290 */ /* 0x000fe4000fffe03f */
[----:B------:R-:W-:Y:S05]  /*85a0*/  @P0 IMAD.HI.U32 R9, R11, c[0x0][0x330], RZ ;  /* 0x0000cc000b090a27 */ /* 0x000fea00078e00ff */
[----:B------:R-:W-:Y:S02]  /*85b0*/  @P0 SHF.R.U32.HI R11, RZ, c[0x0][0x334], R9 ;  /* 0x0000cd00ff0b0a19 */ /* 0x000fe40000011609 */
.L_x_1995:
[----:B------:R-:W-:Y:S05]  /*85c0*/  BSYNC B0 ;  /* 0x0000000000007941 */ /* 0x000fea0003800000 */
.L_x_1993:
[----:B------:R-:W-:Y:S04]  /*85d0*/  IMAD R4, R11, c[0x0][0x32c], -R4 ;  /* 0x0000cb000b047a24 */ /* 0x000fe800078e0a04 */
[----:B------:R-:W-:Y:S05]  /*85e0*/  IMAD.IADD R14, R4, 0x1, -R241 ;  /* 0x00000001040e7824 */ /* 0x000fea00078e0af1 */
[----:B------:R-:W-:Y:S02]  /*85f0*/  IADD3 R4, R14, c[0x0][0x32c], RZ ;  /* 0x0000cb000e047a10 */ /* 0x000fe40007ffe0ff */
[----:B------:R-:W-:Y:S02]  /*8600*/  IMNMX R7, R7, R14, !PT ;  /* 0x0000000e07077217 */ /* 0x000fe40007800200 */
[----:B------:R-:W-:Y:S02]  /*8610*/  IMNMX R5, R5, R4, PT ;  /* 0x0000000405057217 */ /* 0x000fe40003800200 */
.L_x_1992:
[----:B------:R-:W-:Y:S01]  /*8620*/  PLOP3.LUT P0, PT, PT, PT, UP2, 0x80, 0x0 ;  /* 0x000000000000781c */ /* 0x000fe20003f0f028 */
[----:B------:R-:W-:Y:S01]  /*8630*/  LDSM.16.MT88.4 R20, [R226+0x100] ;  /* 0x00010000e214783b */ /* 0x000fe20000004200 */
[----:B------:R-:W-:Y:S02]  /*8640*/  FMNMX.FTZ R17, R12, R3, !PT ;  /* 0x000000030c117209 */ /* 0x000fe40007810000 */
[----:B------:R-:W-:Y:S02]  /*8650*/  ISETP.GT.AND P0, PT, R7, RZ, P0 ;  /* 0x000000ff0700720c */ /* 0x000fe40000704270 */
[----:B------:R-:W-:Y:S02]  /*8660*/  FMNMX.FTZ R17, R10, R17, !PT ;  /* 0x000000110a117209 */ /* 0x000fe40007810000 */
[----:B------:R-:W-:Y:S02]  /*8670*/  ISETP.LT.OR P0, PT, R5, 0x1, P0 ;  /* 0x000000010500780c */ /* 0x000fe40000701670 */
[----:B------:R-:W-:Y:S02]  /*8680*/  FMNMX.FTZ R17, R8, R17, !PT ;  /* 0x0000001108117209 */ /* 0x000fe40007810000 */
[----:B------:R-:W-:Y:S02]  /*8690*/  FSEL R15, R0, -INF , !P0 ;  /* 0xff800000000f7808 */ /* 0x000fe40004000000 */
[----:B------:R-:W-:Y:S02]  /*86a0*/  PLOP3.LUT P0, PT, PT, PT, UP2, 0x80, 0x0 ;  /* 0x000000000000781c */ /* 0x000fe40003f0f028 */
[----:B------:R-:W-:Y:S02]  /*86b0*/  FMNMX.FTZ R17, R6, R17, !PT ;  /* 0x0000001106117209 */ /* 0x000fe40007810000 */
[----:B------:R-:W-:Y:S02]  /*86c0*/  ISETP.GT.AND P0, PT, R7, 0x1, P0 ;  /* 0x000000010700780c */ /* 0x000fe40000704270 */
        /* <DEDUP_REMOVED lines=42> */
[----:B------:R-:W-:Y:S01]  /*8970*/  FMNMX.FTZ R4, R203, R4, !PT ;  /* 0x00000004cb047209 */ /* 0x000fe20007810000 */
[----:B------:R-:W1:Y:S01]  /*8980*/  SHFL.BFLY PT, R17, R0, 0x2, 0x1f ;  /* 0x0c401f0000117f89 */ /* 0x000e6200000e0000 */
[----:B------:R-:W-:Y:S04]  /*8990*/  ISETP.LT.OR P0, PT, R5, 0x1a, P0 ;  /* 0x0000001a0500780c */ /* 0x000fe80000701670 */
[----:B------:R-:W-:Y:S02]  /*89a0*/  FSEL R201, R193, -INF , !P0 ;  /* 0xff800000c1c97808 */ /* 0x000fe40004000000 */
[----:B------:R-:W-:Y:S02]  /*89b0*/  PLOP3.LUT P0, PT, PT, PT, UP2, 0x80, 0x0 ;  /* 0x000000000000781c */ /* 0x000fe40003f0f028 */
[----:B------:R-:W-:Y:S02]  /*89c0*/  FMNMX.FTZ R4, R201, R4, !PT ;  /* 0x00000004c9047209 */ /* 0x000fe40007810000 */
[----:B------:R-:W-:Y:S04]  /*89d0*/  ISETP.GT.AND P0, PT, R7, 0x20, P0 ;  /* 0x000000200700780c */ /* 0x000fe80000704270 */
[----:B------:R-:W-:Y:S04]  /*89e0*/  ISETP.LT.OR P0, PT, R5, 0x21, P0 ;  /* 0x000000210500780c */ /* 0x000fe80000701670 */
[----:B------:R-:W-:Y:S02]  /*89f0*/  FSEL R187, R170, -INF , !P0 ;  /* 0xff800000aabb7808 */ /* 0x000fe40004000000 */
[----:B------:R-:W-:Y:S02]  /*8a00*/  PLOP3.LUT P0, PT, PT, PT, UP2, 0x80, 0x0 ;  /* 0x000000000000781c */ /* 0x000fe40003f0f028 */
[----:B------:R-:W-:Y:S02]  /*8a10*/  FMNMX.FTZ R4, R187, R4, !PT ;  /* 0x00000004bb047209 */ /* 0x000fe40007810000 */
[----:B------:R-:W-:Y:S02]  /*8a20*/  ISETP.GT.AND P0, PT, R7, 0x21, P0 ;  /* 0x000000210700780c */ /* 0x000fe40000704270 */
[----:B-1----:R-:W-:Y:S02]  /*8a30*/  FMNMX.FTZ R17, R0, R17, !PT ;  /* 0x0000001100117209 */ /* 0x002fe40007810000 */
        /* <DEDUP_REMOVED lines=24> */
[----:B------:R-:W-:Y:S01]  /*8bc0*/  ISETP.GT.AND P0, PT, R7, 0x38, P0 ;  /* 0x000000380700780c */ /* 0x000fe20000704270 */
[----:B------:R-:W1:Y:S03]  /*8bd0*/  SHFL.BFLY PT, R14, R17, 0x1, 0x1f ;  /* 0x0c201f00110e7f89 */ /* 0x000e6600000e0000 */
[----:B------:R-:W-:Y:S04]  /*8be0*/  ISETP.LT.OR P0, PT, R5, 0x39, P0 ;  /* 0x000000390500780c */ /* 0x000fe80000701670 */
[----:B------:R-:W-:Y:S02]  /*8bf0*/  FSEL R173, R33, -INF , !P0 ;  /* 0xff80000021ad7808 */ /* 0x000fe40004000000 */
[----:B------:R-:W-:Y:S01]  /*8c00*/  PLOP3.LUT P0, PT, PT, PT, UP2, 0x80, 0x0 ;  /* 0x000000000000781c */ /* 0x000fe20003f0f028 */
[----:B------:R-:W-:Y:S01]  /*8c10*/  UISETP.GT.AND UP2, UPT, UR20, UR4, UPT ;  /* 0x000000041400728c */ /* 0x000fe2000bf44270 */
[----:B------:R-:W-:Y:S01]  /*8c20*/  FMNMX.FTZ R0, R173, R0, !PT ;  /* 0x00000000ad007209 */ /* 0x000fe20007810000 */
[----:B------:R-:W-:Y:S01]  /*8c30*/  UIADD3 UR20, UR20, -0x1, URZ ;  /* 0xffffffff14147890 */ /* 0x000fe2000fffe03f */
[----:B------:R-:W-:Y:S04]  /*8c40*/  ISETP.GT.AND P0, PT, R7, 0x39, P0 ;  /* 0x000000390700780c */ /* 0x000fe80000704270 */
[----:B------:R-:W-:Y:S04]  /*8c50*/  ISETP.LT.OR P0, PT, R5, 0x3a, P0 ;  /* 0x0000003a0500780c */ /* 0x000fe80000701670 */
[----:B------:R-:W-:Y:S02]  /*8c60*/  FSEL R165, R31, -INF , !P0 ;  /* 0xff8000001fa57808 */ /* 0x000fe40004000000 */
[----:B------:R-:W-:Y:S02]  /*8c70*/  LDSM.16.MT88.4 R28, [R225+0x100] ;  /* 0x00010000e11c783b */ /* 0x000fe40000004200 */
[----:B------:R-:W-:Y:S02]  /*8c80*/  FMNMX.FTZ R4, R165, R0, !PT ;  /* 0x00000000a5047209 */ /* 0x000fe40007810000 */
[----:B-1----:R-:W-:Y:S04]  /*8c90*/  FMNMX.FTZ R0, R17, R14, !PT ;  /* 0x0000000e11007209 */ /* 0x002fe80007810000 */
[----:B------:R-:W1:Y:S01]  /*8ca0*/  SHFL.BFLY PT, R7, R4, 0x2, 0x1f ;  /* 0x0c401f0004077f89 */ /* 0x000e6200000e0000 */
[C---:B------:R-:W-:Y:S01]  /*8cb0*/  FMUL.FTZ R179, R0.reuse, c[0x0][0x2d0] ;  /* 0x0000b40000b37a20 */ /* 0x040fe20000410000 */
[----:B------:R-:W-:Y:S04]  /*8cc0*/  FSETP.NEU.FTZ.AND P0, PT, R0, -INF , PT ;  /* 0xff8000000000780b */ /* 0x000fe80003f1d000 */
[----:B------:R-:W-:Y:S05]  /*8cd0*/  FSEL R179, R179, RZ, P0 ;  /* 0x000000ffb3b37208 */ /* 0x000fea0000000000 */
[--C-:B------:R-:W-:Y:S02]  /*8ce0*/  FFMA.FTZ R188, R12, c[0x0][0x2d0], -R179.reuse ;  /* 0x0000b4000cbc7a23 */ /* 0x100fe400000108b3 */
[--C-:B------:R-:W-:Y:S02]  /*8cf0*/  FFMA.FTZ R167, R10, c[0x0][0x2d0], -R179.reuse ;  /* 0x0000b4000aa77a23 */ /* 0x100fe400000108b3 */
[--C-:B------:R-:W-:Y:S02]  /*8d00*/  FFMA.FTZ R166, R8, c[0x0][0x2d0], -R179.reuse ;  /* 0x0000b40008a67a23 */ /* 0x100fe400000108b3 */
[--C-:B------:R-:W-:Y:S01]  /*8d10*/  FFMA.FTZ R189, R6, c[0x0][0x2d0], -R179.reuse ;  /* 0x0000b40006bd7a23 */ /* 0x100fe200000108b3 */
[----:B------:R-:W-:Y:S01]  /*8d20*/  MUFU.EX2 R188, R188 ;  /* 0x000000bc00bc7308 */ /* 0x000fe20000000800 */
[--C-:B------:R-:W-:Y:S02]  /*8d30*/  FFMA.FTZ R176, R176, c[0x0][0x2d0], -R179.reuse ;  /* 0x0000b400b0b07a23 */ /* 0x100fe400000108b3 */
[--C-:B------:R-:W-:Y:S02]  /*8d40*/  FFMA.FTZ R194, R194, c[0x0][0x2d0], -R179.reuse ;  /* 0x0000b400c2c27a23 */ /* 0x100fe400000108b3 */
[--C-:B------:R-:W-:Y:S01]  /*8d50*/  FFMA.FTZ R195, R195, c[0x0][0x2d0], -R179.reuse ;  /* 0x0000b400c3c37a23 */ /* 0x100fe200000108b3 */
[----:B-1----:R-:W-:Y:S01]  /*8d60*/  FMNMX.FTZ R5, R4, R7, !PT ;  /* 0x0000000704057209 */ /* 0x002fe20007810000 */
[--C-:B------:R-:W-:Y:S01]  /*8d70*/  FFMA.FTZ R196, R196, c[0x0][0x2d0], -R179.reuse ;  /* 0x0000b400c4c47a23 */ /* 0x100fe200000108b3 */
[----:B------:R-:W-:Y:S01]  /*8d80*/  FSEL R4, R0, RZ, P0 ;  /* 0x000000ff00047208 */ /* 0x000fe20000000000 */
[--C-:B------:R-:W-:Y:S01]  /*8d90*/  FFMA.FTZ R197, R200, c[0x0][0x2d0], -R179.reuse ;  /* 0x0000b400c8c57a23 */ /* 0x100fe200000108b3 */
[----:B------:R-:W1:Y:S01]  /*8da0*/  MUFU.EX2 R167, R167 ;  /* 0x000000a700a77308 */ /* 0x000e620000000800 */
[----:B------:R-:W2:Y:S01]  /*8db0*/  SHFL.BFLY PT, R164, R5, 0x1, 0x1f ;  /* 0x0c201f0005a47f89 */ /* 0x000ea200000e0000 */
[----:B------:R-:W-:Y:S02]  /*8dc0*/  FFMA.FTZ R184, R184, c[0x0][0x2d0], -R179 ;  /* 0x0000b400b8b87a23 */ /* 0x000fe400000108b3 */
[----:B------:R-:W-:Y:S02]  /*8dd0*/  FADD.FTZ R3, -R4, R3 ;  /* 0x0000000304037221 */ /* 0x000fe40000010100 */
[--C-:B------:R-:W-:Y:S02]  /*8de0*/  FFMA.FTZ R202, R202, c[0x0][0x2d0], -R179.reuse ;  /* 0x0000b400caca7a23 */ /* 0x100fe400000108b3 */
[----:B------:R-:W-:Y:S02]  /*8df0*/  FMUL.FTZ R6, R3, c[0x0][0x2d0] ;  /* 0x0000b40003067a20 */ /* 0x000fe40000410000 */
[----:B------:R-:W-:Y:S01]  /*8e00*/  MUFU.EX2 R166, R166 ;  /* 0x000000a600a67308 */ /* 0x000fe20000000800 */
[--C-:B------:R-:W-:Y:S02]  /*8e10*/  FFMA.FTZ R182, R182, c[0x0][0x2d0], -R179.reuse ;  /* 0x0000b400b6b67a23 */ /* 0x100fe400000108b3 */
[--C-:B------:R-:W-:Y:S02]  /*8e20*/  FFMA.FTZ R180, R180, c[0x0][0x2d0], -R179.reuse ;  /* 0x0000b400b4b47a23 */ /* 0x100fe400000108b3 */
[--C-:B------:R-:W-:Y:S05]  /*8e30*/  FFMA.FTZ R178, R178, c[0x0][0x2d0], -R179.reuse ;  /* 0x0000b400b2b27a23 */ /* 0x100fea00000108b3 */
[----:B------:R-:W3:Y:S01]  /*8e40*/  MUFU.EX2 R3, R6 ;  /* 0x0000000600037308 */ /* 0x000ee20000000800 */
[----:B-1----:R-:W-:Y:S02]  /*8e50*/  F2FP.BF16.PACK_AB R168, R167, R188 ;  /* 0x000000bca7a8723e */ /* 0x002fe400000010ff */
[----:B--2---:R-:W-:Y:S04]  /*8e60*/  FMNMX.FTZ R164, R164, R5, !PT ;  /* 0x00000005a4a47209 */ /* 0x004fe80007810000 */
[C---:B------:R-:W-:Y:S01]  /*8e70*/  FSETP.NEU.FTZ.AND P0, PT, R164.reuse, -INF , PT ;  /* 0xff800000a400780b */ /* 0x040fe20003f1d000 */
[C---:B------:R-:W-:Y:S02]  /*8e80*/  FMUL.FTZ R172, R164.reuse, c[0x0][0x2d0] ;  /* 0x0000b400a4ac7a20 */ /* 0x040fe40000410000 */
[----:B------:R-:W1:Y:S01]  /*8e90*/  MUFU.EX2 R189, R189 ;  /* 0x000000bd00bd7308 */ /* 0x000e620000000800 */
[----:B------:R-:W-:Y:S02]  /*8ea0*/  FSEL R5, R164, RZ, P0 ;  /* 0x000000ffa4057208 */ /* 0x000fe40000000000 */
[----:B------:R-:W-:Y:S02]  /*8eb0*/  FSEL R172, R172, RZ, P0 ;  /* 0x000000ffacac7208 */ /* 0x000fe40000000000 */
[----:B------:R-:W-:Y:S01]  /*8ec0*/  PLOP3.LUT P0, PT, PT, PT, UP2, 0x80, 0x0 ;  /* 0x000000000000781c */ /* 0x000fe20003f0f028 */
[----:B------:R-:W-:Y:S02]  /*8ed0*/  FADD.FTZ R5, -R5, R2 ;  /* 0x0000000205057221 */ /* 0x000fe40000010100 */
[--C-:B------:R-:W-:Y:S02]  /*8ee0*/  FFMA.FTZ R193, R15, c[0x0][0x2d0], -R172.reuse ;  /* 0x0000b4000fc17a23 */ /* 0x100fe400000108ac */
[----:B------:R-:W-:Y:S01]  /*8ef0*/  MUFU.EX2 R194, R194 ;  /* 0x000000c200c27308 */ /* 0x000fe20000000800 */
[--C-:B------:R-:W-:Y:S02]  /*8f00*/  FFMA.FTZ R192, R13, c[0x0][0x2d0], -R172.reuse ;  /* 0x0000b4000dc07a23 */ /* 0x100fe400000108ac */
[----:B------:R-:W2:Y:S01]  /*8f10*/  LDSM.16.MT88.4 R12, [R231+0x100] ;  /* 0x00010000e70c783b */ /* 0x000ea20000004200 */
[--C-:B------:R-:W-:Y:S02]  /*8f20*/  FFMA.FTZ R191, R11, c[0x0][0x2d0], -R172.reuse ;  /* 0x0000b4000bbf7a23 */ /* 0x100fe400000108ac */
[--C-:B------:R-:W-:Y:S02]  /*8f30*/  FFMA.FTZ R190, R9, c[0x0][0x2d0], -R172.reuse ;  /* 0x0000b40009be7a23 */ /* 0x100fe400000108ac */
[----:B------:R-:W-:Y:S02]  /*8f40*/  FMUL.FTZ R2, R5, c[0x0][0x2d0] ;  /* 0x0000b40005027a20 */ /* 0x000fe40000410000 */
[----:B------:R-:W-:Y:S01]  /*8f50*/  MUFU.EX2 R193, R193 ;  /* 0x000000c100c17308 */ /* 0x000fe20000000800 */
[C---:B---3--:R-:W-:Y:S02]  /*8f60*/  FMUL.FTZ R4, R3.reuse, R160 ;  /* 0x000000a003047220 */ /* 0x048fe40000410000 */
[----:B------:R-:W-:Y:S01]  /*8f70*/  FMUL.FTZ R5, R3, R161 ;  /* 0x000000a103057220 */ /* 0x000fe20000410000 */
[----:B-1----:R-:W-:Y:S01]  /*8f80*/  F2FP.BF16.PACK_AB R170, R189, R166 ;  /* 0x000000a6bdaa723e */ /* 0x002fe200000010ff */
        /* <DEDUP_REMOVED lines=8> */
[----:B------:R-:W-:Y:S01]  /*9010*/  FMUL.FTZ R33, R3, R133 ;  /* 0x0000008503217220 */ /* 0x000fe20000410000 */
[----:B------:R-:W3:Y:S01]  /*9020*/  MUFU.EX2 R192, R192 ;  /* 0x000000c000c07308 */ /* 0x000ee20000000800 */
[--C-:B------:R-:W-:Y:S02]  /*9030*/  FFMA.FTZ R177, R177, c[0x0][0x2d0], -R172.reuse ;  /* 0x0000b400b1b17a23 */ /* 0x100fe400000108ac */
[C---:B------:R-:W-:Y:S02]  /*9040*/  FMUL.FTZ R36, R3.reuse, R36 ;  /* 0x0000002403247220 */ /* 0x040fe40000410000 */
[C---:B------:R-:W-:Y:S02]  /*9050*/  FMUL.FTZ R37, R3.reuse, R37 ;  /* 0x0000002503257220 */ /* 0x040fe40000410000 */
[C---:B------:R-:W-:Y:S02]  /*9060*/  FMUL.FTZ R40, R3.reuse, R40 ;  /* 0x0000002803287220 */ /* 0x040fe40000410000 */
[C---:B------:R-:W-:Y:S01]  /*9070*/  FMUL.FTZ R41, R3.reuse, R41 ;  /* 0x0000002903297220 */ /* 0x040fe20000410000 */
[----:B------:R-:W-:Y:S01]  /*9080*/  MUFU.EX2 R191, R191 ;  /* 0x000000bf00bf7308 */ /* 0x000fe20000000800 */
[C---:B------:R-:W-:Y:S02]  /*9090*/  FMUL.FTZ R44, R3.reuse, R44 ;  /* 0x0000002c032c7220 */ /* 0x040fe40000410000 */
[C---:B------:R-:W-:Y:S02]  /*90a0*/  FMUL.FTZ R45, R3.reuse, R45 ;  /* 0x0000002d032d7220 */ /* 0x040fe40000410000 */
[C---:B-1----:R-:W-:Y:S02]  /*90b0*/  FMUL.FTZ R6, R2.reuse, R162 ;  /* 0x000000a202067220 */ /* 0x042fe40000410000 */
[C---:B------:R-:W-:Y:S02]  /*90c0*/  FMUL.FTZ R7, R2.reuse, R163 ;  /* 0x000000a302077220 */ /* 0x040fe40000410000 */
[C---:B------:R-:W-:Y:S01]  /*90d0*/  FMUL.FTZ R10, R2.reuse, R158 ;  /* 0x0000009e020a7220 */ /* 0x040fe20000410000 */
[----:B------:R-:W1:Y:S01]  /*90e0*/  MUFU.EX2 R190, R190 ;  /* 0x000000be00be7308 */ /* 0x000e620000000800 */
[C---:B------:R-:W-:Y:S01]  /*90f0*/  FMUL.FTZ R11, R2.reuse, R159 ;  /* 0x0000009f020b7220 */ /* 0x040fe20000410000 */
[----:B------:R-:W-:Y:S01]  /*9100*/  LDSM.16.MT88.4 R160, [R224+0x2900] ;  /* 0x00290000e0a0783b */ /* 0x000fe20000004200 */
[----:B------:R-:W-:Y:S01]  /*9110*/  FMUL.FTZ R18, R2, R150 ;  /* 0x0000009602127220 */ /* 0x000fe20000410000 */
[----:B---3--:R-:W-:Y:S01]  /*9120*/  F2FP.BF16.PACK_AB R169, R192, R193 ;  /* 0x000000c1c0a9723e */ /* 0x008fe200000010ff */
[C---:B------:R-:W-:Y:S02]  /*9130*/  FMUL.FTZ R19, R2.reuse, R151 ;  /* 0x0000009702137220 */ /* 0x040fe40000410000 */
[C---:B------:R-:W-:Y:S02]  /*9140*/  FMUL.FTZ R26, R2.reuse, R142 ;  /* 0x0000008e021a7220 */ /* 0x040fe40000410000 */
[C---:B------:R-:W-:Y:S01]  /*9150*/  FMUL.FTZ R27, R2.reuse, R143 ;  /* 0x0000008f021b7220 */ /* 0x040fe20000410000 */
[----:B------:R-:W-:Y:S01]  /*9160*/  LDSM.16.MT88.4 R148, [R224+0x900] ;  /* 0x00090000e094783b */ /* 0x000fe20000004200 */
[C---:B------:R-:W-:Y:S01]  /*9170*/  FMUL.FTZ R34, R2.reuse, R134 ;  /* 0x0000008602227220 */ /* 0x040fe20000410000 */
[----:B------:R-:W3:Y:S01]  /*9180*/  MUFU.EX2 R195, R195 ;  /* 0x000000c300c37308 */ /* 0x000ee20000000800 */
[C---:B------:R-:W-:Y:S02]  /*9190*/  FMUL.FTZ R35, R2.reuse, R135 ;  /* 0x0000008702237220 */ /* 0x040fe40000410000 */
[C---:B------:R-:W-:Y:S02]  /*91a0*/  FMUL.FTZ R38, R2.reuse, R38 ;  /* 0x0000002602267220 */ /* 0x040fe40000410000 */
[C---:B------:R-:W-:Y:S01]  /*91b0*/  FMUL.FTZ R39, R2.reuse, R39 ;  /* 0x0000002702277220 */ /* 0x040fe20000410000 */
[----:B------:R-:W-:Y:S01]  /*91c0*/  LDSM.16.MT88.4 R132, [R225+0x2100] ;  /* 0x00210000e184783b */ /* 0x000fe20000004200 */
[C---:B------:R-:W-:Y:S02]  /*91d0*/  FMUL.FTZ R42, R2.reuse, R42 ;  /* 0x0000002a022a7220 */ /* 0x040fe40000410000 */
[C---:B------:R-:W-:Y:S01]  /*91e0*/  FMUL.FTZ R43, R2.reuse, R43 ;  /* 0x0000002b022b7220 */ /* 0x040fe20000410000 */
[----:B------:R-:W-:Y:S01]  /*91f0*/  MUFU.EX2 R196, R196 ;  /* 0x000000c400c47308 */ /* 0x000fe20000000800 */
[----:B------:R-:W-:Y:S01]  /*9200*/  FMUL.FTZ R46, R2, R46 ;  /* 0x0000002e022e7220 */ /* 0x000fe20000410000 */
[----:B-1----:R-:W-:Y:S01]  /*9210*/  F2FP.BF16.PACK_AB R171, R190, R191 ;  /* 0x000000bfbeab723e */ /* 0x002fe200000010ff */
[C---:B------:R-:W-:Y:S01]  /*9220*/  FMUL.FTZ R47, R2.reuse, R47 ;  /* 0x0000002f022f7220 */ /* 0x040fe20000410000 */
[----:B------:R-:W-:Y:S01]  /*9230*/  LDSM.16.MT88.4 R140, [R224+0x2100] ;  /* 0x00210000e08c783b */ /* 0x000fe20000004200 */
[C---:B------:R-:W-:Y:S02]  /*9240*/  FMUL.FTZ R48, R3.reuse, R48 ;  /* 0x0000003003307220 */ /* 0x040fe40000410000 */
[C---:B------:R-:W-:Y:S02]  /*9250*/  FMUL.FTZ R49, R3.reuse, R49 ;  /* 0x0000003103317220 */ /* 0x040fe40000410000 */
[C---:B--2---:R-:W-:Y:S01]  /*9260*/  HMMA.16816.F32.BF16 R4, R168.reuse, R12, R4 ;  /* 0x0000000ca804723c */ /* 0x044fe20000041804 */
[----:B------:R-:W-:Y:S02]  /*9270*/  MUFU.EX2 R197, R197 ;  /* 0x000000c500c57308 */ /* 0x000fe40000000800 */
[----:B------:R-:W-:Y:S02]  /*9280*/  LDSM.16.MT88.4 R156, [R225+0x2900] ;  /* 0x00290000e19c783b */ /* 0x000fe40000004200 */
[C---:B------:R-:W-:Y:S02]  /*9290*/  FMUL.FTZ R50, R2.reuse, R50 ;  /* 0x0000003202327220 */ /* 0x040fe40000410000 */
[C---:B------:R-:W-:Y:S01]  /*92a0*/  FMUL.FTZ R12, R3.reuse, R152 ;  /* 0x00000098030c7220 */ /* 0x040fe20000410000 */
[C---:B------:R-:W-:Y:S03]  /*92b0*/  HMMA.16816.F32.BF16 R8, R168.reuse, R14, R8 ;  /* 0x0000000ea808723c */ /* 0x040fe60000041808 */
[----:B------:R-:W-:Y:S01]  /*92c0*/  MUFU.EX2 R202, R202 ;  /* 0x000000ca00ca7308 */ /* 0x000fe20000000800 */
[C---:B------:R-:W-:Y:S02]  /*92d0*/  FMUL.FTZ R13, R3.reuse, R153 ;  /* 0x00000099030d7220 */ /* 0x040fe40000410000 */
[C---:B------:R-:W-:Y:S02]  /*92e0*/  FMUL.FTZ R51, R2.reuse, R51 ;  /* 0x0000003302337220 */ /* 0x040fe40000410000 */
[C---:B------:R-:W-:Y:S04]  /*92f0*/  FMUL.FTZ R14, R2.reuse, R154 ;  /* 0x0000009a020e7220 */ /* 0x040fe80000410000 */
[C---:B------:R-:W-:Y:S02]  /*9300*/  FMUL.FTZ R15, R2.reuse, R155 ;  /* 0x0000009b020f7220 */ /* 0x040fe40000410000 */
[----:B------:R-:W1:Y:S01]  /*9310*/  LDSM.16.MT88.4 R152, [R224+0x100] ;  /* 0x00010000e098783b */ /* 0x000e620000004200 */
        /* <DEDUP_REMOVED lines=11> */
[----:B------:R-:W2:Y:S01]  /*93d0*/  LDSM.16.MT88.4 R144, [R231+0x2100] ;  /* 0x00210000e790783b */ /* 0x000ea20000004200 */
        /* <DEDUP_REMOVED lines=18> */
[C---:B------:R-:W-:Y:S01]  /*9500*/  HMMA.16816.F32.BF16 R32, R168.reuse, R154, R32 ;  /* 0x0000009aa820723c */ /* 0x040fe20000041820 */
[----:B------:R-:W-:Y:S03]  /*9510*/  LDSM.16.MT88.4 R152, [R231+0x2900] ;  /* 0x00290000e798783b */ /* 0x000fe60000004200 */
[C---:B------:R-:W-:Y:S02]  /*9520*/  FMUL.FTZ R67, R2.reuse, R67 ;  /* 0x0000004302437220 */ /* 0x040fe40000410000 */
[C---:B------:R-:W-:Y:S02]  /*9530*/  FMUL.FTZ R68, R3.reuse, R68 ;  /* 0x0000004403447220 */ /* 0x040fe40000410000 */
[C---:B--2---:R-:W-:Y:S04]  /*9540*/  HMMA.16816.F32.BF16 R36, R168.reuse, R144, R36 ;  /* 0x00000090a824723c */ /* 0x044fe80000041824 */
[C---:B------:R-:W-:Y:S02]  /*9550*/  FMUL.FTZ R69, R3.reuse, R69 ;  /* 0x0000004503457220 */ /* 0x040fe40000410000 */
[C---:B------:R-:W-:Y:S02]  /*9560*/  FMUL.FTZ R70, R2.reuse, R70 ;  /* 0x0000004602467220 */ /* 0x040fe40000410000 */
[C---:B------:R-:W-:Y:S01]  /*9570*/  HMMA.16816.F32.BF16 R40, R168.reuse, R146, R40 ;  /* 0x00000092a828723c */ /* 0x040fe20000041828 */
[----:B------:R-:W-:Y:S03]  /*9580*/  LDSM.16.MT88.4 R144, [R225+0x900] ;  /* 0x00090000e190783b */ /* 0x000fe60000004200 */
[C---:B------:R-:W-:Y:S02]  /*9590*/  FMUL.FTZ R71, R2.reuse, R71 ;  /* 0x0000004702477220 */ /* 0x040fe40000410000 */
[C---:B------:R-:W-:Y:S02]  /*95a0*/  FMUL.FTZ R72, R3.reuse, R72 ;  /* 0x0000004803487220 */ /* 0x040fe40000410000 */
[C---:B------:R-:W-:Y:S01]  /*95b0*/  FMUL.FTZ R73, R3.reuse, R73 ;  /* 0x0000004903497220 */ /* 0x040fe20000410000 */
[C---:B----4-:R-:W-:Y:S03]  /*95c0*/  HMMA.16816.F32.BF16 R44, R168.reuse, R136, R44 ;  /* 0x00000088a82c723c */ /* 0x050fe6000004182c */
        /* <DEDUP_REMOVED lines=11> */
[----:B------:R-:W2:Y:S03]  /*9680*/  LDSM.16.MT88.4 R132, [R226+0x4100] ;  /* 0x00410000e284783b */ /* 0x000ea60000004200 */
        /* <DEDUP_REMOVED lines=18> */
[C---:B--2---:R-:W-:Y:S04]  /*97b0*/  HMMA.16816.F32.BF16 R76, R168.reuse, R132, R76 ;  /* 0x00000084a84c723c */ /* 0x044fe8000004184c */
[C---:B------:R-:W-:Y:S02]  /*97c0*/  FMUL.FTZ R93, R3.reuse, R93 ;  /* 0x0000005d035d7220 */ /* 0x040fe40000410000 */
[C---:B------:R-:W-:Y:S02]  /*97d0*/  FMUL.FTZ R94, R2.reuse, R94 ;  /* 0x0000005e025e7220 */ /* 0x040fe40000410000 */
[C---:B------:R-:W-:Y:S01]  /*97e0*/  HMMA.16816.F32.BF16 R80, R168.reuse, R134, R80 ;  /* 0x00000086a850723c */ /* 0x040fe20000041850 */
[----:B------:R-:W2:Y:S03]  /*97f0*/  LDSM.16.MT88.4 R132, [R231+0x6100] ;  /* 0x00610000e784783b */ /* 0x000ea60000004200 */
        /* <DEDUP_REMOVED lines=21> */
[C---:B------:R-:W-:Y:S03]  /*9950*/  FMUL.FTZ R109, R3.reuse, R109 ;  /* 0x0000006d036d7220 */ /* 0x040fe60000410000 */
[C---:B------:R-:W-:Y:S01]  /*9960*/  HMMA.16816.F32.BF16 R104, R168.reuse, R134, R104 ;  /* 0x00000086a868723c */ /* 0x040fe20000041868 */
[----:B------:R-:W2:Y:S02]  /*9970*/  LDSM.16.MT88.4 R132, [R224+0x6100] ;  /* 0x00610000e084783b */ /* 0x000ea40000004200 */
[C---:B------:R-:W-:Y:S02]  /*9980*/  FMUL.FTZ R110, R2.reuse, R110 ;  /* 0x0000006e026e7220 */ /* 0x040fe40000410000 */
[C---:B------:R-:W-:Y:S02]  /*9990*/  FMUL.FTZ R111, R2.reuse, R111 ;  /* 0x0000006f026f7220 */ /* 0x040fe40000410000 */
[C---:B------:R-:W-:Y:S02]  /*99a0*/  FMUL.FTZ R112, R3.reuse, R112 ;  /* 0x0000007003707220 */ /* 0x040fe40000410000 */
[C---:B------:R-:W-:Y:S03]  /*99b0*/  FMUL.FTZ R113, R3.reuse, R113 ;  /* 0x0000007103717220 */ /* 0x040fe60000410000 */
[C---:B----4-:R-:W-:Y:S03]  /*99c0*/  HMMA.16816.F32.BF16 R108, R168.reuse, R140, R108 ;  /* 0x0000008ca86c723c */ /* 0x050fe6000004186c */
[C---:B------:R-:W-:Y:S02]  /*99d0*/  FMUL.FTZ R114, R2.reuse, R114 ;  /* 0x0000007202727220 */ /* 0x040fe40000410000 */
[C---:B------:R-:W-:Y:S02]  /*99e0*/  FMUL.FTZ R115, R2.reuse, R115 ;  /* 0x0000007302737220 */ /* 0x040fe40000410000 */
[C---:B------:R-:W-:Y:S02]  /*99f0*/  FMUL.FTZ R116, R3.reuse, R116 ;  /* 0x0000007403747220 */ /* 0x040fe40000410000 */
[----:B------:R-:W-:Y:S03]  /*9a00*/  FMUL.FTZ R117, R3, R117 ;  /* 0x0000007503757220 */ /* 0x000fe60000410000 */
[C---:B------:R-:W-:Y:S01]  /*9a10*/  HMMA.16816.F32.BF16 R112, R168.reuse, R142, R112 ;  /* 0x0000008ea870723c */ /* 0x040fe20000041870 */
[----:B------:R-:W4:Y:S02]  /*9a20*/  LDSM.16.MT88.4 R140, [R231+0x900] ;  /* 0x00090000e78c783b */ /* 0x000f240000004200 */
[C---:B------:R-:W-:Y:S02]  /*9a30*/  FMUL.FTZ R118, R2.reuse, R118 ;  /* 0x0000007602767220 */ /* 0x040fe40000410000 */
[----:B------:R-:W-:Y:S02]  /*9a40*/  FMUL.FTZ R119, R2, R119 ;  /* 0x0000007702777220 */ /* 0x000fe40000410000 */
[--C-:B------:R-:W-:Y:S02]  /*9a50*/  FFMA.FTZ R198, R198, c[0x0][0x2d0], -R172.reuse ;  /* 0x0000b400c6c67a23 */ /* 0x100fe400000108ac */
[--C-:B------:R-:W-:Y:S03]  /*9a60*/  FFMA.FTZ R199, R199, c[0x0][0x2d0], -R172.reuse ;  /* 0x0000b400c7c77a23 */ /* 0x100fe600000108ac */
[C---:B-1----:R-:W-:Y:S01]  /*9a70*/  HMMA.16816.F32.BF16 R116, R168.reuse, R136, R116 ;  /* 0x00000088a874723c */ /* 0x042fe20000041874 */
[----:B------:R-:W-:Y:S02]  /*9a80*/  MUFU.EX2 R198, R198 ;  /* 0x000000c600c67308 */ /* 0x000fe40000000800 */
[C---:B------:R-:W-:Y:S02]  /*9a90*/  FMUL.FTZ R120, R3.reuse, R120 ;  /* 0x0000007803787220 */ /* 0x040fe40000410000 */
[----:B------:R-:W-:Y:S02]  /*9aa0*/  FMUL.FTZ R121, R3, R121 ;  /* 0x0000007903797220 */ /* 0x000fe40000410000 */
[--C-:B------:R-:W-:Y:S02]  /*9ab0*/  FFMA.FTZ R200, R203, c[0x0][0x2d0], -R172.reuse ;  /* 0x0000b400cbc87a23 */ /* 0x100fe400000108ac */
[C---:B------:R-:W-:Y:S02]  /*9ac0*/  FMUL.FTZ R122, R2.reuse, R122 ;  /* 0x0000007a027a7220 */ /* 0x040fe40000410000 */
[----:B------:R-:W1:Y:S01]  /*9ad0*/  MUFU.EX2 R199, R199 ;  /* 0x000000c700c77308 */ /* 0x000e620000000800 */
[----:B------:R-:W-:Y:S02]  /*9ae0*/  FMUL.FTZ R123, R2, R123 ;  /* 0x0000007b027b7220 */ /* 0x000fe40000410000 */
[--C-:B------:R-:W-:Y:S02]  /*9af0*/  FFMA.FTZ R201, R201, c[0x0][0x2d0], -R172.reuse ;  /* 0x0000b400c9c97a23 */ /* 0x100fe400000108ac */
[--C-:B------:R-:W-:Y:S02]  /*9b00*/  FFMA.FTZ R183, R183, c[0x0][0x2d0], -R172.reuse ;  /* 0x0000b400b7b77a23 */ /* 0x100fe400000108ac */
[--C-:B------:R-:W-:Y:S01]  /*9b10*/  FFMA.FTZ R203, R186, c[0x0][0x2d0], -R179.reuse ;  /* 0x0000b400bacb7a23 */ /* 0x100fe200000108b3 */
[C---:B------:R-:W-:Y:S01]  /*9b20*/  HMMA.16816.F32.BF16 R120, R168.reuse, R138, R120 ;  /* 0x0000008aa878723c */ /* 0x040fe20000041878 */
[----:B------:R-:W5:Y:S01]  /*9b30*/  LDSM.16.MT88.4 R136, [R226+0x900] ;  /* 0x00090000e288783b */ /* 0x000f620000004200 */
[----:B------:R-:W-:Y:S01]  /*9b40*/  MUFU.EX2 R200, R200 ;  /* 0x000000c800c87308 */ /* 0x000fe20000000800 */
[C---:B------:R-:W-:Y:S02]  /*9b50*/  FMUL.FTZ R124, R3.reuse, R124 ;  /* 0x0000007c037c7220 */ /* 0x040fe40000410000 */
[----:B------:R-:W-:Y:S02]  /*9b60*/  FMUL.FTZ R125, R3, R125 ;  /* 0x0000007d037d7220 */ /* 0x000fe40000410000 */
[C---:B------:R-:W-:Y:S02]  /*9b70*/  FMUL.FTZ R126, R2.reuse, R126 ;  /* 0x0000007e027e7220 */ /* 0x040fe40000410000 */
[----:B------:R-:W-:Y:S03]  /*9b80*/  FMUL.FTZ R127, R2, R127 ;  /* 0x0000007f027f7220 */ /* 0x000fe60000410000 */
[----:B------:R-:W4:Y:S01]  /*9b90*/  MUFU.EX2 R201, R201 ;  /* 0x000000c900c97308 */ /* 0x000f220000000800 */
[----:B------:R-:W-:Y:S02]  /*9ba0*/  FFMA.FTZ R179, R174, c[0x0][0x2d0], -R179 ;  /* 0x0000b400aeb37a23 */ /* 0x000fe400000108b3 */
[--C-:B------:R-:W-:Y:S01]  /*9bb0*/  FFMA.FTZ R185, R185, c[0x0][0x2d0], -R172.reuse ;  /* 0x0000b400b9b97a23 */ /* 0x100fe200000108ac */
[C---:B--2---:R-:W-:Y:S03]  /*9bc0*/  HMMA.16816.F32.BF16 R124, R168.reuse, R132, R124 ;  /* 0x00000084a87c723c */ /* 0x044fe6000004187c */
[C---:B------:R-:W-:Y:S02]  /*9bd0*/  FMUL.FTZ R128, R3.reuse, R128 ;  /* 0x0000008003807220 */ /* 0x040fe40000410000 */
[----:B------:R-:W-:Y:S01]  /*9be0*/  FMUL.FTZ R129, R3, R129 ;  /* 0x0000008103817220 */ /* 0x000fe20000410000 */
[----:B------:R-:W-:Y:S01]  /*9bf0*/  MUFU.EX2 R186, R182 ;  /* 0x000000b600ba7308 */ /* 0x000fe20000000800 */
[C---:B------:R-:W-:Y:S01]  /*9c00*/  FMUL.FTZ R130, R2.reuse, R130 ;  /* 0x0000008202827220 */ /* 0x040fe20000410000 */
[----:B---3--:R-:W-:Y:S01]  /*9c10*/  F2FP.BF16.PACK_AB R132, R195, R194 ;  /* 0x000000c2c384723e */ /* 0x008fe200000010ff */
[C---:B------:R-:W-:Y:S03]  /*9c20*/  FMUL.FTZ R131, R2.reuse, R131 ;  /* 0x0000008302837220 */ /* 0x040fe60000410000 */
[----:B-1----:R-:W-:Y:S01]  /*9c30*/  F2FP.BF16.PACK_AB R133, R199, R198 ;  /* 0x000000c6c785723e */ /* 0x002fe200000010ff */
[--C-:B------:R-:W-:Y:S02]  /*9c40*/  FFMA.FTZ R187, R187, c[0x0][0x2d0], -R172.reuse ;  /* 0x0000b400bbbb7a23 */ /* 0x100fe400000108ac */
[----:B------:R-:W-:Y:S01]  /*9c50*/  FFMA.FTZ R181, R181, c[0x0][0x2d0], -R172 ;  /* 0x0000b400b5b57a23 */ /* 0x000fe200000108ac */
[----:B------:R-:W-:Y:S01]  /*9c60*/  HMMA.16816.F32.BF16 R128, R168, R134, R128 ;  /* 0x00000086a880723c */ /* 0x000fe20000041880 */
[----:B------:R-:W-:Y:S02]  /*9c70*/  MUFU.EX2 R185, R185 ;  /* 0x000000b900b97308 */ /* 0x000fe40000000800 */
[----:B------:R-:W-:Y:S02]  /*9c80*/  FFMA.FTZ R188, R3, R244, R188 ;  /* 0x000000f403bc7223 */ /* 0x000fe400000100bc */
[----:B------:R-:W-:Y:S02]  /*9c90*/  FFMA.FTZ R193, R2, R243, R193 ;  /* 0x000000f302c17223 */ /* 0x000fe400000100c1 */
[----:B------:R-:W-:Y:S01]  /*9ca0*/  F2FP.BF16.PACK_AB R134, R197, R196 ;  /* 0x000000c4c586723e */ /* 0x000fe200000010ff */
[----:B------:R-:W-:Y:S01]  /*9cb0*/  FADD.FTZ R167, R167, R188 ;  /* 0x000000bca7a77221 */ /* 0x000fe20000010000 */
[----:B----4-:R-:W-:Y:S02]  /*9cc0*/  F2FP.BF16.PACK_AB R135, R201, R200 ;  /* 0x000000c8c987723e */ /* 0x010fe400000010ff */
[----:B------:R-:W1:Y:S01]  /*9cd0*/  MUFU.EX2 R171, R184 ;  /* 0x000000b800ab7308 */ /* 0x000e620000000800 */
[----:B------:R-:W-:Y:S02]  /*9ce0*/  FADD.FTZ R192, R192, R193 ;  /* 0x000000c1c0c07221 */ /* 0x000fe40000010000 */
[----:B------:R-:W-:Y:S02]  /*9cf0*/  FADD.FTZ R166, R166, R167 ;  /* 0x000000a7a6a67221 */ /* 0x000fe40000010000 */
[C---:B------:R-:W-:Y:S05]  /*9d00*/  HMMA.16816.F32.BF16 R4, R132.reuse, R140, R4 ;  /* 0x0000008c8404723c */ /* 0x040fea0000041804 */
[----:B------:R-:W-:Y:S01]  /*9d10*/  MUFU.EX2 R184, R181 ;  /* 0x000000b500b87308 */ /* 0x000fe20000000800 */
[----:B------:R-:W-:Y:S02]  /*9d20*/  FADD.FTZ R3, R191, R192 ;  /* 0x000000c0bf037221 */ /* 0x000fe40000010000 */
[C---:B------:R-:W-:Y:S01]  /*9d30*/  HMMA.16816.F32.BF16 R8, R132.reuse, R142, R8 ;  /* 0x0000008e8408723c */ /* 0x040fe20000041808 */
[----:B------:R-:W2:Y:S03]  /*9d40*/  LDSM.16.MT88.4 R140, [R226+0x2900] ;  /* 0x00290000e28c783b */ /* 0x000ea60000004200 */
[----:B------:R-:W-:Y:S02]  /*9d50*/  FADD.FTZ R189, R189, R166 ;  /* 0x000000a6bdbd7221 */ /* 0x000fe40000010000 */
[----:B------:R-:W-:Y:S01]  /*9d60*/  FADD.FTZ R3, R190, R3 ;  /* 0x00000003be037221 */ /* 0x000fe20000010000 */
[----:B------:R1:W-:Y:S01]  /*9d70*/  MUFU.EX2 R168, R183 ;  /* 0x000000b700a87308 */ /* 0x0003e20000000800 */
[C---:B-----5:R-:W-:Y:S04]  /*9d80*/  HMMA.16816.F32.BF16 R12, R132.reuse, R136, R12 ;  /* 0x00000088840c723c */ /* 0x060fe8000004180c */
[----:B------:R-:W-:Y:S02]  /*9d90*/  FADD.FTZ R194, R194, R189 ;  /* 0x000000bdc2c27221 */ /* 0x000fe40000010000 */
[----:B------:R-:W-:Y:S02]  /*9da0*/  FADD.FTZ R198, R198, R3 ;  /* 0x00000003c6c67221 */ /* 0x000fe40000010000 */
[C---:B------:R-:W-:Y:S01]  /*9db0*/  HMMA.16816.F32.BF16 R16, R132.reuse, R138, R16 ;  /* 0x0000008a8410723c */ /* 0x040fe20000041810 */
[----:B------:R-:W3:Y:S01]  /*9dc0*/  LDSM.16.MT88.4 R136, [R231+0x4900] ;  /* 0x00490000e788783b */ /* 0x000ee20000004200 */
[----:B------:R-:W-:Y:S02]  /*9dd0*/  MUFU.EX2 R169, R187 ;  /* 0x000000bb00a97308 */ /* 0x000fe40000000800 */
[----:B------:R-:W-:Y:S02]  /*9de0*/  FADD.FTZ R195, R195, R194 ;  /* 0x000000c2c3c37221 */ /* 0x000fe40000010000 */
[----:B------:R-:W-:Y:S02]  /*9df0*/  FADD.FTZ R199, R199, R198 ;  /* 0x000000c6c7c77221 */ /* 0x000fe40000010000 */
[C---:B------:R-:W-:Y:S04]  /*9e00*/  HMMA.16816.F32.BF16 R20, R132.reuse, R144, R20 ;  /* 0x000000908414723c */ /* 0x040fe80000041814 */
[----:B------:R-:W-:Y:S01]  /*9e10*/  MUFU.EX2 R187, R176 ;  /* 0x000000b000bb7308 */ /* 0x000fe20000000800 */
[----:B------:R-:W-:Y:S01]  /*9e20*/  FADD.FTZ R196, R196, R195 ;  /* 0x000000c3c4c47221 */ /* 0x000fe20000010000 */
[----:B-1----:R-:W-:Y:S02]  /*9e30*/  MOV R183, R171 ;  /* 0x000000ab00b77202 */ /* 0x002fe40000000f00 */
[C---:B------:R-:W-:Y:S01]  /*9e40*/  HMMA.16816.F32.BF16 R24, R132.reuse, R146, R24 ;  /* 0x000000928418723c */ /* 0x040fe20000041818 */
[----:B------:R-:W1:Y:S03]  /*9e50*/  LDSM.16.MT88.4 R144, [R226+0x4900] ;  /* 0x00490000e290783b */ /* 0x000e660000004200 */
[----:B------:R-:W-:Y:S02]  /*9e60*/  FADD.FTZ R200, R200, R199 ;  /* 0x000000c7c8c87221 */ /* 0x000fe40000010000 */
[----:B------:R-:W4:Y:S01]  /*9e70*/  MUFU.EX2 R171, R180 ;  /* 0x000000b400ab7308 */ /* 0x000f220000000800 */
[----:B------:R-:W-:Y:S01]  /*9e80*/  FADD.FTZ R197, R197, R196 ;  /* 0x000000c4c5c57221 */ /* 0x000fe20000010000 */
[C---:B------:R-:W-:Y:S04]  /*9e90*/  HMMA.16816.F32.BF16 R28, R132.reuse, R148, R28 ;  /* 0x00000094841c723c */ /* 0x040fe8000004181c */
[----:B------:R-:W-:Y:S04]  /*9ea0*/  FADD.FTZ R201, R201, R200 ;  /* 0x000000c8c9c97221 */ /* 0x000fe80000010000 */
[C---:B------:R-:W-:Y:S01]  /*9eb0*/  HMMA.16816.F32.BF16 R32, R132.reuse, R150, R32 ;  /* 0x000000968420723c */ /* 0x040fe20000041820 */
[----:B------:R-:W5:Y:S01]  /*9ec0*/  LDSM.16.MT88.4 R148, [R225+0x4900] ;  /* 0x00490000e194783b */ /* 0x000f620000004200 */
[----:B------:R-:W-:Y:S06]  /*9ed0*/  MUFU.EX2 R180, R179 ;  /* 0x000000b300b47308 */ /* 0x000fec0000000800 */
[C---:B------:R-:W-:Y:S04]  /*9ee0*/  HMMA.16816.F32.BF16 R36, R132.reuse, R152, R36 ;  /* 0x000000988424723c */ /* 0x040fe80000041824 */
[----:B------:R4:W-:Y:S04]  /*9ef0*/  MUFU.EX2 R170, R178 ;  /* 0x000000b200aa7308 */ /* 0x0009e80000000800 */
[C---:B------:R-:W-:Y:S01]  /*9f00*/  HMMA.16816.F32.BF16 R40, R132.reuse, R154, R40 ;  /* 0x0000009a8428723c */ /* 0x040fe20000041828 */
[----:B------:R-:W-:Y:S05]  /*9f10*/  LDSM.16.MT88.4 R152, [R231+0x3100] ;  /* 0x00310000e798783b */ /* 0x000fea0000004200 */
[----:B------:R-:W1:Y:S02]  /*9f20*/  MUFU.EX2 R203, R203 ;  /* 0x000000cb00cb7308 */ /* 0x000e640000000800 */
[C---:B--2---:R-:W-:Y:S08]  /*9f30*/  HMMA.16816.F32.BF16 R44, R132.reuse, R140, R44 ;  /* 0x0000008c842c723c */ /* 0x044ff0000004182c */
[C---:B------:R-:W-:Y:S01]  /*9f40*/  HMMA.16816.F32.BF16 R48, R132.reuse, R142, R48 ;  /* 0x0000008e8430723c */ /* 0x040fe20000041830 */
[----:B------:R-:W2:Y:S03]  /*9f50*/  LDSM.16.MT88.4 R140, [R224+0x4900] ;  /* 0x00490000e08c783b */ /* 0x000ea60000004200 */
[----:B----4-:R-:W-:Y:S02]  /*9f60*/  MOV R178, R171 ;  /* 0x000000ab00b27202 */ /* 0x010fe40000000f00 */
[----:B------:R-:W-:Y:S02]  /*9f70*/  MUFU.EX2 R171, R177 ;  /* 0x000000b100ab7308 */ /* 0x000fe40000000800 */
        /* <DEDUP_REMOVED lines=9> */
[C---:B-1----:R-:W-:Y:S08]  /*a010*/  HMMA.16816.F32.BF16 R76, R132.reuse, R144, R76 ;  /* 0x00000090844c723c */ /* 0x042ff0000004184c */
[C---:B------:R-:W-:Y:S01]  /*a020*/  HMMA.16816.F32.BF16 R80, R132.reuse, R146, R80 ;  /* 0x000000928450723c */ /* 0x040fe20000041850 */
[----:B------:R-:W1:Y:S07]  /*a030*/  LDSM.16.MT88.4 R144, [R226+0x6900] ;  /* 0x00690000e290783b */ /* 0x000e6e0000004200 */
[C---:B-----5:R-:W-:Y:S08]  /*a040*/  HMMA.16816.F32.BF16 R84, R132.reuse, R148, R84 ;  /* 0x000000948454723c */ /* 0x060ff00000041854 */
[C---:B------:R-:W-:Y:S01]  /*a050*/  HMMA.16816.F32.BF16 R88, R132.reuse, R150, R88 ;  /* 0x000000968458723c */ /* 0x040fe20000041858 */
[----:B------:R-:W4:Y:S07]  /*a060*/  LDSM.16.MT88.4 R148, [R225+0x6900] ;  /* 0x00690000e194783b */ /* 0x000f2e0000004200 */
        /* <DEDUP_REMOVED lines=9> */
[C---:B----4-:R-:W-:Y:S08]  /*a100*/  HMMA.16816.F32.BF16 R116, R132.reuse, R148, R116 ;  /* 0x000000948474723c */ /* 0x050ff00000041874 */
[C---:B------:R-:W-:Y:S01]  /*a110*/  HMMA.16816.F32.BF16 R120, R132.reuse, R150, R120 ;  /* 0x000000968478723c */ /* 0x040fe20000041878 */
[----:B------:R-:W4:Y:S07]  /*a120*/  LDSM.16.MT88.4 R148, [R225+0x1100] ;  /* 0x00110000e194783b */ /* 0x000f2e0000004200 */
[C---:B--2---:R-:W-:Y:S08]  /*a130*/  HMMA.16816.F32.BF16 R124, R132.reuse, R140, R124 ;  /* 0x0000008c847c723c */ /* 0x044ff0000004187c */
[----:B------:R-:W-:Y:S01]  /*a140*/  HMMA.16816.F32.BF16 R128, R132, R142, R128 ;  /* 0x0000008e8480723c */ /* 0x000fe20000041880 */
[----:B------:R-:W2:Y:S06]  /*a150*/  LDSM.16.MT88.4 R140, [R224+0x1100] ;  /* 0x00110000e08c783b */ /* 0x000eac0000004200 */
[----:B------:R-:W-:Y:S02]  /*a160*/  F2FP.BF16.PACK_AB R134, R186, R183 ;  /* 0x000000b7ba86723e */ /* 0x000fe400000010ff */
[----:B------:R-:W-:Y:S03]  /*a170*/  F2FP.BF16.PACK_AB R133, R185, R169 ;  /* 0x000000a9b985723e */ /* 0x000fe600000010ff */
[----:B------:R-:W-:Y:S02]  /*a180*/  F2FP.BF16.PACK_AB R135, R184, R168 ;  /* 0x000000a8b887723e */ /* 0x000fe400000010ff */
[C---:B------:R-:W-:Y:S01]  /*a190*/  F2FP.BF16.PACK_AB R132, R203.reuse, R202 ;  /* 0x000000cacb84723e */ /* 0x040fe200000010ff */
[----:B------:R-:W-:Y:S04]  /*a1a0*/  FADD.FTZ R202, R202, R197 ;  /* 0x000000c5caca7221 */ /* 0x000fe80000010000 */
[----:B------:R-:W-:Y:S02]  /*a1b0*/  FADD.FTZ R3, R203, R202 ;  /* 0x000000cacb037221 */ /* 0x000fe40000010000 */
        /* <DEDUP_REMOVED lines=8> */
[----:B------:R-:W-:Y:S07]  /*a240*/  LDSM.16.MT88.4 R148, [R231+0x7100] ;  /* 0x00710000e794783b */ /* 0x000fee0000004200 */
[C---:B--2---:R-:W-:Y:S08]  /*a250*/  HMMA.16816.F32.BF16 R28, R132.reuse, R140, R28 ;  /* 0x0000008c841c723c */ /* 0x044ff0000004181c */
[C---:B------:R-:W-:Y:S01]  /*a260*/  HMMA.16816.F32.BF16 R32, R132.reuse, R142, R32 ;  /* 0x0000008e8420723c */ /* 0x040fe20000041820 */
[----:B------:R-:W2:Y:S07]  /*a270*/  LDSM.16.MT88.4 R140, [R226+0x5100] ;  /* 0x00510000e28c783b */ /* 0x000eae0000004200 */
        /* <DEDUP_REMOVED lines=12> */
[C---:B------:R-:W-:Y:S07]  /*a340*/  HMMA.16816.F32.BF16 R68, R132.reuse, R160, R68 ;  /* 0x000000a08444723c */ /* 0x040fee0000041844 */
[--C-:B------:R-:W-:Y:S01]  /*a350*/  FFMA.FTZ R161, R175, c[0x0][0x2d0], -R172.reuse ;  /* 0x0000b400afa17a23 */ /* 0x100fe200000108ac */
[C---:B------:R-:W-:Y:S03]  /*a360*/  HMMA.16816.F32.BF16 R72, R132.reuse, R162, R72 ;  /* 0x000000a28448723c */ /* 0x040fe60000041848 */
[----:B------:R-:W-:Y:S01]  /*a370*/  MUFU.EX2 R182, R161 ;  /* 0x000000a100b67308 */ /* 0x000fe20000000800 */
[--C-:B------:R-:W-:Y:S02]  /*a380*/  FFMA.FTZ R160, R173, c[0x0][0x2d0], -R172.reuse ;  /* 0x0000b400ada07a23 */ /* 0x100fe400000108ac */
[----:B------:R-:W-:Y:S02]  /*a390*/  FFMA.FTZ R172, R165, c[0x0][0x2d0], -R172 ;  /* 0x0000b400a5ac7a23 */ /* 0x000fe400000108ac */
[C---:B--2---:R-:W-:Y:S05]  /*a3a0*/  HMMA.16816.F32.BF16 R76, R132.reuse, R140, R76 ;  /* 0x0000008c844c723c */ /* 0x044fea000004184c */
[----:B------:R-:W2:Y:S03]  /*a3b0*/  MUFU.EX2 R181, R160 ;  /* 0x000000a000b57308 */ /* 0x000ea60000000800 */
[C---:B------:R-:W-:Y:S01]  /*a3c0*/  HMMA.16816.F32.BF16 R80, R132.reuse, R142, R80 ;  /* 0x0000008e8450723c */ /* 0x040fe20000041850 */
[----:B------:R-:W4:Y:S06]  /*a3d0*/  LDSM.16.MT88.4 R140, [R226+0x7100] ;  /* 0x00710000e28c783b */ /* 0x000f2c0000004200 */
[----:B------:R5:W2:Y:S01]  /*a3e0*/  MUFU.EX2 R165, R172 ;  /* 0x000000ac00a57308 */ /* 0x000aa20000000800 */
[C---:B---3--:R-:W-:Y:S08]  /*a3f0*/  HMMA.16816.F32.BF16 R84, R132.reuse, R136, R84 ;  /* 0x000000888454723c */ /* 0x048ff00000041854 */
[C---:B------:R-:W-:Y:S01]  /*a400*/  HMMA.16816.F32.BF16 R88, R132.reuse, R138, R88 ;  /* 0x0000008a8458723c */ /* 0x040fe20000041858 */
[----:B------:R-:W3:Y:S07]  /*a410*/  LDSM.16.MT88.4 R136, [R224+0x7100] ;  /* 0x00710000e088783b */ /* 0x000eee0000004200 */
[C---:B-1----:R-:W-:Y:S01]  /*a420*/  HMMA.16816.F32.BF16 R92, R132.reuse, R144, R92 ;  /* 0x00000090845c723c */ /* 0x042fe2000004185c */
[----:B-----5:R-:W-:Y:S07]  /*a430*/  LDSM.16.MT88.4 R172, [R225+0x1900] ;  /* 0x00190000e1ac783b */ /* 0x020fee0000004200 */
[C---:B------:R-:W-:Y:S01]  /*a440*/  HMMA.16816.F32.BF16 R96, R132.reuse, R146, R96 ;  /* 0x000000928460723c */ /* 0x040fe20000041860 */
[----:B------:R-:W1:Y:S07]  /*a450*/  LDSM.16.MT88.4 R144, [R226+0x1900] ;  /* 0x00190000e290783b */ /* 0x000e6e0000004200 */
[C---:B------:R-:W-:Y:S07]  /*a460*/  HMMA.16816.F32.BF16 R100, R132.reuse, R148, R100 ;  /* 0x000000948464723c */ /* 0x040fee0000041864 */
[----:B------:R-:W-:Y:S01]  /*a470*/  MOV R149, R178 ;  /* 0x000000b200957202 */ /* 0x000fe20000000f00 */
[C---:B------:R-:W-:Y:S01]  /*a480*/  HMMA.16816.F32.BF16 R104, R132.reuse, R150, R104 ;  /* 0x000000968468723c */ /* 0x040fe20000041868 */
[----:B------:R-:W5:Y:S07]  /*a490*/  LDSM.16.MT88.4 R176, [R224+0x1900] ;  /* 0x00190000e0b0783b */ /* 0x000f6e0000004200 */
[C---:B----4-:R-:W-:Y:S07]  /*a4a0*/  HMMA.16816.F32.BF16 R108, R132.reuse, R140, R108 ;  /* 0x0000008c846c723c */ /* 0x050fee000004186c */
[----:B------:R-:W-:Y:S01]  /*a4b0*/  MOV R140, R180 ;  /* 0x000000b4008c7202 */ /* 0x000fe20000000f00 */
[C---:B------:R-:W-:Y:S04]  /*a4c0*/  HMMA.16816.F32.BF16 R112, R132.reuse, R142, R112 ;  /* 0x0000008e8470723c */ /* 0x040fe80000041870 */
[----:B--2---:R-:W-:Y:S03]  /*a4d0*/  MOV R141, R181 ;  /* 0x000000b5008d7202 */ /* 0x004fe60000000f00 */
[----:B------:R-:W-:Y:S01]  /*a4e0*/  MOV R142, R183 ;  /* 0x000000b7008e7202 */ /* 0x000fe20000000f00 */
[C---:B------:R-:W-:Y:S04]  /*a4f0*/  HMMA.16816.F32.BF16 R116, R132.reuse, R152, R116 ;  /* 0x000000988474723c */ /* 0x040fe80000041874 */
[----:B------:R-:W-:Y:S04]  /*a500*/  MOV R143, R185 ;  /* 0x000000b9008f7202 */ /* 0x000fe80000000f00 */
[C---:B------:R-:W-:Y:S08]  /*a510*/  HMMA.16816.F32.BF16 R120, R132.reuse, R154, R120 ;  /* 0x0000009a8478723c */ /* 0x040ff00000041878 */
[C---:B---3--:R-:W-:Y:S07]  /*a520*/  HMMA.16816.F32.BF16 R124, R132.reuse, R136, R124 ;  /* 0x00000088847c723c */ /* 0x048fee000004187c */
[----:B------:R-:W-:Y:S01]  /*a530*/  MOV R136, R187 ;  /* 0x000000bb00887202 */ /* 0x000fe20000000f00 */
[----:B------:R-:W-:Y:S04]  /*a540*/  HMMA.16816.F32.BF16 R128, R132, R138, R128 ;  /* 0x0000008a8480723c */ /* 0x000fe80000041880 */
[----:B------:R-:W-:Y:S02]  /*a550*/  MOV R137, R182 ;  /* 0x000000b600897202 */ /* 0x000fe40000000f00 */
[----:B------:R-:W2:Y:S01]  /*a560*/  LDSM.16.MT88.4 R180, [R231+0x3900] ;  /* 0x00390000e7b4783b */ /* 0x000ea20000004200 */
[----:B------:R-:W-:Y:S02]  /*a570*/  MOV R134, R170 ;  /* 0x000000aa00867202 */ /* 0x000fe40000000f00 */
[----:B------:R-:W-:Y:S03]  /*a580*/  MOV R135, R171 ;  /* 0x000000ab00877202 */ /* 0x000fe60000000f00 */
[----:B------:R-:W-:Y:S02]  /*a590*/  MOV R139, R168 ;  /* 0x000000a8008b7202 */ /* 0x000fe40000000f00 */
[----:B------:R-:W-:Y:S02]  /*a5a0*/  MOV R133, R169 ;  /* 0x000000a900857202 */ /* 0x000fe40000000f00 */
[----:B------:R-:W-:Y:S02]  /*a5b0*/  F2FP.BF16.PACK_AB R168, R134, R149 ;  /* 0x0000009586a8723e */ /* 0x000fe400000010ff */
[----:B------:R-:W-:Y:S02]  /*a5c0*/  F2FP.BF16.PACK_AB R170, R140, R136 ;  /* 0x000000888caa723e */ /* 0x000fe400000010ff */
[----:B------:R-:W-:Y:S02]  /*a5d0*/  F2FP.BF16.PACK_AB R169, R137, R135 ;  /* 0x0000008789a9723e */ /* 0x000fe400000010ff */
[----:B------:R-:W-:Y:S02]  /*a5e0*/  F2FP.BF16.PACK_AB R171, R165, R141 ;  /* 0x0000008da5ab723e */ /* 0x000fe400000010ff */
[----:B------:R-:W-:Y:S02]  /*a5f0*/  MOV R132, R184 ;  /* 0x000000b800847202 */ /* 0x000fe40000000f00 */
[----:B------:R-:W-:Y:S02]  /*a600*/  MOV R138, R186 ;  /* 0x000000ba008a7202 */ /* 0x000fe40000000f00 */
[----:B------:R-:W3:Y:S01]  /*a610*/  LDSM.16.MT88.4 R184, [R226+0x3900] ;  /* 0x00390000e2b8783b */ /* 0x000ee20000004200 */
[C---:B------:R-:W-:Y:S07]  /*a620*/  HMMA.16816.F32.BF16 R160, R168.reuse, R156, R4 ;  /* 0x0000009ca8a0723c */ /* 0x040fee0000041804 */
[----:B------:R-:W4:Y:S01]  /*a630*/  LDSM.16.MT88.4 R4, [R225+0x3900] ;  /* 0x00390000e104783b */ /* 0x000f220000004200 */
[C---:B------:R-:W-:Y:S07]  /*a640*/  HMMA.16816.F32.BF16 R156, R168.reuse, R158, R8 ;  /* 0x0000009ea89c723c */ /* 0x040fee0000041808 */
[----:B------:R-:W-:Y:S01]  /*a650*/  MOV R11, R149 ;  /* 0x00000095000b7202 */ /* 0x000fe20000000f00 */
[C---:B-1----:R-:W-:Y:S01]  /*a660*/  HMMA.16816.F32.BF16 R152, R168.reuse, R144, R12 ;  /* 0x00000090a898723c */ /* 0x042fe2000004180c */
[----:B------:R-:W-:Y:S07]  /*a670*/  LDSM.16.MT88.4 R12, [R231+0x5900] ;  /* 0x00590000e70c783b */ /* 0x000fee0000004200 */
[C---:B------:R-:W-:Y:S07]  /*a680*/  HMMA.16816.F32.BF16 R148, R168.reuse, R146, R16 ;  /* 0x00000092a894723c */ /* 0x040fee0000041810 */
[----:B------:R-:W-:Y:S01]  /*a690*/  MOV R19, R132 ;  /* 0x0000008400137202 */ /* 0x000fe20000000f00 */
[C---:B------:R-:W-:Y:S04]  /*a6a0*/  HMMA.16816.F32.BF16 R144, R168.reuse, R172, R20 ;  /* 0x000000aca890723c */ /* 0x040fe80000041814 */
[----:B------:R-:W-:Y:S02]  /*a6b0*/  MOV R18, R11 ;  /* 0x0000000b00127202 */ /* 0x000fe40000000f00 */
[----:B------:R-:W1:Y:S01]  /*a6c0*/  LDSM.16.MT88.4 R8, [R224+0x3900] ;  /* 0x00390000e008783b */ /* 0x000e620000004200 */
[----:B------:R-:W-:Y:S02]  /*a6d0*/  MOV R22, R142 ;  /* 0x0000008e00167202 */ /* 0x000fe40000000f00 */
[----:B------:R-:W-:Y:S03]  /*a6e0*/  MOV R23, R143 ;  /* 0x0000008f00177202 */ /* 0x000fe60000000f00 */
[----:B------:R-:W-:Y:S02]  /*a6f0*/  MOV R173, R140 ;  /* 0x0000008c00ad7202 */ /* 0x000fe40000000f00 */
[----:B------:R-:W-:Y:S02]  /*a700*/  MOV R172, R141 ;  /* 0x0000008d00ac7202 */ /* 0x000fe40000000f00 */
[C---:B------:R-:W-:Y:S01]  /*a710*/  HMMA.16816.F32.BF16 R140, R168.reuse, R174, R24 ;  /* 0x000000aea88c723c */ /* 0x040fe20000041818 */
[----:B------:R-:W-:Y:S02]  /*a720*/  LDSM.16.MT88.4 R24, [R224+0x5900] ;  /* 0x00590000e018783b */ /* 0x000fe40000004200 */
[----:B------:R-:W-:Y:S02]  /*a730*/  MOV R20, R138 ;  /* 0x0000008a00147202 */ /* 0x000fe40000000f00 */
[----:B------:R-:W-:Y:S02]  /*a740*/  MOV R21, R139 ;  /* 0x0000008b00157202 */ /* 0x000fe40000000f00 */
[----:B------:R-:W-:Y:S02]  /*a750*/  MOV R175, R136 ;  /* 0x0000008800af7202 */ /* 0x000fe40000000f00 */
[----:B------:R-:W-:Y:S02]  /*a760*/  MOV R174, R137 ;  /* 0x0000008900ae7202 */ /* 0x000fe40000000f00 */
[C---:B-----5:R-:W-:Y:S07]  /*a770*/  HMMA.16816.F32.BF16 R136, R168.reuse, R176, R28 ;  /* 0x000000b0a888723c */ /* 0x060fee000004181c */
[----:B------:R-:W-:Y:S02]  /*a780*/  MOV R31, R133 ;  /* 0x00000085001f7202 */ /* 0x000fe40000000f00 */
[----:B------:R-:W-:Y:S03]  /*a790*/  MOV R177, R134 ;  /* 0x0000008600b17202 */ /* 0x000fe60000000f00 */
[----:B------:R-:W-:Y:S02]  /*a7a0*/  MOV R176, R135 ;  /* 0x0000008700b07202 */ /* 0x000fe40000000f00 */
[C---:B------:R-:W-:Y:S01]  /*a7b0*/  HMMA.16816.F32.BF16 R132, R168.reuse, R178, R32 ;  /* 0x000000b2a884723c */ /* 0x040fe20000041820 */
[----:B------:R-:W-:Y:S06]  /*a7c0*/  LDSM.16.MT88.4 R32, [R226+0x7900] ;  /* 0x00790000e220783b */ /* 0x000fec0000004200 */
[----:B------:R-:W-:Y:S01]  /*a7d0*/  MOV R179, R18 ;  /* 0x0000001200b37202 */ /* 0x000fe20000000f00 */
[C---:B--2---:R-:W-:Y:S04]  /*a7e0*/  HMMA.16816.F32.BF16 R36, R168.reuse, R180, R36 ;  /* 0x000000b4a824723c */ /* 0x044fe80000041824 */
[----:B------:R-:W-:Y:S02]  /*a7f0*/  MOV R178, R19 ;  /* 0x0000001300b27202 */ /* 0x000fe40000000f00 */
[----:B------:R-:W2:Y:S01]  /*a800*/  LDSM.16.MT88.4 R16, [R226+0x5900] ;  /* 0x00590000e210783b */ /* 0x000ea20000004200 */
[----:B------:R-:W-:Y:S01]  /*a810*/  MOV R181, R20 ;  /* 0x0000001400b57202 */ /* 0x000fe20000000f00 */
[C---:B------:R-:W-:Y:S04]  /*a820*/  HMMA.16816.F32.BF16 R40, R168.reuse, R182, R40 ;  /* 0x000000b6a828723c */ /* 0x040fe80000041828 */
[----:B------:R-:W-:Y:S03]  /*a830*/  MOV R180, R21 ;  /* 0x0000001500b47202 */ /* 0x000fe60000000f00 */
[----:B------:R-:W-:Y:S01]  /*a840*/  MOV R183, R22 ;  /* 0x0000001600b77202 */ /* 0x000fe20000000f00 */
[C---:B---3--:R-:W-:Y:S04]  /*a850*/  HMMA.16816.F32.BF16 R44, R168.reuse, R184, R44 ;  /* 0x000000b8a82c723c */ /* 0x048fe8000004182c */
[----:B------:R-:W-:Y:S01]  /*a860*/  MOV R182, R23 ;  /* 0x0000001700b67202 */ /* 0x000fe20000000f00 */
[----:B------:R-:W-:Y:S01]  /*a870*/  FADD.FTZ R3, R183, R3 ;  /* 0x00000003b7037221 */ /* 0x000fe20000010000 */
[----:B------:R-:W3:Y:S01]  /*a880*/  LDSM.16.MT88.4 R20, [R225+0x5900] ;  /* 0x00590000e114783b */ /* 0x000ee20000004200 */
[----:B------:R-:W-:Y:S01]  /*a890*/  MOV R185, R31 ;  /* 0x0000001f00b97202 */ /* 0x000fe20000000f00 */
[C---:B------:R-:W-:Y:S04]  /*a8a0*/  HMMA.16816.F32.BF16 R48, R168.reuse, R186, R48 ;  /* 0x000000baa830723c */ /* 0x040fe80000041830 */
[----:B------:R-:W-:Y:S02]  /*a8b0*/  FADD.FTZ R2, R185, R201 ;  /* 0x000000c9b9027221 */ /* 0x000fe40000010000 */
[----:B------:R-:W5:Y:S01]  /*a8c0*/  LDSM.16.MT88.4 R28, [R231+0x7900] ;  /* 0x00790000e71c783b */ /* 0x000f620000004200 */
[----:B------:R-:W-:Y:S01]  /*a8d0*/  FADD.FTZ R3, R181, R3 ;  /* 0x00000003b5037221 */ /* 0x000fe20000010000 */
[C---:B----4-:R-:W-:Y:S04]  /*a8e0*/  HMMA.16816.F32.BF16 R52, R168.reuse, R4, R52 ;  /* 0x00000004a834723c */ /* 0x050fe80000041834 */
[----:B------:R-:W-:Y:S02]  /*a8f0*/  FADD.FTZ R2, R182, R2 ;  /* 0x00000002b6027221 */ /* 0x000fe40000010000 */
[----:B------:R-:W-:Y:S02]  /*a900*/  FADD.FTZ R3, R179, R3 ;  /* 0x00000003b3037221 */ /* 0x000fe40000010000 */
[C---:B------:R-:W-:Y:S01]  /*a910*/  HMMA.16816.F32.BF16 R56, R168.reuse, R6, R56 ;  /* 0x00000006a838723c */ /* 0x040fe20000041838 */
[----:B------:R-:W4:Y:S03]  /*a920*/  LDSM.16.MT88.4 R4, [R225+0x7900] ;  /* 0x00790000e104783b */ /* 0x000f260000004200 */
[----:B------:R-:W-:Y:S02]  /*a930*/  FADD.FTZ R2, R180, R2 ;  /* 0x00000002b4027221 */ /* 0x000fe40000010000 */
[----:B------:R-:W-:Y:S02]  /*a940*/  FADD.FTZ R3, R177, R3 ;  /* 0x00000003b1037221 */ /* 0x000fe40000010000 */
[C---:B-1----:R-:W-:Y:S04]  /*a950*/  HMMA.16816.F32.BF16 R60, R168.reuse, R8, R60 ;  /* 0x00000008a83c723c */ /* 0x042fe8000004183c */
[----:B------:R-:W-:Y:S02]  /*a960*/  FADD.FTZ R2, R178, R2 ;  /* 0x00000002b2027221 */ /* 0x000fe40000010000 */
[----:B------:R-:W-:Y:S02]  /*a970*/  FADD.FTZ R3, R175, R3 ;  /* 0x00000003af037221 */ /* 0x000fe40000010000 */
[C---:B------:R-:W-:Y:S01]  /*a980*/  HMMA.16816.F32.BF16 R64, R168.reuse, R10, R64 ;  /* 0x0000000aa840723c */ /* 0x040fe20000041840 */
[----:B------:R-:W1:Y:S03]  /*a990*/  LDSM.16.MT88.4 R8, [R224+0x7900] ;  /* 0x00790000e008783b */ /* 0x000e660000004200 */
[----:B------:R-:W-:Y:S02]  /*a9a0*/  FADD.FTZ R2, R176, R2 ;  /* 0x00000002b0027221 */ /* 0x000fe40000010000 */
[----:B------:R-:W-:Y:S01]  /*a9b0*/  FADD.FTZ R244, R173, R3 ;  /* 0x00000003adf47221 */ /* 0x000fe20000010000 */
[----:B------:R-:W-:Y:S01]  /*a9c0*/  MOV R3, R0 ;  /* 0x0000000000037202 */ /* 0x000fe20000000f00 */
[C---:B------:R-:W-:Y:S04]  /*a9d0*/  HMMA.16816.F32.BF16 R68, R168.reuse, R12, R68 ;  /* 0x0000000ca844723c */ /* 0x040fe80000041844 */
[----:B------:R-:W-:Y:S04]  /*a9e0*/  FADD.FTZ R2, R174, R2 ;  /* 0x00000002ae027221 */ /* 0x000fe80000010000 */
[C---:B------:R-:W-:Y:S04]  /*a9f0*/  HMMA.16816.F32.BF16 R72, R168.reuse, R14, R72 ;  /* 0x0000000ea848723c */ /* 0x040fe80000041848 */
[----:B------:R-:W-:Y:S04]  /*aa00*/  FADD.FTZ R2, R172, R2 ;  /* 0x00000002ac027221 */ /* 0x000fe80000010000 */
[C---:B--2---:R-:W-:Y:S04]  /*aa10*/  HMMA.16816.F32.BF16 R76, R168.reuse, R16, R76 ;  /* 0x00000010a84c723c */ /* 0x044fe8000004184c */
[----:B------:R-:W-:Y:S01]  /*aa20*/  FADD.FTZ R243, R165, R2 ;  /* 0x00000002a5f37221 */ /* 0x000fe20000010000 */
[----:B------:R-:W-:Y:S03]  /*aa30*/  MOV R2, R164 ;  /* 0x000000a400027202 */ /* 0x000fe60000000f00 */
[C---:B------:R-:W-:Y:S08]  /*aa40*/  HMMA.16816.F32.BF16 R80, R168.reuse, R18, R80 ;  /* 0x00000012a850723c */ /* 0x040ff00000041850 */
[C---:B---3--:R-:W-:Y:S08]  /*aa50*/  HMMA.16816.F32.BF16 R84, R168.reuse, R20, R84 ;  /* 0x00000014a854723c */ /* 0x048ff00000041854 */
[C---:B------:R-:W-:Y:S08]  /*aa60*/  HMMA.16816.F32.BF16 R88, R168.reuse, R22, R88 ;  /* 0x00000016a858723c */ /* 0x040ff00000041858 */
[C---:B------:R-:W-:Y:S08]  /*aa70*/  HMMA.16816.F32.BF16 R92, R168.reuse, R24, R92 ;  /* 0x00000018a85c723c */ /* 0x040ff0000004185c */
[C---:B------:R-:W-:Y:S08]  /*aa80*/  HMMA.16816.F32.BF16 R96, R168.reuse, R26, R96 ;  /* 0x0000001aa860723c */ /* 0x040ff00000041860 */
[C---:B-----5:R-:W-:Y:S08]  /*aa90*/  HMMA.16816.F32.BF16 R100, R168.reuse, R28, R100 ;  /* 0x0000001ca864723c */ /* 0x060ff00000041864 */
[C---:B------:R-:W-:Y:S08]  /*aaa0*/  HMMA.16816.F32.BF16 R104, R168.reuse, R30, R104 ;  /* 0x0000001ea868723c */ /* 0x040ff00000041868 */
[C---:B------:R-:W-:Y:S08]  /*aab0*/  HMMA.16816.F32.BF16 R108, R168.reuse, R32, R108 ;  /* 0x00000020a86c723c */ /* 0x040ff0000004186c */
[C---:B------:R-:W-:Y:S08]  /*aac0*/  HMMA.16816.F32.BF16 R112, R168.reuse, R34, R112 ;  /* 0x00000022a870723c */ /* 0x040ff00000041870 */
[C---:B----4-:R-:W-:Y:S08]  /*aad0*/  HMMA.16816.F32.BF16 R116, R168.reuse, R4, R116 ;  /* 0x00000004a874723c */ /* 0x050ff00000041874 */
[C---:B------:R-:W-:Y:S08]  /*aae0*/  HMMA.16816.F32.BF16 R120, R168.reuse, R6, R120 ;  /* 0x00000006a878723c */ /* 0x040ff00000041878 */
[C---:B-1----:R-:W-:Y:S08]  /*aaf0*/  HMMA.16816.F32.BF16 R124, R168.reuse, R8, R124 ;  /* 0x00000008a87c723c */ /* 0x042ff0000004187c */
[----:B------:R-:W-:Y:S01]  /*ab00*/  HMMA.16816.F32.BF16 R128, R168, R10, R128 ;  /* 0x0000000aa880723c */ /* 0x000fe20000041880 */
[----:B------:R-:W-:-:S07]  /*ab10*/  @P0 BRA `(.L_x_1996) ;  /* 0xffffb81000000947 */ /* 0x000fce000383ffff */
.L_x_1985:
[----:B------:R-:W1:Y:S01]  /*ab20*/  S2UR UR26, SR_CTAID.X ;  /* 0x00000000001a79c3 */ /* 0x000e620000002500 */
[----:B------:R-:W-:Y:S01]  /*ab30*/  UMOV UR25, 0x1 ;  /* 0x0000000100197882 */ /* 0x000fe20000000000 */
[----:B------:R-:W-:Y:S01]  /*ab40*/  PLOP3.LUT P0, PT, PT, PT, UP0, 0x40, 0x0 ;  /* 0x000000000000781c */ /* 0x000fe20003f0e808 */
[----:B------:R-:W-:-:S02]  /*ab50*/  ULDC UR21, c[0x0][0x168] ;  /* 0x00005a0000157ab9 */ /* 0x000fc40000000800 */
[----:B------:R-:W-:Y:S02]  /*ab60*/  ULDC.64 UR4, c[0x0][0x2c8] ;  /* 0x0000b20000047ab9 */ /* 0x000fe40000000a00 */
[----:B------:R-:W-:Y:S02]  /*ab70*/  UIADD3 UR21, UR25, -UR21, URZ ;  /* 0x8000001519157290 */ /* 0x000fe4000fffe03f */
[----:B------:R-:W-:Y:S02]  /*ab80*/  ULDC UR24, c[0x0][0x2ac] ;  /* 0x0000ab0000187ab9 */ /* 0x000fe40000000800 */
[----:B-1----:R-:W-:-:S04]  /*ab90*/  ULEA UR26, UR26, 0x7f, 0x7 ;  /* 0x0000007f1a1a7891 */ /* 0x002fc8000f8e383f */
        /* <DEDUP_REMOVED lines=20> */
.L_x_1998:
[----:B------:R-:W-:Y:S02]  /*ace0*/  ULDC UR4, c[0x0][0x32c] ;  /* 0x0000cb0000047ab9 */ /* 0x000fe40000000800 */
[----:B------:R-:W-:-:S03]  /*acf0*/  UISETP.NE.AND UP2, UPT, UR25, UR4, UPT ;  /* 0x000000041900728c */ /* 0x000fc6000bf45270 */
[----:B------:R-:W-:Y:S02]  /*ad00*/  ULDC.64 UR4, c[0x0][0x330] ;  /* 0x0000cc0000047ab9 */ /* 0x000fe40000000a00 */
[----:B------:R-:W-:-:S07]  /*ad10*/  UIMAD.WIDE.U32 UR26, UR24, UR4, URZ ;  /* 0x00000004181a72a5 */ /* 0x000fce000f8e003f */
[----:B------:R-:W-:Y:S02]  /*ad20*/  @UP2 UMOV UR25, UR27 ;  /* 0x0000001b00192c82 */ /* 0x000fe40008000000 */
[----:B------:R-:W-:Y:S02]  /*ad30*/  @UP2 USHF.R.U32.HI UR24, URZ, UR5, UR25 ;  /* 0x000000053f182299 */ /* 0x000fe40008011619 */
.L_x_1999:
[----:B------:R-:W-:Y:S02]  /*ad40*/  ULDC UR4, c[0x0][0x32c] ;  /* 0x0000cb0000047ab9 */ /* 0x000fe40000000800 */
[----:B------:R-:W-:-:S04]  /*ad50*/  UIMAD UR4, UR24, UR4, URZ ;  /* 0x00000004180472a4 */ /* 0x000fc8000f8e023f */
[----:B------:R-:W-:-:S04]  /*ad60*/  UISETP.LT.AND UP2, UPT, UR21, UR4, UPT ;  /* 0x000000041500728c */ /* 0x000fc8000bf41270 */
[----:B------:R-:W-:-:S04]  /*ad70*/  USEL UR21, UR21, UR4, !UP2 ;  /* 0x0000000415157287 */ /* 0x000fc8000d000000 */
.L_x_1997:
[----:B------:R-:W-:-:S04]  /*ad80*/  UIADD3 UR21, UR21, 0x3f, URZ ;  /* 0x0000003f15157890 */ /* 0x000fc8000fffe03f */
        /* <DEDUP_REMOVED lines=9> */
[----:B------:R-:W-:Y:S01]  /*ae20*/  SHF.R.S32.HI R0, RZ, 0x1f, R207 ;  /* 0x0000001fff007819 */ /* 0x000fe200000114cf */
[----:B------:R-:W-:Y:S01]  /*ae30*/  IMAD.MOV.U32 R167, RZ, RZ, R164 ;  /* 0x000000ffffa77224 */ /* 0x000fe200078e00a4 */
[C---:B------:R-:W-:Y:S01]  /*ae40*/  SHF.L.U64.HI R252, R206.reuse, 0x1, R247 ;  /* 0x00000001cefc7819 */ /* 0x040fe200000102f7 */
[C---:B------:R-:W-:Y:S01]  /*ae50*/  IMAD.SHL.U32 R2, R207.reuse, 0x2, RZ ;  /* 0x00000002cf027824 */ /* 0x040fe200078e00ff */
[----:B------:R-:W-:Y:S01]  /*ae60*/  SEL R250, RZ, 0x10, P5 ;  /* 0x00000010fffa7807 */ /* 0x000fe20002800000 */
[----:B------:R-:W-:Y:S01]  /*ae70*/  IMAD.SHL.U32 R251, R206, 0x2, RZ ;  /* 0x00000002cefb7824 */ /* 0x000fe200078e00ff */
[----:B------:R-:W-:Y:S02]  /*ae80*/  SEL R249, RZ, 0x10, P4 ;  /* 0x00000010fff97807 */ /* 0x000fe40002000000 */
[----:B------:R-:W-:Y:S02]  /*ae90*/  SHF.L.U64.HI R0, R207, 0x1, R0 ;  /* 0x00000001cf007819 */ /* 0x000fe40000010200 */
.L_x_2003:
        /* <DEDUP_REMOVED lines=28> */
[----:B------:R-:W-:Y:S01]  /*b060*/  SHF.R.S32.HI R10, RZ, 0x1f, R207 ;  /* 0x0000001fff0a7819 */ /* 0x000fe200000114cf */
[----:B------:R-:W-:Y:S01]  /*b070*/  IMAD.SHL.U32 R8, R207, 0x2, RZ ;  /* 0x00000002cf087824 */ /* 0x000fe200078e00ff */
[----:B------:R-:W-:Y:S01]  /*b080*/  LOP3.LUT R12, R12, 0xf, RZ, 0xc0, !PT ;  /* 0x0000000f0c0c7812 */ /* 0x000fe200078ec0ff */
[----:B------:R-:W-:Y:S01]  /*b090*/  IMAD.WIDE.U32 R4, R237, c[0x0][0x218], R4 ;  /* 0x00008600ed047a25 */ /* 0x000fe200078e0004 */
[----:B------:R-:W-:Y:S04]  /*b0a0*/  SHF.L.U64.HI R10, R207, 0x1, R10 ;  /* 0x00000001cf0a7819 */ /* 0x000fe8000001020a */
[----:B------:R-:W-:Y:S01]  /*b0b0*/  IADD3 R0, P0, R4, UR22, RZ ;  /* 0x0000001604007c10 */ /* 0x000fe2000ff1e0ff */
[----:B------:R-:W-:Y:S03]  /*b0c0*/  IMAD.SHL.U32 R4, R205, 0x2, RZ ;  /* 0x00000002cd047824 */ /* 0x000fe600078e00ff */
[----:B------:R-:W-:Y:S02]  /*b0d0*/  IADD3.X R5, R5, UR6, R2, P0, !PT ;  /* 0x0000000605057c10 */ /* 0x000fe400087fe402 */
[----:B------:R-:W-:Y:S02]  /*b0e0*/  LEA R7, P0, R0, c[0x0][0x1f8], 0x1 ;  /* 0x00007e0000077a11 */ /* 0x000fe400078008ff */
[----:B------:R-:W-:Y:S02]  /*b0f0*/  SHF.L.U64.HI R2, R204, 0x1, R245 ;  /* 0x00000001cc027819 */ /* 0x000fe400000102f5 */
[----:B------:R-:W-:Y:S01]  /*b100*/  LEA.HI.X R6, R0, c[0x0][0x1fc], R5, 0x1, P0 ;  /* 0x00007f0000067a11 */ /* 0x000fe200000f0c05 */
[----:B------:R-:W5:Y:S01]  /*b110*/  SHFL.IDX PT, R9, R7, 0x1, 0x181f ;  /* 0x00381f0007097f89 */ /* 0x000f6200000e0000 */
[----:B------:R-:W-:Y:S01]  /*b120*/  IMAD.SHL.U32 R0, R204, 0x2, RZ ;  /* 0x00000002cc007824 */ /* 0x000fe200078e00ff */
[----:B------:R-:W-:Y:S02]  /*b130*/  SHF.L.U64.HI R5, R205, 0x1, R246 ;  /* 0x00000001cd057819 */ /* 0x000fe400000102f6 */
[----:B------:R-:W4:Y:S04]  /*b140*/  SHFL.IDX PT, R11, R6, 0x1, 0x181f ;  /* 0x00381f00060b7f89 */ /* 0x000f2800000e0000 */
[----:B------:R-:W3:Y:S04]  /*b150*/  SHFL.IDX PT, R7, R7, RZ, 0x181f ;  /* 0x00181fff07077589 */ /* 0x000ee800000e0000 */
[----:B------:R-:W2:Y:S01]  /*b160*/  SHFL.IDX PT, R21, R6, RZ, 0x181f ;  /* 0x00181fff06157589 */ /* 0x000ea200000e0000 */
[----:B-----5:R-:W-:Y:S04]  /*b170*/  IADD3 R22, P1, P0, R22, R9, R251 ;  /* 0x0000000916167210 */ /* 0x020fe8000783e0fb */
[----:B----4-:R-:W-:Y:S02]  /*b180*/  IADD3.X R23, RZ, R11, R252, P1, P0 ;  /* 0x0000000bff177210 */ /* 0x010fe40000fe04fc */
[----:B------:R-:W-:Y:S04]  /*b190*/  IADD3 R14, P1, P0, R14, R9, R4 ;  /* 0x000000090e0e7210 */ /* 0x000fe8000783e004 */
[--C-:B------:R-:W-:Y:S02]  /*b1a0*/  IADD3.X R15, RZ, R11, R5.reuse, P1, P0 ;  /* 0x0000000bff0f7210 */ /* 0x100fe40000fe0405 */
[----:B------:R-:W-:Y:S04]  /*b1b0*/  IADD3 R12, P1, P0, R12, R9, R0 ;  /* 0x000000090c0c7210 */ /* 0x000fe8000783e000 */
[--C-:B------:R-:W-:Y:S02]  /*b1c0*/  IADD3.X R13, RZ, R11, R2.reuse, P1, P0 ;  /* 0x0000000bff0d7210 */ /* 0x100fe40000fe0402 */
[----:B---3--:R-:W-:Y:S05]  /*b1d0*/  IADD3 R4, P0, R7, R4, RZ ;  /* 0x0000000407047210 */ /* 0x008fea0007f1e0ff */
[----:B--2---:R-:W-:Y:S01]  /*b1e0*/  IMAD.X R5, R21, 0x1, R5, P0 ;  /* 0x0000000115057824 */ /* 0x004fe200000e0605 */
[----:B------:R-:W-:Y:S05]  /*b1f0*/  IADD3 R28, P0, R7, R0, RZ ;  /* 0x00000000071c7210 */ /* 0x000fea0007f1e0ff */
[----:B------:R-:W-:Y:S01]  /*b200*/  IMAD.X R29, R21, 0x1, R2, P0 ;  /* 0x00000001151d7824 */ /* 0x000fe200000e0602 */
[-C--:B------:R-:W-:Y:S05]  /*b210*/  IADD3 R30, P0, R7, R8.reuse, RZ ;  /* 0x00000008071e7210 */ /* 0x080fea0007f1e0ff */
[----:B------:R-:W-:Y:S01]  /*b220*/  IMAD.X R31, R21, 0x1, R10, P0 ;  /* 0x00000001151f7824 */ /* 0x000fe200000e060a */
        /* <DEDUP_REMOVED lines=17> */
.L_x_2001:
[C---:B--23--:R-:W-:Y:S01]  /*b340*/  HMMA.16816.F32.BF16 R4, R168.reuse, R172, RZ ;  /* 0x000000aca804723c */ /* 0x04cfe200000418ff */
[----:B------:R-:W-:Y:S01]  /*b350*/  LDSM.16.M88.4 R196, [R228+0x8100] ;  /* 0x00810000e4c4783b */ /* 0x000fe20000000200 */
[----:B------:R-:W-:Y:S06]  /*b360*/  UISETP.GT.AND UP2, UPT, UR20, UR9, UPT ;  /* 0x000000091400728c */ /* 0x000fec000bf44270 */
[C---:B------:R-:W-:Y:S01]  /*b370*/  HMMA.16816.F32.BF16 R8, R168.reuse, R174, RZ ;  /* 0x000000aea808723c */ /* 0x040fe200000418ff */
[----:B------:R-:W0:Y:S01]  /*b380*/  LDGDEPBAR ;  /* 0x00000000000079af */ /* 0x000e220000000000 */
[----:B------:R-:W-:Y:S06]  /*b390*/  PLOP3.LUT P0, PT, PT, PT, UP2, 0x40, 0x0 ;  /* 0x000000000000781c */ /* 0x000fec0003f0e828 */
[C---:B----4-:R-:W-:Y:S01]  /*b3a0*/  HMMA.16816.F32.BF16 R12, R168.reuse, R16, RZ ;  /* 0x00000010a80c723c */ /* 0x050fe200000418ff */
[----:B------:R-:W2:Y:S07]  /*b3b0*/  LDSM.16.M88.4 R172, [R229+0x10100] ;  /* 0x01010000e5ac783b */ /* 0x000eae0000000200 */
[C---:B------:R-:W-:Y:S01]  /*b3c0*/  HMMA.16816.F32.BF16 R16, R168.reuse, R18, RZ ;  /* 0x00000012a810723c */ /* 0x040fe200000418ff */
[----:B------:R-:W-:Y:S07]  /*b3d0*/  LDSM.16.M88.4 R200, [R228+0x9100] ;  /* 0x00910000e4c8783b */ /* 0x000fee0000000200 */
[C---:B-1----:R-:W-:Y:S08]  /*b3e0*/  HMMA.16816.F32.BF16 R20, R168.reuse, R24, RZ ;  /* 0x00000018a814723c */ /* 0x042ff000000418ff */
[C---:B------:R-:W-:Y:S08]  /*b3f0*/  HMMA.16816.F32.BF16 R24, R168.reuse, R26, RZ ;  /* 0x0000001aa818723c */ /* 0x040ff000000418ff */
[C---:B------:R-:W-:Y:S08]  /*b400*/  HMMA.16816.F32.BF16 R28, R168.reuse, R32, RZ ;  /* 0x00000020a81c723c */ /* 0x040ff000000418ff */
[----:B------:R-:W-:Y:S01]  /*b410*/  HMMA.16816.F32.BF16 R32, R168, R34, RZ ;  /* 0x00000022a820723c */ /* 0x000fe200000418ff */
[----:B------:R-:W1:Y:S07]  /*b420*/  LDSM.16.M88.4 R168, [R228+0x8900] ;  /* 0x00890000e4a8783b */ /* 0x000e6e0000000200 */
[C---:B------:R-:W-:Y:S08]  /*b430*/  HMMA.16816.F32.BF16 R4, R176.reuse, R180, R4 ;  /* 0x000000b4b004723c */ /* 0x040ff00000041804 */
[C---:B------:R-:W-:Y:S01]  /*b440*/  HMMA.16816.F32.BF16 R8, R176.reuse, R182, R8 ;  /* 0x000000b6b008723c */ /* 0x040fe20000041808 */
[----:B------:R-:W3:Y:S07]  /*b450*/  LDSM.16.M88.4 R180, [R228+0x9900] ;  /* 0x00990000e4b4783b */ /* 0x000eee0000000200 */
[C---:B------:R-:W-:Y:S08]  /*b460*/  HMMA.16816.F32.BF16 R12, R176.reuse, R184, R12 ;  /* 0x000000b8b00c723c */ /* 0x040ff0000004180c */
[C---:B------:R-:W-:Y:S01]  /*b470*/  HMMA.16816.F32.BF16 R16, R176.reuse, R186, R16 ;  /* 0x000000bab010723c */ /* 0x040fe20000041810 */
[----:B------:R-:W-:Y:S07]  /*b480*/  LDSM.16.M88.4 R184, [R227+0x10100] ;  /* 0x01010000e3b8783b */ /* 0x000fee0000000200 */
[C---:B------:R-:W-:Y:S08]  /*b490*/  HMMA.16816.F32.BF16 R20, R176.reuse, R188, R20 ;  /* 0x000000bcb014723c */ /* 0x040ff00000041814 */
[C---:B------:R-:W-:Y:S01]  /*b4a0*/  HMMA.16816.F32.BF16 R24, R176.reuse, R190, R24 ;  /* 0x000000beb018723c */ /* 0x040fe20000041818 */
[----:B------:R-:W4:Y:S07]  /*b4b0*/  LDSM.16.M88.4 R188, [R220] ;  /* 0x00000000dcbc783b */ /* 0x000f2e0000000200 */
[C---:B------:R-:W-:Y:S08]  /*b4c0*/  HMMA.16816.F32.BF16 R28, R176.reuse, R192, R28 ;  /* 0x000000c0b01c723c */ /* 0x040ff0000004181c */
[----:B------:R-:W-:Y:S01]  /*b4d0*/  HMMA.16816.F32.BF16 R32, R176, R194, R32 ;  /* 0x000000c2b020723c */ /* 0x000fe20000041820 */
[----:B------:R-:W5:Y:S07]  /*b4e0*/  LDSM.16.M88.4 R176, [R220+0x800] ;  /* 0x00080000dcb0783b */ /* 0x000f6e0000000200 */
[C---:B--2---:R-:W-:Y:S01]  /*b4f0*/  HMMA.16816.F32.BF16 R4, R172.reuse, R196, R4 ;  /* 0x000000c4ac04723c */ /* 0x044fe20000041804 */
[----:B------:R-:W2:Y:S07]  /*b500*/  LDSM.16.M88.4 R192, [R220+0x1000] ;  /* 0x00100000dcc0783b */ /* 0x000eae0000000200 */
[C---:B------:R-:W-:Y:S01]  /*b510*/  HMMA.16816.F32.BF16 R8, R172.reuse, R198, R8 ;  /* 0x000000c6ac08723c */ /* 0x040fe20000041808 */
[----:B------:R-:W-:Y:S07]  /*b520*/  LDSM.16.M88.4 R196, [R234+0x14100] ;  /* 0x01410000eac4783b */ /* 0x000fee0000000200 */
[C---:B-1----:R-:W-:Y:S08]  /*b530*/  HMMA.16816.F32.BF16 R12, R172.reuse, R168, R12 ;  /* 0x000000a8ac0c723c */ /* 0x042ff0000004180c */
        /* <DEDUP_REMOVED lines=8> */
[C---:B----4-:R-:W-:Y:S01]  /*b5c0*/  HMMA.16816.F32.BF16 R4, R184.reuse, R188, R4 ;  /* 0x000000bcb804723c */ /* 0x050fe20000041804 */
[----:B------:R-:W-:Y:S07]  /*b5d0*/  LDSM.16.M88.4 R180, [R233+0xb900] ;  /* 0x00b90000e9b4783b */ /* 0x000fee0000000200 */
[C---:B------:R-:W-:Y:S01]  /*b5e0*/  HMMA.16816.F32.BF16 R8, R184.reuse, R190, R8 ;  /* 0x000000beb808723c */ /* 0x040fe20000041808 */
[----:B------:R-:W-:Y:S07]  /*b5f0*/  LDSM.16.M88.4 R188, [R230+0x14100] ;  /* 0x01410000e6bc783b */ /* 0x000fee0000000200 */
[C---:B-----5:R-:W-:Y:S08]  /*b600*/  HMMA.16816.F32.BF16 R12, R184.reuse, R176, R12 ;  /* 0x000000b0b80c723c */ /* 0x060ff0000004180c */
[C---:B------:R-:W-:Y:S01]  /*b610*/  HMMA.16816.F32.BF16 R16, R184.reuse, R178, R16 ;  /* 0x000000b2b810723c */ /* 0x040fe20000041810 */
[----:B------:R-:W4:Y:S07]  /*b620*/  LDSM.16.M88.4 R176, [R233+0xb100] ;  /* 0x00b10000e9b0783b */ /* 0x000f2e0000000200 */
[C---:B--2---:R-:W-:Y:S08]  /*b630*/  HMMA.16816.F32.BF16 R20, R184.reuse, R192, R20 ;  /* 0x000000c0b814723c */ /* 0x044ff00000041814 */
[C---:B------:R-:W-:Y:S01]  /*b640*/  HMMA.16816.F32.BF16 R24, R184.reuse, R194, R24 ;  /* 0x000000c2b818723c */ /* 0x040fe20000041818 */
[----:B------:R-:W2:Y:S07]  /*b650*/  LDSM.16.M88.4 R192, [R219] ;  /* 0x00000000dbc0783b */ /* 0x000eae0000000200 */
[C---:B-1----:R-:W-:Y:S08]  /*b660*/  HMMA.16816.F32.BF16 R28, R184.reuse, R168, R28 ;  /* 0x000000a8b81c723c */ /* 0x042ff0000004181c */
[----:B------:R-:W-:Y:S01]  /*b670*/  HMMA.16816.F32.BF16 R32, R184, R170, R32 ;  /* 0x000000aab820723c */ /* 0x000fe20000041820 */
[----:B------:R-:W1:Y:S07]  /*b680*/  LDSM.16.M88.4 R168, [R218] ;  /* 0x00000000daa8783b */ /* 0x000e6e0000000200 */
[C---:B------:R-:W-:Y:S01]  /*b690*/  HMMA.16816.F32.BF16 R4, R196.reuse, R200, R4 ;  /* 0x000000c8c404723c */ /* 0x040fe20000041804 */
[----:B------:R-:W5:Y:S07]  /*b6a0*/  LDSM.16.M88.4 R184, [R217] ;  /* 0x00000000d9b8783b */ /* 0x000f6e0000000200 */
        /* <DEDUP_REMOVED lines=8> */
[C---:B------:R-:W-:Y:S08]  /*b730*/  HMMA.16816.F32.BF16 R28, R196.reuse, R180, R28 ;  /* 0x000000b4c41c723c */ /* 0x040ff0000004181c */
[----:B------:R-:W-:Y:S01]  /*b740*/  HMMA.16816.F32.BF16 R32, R196, R182, R32 ;  /* 0x000000b6c420723c */ /* 0x000fe20000041820 */
[----:B------:R-:W4:Y:S07]  /*b750*/  LDSM.16.M88.4 R180, [R228+0xa900] ;  /* 0x00a90000e4b4783b */ /* 0x000f2e0000000200 */
[C---:B--2---:R-:W-:Y:S01]  /*b760*/  HMMA.16816.F32.BF16 R4, R188.reuse, R192, R4 ;  /* 0x000000c0bc04723c */ /* 0x044fe20000041804 */
[----:B------:R-:W2:Y:S07]  /*b770*/  LDSM.16.M88.4 R196, [R228+0xb100] ;  /* 0x00b10000e4c4783b */ /* 0x000eae0000000200 */
[C---:B------:R-:W-:Y:S01]  /*b780*/  HMMA.16816.F32.BF16 R8, R188.reuse, R194, R8 ;  /* 0x000000c2bc08723c */ /* 0x040fe20000041808 */
[----:B------:R-:W2:Y:S07]  /*b790*/  LDSM.16.M88.4 R192, [R228+0xb900] ;  /* 0x00b90000e4c0783b */ /* 0x000eae0000000200 */
[C---:B-1----:R-:W-:Y:S08]  /*b7a0*/  HMMA.16816.F32.BF16 R12, R188.reuse, R168, R12 ;  /* 0x000000a8bc0c723c */ /* 0x042ff0000004180c */
[C---:B------:R-:W-:Y:S01]  /*b7b0*/  HMMA.16816.F32.BF16 R16, R188.reuse, R170, R16 ;  /* 0x000000aabc10723c */ /* 0x040fe20000041810 */
[----:B------:R-:W-:Y:S07]  /*b7c0*/  LDSM.16.M88.4 R168, [R227+0x14100] ;  /* 0x01410000e3a8783b */ /* 0x000fee0000000200 */
[C---:B-----5:R-:W-:Y:S08]  /*b7d0*/  HMMA.16816.F32.BF16 R20, R188.reuse, R184, R20 ;  /* 0x000000b8bc14723c */ /* 0x060ff00000041814 */
[C---:B------:R-:W-:Y:S01]  /*b7e0*/  HMMA.16816.F32.BF16 R24, R188.reuse, R186, R24 ;  /* 0x000000babc18723c */ /* 0x040fe20000041818 */
[----:B------:R-:W1:Y:S07]  /*b7f0*/  LDSM.16.M88.4 R184, [R220+0x2000] ;  /* 0x00200000dcb8783b */ /* 0x000e6e0000000200 */
[C---:B------:R-:W-:Y:S08]  /*b800*/  HMMA.16816.F32.BF16 R28, R188.reuse, R200, R28 ;  /* 0x000000c8bc1c723c */ /* 0x040ff0000004181c */
[----:B------:R-:W-:Y:S01]  /*b810*/  HMMA.16816.F32.BF16 R32, R188, R202, R32 ;  /* 0x000000cabc20723c */ /* 0x000fe20000041820 */
[----:B------:R-:W5:Y:S07]  /*b820*/  LDSM.16.M88.4 R188, [R220+0x2800] ;  /* 0x00280000dcbc783b */ /* 0x000f6e0000000200 */
[C---:B---3--:R-:W-:Y:S01]  /*b830*/  HMMA.16816.F32.BF16 R4, R172.reuse, R176, R4 ;  /* 0x000000b0ac04723c */ /* 0x048fe20000041804 */
[----:B------:R-:W3:Y:S07]  /*b840*/  LDSM.16.M88.4 R200, [R220+0x3000] ;  /* 0x00300000dcc8783b */ /* 0x000eee0000000200 */
[C---:B------:R-:W-:Y:S01]  /*b850*/  HMMA.16816.F32.BF16 R8, R172.reuse, R178, R8 ;  /* 0x000000b2ac08723c */ /* 0x040fe20000041808 */
[----:B------:R-:W1:Y:S07]  /*b860*/  LDSM.16.M88.4 R176, [R220+0x3800] ;  /* 0x00380000dcb0783b */ /* 0x000e6e0000000200 */
[C---:B----4-:R-:W-:Y:S08]  /*b870*/  HMMA.16816.F32.BF16 R12, R172.reuse, R180, R12 ;  /* 0x000000b4ac0c723c */ /* 0x050ff0000004180c */
[C---:B------:R-:W-:Y:S01]  /*b880*/  HMMA.16816.F32.BF16 R16, R172.reuse, R182, R16 ;  /* 0x000000b6ac10723c */ /* 0x040fe20000041810 */
[----:B------:R-:W-:Y:S07]  /*b890*/  LDSM.16.M88.4 R180, [R234+0x18100] ;  /* 0x01810000eab4783b */ /* 0x000fee0000000200 */
[C---:B--2---:R-:W-:Y:S08]  /*b8a0*/  HMMA.16816.F32.BF16 R20, R172.reuse, R196, R20 ;  /* 0x000000c4ac14723c */ /* 0x044ff00000041814 */
[C---:B------:R-:W-:Y:S01]  /*b8b0*/  HMMA.16816.F32.BF16 R24, R172.reuse, R198, R24 ;  /* 0x000000c6ac18723c */ /* 0x040fe20000041818 */
[----:B------:R-:W2:Y:S07]  /*b8c0*/  LDSM.16.M88.4 R196, [R233+0xc100] ;  /* 0x00c10000e9c4783b */ /* 0x000eae0000000200 */
[C---:B------:R-:W-:Y:S08]  /*b8d0*/  HMMA.16816.F32.BF16 R28, R172.reuse, R192, R28 ;  /* 0x000000c0ac1c723c */ /* 0x040ff0000004181c */
[----:B------:R-:W-:Y:S01]  /*b8e0*/  HMMA.16816.F32.BF16 R32, R172, R194, R32 ;  /* 0x000000c2ac20723c */ /* 0x000fe20000041820 */
[----:B------:R-:W4:Y:S07]  /*b8f0*/  LDSM.16.M88.4 R172, [R233+0xc900] ;  /* 0x00c90000e9ac783b */ /* 0x000f2e0000000200 */
[C---:B-1----:R-:W-:Y:S01]  /*b900*/  HMMA.16816.F32.BF16 R4, R168.reuse, R184, R4 ;  /* 0x000000b8a804723c */ /* 0x042fe20000041804 */
[----:B------:R-:W1:Y:S07]  /*b910*/  LDSM.16.M88.4 R192, [R233+0xd100] ;  /* 0x00d10000e9c0783b */ /* 0x000e6e0000000200 */
[C---:B------:R-:W-:Y:S01]  /*b920*/  HMMA.16816.F32.BF16 R8, R168.reuse, R186, R8 ;  /* 0x000000baa808723c */ /* 0x040fe20000041808 */
[----:B------:R-:W1:Y:S07]  /*b930*/  LDSM.16.M88.4 R184, [R233+0xd900] ;  /* 0x00d90000e9b8783b */ /* 0x000e6e0000000200 */
[C---:B-----5:R-:W-:Y:S08]  /*b940*/  HMMA.16816.F32.BF16 R12, R168.reuse, R188, R12 ;  /* 0x000000bca80c723c */ /* 0x060ff0000004180c */
[C---:B------:R-:W-:Y:S01]  /*b950*/  HMMA.16816.F32.BF16 R16, R168.reuse, R190, R16 ;  /* 0x000000bea810723c */ /* 0x040fe20000041810 */
[----:B------:R-:W-:Y:S07]  /*b960*/  LDSM.16.M88.4 R188, [R230+0x18100] ;  /* 0x01810000e6bc783b */ /* 0x000fee0000000200 */
[C---:B---3--:R-:W-:Y:S08]  /*b970*/  HMMA.16816.F32.BF16 R20, R168.reuse, R200, R20 ;  /* 0x000000c8a814723c */ /* 0x048ff00000041814 */
[C---:B------:R-:W-:Y:S01]  /*b980*/  HMMA.16816.F32.BF16 R24, R168.reuse, R202, R24 ;  /* 0x000000caa818723c */ /* 0x040fe20000041818 */
[----:B------:R-:W3:Y:S07]  /*b990*/  LDSM.16.M88.4 R200, [R215] ;  /* 0x00000000d7c8783b */ /* 0x000eee0000000200 */
[C---:B------:R-:W-:Y:S08]  /*b9a0*/  HMMA.16816.F32.BF16 R28, R168.reuse, R176, R28 ;  /* 0x000000b0a81c723c */ /* 0x040ff0000004181c */
[----:B------:R-:W-:Y:S01]  /*b9b0*/  HMMA.16816.F32.BF16 R32, R168, R178, R32 ;  /* 0x000000b2a820723c */ /* 0x000fe20000041820 */
[----:B------:R-:W5:Y:S07]  /*b9c0*/  LDSM.16.M88.4 R168, [R214] ;  /* 0x00000000d6a8783b */ /* 0x000f6e0000000200 */
[C---:B--2---:R-:W-:Y:S01]  /*b9d0*/  HMMA.16816.F32.BF16 R4, R180.reuse, R196, R4 ;  /* 0x000000c4b404723c */ /* 0x044fe20000041804 */
[----:B------:R-:W-:Y:S07]  /*b9e0*/  LDSM.16.M88.4 R176, [R212] ;  /* 0x00000000d4b0783b */ /* 0x000fee0000000200 */
[C---:B------:R-:W-:Y:S01]  /*b9f0*/  HMMA.16816.F32.BF16 R8, R180.reuse, R198, R8 ;  /* 0x000000c6b408723c */ /* 0x040fe20000041808 */
[----:B------:R-:W-:Y:S07]  /*ba00*/  LDSM.16.M88.4 R196, [R228+0xc100] ;  /* 0x00c10000e4c4783b */ /* 0x000fee0000000200 */
[C---:B----4-:R-:W-:Y:S08]  /*ba10*/  HMMA.16816.F32.BF16 R12, R180.reuse, R172, R12 ;  /* 0x000000acb40c723c */ /* 0x050ff0000004180c */
[C---:B------:R-:W-:Y:S01]  /*ba20*/  HMMA.16816.F32.BF16 R16, R180.reuse, R174, R16 ;  /* 0x000000aeb410723c */ /* 0x040fe20000041810 */
[----:B------:R-:W2:Y:S07]  /*ba30*/  LDSM.16.M88.4 R172, [R213] ;  /* 0x00000000d5ac783b */ /* 0x000eae0000000200 */
[C---:B-1----:R-:W-:Y:S08]  /*ba40*/  HMMA.16816.F32.BF16 R20, R180.reuse, R192, R20 ;  /* 0x000000c0b414723c */ /* 0x042ff00000041814 */
[C---:B------:R-:W-:Y:S01]  /*ba50*/  HMMA.16816.F32.BF16 R24, R180.reuse, R194, R24 ;  /* 0x000000c2b418723c */ /* 0x040fe20000041818 */
[----:B------:R-:W1:Y:S07]  /*ba60*/  LDSM.16.M88.4 R192, [R229+0x18100] ;  /* 0x01810000e5c0783b */ /* 0x000e6e0000000200 */
[C---:B------:R-:W-:Y:S08]  /*ba70*/  HMMA.16816.F32.BF16 R28, R180.reuse, R184, R28 ;  /* 0x000000b8b41c723c */ /* 0x040ff0000004181c */
[----:B------:R-:W-:Y:S01]  /*ba80*/  HMMA.16816.F32.BF16 R32, R180, R186, R32 ;  /* 0x000000bab420723c */ /* 0x000fe20000041820 */
[----:B------:R-:W4:Y:S07]  /*ba90*/  LDSM.16.M88.4 R180, [R228+0xc900] ;  /* 0x00c90000e4b4783b */ /* 0x000f2e0000000200 */
[C---:B---3--:R-:W-:Y:S01]  /*baa0*/  HMMA.16816.F32.BF16 R4, R188.reuse, R200, R4 ;  /* 0x000000c8bc04723c */ /* 0x048fe20000041804 */
[----:B------:R-:W3:Y:S07]  /*bab0*/  LDSM.16.M88.4 R184, [R228+0xd100] ;  /* 0x00d10000e4b8783b */ /* 0x000eee0000000200 */
[C---:B------:R-:W-:Y:S01]  /*bac0*/  HMMA.16816.F32.BF16 R8, R188.reuse, R202, R8 ;  /* 0x000000cabc08723c */ /* 0x040fe20000041808 */
[----:B------:R-:W1:Y:S07]  /*bad0*/  LDSM.16.M88.4 R200, [R228+0xd900] ;  /* 0x00d90000e4c8783b */ /* 0x000e6e0000000200 */
[C---:B-----5:R-:W-:Y:S08]  /*bae0*/  HMMA.16816.F32.BF16 R12, R188.reuse, R168, R12 ;  /* 0x000000a8bc0c723c */ /* 0x060ff0000004180c */
[C---:B------:R-:W-:Y:S01]  /*baf0*/  HMMA.16816.F32.BF16 R16, R188.reuse, R170, R16 ;  /* 0x000000aabc10723c */ /* 0x040fe20000041810 */
[----:B------:R-:W-:Y:S07]  /*bb00*/  LDSM.16.M88.4 R168, [R227+0x18100] ;  /* 0x01810000e3a8783b */ /* 0x000fee0000000200 */
[C---:B--2---:R-:W-:Y:S08]  /*bb10*/  HMMA.16816.F32.BF16 R20, R188.reuse, R172, R20 ;  /* 0x000000acbc14723c */ /* 0x044ff00000041814 */
[C---:B------:R-:W-:Y:S01]  /*bb20*/  HMMA.16816.F32.BF16 R24, R188.reuse, R174, R24 ;  /* 0x000000aebc18723c */ /* 0x040fe20000041818 */
[----:B------:R-:W2:Y:S07]  /*bb30*/  LDSM.16.M88.4 R172, [R220+0x4000] ;  /* 0x00400000dcac783b */ /* 0x000eae0000000200 */
[C---:B------:R-:W-:Y:S08]  /*bb40*/  HMMA.16816.F32.BF16 R28, R188.reuse, R176, R28 ;  /* 0x000000b0bc1c723c */ /* 0x040ff0000004181c */
[----:B------:R-:W-:Y:S01]  /*bb50*/  HMMA.16816.F32.BF16 R32, R188, R178, R32 ;  /* 0x000000b2bc20723c */ /* 0x000fe20000041820 */
[----:B------:R-:W5:Y:S07]  /*bb60*/  LDSM.16.M88.4 R176, [R220+0x4800] ;  /* 0x00480000dcb0783b */ /* 0x000f6e0000000200 */
[C---:B-1----:R-:W-:Y:S01]  /*bb70*/  HMMA.16816.F32.BF16 R4, R192.reuse, R196, R4 ;  /* 0x000000c4c004723c */ /* 0x042fe20000041804 */
[----:B------:R-:W1:Y:S07]  /*bb80*/  LDSM.16.M88.4 R188, [R220+0x5000] ;  /* 0x00500000dcbc783b */ /* 0x000e6e0000000200 */
[C---:B------:R-:W-:Y:S01]  /*bb90*/  HMMA.16816.F32.BF16 R8, R192.reuse, R198, R8 ;  /* 0x000000c6c008723c */ /* 0x040fe20000041808 */
[----:B------:R-:W1:Y:S07]  /*bba0*/  LDSM.16.M88.4 R196, [R220+0x5800] ;  /* 0x00580000dcc4783b */ /* 0x000e6e0000000200 */
[C---:B----4-:R-:W-:Y:S08]  /*bbb0*/  HMMA.16816.F32.BF16 R12, R192.reuse, R180, R12 ;  /* 0x000000b4c00c723c */ /* 0x050ff0000004180c */
[C---:B------:R-:W-:Y:S01]  /*bbc0*/  HMMA.16816.F32.BF16 R16, R192.reuse, R182, R16 ;  /* 0x000000b6c010723c */ /* 0x040fe20000041810 */
[----:B------:R-:W-:Y:S07]  /*bbd0*/  LDSM.16.M88.4 R180, [R234+0x1c100] ;  /* 0x01c10000eab4783b */ /* 0x000fee0000000200 */
[C---:B---3--:R-:W-:Y:S08]  /*bbe0*/  HMMA.16816.F32.BF16 R20, R192.reuse, R184, R20 ;  /* 0x000000b8c014723c */ /* 0x048ff00000041814 */
        /* <DEDUP_REMOVED lines=9> */
[C---:B-----5:R-:W-:Y:S08]  /*bc80*/  HMMA.16816.F32.BF16 R12, R168.reuse, R176, R12 ;  /* 0x000000b0a80c723c */ /* 0x060ff0000004180c */
[C---:B------:R-:W-:Y:S01]  /*bc90*/  HMMA.16816.F32.BF16 R16, R168.reuse, R178, R16 ;  /* 0x000000b2a810723c */ /* 0x040fe20000041810 */
[----:B------:R-:W-:Y:S07]  /*bca0*/  LDSM.16.M88.4 R176, [R230+0x1c100] ;  /* 0x01c10000e6b0783b */ /* 0x000fee0000000200 */
[C---:B-1----:R-:W-:Y:S08]  /*bcb0*/  HMMA.16816.F32.BF16 R20, R168.reuse, R188, R20 ;  /* 0x000000bca814723c */ /* 0x042ff00000041814 */
[C---:B------:R-:W-:Y:S01]  /*bcc0*/  HMMA.16816.F32.BF16 R24, R168.reuse, R190, R24 ;  /* 0x000000bea818723c */ /* 0x040fe20000041818 */
[----:B------:R-:W1:Y:S07]  /*bcd0*/  LDSM.16.M88.4 R188, [R211] ;  /* 0x00000000d3bc783b */ /* 0x000e6e0000000200 */
[C---:B------:R-:W-:Y:S08]  /*bce0*/  HMMA.16816.F32.BF16 R28, R168.reuse, R196, R28 ;  /* 0x000000c4a81c723c */ /* 0x040ff0000004181c */
[----:B------:R-:W-:Y:S01]  /*bcf0*/  HMMA.16816.F32.BF16 R32, R168, R198, R32 ;  /* 0x000000c6a820723c */ /* 0x000fe20000041820 */
[----:B------:R-:W5:Y:S07]  /*bd00*/  LDSM.16.M88.4 R168, [R210] ;  /* 0x00000000d2a8783b */ /* 0x000f6e0000000200 */
[C---:B---3--:R-:W-:Y:S01]  /*bd10*/  HMMA.16816.F32.BF16 R4, R180.reuse, R184, R4 ;  /* 0x000000b8b404723c */ /* 0x048fe20000041804 */
[----:B------:R-:W3:Y:S07]  /*bd20*/  LDSM.16.M88.4 R196, [R209] ;  /* 0x00000000d1c4783b */ /* 0x000eee0000000200 */
[C---:B------:R-:W-:Y:S01]  /*bd30*/  HMMA.16816.F32.BF16 R8, R180.reuse, R186, R8 ;  /* 0x000000bab408723c */ /* 0x040fe20000041808 */
[----:B------:R-:W1:Y:S07]  /*bd40*/  LDSM.16.M88.4 R184, [R208] ;  /* 0x00000000d0b8783b */ /* 0x000e6e0000000200 */
        /* <DEDUP_REMOVED lines=8> */
[----:B------:R-:W-:Y:S07]  /*bdd0*/  LDSM.16.M88.4 R172, [R228+0xf100] ;  /* 0x00f10000e4ac783b */ /* 0x000fee0000000200 */
[C---:B-1----:R-:W-:Y:S01]  /*bde0*/  HMMA.16816.F32.BF16 R4, R176.reuse, R188, R4 ;  /* 0x000000bcb004723c */ /* 0x042fe20000041804 */
[----:B------:R-:W-:Y:S07]  /*bdf0*/  LDSM.16.M88.4 R180, [R228+0xf900] ;  /* 0x00f90000e4b4783b */ /* 0x000fee0000000200 */
[C---:B------:R-:W-:Y:S01]  /*be00*/  HMMA.16816.F32.BF16 R8, R176.reuse, R190, R8 ;  /* 0x000000beb008723c */ /* 0x040fe20000041808 */
[----:B------:R-:W-:Y:S07]  /*be10*/  LDSM.16.M88.4 R188, [R227+0x1c100] ;  /* 0x01c10000e3bc783b */ /* 0x000fee0000000200 */
[C---:B-----5:R-:W-:Y:S08]  /*be20*/  HMMA.16816.F32.BF16 R12, R176.reuse, R168, R12 ;  /* 0x000000a8b00c723c */ /* 0x060ff0000004180c */
[C---:B------:R-:W-:Y:S01]  /*be30*/  HMMA.16816.F32.BF16 R16, R176.reuse, R170, R16 ;  /* 0x000000aab010723c */ /* 0x040fe20000041810 */
[----:B------:R-:W1:Y:S07]  /*be40*/  LDSM.16.M88.4 R168, [R228+0xe900] ;  /* 0x00e90000e4a8783b */ /* 0x000e6e0000000200 */
[C---:B---3--:R-:W-:Y:S08]  /*be50*/  HMMA.16816.F32.BF16 R20, R176.reuse, R196, R20 ;  /* 0x000000c4b014723c */ /* 0x048ff00000041814 */
        /* <DEDUP_REMOVED lines=8> */
[----:B------:R-:W1:Y:S07]  /*bee0*/  LDSM.16.M88.4 R168, [R220+0x6800] ;  /* 0x00680000dca8783b */ /* 0x000e6e0000000200 */
[C---:B------:R-:W-:Y:S08]  /*bef0*/  HMMA.16816.F32.BF16 R20, R192.reuse, R172, R20 ;  /* 0x000000acc014723c */ /* 0x040ff00000041814 */
[C---:B------:R-:W-:Y:S01]  /*bf00*/  HMMA.16816.F32.BF16 R24, R192.reuse, R174, R24 ;  /* 0x000000aec018723c */ /* 0x040fe20000041818 */
[----:B------:R-:W2:Y:S07]  /*bf10*/  LDSM.16.M88.4 R172, [R220+0x7000] ;  /* 0x00700000dcac783b */ /* 0x000eae0000000200 */
[C---:B------:R-:W-:Y:S08]  /*bf20*/  HMMA.16816.F32.BF16 R28, R192.reuse, R180, R28 ;  /* 0x000000b4c01c723c */ /* 0x040ff0000004181c */
[----:B------:R-:W-:Y:S08]  /*bf30*/  HMMA.16816.F32.BF16 R32, R192, R182, R32 ;  /* 0x000000b6c020723c */ /* 0x000ff00000041820 */
[C---:B---3--:R-:W-:Y:S08]  /*bf40*/  HMMA.16816.F32.BF16 R4, R188.reuse, R196, R4 ;  /* 0x000000c4bc04723c */ /* 0x048ff00000041804 */
[C---:B------:R-:W-:Y:S08]  /*bf50*/  HMMA.16816.F32.BF16 R8, R188.reuse, R198, R8 ;  /* 0x000000c6bc08723c */ /* 0x040ff00000041808 */
[C---:B-1----:R-:W-:Y:S08]  /*bf60*/  HMMA.16816.F32.BF16 R12, R188.reuse, R168, R12 ;  /* 0x000000a8bc0c723c */ /* 0x042ff0000004180c */
[C---:B------:R-:W-:Y:S04]  /*bf70*/  HMMA.16816.F32.BF16 R16, R188.reuse, R170, R16 ;  /* 0x000000aabc10723c */ /* 0x040fe80000041810 */
[----:B------:R-:W-:Y:S02]  /*bf80*/  FMUL.FTZ R194, R4, c[0x0][0x320] ;  /* 0x0000c80004c27a20 */ /* 0x000fe40000410000 */
[----:B------:R-:W-:Y:S02]  /*bf90*/  FMUL.FTZ R192, R5, c[0x0][0x320] ;  /* 0x0000c80005c07a20 */ /* 0x000fe40000410000 */
[----:B------:R-:W-:Y:S01]  /*bfa0*/  FMUL.FTZ R9, R9, c[0x0][0x320] ;  /* 0x0000c80009097a20 */ /* 0x000fe20000410000 */
[C---:B--2---:R-:W-:Y:S01]  /*bfb0*/  HMMA.16816.F32.BF16 R20, R188.reuse, R172, R20 ;  /* 0x000000acbc14723c */ /* 0x044fe20000041814 */
[----:B------:R-:W-:Y:S02]  /*bfc0*/  MUFU.TANH R194, R194 ;  /* 0x000000c200c27308 */ /* 0x000fe40000002400 */
[----:B------:R-:W-:Y:S02]  /*bfd0*/  FMUL.FTZ R10, R10, c[0x0][0x320] ;  /* 0x0000c8000a0a7a20 */ /* 0x000fe40000410000 */
[----:B------:R-:W-:Y:S02]  /*bfe0*/  FMUL.FTZ R11, R11, c[0x0][0x320] ;  /* 0x0000c8000b0b7a20 */ /* 0x000fe40000410000 */
        /* <DEDUP_REMOVED lines=13> */
[----:B------:R1:W-:Y:S01]  /*c0c0*/  MUFU.TANH R164, R11 ;  /* 0x0000000b00a47308 */ /* 0x0003e20000002400 */
[----:B------:R-:W-:Y:S02]  /*c0d0*/  FMUL.FTZ R184, R24, c[0x0][0x320] ;  /* 0x0000c80018b87a20 */ /* 0x000fe40000410000 */
[----:B------:R-:W-:Y:S02]  /*c0e0*/  FMUL.FTZ R18, R18, c[0x0][0x320] ;  /* 0x0000c80012127a20 */ /* 0x000fe40000410000 */
[----:B------:R-:W-:Y:S02]  /*c0f0*/  FMUL.FTZ R19, R19, c[0x0][0x320] ;  /* 0x0000c80013137a20 */ /* 0x000fe40000410000 */
[----:B------:R-:W-:Y:S02]  /*c100*/  FMUL.FTZ R21, R21, c[0x0][0x320] ;  /* 0x0000c80015157a20 */ /* 0x000fe40000410000 */
[----:B------:R-:W-:Y:S01]  /*c110*/  FMUL.FTZ R22, R22, c[0x0][0x320] ;  /* 0x0000c80016167a20 */ /* 0x000fe20000410000 */
[----:B------:R-:W2:Y:S01]  /*c120*/  MUFU.TANH R0, R0 ;  /* 0x0000000000007308 */ /* 0x000ea20000002400 */
[----:B------:R-:W-:Y:S02]  /*c130*/  FMUL.FTZ R23, R23, c[0x0][0x320] ;  /* 0x0000c80017177a20 */ /* 0x000fe40000410000 */
[----:B------:R-:W-:Y:S02]  /*c140*/  FMUL.FTZ R25, R25, c[0x0][0x320] ;  /* 0x0000c80019197a20 */ /* 0x000fe40000410000 */
[----:B------:R-:W-:Y:S02]  /*c150*/  FMUL.FTZ R26, R26, c[0x0][0x320] ;  /* 0x0000c8001a1a7a20 */ /* 0x000fe40000410000 */
[----:B------:R-:W-:Y:S03]  /*c160*/  FMUL.FTZ R27, R27, c[0x0][0x320] ;  /* 0x0000c8001b1b7a20 */ /* 0x000fe60000410000 */
[----:B------:R-:W3:Y:S01]  /*c170*/  MUFU.TANH R192, R192 ;  /* 0x000000c000c07308 */ /* 0x000ee20000002400 */
[----:B-1----:R-:W1:Y:S01]  /*c180*/  LDSM.16.M88.4 R8, [R220+0x7800] ;  /* 0x00780000dc08783b */ /* 0x002e620000000200 */
[----:B------:R-:W-:Y:S08]  /*c190*/  DEPBAR.LE SB0, 0x0 ;  /* 0x000080000000791a */ /* 0x000ff00000000000 */
[----:B------:R4:W1:Y:S01]  /*c1a0*/  MUFU.TANH R6, R2 ;  /* 0x0000000200067308 */ /* 0x0008620000002400 */
[----:B------:R-:W-:Y:S09]  /*c1b0*/  BAR.SYNC.DEFER_BLOCKING 0x0 ;  /* 0x0000000000007b1d */ /* 0x000ff20000010000 */
[----:B------:R-:W1:Y:S01]  /*c1c0*/  MUFU.TANH R195, R195 ;  /* 0x000000c300c37308 */ /* 0x000e620000002400 */
[----:B--2---:R4:W-:Y:S09]  /*c1d0*/  STL [R1], R0 ;  /* 0x0000000001007387 */ /* 0x0049f20000100800 */
[----:B------:R-:W2:Y:S10]  /*c1e0*/  MUFU.TANH R198, R198 ;  /* 0x000000c600c67308 */ /* 0x000eb40000002400 */
[----:B------:R4:W2:Y:S01]  /*c1f0*/  MUFU.TANH R196, R13 ;  /* 0x0000000d00c47308 */ /* 0x0008a20000002400 */
[C---:B-1----:R-:W-:Y:S09]  /*c200*/  HMMA.16816.F32.BF16 R28, R188.reuse, R8, R28 ;  /* 0x00000008bc1c723c */ /* 0x042ff2000004181c */
[----:B------:R4:W1:Y:S01]  /*c210*/  MUFU.TANH R197, R14 ;  /* 0x0000000e00c57308 */ /* 0x0008620000002400 */
[----:B------:R-:W-:Y:S09]  /*c220*/  HMMA.16816.F32.BF16 R32, R188, R10, R32 ;  /* 0x0000000abc20723c */ /* 0x000ff20000041820 */
[----:B------:R4:W1:Y:S05]  /*c230*/  MUFU.TANH R199, R15 ;  /* 0x0000000f00c77308 */ /* 0x00086a0000002400 */
        /* <DEDUP_REMOVED lines=10> */
[----:B------:R4:W1:Y:S10]  /*c2e0*/  MUFU.TANH R201, R18 ;  /* 0x0000001200c97308 */ /* 0x0008740000002400 */
[----:B------:R4:W1:Y:S10]  /*c2f0*/  MUFU.TANH R203, R19 ;  /* 0x0000001300cb7308 */ /* 0x0008740000002400 */
[----:B------:R-:W1:Y:S10]  /*c300*/  MUFU.TANH R187, R187 ;  /* 0x000000bb00bb7308 */ /* 0x000e740000002400 */
[----:B------:R4:W1:Y:S10]  /*c310*/  MUFU.TANH R186, R21 ;  /* 0x0000001500ba7308 */ /* 0x0008740000002400 */
        /* <DEDUP_REMOVED lines=13> */
[----:B------:R4:W1:Y:S01]  /*c3f0*/  MUFU.TANH R165, R35 ;  /* 0x0000002300a57308 */ /* 0x0008620000002400 */
[----:B------:R-:W-:-:S05]  /*c400*/  @P0 BRA `(.L_x_2002) ;  /* 0x000004a000000947 */ /* 0x000fca0003800000 */
[----:B--23--:R-:W-:Y:S01]  /*c410*/  ISETP.NE.AND P1, PT, R236, 0x1, PT ;  /* 0x00000001ec00780c */ /* 0x00cfe20003f25270 */
[----:B------:R-:W-:Y:S01]  /*c420*/  ULEA UR5, UR20, UR12, 0x6 ;  /* 0x0000000c14057291 */ /* 0x000fe2000f8e303f */
[----:B----4-:R-:W-:Y:S01]  /*c430*/  IADD3 R18, -R250, 0x10, RZ ;  /* 0x00000010fa127810 */ /* 0x010fe20007ffe1ff */
        /* <DEDUP_REMOVED lines=52> */
[----:B------:R-:W-:Y:S05]  /*c780*/  IADD3 R22, P0, R15, R171, RZ ;  /* 0x000000ab0f167210 */ /* 0x000fea0007f1e0ff */
[--C-:B------:R-:W-:Y:S01]  /*c790*/  IMAD.X R23, R7, 0x1, R169.reuse, P0 ;  /* 0x0000000107177824 */ /* 0x100fe200000e06a9 */
        /* <DEDUP_REMOVED lines=17> */
.L_x_2002:
[----:B--234-:R-:W2:Y:S01]  /*c8b0*/  LDL.LU R13, [R1] ;  /* 0x00000000010d7983 */ /* 0x01cea20000300800 */
[----:B------:R-:W-:Y:S01]  /*c8c0*/  FMNMX.FTZ R5, R194, R3, !PT ;  /* 0x00000003c2057209 */ /* 0x000fe20007810000 */
[----:B------:R-:W-:Y:S01]  /*c8d0*/  UISETP.GT.AND UP2, UPT, UR20, UR4, UPT ;  /* 0x000000041400728c */ /* 0x000fe2000bf44270 */
[----:B------:R-:W-:Y:S01]  /*c8e0*/  FMNMX.FTZ R0, R6, R167, !PT ;  /* 0x000000a706007209 */ /* 0x000fe20007810000 */
[----:B------:R-:W-:Y:S01]  /*c8f0*/  LDSM.16.MT88.4 R20, [R226+0x100] ;  /* 0x00010000e214783b */ /* 0x000fe20000004200 */
[----:B------:R-:W-:Y:S01]  /*c900*/  FMNMX.FTZ R5, R192, R5, !PT ;  /* 0x00000005c0057209 */ /* 0x000fe20007810000 */
[----:B------:R-:W-:Y:S01]  /*c910*/  UIADD3 UR20, UR20, -0x1, URZ ;  /* 0xffffffff14147890 */ /* 0x000fe2000fffe03f */
[----:B------:R-:W-:Y:S02]  /*c920*/  MOV R12, R193 ;  /* 0x000000c1000c7202 */ /* 0x000fe40000000f00 */
[----:B------:R-:W-:Y:S02]  /*c930*/  FMNMX.FTZ R0, R195, R0, !PT ;  /* 0x00000000c3007209 */ /* 0x000fe40007810000 */
[----:B------:R-:W-:Y:S01]  /*c940*/  MOV R11, R164 ;  /* 0x000000a4000b7202 */ /* 0x000fe20000000f00 */
[----:B------:R-:W-:Y:S01]  /*c950*/  LDSM.16.MT88.4 R28, [R225+0x100] ;  /* 0x00010000e11c783b */ /* 0x000fe20000004200 */
[----:B------:R-:W-:Y:S02]  /*c960*/  FMNMX.FTZ R0, R12, R0, !PT ;  /* 0x000000000c007209 */ /* 0x000fe40007810000 */
[----:B------:R-:W-:Y:S02]  /*c970*/  PLOP3.LUT P0, PT, PT, PT, UP2, 0x80, 0x0 ;  /* 0x000000000000781c */ /* 0x000fe40003f0f028 */
[----:B------:R-:W-:Y:S03]  /*c980*/  FMNMX.FTZ R0, R11, R0, !PT ;  /* 0x000000000b007209 */ /* 0x000fe60007810000 */
[----:B------:R-:W0:Y:S01]  /*c990*/  LDGDEPBAR ;  /* 0x00000000000079af */ /* 0x000e220000000000 */
[----:B-1----:R-:W-:Y:S04]  /*c9a0*/  FMNMX.FTZ R0, R197, R0, !PT ;  /* 0x00000000c5007209 */ /* 0x002fe80007810000 */
        /* <DEDUP_REMOVED lines=11> */
[----:B------:R-:W1:Y:S01]  /*ca60*/  SHFL.BFLY PT, R7, R4, 0x2, 0x1f ;  /* 0x0c401f0004077f89 */ /* 0x000e6200000e0000 */
[----:B--2---:R-:W-:Y:S04]  /*ca70*/  FMNMX.FTZ R5, R13, R5, !PT ;  /* 0x000000050d057209 */ /* 0x004fe80007810000 */
[----:B------:R-:W-:Y:S04]  /*ca80*/  FMNMX.FTZ R5, R168, R5, !PT ;  /* 0x00000005a8057209 */ /* 0x000fe80007810000 */
[----:B------:R-:W-:Y:S04]  /*ca90*/  FMNMX.FTZ R5, R198, R5, !PT ;  /* 0x00000005c6057209 */ /* 0x000fe80007810000 */
[----:B------:R-:W-:Y:S04]  /*caa0*/  FMNMX.FTZ R5, R196, R5, !PT ;  /* 0x00000005c4057209 */ /* 0x000fe80007810000 */
[----:B------:R-:W-:Y:S04]  /*cab0*/  FMNMX.FTZ R5, R202, R5, !PT ;  /* 0x00000005ca057209 */ /* 0x000fe80007810000 */
[----:B------:R-:W-:Y:S02]  /*cac0*/  FMNMX.FTZ R2, R200, R5, !PT ;  /* 0x00000005c8027209 */ /* 0x000fe40007810000 */
[----:B-1----:R-:W-:Y:S02]  /*cad0*/  FMNMX.FTZ R5, R4, R7, !PT ;  /* 0x0000000704057209 */ /* 0x002fe40007810000 */
[----:B------:R-:W-:Y:S03]  /*cae0*/  FMNMX.FTZ R9, R187, R2, !PT ;  /* 0x00000002bb097209 */ /* 0x000fe60007810000 */
[----:B------:R-:W1:Y:S01]  /*caf0*/  SHFL.BFLY PT, R164, R5, 0x1, 0x1f ;  /* 0x0c201f0005a47f89 */ /* 0x000e6200000e0000 */
[----:B------:R-:W-:Y:S04]  /*cb00*/  FMNMX.FTZ R9, R186, R9, !PT ;  /* 0x00000009ba097209 */ /* 0x000fe80007810000 */
[----:B------:R-:W-:Y:S04]  /*cb10*/  FMNMX.FTZ R9, R184, R9, !PT ;  /* 0x00000009b8097209 */ /* 0x000fe80007810000 */
[----:B------:R-:W-:Y:S04]  /*cb20*/  FMNMX.FTZ R9, R182, R9, !PT ;  /* 0x00000009b6097209 */ /* 0x000fe80007810000 */
[----:B------:R-:W-:Y:S04]  /*cb30*/  FMNMX.FTZ R9, R178, R9, !PT ;  /* 0x00000009b2097209 */ /* 0x000fe80007810000 */
[----:B------:R-:W-:Y:S04]  /*cb40*/  FMNMX.FTZ R9, R180, R9, !PT ;  /* 0x00000009b4097209 */ /* 0x000fe80007810000 */
[----:B------:R-:W-:Y:S02]  /*cb50*/  FMNMX.FTZ R9, R176, R9, !PT ;  /* 0x00000009b0097209 */ /* 0x000fe40007810000 */
[----:B-1----:R-:W-:Y:S02]  /*cb60*/  FMNMX.FTZ R164, R164, R5, !PT ;  /* 0x00000005a4a47209 */ /* 0x002fe40007810000 */
        /* <DEDUP_REMOVED lines=10> */
[----:B------:R-:W-:Y:S01]  /*cc10*/  FFMA.FTZ R192, R13, c[0x0][0x2d0], -R169 ;  /* 0x0000b4000dc07a23 */ /* 0x000fe200000108a9 */
[----:B------:R-:W-:Y:S01]  /*cc20*/  MUFU.EX2 R191, R191 ;  /* 0x000000bf00bf7308 */ /* 0x000fe20000000800 */
[--C-:B------:R-:W-:Y:S02]  /*cc30*/  FFMA.FTZ R188, R12, c[0x0][0x2d0], -R168.reuse ;  /* 0x0000b4000cbc7a23 */ /* 0x100fe400000108a8 */
[----:B------:R-:W1:Y:S01]  /*cc40*/  LDSM.16.MT88.4 R12, [R231+0x100] ;  /* 0x00010000e70c783b */ /* 0x000e620000004200 */
[----:B------:R-:W-:Y:S02]  /*cc50*/  FMUL.FTZ R3, R2, c[0x0][0x2d0] ;  /* 0x0000b40002037a20 */ /* 0x000fe40000410000 */
[----:B------:R-:W-:Y:S02]  /*cc60*/  FADD.FTZ R2, -R164, R167 ;  /* 0x000000a7a4027221 */ /* 0x000fe40000010100 */
[--C-:B------:R-:W-:Y:S02]  /*cc70*/  FFMA.FTZ R194, R194, c[0x0][0x2d0], -R169.reuse ;  /* 0x0000b400c2c27a23 */ /* 0x100fe400000108a9 */
[--C-:B------:R-:W-:Y:S01]  /*cc80*/  FFMA.FTZ R167, R11, c[0x0][0x2d0], -R168.reuse ;  /* 0x0000b4000ba77a23 */ /* 0x100fe200000108a8 */
[----:B------:R-:W2:Y:S01]  /*cc90*/  MUFU.EX2 R3, R3 ;  /* 0x0000000300037308 */ /* 0x000ea20000000800 */
[--C-:B------:R-:W-:Y:S02]  /*cca0*/  FFMA.FTZ R190, R6, c[0x0][0x2d0], -R168.reuse ;  /* 0x0000b40006be7a23 */ /* 0x100fe400000108a8 */
[--C-:B------:R-:W-:Y:S02]  /*ccb0*/  FFMA.FTZ R189, R195, c[0x0][0x2d0], -R168.reuse ;  /* 0x0000b400c3bd7a23 */ /* 0x100fe400000108a8 */
[----:B------:R-:W-:Y:S02]  /*ccc0*/  FMUL.FTZ R4, R2, c[0x0][0x2d0] ;  /* 0x0000b40002047a20 */ /* 0x000fe40000410000 */
[--C-:B------:R-:W-:Y:S02]  /*ccd0*/  FFMA.FTZ R179, R179, c[0x0][0x2d0], -R168.reuse ;  /* 0x0000b400b3b37a23 */ /* 0x100fe400000108a8 */
[--C-:B------:R-:W-:Y:S01]  /*cce0*/  FFMA.FTZ R178, R178, c[0x0][0x2d0], -R169.reuse ;  /* 0x0000b400b2b27a23 */ /* 0x100fe200000108a9 */
[----:B------:R3:W4:Y:S01]  /*ccf0*/  MUFU.EX2 R2, R4 ;  /* 0x0000000400027308 */ /* 0x0007220000000800 */
        /* <DEDUP_REMOVED lines=8> */
[C---:B--2---:R-:W-:Y:S02]  /*cd80*/  FMUL.FTZ R5, R3.reuse, R161 ;  /* 0x000000a103057220 */ /* 0x044fe40000410000 */
[C---:B------:R-:W-:Y:S02]  /*cd90*/  FMUL.FTZ R8, R3.reuse, R156 ;  /* 0x0000009c03087220 */ /* 0x040fe40000410000 */
[C---:B------:R-:W-:Y:S01]  /*cda0*/  FMUL.FTZ R9, R3.reuse, R157 ;  /* 0x0000009d03097220 */ /* 0x040fe20000410000 */
[----:B------:R-:W2:Y:S01]  /*cdb0*/  MUFU.EX2 R193, R193 ;  /* 0x000000c100c17308 */ /* 0x000ea20000000800 */
[C---:B------:R-:W-:Y:S02]  /*cdc0*/  FMUL.FTZ R16, R3.reuse, R148 ;  /* 0x0000009403107220 */ /* 0x040fe40000410000 */
[C---:B------:R-:W-:Y:S02]  /*cdd0*/  FMUL.FTZ R17, R3.reuse, R149 ;  /* 0x0000009503117220 */ /* 0x040fe40000410000 */
[C---:B---3--:R-:W-:Y:S02]  /*cde0*/  FMUL.FTZ R4, R3.reuse, R160 ;  /* 0x000000a003047220 */ /* 0x048fe40000410000 */
[C---:B----4-:R-:W-:Y:S02]  /*cdf0*/  FMUL.FTZ R6, R2.reuse, R162 ;  /* 0x000000a202067220 */ /* 0x050fe40000410000 */
        /* <DEDUP_REMOVED lines=9> */
[----:B------:R-:W-:Y:S02]  /*ce90*/  FMUL.FTZ R25, R3, R141 ;  /* 0x0000008d03197220 */ /* 0x000fe40000410000 */
[C---:B------:R-:W-:Y:S01]  /*cea0*/  FMUL.FTZ R26, R2.reuse, R142 ;  /* 0x0000008e021a7220 */ /* 0x040fe20000410000 */
[----:B--2---:R-:W-:Y:S01]  /*ceb0*/  F2FP.BF16.PACK_AB R160, R193, R194 ;  /* 0x000000c2c1a0723e */ /* 0x004fe200000010ff */
[C---:B------:R-:W-:Y:S01]  /*cec0*/  FMUL.FTZ R27, R2.reuse, R143 ;  /* 0x0000008f021b7220 */ /* 0x040fe20000410000 */
[----:B------:R-:W-:Y:S01]  /*ced0*/  LDSM.16.MT88.4 R148, [R224+0x900] ;  /* 0x00090000e094783b */ /* 0x000fe20000004200 */
[C---:B------:R-:W-:Y:S02]  /*cee0*/  FMUL.FTZ R32, R3.reuse, R132 ;  /* 0x0000008403207220 */ /* 0x040fe40000410000 */
[----:B------:R-:W-:Y:S01]  /*cef0*/  FMUL.FTZ R33, R3, R133 ;  /* 0x0000008503217220 */ /* 0x000fe20000410000 */
[----:B------:R-:W2:Y:S01]  /*cf00*/  MUFU.EX2 R189, R189 ;  /* 0x000000bd00bd7308 */ /* 0x000ea20000000800 */
[C---:B------:R-:W-:Y:S02]  /*cf10*/  FMUL.FTZ R34, R2.reuse, R134 ;  /* 0x0000008602227220 */ /* 0x040fe40000410000 */
[C---:B------:R-:W-:Y:S01]  /*cf20*/  FMUL.FTZ R35, R2.reuse, R135 ;  /* 0x0000008702237220 */ /* 0x040fe20000410000 */
[----:B---3--:R-:W-:Y:S01]  /*cf30*/  F2FP.BF16.PACK_AB R162, R191, R192 ;  /* 0x000000c0bfa2723e */ /* 0x008fe200000010ff */
[----:B------:R-:W-:Y:S01]  /*cf40*/  LDSM.16.MT88.4 R132, [R225+0x2100] ;  /* 0x00210000e184783b */ /* 0x000fe20000004200 */
[C---:B------:R-:W-:Y:S02]  /*cf50*/  FMUL.FTZ R36, R3.reuse, R36 ;  /* 0x0000002403247220 */ /* 0x040fe40000410000 */
[C---:B------:R-:W-:Y:S02]  /*cf60*/  FMUL.FTZ R37, R3.reuse, R37 ;  /* 0x0000002503257220 */ /* 0x040fe40000410000 */
[----:B------:R-:W-:Y:S01]  /*cf70*/  MUFU.EX2 R188, R188 ;  /* 0x000000bc00bc7308 */ /* 0x000fe20000000800 */
[C---:B------:R-:W-:Y:S02]  /*cf80*/  FMUL.FTZ R38, R2.reuse, R38 ;  /* 0x0000002602267220 */ /* 0x040fe40000410000 */
[----:B------:R-:W-:Y:S01]  /*cf90*/  LDSM.16.MT88.4 R140, [R224+0x2100] ;  /* 0x00210000e08c783b */ /* 0x000fe20000004200 */
[C---:B------:R-:W-:Y:S02]  /*cfa0*/  FMUL.FTZ R39, R2.reuse, R39 ;  /* 0x0000002702277220 */ /* 0x040fe40000410000 */
[C---:B------:R-:W-:Y:S02]  /*cfb0*/  FMUL.FTZ R40, R3.reuse, R40 ;  /* 0x0000002803287220 */ /* 0x040fe40000410000 */
[----:B------:R-:W-:Y:S02]  /*cfc0*/  FMUL.FTZ R41, R3, R41 ;  /* 0x0000002903297220 */ /* 0x000fe40000410000 */
[----:B------:R-:W3:Y:S01]  /*cfd0*/  MUFU.EX2 R167, R167 ;  /* 0x000000a700a77308 */ /* 0x000ee20000000800 */
[C---:B------:R-:W-:Y:S02]  /*cfe0*/  FMUL.FTZ R42, R2.reuse, R42 ;  /* 0x0000002a022a7220 */ /* 0x040fe40000410000 */
[C---:B------:R-:W-:Y:S01]  /*cff0*/  FMUL.FTZ R43, R2.reuse, R43 ;  /* 0x0000002b022b7220 */ /* 0x040fe20000410000 */
        /* <DEDUP_REMOVED lines=17> */
[----:B------:R-:W2:Y:S01]  /*d110*/  MUFU.EX2 R196, R196 ;  /* 0x000000c400c47308 */ /* 0x000ea20000000800 */
[C---:B-1----:R-:W-:Y:S05]  /*d120*/  HMMA.16816.F32.BF16 R4, R160.reuse, R12, R4 ;  /* 0x0000000ca004723c */ /* 0x042fea0000041804 */
[C---:B------:R-:W-:Y:S02]  /*d130*/  FMUL.FTZ R57, R3.reuse, R57 ;  /* 0x0000003903397220 */ /* 0x040fe40000410000 */
[C---:B------:R-:W-:Y:S01]  /*d140*/  FMUL.FTZ R12, R3.reuse, R152 ;  /* 0x00000098030c7220 */ /* 0x040fe20000410000 */
[C---:B------:R-:W-:Y:S01]  /*d150*/  HMMA.16816.F32.BF16 R8, R160.reuse, R14, R8 ;  /* 0x0000000ea008723c */ /* 0x040fe20000041808 */
[----:B------:R-:W-:Y:S03]  /*d160*/  MUFU.EX2 R200, R200 ;  /* 0x000000c800c87308 */ /* 0x000fe60000000800 */
        /* <DEDUP_REMOVED lines=39> */
[C---:B---3--:R-:W-:Y:S04]  /*d3e0*/  HMMA.16816.F32.BF16 R36, R160.reuse, R144, R36 ;  /* 0x00000090a024723c */ /* 0x048fe80000041824 */
        /* <DEDUP_REMOVED lines=74> */
[----:B------:R-:W-:Y:S02]  /*d890*/  FMUL.FTZ R121, R3, R121 ;  /* 0x0000007903797220 */ /* 0x000fe40000410000 */
[C---:B------:R-:W-:Y:S01]  /*d8a0*/  FMUL.FTZ R122, R2.reuse, R122 ;  /* 0x0000007a027a7220 */ /* 0x040fe20000410000 */
[C---:B-1----:R-:W-:Y:S03]  /*d8b0*/  HMMA.16816.F32.BF16 R116, R160.reuse, R136, R116 ;  /* 0x00000088a074723c */ /* 0x042fe60000041874 */
[----:B------:R-:W-:Y:S02]  /*d8c0*/  FMUL.FTZ R123, R2, R123 ;  /* 0x0000007b027b7220 */ /* 0x000fe40000410000 */
[--C-:B------:R-:W-:Y:S02]  /*d8d0*/  FFMA.FTZ R198, R199, c[0x0][0x2d0], -R168.reuse ;  /* 0x0000b400c7c67a23 */ /* 0x100fe400000108a8 */
[--C-:B------:R-:W-:Y:S02]  /*d8e0*/  FFMA.FTZ R199, R202, c[0x0][0x2d0], -R169.reuse ;  /* 0x0000b400cac77a23 */ /* 0x100fe400000108a9 */
[--C-:B------:R-:W-:Y:S01]  /*d8f0*/  FFMA.FTZ R202, R203, c[0x0][0x2d0], -R168.reuse ;  /* 0x0000b400cbca7a23 */ /* 0x100fe200000108a8 */
[C---:B------:R-:W-:Y:S01]  /*d900*/  HMMA.16816.F32.BF16 R120, R160.reuse, R138, R120 ;  /* 0x0000008aa078723c */ /* 0x040fe20000041878 */
[----:B------:R-:W-:Y:S01]  /*d910*/  MUFU.EX2 R198, R198 ;  /* 0x000000c600c67308 */ /* 0x000fe20000000800 */
[----:B------:R-:W1:Y:S01]  /*d920*/  LDSM.16.MT88.4 R136, [R226+0x900] ;  /* 0x00090000e288783b */ /* 0x000e620000004200 */
[--C-:B------:R-:W-:Y:S02]  /*d930*/  FFMA.FTZ R197, R197, c[0x0][0x2d0], -R168.reuse ;  /* 0x0000b400c5c57a23 */ /* 0x100fe400000108a8 */
[--C-:B------:R-:W-:Y:S02]  /*d940*/  FFMA.FTZ R201, R201, c[0x0][0x2d0], -R168.reuse ;  /* 0x0000b400c9c97a23 */ /* 0x100fe400000108a8 */
[C---:B------:R-:W-:Y:S02]  /*d950*/  FMUL.FTZ R124, R3.reuse, R124 ;  /* 0x0000007c037c7220 */ /* 0x040fe40000410000 */
[C---:B------:R-:W-:Y:S02]  /*d960*/  FMUL.FTZ R125, R3.reuse, R125 ;  /* 0x0000007d037d7220 */ /* 0x040fe40000410000 */
[----:B------:R-:W5:Y:S01]  /*d970*/  MUFU.EX2 R197, R197 ;  /* 0x000000c500c57308 */ /* 0x000f620000000800 */
[C---:B------:R-:W-:Y:S02]  /*d980*/  FMUL.FTZ R126, R2.reuse, R126 ;  /* 0x0000007e027e7220 */ /* 0x040fe40000410000 */
[C---:B------:R-:W-:Y:S02]  /*d990*/  FMUL.FTZ R127, R2.reuse, R127 ;  /* 0x0000007f027f7220 */ /* 0x040fe40000410000 */
[C---:B------:R-:W-:Y:S02]  /*d9a0*/  FMUL.FTZ R128, R3.reuse, R128 ;  /* 0x0000008003807220 */ /* 0x040fe40000410000 */
[----:B------:R-:W-:Y:S02]  /*d9b0*/  FMUL.FTZ R129, R3, R129 ;  /* 0x0000008103817220 */ /* 0x000fe40000410000 */
[C---:B------:R-:W-:Y:S01]  /*d9c0*/  FMUL.FTZ R130, R2.reuse, R130 ;  /* 0x0000008202827220 */ /* 0x040fe20000410000 */
[C---:B---3--:R-:W-:Y:S01]  /*d9d0*/  HMMA.16816.F32.BF16 R124, R160.reuse, R132, R124 ;  /* 0x00000084a07c723c */ /* 0x048fe2000004187c */
[----:B------:R-:W3:Y:S02]  /*d9e0*/  MUFU.EX2 R199, R199 ;  /* 0x000000c700c77308 */ /* 0x000ee40000000800 */
[----:B------:R-:W-:Y:S02]  /*d9f0*/  FMUL.FTZ R131, R2, R131 ;  /* 0x0000008302837220 */ /* 0x000fe40000410000 */
[--C-:B------:R-:W-:Y:S02]  /*da00*/  FFMA.FTZ R186, R186, c[0x0][0x2d0], -R169.reuse ;  /* 0x0000b400baba7a23 */ /* 0x100fe400000108a9 */
[----:B--2---:R-:W-:Y:S01]  /*da10*/  F2FP.BF16.PACK_AB R132, R196, R195 ;  /* 0x000000c3c484723e */ /* 0x004fe200000010ff */
[--C-:B------:R-:W-:Y:S02]  /*da20*/  FFMA.FTZ R181, R181, c[0x0][0x2d0], -R168.reuse ;  /* 0x0000b400b5b57a23 */ /* 0x100fe400000108a8 */
[----:B------:R-:W-:Y:S01]  /*da30*/  HMMA.16816.F32.BF16 R128, R160, R134, R128 ;  /* 0x00000086a080723c */ /* 0x000fe20000041880 */
[----:B------:R-:W-:Y:S01]  /*da40*/  MUFU.EX2 R201, R201 ;  /* 0x000000c900c97308 */ /* 0x000fe20000000800 */
[----:B------:R-:W-:Y:S01]  /*da50*/  LDSM.16.MT88.4 R160, [R224+0x2900] ;  /* 0x00290000e0a0783b */ /* 0x000fe20000004200 */
[--C-:B------:R-:W-:Y:S01]  /*da60*/  FFMA.FTZ R203, R187, c[0x0][0x2d0], -R169.reuse ;  /* 0x0000b400bbcb7a23 */ /* 0x100fe200000108a9 */
[----:B-----5:R-:W-:Y:S01]  /*da70*/  F2FP.BF16.PACK_AB R133, R198, R197 ;  /* 0x000000c5c685723e */ /* 0x020fe200000010ff */
[--C-:B------:R-:W-:Y:S02]  /*da80*/  FFMA.FTZ R184, R184, c[0x0][0x2d0], -R169.reuse ;  /* 0x0000b400b8b87a23 */ /* 0x100fe400000108a9 */
[--C-:B------:R-:W-:Y:S02]  /*da90*/  FFMA.FTZ R183, R183, c[0x0][0x2d0], -R168.reuse ;  /* 0x0000b400b7b77a23 */ /* 0x100fe400000108a8 */
[--C-:B------:R-:W-:Y:S02]  /*daa0*/  FFMA.FTZ R182, R182, c[0x0][0x2d0], -R169.reuse ;  /* 0x0000b400b6b67a23 */ /* 0x100fe400000108a9 */
[----:B------:R-:W2:Y:S01]  /*dab0*/  MUFU.EX2 R202, R202 ;  /* 0x000000ca00ca7308 */ /* 0x000ea20000000800 */
[--C-:B------:R-:W-:Y:S02]  /*dac0*/  FFMA.FTZ R180, R180, c[0x0][0x2d0], -R169.reuse ;  /* 0x0000b400b4b47a23 */ /* 0x100fe400000108a9 */
[----:B------:R-:W-:Y:S01]  /*dad0*/  FFMA.FTZ R169, R174, c[0x0][0x2d0], -R169 ;  /* 0x0000b400aea97a23 */ /* 0x000fe200000108a9 */
[----:B---3--:R-:W-:Y:S01]  /*dae0*/  F2FP.BF16.PACK_AB R134, R200, R199 ;  /* 0x000000c7c886723e */ /* 0x008fe200000010ff */
[--C-:B------:R-:W-:Y:S02]  /*daf0*/  FFMA.FTZ R166, R166, c[0x0][0x2d0], -R168.reuse ;  /* 0x0000b400a6a67a23 */ /* 0x100fe400000108a8 */
[----:B------:R-:W-:Y:S02]  /*db00*/  FFMA.FTZ R168, R165, c[0x0][0x2d0], -R168 ;  /* 0x0000b400a5a87a23 */ /* 0x000fe400000108a8 */
[----:B------:R-:W-:Y:S01]  /*db10*/  FFMA.FTZ R194, R3, R244, R194 ;  /* 0x000000f403c27223 */ /* 0x000fe200000100c2 */
[----:B------:R-:W-:Y:S01]  /*db20*/  MUFU.EX2 R187, R185 ;  /* 0x000000b900bb7308 */ /* 0x000fe20000000800 */
[----:B------:R-:W-:Y:S01]  /*db30*/  MOV R3, R0 ;  /* 0x0000000000037202 */ /* 0x000fe20000000f00 */
[----:B------:R-:W-:Y:S02]  /*db40*/  FFMA.FTZ R190, R2, R243, R190 ;  /* 0x000000f302be7223 */ /* 0x000fe400000100be */
[----:B------:R-:W-:Y:S02]  /*db50*/  FADD.FTZ R193, R193, R194 ;  /* 0x000000c2c1c17221 */ /* 0x000fe40000010000 */
[----:B------:R-:W-:Y:S02]  /*db60*/  FADD.FTZ R189, R189, R190 ;  /* 0x000000bebdbd7221 */ /* 0x000fe40000010000 */
[----:B------:R-:W-:Y:S02]  /*db70*/  FADD.FTZ R192, R192, R193 ;  /* 0x000000c1c0c07221 */ /* 0x000fe40000010000 */
[----:B------:R-:W-:Y:S01]  /*db80*/  MUFU.EX2 R185, R181 ;  /* 0x000000b500b97308 */ /* 0x000fe20000000800 */
[----:B------:R-:W-:Y:S02]  /*db90*/  FADD.FTZ R2, R188, R189 ;  /* 0x000000bdbc027221 */ /* 0x000fe40000010000 */
[----:B------:R-:W-:Y:S01]  /*dba0*/  FADD.FTZ R192, R191, R192 ;  /* 0x000000c0bfc07221 */ /* 0x000fe20000010000 */
[----:B--2---:R-:W-:Y:S01]  /*dbb0*/  F2FP.BF16.PACK_AB R135, R202, R201 ;  /* 0x000000c9ca87723e */ /* 0x004fe200000010ff */
[----:B------:R-:W-:Y:S01]  /*dbc0*/  FADD.FTZ R2, R167, R2 ;  /* 0x00000002a7027221 */ /* 0x000fe20000010000 */
[----:B------:R-:W-:Y:S01]  /*dbd0*/  MOV R167, R164 ;  /* 0x000000a400a77202 */ /* 0x000fe20000000f00 */
[----:B------:R-:W-:Y:S02]  /*dbe0*/  FADD.FTZ R195, R195, R192 ;  /* 0x000000c0c3c37221 */ /* 0x000fe40000010000 */
[----:B------:R-:W-:Y:S01]  /*dbf0*/  FADD.FTZ R197, R197, R2 ;  /* 0x00000002c5c57221 */ /* 0x000fe20000010000 */
[----:B------:R-:W2:Y:S01]  /*dc00*/  MUFU.EX2 R170, R186 ;  /* 0x000000ba00aa7308 */ /* 0x000ea20000000800 */
[C---:B----4-:R-:W-:Y:S05]  /*dc10*/  HMMA.16816.F32.BF16 R4, R132.reuse, R140, R4 ;  /* 0x0000008c8404723c */ /* 0x050fea0000041804 */
[----:B------:R-:W-:Y:S02]  /*dc20*/  FADD.FTZ R196, R196, R195 ;  /* 0x000000c3c4c47221 */ /* 0x000fe40000010000 */
[----:B------:R-:W-:Y:S01]  /*dc30*/  FADD.FTZ R198, R198, R197 ;  /* 0x000000c5c6c67221 */ /* 0x000fe20000010000 */
[C---:B------:R-:W-:Y:S01]  /*dc40*/  HMMA.16816.F32.BF16 R8, R132.reuse, R142, R8 ;  /* 0x0000008e8408723c */ /* 0x040fe20000041808 */
[----:B------:R-:W3:Y:S01]  /*dc50*/  LDSM.16.MT88.4 R140, [R226+0x2900] ;  /* 0x00290000e28c783b */ /* 0x000ee20000004200 */
[----:B------:R-:W-:Y:S02]  /*dc60*/  MUFU.EX2 R186, R184 ;  /* 0x000000b800ba7308 */ /* 0x000fe40000000800 */
[----:B------:R-:W-:Y:S02]  /*dc70*/  FADD.FTZ R199, R199, R196 ;  /* 0x000000c4c7c77221 */ /* 0x000fe40000010000 */
[----:B------:R-:W-:Y:S02]  /*dc80*/  FADD.FTZ R201, R201, R198 ;  /* 0x000000c6c9c97221 */ /* 0x000fe40000010000 */
[C---:B-1----:R-:W-:Y:S04]  /*dc90*/  HMMA.16816.F32.BF16 R12, R132.reuse, R136, R12 ;  /* 0x00000088840c723c */ /* 0x042fe8000004180c */
[----:B------:R-:W-:Y:S01]  /*dca0*/  MUFU.EX2 R184, R182 ;  /* 0x000000b600b87308 */ /* 0x000fe20000000800 */
[----:B------:R-:W-:Y:S01]  /*dcb0*/  FADD.FTZ R200, R200, R199 ;  /* 0x000000c7c8c87221 */ /* 0x000fe20000010000 */
[----:B--2---:R-:W-:Y:S02]  /*dcc0*/  MOV R181, R170 ;  /* 0x000000aa00b57202 */ /* 0x004fe40000000f00 */
[C---:B------:R-:W-:Y:S01]  /*dcd0*/  HMMA.16816.F32.BF16 R16, R132.reuse, R138, R16 ;  /* 0x0000008a8410723c */ /* 0x040fe20000041810 */
[----:B------:R-:W1:Y:S03]  /*dce0*/  LDSM.16.MT88.4 R136, [R231+0x4900] ;  /* 0x00490000e788783b */ /* 0x000e660000004200 */
[----:B------:R-:W-:Y:S02]  /*dcf0*/  FADD.FTZ R202, R202, R201 ;  /* 0x000000c9caca7221 */ /* 0x000fe40000010000 */
[----:B------:R-:W-:Y:S02]  /*dd00*/  MUFU.EX2 R170, R178 ;  /* 0x000000b200aa7308 */ /* 0x000fe40000000800 */
[C---:B------:R-:W-:Y:S08]  /*dd10*/  HMMA.16816.F32.BF16 R20, R132.reuse, R144, R20 ;  /* 0x000000908414723c */ /* 0x040ff00000041814 */
[C---:B------:R-:W-:Y:S01]  /*dd20*/  HMMA.16816.F32.BF16 R24, R132.reuse, R146, R24 ;  /* 0x000000928418723c */ /* 0x040fe20000041818 */
[----:B------:R-:W2:Y:S01]  /*dd30*/  LDSM.16.MT88.4 R144, [R226+0x4900] ;  /* 0x00490000e290783b */ /* 0x000ea20000004200 */
[----:B------:R-:W-:Y:S06]  /*dd40*/  MUFU.EX2 R182, R175 ;  /* 0x000000af00b67308 */ /* 0x000fec0000000800 */
[C---:B------:R-:W-:Y:S04]  /*dd50*/  HMMA.16816.F32.BF16 R28, R132.reuse, R148, R28 ;  /* 0x00000094841c723c */ /* 0x040fe8000004181c */
[----:B------:R-:W4:Y:S04]  /*dd60*/  MUFU.EX2 R203, R203 ;  /* 0x000000cb00cb7308 */ /* 0x000f280000000800 */
[C---:B------:R-:W-:Y:S01]  /*dd70*/  HMMA.16816.F32.BF16 R32, R132.reuse, R150, R32 ;  /* 0x000000968420723c */ /* 0x040fe20000041820 */
[----:B------:R-:W5:Y:S05]  /*dd80*/  LDSM.16.MT88.4 R148, [R225+0x4900] ;  /* 0x00490000e194783b */ /* 0x000f6a0000004200 */
[----:B------:R-:W1:Y:S02]  /*dd90*/  MUFU.EX2 R171, R183 ;  /* 0x000000b700ab7308 */ /* 0x000e640000000800 */
[C---:B------:R-:W-:Y:S08]  /*dda0*/  HMMA.16816.F32.BF16 R36, R132.reuse, R152, R36 ;  /* 0x000000988424723c */ /* 0x040ff00000041824 */
[C---:B------:R-:W-:Y:S01]  /*ddb0*/  HMMA.16816.F32.BF16 R40, R132.reuse, R154, R40 ;  /* 0x0000009a8428723c */ /* 0x040fe20000041828 */
[----:B------:R-:W-:Y:S01]  /*ddc0*/  LDSM.16.MT88.4 R152, [R231+0x3100] ;  /* 0x00310000e798783b */ /* 0x000fe20000004200 */
[----:B------:R-:W-:Y:S06]  /*ddd0*/  MUFU.EX2 R183, R180 ;  /* 0x000000b400b77308 */ /* 0x000fec0000000800 */
[C---:B---3--:R-:W-:Y:S04]  /*dde0*/  HMMA.16816.F32.BF16 R44, R132.reuse, R140, R44 ;  /* 0x0000008c842c723c */ /* 0x048fe8000004182c */
[----:B------:R-:W3:Y:S04]  /*ddf0*/  MUFU.EX2 R180, R169 ;  /* 0x000000a900b47308 */ /* 0x000ee80000000800 */
[C---:B------:R-:W-:Y:S01]  /*de00*/  HMMA.16816.F32.BF16 R48, R132.reuse, R142, R48 ;  /* 0x0000008e8430723c */ /* 0x040fe20000041830 */
[----:B------:R-:W2:Y:S05]  /*de10*/  LDSM.16.MT88.4 R140, [R224+0x4900] ;  /* 0x00490000e08c783b */ /* 0x000eaa0000004200 */
[----:B------:R-:W-:Y:S02]  /*de20*/  MUFU.EX2 R166, R166 ;  /* 0x000000a600a67308 */ /* 0x000fe40000000800 */
[C---:B------:R-:W-:Y:S08]  /*de30*/  HMMA.16816.F32.BF16 R52, R132.reuse, R156, R52 ;  /* 0x0000009c8434723c */ /* 0x040ff00000041834 */
[C---:B------:R-:W-:Y:S01]  /*de40*/  HMMA.16816.F32.BF16 R56, R132.reuse, R158, R56 ;  /* 0x0000009e8438723c */ /* 0x040fe20000041838 */
[----:B------:R-:W-:Y:S01]  /*de50*/  LDSM.16.MT88.4 R156, [R226+0x3100] ;  /* 0x00310000e29c783b */ /* 0x000fe20000004200 */
[----:B------:R-:W-:Y:S06]  /*de60*/  MUFU.EX2 R165, R168 ;  /* 0x000000a800a57308 */ /* 0x000fec0000000800 */
        /* <DEDUP_REMOVED lines=12> */
[C---:B------:R-:W-:Y:S08]  /*df30*/  HMMA.16816.F32.BF16 R92, R132.reuse, R140, R92 ;  /* 0x0000008c845c723c */ /* 0x040ff0000004185c */
        /* <DEDUP_REMOVED lines=11> */
[C---:B---3--:R-:W-:Y:S08]  /*dff0*/  HMMA.16816.F32.BF16 R124, R132.reuse, R140, R124 ;  /* 0x0000008c847c723c */ /* 0x048ff0000004187c */
[----:B------:R-:W-:Y:S01]  /*e000*/  HMMA.16816.F32.BF16 R128, R132, R142, R128 ;  /* 0x0000008e8480723c */ /* 0x000fe20000041880 */
[----:B------:R-:W3:Y:S06]  /*e010*/  LDSM.16.MT88.4 R140, [R224+0x1100] ;  /* 0x00110000e08c783b */ /* 0x000eec0000004200 */
[----:B----4-:R-:W-:Y:S01]  /*e020*/  F2FP.BF16.PACK_AB R132, R181, R203 ;  /* 0x000000cbb584723e */ /* 0x010fe200000010ff */
[----:B------:R-:W-:Y:S01]  /*e030*/  FADD.FTZ R203, R203, R200 ;  /* 0x000000c8cbcb7221 */ /* 0x000fe20000010000 */
[----:B------:R-:W-:Y:S03]  /*e040*/  F2FP.BF16.PACK_AB R133, R171, R187 ;  /* 0x000000bbab85723e */ /* 0x000fe600000010ff */
[----:B------:R-:W-:Y:S02]  /*e050*/  F2FP.BF16.PACK_AB R134, R184, R186 ;  /* 0x000000bab886723e */ /* 0x000fe400000010ff */
[----:B------:R-:W-:Y:S07]  /*e060*/  F2FP.BF16.PACK_AB R135, R172, R185 ;  /* 0x000000b9ac87723e */ /* 0x000fee00000010ff */
        /* <DEDUP_REMOVED lines=8> */
[----:B------:R-:W-:Y:S07]  /*e0f0*/  LDSM.16.MT88.4 R148, [R231+0x7100] ;  /* 0x00710000e794783b */ /* 0x000fee0000004200 */
[C---:B---3--:R-:W-:Y:S08]  /*e100*/  HMMA.16816.F32.BF16 R28, R132.reuse, R140, R28 ;  /* 0x0000008c841c723c */ /* 0x048ff0000004181c */
[C---:B------:R-:W-:Y:S01]  /*e110*/  HMMA.16816.F32.BF16 R32, R132.reuse, R142, R32 ;  /* 0x0000008e8420723c */ /* 0x040fe20000041820 */
[----:B------:R-:W3:Y:S07]  /*e120*/  LDSM.16.MT88.4 R140, [R226+0x5100] ;  /* 0x00510000e28c783b */ /* 0x000eee0000004200 */
[C---:B------:R-:W-:Y:S08]  /*e130*/  HMMA.16816.F32.BF16 R36, R132.reuse, R152, R36 ;  /* 0x000000988424723c */ /* 0x040ff00000041824 */
        /* <DEDUP_REMOVED lines=11> */
[C---:B------:R-:W-:Y:S01]  /*e1f0*/  HMMA.16816.F32.BF16 R68, R132.reuse, R160, R68 ;  /* 0x000000a08444723c */ /* 0x040fe20000041844 */
[----:B------:R-:W4:Y:S06]  /*e200*/  MUFU.EX2 R160, R176 ;  /* 0x000000b000a07308 */ /* 0x000f2c0000000800 */
[----:B------:R-:W-:Y:S01]  /*e210*/  MOV R161, R171 ;  /* 0x000000ab00a17202 */ /* 0x000fe20000000f00 */
[C---:B------:R-:W-:Y:S03]  /*e220*/  HMMA.16816.F32.BF16 R72, R132.reuse, R162, R72 ;  /* 0x000000a28448723c */ /* 0x040fe60000041848 */
[----:B------:R5:W2:Y:S05]  /*e230*/  MUFU.EX2 R171, R177 ;  /* 0x000000b100ab7308 */ /* 0x000aaa0000000800 */
[C---:B---3--:R-:W-:Y:S08]  /*e240*/  HMMA.16816.F32.BF16 R76, R132.reuse, R140, R76 ;  /* 0x0000008c844c723c */ /* 0x048ff0000004184c */
[C---:B------:R-:W-:Y:S01]  /*e250*/  HMMA.16816.F32.BF16 R80, R132.reuse, R142, R80 ;  /* 0x0000008e8450723c */ /* 0x040fe20000041850 */
[----:B------:R-:W3:Y:S07]  /*e260*/  LDSM.16.MT88.4 R140, [R226+0x7100] ;  /* 0x00710000e28c783b */ /* 0x000eee0000004200 */
[C---:B-1----:R-:W-:Y:S01]  /*e270*/  HMMA.16816.F32.BF16 R84, R132.reuse, R136, R84 ;  /* 0x000000888454723c */ /* 0x042fe20000041854 */
[----:B-----5:R-:W-:Y:S07]  /*e280*/  LDSM.16.MT88.4 R176, [R224+0x1900] ;  /* 0x00190000e0b0783b */ /* 0x020fee0000004200 */
[C---:B------:R-:W-:Y:S01]  /*e290*/  HMMA.16816.F32.BF16 R88, R132.reuse, R138, R88 ;  /* 0x0000008a8458723c */ /* 0x040fe20000041858 */
[----:B------:R-:W1:Y:S07]  /*e2a0*/  LDSM.16.MT88.4 R136, [R224+0x7100] ;  /* 0x00710000e088783b */ /* 0x000e6e0000004200 */
[C---:B--2---:R-:W-:Y:S08]  /*e2b0*/  HMMA.16816.F32.BF16 R92, R132.reuse, R144, R92 ;  /* 0x00000090845c723c */ /* 0x044ff0000004185c */
[C---:B------:R-:W-:Y:S01]  /*e2c0*/  HMMA.16816.F32.BF16 R96, R132.reuse, R146, R96 ;  /* 0x000000928460723c */ /* 0x040fe20000041860 */
[----:B------:R-:W2:Y:S07]  /*e2d0*/  LDSM.16.MT88.4 R144, [R226+0x1900] ;  /* 0x00190000e290783b */ /* 0x000eae0000004200 */
[C---:B------:R-:W-:Y:S07]  /*e2e0*/  HMMA.16816.F32.BF16 R100, R132.reuse, R148, R100 ;  /* 0x000000948464723c */ /* 0x040fee0000041864 */
[----:B------:R-:W-:Y:S01]  /*e2f0*/  MOV R149, R172 ;  /* 0x000000ac00957202 */ /* 0x000fe20000000f00 */
[C---:B------:R-:W-:Y:S01]  /*e300*/  HMMA.16816.F32.BF16 R104, R132.reuse, R150, R104 ;  /* 0x000000968468723c */ /* 0x040fe20000041868 */
[----:B------:R-:W5:Y:S07]  /*e310*/  LDSM.16.MT88.4 R172, [R225+0x1900] ;  /* 0x00190000e1ac783b */ /* 0x000f6e0000004200 */
[C---:B---3--:R-:W-:Y:S07]  /*e320*/  HMMA.16816.F32.BF16 R108, R132.reuse, R140, R108 ;  /* 0x0000008c846c723c */ /* 0x048fee000004186c */
[----:B------:R-:W-:Y:S01]  /*e330*/  MOV R140, R180 ;  /* 0x000000b4008c7202 */ /* 0x000fe20000000f00 */
[C---:B------:R-:W-:Y:S04]  /*e340*/  HMMA.16816.F32.BF16 R112, R132.reuse, R142, R112 ;  /* 0x0000008e8470723c */ /* 0x040fe80000041870 */
[----:B----4-:R-:W-:Y:S03]  /*e350*/  MOV R141, R160 ;  /* 0x000000a0008d7202 */ /* 0x010fe60000000f00 */
[----:B------:R-:W-:Y:S01]  /*e360*/  MOV R143, R181 ;  /* 0x000000b5008f7202 */ /* 0x000fe20000000f00 */
[C---:B------:R-:W-:Y:S04]  /*e370*/  HMMA.16816.F32.BF16 R116, R132.reuse, R152, R116 ;  /* 0x000000988474723c */ /* 0x040fe80000041874 */
[----:B------:R-:W-:Y:S04]  /*e380*/  MOV R142, R161 ;  /* 0x000000a1008e7202 */ /* 0x000fe80000000f00 */
[C---:B------:R-:W-:Y:S08]  /*e390*/  HMMA.16816.F32.BF16 R120, R132.reuse, R154, R120 ;  /* 0x0000009a8478723c */ /* 0x040ff00000041878 */
[C---:B-1----:R-:W-:Y:S07]  /*e3a0*/  HMMA.16816.F32.BF16 R124, R132.reuse, R136, R124 ;  /* 0x00000088847c723c */ /* 0x042fee000004187c */
[----:B------:R-:W-:Y:S01]  /*e3b0*/  MOV R136, R182 ;  /* 0x000000b600887202 */ /* 0x000fe20000000f00 */
[----:B------:R-:W-:Y:S04]  /*e3c0*/  HMMA.16816.F32.BF16 R128, R132, R138, R128 ;  /* 0x0000008a8480723c */ /* 0x000fe80000041880 */
[----:B------:R-:W-:Y:S02]  /*e3d0*/  MOV R137, R183 ;  /* 0x000000b700897202 */ /* 0x000fe40000000f00 */
[----:B------:R-:W1:Y:S01]  /*e3e0*/  LDSM.16.MT88.4 R180, [R231+0x3900] ;  /* 0x00390000e7b4783b */ /* 0x000e620000004200 */
[----:B------:R-:W-:Y:S02]  /*e3f0*/  MOV R134, R171 ;  /* 0x000000ab00867202 */ /* 0x000fe40000000f00 */
[----:B------:R-:W-:Y:S03]  /*e400*/  MOV R135, R170 ;  /* 0x000000aa00877202 */ /* 0x000fe60000000f00 */
[----:B------:R-:W-:Y:S02]  /*e410*/  F2FP.BF16.PACK_AB R169, R136, R134 ;  /* 0x0000008688a9723e */ /* 0x000fe400000010ff */
[----:B------:R-:W-:Y:S02]  /*e420*/  F2FP.BF16.PACK_AB R168, R137, R135 ;  /* 0x0000008789a8723e */ /* 0x000fe400000010ff */
[----:B------:R-:W-:Y:S02]  /*e430*/  F2FP.BF16.PACK_AB R170, R140, R141 ;  /* 0x0000008d8caa723e */ /* 0x000fe400000010ff */
[----:B------:R-:W-:Y:S02]  /*e440*/  F2FP.BF16.PACK_AB R171, R165, R166 ;  /* 0x000000a6a5ab723e */ /* 0x000fe400000010ff */
[----:B------:R-:W-:Y:S02]  /*e450*/  MOV R132, R184 ;  /* 0x000000b800847202 */ /* 0x000fe40000000f00 */
[----:B------:R-:W-:Y:S02]  /*e460*/  MOV R138, R185 ;  /* 0x000000b9008a7202 */ /* 0x000fe40000000f00 */
[----:B------:R-:W-:Y:S01]  /*e470*/  MOV R139, R186 ;  /* 0x000000ba008b7202 */ /* 0x000fe20000000f00 */
[C---:B------:R-:W-:Y:S01]  /*e480*/  HMMA.16816.F32.BF16 R160, R168.reuse, R156, R4 ;  /* 0x0000009ca8a0723c */ /* 0x040fe20000041804 */
[----:B------:R-:W-:Y:S04]  /*e490*/  LDSM.16.MT88.4 R4, [R225+0x3900] ;  /* 0x00390000e104783b */ /* 0x000fe80000004200 */
[----:B------:R-:W-:Y:S03]  /*e4a0*/  MOV R133, R187 ;  /* 0x000000bb00857202 */ /* 0x000fe60000000f00 */
[C---:B------:R-:W-:Y:S01]  /*e4b0*/  HMMA.16816.F32.BF16 R156, R168.reuse, R158, R8 ;  /* 0x0000009ea89c723c */ /* 0x040fe20000041808 */
[----:B------:R-:W3:Y:S06]  /*e4c0*/  LDSM.16.MT88.4 R184, [R226+0x3900] ;  /* 0x00390000e2b8783b */ /* 0x000eec0000004200 */
[----:B------:R-:W-:Y:S01]  /*e4d0*/  MOV R11, R149 ;  /* 0x00000095000b7202 */ /* 0x000fe20000000f00 */
[C---:B--2---:R-:W-:Y:S01]  /*e4e0*/  HMMA.16816.F32.BF16 R152, R168.reuse, R144, R12 ;  /* 0x00000090a898723c */ /* 0x044fe2000004180c */
[----:B------:R-:W-:Y:S07]  /*e4f0*/  LDSM.16.MT88.4 R12, [R231+0x5900] ;  /* 0x00590000e70c783b */ /* 0x000fee0000004200 */
[C---:B------:R-:W-:Y:S07]  /*e500*/  HMMA.16816.F32.BF16 R148, R168.reuse, R146, R16 ;  /* 0x00000092a894723c */ /* 0x040fee0000041810 */
[----:B------:R-:W-:Y:S01]  /*e510*/  MOV R19, R132 ;  /* 0x0000008400137202 */ /* 0x000fe20000000f00 */
[C---:B-----5:R-:W-:Y:S04]  /*e520*/  HMMA.16816.F32.BF16 R144, R168.reuse, R172, R20 ;  /* 0x000000aca890723c */ /* 0x060fe80000041814 */
[----:B------:R-:W-:Y:S02]  /*e530*/  MOV R18, R11 ;  /* 0x0000000b00127202 */ /* 0x000fe40000000f00 */
[----:B------:R-:W2:Y:S01]  /*e540*/  LDSM.16.MT88.4 R8, [R224+0x3900] ;  /* 0x00390000e008783b */ /* 0x000ea20000004200 */
        /* <DEDUP_REMOVED lines=10> */
[C---:B------:R-:W-:Y:S07]  /*e5f0*/  HMMA.16816.F32.BF16 R136, R168.reuse, R176, R28 ;  /* 0x000000b0a888723c */ /* 0x040fee000004181c */
[----:B------:R-:W-:Y:S02]  /*e600*/  MOV R31, R133 ;  /* 0x00000085001f7202 */ /* 0x000fe40000000f00 */
[----:B------:R-:W-:Y:S03]  /*e610*/  MOV R177, R134 ;  /* 0x0000008600b17202 */ /* 0x000fe60000000f00 */
[----:B------:R-:W-:Y:S02]  /*e620*/  MOV R176, R135 ;  /* 0x0000008700b07202 */ /* 0x000fe40000000f00 */
[C---:B------:R-:W-:Y:S01]  /*e630*/  HMMA.16816.F32.BF16 R132, R168.reuse, R178, R32 ;  /* 0x000000b2a884723c */ /* 0x040fe20000041820 */
[----:B------:R-:W-:Y:S06]  /*e640*/  LDSM.16.MT88.4 R32, [R226+0x7900] ;  /* 0x00790000e220783b */ /* 0x000fec0000004200 */
[----:B------:R-:W-:Y:S01]  /*e650*/  MOV R179, R18 ;  /* 0x0000001200b37202 */ /* 0x000fe20000000f00 */
[C---:B-1----:R-:W-:Y:S04]  /*e660*/  HMMA.16816.F32.BF16 R36, R168.reuse, R180, R36 ;  /* 0x000000b4a824723c */ /* 0x042fe80000041824 */
[----:B------:R-:W-:Y:S02]  /*e670*/  MOV R178, R19 ;  /* 0x0000001300b27202 */ /* 0x000fe40000000f00 */
[----:B------:R-:W1:Y:S01]  /*e680*/  LDSM.16.MT88.4 R16, [R226+0x5900] ;  /* 0x00590000e210783b */ /* 0x000e620000004200 */
[----:B------:R-:W-:Y:S01]  /*e690*/  MOV R181, R20 ;  /* 0x0000001400b57202 */ /* 0x000fe20000000f00 */
[C---:B------:R-:W-:Y:S04]  /*e6a0*/  HMMA.16816.F32.BF16 R40, R168.reuse, R182, R40 ;  /* 0x000000b6a828723c */ /* 0x040fe80000041828 */
[----:B------:R-:W-:Y:S03]  /*e6b0*/  MOV R180, R21 ;  /* 0x0000001500b47202 */ /* 0x000fe60000000f00 */
[----:B------:R-:W-:Y:S01]  /*e6c0*/  MOV R183, R22 ;  /* 0x0000001600b77202 */ /* 0x000fe20000000f00 */
[C---:B---3--:R-:W-:Y:S04]  /*e6d0*/  HMMA.16816.F32.BF16 R44, R168.reuse, R184, R44 ;  /* 0x000000b8a82c723c */ /* 0x048fe8000004182c */
[----:B------:R-:W-:Y:S02]  /*e6e0*/  MOV R182, R23 ;  /* 0x0000001700b67202 */ /* 0x000fe40000000f00 */
[----:B------:R-:W3:Y:S01]  /*e6f0*/  LDSM.16.MT88.4 R20, [R225+0x5900] ;  /* 0x00590000e114783b */ /* 0x000ee20000004200 */
[----:B------:R-:W-:Y:S01]  /*e700*/  MOV R185, R31 ;  /* 0x0000001f00b97202 */ /* 0x000fe20000000f00 */
[C---:B------:R-:W-:Y:S04]  /*e710*/  HMMA.16816.F32.BF16 R48, R168.reuse, R186, R48 ;  /* 0x000000baa830723c */ /* 0x040fe80000041830 */
[----:B------:R-:W-:Y:S02]  /*e720*/  FADD.FTZ R2, R185, R202 ;  /* 0x000000cab9027221 */ /* 0x000fe40000010000 */
[----:B------:R-:W4:Y:S02]  /*e730*/  LDSM.16.MT88.4 R28, [R231+0x7900] ;  /* 0x00790000e71c783b */ /* 0x000f240000004200 */
[C---:B------:R-:W-:Y:S04]  /*e740*/  HMMA.16816.F32.BF16 R52, R168.reuse, R4, R52 ;  /* 0x00000004a834723c */ /* 0x040fe80000041834 */
[----:B------:R-:W-:Y:S04]  /*e750*/  FADD.FTZ R2, R183, R2 ;  /* 0x00000002b7027221 */ /* 0x000fe80000010000 */
[C---:B------:R-:W-:Y:S01]  /*e760*/  HMMA.16816.F32.BF16 R56, R168.reuse, R6, R56 ;  /* 0x00000006a838723c */ /* 0x040fe20000041838 */
[----:B------:R-:W5:Y:S03]  /*e770*/  LDSM.16.MT88.4 R4, [R225+0x7900] ;  /* 0x00790000e104783b */ /* 0x000f660000004200 */
[----:B------:R-:W-:Y:S04]  /*e780*/  FADD.FTZ R2, R181, R2 ;  /* 0x00000002b5027221 */ /* 0x000fe80000010000 */
[C---:B--2---:R-:W-:Y:S04]  /*e790*/  HMMA.16816.F32.BF16 R60, R168.reuse, R8, R60 ;  /* 0x00000008a83c723c */ /* 0x044fe8000004183c */
[----:B------:R-:W-:Y:S04]  /*e7a0*/  FADD.FTZ R2, R179, R2 ;  /* 0x00000002b3027221 */ /* 0x000fe80000010000 */
[C---:B------:R-:W-:Y:S01]  /*e7b0*/  HMMA.16816.F32.BF16 R64, R168.reuse, R10, R64 ;  /* 0x0000000aa840723c */ /* 0x040fe20000041840 */
[----:B------:R-:W2:Y:S03]  /*e7c0*/  LDSM.16.MT88.4 R8, [R224+0x7900] ;  /* 0x00790000e008783b */ /* 0x000ea60000004200 */
[----:B------:R-:W-:Y:S04]  /*e7d0*/  FADD.FTZ R2, R177, R2 ;  /* 0x00000002b1027221 */ /* 0x000fe80000010000 */
[C---:B------:R-:W-:Y:S08]  /*e7e0*/  HMMA.16816.F32.BF16 R68, R168.reuse, R12, R68 ;  /* 0x0000000ca844723c */ /* 0x040ff00000041844 */
[C---:B------:R-:W-:Y:S08]  /*e7f0*/  HMMA.16816.F32.BF16 R72, R168.reuse, R14, R72 ;  /* 0x0000000ea848723c */ /* 0x040ff00000041848 */
[C---:B-1----:R-:W-:Y:S08]  /*e800*/  HMMA.16816.F32.BF16 R76, R168.reuse, R16, R76 ;  /* 0x00000010a84c723c */ /* 0x042ff0000004184c */
[C---:B------:R-:W-:Y:S08]  /*e810*/  HMMA.16816.F32.BF16 R80, R168.reuse, R18, R80 ;  /* 0x00000012a850723c */ /* 0x040ff00000041850 */
[C---:B---3--:R-:W-:Y:S08]  /*e820*/  HMMA.16816.F32.BF16 R84, R168.reuse, R20, R84 ;  /* 0x00000014a854723c */ /* 0x048ff00000041854 */
[C---:B------:R-:W-:Y:S08]  /*e830*/  HMMA.16816.F32.BF16 R88, R168.reuse, R22, R88 ;  /* 0x00000016a858723c */ /* 0x040ff00000041858 */
[C---:B------:R-:W-:Y:S08]  /*e840*/  HMMA.16816.F32.BF16 R92, R168.reuse, R24, R92 ;  /* 0x00000018a85c723c */ /* 0x040ff0000004185c */
[C---:B------:R-:W-:Y:S08]  /*e850*/  HMMA.16816.F32.BF16 R96, R168.reuse, R26, R96 ;  /* 0x0000001aa860723c */ /* 0x040ff00000041860 */
[C---:B----4-:R-:W-:Y:S08]  /*e860*/  HMMA.16816.F32.BF16 R100, R168.reuse, R28, R100 ;  /* 0x0000001ca864723c */ /* 0x050ff00000041864 */
[C---:B------:R-:W-:Y:S08]  /*e870*/  HMMA.16816.F32.BF16 R104, R168.reuse, R30, R104 ;  /* 0x0000001ea868723c */ /* 0x040ff00000041868 */
[C---:B------:R-:W-:Y:S08]  /*e880*/  HMMA.16816.F32.BF16 R108, R168.reuse, R32, R108 ;  /* 0x00000020a86c723c */ /* 0x040ff0000004186c */
[C---:B------:R-:W-:Y:S08]  /*e890*/  HMMA.16816.F32.BF16 R112, R168.reuse, R34, R112 ;  /* 0x00000022a870723c */ /* 0x040ff00000041870 */
[C---:B-----5:R-:W-:Y:S07]  /*e8a0*/  HMMA.16816.F32.BF16 R116, R168.reuse, R4, R116 ;  /* 0x00000004a874723c */ /* 0x060fee0000041874 */
[----:B------:R-:W-:Y:S01]  /*e8b0*/  FADD.FTZ R4, R182, R203 ;  /* 0x000000cbb6047221 */ /* 0x000fe20000010000 */
[C---:B------:R-:W-:Y:S04]  /*e8c0*/  HMMA.16816.F32.BF16 R120, R168.reuse, R6, R120 ;  /* 0x00000006a878723c */ /* 0x040fe80000041878 */
[----:B------:R-:W-:Y:S02]  /*e8d0*/  FADD.FTZ R4, R180, R4 ;  /* 0x00000004b4047221 */ /* 0x000fe40000010000 */
[----:B------:R-:W-:Y:S02]  /*e8e0*/  FADD.FTZ R5, R175, R2 ;  /* 0x00000002af057221 */ /* 0x000fe40000010000 */
[C---:B--2---:R-:W-:Y:S04]  /*e8f0*/  HMMA.16816.F32.BF16 R124, R168.reuse, R8, R124 ;  /* 0x00000008a87c723c */ /* 0x044fe8000004187c */
[----:B------:R-:W-:Y:S02]  /*e900*/  FADD.FTZ R4, R178, R4 ;  /* 0x00000004b2047221 */ /* 0x000fe40000010000 */
[----:B------:R-:W-:Y:S02]  /*e910*/  FADD.FTZ R166, R166, R5 ;  /* 0x00000005a6a67221 */ /* 0x000fe40000010000 */
[----:B------:R-:W-:Y:S01]  /*e920*/  FADD.FTZ R4, R176, R4 ;  /* 0x00000004b0047221 */ /* 0x000fe20000010000 */
[----:B------:R-:W-:Y:S03]  /*e930*/  HMMA.16816.F32.BF16 R128, R168, R10, R128 ;  /* 0x0000000aa880723c */ /* 0x000fe60000041880 */
[----:B------:R-:W-:Y:S02]  /*e940*/  FADD.FTZ R4, R174, R4 ;  /* 0x00000004ae047221 */ /* 0x000fe40000010000 */
[----:B------:R-:W-:Y:S02]  /*e950*/  FADD.FTZ R243, R165, R166 ;  /* 0x000000a6a5f37221 */ /* 0x000fe40000010000 */
[----:B------:R-:W-:Y:S05]  /*e960*/  FADD.FTZ R4, R172, R4 ;  /* 0x00000004ac047221 */ /* 0x000fea0000010000 */
[----:B------:R-:W-:Y:S01]  /*e970*/  FADD.FTZ R244, R173, R4 ;  /* 0x00000004adf47221 */ /* 0x000fe20000010000 */
[----:B------:R-:W-:-:S05]  /*e980*/  @P0 BRA `(.L_x_2003) ;  /* 0xffffc51000000947 */ /* 0x000fca000383ffff */
.L_x_2000:
[----:B------:R-:W-:-:S06]  /*e990*/  UISETP.GE.AND UP2, UPT, UR20, UR9, UPT ;  /* 0x000000091400728c */ /* 0x000fcc000bf46270 */
[----:B------:R-:W-:-:S13]  /*e9a0*/  PLOP3.LUT P0, PT, PT, PT, UP2, 0x40, 0x0 ;  /* 0x000000000000781c */ /* 0x000fda0003f0e828 */
[----:B------:R-:W-:Y:S05]  /*e9b0*/  @P0 BRA `(.L_x_2004) ;  /* 0x0000442000000947 */ /* 0x000fea0003800000 */
[----:B------:R-:W-:Y:S01]  /*e9c0*/  SHF.R.S32.HI R248, RZ, 0x1f, R207 ;  /* 0x0000001ffff87819 */ /* 0x000fe200000114cf */
[----:B------:R-:W-:Y:S01]  /*e9d0*/  IMAD.MOV.U32 R2, RZ, RZ, R164 ;  /* 0x000000ffff027224 */ /* 0x000fe200078e00a4 */
[C---:B------:R-:W-:Y:S01]  /*e9e0*/  SHF.L.U64.HI R247, R206.reuse, 0x1, R247 ;  /* 0x00000001cef77819 */ /* 0x040fe200000102f7 */
[----:B------:R-:W-:Y:S01]  /*e9f0*/  IMAD.MOV.U32 R3, RZ, RZ, R0 ;  /* 0x000000ffff037224 */ /* 0x000fe200078e0000 */
[C---:B------:R-:W-:Y:S01]  /*ea00*/  SHF.L.U64.HI R248, R207.reuse, 0x1, R248 ;  /* 0x00000001cff87819 */ /* 0x040fe200000102f8 */
[----:B------:R-:W-:Y:S01]  /*ea10*/  IMAD.SHL.U32 R249, R207, 0x2, RZ ;  /* 0x00000002cff97824 */ /* 0x000fe200078e00ff */
[----:B------:R-:W-:Y:S01]  /*ea20*/  SHF.L.U32 R250, R206, 0x1, RZ ;  /* 0x00000001cefa7819 */ /* 0x000fe200000006ff */
[C---:B------:R-:W-:Y:S01]  /*ea30*/  IMAD.SHL.U32 R251, R205.reuse, 0x2, RZ ;  /* 0x00000002cdfb7824 */ /* 0x040fe200078e00ff */
[----:B------:R-:W-:Y:S02]  /*ea40*/  SHF.L.U64.HI R246, R205, 0x1, R246 ;  /* 0x00000001cdf67819 */ /* 0x000fe400000102f6 */
[----:B------:R-:W-:-:S02]  /*ea50*/  SHF.L.U64.HI R245, R204, 0x1, R245 ;  /* 0x00000001ccf57819 */ /* 0x000fc400000102f5 */
[----:B------:R-:W-:Y:S02]  /*ea60*/  SHF.L.U32 R252, R204, 0x1, RZ ;  /* 0x00000001ccfc7819 */ /* 0x000fe400000006ff */
.L_x_2014:
[----:B------:R-:W-:Y:S01]  /*ea70*/  SHF.R.S32.HI R5, RZ, 0x1f, R238 ;  /* 0x0000001fff057819 */ /* 0x000fe200000114ee */
[----:B------:R-:W-:Y:S04]  /*ea80*/  DEPBAR.LE SB0, 0x0 ;  /* 0x000080000000791a */ /* 0x000fe80000000000 */
[----:B------:R-:W-:Y:S01]  /*ea90*/  IMAD R5, R5, c[0x0][0x208], RZ ;  /* 0x0000820005057a24 */ /* 0x000fe200078e02ff */
[----:B------:R-:W-:Y:S01]  /*eaa0*/  BAR.SYNC.DEFER_BLOCKING 0x0 ;  /* 0x0000000000007b1d */ /* 0x000fe20000010000 */
[C---:B------:R-:W-:Y:S01]  /*eab0*/  IMAD.WIDE.U32 R6, R238.reuse, c[0x0][0x208], RZ ;  /* 0x00008200ee067a25 */ /* 0x040fe200078e00ff */
[----:B------:R-:W-:Y:S01]  /*eac0*/  SHF.R.S32.HI R0, RZ, 0x1f, R237 ;  /* 0x0000001fff007819 */ /* 0x000fe200000114ed */
[----:B------:R-:W-:Y:S02]  /*ead0*/  UISETP.GT.AND UP2, UPT, UR20, UR9, UPT ;  /* 0x000000091400728c */ /* 0x000fe4000bf44270 */
[----:B------:R-:W-:Y:S02]  /*eae0*/  IMAD R5, R238, c[0x0][0x20c], R5 ;  /* 0x00008300ee057a24 */ /* 0x000fe400078e0205 */
[----:B------:R-:W-:Y:S03]  /*eaf0*/  IMAD R0, R0, c[0x0][0x218], RZ ;  /* 0x0000860000007a24 */ /* 0x000fe600078e02ff */
[----:B------:R-:W-:Y:S01]  /*eb00*/  IADD3 R7, R7, R5, RZ ;  /* 0x0000000507077210 */ /* 0x000fe20007ffe0ff */
[C---:B------:R-:W-:Y:S04]  /*eb10*/  IMAD R0, R237.reuse, c[0x0][0x21c], R0 ;  /* 0x00008700ed007a24 */ /* 0x040fe800078e0200 */
[----:B------:R-:W-:Y:S05]  /*eb20*/  IMAD.WIDE.U32 R6, R237, c[0x0][0x218], R6 ;  /* 0x00008600ed067a25 */ /* 0x000fea00078e0006 */
[----:B------:R-:W-:Y:S04]  /*eb30*/  IADD3 R5, P0, R6, UR22, RZ ;  /* 0x0000001606057c10 */ /* 0x000fe8000ff1e0ff */
[----:B------:R-:W-:Y:S01]  /*eb40*/  IADD3.X R0, R7, UR6, R0, P0, !PT ;  /* 0x0000000607007c10 */ /* 0x000fe200087fe400 */
[----:B------:R-:W-:Y:S01]  /*eb50*/  LDSM.16.M88.4 R32, [R234+0x10100] ;  /* 0x01010000ea20783b */ /* 0x000fe20000000200 */
[C---:B------:R-:W-:Y:S04]  /*eb60*/  LEA R14, P0, R5.reuse, c[0x0][0x1f8], 0x1 ;  /* 0x00007e00050e7a11 */ /* 0x040fe800078008ff */
[----:B------:R-:W-:Y:S01]  /*eb70*/  LEA.HI.X R13, R5, c[0x0][0x1fc], R0, 0x1, P0 ;  /* 0x00007f00050d7a11 */ /* 0x000fe200000f0c00 */
[----:B------:R-:W1:Y:S06]  /*eb80*/  LDSM.16.M88.4 R8, [R233+0x8100] ;  /* 0x00810000e908783b */ /* 0x000e6c0000000200 */
[----:B------:R-:W2:Y:S06]  /*eb90*/  SHFL.IDX PT, R28, R14, RZ, 0x181f ;  /* 0x00181fff0e1c7589 */ /* 0x000eac00000e0000 */
[----:B------:R-:W3:Y:S06]  /*eba0*/  SHFL.IDX PT, R12, R13, RZ, 0x181f ;  /* 0x00181fff0d0c7589 */ /* 0x000eec00000e0000 */
[----:B------:R-:W-:Y:S06]  /*ebb0*/  LDSM.16.M88.4 R16, [R233+0x8900] ;  /* 0x00890000e910783b */ /* 0x000fec0000000200 */
[----:B------:R-:W-:Y:S06]  /*ebc0*/  LDSM.16.M88.4 R24, [R233+0x9100] ;  /* 0x00910000e918783b */ /* 0x000fec0000000200 */
[----:B------:R-:W-:Y:S06]  /*ebd0*/  LDSM.16.M88.4 R164, [R233+0x9900] ;  /* 0x00990000e9a4783b */ /* 0x000fec0000000200 */
[----:B------:R-:W-:Y:S01]  /*ebe0*/  LDSM.16.M88.4 R168, [R230+0x10100] ;  /* 0x01010000e6a8783b */ /* 0x000fe20000000200 */
[C---:B-1----:R-:W-:Y:S05]  /*ebf0*/  HMMA.16816.F32.BF16 R4, R32.reuse, R8, RZ ;  /* 0x000000082004723c */ /* 0x042fea00000418ff */
[----:B------:R-:W-:Y:S01]  /*ec00*/  LDSM.16.M88.4 R172, [R232] ;  /* 0x00000000e8ac783b */ /* 0x000fe20000000200 */
[----:B--2---:R-:W-:Y:S06]  /*ec10*/  IADD3 R188, P0, R28, R249, RZ ;  /* 0x000000f91cbc7210 */ /* 0x004fec0007f1e0ff */
[----:B---3--:R-:W-:Y:S01]  /*ec20*/  IADD3.X R189, R12, R248, RZ, P0, !PT ;  /* 0x000000f80cbd7210 */ /* 0x008fe200007fe4ff */
[C---:B------:R-:W-:Y:S01]  /*ec30*/  HMMA.16816.F32.BF16 R8, R32.reuse, R10, RZ ;  /* 0x0000000a2008723c */ /* 0x040fe200000418ff */
[----:B------:R-:W-:Y:S01]  /*ec40*/  LDSM.16.M88.4 R176, [R223] ;  /* 0x00000000dfb0783b */ /* 0x000fe20000000200 */
[----:B------:R-:W-:Y:S05]  /*ec50*/  IADD3 R30, P0, R28, R250, RZ ;  /* 0x000000fa1c1e7210 */ /* 0x000fea0007f1e0ff */
[----:B------:R-:W-:Y:S01]  /*ec60*/  LDSM.16.M88.4 R180, [R222] ;  /* 0x00000000deb4783b */ /* 0x000fe20000000200 */
[----:B------:R-:W-:Y:S04]  /*ec70*/  IADD3.X R31, R12, R247, RZ, P0, !PT ;  /* 0x000000f70c1f7210 */ /* 0x000fe800007fe4ff */
[----:B------:R-:W-:Y:S01]  /*ec80*/  IADD3 R22, P0, R28, R251, RZ ;  /* 0x000000fb1c167210 */ /* 0x000fe20007f1e0ff */
[----:B------:R-:W-:Y:S03]  /*ec90*/  LDSM.16.M88.4 R184, [R221] ;  /* 0x00000000ddb8783b */ /* 0x000fe60000000200 */
[----:B------:R-:W-:Y:S02]  /*eca0*/  IADD3.X R23, R12, R246, RZ, P0, !PT ;  /* 0x000000f60c177210 */ /* 0x000fe400007fe4ff */
[----:B------:R-:W-:Y:S01]  /*ecb0*/  IADD3 R28, P0, R28, R252, RZ ;  /* 0x000000fc1c1c7210 */ /* 0x000fe20007f1e0ff */
[----:B------:R-:W1:Y:S03]  /*ecc0*/  SHFL.IDX PT, R0, R14, 0x1, 0x181f ;  /* 0x00381f000e007f89 */ /* 0x000e6600000e0000 */
[----:B------:R-:W-:Y:S03]  /*ecd0*/  IADD3.X R29, R12, R245, RZ, P0, !PT ;  /* 0x000000f50c1d7210 */ /* 0x000fe600007fe4ff */
[----:B------:R-:W-:Y:S01]  /*ece0*/  @!PT LDS RZ, [RZ] ;  /* 0x00000000fffff984 */ /* 0x000fe20000000800 */
[----:B------:R-:W-:Y:S01]  /*ecf0*/  @!PT LDS RZ, [RZ] ;  /* 0x00000000fffff984 */ /* 0x000fe20000000800 */
[----:B------:R2:W-:Y:S06]  /*ed00*/  LDGSTS.E.BYPASS.LTC128B.128 [R242], [R188.64], !P3 ;  /* 0x00000000bcf27fae */ /* 0x0005ec000d901d52 */
[----:B------:R3:W4:Y:S06]  /*ed10*/  SHFL.IDX PT, R20, R13, 0x1, 0x181f ;  /* 0x00381f000d147f89 */ /* 0x00072c00000e0000 */
[----:B------:R5:W-:Y:S06]  /*ed20*/  LDGSTS.E.BYPASS.LTC128B.128 [R242+0x2000], [R30.64], !P5 ;  /* 0x020000001ef27fae */ /* 0x000bec000e901d52 */
[----:B------:R2:W-:Y:S01]  /*ed30*/  LDGSTS.E.BYPASS.LTC128B.128 [R242+0x4000], [R22.64], !P4 ;  /* 0x0400000016f27fae */ /* 0x0005e2000e101d52 */
[----:B-1----:R-:W-:Y:S05]  /*ed40*/  IADD3 R198, P0, R0, R249, RZ ;  /* 0x000000f900c67210 */ /* 0x002fea0007f1e0ff */
[----:B------:R5:W-:Y:S01]  /*ed50*/  LDGSTS.E.BYPASS.LTC128B.128 [R242+0x6000], [R28.64], !P6 ;  /* 0x060000001cf27fae */ /* 0x000be2000f101d52 */
[C---:B---3--:R-:W-:Y:S01]  /*ed60*/  HMMA.16816.F32.BF16 R12, R32.reuse, R16, RZ ;  /* 0x00000010200c723c */ /* 0x048fe200000418ff */
[----:B----4-:R-:W-:Y:S02]  /*ed70*/  IADD3.X R199, R20, R248, RZ, P0, !PT ;  /* 0x000000f814c77210 */ /* 0x010fe400007fe4ff */
[----:B------:R-:W-:Y:S03]  /*ed80*/  IADD3 R202, P0, R0, R250, RZ ;  /* 0x000000fa00ca7210 */ /* 0x000fe60007f1e0ff */
[----:B------:R1:W-:Y:S01]  /*ed90*/  LDGSTS.E.BYPASS.LTC128B.128 [R242+0x1000], [R198.64], !P3 ;  /* 0x01000000c6f27fae */ /* 0x0003e2000d901d52 */
[----:B------:R-:W-:Y:S01]  /*eda0*/  IADD3.X R203, R20, R247, RZ, P0, !PT ;  /* 0x000000f714cb7210 */ /* 0x000fe200007fe4ff */
[C---:B------:R-:W-:Y:S01]  /*edb0*/  HMMA.16816.F32.BF16 R16, R32.reuse, R18, RZ ;  /* 0x000000122010723c */ /* 0x040fe200000418ff */
[----:B------:R-:W-:Y:S03]  /*edc0*/  IADD3 R196, P0, R0, R251, RZ ;  /* 0x000000fb00c47210 */ /* 0x000fe60007f1e0ff */
[----:B------:R3:W-:Y:S01]  /*edd0*/  LDGSTS.E.BYPASS.LTC128B.128 [R242+0x3000], [R202.64], !P5 ;  /* 0x03000000caf27fae */ /* 0x0007e2000e901d52 */
[----:B------:R-:W-:Y:S02]  /*ede0*/  IADD3.X R197, R20, R246, RZ, P0, !PT ;  /* 0x000000f614c57210 */ /* 0x000fe400007fe4ff */
[----:B------:R-:W-:Y:S03]  /*edf0*/  IADD3 R200, P0, R0, R252, RZ ;  /* 0x000000fc00c87210 */ /* 0x000fe60007f1e0ff */
[----:B------:R1:W-:Y:S02]  /*ee00*/  LDGSTS.E.BYPASS.LTC128B.128 [R242+0x5000], [R196.64], !P4 ;  /* 0x05000000c4f27fae */ /* 0x0003e4000e101d52 */
[----:B------:R-:W-:Y:S02]  /*ee10*/  IADD3.X R201, R20, R245, RZ, P0, !PT ;  /* 0x000000f514c97210 */ /* 0x000fe400007fe4ff */
[C---:B--2---:R-:W-:Y:S01]  /*ee20*/  HMMA.16816.F32.BF16 R20, R32.reuse, R24, RZ ;  /* 0x000000182014723c */ /* 0x044fe200000418ff */
[----:B------:R-:W-:Y:S02]  /*ee30*/  PLOP3.LUT P0, PT, PT, PT, UP2, 0x40, 0x0 ;  /* 0x000000000000781c */ /* 0x000fe40003f0e828 */
[----:B------:R3:W-:Y:S05]  /*ee40*/  LDGSTS.E.BYPASS.LTC128B.128 [R242+0x7000], [R200.64], !P6 ;  /* 0x07000000c8f27fae */ /* 0x0007ea000f101d52 */
[C---:B------:R-:W-:Y:S01]  /*ee50*/  HMMA.16816.F32.BF16 R24, R32.reuse, R26, RZ ;  /* 0x0000001a2018723c */ /* 0x040fe200000418ff */
[----:B------:R-:W-:Y:S06]  /*ee60*/  LDSM.16.M88.4 R188, [R229+0x10100] ;  /* 0x01010000e5bc783b */ /* 0x000fec0000000200 */
[----:B------:R-:W0:Y:S01]  /*ee70*/  LDGDEPBAR ;  /* 0x00000000000079af */ /* 0x000e220000000000 */
[C---:B-----5:R-:W-:Y:S05]  /*ee80*/  HMMA.16816.F32.BF16 R28, R32.reuse, R164, RZ ;  /* 0x000000a4201c723c */ /* 0x060fea00000418ff */
[----:B------:R-:W2:Y:S03]  /*ee90*/  LDSM.16.M88.4 R192, [R228+0x8100] ;  /* 0x00810000e4c0783b */ /* 0x000ea60000000200 */
[----:B------:R-:W-:Y:S03]  /*eea0*/  HMMA.16816.F32.BF16 R32, R32, R166, RZ ;  /* 0x000000a62020723c */ /* 0x000fe600000418ff */
[----:B------:R-:W4:Y:S05]  /*eeb0*/  LDSM.16.M88.4 R164, [R228+0x8900] ;  /* 0x00890000e4a4783b */ /* 0x000f2a0000000200 */
[C---:B------:R-:W-:Y:S01]  /*eec0*/  HMMA.16816.F32.BF16 R4, R168.reuse, R172, R4 ;  /* 0x000000aca804723c */ /* 0x040fe20000041804 */
[----:B-1----:R-:W-:Y:S06]  /*eed0*/  LDSM.16.M88.4 R196, [R233+0xa100] ;  /* 0x00a10000e9c4783b */ /* 0x002fec0000000200 */
[----:B---3--:R-:W-:Y:S01]  /*eee0*/  LDSM.16.M88.4 R200, [R233+0xa900] ;  /* 0x00a90000e9c8783b */ /* 0x008fe20000000200 */
[C---:B------:R-:W-:Y:S05]  /*eef0*/  HMMA.16816.F32.BF16 R8, R168.reuse, R174, R8 ;  /* 0x000000aea808723c */ /* 0x040fea0000041808 */
[----:B------:R-:W1:Y:S03]  /*ef00*/  LDSM.16.M88.4 R172, [R228+0x9100] ;  /* 0x00910000e4ac783b */ /* 0x000e660000000200 */
[C---:B------:R-:W-:Y:S03]  /*ef10*/  HMMA.16816.F32.BF16 R12, R168.reuse, R176, R12 ;  /* 0x000000b0a80c723c */ /* 0x040fe6000004180c */
[----:B------:R-:W-:Y:S05]  /*ef20*/  LDSM.16.M88.4 R204, [R233+0xc100] ;  /* 0x00c10000e9cc783b */ /* 0x000fea0000000200 */
[C---:B------:R-:W-:Y:S01]  /*ef30*/  HMMA.16816.F32.BF16 R16, R168.reuse, R178, R16 ;  /* 0x000000b2a810723c */ /* 0x040fe20000041810 */
[----:B------:R-:W3:Y:S07]  /*ef40*/  LDSM.16.M88.4 R176, [R228+0x9900] ;  /* 0x00990000e4b0783b */ /* 0x000eee0000000200 */
[C---:B------:R-:W-:Y:S08]  /*ef50*/  HMMA.16816.F32.BF16 R20, R168.reuse, R180, R20 ;  /* 0x000000b4a814723c */ /* 0x040ff00000041814 */
[C---:B------:R-:W-:Y:S01]  /*ef60*/  HMMA.16816.F32.BF16 R24, R168.reuse, R182, R24 ;  /* 0x000000b6a818723c */ /* 0x040fe20000041818 */
[----:B------:R-:W-:Y:S07]  /*ef70*/  LDSM.16.M88.4 R180, [R220] ;  /* 0x00000000dcb4783b */ /* 0x000fee0000000200 */
[C---:B------:R-:W-:Y:S08]  /*ef80*/  HMMA.16816.F32.BF16 R28, R168.reuse, R184, R28 ;  /* 0x000000b8a81c723c */ /* 0x040ff0000004181c */
[----:B------:R-:W-:Y:S01]  /*ef90*/  HMMA.16816.F32.BF16 R32, R168, R186, R32 ;  /* 0x000000baa820723c */ /* 0x000fe20000041820 */
[----:B------:R-:W5:Y:S06]  /*efa0*/  LDSM.16.M88.4 R168, [R227+0x10100] ;  /* 0x01010000e3a8783b */ /* 0x000f6c0000000200 */
[----:B------:R-:W3:Y:S01]  /*efb0*/  LDSM.16.M88.4 R184, [R220+0x800] ;  /* 0x00080000dcb8783b */ /* 0x000ee20000000200 */
[C---:B--2---:R-:W-:Y:S08]  /*efc0*/  HMMA.16816.F32.BF16 R4, R188.reuse, R192, R4 ;  /* 0x000000c0bc04723c */ /* 0x044ff00000041804 */
[C---:B------:R-:W-:Y:S01]  /*efd0*/  HMMA.16816.F32.BF16 R8, R188.reuse, R194, R8 ;  /* 0x000000c2bc08723c */ /* 0x040fe20000041808 */
[----:B------:R-:W2:Y:S07]  /*efe0*/  LDSM.16.M88.4 R192, [R220+0x1000] ;  /* 0x00100000dcc0783b */ /* 0x000eae0000000200 */
[C---:B----4-:R-:W-:Y:S08]  /*eff0*/  HMMA.16816.F32.BF16 R12, R188.reuse, R164, R12 ;  /* 0x000000a4bc0c723c */ /* 0x050ff0000004180c */
[C---:B------:R-:W-:Y:S01]  /*f000*/  HMMA.16816.F32.BF16 R16, R188.reuse, R166, R16 ;  /* 0x000000a6bc10723c */ /* 0x040fe20000041810 */
[----:B------:R-:W4:Y:S07]  /*f010*/  LDSM.16.M88.4 R164, [R220+0x1800] ;  /* 0x00180000dca4783b */ /* 0x000f2e0000000200 */
[C---:B-1----:R-:W-:Y:S08]  /*f020*/  HMMA.16816.F32.BF16 R20, R188.reuse, R172, R20 ;  /* 0x000000acbc14723c */ /* 0x042ff00000041814 */
[C---:B------:R-:W-:Y:S01]  /*f030*/  HMMA.16816.F32.BF16 R24, R188.reuse, R174, R24 ;  /* 0x000000aebc18723c */ /* 0x040fe20000041818 */
[----:B------:R-:W1:Y:S07]  /*f040*/  LDSM.16.M88.4 R172, [R234+0x14100] ;  /* 0x01410000eaac783b */ /* 0x000e6e0000000200 */
[C---:B---3--:R-:W-:Y:S08]  /*f050*/  HMMA.16816.F32.BF16 R28, R188.reuse, R176, R28 ;  /* 0x000000b0bc1c723c */ /* 0x048ff0000004181c */
[----:B------:R-:W-:Y:S01]  /*f060*/  HMMA.16816.F32.BF16 R32, R188, R178, R32 ;  /* 0x000000b2bc20723c */ /* 0x000fe20000041820 */
[----:B------:R-:W3:Y:S06]  /*f070*/  LDSM.16.M88.4 R176, [R233+0xb100] ;  /* 0x00b10000e9b0783b */ /* 0x000eec0000000200 */
[----:B------:R-:W-:Y:S01]  /*f080*/  LDSM.16.M88.4 R188, [R219] ;  /* 0x00000000dbbc783b */ /* 0x000fe20000000200 */
[C---:B-----5:R-:W-:Y:S08]  /*f090*/  HMMA.16816.F32.BF16 R4, R168.reuse, R180, R4 ;  /* 0x000000b4a804723c */ /* 0x060ff00000041804 */
[C---:B------:R-:W-:Y:S01]  /*f0a0*/  HMMA.16816.F32.BF16 R8, R168.reuse, R182, R8 ;  /* 0x000000b6a808723c */ /* 0x040fe20000041808 */
[----:B------:R-:W5:Y:S07]  /*f0b0*/  LDSM.16.M88.4 R180, [R233+0xb900] ;  /* 0x00b90000e9b4783b */ /* 0x000f6e0000000200 */
[C---:B------:R-:W-:Y:S08]  /*f0c0*/  HMMA.16816.F32.BF16 R12, R168.reuse, R184, R12 ;  /* 0x000000b8a80c723c */ /* 0x040ff0000004180c */
[C---:B------:R-:W-:Y:S01]  /*f0d0*/  HMMA.16816.F32.BF16 R16, R168.reuse, R186, R16 ;  /* 0x000000baa810723c */ /* 0x040fe20000041810 */
[----:B------:R-:W3:Y:S07]  /*f0e0*/  LDSM.16.M88.4 R184, [R230+0x14100] ;  /* 0x01410000e6b8783b */ /* 0x000eee0000000200 */
[C---:B--2---:R-:W-:Y:S08]  /*f0f0*/  HMMA.16816.F32.BF16 R20, R168.reuse, R192, R20 ;  /* 0x000000c0a814723c */ /* 0x044ff00000041814 */
[C---:B------:R-:W-:Y:S01]  /*f100*/  HMMA.16816.F32.BF16 R24, R168.reuse, R194, R24 ;  /* 0x000000c2a818723c */ /* 0x040fe20000041818 */
[----:B------:R-:W2:Y:S07]  /*f110*/  LDSM.16.M88.4 R192, [R218] ;  /* 0x00000000dac0783b */ /* 0x000eae0000000200 */
[C---:B----4-:R-:W-:Y:S08]  /*f120*/  HMMA.16816.F32.BF16 R28, R168.reuse, R164, R28 ;  /* 0x000000a4a81c723c */ /* 0x050ff0000004181c */
[----:B------:R-:W-:Y:S01]  /*f130*/  HMMA.16816.F32.BF16 R32, R168, R166, R32 ;  /* 0x000000a6a820723c */ /* 0x000fe20000041820 */
[----:B------:R-:W4:Y:S06]  /*f140*/  LDSM.16.M88.4 R164, [R217] ;  /* 0x00000000d9a4783b */ /* 0x000f2c0000000200 */
[----:B------:R-:W2:Y:S01]  /*f150*/  LDSM.16.M88.4 R168, [R216] ;  /* 0x00000000d8a8783b */ /* 0x000ea20000000200 */
[C---:B-1----:R-:W-:Y:S08]  /*f160*/  HMMA.16816.F32.BF16 R4, R172.reuse, R196, R4 ;  /* 0x000000c4ac04723c */ /* 0x042ff00000041804 */
[C---:B------:R-:W-:Y:S01]  /*f170*/  HMMA.16816.F32.BF16 R8, R172.reuse, R198, R8 ;  /* 0x000000c6ac08723c */ /* 0x040fe20000041808 */
[----:B------:R-:W-:Y:S07]  /*f180*/  LDSM.16.M88.4 R196, [R228+0xa100] ;  /* 0x00a10000e4c4783b */ /* 0x000fee0000000200 */
[C---:B------:R-:W-:Y:S08]  /*f190*/  HMMA.16816.F32.BF16 R12, R172.reuse, R200, R12 ;  /* 0x000000c8ac0c723c */ /* 0x040ff0000004180c */
[C---:B------:R-:W-:Y:S01]  /*f1a0*/  HMMA.16816.F32.BF16 R16, R172.reuse, R202, R16 ;  /* 0x000000caac10723c */ /* 0x040fe20000041810 */
[----:B------:R-:W-:Y:S07]  /*f1b0*/  LDSM.16.M88.4 R200, [R228+0xa900] ;  /* 0x00a90000e4c8783b */ /* 0x000fee0000000200 */
[C---:B---3--:R-:W-:Y:S08]  /*f1c0*/  HMMA.16816.F32.BF16 R20, R172.reuse, R176, R20 ;  /* 0x000000b0ac14723c */ /* 0x048ff00000041814 */
[C---:B------:R-:W-:Y:S01]  /*f1d0*/  HMMA.16816.F32.BF16 R24, R172.reuse, R178, R24 ;  /* 0x000000b2ac18723c */ /* 0x040fe20000041818 */
[----:B------:R-:W1:Y:S07]  /*f1e0*/  LDSM.16.M88.4 R176, [R229+0x14100] ;  /* 0x01410000e5b0783b */ /* 0x000e6e0000000200 */
[C---:B-----5:R-:W-:Y:S08]  /*f1f0*/  HMMA.16816.F32.BF16 R28, R172.reuse, R180, R28 ;  /* 0x000000b4ac1c723c */ /* 0x060ff0000004181c */
[----:B------:R-:W-:Y:S01]  /*f200*/  HMMA.16816.F32.BF16 R32, R172, R182, R32 ;  /* 0x000000b6ac20723c */ /* 0x000fe20000041820 */
[----:B------:R-:W3:Y:S06]  /*f210*/  LDSM.16.M88.4 R172, [R228+0xb100] ;  /* 0x00b10000e4ac783b */ /* 0x000eec0000000200 */
[----:B------:R-:W-:Y:S01]  /*f220*/  LDSM.16.M88.4 R180, [R227+0x14100] ;  /* 0x01410000e3b4783b */ /* 0x000fe20000000200 */
[C---:B------:R-:W-:Y:S08]  /*f230*/  HMMA.16816.F32.BF16 R4, R184.reuse, R188, R4 ;  /* 0x000000bcb804723c */ /* 0x040ff00000041804 */
[C---:B------:R-:W-:Y:S01]  /*f240*/  HMMA.16816.F32.BF16 R8, R184.reuse, R190, R8 ;  /* 0x000000beb808723c */ /* 0x040fe20000041808 */
[----:B------:R-:W-:Y:S07]  /*f250*/  LDSM.16.M88.4 R188, [R220+0x2000] ;  /* 0x00200000dcbc783b */ /* 0x000fee0000000200 */
[C---:B--2---:R-:W-:Y:S08]  /*f260*/  HMMA.16816.F32.BF16 R12, R184.reuse, R192, R12 ;  /* 0x000000c0b80c723c */ /* 0x044ff0000004180c */
[C---:B------:R-:W-:Y:S01]  /*f270*/  HMMA.16816.F32.BF16 R16, R184.reuse, R194, R16 ;  /* 0x000000c2b810723c */ /* 0x040fe20000041810 */
[----:B------:R-:W-:Y:S07]  /*f280*/  LDSM.16.M88.4 R192, [R220+0x3800] ;  /* 0x00380000dcc0783b */ /* 0x000fee0000000200 */
[C---:B----4-:R-:W-:Y:S08]  /*f290*/  HMMA.16816.F32.BF16 R20, R184.reuse, R164, R20 ;  /* 0x000000a4b814723c */ /* 0x050ff00000041814 */
[C---:B------:R-:W-:Y:S01]  /*f2a0*/  HMMA.16816.F32.BF16 R24, R184.reuse, R166, R24 ;  /* 0x000000a6b818723c */ /* 0x040fe20000041818 */
[----:B------:R-:W2:Y:S07]  /*f2b0*/  LDSM.16.M88.4 R164, [R228+0xb900] ;  /* 0x00b90000e4a4783b */ /* 0x000eae0000000200 */
[C---:B------:R-:W-:Y:S08]  /*f2c0*/  HMMA.16816.F32.BF16 R28, R184.reuse, R168, R28 ;  /* 0x000000a8b81c723c */ /* 0x040ff0000004181c */
[----:B------:R-:W-:Y:S01]  /*f2d0*/  HMMA.16816.F32.BF16 R32, R184, R170, R32 ;  /* 0x000000aab820723c */ /* 0x000fe20000041820 */
[----:B------:R-:W4:Y:S06]  /*f2e0*/  LDSM.16.M88.4 R168, [R220+0x2800] ;  /* 0x00280000dca8783b */ /* 0x000f2c0000000200 */
[----:B------:R-:W5:Y:S01]  /*f2f0*/  LDSM.16.M88.4 R184, [R220+0x3000] ;  /* 0x00300000dcb8783b */ /* 0x000f620000000200 */
[C---:B-1----:R-:W-:Y:S08]  /*f300*/  HMMA.16816.F32.BF16 R4, R176.reuse, R196, R4 ;  /* 0x000000c4b004723c */ /* 0x042ff00000041804 */
[C---:B------:R-:W-:Y:S01]  /*f310*/  HMMA.16816.F32.BF16 R8, R176.reuse, R198, R8 ;  /* 0x000000c6b008723c */ /* 0x040fe20000041808 */
[----:B------:R-:W1:Y:S07]  /*f320*/  LDSM.16.M88.4 R196, [R234+0x18100] ;  /* 0x01810000eac4783b */ /* 0x000e6e0000000200 */
[C---:B------:R-:W-:Y:S08]  /*f330*/  HMMA.16816.F32.BF16 R12, R176.reuse, R200, R12 ;  /* 0x000000c8b00c723c */ /* 0x040ff0000004180c */
[C---:B------:R-:W-:Y:S01]  /*f340*/  HMMA.16816.F32.BF16 R16, R176.reuse, R202, R16 ;  /* 0x000000cab010723c */ /* 0x040fe20000041810 */
[----:B------:R-:W-:Y:S07]  /*f350*/  LDSM.16.M88.4 R200, [R233+0xe100] ;  /* 0x00e10000e9c8783b */ /* 0x000fee0000000200 */
[C---:B---3--:R-:W-:Y:S08]  /*f360*/  HMMA.16816.F32.BF16 R20, R176.reuse, R172, R20 ;  /* 0x000000acb014723c */ /* 0x048ff00000041814 */
[C---:B------:R-:W-:Y:S01]  /*f370*/  HMMA.16816.F32.BF16 R24, R176.reuse, R174, R24 ;  /* 0x000000aeb018723c */ /* 0x040fe20000041818 */
[----:B------:R-:W-:Y:S07]  /*f380*/  LDSM.16.M88.4 R172, [R233+0xd100] ;  /* 0x00d10000e9ac783b */ /* 0x000fee0000000200 */
[C---:B--2---:R-:W-:Y:S08]  /*f390*/  HMMA.16816.F32.BF16 R28, R176.reuse, R164, R28 ;  /* 0x000000a4b01c723c */ /* 0x044ff0000004181c */
[----:B------:R-:W-:Y:S01]  /*f3a0*/  HMMA.16816.F32.BF16 R32, R176, R166, R32 ;  /* 0x000000a6b020723c */ /* 0x000fe20000041820 */
[----:B------:R-:W2:Y:S06]  /*f3b0*/  LDSM.16.M88.4 R164, [R233+0xc900] ;  /* 0x00c90000e9a4783b */ /* 0x000eac0000000200 */
[----:B------:R-:W-:Y:S01]  /*f3c0*/  LDSM.16.M88.4 R176, [R230+0x18100] ;  /* 0x01810000e6b0783b */ /* 0x000fe20000000200 */
[C---:B------:R-:W-:Y:S08]  /*f3d0*/  HMMA.16816.F32.BF16 R4, R180.reuse, R188, R4 ;  /* 0x000000bcb404723c */ /* 0x040ff00000041804 */
[C---:B------:R-:W-:Y:S01]  /*f3e0*/  HMMA.16816.F32.BF16 R8, R180.reuse, R190, R8 ;  /* 0x000000beb408723c */ /* 0x040fe20000041808 */
[----:B------:R-:W-:Y:S07]  /*f3f0*/  LDSM.16.M88.4 R188, [R213] ;  /* 0x00000000d5bc783b */ /* 0x000fee0000000200 */
[C---:B----4-:R-:W-:Y:S08]  /*f400*/  HMMA.16816.F32.BF16 R12, R180.reuse, R168, R12 ;  /* 0x000000a8b40c723c */ /* 0x050ff0000004180c */
[C---:B------:R-:W-:Y:S01]  /*f410*/  HMMA.16816.F32.BF16 R16, R180.reuse, R170, R16 ;  /* 0x000000aab410723c */ /* 0x040fe20000041810 */
[----:B------:R-:W3:Y:S07]  /*f420*/  LDSM.16.M88.4 R168, [R233+0xd900] ;  /* 0x00d90000e9a8783b */ /* 0x000eee0000000200 */
[C---:B-----5:R-:W-:Y:S08]  /*f430*/  HMMA.16816.F32.BF16 R20, R180.reuse, R184, R20 ;  /* 0x000000b8b414723c */ /* 0x060ff00000041814 */
[C---:B------:R-:W-:Y:S01]  /*f440*/  HMMA.16816.F32.BF16 R24, R180.reuse, R186, R24 ;  /* 0x000000bab418723c */ /* 0x040fe20000041818 */
[----:B------:R-:W-:Y:S07]  /*f450*/  LDSM.16.M88.4 R184, [R214] ;  /* 0x00000000d6b8783b */ /* 0x000fee0000000200 */
[C---:B------:R-:W-:Y:S08]  /*f460*/  HMMA.16816.F32.BF16 R28, R180.reuse, R192, R28 ;  /* 0x000000c0b41c723c */ /* 0x040ff0000004181c */
[----:B------:R-:W-:Y:S01]  /*f470*/  HMMA.16816.F32.BF16 R32, R180, R194, R32 ;  /* 0x000000c2b420723c */ /* 0x000fe20000041820 */
[----:B------:R-:W4:Y:S06]  /*f480*/  LDSM.16.M88.4 R180, [R215] ;  /* 0x00000000d7b4783b */ /* 0x000f2c0000000200 */
[----:B------:R-:W-:Y:S01]  /*f490*/  LDSM.16.M88.4 R192, [R228+0xc100] ;  /* 0x00c10000e4c0783b */ /* 0x000fe20000000200 */
[C---:B-1----:R-:W-:Y:S08]  /*f4a0*/  HMMA.16816.F32.BF16 R4, R196.reuse, R204, R4 ;  /* 0x000000ccc404723c */ /* 0x042ff00000041804 */
[C---:B------:R-:W-:Y:S01]  /*f4b0*/  HMMA.16816.F32.BF16 R8, R196.reuse, R206, R8 ;  /* 0x000000cec408723c */ /* 0x040fe20000041808 */
[----:B------:R-:W-:Y:S07]  /*f4c0*/  LDSM.16.M88.4 R204, [R233+0xe900] ;  /* 0x00e90000e9cc783b */ /* 0x000fee0000000200 */
[C---:B--2---:R-:W-:Y:S08]  /*f4d0*/  HMMA.16816.F32.BF16 R12, R196.reuse, R164, R12 ;  /* 0x000000a4c40c723c */ /* 0x044ff0000004180c */
[C---:B------:R-:W-:Y:S01]  /*f4e0*/  HMMA.16816.F32.BF16 R16, R196.reuse, R166, R16 ;  /* 0x000000a6c410723c */ /* 0x040fe20000041810 */
[----:B------:R-:W1:Y:S07]  /*f4f0*/  LDSM.16.M88.4 R164, [R212] ;  /* 0x00000000d4a4783b */ /* 0x000e6e0000000200 */
[C---:B------:R-:W-:Y:S08]  /*f500*/  HMMA.16816.F32.BF16 R20, R196.reuse, R172, R20 ;  /* 0x000000acc414723c */ /* 0x040ff00000041814 */
[C---:B------:R-:W-:Y:S01]  /*f510*/  HMMA.16816.F32.BF16 R24, R196.reuse, R174, R24 ;  /* 0x000000aec418723c */ /* 0x040fe20000041818 */
[----:B------:R-:W2:Y:S07]  /*f520*/  LDSM.16.M88.4 R172, [R229+0x18100] ;  /* 0x01810000e5ac783b */ /* 0x000eae0000000200 */
[C---:B---3--:R-:W-:Y:S08]  /*f530*/  HMMA.16816.F32.BF16 R28, R196.reuse, R168, R28 ;  /* 0x000000a8c41c723c */ /* 0x048ff0000004181c */
[----:B------:R-:W-:Y:S01]  /*f540*/  HMMA.16816.F32.BF16 R32, R196, R170, R32 ;  /* 0x000000aac420723c */ /* 0x000fe20000041820 */
[----:B------:R-:W3:Y:S06]  /*f550*/  LDSM.16.M88.4 R168, [R228+0xc900] ;  /* 0x00c90000e4a8783b */ /* 0x000eec0000000200 */
[----:B------:R-:W-:Y:S01]  /*f560*/  LDSM.16.M88.4 R196, [R234+0x1c100] ;  /* 0x01c10000eac4783b */ /* 0x000fe20000000200 */
[C---:B----4-:R-:W-:Y:S08]  /*f570*/  HMMA.16816.F32.BF16 R4, R176.reuse, R180, R4 ;  /* 0x000000b4b004723c */ /* 0x050ff00000041804 */
[C---:B------:R-:W-:Y:S01]  /*f580*/  HMMA.16816.F32.BF16 R8, R176.reuse, R182, R8 ;  /* 0x000000b6b008723c */ /* 0x040fe20000041808 */
[----:B------:R-:W4:Y:S07]  /*f590*/  LDSM.16.M88.4 R180, [R228+0xd100] ;  /* 0x00d10000e4b4783b */ /* 0x000f2e0000000200 */
[C---:B------:R-:W-:Y:S08]  /*f5a0*/  HMMA.16816.F32.BF16 R12, R176.reuse, R184, R12 ;  /* 0x000000b8b00c723c */ /* 0x040ff0000004180c */
[C---:B------:R-:W-:Y:S01]  /*f5b0*/  HMMA.16816.F32.BF16 R16, R176.reuse, R186, R16 ;  /* 0x000000bab010723c */ /* 0x040fe20000041810 */
[----:B------:R-:W-:Y:S07]  /*f5c0*/  LDSM.16.M88.4 R184, [R220+0x4000] ;  /* 0x00400000dcb8783b */ /* 0x000fee0000000200 */
[C---:B------:R-:W-:Y:S08]  /*f5d0*/  HMMA.16816.F32.BF16 R20, R176.reuse, R188, R20 ;  /* 0x000000bcb014723c */ /* 0x040ff00000041814 */
[C---:B------:R-:W-:Y:S01]  /*f5e0*/  HMMA.16816.F32.BF16 R24, R176.reuse, R190, R24 ;  /* 0x000000beb018723c */ /* 0x040fe20000041818 */
[----:B------:R-:W-:Y:S07]  /*f5f0*/  LDSM.16.M88.4 R188, [R220+0x4800] ;  /* 0x00480000dcbc783b */ /* 0x000fee0000000200 */
[C---:B-1----:R-:W-:Y:S08]  /*f600*/  HMMA.16816.F32.BF16 R28, R176.reuse, R164, R28 ;  /* 0x000000a4b01c723c */ /* 0x042ff0000004181c */
[----:B------:R-:W-:Y:S01]  /*f610*/  HMMA.16816.F32.BF16 R32, R176, R166, R32 ;  /* 0x000000a6b020723c */ /* 0x000fe20000041820 */
[----:B------:R-:W1:Y:S06]  /*f620*/  LDSM.16.M88.4 R164, [R228+0xd900] ;  /* 0x00d90000e4a4783b */ /* 0x000e6c0000000200 */
[----:B------:R-:W5:Y:S01]  /*f630*/  LDSM.16.M88.4 R176, [R227+0x18100] ;  /* 0x01810000e3b0783b */ /* 0x000f620000000200 */
        /* <DEDUP_REMOVED lines=8> */
[----:B------:R-:W-:Y:S07]  /*f6c0*/  LDSM.16.M88.4 R180, [R230+0x1c100] ;  /* 0x01c10000e6b4783b */ /* 0x000fee0000000200 */
[C---:B-1----:R-:W-:Y:S08]  /*f6d0*/  HMMA.16816.F32.BF16 R28, R172.reuse, R164, R28 ;  /* 0x000000a4ac1c723c */ /* 0x042ff0000004181c */
[----:B------:R-:W-:Y:S01]  /*f6e0*/  HMMA.16816.F32.BF16 R32, R172, R166, R32 ;  /* 0x000000a6ac20723c */ /* 0x000fe20000041820 */
[----:B------:R-:W1:Y:S06]  /*f6f0*/  LDSM.16.M88.4 R164, [R233+0xf100] ;  /* 0x00f10000e9a4783b */ /* 0x000e6c0000000200 */
[----:B------:R-:W4:Y:S01]  /*f700*/  LDSM.16.M88.4 R172, [R233+0xf900] ;  /* 0x00f90000e9ac783b */ /* 0x000f220000000200 */
[C---:B-----5:R-:W-:Y:S08]  /*f710*/  HMMA.16816.F32.BF16 R4, R176.reuse, R184, R4 ;  /* 0x000000b8b004723c */ /* 0x060ff00000041804 */
[C---:B------:R-:W-:Y:S01]  /*f720*/  HMMA.16816.F32.BF16 R8, R176.reuse, R186, R8 ;  /* 0x000000bab008723c */ /* 0x040fe20000041808 */
[----:B------:R-:W5:Y:S07]  /*f730*/  LDSM.16.M88.4 R184, [R211] ;  /* 0x00000000d3b8783b */ /* 0x000f6e0000000200 */
[C---:B------:R-:W-:Y:S08]  /*f740*/  HMMA.16816.F32.BF16 R12, R176.reuse, R188, R12 ;  /* 0x000000bcb00c723c */ /* 0x040ff0000004180c */
[C---:B------:R-:W-:Y:S01]  /*f750*/  HMMA.16816.F32.BF16 R16, R176.reuse, R190, R16 ;  /* 0x000000beb010723c */ /* 0x040fe20000041810 */
[----:B------:R-:W1:Y:S07]  /*f760*/  LDSM.16.M88.4 R188, [R210] ;  /* 0x00000000d2bc783b */ /* 0x000e6e0000000200 */
[C---:B--2---:R-:W-:Y:S08]  /*f770*/  HMMA.16816.F32.BF16 R20, R176.reuse, R192, R20 ;  /* 0x000000c0b014723c */ /* 0x044ff00000041814 */
[C---:B------:R-:W-:Y:S01]  /*f780*/  HMMA.16816.F32.BF16 R24, R176.reuse, R194, R24 ;  /* 0x000000c2b018723c */ /* 0x040fe20000041818 */
[----:B------:R-:W-:Y:S07]  /*f790*/  LDSM.16.M88.4 R192, [R229+0x1c100] ;  /* 0x01c10000e5c0783b */ /* 0x000fee0000000200 */
[C---:B---3--:R-:W-:Y:S08]  /*f7a0*/  HMMA.16816.F32.BF16 R28, R176.reuse, R168, R28 ;  /* 0x000000a8b01c723c */ /* 0x048ff0000004181c */
[----:B------:R-:W-:Y:S01]  /*f7b0*/  HMMA.16816.F32.BF16 R32, R176, R170, R32 ;  /* 0x000000aab020723c */ /* 0x000fe20000041820 */
[----:B------:R-:W2:Y:S06]  /*f7c0*/  LDSM.16.M88.4 R168, [R209] ;  /* 0x00000000d1a8783b */ /* 0x000eac0000000200 */
[----:B------:R-:W3:Y:S01]  /*f7d0*/  LDSM.16.M88.4 R176, [R208] ;  /* 0x00000000d0b0783b */ /* 0x000ee20000000200 */
[C---:B------:R-:W-:Y:S08]  /*f7e0*/  HMMA.16816.F32.BF16 R4, R196.reuse, R200, R4 ;  /* 0x000000c8c404723c */ /* 0x040ff00000041804 */
[C---:B------:R-:W-:Y:S01]  /*f7f0*/  HMMA.16816.F32.BF16 R8, R196.reuse, R202, R8 ;  /* 0x000000cac408723c */ /* 0x040fe20000041808 */
[----:B------:R-:W2:Y:S07]  /*f800*/  LDSM.16.M88.4 R200, [R228+0xe100] ;  /* 0x00e10000e4c8783b */ /* 0x000eae0000000200 */
[C---:B------:R-:W-:Y:S08]  /*f810*/  HMMA.16816.F32.BF16 R12, R196.reuse, R204, R12 ;  /* 0x000000ccc40c723c */ /* 0x040ff0000004180c */
[C---:B------:R-:W-:Y:S01]  /*f820*/  HMMA.16816.F32.BF16 R16, R196.reuse, R206, R16 ;  /* 0x000000cec410723c */ /* 0x040fe20000041810 */
[----:B------:R-:W-:Y:S07]  /*f830*/  LDSM.16.M88.4 R204, [R220+0x6000] ;  /* 0x00600000dccc783b */ /* 0x000fee0000000200 */
[C---:B-1----:R-:W-:Y:S08]  /*f840*/  HMMA.16816.F32.BF16 R20, R196.reuse, R164, R20 ;  /* 0x000000a4c414723c */ /* 0x042ff00000041814 */
[C---:B------:R-:W-:Y:S01]  /*f850*/  HMMA.16816.F32.BF16 R24, R196.reuse, R166, R24 ;  /* 0x000000a6c418723c */ /* 0x040fe20000041818 */
[----:B------:R-:W1:Y:S07]  /*f860*/  LDSM.16.M88.4 R164, [R228+0xe900] ;  /* 0x00e90000e4a4783b */ /* 0x000e6e0000000200 */
[C---:B----4-:R-:W-:Y:S08]  /*f870*/  HMMA.16816.F32.BF16 R28, R196.reuse, R172, R28 ;  /* 0x000000acc41c723c */ /* 0x050ff0000004181c */
[----:B------:R-:W-:Y:S01]  /*f880*/  HMMA.16816.F32.BF16 R32, R196, R174, R32 ;  /* 0x000000aec420723c */ /* 0x000fe20000041820 */
[----:B------:R-:W4:Y:S06]  /*f890*/  LDSM.16.M88.4 R172, [R228+0xf100] ;  /* 0x00f10000e4ac783b */ /* 0x000f2c0000000200 */
[----:B------:R-:W-:Y:S01]  /*f8a0*/  LDSM.16.M88.4 R196, [R227+0x1c100] ;  /* 0x01c10000e3c4783b */ /* 0x000fe20000000200 */
[C---:B-----5:R-:W-:Y:S08]  /*f8b0*/  HMMA.16816.F32.BF16 R4, R180.reuse, R184, R4 ;  /* 0x000000b8b404723c */ /* 0x060ff00000041804 */
[C---:B------:R-:W-:Y:S01]  /*f8c0*/  HMMA.16816.F32.BF16 R8, R180.reuse, R186, R8 ;  /* 0x000000bab408723c */ /* 0x040fe20000041808 */
[----:B------:R-:W5:Y:S07]  /*f8d0*/  LDSM.16.M88.4 R184, [R228+0xf900] ;  /* 0x00f90000e4b8783b */ /* 0x000f6e0000000200 */
[C---:B------:R-:W-:Y:S08]  /*f8e0*/  HMMA.16816.F32.BF16 R12, R180.reuse, R188, R12 ;  /* 0x000000bcb40c723c */ /* 0x040ff0000004180c */
[C---:B------:R-:W-:Y:S08]  /*f8f0*/  HMMA.16816.F32.BF16 R16, R180.reuse, R190, R16 ;  /* 0x000000beb410723c */ /* 0x040ff00000041810 */
[C---:B--2---:R-:W-:Y:S08]  /*f900*/  HMMA.16816.F32.BF16 R20, R180.reuse, R168, R20 ;  /* 0x000000a8b414723c */ /* 0x044ff00000041814 */
[C---:B------:R-:W-:Y:S08]  /*f910*/  HMMA.16816.F32.BF16 R24, R180.reuse, R170, R24 ;  /* 0x000000aab418723c */ /* 0x040ff00000041818 */
[C---:B---3--:R-:W-:Y:S08]  /*f920*/  HMMA.16816.F32.BF16 R28, R180.reuse, R176, R28 ;  /* 0x000000b0b41c723c */ /* 0x048ff0000004181c */
[----:B------:R-:W-:Y:S08]  /*f930*/  HMMA.16816.F32.BF16 R32, R180, R178, R32 ;  /* 0x000000b2b420723c */ /* 0x000ff00000041820 */
[C---:B------:R-:W-:Y:S08]  /*f940*/  HMMA.16816.F32.BF16 R4, R192.reuse, R200, R4 ;  /* 0x000000c8c004723c */ /* 0x040ff00000041804 */
[C---:B------:R-:W-:Y:S08]  /*f950*/  HMMA.16816.F32.BF16 R8, R192.reuse, R202, R8 ;  /* 0x000000cac008723c */ /* 0x040ff00000041808 */
[C---:B-1----:R-:W-:Y:S08]  /*f960*/  HMMA.16816.F32.BF16 R12, R192.reuse, R164, R12 ;  /* 0x000000a4c00c723c */ /* 0x042ff0000004180c */
[C---:B------:R-:W-:Y:S01]  /*f970*/  HMMA.16816.F32.BF16 R16, R192.reuse, R166, R16 ;  /* 0x000000a6c010723c */ /* 0x040fe20000041810 */
[----:B------:R-:W1:Y:S07]  /*f980*/  LDSM.16.M88.4 R164, [R220+0x6800] ;  /* 0x00680000dca4783b */ /* 0x000e6e0000000200 */
[C---:B----4-:R-:W-:Y:S08]  /*f990*/  HMMA.16816.F32.BF16 R20, R192.reuse, R172, R20 ;  /* 0x000000acc014723c */ /* 0x050ff00000041814 */
[C---:B------:R-:W-:Y:S08]  /*f9a0*/  HMMA.16816.F32.BF16 R24, R192.reuse, R174, R24 ;  /* 0x000000aec018723c */ /* 0x040ff00000041818 */
[C---:B-----5:R-:W-:Y:S08]  /*f9b0*/  HMMA.16816.F32.BF16 R28, R192.reuse, R184, R28 ;  /* 0x000000b8c01c723c */ /* 0x060ff0000004181c */
[----:B------:R-:W-:Y:S08]  /*f9c0*/  HMMA.16816.F32.BF16 R32, R192, R186, R32 ;  /* 0x000000bac020723c */ /* 0x000ff00000041820 */
[C---:B------:R-:W-:Y:S08]  /*f9d0*/  HMMA.16816.F32.BF16 R4, R196.reuse, R204, R4 ;  /* 0x000000ccc404723c */ /* 0x040ff00000041804 */
[C---:B------:R-:W-:Y:S08]  /*f9e0*/  HMMA.16816.F32.BF16 R8, R196.reuse, R206, R8 ;  /* 0x000000cec408723c */ /* 0x040ff00000041808 */
[C---:B-1----:R-:W-:Y:S08]  /*f9f0*/  HMMA.16816.F32.BF16 R12, R196.reuse, R164, R12 ;  /* 0x000000a4c40c723c */ /* 0x042ff0000004180c */
[----:B------:R-:W-:Y:S01]  /*fa00*/  FMUL.FTZ R169, R4, c[0x0][0x320] ;  /* 0x0000c80004a97a20 */ /* 0x000fe20000410000 */
[C---:B------:R-:W-:Y:S03]  /*fa10*/  HMMA.16816.F32.BF16 R16, R196.reuse, R166, R16 ;  /* 0x000000a6c410723c */ /* 0x040fe60000041810 */
[----:B------:R-:W-:Y:S02]  /*fa20*/  FMUL.FTZ R170, R5, c[0x0][0x320] ;  /* 0x0000c80005aa7a20 */ /* 0x000fe40000410000 */
[----:B------:R-:W1:Y:S01]  /*fa30*/  MUFU.TANH R169, R169 ;  /* 0x000000a900a97308 */ /* 0x000e620000002400 */
[----:B------:R-:W-:Y:S02]  /*fa40*/  FMUL.FTZ R0, R6, c[0x0][0x320] ;  /* 0x0000c80006007a20 */ /* 0x000fe40000410000 */
[----:B------:R-:W-:Y:S04]  /*fa50*/  FMUL.FTZ R9, R9, c[0x0][0x320] ;  /* 0x0000c80009097a20 */ /* 0x000fe80000410000 */
[----:B------:R-:W-:Y:S02]  /*fa60*/  FMUL.FTZ R10, R10, c[0x0][0x320] ;  /* 0x0000c8000a0a7a20 */ /* 0x000fe40000410000 */
[----:B------:R-:W-:Y:S01]  /*fa70*/  FMUL.FTZ R11, R11, c[0x0][0x320] ;  /* 0x0000c8000b0b7a20 */ /* 0x000fe20000410000 */
[----:B------:R-:W2:Y:S01]  /*fa80*/  MUFU.TANH R172, R9 ;  /* 0x0000000900ac7308 */ /* 0x000ea20000002400 */
[----:B------:R-:W-:Y:S02]  /*fa90*/  FMUL.FTZ R168, R7, c[0x0][0x320] ;  /* 0x0000c80007a87a20 */ /* 0x000fe40000410000 */
[----:B------:R-:W3:Y:S01]  /*faa0*/  LDSM.16.M88.4 R4, [R220+0x7000] ;  /* 0x00700000dc04783b */ /* 0x000ee20000000200 */
[----:B------:R-:W-:Y:S02]  /*fab0*/  FMUL.FTZ R171, R8, c[0x0][0x320] ;  /* 0x0000c80008ab7a20 */ /* 0x000fe40000410000 */
[----:B------:R-:W-:Y:S02]  /*fac0*/  FMUL.FTZ R195, R12, c[0x0][0x320] ;  /* 0x0000c8000cc37a20 */ /* 0x000fe40000410000 */
[----:B------:R-:W-:Y:S02]  /*fad0*/  FMUL.FTZ R12, R15, c[0x0][0x320] ;  /* 0x0000c8000f0c7a20 */ /* 0x000fe40000410000 */
[----:B------:R-:W4:Y:S01]  /*fae0*/  MUFU.TANH R164, R10 ;  /* 0x0000000a00a47308 */ /* 0x000f220000002400 */
[----:B------:R-:W-:Y:S02]  /*faf0*/  FMUL.FTZ R175, R16, c[0x0][0x320] ;  /* 0x0000c80010af7a20 */ /* 0x000fe40000410000 */
[----:B------:R-:W-:Y:S02]  /*fb00*/  FMUL.FTZ R13, R13, c[0x0][0x320] ;  /* 0x0000c8000d0d7a20 */ /* 0x000fe40000410000 */
[----:B------:R-:W-:Y:S02]  /*fb10*/  FMUL.FTZ R14, R14, c[0x0][0x320] ;  /* 0x0000c8000e0e7a20 */ /* 0x000fe40000410000 */
[----:B------:R-:W-:Y:S02]  /*fb20*/  FMUL.FTZ R17, R17, c[0x0][0x320] ;  /* 0x0000c80011117a20 */ /* 0x000fe40000410000 */
[----:B------:R-:W-:Y:S01]  /*fb30*/  FMUL.FTZ R18, R18, c[0x0][0x320] ;  /* 0x0000c80012127a20 */ /* 0x000fe20000410000 */
[----:B------:R5:W1:Y:S10]  /*fb40*/  MUFU.TANH R165, R11 ;  /* 0x0000000b00a57308 */ /* 0x000a740000002400 */
[----:B------:R-:W1:Y:S10]  /*fb50*/  MUFU.TANH R170, R170 ;  /* 0x000000aa00aa7308 */ /* 0x000e740000002400 */
[----:B------:R-:W1:Y:S01]  /*fb60*/  MUFU.TANH R0, R0 ;  /* 0x0000000000007308 */ /* 0x000e620000002400 */
[C---:B---3--:R-:W-:Y:S01]  /*fb70*/  HMMA.16816.F32.BF16 R20, R196.reuse, R4, R20 ;  /* 0x00000004c414723c */ /* 0x048fe20000041814 */
[----:B-----5:R-:W3:Y:S01]  /*fb80*/  LDSM.16.M88.4 R8, [R220+0x7800] ;  /* 0x00780000dc08783b */ /* 0x020ee20000000200 */
[----:B------:R-:W-:Y:S07]  /*fb90*/  DEPBAR.LE SB0, 0x0 ;  /* 0x000080000000791a */ /* 0x000fee0000000000 */
[----:B------:R-:W1:Y:S01]  /*fba0*/  MUFU.TANH R168, R168 ;  /* 0x000000a800a87308 */ /* 0x000e620000002400 */
[----:B------:R-:W-:Y:S01]  /*fbb0*/  BAR.SYNC.DEFER_BLOCKING 0x0 ;  /* 0x0000000000007b1d */ /* 0x000fe20000010000 */
[C---:B------:R-:W-:Y:S05]  /*fbc0*/  HMMA.16816.F32.BF16 R24, R196.reuse, R6, R24 ;  /* 0x00000006c418723c */ /* 0x040fea0000041818 */
[----:B------:R-:W-:Y:S03]  /*fbd0*/  FMUL.FTZ R4, R19, c[0x0][0x320] ;  /* 0x0000c80013047a20 */ /* 0x000fe60000410000 */
[----:B------:R-:W1:Y:S05]  /*fbe0*/  MUFU.TANH R171, R171 ;  /* 0x000000ab00ab7308 */ /* 0x000e6a0000002400 */
[----:B------:R-:W-:Y:S02]  /*fbf0*/  FMUL.FTZ R207, R20, c[0x0][0x320] ;  /* 0x0000c80014cf7a20 */ /* 0x000fe40000410000 */
[----:B------:R-:W-:Y:S03]  /*fc00*/  FMUL.FTZ R21, R21, c[0x0][0x320] ;  /* 0x0000c80015157a20 */ /* 0x000fe60000410000 */
[----:B------:R-:W1:Y:S01]  /*fc10*/  MUFU.TANH R195, R195 ;  /* 0x000000c300c37308 */ /* 0x000e620000002400 */
[----:B------:R-:W-:Y:S02]  /*fc20*/  FMUL.FTZ R22, R22, c[0x0][0x320] ;  /* 0x0000c80016167a20 */ /* 0x000fe40000410000 */
[----:B------:R-:W-:Y:S03]  /*fc30*/  FMUL.FTZ R23, R23, c[0x0][0x320] ;  /* 0x0000c80017177a20 */ /* 0x000fe60000410000 */
[----:B------:R-:W-:Y:S02]  /*fc40*/  FMUL.FTZ R203, R24, c[0x0][0x320] ;  /* 0x0000c80018cb7a20 */ /* 0x000fe40000410000 */
[----:B------:R-:W-:Y:S02]  /*fc50*/  FMUL.FTZ R5, R27, c[0x0][0x320] ;  /* 0x0000c8001b057a20 */ /* 0x000fe40000410000 */
[----:B------:R1:W1:Y:S01]  /*fc60*/  MUFU.TANH R193, R13 ;  /* 0x0000000d00c17308 */ /* 0x0002620000002400 */
[----:B------:R-:W-:Y:S02]  /*fc70*/  FMUL.FTZ R25, R25, c[0x0][0x320] ;  /* 0x0000c80019197a20 */ /* 0x000fe40000410000 */
[----:B------:R-:W-:Y:S01]  /*fc80*/  FMUL.FTZ R26, R26, c[0x0][0x320] ;  /* 0x0000c8001a1a7a20 */ /* 0x000fe20000410000 */
[C---:B---3--:R-:W-:Y:S06]  /*fc90*/  HMMA.16816.F32.BF16 R28, R196.reuse, R8, R28 ;  /* 0x00000008c41c723c */ /* 0x048fec000004181c */
[----:B------:R3:W1:Y:S02]  /*fca0*/  MUFU.TANH R194, R14 ;  /* 0x0000000e00c27308 */ /* 0x0006640000002400 */
[----:B------:R-:W-:Y:S08]  /*fcb0*/  HMMA.16816.F32.BF16 R32, R196, R10, R32 ;  /* 0x0000000ac420723c */ /* 0x000ff00000041820 */
[----:B------:R-:W1:Y:S08]  /*fcc0*/  MUFU.TANH R12, R12 ;  /* 0x0000000c000c7308 */ /* 0x000e700000002400 */
[----:B------:R-:W-:Y:S02]  /*fcd0*/  FMUL.FTZ R191, R28, c[0x0][0x320] ;  /* 0x0000c8001cbf7a20 */ /* 0x000fe40000410000 */
        /* <DEDUP_REMOVED lines=10> */
[----:B------:R-:W1:Y:S10]  /*fd80*/  MUFU.TANH R4, R4 ;  /* 0x0000000400047308 */ /* 0x000e740000002400 */
[----:B------:R-:W1:Y:S10]  /*fd90*/  MUFU.TANH R207, R207 ;  /* 0x000000cf00cf7308 */ /* 0x000e740000002400 */
[----:B------:R3:W1:Y:S10]  /*fda0*/  MUFU.TANH R205, R21 ;  /* 0x0000001500cd7308 */ /* 0x0006740000002400 */
[----:B------:R3:W1:Y:S10]  /*fdb0*/  MUFU.TANH R204, R22 ;  /* 0x0000001600cc7308 */ /* 0x0006740000002400 */
[----:B------:R3:W1:Y:S10]  /*fdc0*/  MUFU.TANH R202, R23 ;  /* 0x0000001700ca7308 */ /* 0x0006740000002400 */
[----:B------:R-:W1:Y:S10]  /*fdd0*/  MUFU.TANH R203, R203 ;  /* 0x000000cb00cb7308 */ /* 0x000e740000002400 */
[----:B------:R3:W1:Y:S10]  /*fde0*/  MUFU.TANH R201, R25 ;  /* 0x0000001900c97308 */ /* 0x0006740000002400 */
        /* <DEDUP_REMOVED lines=9> */
[----:B------:R-:W1:Y:S01]  /*fe80*/  MUFU.TANH R7, R7 ;  /* 0x0000000700077308 */ /* 0x000e620000002400 */
[----:B------:R-:W-:-:S05]  /*fe90*/  @P0 BRA `(.L_x_2005) ;  /* 0x0000038000000947 */ /* 0x000fca0003800000 */
[----:B--2-4-:R-:W-:Y:S01]  /*fea0*/  ULEA UR4, UR20, UR12, 0x6 ;  /* 0x0000000c14047291 */ /* 0x014fe2000f8e303f */
[----:B------:R-:W-:Y:S01]  /*feb0*/  ISETP.NE.AND P1, PT, R236, 0x1, PT ;  /* 0x00000001ec00780c */ /* 0x000fe20003f25270 */
[----:B------:R-:W-:Y:S04]  /*fec0*/  IMAD.MOV.U32 R237, RZ, RZ, RZ ;  /* 0x000000ffffed7224 */ /* 0x000fe800078e00ff */
[----:B------:R-:W-:Y:S05]  /*fed0*/  IMAD.U32 R238, RZ, RZ, UR4 ;  /* 0x00000004ffee7e24 */ /* 0x000fea000f8e00ff */
[----:B------:R-:W-:Y:S05]  /*fee0*/  IADD3 R238, R238, -0x40, R239 ;  /* 0xffffffc0eeee7810 */ /* 0x000fea0007ffe0ef */
[----:B------:R-:W-:Y:S04]  /*fef0*/  @P1 IMAD.HI.U32 R10, R238, c[0x0][0x2bc], RZ ;  /* 0x0000af00ee0a1a27 */ /* 0x000fe800078e00ff */
[----:B------:R-:W-:Y:S01]  /*ff00*/  IMAD.MOV.U32 R6, RZ, RZ, R238 ;  /* 0x000000ffff067224 */ /* 0x000fe200078e00ee */
[----:B------:R-:W-:Y:S04]  /*ff10*/  @P1 SHF.R.U32.HI R6, RZ, c[0x0][0x2c0], R10 ;  /* 0x0000b000ff061a19 */ /* 0x000fe8000001160a */
[C---:B------:R-:W-:Y:S04]  /*ff20*/  @!P2 IADD3 R11, P0, R6.reuse, UR16, RZ ;  /* 0x00000010060bac10 */ /* 0x040fe8000ff1e0ff */
[----:B------:R-:W-:Y:S02]  /*ff30*/  @!P2 LEA.HI.X.SX32 R10, R6, UR8, 0x1, P0 ;  /* 0x00000008060aac11 */ /* 0x000fe400080f0eff */
[C---:B------:R-:W-:Y:S04]  /*ff40*/  @!P2 LEA R8, P0, R11.reuse, c[0x0][0x2a0], 0x2 ;  /* 0x0000a8000b08aa11 */ /* 0x040fe800078010ff */
[----:B------:R-:W-:Y:S01]  /*ff50*/  @!P2 LEA.HI.X R9, R11, c[0x0][0x2a4], R10, 0x2, P0 ;  /* 0x0000a9000b09aa11 */ /* 0x000fe200000f140a */
[----:B------:R-:W-:Y:S04]  /*ff60*/  IMAD.MOV R11, RZ, RZ, -R6 ;  /* 0x000000ffff0b7224 */ /* 0x000fe800078e0a06 */
[----:B------:R-:W2:Y:S01]  /*ff70*/  @!P2 LDG.E R237, [R8.64] ;  /* 0x0000001208eda981 */ /* 0x000ea2000c1e1900 */
[----:B------:R-:W-:Y:S04]  /*ff80*/  IMAD R238, R11, c[0x0][0x2b8], R238 ;  /* 0x0000ae000bee7a24 */ /* 0x000fe800078e02ee */
[C---:B---3--:R-:W-:Y:S01]  /*ff90*/  IMAD.WIDE.U32 R14, R238.reuse, c[0x0][0x1e0], RZ ;  /* 0x00007800ee0e7a25 */ /* 0x048fe200078e00ff */
[----:B------:R-:W-:Y:S05]  /*ffa0*/  SHF.R.S32.HI R11, RZ, 0x1f, R238 ;  /* 0x0000001fff0b7819 */ /* 0x000fea00000114ee */
[----:B------:R-:W-:Y:S04]  /*ffb0*/  IMAD R11, R11, c[0x0][0x1e0], RZ ;  /* 0x000078000b0b7a24 */ /* 0x000fe800078e02ff */
[----:B------:R-:W-:Y:S04]  /*ffc0*/  IMAD R11, R238, c[0x0][0x1e4], R11 ;  /* 0x00007900ee0b7a24 */ /* 0x000fe800078e020b */
[----:B------:R-:W-:Y:S01]  /*ffd0*/  IMAD.IADD R15, R15, 0x1, R11 ;  /* 0x000000010f0f7824 */ /* 0x000fe200078e020b */
[----:B--2---:R-:W-:Y:S03]  /*ffe0*/  SHF.R.S32.HI R6, RZ, 0x1f, R237 ;  /* 0x0000001fff067819 */ /* 0x004fe600000114ed */
[C---:B------:R-:W-:Y:S04]  /*fff0*/  IMAD.WIDE.U32 R14, R237.reuse, c[0x0][0x1f0], R14 ;  /* 0x00007c00ed0e7a25 */ /* 0x040fe800078e000e */
[----:B------:R-:W-:Y:S01]  /*10000*/  IMAD R6, R6, c[0x0][0x1f0], RZ ;  /* 0x00007c0006067a24 */ /* 0x000fe200078e02ff */
[----:B------:R-:W-:Y:S03]  /*10010*/  IADD3 R9, P0, R14, UR14, RZ ;  /* 0x0000000e0e097c10 */ /* 0x000fe6000ff1e0ff */
[----:B------:R-:W-:Y:S05]  /*10020*/  IMAD R6, R237, c[0x0][0x1f4], R6 ;  /* 0x00007d00ed067a24 */ /* 0x000fea00078e0206 */
[----:B------:R-:W-:Y:S02]  /*10030*/  IADD3.X R6, R15, UR7, R6, P0, !PT ;  /* 0x000000070f067c10 */ /* 0x000fe400087fe406 */
[C---:B-1----:R-:W-:Y:S04]  /*10040*/  LEA R13, P0, R9.reuse, c[0x0][0x1c8], 0x1 ;  /* 0x00007200090d7a11 */ /* 0x042fe800078008ff */
[----:B------:R-:W-:Y:S02]  /*10050*/  LEA.HI.X R11, R9, c[0x0][0x1cc], R6, 0x1, P0 ;  /* 0x00007300090b7a11 */ /* 0x000fe400000f0c06 */
[----:B------:R-:W1:Y:S04]  /*10060*/  SHFL.IDX PT, R9, R13, RZ, 0x181f ;  /* 0x00181fff0d097589 */ /* 0x000e6800000e0000 */
[----:B------:R-:W2:Y:S04]  /*10070*/  SHFL.IDX PT, R10, R11, RZ, 0x181f ;  /* 0x00181fff0b0a7589 */ /* 0x000ea800000e0000 */
[----:B------:R-:W3:Y:S04]  /*10080*/  SHFL.IDX PT, R6, R13, 0x1, 0x181f ;  /* 0x00381f000d067f89 */ /* 0x000ee800000e0000 */
[----:B------:R-:W4:Y:S01]  /*10090*/  SHFL.IDX PT, R8, R11, 0x1, 0x181f ;  /* 0x00381f000b087f89 */ /* 0x000f2200000e0000 */
[C---:B-1----:R-:W-:Y:S05]  /*100a0*/  IADD3 R18, P0, R9.reuse, R249, RZ ;  /* 0x000000f909127210 */ /* 0x042fea0007f1e0ff */
        /* <DEDUP_REMOVED lines=10> */
[----:B---3--:R-:W-:Y:S04]  /*10150*/  IADD3 R24, P0, R6, R249, RZ ;  /* 0x000000f906187210 */ /* 0x008fe80007f1e0ff */
[----:B------:R1:W-:Y:S01]  /*10160*/  LDGSTS.E.BYPASS.LTC128B.128 [R235+0xe100], [R20.64], !P6 ;  /* 0x0e10000014eb7fae */ /* 0x0003e2000f101d52 */
[----:B----4-:R-:W-:Y:S01]  /*10170*/  IMAD.X R25, R8, 0x1, R248, P0 ;  /* 0x0000000108197824 */ /* 0x010fe200000e06f8 */
[----:B------:R-:W-:Y:S04]  /*10180*/  IADD3 R22, P0, R6, R250, RZ ;  /* 0x000000fa06167210 */ /* 0x000fe80007f1e0ff */
[----:B------:R1:W-:Y:S01]  /*10190*/  LDGSTS.E.BYPASS.LTC128B.128 [R235+0x9100], [R24.64], !P3 ;  /* 0x0910000018eb7fae */ /* 0x0003e2000d901d52 */
        /* <DEDUP_REMOVED lines=8> */
.L_x_2005:
[----:B--2-4-:R-:W-:Y:S01]  /*10220*/  PLOP3.LUT P0, PT, PT, PT, UP1, 0x80, 0x0 ;  /* 0x000000000000781c */ /* 0x014fe20003f0f018 */
[----:B------:R-:W0:Y:S01]  /*10230*/  LDGDEPBAR ;  /* 0x00000000000079af */ /* 0x000e220000000000 */
[----:B-1----:R-:W-:Y:S01]  /*10240*/  IMAD.MOV.U32 R15, RZ, RZ, R240 ;  /* 0x000000ffff0f7224 */ /* 0x002fe200078e00f0 */
[----:B------:R-:W-:Y:S01]  /*10250*/  USHF.L.U32 UR4, UR20, 0x6, URZ ;  /* 0x0000000614047899 */ /* 0x000fe2000800063f */
[----:B------:R-:W-:Y:S09]  /*10260*/  IMAD.U32 R8, RZ, RZ, UR10 ;  /* 0x0000000aff087e24 */ /* 0x000ff2000f8e00ff */
[----:B------:R-:W-:Y:S01]  /*10270*/  @P0 IMAD.HI.U32 R6, R240, c[0x0][0x2c8], RZ ;  /* 0x0000b200f0060a27 */ /* 0x000fe200078e00ff */
[----:B------:R-:W-:Y:S11]  /*10280*/  PLOP3.LUT P0, PT, PT, PT, UP1, 0x80, 0x0 ;  /* 0x000000000000781c */ /* 0x000ff60003f0f018 */
[----:B------:R-:W-:Y:S02]  /*10290*/  @!UPT UIADD3 URZ, URZ, URZ, URZ ;  /* 0x0000003f3f3ff290 */ /* 0x000fe4000fffe03f */
[----:B------:R-:W-:Y:S01]  /*102a0*/  @P0 SHF.R.U32.HI R15, RZ, c[0x0][0x2cc], R6 ;  /* 0x0000b300ff0f0a19 */ /* 0x000fe20000011606 */
[----:B------:R-:W-:Y:S01]  /*102b0*/  IMAD.U32 R6, RZ, RZ, UR4 ;  /* 0x00000004ff067e24 */ /* 0x000fe2000f8e00ff */
[----:B------:R-:W-:Y:S03]  /*102c0*/  PLOP3.LUT P0, PT, PT, PT, UP0, 0x40, 0x0 ;  /* 0x000000000000781c */ /* 0x000fe60003f0e808 */
[----:B------:R-:W1:Y:S01]  /*102d0*/  SHFL.IDX PT, R11, R15, RZ, 0x1c1f ;  /* 0x001c1fff0f0b7589 */ /* 0x000e6200000e0000 */
[----:B------:R-:W-:Y:S04]  /*102e0*/  IADD3 R9, -R241, 0x1, -R6 ;  /* 0x00000001f1097810 */ /* 0x000fe80007ffe906 */
[----:B------:R-:W-:Y:S04]  /*102f0*/  IADD3 R8, R9, -c[0x0][0x168], R8 ;  /* 0x80005a0009087a10 */ /* 0x000fe80007ffe008 */
[C---:B------:R-:W-:Y:S02]  /*10300*/  IADD3 R10, R8.reuse, c[0x0][0x328], RZ ;  /* 0x0000ca00080a7a10 */ /* 0x040fe40007ffe0ff */
[----:B------:R-:W-:Y:S03]  /*10310*/  IADD3 R8, R8, UR11, RZ ;  /* 0x0000000b08087c10 */ /* 0x000fe6000fffe0ff */
[--C-:B-1-3--:R-:W-:Y:S02]  /*10320*/  IMAD.IADD R14, R10, 0x1, R11.reuse ;  /* 0x000000010a0e7824 */ /* 0x10afe400078e020b */
        /* <DEDUP_REMOVED lines=17> */
.L_x_2008:
[----:B------:R-:W-:Y:S04]  /*10440*/  MOV R9, c[0x0][0x32c] ;  /* 0x0000cb0000097a02 */ /* 0x000fe80000000f00 */
[----:B------:R-:W-:Y:S11]  /*10450*/  ISETP.NE.AND P0, PT, R9, 0x1, PT ;  /* 0x000000010900780c */ /* 0x000ff60003f05270 */
[----:B------:R-:W-:Y:S02]  /*10460*/  @!UPT UIADD3 URZ, URZ, URZ, URZ ;  /* 0x0000003f3f3ff290 */ /* 0x000fe4000fffe03f */
[----:B------:R-:W-:Y:S05]  /*10470*/  @P0 IMAD.HI.U32 R9, R11, c[0x0][0x330], RZ ;  /* 0x0000cc000b090a27 */ /* 0x000fea00078e00ff */
[----:B------:R-:W-:Y:S02]  /*10480*/  @P0 SHF.R.U32.HI R11, RZ, c[0x0][0x334], R9 ;  /* 0x0000cd00ff0b0a19 */ /* 0x000fe40000011609 */
.L_x_2009:
[----:B------:R-:W-:Y:S05]  /*10490*/  BSYNC B0 ;  /* 0x0000000000007941 */ /* 0x000fea0003800000 */
.L_x_2007:
[----:B------:R-:W-:Y:S04]  /*104a0*/  IMAD R16, R11, c[0x0][0x32c], -R6 ;  /* 0x0000cb000b107a24 */ /* 0x000fe800078e0a06 */
[----:B------:R-:W-:Y:S05]  /*104b0*/  IMAD.IADD R16, R16, 0x1, -R241 ;  /* 0x0000000110107824 */ /* 0x000fea00078e0af1 */
[----:B------:R-:W-:Y:S02]  /*104c0*/  IADD3 R9, R16, c[0x0][0x32c], RZ ;  /* 0x0000cb0010097a10 */ /* 0x000fe40007ffe0ff */
[----:B------:R-:W-:Y:S02]  /*104d0*/  IMNMX R13, R13, R16, !PT ;  /* 0x000000100d0d7217 */ /* 0x000fe40007800200 */
[----:B------:R-:W-:Y:S02]  /*104e0*/  IMNMX R14, R14, R9, PT ;  /* 0x000000090e0e7217 */ /* 0x000fe40003800200 */
.L_x_2006:
[----:B------:R-:W-:Y:S01]  /*104f0*/  UISETP.GT.AND UP2, UPT, UR20, -0x1, UPT ;  /* 0xffffffff1400788c */ /* 0x000fe2000bf44270 */
[----:B------:R-:W1:Y:S05]  /*10500*/  SHFL.IDX PT, R15, R15, 0x1, 0x1c1f ;  /* 0x003c1f000f0f7f89 */ /* 0x000e6a00000e0000 */
[----:B------:R-:W-:Y:S04]  /*10510*/  PLOP3.LUT P0, PT, PT, PT, UP2, 0x80, 0x0 ;  /* 0x000000000000781c */ /* 0x000fe80003f0f028 */
[----:B------:R-:W-:Y:S04]  /*10520*/  ISETP.GT.AND P0, PT, R13, RZ, P0 ;  /* 0x000000ff0d00720c */ /* 0x000fe80000704270 */
        /* <DEDUP_REMOVED lines=58> */
[----:B------:R-:W-:Y:S04]  /*108d0*/  PLOP3.LUT P0, PT, PT, PT, UP2, 0x80, 0x0 ;  /* 0x000000000000781c */ /* 0x000fe80003f0f028 */
[----:B------:R-:W-:Y:S01]  /*108e0*/  ISETP.GT.AND P0, PT, R13, 0x39, P0 ;  /* 0x000000390d00780c */ /* 0x000fe20000704270 */
[--C-:B-1----:R-:W-:Y:S03]  /*108f0*/  IMAD.IADD R13, R10, 0x1, R15.reuse ;  /* 0x000000010a0d7824 */ /* 0x102fe600078e020f */
[----:B------:R-:W-:Y:S01]  /*10900*/  ISETP.LT.OR P0, PT, R14, 0x3a, P0 ;  /* 0x0000003a0e00780c */ /* 0x000fe20000701670 */
[----:B------:R-:W-:Y:S03]  /*10910*/  IMAD.IADD R14, R8, 0x1, R15 ;  /* 0x00000001080e7824 */ /* 0x000fe600078e020f */
        /* <DEDUP_REMOVED lines=19> */
.L_x_2012:
[----:B------:R-:W-:Y:S04]  /*10a50*/  MOV R8, 0x1 ;  /* 0x0000000100087802 */ /* 0x000fe80000000f00 */
[----:B------:R-:W-:Y:S11]  /*10a60*/  ISETP.NE.AND P0, PT, R8, c[0x0][0x32c], PT ;  /* 0x0000cb0008007a0c */ /* 0x000ff60003f05270 */
[----:B------:R-:W-:Y:S02]  /*10a70*/  @!UPT UIADD3 URZ, URZ, URZ, URZ ;  /* 0x0000003f3f3ff290 */ /* 0x000fe4000fffe03f */
[----:B------:R-:W-:Y:S05]  /*10a80*/  @P0 IMAD.HI.U32 R8, R15, c[0x0][0x330], RZ ;  /* 0x0000cc000f080a27 */ /* 0x000fea00078e00ff */
[----:B------:R-:W-:Y:S02]  /*10a90*/  @P0 SHF.R.U32.HI R15, RZ, c[0x0][0x334], R8 ;  /* 0x0000cd00ff0f0a19 */ /* 0x000fe40000011608 */
.L_x_2013:
[----:B------:R-:W-:Y:S05]  /*10aa0*/  BSYNC B0 ;  /* 0x0000000000007941 */ /* 0x000fea0003800000 */
.L_x_2011:
[----:B------:R-:W-:Y:S04]  /*10ab0*/  IMAD R6, R15, c[0x0][0x32c], -R6 ;  /* 0x0000cb000f067a24 */ /* 0x000fe800078e0a06 */
[----:B------:R-:W-:Y:S05]  /*10ac0*/  IMAD.IADD R15, R6, 0x1, -R241 ;  /* 0x00000001060f7824 */ /* 0x000fea00078e0af1 */
[----:B------:R-:W-:Y:S02]  /*10ad0*/  IADD3 R6, R15, c[0x0][0x32c], RZ ;  /* 0x0000cb000f067a10 */ /* 0x000fe40007ffe0ff */
[----:B------:R-:W-:Y:S02]  /*10ae0*/  IMNMX R14, R14, R15, !PT ;  /* 0x0000000f0e0e7217 */ /* 0x000fe40007800200 */
[----:B------:R-:W-:Y:S02]  /*10af0*/  IMNMX R13, R13, R6, PT ;  /* 0x000000060d0d7217 */ /* 0x000fe40003800200 */
.L_x_2010:
[----:B------:R-:W-:Y:S01]  /*10b00*/  PLOP3.LUT P0, PT, PT, PT, UP2, 0x80, 0x0 ;  /* 0x000000000000781c */ /* 0x000fe20003f0f028 */
[----:B------:R-:W-:Y:S03]  /*10b10*/  LDSM.16.MT88.4 R20, [R226+0x100] ;  /* 0x00010000e214783b */ /* 0x000fe60000004200 */
[----:B------:R-:W-:Y:S04]  /*10b20*/  ISETP.GT.AND P0, PT, R14, RZ, P0 ;  /* 0x000000ff0e00720c */ /* 0x000fe80000704270 */
[----:B------:R-:W-:Y:S01]  /*10b30*/  ISETP.LT.OR P0, PT, R13, 0x1, P0 ;  /* 0x000000010d00780c */ /* 0x000fe20000701670 */
[----:B------:R-:W-:Y:S03]  /*10b40*/  LDSM.16.MT88.4 R28, [R225+0x100] ;  /* 0x00010000e11c783b */ /* 0x000fe60000004200 */
        /* <DEDUP_REMOVED lines=26> */
[C---:B------:R-:W-:Y:S04]  /*10cf0*/  ISETP.LT.OR P0, PT, R13.reuse, 0x11, P0 ;  /* 0x000000110d00780c */ /* 0x040fe80000701670 */
[----:B------:R-:W-:Y:S02]  /*10d00*/  FSEL R194, R194, -INF , !P0 ;  /* 0xff800000c2c27808 */ /* 0x000fe40004000000 */
[----:B------:R-:W-:Y:S02]  /*10d10*/  PLOP3.LUT P0, PT, PT, PT, UP2, 0x80, 0x0 ;  /* 0x000000000000781c */ /* 0x000fe40003f0f028 */
[----:B------:R-:W-:Y:S02]  /*10d20*/  FMNMX.FTZ R15, R194, R15, !PT ;  /* 0x0000000fc20f7209 */ /* 0x000fe40007810000 */
[----:B------:R-:W-:Y:S04]  /*10d30*/  ISETP.GT.AND P0, PT, R14, 0x11, P0 ;  /* 0x000000110e00780c */ /* 0x000fe80000704270 */
        /* <DEDUP_REMOVED lines=40> */
[----:B------:R-:W-:Y:S01]  /*10fc0*/  PLOP3.LUT P0, PT, PT, PT, UP2, 0x80, 0x0 ;  /* 0x000000000000781c */ /* 0x000fe20003f0f028 */
[----:B------:R-:W1:Y:S01]  /*10fd0*/  SHFL.BFLY PT, R5, R0, 0x2, 0x1f ;  /* 0x0c401f0000057f89 */ /* 0x000e6200000e0000 */
        /* <DEDUP_REMOVED lines=8> */
[C---:B------:R-:W-:Y:S02]  /*11060*/  ISETP.LT.OR P0, PT, R13.reuse, 0x32, P0 ;  /* 0x000000320d00780c */ /* 0x040fe40000701670 */
[----:B-1----:R-:W-:Y:S02]  /*11070*/  FMNMX.FTZ R12, R0, R5, !PT ;  /* 0x00000005000c7209 */ /* 0x002fe40007810000 */
[----:B------:R-:W-:Y:S02]  /*11080*/  FSEL R178, R178, -INF , !P0 ;  /* 0xff800000b2b27808 */ /* 0x000fe40004000000 */
[----:B------:R-:W-:Y:S02]  /*11090*/  PLOP3.LUT P0, PT, PT, PT, UP2, 0x80, 0x0 ;  /* 0x000000000000781c */ /* 0x000fe40003f0f028 */
[----:B------:R-:W-:Y:S02]  /*110a0*/  FMNMX.FTZ R15, R178, R15, !PT ;  /* 0x0000000fb20f7209 */ /* 0x000fe40007810000 */
[----:B------:R-:W-:Y:S04]  /*110b0*/  ISETP.GT.AND P0, PT, R14, 0x38, P0 ;  /* 0x000000380e00780c */ /* 0x000fe80000704270 */
[C---:B------:R-:W-:Y:S04]  /*110c0*/  ISETP.LT.OR P0, PT, R13.reuse, 0x39, P0 ;  /* 0x000000390d00780c */ /* 0x040fe80000701670 */
[----:B------:R-:W-:Y:S02]  /*110d0*/  FSEL R176, R176, -INF , !P0 ;  /* 0xff800000b0b07808 */ /* 0x000fe40004000000 */
[----:B------:R-:W-:Y:S01]  /*110e0*/  PLOP3.LUT P0, PT, PT, PT, UP2, 0x80, 0x0 ;  /* 0x000000000000781c */ /* 0x000fe20003f0f028 */
[----:B------:R-:W-:Y:S01]  /*110f0*/  UISETP.GT.AND UP2, UPT, UR20, UR9, UPT ;  /* 0x000000091400728c */ /* 0x000fe2000bf44270 */
[----:B------:R-:W-:Y:S01]  /*11100*/  FMNMX.FTZ R0, R176, R15, !PT ;  /* 0x0000000fb0007209 */ /* 0x000fe20007810000 */
[----:B------:R-:W-:Y:S01]  /*11110*/  UIADD3 UR20, UR20, -0x1, URZ ;  /* 0xffffffff14147890 */ /* 0x000fe2000fffe03f */
[----:B------:R-:W-:Y:S04]  /*11120*/  ISETP.GT.AND P0, PT, R14, 0x39, P0 ;  /* 0x000000390e00780c */ /* 0x000fe80000704270 */
[----:B------:R-:W-:Y:S02]  /*11130*/  ISETP.LT.OR P0, PT, R13, 0x3a, P0 ;  /* 0x0000003a0d00780c */ /* 0x000fe40000701670 */
[----:B------:R-:W1:Y:S02]  /*11140*/  SHFL.BFLY PT, R13, R12, 0x1, 0x1f ;  /* 0x0c201f000c0d7f89 */ /* 0x000e6400000e0000 */
[----:B------:R-:W-:Y:S04]  /*11150*/  FSEL R165, R7, -INF , !P0 ;  /* 0xff80000007a57808 */ /* 0x000fe80004000000 */
[----:B------:R-:W-:Y:S05]  /*11160*/  FMNMX.FTZ R4, R165, R0, !PT ;  /* 0x00000000a5047209 */ /* 0x000fea0007810000 */
[----:B------:R-:W2:Y:S01]  /*11170*/  SHFL.BFLY PT, R7, R4, 0x2, 0x1f ;  /* 0x0c401f0004077f89 */ /* 0x000ea200000e0000 */
[----:B-1----:R-:W-:Y:S07]  /*11180*/  FMNMX.FTZ R0, R12, R13, !PT ;  /* 0x0000000d0c007209 */ /* 0x002fee0007810000 */
[----:B------:R-:W-:Y:S01]  /*11190*/  LDSM.16.MT88.4 R12, [R231+0x100] ;  /* 0x00010000e70c783b */ /* 0x000fe20000004200 */
[C---:B------:R-:W-:Y:S01]  /*111a0*/  FSETP.NEU.FTZ.AND P0, PT, R0.reuse, -INF , PT ;  /* 0xff8000000000780b */ /* 0x040fe20003f1d000 */
[----:B------:R-:W-:Y:S05]  /*111b0*/  FMUL.FTZ R188, R0, c[0x0][0x2d0] ;  /* 0x0000b40000bc7a20 */ /* 0x000fea0000410000 */
[----:B------:R-:W-:Y:S02]  /*111c0*/  FSEL R188, R188, RZ, P0 ;  /* 0x000000ffbcbc7208 */ /* 0x000fe40000000000 */
[----:B--2---:R-:W-:Y:S02]  /*111d0*/  FMNMX.FTZ R5, R4, R7, !PT ;  /* 0x0000000704057209 */ /* 0x004fe40007810000 */
[----:B------:R-:W-:Y:S01]  /*111e0*/  FSEL R4, R0, RZ, P0 ;  /* 0x000000ff00047208 */ /* 0x000fe20000000000 */
[--C-:B------:R-:W-:Y:S02]  /*111f0*/  FFMA.FTZ R180, R169, c[0x0][0x2d0], -R188.reuse ;  /* 0x0000b400a9b47a23 */ /* 0x100fe400000108bc */
[----:B------:R-:W1:Y:S01]  /*11200*/  SHFL.BFLY PT, R164, R5, 0x1, 0x1f ;  /* 0x0c201f0005a47f89 */ /* 0x000e6200000e0000 */
[--C-:B------:R-:W-:Y:S02]  /*11210*/  FFMA.FTZ R167, R11, c[0x0][0x2d0], -R188.reuse ;  /* 0x0000b4000ba77a23 */ /* 0x100fe400000108bc */
[----:B------:R-:W-:Y:S01]  /*11220*/  FADD.FTZ R4, -R4, R3 ;  /* 0x0000000304047221 */ /* 0x000fe20000010100 */
[----:B------:R-:W-:Y:S01]  /*11230*/  MUFU.EX2 R180, R180 ;  /* 0x000000b400b47308 */ /* 0x000fe20000000800 */
[--C-:B------:R-:W-:Y:S02]  /*11240*/  FFMA.FTZ R166, R171, c[0x0][0x2d0], -R188.reuse ;  /* 0x0000b400aba67a23 */ /* 0x100fe400000108bc */
[--C-:B------:R-:W-:Y:S02]  /*11250*/  FFMA.FTZ R181, R9, c[0x0][0x2d0], -R188.reuse ;  /* 0x0000b40009b57a23 */ /* 0x100fe400000108bc */
[----:B------:R-:W-:Y:S02]  /*11260*/  FMUL.FTZ R3, R4, c[0x0][0x2d0] ;  /* 0x0000b40004037a20 */ /* 0x000fe40000410000 */
[--C-:B------:R-:W-:Y:S02]  /*11270*/  FFMA.FTZ R192, R175, c[0x0][0x2d0], -R188.reuse ;  /* 0x0000b400afc07a23 */ /* 0x100fe400000108bc */
[--C-:B------:R-:W-:Y:S01]  /*11280*/  FFMA.FTZ R190, R195, c[0x0][0x2d0], -R188.reuse ;  /* 0x0000b400c3be7a23 */ /* 0x100fe200000108bc */
[----:B------:R-:W2:Y:S01]  /*11290*/  MUFU.EX2 R167, R167 ;  /* 0x000000a700a77308 */ /* 0x000ea20000000800 */
[--C-:B------:R-:W-:Y:S02]  /*112a0*/  FFMA.FTZ R195, R173, c[0x0][0x2d0], -R188.reuse ;  /* 0x0000b400adc37a23 */ /* 0x100fe400000108bc */
[--C-:B------:R-:W-:Y:S02]  /*112b0*/  FFMA.FTZ R193, R193, c[0x0][0x2d0], -R188.reuse ;  /* 0x0000b400c1c17a23 */ /* 0x100fe400000108bc */
[--C-:B------:R-:W-:Y:S02]  /*112c0*/  FFMA.FTZ R206, R207, c[0x0][0x2d0], -R188.reuse ;  /* 0x0000b400cfce7a23 */ /* 0x100fe400000108bc */
[--C-:B------:R-:W-:Y:S02]  /*112d0*/  FFMA.FTZ R205, R205, c[0x0][0x2d0], -R188.reuse ;  /* 0x0000b400cdcd7a23 */ /* 0x100fe400000108bc */
[--C-:B------:R-:W-:Y:S01]  /*112e0*/  FFMA.FTZ R203, R203, c[0x0][0x2d0], -R188.reuse ;  /* 0x0000b400cbcb7a23 */ /* 0x100fe200000108bc */
[----:B-1----:R-:W-:Y:S01]  /*112f0*/  FMNMX.FTZ R164, R164, R5, !PT ;  /* 0x00000005a4a47209 */ /* 0x002fe20007810000 */
[----:B------:R-:W-:Y:S01]  /*11300*/  MUFU.EX2 R166, R166 ;  /* 0x000000a600a67308 */ /* 0x000fe20000000800 */
[--C-:B------:R-:W-:Y:S02]  /*11310*/  FFMA.FTZ R201, R201, c[0x0][0x2d0], -R188.reuse ;  /* 0x0000b400c9c97a23 */ /* 0x100fe400000108bc */
[C---:B------:R-:W-:Y:S01]  /*11320*/  FSETP.NEU.FTZ.AND P0, PT, R164.reuse, -INF , PT ;  /* 0xff800000a400780b */ /* 0x040fe20003f1d000 */
[C---:B------:R-:W-:Y:S02]  /*11330*/  FMUL.FTZ R177, R164.reuse, c[0x0][0x2d0] ;  /* 0x0000b400a4b17a20 */ /* 0x040fe40000410000 */
[--C-:B------:R-:W-:Y:S01]  /*11340*/  FFMA.FTZ R191, R191, c[0x0][0x2d0], -R188.reuse ;  /* 0x0000b400bfbf7a23 */ /* 0x100fe200000108bc */
[----:B------:R-:W-:Y:S01]  /*11350*/  FSEL R5, R164, RZ, P0 ;  /* 0x000000ffa4057208 */ /* 0x000fe20000000000 */
[----:B------:R-:W-:Y:S01]  /*11360*/  FFMA.FTZ R187, R187, c[0x0][0x2d0], -R188 ;  /* 0x0000b400bbbb7a23 */ /* 0x000fe200000108bc */
[----:B------:R-:W-:Y:S01]  /*11370*/  FSEL R177, R177, RZ, P0 ;  /* 0x000000ffb1b17208 */ /* 0x000fe20000000000 */
[----:B------:R-:W1:Y:S01]  /*11380*/  MUFU.EX2 R181, R181 ;  /* 0x000000b500b57308 */ /* 0x000e620000000800 */
[----:B------:R-:W-:Y:S01]  /*11390*/  PLOP3.LUT P0, PT, PT, PT, UP2, 0x80, 0x0 ;  /* 0x000000000000781c */ /* 0x000fe20003f0f028 */
[----:B------:R-:W-:Y:S02]  /*113a0*/  FADD.FTZ R5, -R5, R2 ;  /* 0x0000000205057221 */ /* 0x000fe40000010100 */
[--C-:B------:R-:W-:Y:S02]  /*113b0*/  FFMA.FTZ R185, R10, c[0x0][0x2d0], -R177.reuse ;  /* 0x0000b4000ab97a23 */ /* 0x100fe400000108b1 */
[--C-:B------:R-:W-:Y:S01]  /*113c0*/  FFMA.FTZ R184, R168, c[0x0][0x2d0], -R177.reuse ;  /* 0x0000b400a8b87a23 */ /* 0x100fe200000108b1 */
[----:B--2---:R-:W-:Y:S01]  /*113d0*/  F2FP.BF16.PACK_AB R168, R167, R180 ;  /* 0x000000b4a7a8723e */ /* 0x004fe200000010ff */
[--C-:B------:R-:W-:Y:S02]  /*113e0*/  FFMA.FTZ R183, R8, c[0x0][0x2d0], -R177.reuse ;  /* 0x0000b40008b77a23 */ /* 0x100fe400000108b1 */
[--C-:B------:R-:W-:Y:S01]  /*113f0*/  FFMA.FTZ R182, R6, c[0x0][0x2d0], -R177.reuse ;  /* 0x0000b40006b67a23 */ /* 0x100fe200000108b1 */
[----:B------:R-:W2:Y:S01]  /*11400*/  MUFU.EX2 R3, R3 ;  /* 0x0000000300037308 */ /* 0x000ea20000000800 */
[----:B------:R-:W-:Y:S02]  /*11410*/  FMUL.FTZ R2, R5, c[0x0][0x2d0] ;  /* 0x0000b40005027a20 */ /* 0x000fe40000410000 */
[--C-:B------:R-:W-:Y:S02]  /*11420*/  FFMA.FTZ R199, R172, c[0x0][0x2d0], -R177.reuse ;  /* 0x0000b400acc77a23 */ /* 0x100fe400000108b1 */
[--C-:B------:R-:W-:Y:S02]  /*11430*/  FFMA.FTZ R176, R176, c[0x0][0x2d0], -R177.reuse ;  /* 0x0000b400b0b07a23 */ /* 0x100fe400000108b1 */
[--C-:B------:R-:W-:Y:S02]  /*11440*/  FFMA.FTZ R194, R194, c[0x0][0x2d0], -R177.reuse ;  /* 0x0000b400c2c27a23 */ /* 0x100fe400000108b1 */
[--C-:B------:R-:W-:Y:S01]  /*11450*/  FFMA.FTZ R197, R196, c[0x0][0x2d0], -R177.reuse ;  /* 0x0000b400c4c57a23 */ /* 0x100fe200000108b1 */
[----:B------:R-:W-:Y:S01]  /*11460*/  MUFU.EX2 R185, R185 ;  /* 0x000000b900b97308 */ /* 0x000fe20000000800 */
[--C-:B------:R-:W-:Y:S01]  /*11470*/  FFMA.FTZ R196, R174, c[0x0][0x2d0], -R177.reuse ;  /* 0x0000b400aec47a23 */ /* 0x100fe200000108b1 */
[----:B-1----:R-:W-:Y:S01]  /*11480*/  F2FP.BF16.PACK_AB R170, R181, R166 ;  /* 0x000000a6b5aa723e */ /* 0x002fe200000010ff */
[----:B------:R-:W-:Y:S01]  /*11490*/  LDSM.16.MT88.4 R172, [R226+0x4900] ;  /* 0x00490000e2ac783b */ /* 0x000fe20000004200 */
[--C-:B------:R-:W-:Y:S02]  /*114a0*/  FFMA.FTZ R204, R204, c[0x0][0x2d0], -R177.reuse ;  /* 0x0000b400cccc7a23 */ /* 0x100fe400000108b1 */
[--C-:B------:R-:W-:Y:S02]  /*114b0*/  FFMA.FTZ R207, R202, c[0x0][0x2d0], -R177.reuse ;  /* 0x0000b400cacf7a23 */ /* 0x100fe400000108b1 */
[--C-:B------:R-:W-:Y:S02]  /*114c0*/  FFMA.FTZ R200, R200, c[0x0][0x2d0], -R177.reuse ;  /* 0x0000b400c8c87a23 */ /* 0x100fe400000108b1 */
[----:B------:R-:W1:Y:S01]  /*114d0*/  MUFU.EX2 R184, R184 ;  /* 0x000000b800b87308 */ /* 0x000e620000000800 */
[--C-:B------:R-:W-:Y:S02]  /*114e0*/  FFMA.FTZ R198, R198, c[0x0][0x2d0], -R177.reuse ;  /* 0x0000b400c6c67a23 */ /* 0x100fe400000108b1 */
[--C-:B------:R-:W-:Y:S02]  /*114f0*/  FFMA.FTZ R202, R189, c[0x0][0x2d0], -R188.reuse ;  /* 0x0000b400bdca7a23 */ /* 0x100fe400000108bc */
[C---:B--2---:R-:W-:Y:S02]  /*11500*/  FMUL.FTZ R4, R3.reuse, R160 ;  /* 0x000000a003047220 */ /* 0x044fe40000410000 */
        /* <DEDUP_REMOVED lines=8> */
[----:B------:R-:W2:Y:S01]  /*11590*/  MUFU.EX2 R182, R182 ;  /* 0x000000b600b67308 */ /* 0x000ea20000000800 */
[C---:B------:R-:W-:Y:S02]  /*115a0*/  FMUL.FTZ R32, R3.reuse, R132 ;  /* 0x0000008403207220 */ /* 0x040fe40000410000 */
[----:B------:R-:W-:Y:S01]  /*115b0*/  FMUL.FTZ R33, R3, R133 ;  /* 0x0000008503217220 */ /* 0x000fe20000410000 */
[----:B-1----:R-:W-:Y:S01]  /*115c0*/  F2FP.BF16.PACK_AB R169, R184, R185 ;  /* 0x000000b9b8a9723e */ /* 0x002fe200000010ff */
[----:B------:R-:W-:Y:S02]  /*115d0*/  FFMA.FTZ R188, R179, c[0x0][0x2d0], -R188 ;  /* 0x0000b400b3bc7a23 */ /* 0x000fe400000108bc */
[--C-:B------:R-:W-:Y:S02]  /*115e0*/  FFMA.FTZ R189, R178, c[0x0][0x2d0], -R177.reuse ;  /* 0x0000b400b2bd7a23 */ /* 0x100fe400000108b1 */
        /* <DEDUP_REMOVED lines=10> */
[----:B--2---:R-:W-:Y:S01]  /*11690*/  F2FP.BF16.PACK_AB R171, R182, R183 ;  /* 0x000000b7b6ab723e */ /* 0x004fe200000010ff */
[C---:B------:R-:W-:Y:S02]  /*116a0*/  FMUL.FTZ R52, R3.reuse, R52 ;  /* 0x0000003403347220 */ /* 0x040fe40000410000 */
[C---:B------:R-:W-:Y:S02]  /*116b0*/  FMUL.FTZ R53, R3.reuse, R53 ;  /* 0x0000003503357220 */ /* 0x040fe40000410000 */
[C---:B------:R-:W-:Y:S01]  /*116c0*/  FMUL.FTZ R56, R3.reuse, R56 ;  /* 0x0000003803387220 */ /* 0x040fe20000410000 */
[----:B------:R-:W2:Y:S01]  /*116d0*/  MUFU.EX2 R193, R193 ;  /* 0x000000c100c17308 */ /* 0x000ea20000000800 */
[C---:B------:R-:W-:Y:S02]  /*116e0*/  FMUL.FTZ R57, R3.reuse, R57 ;  /* 0x0000003903397220 */ /* 0x040fe40000410000 */
[C---:B------:R-:W-:Y:S02]  /*116f0*/  FMUL.FTZ R60, R3.reuse, R60 ;  /* 0x0000003c033c7220 */ /* 0x040fe40000410000 */
[C---:B-1----:R-:W-:Y:S02]  /*11700*/  FMUL.FTZ R6, R2.reuse, R162 ;  /* 0x000000a202067220 */ /* 0x042fe40000410000 */
[C---:B------:R-:W-:Y:S02]  /*11710*/  FMUL.FTZ R7, R2.reuse, R163 ;  /* 0x000000a302077220 */ /* 0x040fe40000410000 */
[----:B------:R-:W-:Y:S01]  /*11720*/  LDSM.16.MT88.4 R160, [R225+0x2900] ;  /* 0x00290000e1a0783b */ /* 0x000fe20000004200 */
[C---:B------:R-:W-:Y:S01]  /*11730*/  FMUL.FTZ R10, R2.reuse, R158 ;  /* 0x0000009e020a7220 */ /* 0x040fe20000410000 */
[----:B------:R-:W-:Y:S01]  /*11740*/  MUFU.EX2 R192, R192 ;  /* 0x000000c000c07308 */ /* 0x000fe20000000800 */
[C---:B------:R-:W-:Y:S02]  /*11750*/  FMUL.FTZ R11, R2.reuse, R159 ;  /* 0x0000009f020b7220 */ /* 0x040fe40000410000 */
[C---:B------:R-:W-:Y:S03]  /*11760*/  HMMA.16816.F32.BF16 R4, R168.reuse, R12, R4 ;  /* 0x0000000ca804723c */ /* 0x040fe60000041804 */
[----:B------:R-:W-:Y:S02]  /*11770*/  LDSM.16.MT88.4 R156, [R226+0x2900] ;  /* 0x00290000e29c783b */ /* 0x000fe40000004200 */
[C---:B------:R-:W-:Y:S02]  /*11780*/  FMUL.FTZ R18, R2.reuse, R150 ;  /* 0x0000009602127220 */ /* 0x040fe40000410000 */
[C---:B------:R-:W-:Y:S01]  /*11790*/  FMUL.FTZ R12, R3.reuse, R152 ;  /* 0x00000098030c7220 */ /* 0x040fe20000410000 */
[C---:B------:R-:W-:Y:S01]  /*117a0*/  HMMA.16816.F32.BF16 R8, R168.reuse, R14, R8 ;  /* 0x0000000ea808723c */ /* 0x040fe20000041808 */
[----:B------:R-:W-:Y:S03]  /*117b0*/  MUFU.EX2 R195, R195 ;  /* 0x000000c300c37308 */ /* 0x000fe60000000800 */
[C---:B------:R-:W-:Y:S02]  /*117c0*/  FMUL.FTZ R13, R3.reuse, R153 ;  /* 0x00000099030d7220 */ /* 0x040fe40000410000 */
[C---:B------:R-:W-:Y:S02]  /*117d0*/  FMUL.FTZ R19, R2.reuse, R151 ;  /* 0x0000009702137220 */ /* 0x040fe40000410000 */
[C---:B------:R-:W-:Y:S01]  /*117e0*/  FMUL.FTZ R14, R2.reuse, R154 ;  /* 0x0000009a020e7220 */ /* 0x040fe20000410000 */
[----:B------:R-:W-:Y:S02]  /*117f0*/  LDSM.16.MT88.4 R148, [R224+0x900] ;  /* 0x00090000e094783b */ /* 0x000fe40000004200 */
[----:B------:R-:W-:Y:S01]  /*11800*/  MUFU.EX2 R194, R194 ;  /* 0x000000c200c27308 */ /* 0x000fe20000000800 */
[C---:B------:R-:W-:Y:S02]  /*11810*/  FMUL.FTZ R15, R2.reuse, R155 ;  /* 0x0000009b020f7220 */ /* 0x040fe40000410000 */
[C---:B------:R-:W-:Y:S02]  /*11820*/  FMUL.FTZ R26, R2.reuse, R142 ;  /* 0x0000008e021a7220 */ /* 0x040fe40000410000 */
[C---:B------:R-:W-:Y:S01]  /*11830*/  FMUL.FTZ R27, R2.reuse, R143 ;  /* 0x0000008f021b7220 */ /* 0x040fe20000410000 */
[----:B------:R-:W1:Y:S01]  /*11840*/  LDSM.16.MT88.4 R152, [R224+0x100] ;  /* 0x00010000e098783b */ /* 0x000e620000004200 */
[C---:B------:R-:W-:Y:S01]  /*11850*/  FMUL.FTZ R34, R2.reuse, R134 ;  /* 0x0000008602227220 */ /* 0x040fe20000410000 */
[C---:B------:R-:W-:Y:S02]  /*11860*/  HMMA.16816.F32.BF16 R12, R168.reuse, R20, R12 ;  /* 0x00000014a80c723c */ /* 0x040fe4000004180c */
[----:B------:R-:W3:Y:S01]  /*11870*/  MUFU.EX2 R197, R197 ;  /* 0x000000c500c57308 */ /* 0x000ee20000000800 */
[C---:B------:R-:W-:Y:S02]  /*11880*/  FMUL.FTZ R35, R2.reuse, R135 ;  /* 0x0000008702237220 */ /* 0x040fe40000410000 */
[C---:B------:R-:W-:Y:S01]  /*11890*/  FMUL.FTZ R38, R2.reuse, R38 ;  /* 0x0000002602267220 */ /* 0x040fe20000410000 */
[----:B------:R-:W-:Y:S01]  /*118a0*/  LDSM.16.MT88.4 R132, [R225+0x2100] ;  /* 0x00210000e184783b */ /* 0x000fe20000004200 */
[C---:B------:R-:W-:Y:S01]  /*118b0*/  FMUL.FTZ R20, R3.reuse, R144 ;  /* 0x0000009003147220 */ /* 0x040fe20000410000 */
[C---:B------:R-:W-:Y:S04]  /*118c0*/  HMMA.16816.F32.BF16 R16, R168.reuse, R22, R16 ;  /* 0x00000016a810723c */ /* 0x040fe80000041810 */
[C---:B------:R-:W-:Y:S01]  /*118d0*/  FMUL.FTZ R21, R3.reuse, R145 ;  /* 0x0000009103157220 */ /* 0x040fe20000410000 */
[----:B------:R-:W-:Y:S01]  /*118e0*/  MUFU.EX2 R196, R196 ;  /* 0x000000c400c47308 */ /* 0x000fe20000000800 */
[C---:B------:R-:W-:Y:S01]  /*118f0*/  FMUL.FTZ R39, R2.reuse, R39 ;  /* 0x0000002702277220 */ /* 0x040fe20000410000 */
[----:B------:R-:W-:Y:S01]  /*11900*/  LDSM.16.MT88.4 R140, [R224+0x2100] ;  /* 0x00210000e08c783b */ /* 0x000fe20000004200 */
[C---:B------:R-:W-:Y:S04]  /*11910*/  FMUL.FTZ R22, R2.reuse, R146 ;  /* 0x0000009202167220 */ /* 0x040fe80000410000 */
[C---:B------:R-:W-:Y:S02]  /*11920*/  FMUL.FTZ R23, R2.reuse, R147 ;  /* 0x0000009302177220 */ /* 0x040fe40000410000 */
[C---:B------:R-:W-:Y:S01]  /*11930*/  FMUL.FTZ R42, R2.reuse, R42 ;  /* 0x0000002a022a7220 */ /* 0x040fe20000410000 */
[----:B------:R-:W4:Y:S01]  /*11940*/  LDSM.16.MT88.4 R144, [R231+0x2100] ;  /* 0x00210000e790783b */ /* 0x000f220000004200 */
[C---:B------:R-:W-:Y:S01]  /*11950*/  FMUL.FTZ R43, R2.reuse, R43 ;  /* 0x0000002b022b7220 */ /* 0x040fe20000410000 */
[----:B------:R-:W5:Y:S01]  /*11960*/  MUFU.EX2 R199, R199 ;  /* 0x000000c700c77308 */ /* 0x000f620000000800 */
[C---:B------:R-:W-:Y:S01]  /*11970*/  FMUL.FTZ R46, R2.reuse, R46 ;  /* 0x0000002e022e7220 */ /* 0x040fe20000410000 */
[C---:B------:R-:W-:Y:S03]  /*11980*/  HMMA.16816.F32.BF16 R20, R168.reuse, R28, R20 ;  /* 0x0000001ca814723c */ /* 0x040fe60000041814 */
[C---:B------:R-:W-:Y:S02]  /*11990*/  FMUL.FTZ R47, R2.reuse, R47 ;  /* 0x0000002f022f7220 */ /* 0x040fe40000410000 */
[C---:B------:R-:W-:Y:S02]  /*119a0*/  FMUL.FTZ R50, R2.reuse, R50 ;  /* 0x0000003202327220 */ /* 0x040fe40000410000 */
[C---:B------:R-:W-:Y:S01]  /*119b0*/  FMUL.FTZ R28, R3.reuse, R136 ;  /* 0x00000088031c7220 */ /* 0x040fe20000410000 */
[C---:B------:R-:W-:Y:S01]  /*119c0*/  HMMA.16816.F32.BF16 R24, R168.reuse, R30, R24 ;  /* 0x0000001ea818723c */ /* 0x040fe20000041818 */
[----:B------:R-:W-:Y:S03]  /*119d0*/  MUFU.EX2 R206, R206 ;  /* 0x000000ce00ce7308 */ /* 0x000fe60000000800 */
[C---:B------:R-:W-:Y:S02]  /*119e0*/  FMUL.FTZ R29, R3.reuse, R137 ;  /* 0x00000089031d7220 */ /* 0x040fe40000410000 */
[C---:B------:R-:W-:Y:S02]  /*119f0*/  FMUL.FTZ R51, R2.reuse, R51 ;  /* 0x0000003302337220 */ /* 0x040fe40000410000 */
[C---:B------:R-:W-:Y:S03]  /*11a00*/  FMUL.FTZ R30, R2.reuse, R138 ;  /* 0x0000008a021e7220 */ /* 0x040fe60000410000 */
[----:B------:R-:W-:Y:S01]  /*11a10*/  MUFU.EX2 R205, R205 ;  /* 0x000000cd00cd7308 */ /* 0x000fe20000000800 */
[C---:B------:R-:W-:Y:S02]  /*11a20*/  FMUL.FTZ R31, R2.reuse, R139 ;  /* 0x0000008b021f7220 */ /* 0x040fe40000410000 */
[----:B------:R-:W2:Y:S01]  /*11a30*/  LDSM.16.MT88.4 R136, [R226+0x2100] ;  /* 0x00210000e288783b */ /* 0x000ea20000004200 */
[C---:B------:R-:W-:Y:S02]  /*11a40*/  FMUL.FTZ R54, R2.reuse, R54 ;  /* 0x0000003602367220 */ /* 0x040fe40000410000 */
[C---:B------:R-:W-:Y:S02]  /*11a50*/  FMUL.FTZ R55, R2.reuse, R55 ;  /* 0x0000003702377220 */ /* 0x040fe40000410000 */
[C---:B-1----:R-:W-:Y:S02]  /*11a60*/  HMMA.16816.F32.BF16 R28, R168.reuse, R152, R28 ;  /* 0x00000098a81c723c */ /* 0x042fe4000004181c */
[----:B------:R-:W-:Y:S01]  /*11a70*/  MUFU.EX2 R203, R203 ;  /* 0x000000cb00cb7308 */ /* 0x000fe20000000800 */
[C---:B------:R-:W-:Y:S02]  /*11a80*/  FMUL.FTZ R58, R2.reuse, R58 ;  /* 0x0000003a023a7220 */ /* 0x040fe40000410000 */
[C---:B------:R-:W-:Y:S02]  /*11a90*/  FMUL.FTZ R59, R2.reuse, R59 ;  /* 0x0000003b023b7220 */ /* 0x040fe40000410000 */
[C---:B------:R-:W-:Y:S01]  /*11aa0*/  FMUL.FTZ R61, R3.reuse, R61 ;  /* 0x0000003d033d7220 */ /* 0x040fe20000410000 */
[C---:B------:R-:W-:Y:S01]  /*11ab0*/  HMMA.16816.F32.BF16 R32, R168.reuse, R154, R32 ;  /* 0x0000009aa820723c */ /* 0x040fe20000041820 */
[----:B------:R-:W-:Y:S03]  /*11ac0*/  LDSM.16.MT88.4 R152, [R231+0x2900] ;  /* 0x00290000e798783b */ /* 0x000fe60000004200 */
[C---:B------:R-:W-:Y:S01]  /*11ad0*/  FMUL.FTZ R62, R2.reuse, R62 ;  /* 0x0000003e023e7220 */ /* 0x040fe20000410000 */
[----:B------:R-:W-:Y:S01]  /*11ae0*/  MUFU.EX2 R201, R201 ;  /* 0x000000c900c97308 */ /* 0x000fe20000000800 */
[C---:B------:R-:W-:Y:S02]  /*11af0*/  FMUL.FTZ R63, R2.reuse, R63 ;  /* 0x0000003f023f7220 */ /* 0x040fe40000410000 */
[C---:B----4-:R-:W-:Y:S04]  /*11b00*/  HMMA.16816.F32.BF16 R36, R168.reuse, R144, R36 ;  /* 0x00000090a824723c */ /* 0x050fe80000041824 */
[C---:B------:R-:W-:Y:S02]  /*11b10*/  FMUL.FTZ R64, R3.reuse, R64 ;  /* 0x0000004003407220 */ /* 0x040fe40000410000 */
[C---:B------:R-:W-:Y:S01]  /*11b20*/  FMUL.FTZ R65, R3.reuse, R65 ;  /* 0x0000004103417220 */ /* 0x040fe20000410000 */
[----:B------:R-:W-:Y:S01]  /*11b30*/  MUFU.EX2 R204, R204 ;  /* 0x000000cc00cc7308 */ /* 0x000fe20000000800 */
[C---:B------:R-:W-:Y:S01]  /*11b40*/  HMMA.16816.F32.BF16 R40, R168.reuse, R146, R40 ;  /* 0x00000092a828723c */ /* 0x040fe20000041828 */
[----:B------:R-:W-:Y:S03]  /*11b50*/  LDSM.16.MT88.4 R144, [R225+0x900] ;  /* 0x00090000e190783b */ /* 0x000fe60000004200 */
[C---:B------:R-:W-:Y:S02]  /*11b60*/  FMUL.FTZ R66, R2.reuse, R66 ;  /* 0x0000004202427220 */ /* 0x040fe40000410000 */
[C---:B------:R-:W-:Y:S02]  /*11b70*/  FMUL.FTZ R67, R2.reuse, R67 ;  /* 0x0000004302437220 */ /* 0x040fe40000410000 */
[C---:B------:R-:W-:Y:S01]  /*11b80*/  FMUL.FTZ R68, R3.reuse, R68 ;  /* 0x0000004403447220 */ /* 0x040fe20000410000 */
[----:B------:R-:W-:Y:S01]  /*11b90*/  MUFU.EX2 R207, R207 ;  /* 0x000000cf00cf7308 */ /* 0x000fe20000000800 */
[C---:B--2---:R-:W-:Y:S03]  /*11ba0*/  HMMA.16816.F32.BF16 R44, R168.reuse, R136, R44 ;  /* 0x00000088a82c723c */ /* 0x044fe6000004182c */
        /* <DEDUP_REMOVED lines=8> */
[C---:B------:R-:W-:Y:S04]  /*11c30*/  HMMA.16816.F32.BF16 R52, R168.reuse, R132, R52 ;  /* 0x00000084a834723c */ /* 0x040fe80000041834 */
[C---:B------:R-:W-:Y:S01]  /*11c40*/  FMUL.FTZ R74, R2.reuse, R74 ;  /* 0x0000004a024a7220 */ /* 0x040fe20000410000 */
[----:B------:R-:W-:Y:S01]  /*11c50*/  MUFU.EX2 R198, R198 ;  /* 0x000000c600c67308 */ /* 0x000fe20000000800 */
[C---:B------:R-:W-:Y:S02]  /*11c60*/  FMUL.FTZ R75, R2.reuse, R75 ;  /* 0x0000004b024b7220 */ /* 0x040fe40000410000 */
[C---:B------:R-:W-:Y:S01]  /*11c70*/  HMMA.16816.F32.BF16 R56, R168.reuse, R134, R56 ;  /* 0x00000086a838723c */ /* 0x040fe20000041838 */
[----:B------:R-:W2:Y:S03]  /*11c80*/  LDSM.16.MT88.4 R132, [R226+0x4100] ;  /* 0x00410000e284783b */ /* 0x000ea60000004200 */
[C---:B------:R-:W-:Y:S02]  /*11c90*/  FMUL.FTZ R76, R3.reuse, R76 ;  /* 0x0000004c034c7220 */ /* 0x040fe40000410000 */
[C---:B------:R-:W-:Y:S01]  /*11ca0*/  FMUL.FTZ R77, R3.reuse, R77 ;  /* 0x0000004d034d7220 */ /* 0x040fe20000410000 */
[----:B------:R-:W-:Y:S01]  /*11cb0*/  MUFU.EX2 R191, R191 ;  /* 0x000000bf00bf7308 */ /* 0x000fe20000000800 */
[C---:B------:R-:W-:Y:S04]  /*11cc0*/  HMMA.16816.F32.BF16 R60, R168.reuse, R140, R60 ;  /* 0x0000008ca83c723c */ /* 0x040fe8000004183c */
[C---:B------:R-:W-:Y:S02]  /*11cd0*/  FMUL.FTZ R78, R2.reuse, R78 ;  /* 0x0000004e024e7220 */ /* 0x040fe40000410000 */
[C---:B------:R-:W-:Y:S02]  /*11ce0*/  FMUL.FTZ R79, R2.reuse, R79 ;  /* 0x0000004f024f7220 */ /* 0x040fe40000410000 */
[C---:B------:R-:W-:Y:S01]  /*11cf0*/  HMMA.16816.F32.BF16 R64, R168.reuse, R142, R64 ;  /* 0x0000008ea840723c */ /* 0x040fe20000041840 */
[----:B------:R-:W4:Y:S01]  /*11d00*/  LDSM.16.MT88.4 R140, [R225+0x4100] ;  /* 0x00410000e18c783b */ /* 0x000f220000004200 */
[----:B------:R-:W3:Y:S02]  /*11d10*/  MUFU.EX2 R202, R202 ;  /* 0x000000ca00ca7308 */ /* 0x000ee40000000800 */
        /* <DEDUP_REMOVED lines=9> */
[----:B------:R-:W1:Y:S03]  /*11db0*/  LDSM.16.MT88.4 R136, [R224+0x4100] ;  /* 0x00410000e088783b */ /* 0x000e660000004200 */
[C---:B------:R-:W-:Y:S02]  /*11dc0*/  FMUL.FTZ R86, R2.reuse, R86 ;  /* 0x0000005602567220 */ /* 0x040fe40000410000 */
[C---:B------:R-:W-:Y:S01]  /*11dd0*/  FMUL.FTZ R87, R2.reuse, R87 ;  /* 0x0000005702577220 */ /* 0x040fe20000410000 */
[----:B------:R-:W1:Y:S01]  /*11de0*/  MUFU.EX2 R188, R188 ;  /* 0x000000bc00bc7308 */ /* 0x000e620000000800 */
[C---:B--2---:R-:W-:Y:S04]  /*11df0*/  HMMA.16816.F32.BF16 R76, R168.reuse, R132, R76 ;  /* 0x00000084a84c723c */ /* 0x044fe8000004184c */
[C---:B------:R-:W-:Y:S02]  /*11e00*/  FMUL.FTZ R88, R3.reuse, R88 ;  /* 0x0000005803587220 */ /* 0x040fe40000410000 */
[C---:B------:R-:W-:Y:S02]  /*11e10*/  FMUL.FTZ R89, R3.reuse, R89 ;  /* 0x0000005903597220 */ /* 0x040fe40000410000 */
[C---:B------:R-:W-:Y:S01]  /*11e20*/  HMMA.16816.F32.BF16 R80, R168.reuse, R134, R80 ;  /* 0x00000086a850723c */ /* 0x040fe20000041850 */
[----:B------:R-:W2:Y:S01]  /*11e30*/  LDSM.16.MT88.4 R132, [R231+0x6100] ;  /* 0x00610000e784783b */ /* 0x000ea20000004200 */
[----:B------:R-:W-:Y:S02]  /*11e40*/  MUFU.EX2 R189, R189 ;  /* 0x000000bd00bd7308 */ /* 0x000fe40000000800 */
        /* <DEDUP_REMOVED lines=9> */
[C---:B------:R-:W-:Y:S04]  /*11ee0*/  FMUL.FTZ R96, R3.reuse, R96 ;  /* 0x0000006003607220 */ /* 0x040fe80000410000 */
[C---:B------:R-:W-:Y:S01]  /*11ef0*/  FMUL.FTZ R97, R3.reuse, R97 ;  /* 0x0000006103617220 */ /* 0x040fe20000410000 */
[C---:B-1----:R-:W-:Y:S03]  /*11f00*/  HMMA.16816.F32.BF16 R92, R168.reuse, R136, R92 ;  /* 0x00000088a85c723c */ /* 0x042fe6000004185c */
[C---:B------:R-:W-:Y:S02]  /*11f10*/  FMUL.FTZ R98, R2.reuse, R98 ;  /* 0x0000006202627220 */ /* 0x040fe40000410000 */
[C---:B------:R-:W-:Y:S02]  /*11f20*/  FMUL.FTZ R99, R2.reuse, R99 ;  /* 0x0000006302637220 */ /* 0x040fe40000410000 */
[C---:B------:R-:W-:Y:S02]  /*11f30*/  FMUL.FTZ R100, R3.reuse, R100 ;  /* 0x0000006403647220 */ /* 0x040fe40000410000 */
[C---:B------:R-:W-:Y:S03]  /*11f40*/  FMUL.FTZ R101, R3.reuse, R101 ;  /* 0x0000006503657220 */ /* 0x040fe60000410000 */
[C---:B------:R-:W-:Y:S01]  /*11f50*/  HMMA.16816.F32.BF16 R96, R168.reuse, R138, R96 ;  /* 0x0000008aa860723c */ /* 0x040fe20000041860 */
[----:B------:R-:W1:Y:S02]  /*11f60*/  LDSM.16.MT88.4 R136, [R225+0x6100] ;  /* 0x00610000e188783b */ /* 0x000e640000004200 */
[C---:B------:R-:W-:Y:S02]  /*11f70*/  FMUL.FTZ R102, R2.reuse, R102 ;  /* 0x0000006602667220 */ /* 0x040fe40000410000 */
[C---:B------:R-:W-:Y:S02]  /*11f80*/  FMUL.FTZ R103, R2.reuse, R103 ;  /* 0x0000006702677220 */ /* 0x040fe40000410000 */
[C---:B------:R-:W-:Y:S02]  /*11f90*/  FMUL.FTZ R104, R3.reuse, R104 ;  /* 0x0000006803687220 */ /* 0x040fe40000410000 */
[C---:B------:R-:W-:Y:S03]  /*11fa0*/  FMUL.FTZ R105, R3.reuse, R105 ;  /* 0x0000006903697220 */ /* 0x040fe60000410000 */
[C---:B--2---:R-:W-:Y:S03]  /*11fb0*/  HMMA.16816.F32.BF16 R100, R168.reuse, R132, R100 ;  /* 0x00000084a864723c */ /* 0x044fe60000041864 */
[C---:B------:R-:W-:Y:S02]  /*11fc0*/  FMUL.FTZ R106, R2.reuse, R106 ;  /* 0x0000006a026a7220 */ /* 0x040fe40000410000 */
        /* <DEDUP_REMOVED lines=13> */
[C---:B------:R-:W-:Y:S03]  /*120a0*/  FMUL.FTZ R117, R3.reuse, R117 ;  /* 0x0000007503757220 */ /* 0x040fe60000410000 */
[C---:B------:R-:W-:Y:S01]  /*120b0*/  HMMA.16816.F32.BF16 R112, R168.reuse, R142, R112 ;  /* 0x0000008ea870723c */ /* 0x040fe20000041870 */
[----:B------:R-:W-:Y:S02]  /*120c0*/  LDSM.16.MT88.4 R140, [R226+0x900] ;  /* 0x00090000e28c783b */ /* 0x000fe40000004200 */
[C---:B------:R-:W-:Y:S02]  /*120d0*/  FMUL.FTZ R118, R2.reuse, R118 ;  /* 0x0000007602767220 */ /* 0x040fe40000410000 */
[C---:B------:R-:W-:Y:S02]  /*120e0*/  FMUL.FTZ R119, R2.reuse, R119 ;  /* 0x0000007702777220 */ /* 0x040fe40000410000 */
[C---:B------:R-:W-:Y:S02]  /*120f0*/  FMUL.FTZ R120, R3.reuse, R120 ;  /* 0x0000007803787220 */ /* 0x040fe40000410000 */
[C---:B------:R-:W-:Y:S03]  /*12100*/  FMUL.FTZ R121, R3.reuse, R121 ;  /* 0x0000007903797220 */ /* 0x040fe60000410000 */
        /* <DEDUP_REMOVED lines=10> */
[----:B------:R-:W-:Y:S03]  /*121b0*/  FMUL.FTZ R129, R3, R129 ;  /* 0x0000008103817220 */ /* 0x000fe60000410000 */
[C---:B--2---:R-:W-:Y:S03]  /*121c0*/  HMMA.16816.F32.BF16 R124, R168.reuse, R132, R124 ;  /* 0x00000084a87c723c */ /* 0x044fe6000004187c */
[C---:B------:R-:W-:Y:S02]  /*121d0*/  FMUL.FTZ R130, R2.reuse, R130 ;  /* 0x0000008202827220 */ /* 0x040fe40000410000 */
[----:B------:R-:W-:Y:S02]  /*121e0*/  FMUL.FTZ R131, R2, R131 ;  /* 0x0000008302837220 */ /* 0x000fe40000410000 */
[----:B------:R-:W-:Y:S01]  /*121f0*/  F2FP.BF16.PACK_AB R132, R193, R190 ;  /* 0x000000bec184723e */ /* 0x000fe200000010ff */
[--C-:B------:R-:W-:Y:S01]  /*12200*/  FFMA.FTZ R186, R186, c[0x0][0x2d0], -R177.reuse ;  /* 0x0000b400baba7a23 */ /* 0x100fe200000108b1 */
[----:B---3--:R-:W-:Y:S03]  /*12210*/  F2FP.BF16.PACK_AB R133, R197, R194 ;  /* 0x000000c2c585723e */ /* 0x008fe600000010ff */
[----:B------:R-:W-:Y:S01]  /*12220*/  HMMA.16816.F32.BF16 R128, R168, R134, R128 ;  /* 0x00000086a880723c */ /* 0x000fe20000041880 */
[----:B------:R-:W-:Y:S01]  /*12230*/  LDSM.16.MT88.4 R168, [R231+0x4900] ;  /* 0x00490000e7a8783b */ /* 0x000fe20000004200 */
[----:B------:R-:W-:Y:S01]  /*12240*/  MUFU.EX2 R186, R186 ;  /* 0x000000ba00ba7308 */ /* 0x000fe20000000800 */
[----:B------:R-:W-:Y:S02]  /*12250*/  FFMA.FTZ R177, R165, c[0x0][0x2d0], -R177 ;  /* 0x0000b400a5b17a23 */ /* 0x000fe400000108b1 */
[----:B------:R-:W-:Y:S02]  /*12260*/  FFMA.FTZ R180, R3, R244, R180 ;  /* 0x000000f403b47223 */ /* 0x000fe400000100b4 */
[----:B------:R-:W-:Y:S01]  /*12270*/  F2FP.BF16.PACK_AB R134, R195, R192 ;  /* 0x000000c0c386723e */ /* 0x000fe200000010ff */
[----:B------:R-:W-:Y:S01]  /*12280*/  FFMA.FTZ R185, R2, R243, R185 ;  /* 0x000000f302b97223 */ /* 0x000fe200000100b9 */
[----:B-----5:R-:W-:Y:S03]  /*12290*/  F2FP.BF16.PACK_AB R135, R199, R196 ;  /* 0x000000c4c787723e */ /* 0x020fe600000010ff */
[----:B------:R-:W-:Y:S01]  /*122a0*/  MUFU.EX2 R165, R177 ;  /* 0x000000b100a57308 */ /* 0x000fe20000000800 */
[----:B------:R-:W-:Y:S02]  /*122b0*/  FADD.FTZ R167, R167, R180 ;  /* 0x000000b4a7a77221 */ /* 0x000fe40000010000 */
[----:B------:R-:W-:Y:S01]  /*122c0*/  FADD.FTZ R184, R184, R185 ;  /* 0x000000b9b8b87221 */ /* 0x000fe20000010000 */
[C---:B-1----:R-:W-:Y:S05]  /*122d0*/  HMMA.16816.F32.BF16 R4, R132.reuse, R136, R4 ;  /* 0x000000888404723c */ /* 0x042fea0000041804 */
[----:B------:R-:W-:Y:S02]  /*122e0*/  FADD.FTZ R166, R166, R167 ;  /* 0x000000a7a6a67221 */ /* 0x000fe40000010000 */
[----:B------:R-:W-:Y:S01]  /*122f0*/  FADD.FTZ R3, R183, R184 ;  /* 0x000000b8b7037221 */ /* 0x000fe20000010000 */
[C---:B------:R-:W-:Y:S01]  /*12300*/  HMMA.16816.F32.BF16 R8, R132.reuse, R138, R8 ;  /* 0x0000008a8408723c */ /* 0x040fe20000041808 */
[----:B------:R-:W1:Y:S03]  /*12310*/  LDSM.16.MT88.4 R136, [R224+0x2900] ;  /* 0x00290000e088783b */ /* 0x000e660000004200 */
[----:B------:R-:W-:Y:S02]  /*12320*/  FADD.FTZ R181, R181, R166 ;  /* 0x000000a6b5b57221 */ /* 0x000fe40000010000 */
[----:B------:R-:W-:Y:S02]  /*12330*/  FADD.FTZ R3, R182, R3 ;  /* 0x00000003b6037221 */ /* 0x000fe40000010000 */
[C---:B------:R-:W-:Y:S04]  /*12340*/  HMMA.16816.F32.BF16 R12, R132.reuse, R140, R12 ;  /* 0x0000008c840c723c */ /* 0x040fe8000004180c */
[----:B------:R-:W-:Y:S02]  /*12350*/  FADD.FTZ R190, R190, R181 ;  /* 0x000000b5bebe7221 */ /* 0x000fe40000010000 */
[----:B------:R-:W-:Y:S02]  /*12360*/  FADD.FTZ R194, R194, R3 ;  /* 0x00000003c2c27221 */ /* 0x000fe40000010000 */
[C---:B------:R-:W-:Y:S01]  /*12370*/  HMMA.16816.F32.BF16 R16, R132.reuse, R142, R16 ;  /* 0x0000008e8410723c */ /* 0x040fe20000041810 */
[----:B------:R-:W2:Y:S03]  /*12380*/  LDSM.16.MT88.4 R140, [R225+0x4900] ;  /* 0x00490000e18c783b */ /* 0x000ea60000004200 */
[----:B------:R-:W-:Y:S02]  /*12390*/  FADD.FTZ R193, R193, R190 ;  /* 0x000000bec1c17221 */ /* 0x000fe40000010000 */
[----:B------:R-:W-:Y:S02]  /*123a0*/  FADD.FTZ R197, R197, R194 ;  /* 0x000000c2c5c57221 */ /* 0x000fe40000010000 */
[C---:B------:R-:W-:Y:S04]  /*123b0*/  HMMA.16816.F32.BF16 R20, R132.reuse, R144, R20 ;  /* 0x000000908414723c */ /* 0x040fe80000041814 */
[----:B------:R-:W-:Y:S02]  /*123c0*/  FADD.FTZ R192, R192, R193 ;  /* 0x000000c1c0c07221 */ /* 0x000fe40000010000 */
[----:B------:R-:W-:Y:S02]  /*123d0*/  FADD.FTZ R196, R196, R197 ;  /* 0x000000c5c4c47221 */ /* 0x000fe40000010000 */
[C---:B------:R-:W-:Y:S01]  /*123e0*/  HMMA.16816.F32.BF16 R24, R132.reuse, R146, R24 ;  /* 0x000000928418723c */ /* 0x040fe20000041818 */
[----:B------:R-:W3:Y:S03]  /*123f0*/  LDSM.16.MT88.4 R144, [R224+0x4900] ;  /* 0x00490000e090783b */ /* 0x000ee60000004200 */
[----:B------:R-:W-:Y:S02]  /*12400*/  FADD.FTZ R195, R195, R192 ;  /* 0x000000c0c3c37221 */ /* 0x000fe40000010000 */
[----:B------:R-:W-:Y:S02]  /*12410*/  FADD.FTZ R199, R199, R196 ;  /* 0x000000c4c7c77221 */ /* 0x000fe40000010000 */
[C---:B------:R-:W-:Y:S08]  /*12420*/  HMMA.16816.F32.BF16 R28, R132.reuse, R148, R28 ;  /* 0x00000094841c723c */ /* 0x040ff0000004181c */
[C---:B------:R-:W-:Y:S01]  /*12430*/  HMMA.16816.F32.BF16 R32, R132.reuse, R150, R32 ;  /* 0x000000968420723c */ /* 0x040fe20000041820 */
[----:B------:R-:W-:Y:S07]  /*12440*/  LDSM.16.MT88.4 R148, [R226+0x6900] ;  /* 0x00690000e294783b */ /* 0x000fee0000004200 */
        /* <DEDUP_REMOVED lines=12> */
[C---:B------:R-:W-:Y:S01]  /*12510*/  HMMA.16816.F32.BF16 R68, R132.reuse, R168, R68 ;  /* 0x000000a88444723c */ /* 0x040fe20000041844 */
[----:B------:R4:W5:Y:S06]  /*12520*/  MUFU.EX2 R169, R176 ;  /* 0x000000b000a97308 */ /* 0x00096c0000000800 */
[----:B------:R-:W-:Y:S01]  /*12530*/  F2FP.BF16.PACK_AB R168, R202, R191 ;  /* 0x000000bfcaa8723e */ /* 0x000fe200000010ff */
[C---:B------:R-:W-:Y:S07]  /*12540*/  HMMA.16816.F32.BF16 R72, R132.reuse, R170, R72 ;  /* 0x000000aa8448723c */ /* 0x040fee0000041848 */
[----:B------:R-:W-:Y:S01]  /*12550*/  F2FP.BF16.PACK_AB R170, R188, R187 ;  /* 0x000000bbbcaa723e */ /* 0x000fe200000010ff */
[C---:B------:R-:W-:Y:S08]  /*12560*/  HMMA.16816.F32.BF16 R76, R132.reuse, R172, R76 ;  /* 0x000000ac844c723c */ /* 0x040ff0000004184c */
[C---:B------:R-:W-:Y:S01]  /*12570*/  HMMA.16816.F32.BF16 R80, R132.reuse, R174, R80 ;  /* 0x000000ae8450723c */ /* 0x040fe20000041850 */
[----:B------:R-:W-:Y:S07]  /*12580*/  LDSM.16.MT88.4 R172, [R224+0x1900] ;  /* 0x00190000e0ac783b */ /* 0x000fee0000004200 */
[C---:B--2---:R-:W-:Y:S01]  /*12590*/  HMMA.16816.F32.BF16 R84, R132.reuse, R140, R84 ;  /* 0x0000008c8454723c */ /* 0x044fe20000041854 */
[----:B----4-:R-:W-:Y:S07]  /*125a0*/  LDSM.16.MT88.4 R176, [R231+0x5900] ;  /* 0x00590000e7b0783b */ /* 0x010fee0000004200 */
        /* <DEDUP_REMOVED lines=8> */
[C---:B------:R-:W-:Y:S08]  /*12630*/  HMMA.16816.F32.BF16 R108, R132.reuse, R148, R108 ;  /* 0x00000094846c723c */ /* 0x040ff0000004186c */
[C---:B------:R-:W-:Y:S01]  /*12640*/  HMMA.16816.F32.BF16 R112, R132.reuse, R150, R112 ;  /* 0x000000968470723c */ /* 0x040fe20000041870 */
[----:B------:R-:W4:Y:S07]  /*12650*/  LDSM.16.MT88.4 R148, [R226+0x1100] ;  /* 0x00110000e294783b */ /* 0x000f2e0000004200 */
[C---:B--2---:R-:W-:Y:S08]  /*12660*/  HMMA.16816.F32.BF16 R116, R132.reuse, R140, R116 ;  /* 0x0000008c8474723c */ /* 0x044ff00000041874 */
[C---:B------:R-:W-:Y:S01]  /*12670*/  HMMA.16816.F32.BF16 R120, R132.reuse, R142, R120 ;  /* 0x0000008e8478723c */ /* 0x040fe20000041878 */
[----:B------:R-:W2:Y:S07]  /*12680*/  LDSM.16.MT88.4 R140, [R225+0x1100] ;  /* 0x00110000e18c783b */ /* 0x000eae0000004200 */
[C---:B---3--:R-:W-:Y:S08]  /*12690*/  HMMA.16816.F32.BF16 R124, R132.reuse, R144, R124 ;  /* 0x00000090847c723c */ /* 0x048ff0000004187c */
[----:B------:R-:W-:Y:S01]  /*126a0*/  HMMA.16816.F32.BF16 R128, R132, R146, R128 ;  /* 0x000000928480723c */ /* 0x000fe20000041880 */
[----:B------:R-:W3:Y:S06]  /*126b0*/  LDSM.16.MT88.4 R144, [R224+0x1100] ;  /* 0x00110000e090783b */ /* 0x000eec0000004200 */
[----:B------:R-:W-:Y:S01]  /*126c0*/  F2FP.BF16.PACK_AB R132, R205, R206 ;  /* 0x000000cecd84723e */ /* 0x000fe200000010ff */
[----:B------:R-:W-:Y:S01]  /*126d0*/  FADD.FTZ R206, R206, R195 ;  /* 0x000000c3cece7221 */ /* 0x000fe20000010000 */
[----:B------:R-:W-:Y:S03]  /*126e0*/  F2FP.BF16.PACK_AB R134, R201, R203 ;  /* 0x000000cbc986723e */ /* 0x000fe600000010ff */
[----:B------:R-:W-:Y:S01]  /*126f0*/  F2FP.BF16.PACK_AB R133, R207, R204 ;  /* 0x000000cccf85723e */ /* 0x000fe200000010ff */
[----:B------:R-:W-:Y:S01]  /*12700*/  FADD.FTZ R204, R204, R199 ;  /* 0x000000c7cccc7221 */ /* 0x000fe20000010000 */
[----:B------:R-:W-:Y:S01]  /*12710*/  F2FP.BF16.PACK_AB R135, R198, R200 ;  /* 0x000000c8c687723e */ /* 0x000fe200000010ff */
[----:B------:R-:W-:Y:S02]  /*12720*/  FADD.FTZ R2, R205, R206 ;  /* 0x000000cecd027221 */ /* 0x000fe40000010000 */
[----:B------:R-:W-:Y:S02]  /*12730*/  FADD.FTZ R207, R207, R204 ;  /* 0x000000cccfcf7221 */ /* 0x000fe40000010000 */
[----:B------:R-:W-:Y:S02]  /*12740*/  FADD.FTZ R2, R203, R2 ;  /* 0x00000002cb027221 */ /* 0x000fe40000010000 */
[C---:B-1----:R-:W-:Y:S03]  /*12750*/  HMMA.16816.F32.BF16 R4, R132.reuse, R136, R4 ;  /* 0x000000888404723c */ /* 0x042fe60000041804 */
[----:B------:R-:W-:Y:S02]  /*12760*/  FADD.FTZ R3, R200, R207 ;  /* 0x000000cfc8037221 */ /* 0x000fe40000010000 */
[----:B------:R-:W-:Y:S02]  /*12770*/  FADD.FTZ R2, R201, R2 ;  /* 0x00000002c9027221 */ /* 0x000fe40000010000 */
[----:B------:R-:W-:Y:S01]  /*12780*/  FADD.FTZ R3, R198, R3 ;  /* 0x00000003c6037221 */ /* 0x000fe20000010000 */
[C---:B------:R-:W-:Y:S01]  /*12790*/  HMMA.16816.F32.BF16 R8, R132.reuse, R138, R8 ;  /* 0x0000008a8408723c */ /* 0x040fe20000041808 */
[----:B------:R-:W1:Y:S03]  /*127a0*/  LDSM.16.MT88.4 R136, [R225+0x3100] ;  /* 0x00310000e188783b */ /* 0x000e660000004200 */
[----:B------:R-:W-:Y:S01]  /*127b0*/  FADD.FTZ R191, R191, R2 ;  /* 0x00000002bfbf7221 */ /* 0x000fe20000010000 */
[----:B------:R-:W-:Y:S03]  /*127c0*/  MOV R2, R164 ;  /* 0x000000a400027202 */ /* 0x000fe60000000f00 */
[C---:B----4-:R-:W-:Y:S04]  /*127d0*/  HMMA.16816.F32.BF16 R12, R132.reuse, R148, R12 ;  /* 0x00000094840c723c */ /* 0x050fe8000004180c */
[----:B------:R-:W-:Y:S04]  /*127e0*/  FADD.FTZ R202, R202, R191 ;  /* 0x000000bfcaca7221 */ /* 0x000fe80000010000 */
[C---:B------:R-:W-:Y:S01]  /*127f0*/  HMMA.16816.F32.BF16 R16, R132.reuse, R150, R16 ;  /* 0x000000968410723c */ /* 0x040fe20000041810 */
[----:B------:R-:W4:Y:S03]  /*12800*/  LDSM.16.MT88.4 R148, [R224+0x3100] ;  /* 0x00310000e094783b */ /* 0x000f260000004200 */
[----:B------:R-:W-:Y:S04]  /*12810*/  FADD.FTZ R187, R187, R202 ;  /* 0x000000cabbbb7221 */ /* 0x000fe80000010000 */
[C---:B--2---:R-:W-:Y:S04]  /*12820*/  HMMA.16816.F32.BF16 R20, R132.reuse, R140, R20 ;  /* 0x0000008c8414723c */ /* 0x044fe80000041814 */
[----:B------:R-:W-:Y:S04]  /*12830*/  FADD.FTZ R244, R188, R187 ;  /* 0x000000bbbcf47221 */ /* 0x000fe80000010000 */
[C---:B------:R-:W-:Y:S01]  /*12840*/  HMMA.16816.F32.BF16 R24, R132.reuse, R142, R24 ;  /* 0x0000008e8418723c */ /* 0x040fe20000041818 */
[----:B------:R-:W2:Y:S07]  /*12850*/  LDSM.16.MT88.4 R140, [R231+0x5100] ;  /* 0x00510000e78c783b */ /* 0x000eae0000004200 */
[C---:B---3--:R-:W-:Y:S08]  /*12860*/  HMMA.16816.F32.BF16 R28, R132.reuse, R144, R28 ;  /* 0x00000090841c723c */ /* 0x048ff0000004181c */
[C---:B------:R-:W-:Y:S01]  /*12870*/  HMMA.16816.F32.BF16 R32, R132.reuse, R146, R32 ;  /* 0x000000928420723c */ /* 0x040fe20000041820 */
[----:B------:R-:W3:Y:S07]  /*12880*/  LDSM.16.MT88.4 R144, [R225+0x5100] ;  /* 0x00510000e190783b */ /* 0x000eee0000004200 */
[C---:B------:R-:W-:Y:S08]  /*12890*/  HMMA.16816.F32.BF16 R36, R132.reuse, R152, R36 ;  /* 0x000000988424723c */ /* 0x040ff00000041824 */
[C---:B------:R-:W-:Y:S08]  /*128a0*/  HMMA.16816.F32.BF16 R40, R132.reuse, R154, R40 ;  /* 0x0000009a8428723c */ /* 0x040ff00000041828 */
[C---:B------:R-:W-:Y:S08]  /*128b0*/  HMMA.16816.F32.BF16 R44, R132.reuse, R156, R44 ;  /* 0x0000009c842c723c */ /* 0x040ff0000004182c */
[C---:B------:R-:W-:Y:S01]  /*128c0*/  HMMA.16816.F32.BF16 R48, R132.reuse, R158, R48 ;  /* 0x0000009e8430723c */ /* 0x040fe20000041830 */
[----:B------:R-:W-:Y:S07]  /*128d0*/  LDSM.16.MT88.4 R156, [R231+0x1900] ;  /* 0x00190000e79c783b */ /* 0x000fee0000004200 */
        /* <DEDUP_REMOVED lines=10> */
[C---:B------:R-:W-:Y:S08]  /*12980*/  HMMA.16816.F32.BF16 R80, R132.reuse, R162, R80 ;  /* 0x000000a28450723c */ /* 0x040ff00000041850 */
        /* <DEDUP_REMOVED lines=8> */
[----:B------:R-:W-:Y:S07]  /*12a10*/  LDSM.16.MT88.4 R140, [R225+0x1900] ;  /* 0x00190000e18c783b */ /* 0x000fee0000004200 */
[C---:B------:R-:W-:Y:S08]  /*12a20*/  HMMA.16816.F32.BF16 R108, R132.reuse, R148, R108 ;  /* 0x00000094846c723c */ /* 0x040ff0000004186c */
[C---:B------:R-:W-:Y:S01]  /*12a30*/  HMMA.16816.F32.BF16 R112, R132.reuse, R150, R112 ;  /* 0x000000968470723c */ /* 0x040fe20000041870 */
[----:B------:R-:W2:Y:S07]  /*12a40*/  LDSM.16.MT88.4 R148, [R226+0x1900] ;  /* 0x00190000e294783b */ /* 0x000eae0000004200 */
[C---:B---3--:R-:W-:Y:S08]  /*12a50*/  HMMA.16816.F32.BF16 R116, R132.reuse, R144, R116 ;  /* 0x000000908474723c */ /* 0x048ff00000041874 */
[C---:B------:R-:W-:Y:S08]  /*12a60*/  HMMA.16816.F32.BF16 R120, R132.reuse, R146, R120 ;  /* 0x000000928478723c */ /* 0x040ff00000041878 */
[C---:B-1----:R-:W-:Y:S08]  /*12a70*/  HMMA.16816.F32.BF16 R124, R132.reuse, R136, R124 ;  /* 0x00000088847c723c */ /* 0x042ff0000004187c */
[----:B------:R-:W-:Y:S07]  /*12a80*/  HMMA.16816.F32.BF16 R128, R132, R138, R128 ;  /* 0x0000008a8480723c */ /* 0x000fee0000041880 */
[----:B-----5:R-:W-:Y:S02]  /*12a90*/  MOV R135, R169 ;  /* 0x000000a900877202 */ /* 0x020fe40000000f00 */
[----:B------:R-:W-:Y:S03]  /*12aa0*/  F2FP.BF16.PACK_AB R169, R189, R186 ;  /* 0x000000babda9723e */ /* 0x000fe600000010ff */
[-C--:B------:R-:W-:Y:S01]  /*12ab0*/  F2FP.BF16.PACK_AB R171, R165, R135.reuse ;  /* 0x00000087a5ab723e */ /* 0x080fe200000010ff */
[----:B------:R-:W-:Y:S01]  /*12ac0*/  FADD.FTZ R186, R186, R3 ;  /* 0x00000003baba7221 */ /* 0x000fe20000010000 */
[----:B------:R-:W-:Y:S03]  /*12ad0*/  MOV R3, R0 ;  /* 0x0000000000037202 */ /* 0x000fe60000000f00 */
[----:B------:R-:W-:Y:S02]  /*12ae0*/  FADD.FTZ R186, R189, R186 ;  /* 0x000000babdba7221 */ /* 0x000fe40000010000 */
[C---:B------:R-:W-:Y:S01]  /*12af0*/  HMMA.16816.F32.BF16 R160, R168.reuse, R156, R4 ;  /* 0x0000009ca8a0723c */ /* 0x040fe20000041804 */
[----:B------:R-:W1:Y:S07]  /*12b00*/  LDSM.16.MT88.4 R4, [R231+0x3900] ;  /* 0x00390000e704783b */ /* 0x000e6e0000004200 */
[C---:B------:R-:W-:Y:S01]  /*12b10*/  HMMA.16816.F32.BF16 R156, R168.reuse, R158, R8 ;  /* 0x0000009ea89c723c */ /* 0x040fe20000041808 */
[----:B------:R-:W3:Y:S07]  /*12b20*/  LDSM.16.MT88.4 R8, [R226+0x3900] ;  /* 0x00390000e208783b */ /* 0x000eee0000004200 */
[C---:B--2---:R-:W-:Y:S01]  /*12b30*/  HMMA.16816.F32.BF16 R152, R168.reuse, R148, R12 ;  /* 0x00000094a898723c */ /* 0x044fe2000004180c */
[----:B------:R-:W2:Y:S07]  /*12b40*/  LDSM.16.MT88.4 R12, [R225+0x3900] ;  /* 0x00390000e10c783b */ /* 0x000eae0000004200 */
[C---:B------:R-:W-:Y:S01]  /*12b50*/  HMMA.16816.F32.BF16 R148, R168.reuse, R150, R16 ;  /* 0x00000096a894723c */ /* 0x040fe20000041810 */
[----:B------:R-:W4:Y:S07]  /*12b60*/  LDSM.16.MT88.4 R16, [R224+0x3900] ;  /* 0x00390000e010783b */ /* 0x000f2e0000004200 */
[C---:B------:R-:W-:Y:S01]  /*12b70*/  HMMA.16816.F32.BF16 R144, R168.reuse, R140, R20 ;  /* 0x0000008ca890723c */ /* 0x040fe20000041814 */
[----:B------:R-:W5:Y:S07]  /*12b80*/  LDSM.16.MT88.4 R20, [R226+0x5900] ;  /* 0x00590000e214783b */ /* 0x000f6e0000004200 */
[C---:B------:R-:W-:Y:S01]  /*12b90*/  HMMA.16816.F32.BF16 R140, R168.reuse, R142, R24 ;  /* 0x0000008ea88c723c */ /* 0x040fe20000041818 */
[----:B------:R-:W2:Y:S07]  /*12ba0*/  LDSM.16.MT88.4 R24, [R225+0x5900] ;  /* 0x00590000e118783b */ /* 0x000eae0000004200 */
[C---:B------:R-:W-:Y:S01]  /*12bb0*/  HMMA.16816.F32.BF16 R136, R168.reuse, R172, R28 ;  /* 0x000000aca888723c */ /* 0x040fe2000004181c */
[----:B------:R-:W2:Y:S06]  /*12bc0*/  LDSM.16.MT88.4 R28, [R224+0x5900] ;  /* 0x00590000e01c783b */ /* 0x000eac0000004200 */
[----:B------:R-:W-:Y:S02]  /*12bd0*/  MOV R173, R135 ;  /* 0x0000008700ad7202 */ /* 0x000fe40000000f00 */
[C---:B------:R-:W-:Y:S01]  /*12be0*/  HMMA.16816.F32.BF16 R132, R168.reuse, R174, R32 ;  /* 0x000000aea884723c */ /* 0x040fe20000041820 */
[----:B------:R-:W4:Y:S02]  /*12bf0*/  LDSM.16.MT88.4 R32, [R231+0x7900] ;  /* 0x00790000e720783b */ /* 0x000f240000004200 */
[----:B------:R-:W-:Y:S04]  /*12c00*/  FADD.FTZ R186, R173, R186 ;  /* 0x000000baadba7221 */ /* 0x000fe80000010000 */
[----:B------:R-:W-:Y:S01]  /*12c10*/  FADD.FTZ R243, R165, R186 ;  /* 0x000000baa5f37221 */ /* 0x000fe20000010000 */
        /* <DEDUP_REMOVED lines=9> */
[C---:B----4-:R-:W-:Y:S08]  /*12cb0*/  HMMA.16816.F32.BF16 R60, R168.reuse, R16, R60 ;  /* 0x00000010a83c723c */ /* 0x050ff0000004183c */
[C---:B------:R-:W-:Y:S08]  /*12cc0*/  HMMA.16816.F32.BF16 R64, R168.reuse, R18, R64 ;  /* 0x00000012a840723c */ /* 0x040ff00000041840 */
[C---:B------:R-:W-:Y:S08]  /*12cd0*/  HMMA.16816.F32.BF16 R68, R168.reuse, R176, R68 ;  /* 0x000000b0a844723c */ /* 0x040ff00000041844 */
[C---:B------:R-:W-:Y:S08]  /*12ce0*/  HMMA.16816.F32.BF16 R72, R168.reuse, R178, R72 ;  /* 0x000000b2a848723c */ /* 0x040ff00000041848 */
[C---:B-----5:R-:W-:Y:S08]  /*12cf0*/  HMMA.16816.F32.BF16 R76, R168.reuse, R20, R76 ;  /* 0x00000014a84c723c */ /* 0x060ff0000004184c */
[C---:B------:R-:W-:Y:S08]  /*12d00*/  HMMA.16816.F32.BF16 R80, R168.reuse, R22, R80 ;  /* 0x00000016a850723c */ /* 0x040ff00000041850 */
[C---:B------:R-:W-:Y:S08]  /*12d10*/  HMMA.16816.F32.BF16 R84, R168.reuse, R24, R84 ;  /* 0x00000018a854723c */ /* 0x040ff00000041854 */
[C---:B------:R-:W-:Y:S08]  /*12d20*/  HMMA.16816.F32.BF16 R88, R168.reuse, R26, R88 ;  /* 0x0000001aa858723c */ /* 0x040ff00000041858 */
[C---:B------:R-:W-:Y:S08]  /*12d30*/  HMMA.16816.F32.BF16 R92, R168.reuse, R28, R92 ;  /* 0x0000001ca85c723c */ /* 0x040ff0000004185c */
[C---:B------:R-:W-:Y:S08]  /*12d40*/  HMMA.16816.F32.BF16 R96, R168.reuse, R30, R96 ;  /* 0x0000001ea860723c */ /* 0x040ff00000041860 */
[C---:B------:R-:W-:Y:S08]  /*12d50*/  HMMA.16816.F32.BF16 R100, R168.reuse, R32, R100 ;  /* 0x00000020a864723c */ /* 0x040ff00000041864 */
[C---:B------:R-:W-:Y:S08]  /*12d60*/  HMMA.16816.F32.BF16 R104, R168.reuse, R34, R104 ;  /* 0x00000022a868723c */ /* 0x040ff00000041868 */
[C---:B-1----:R-:W-:Y:S08]  /*12d70*/  HMMA.16816.F32.BF16 R108, R168.reuse, R4, R108 ;  /* 0x00000004a86c723c */ /* 0x042ff0000004186c */
[C---:B------:R-:W-:Y:S08]  /*12d80*/  HMMA.16816.F32.BF16 R112, R168.reuse, R6, R112 ;  /* 0x00000006a870723c */ /* 0x040ff00000041870 */
[C---:B---3--:R-:W-:Y:S08]  /*12d90*/  HMMA.16816.F32.BF16 R116, R168.reuse, R8, R116 ;  /* 0x00000008a874723c */ /* 0x048ff00000041874 */
[C---:B------:R-:W-:Y:S08]  /*12da0*/  HMMA.16816.F32.BF16 R120, R168.reuse, R10, R120 ;  /* 0x0000000aa878723c */ /* 0x040ff00000041878 */
[C---:B--2---:R-:W-:Y:S08]  /*12db0*/  HMMA.16816.F32.BF16 R124, R168.reuse, R12, R124 ;  /* 0x0000000ca87c723c */ /* 0x044ff0000004187c */
[----:B------:R-:W-:Y:S01]  /*12dc0*/  HMMA.16816.F32.BF16 R128, R168, R14, R128 ;  /* 0x0000000ea880723c */ /* 0x000fe20000041880 */
[----:B------:R-:W-:-:S07]  /*12dd0*/  @P0 BRA `(.L_x_2014) ;  /* 0xffffbc9000000947 */ /* 0x000fce000383ffff */
.L_x_2004:
[----:B------:R-:W1:Y:S01]  /*12de0*/  SHFL.BFLY PT, R3, R244, 0x2, 0x1f ;  /* 0x0c401f00f4037f89 */ /* 0x000e6200000e0000 */
[----:B------:R-:W-:-:S02]  /*12df0*/  MOV R2, RZ ;  /* 0x000000ff00027202 */ /* 0x000fc40000000f00 */
[----:B------:R-:W-:Y:S01]  /*12e00*/  MOV R4, RZ ;  /* 0x000000ff00047202 */ /* 0x000fe20000000f00 */
[----:B------:R-:W2:Y:S01]  /*12e10*/  SHFL.BFLY PT, R8, R243, 0x2, 0x1f ;  /* 0x0c401f00f3087f89 */ /* 0x000ea200000e0000 */
[----:B------:R-:W-:Y:S02]  /*12e20*/  MOV R7, 0xff800000 ;  /* 0xff80000000077802 */ /* 0x000fe40000000f00 */
[----:B------:R-:W-:Y:S01]  /*12e30*/  PLOP3.LUT P2, PT, PT, PT, PT, 0x8, 0x0 ;  /* 0x000000000000781c */ /* 0x000fe20003f4e170 */
[----:B-1----:R-:W-:Y:S02]  /*12e40*/  FADD.FTZ R3, R3, R244 ;  /* 0x000000f403037221 */ /* 0x002fe40000010000 */
[----:B--2---:R-:W-:-:S03]  /*12e50*/  FADD.FTZ R8, R8, R243 ;  /* 0x000000f308087221 */ /* 0x004fc60000010000 */
[----:B------:R-:W1:Y:S04]  /*12e60*/  SHFL.BFLY PT, R6, R3, 0x1, 0x1f ;  /* 0x0c201f0003067f89 */ /* 0x000e6800000e0000 */
[----:B------:R-:W2:Y:S01]  /*12e70*/  SHFL.BFLY PT, R5, R8, 0x1, 0x1f ;  /* 0x0c201f0008057f89 */ /* 0x000ea200000e0000 */
[----:B-1----:R-:W-:Y:S02]  /*12e80*/  FADD.FTZ R6, R3, R6 ;  /* 0x0000000603067221 */ /* 0x002fe40000010000 */
[----:B--2---:R-:W-:-:S03]  /*12e90*/  FADD.FTZ R5, R5, R8 ;  /* 0x0000000805057221 */ /* 0x004fc60000010000 */
[----:B------:R-:W-:Y:S02]  /*12ea0*/  FSETP.NE.FTZ.AND P1, PT, R6, RZ, PT ;  /* 0x000000ff0600720b */ /* 0x000fe40003f35000 */
[----:B------:R-:W-:-:S11]  /*12eb0*/  FSETP.NE.FTZ.AND P0, PT, R5, RZ, PT ;  /* 0x000000ff0500720b */ /* 0x000fd60003f15000 */
[----:B------:R-:W1:Y:S01]  /*12ec0*/  @P1 MUFU.RCP R2, R6 ;  /* 0x0000000600021308 */ /* 0x000e620000001000 */
[----:B------:R-:W-:Y:S02]  /*12ed0*/  @P1 MOV R10, 0x3f317218 ;  /* 0x3f317218000a1802 */ /* 0x000fe40000000f00 */
[----:B------:R-:W-:-:S05]  /*12ee0*/  @P0 MOV R11, 0x3f317218 ;  /* 0x3f317218000b0802 */ /* 0x000fca0000000f00 */
[----:B------:R-:W2:Y:S01]  /*12ef0*/  @P1 MUFU.LG2 R6, R6 ;  /* 0x0000000600061308 */ /* 0x000ea20000000c00 */
[----:B------:R-:W-:-:S07]  /*12f00*/  @P0 FMUL.FTZ R11, R11, c[0x0][0x2d0] ;  /* 0x0000b4000b0b0a20 */ /* 0x000fce0000410000 */
[----:B------:R-:W3:Y:S01]  /*12f10*/  @P0 MUFU.LG2 R8, R5 ;  /* 0x0000000500080308 */ /* 0x000ee20000000c00 */
[C---:B-1----:R-:W-:Y:S02]  /*12f20*/  FMUL.FTZ R160, R2.reuse, R160 ;  /* 0x000000a002a07220 */ /* 0x042fe40000410000 */
[C---:B------:R-:W-:Y:S02]  /*12f30*/  FMUL.FTZ R161, R2.reuse, R161 ;  /* 0x000000a102a17220 */ /* 0x040fe40000410000 */
[C---:B------:R-:W-:Y:S02]  /*12f40*/  FMUL.FTZ R156, R2.reuse, R156 ;  /* 0x0000009c029c7220 */ /* 0x040fe40000410000 */
[----:B------:R-:W-:Y:S01]  /*12f50*/  FMUL.FTZ R157, R2, R157 ;  /* 0x0000009d029d7220 */ /* 0x000fe20000410000 */
[----:B------:R1:W4:Y:S01]  /*12f60*/  @P0 MUFU.RCP R4, R5 ;  /* 0x0000000500040308 */ /* 0x0003220000001000 */
[----:B--2---:R-:W-:Y:S02]  /*12f70*/  @P1 FMUL.FTZ R9, R6, 0.69314718246459960938 ;  /* 0x3f31721806091820 */ /* 0x004fe40000410000 */
[----:B------:R-:W-:-:S02]  /*12f80*/  @P1 FMUL.FTZ R6, R10, c[0x0][0x2d0] ;  /* 0x0000b4000a061a20 */ /* 0x000fc40000410000 */
[C---:B------:R-:W-:Y:S02]  /*12f90*/  FMUL.FTZ R152, R2.reuse, R152 ;  /* 0x0000009802987220 */ /* 0x040fe40000410000 */
[----:B------:R-:W-:Y:S02]  /*12fa0*/  FMUL.FTZ R153, R2, R153 ;  /* 0x0000009902997220 */ /* 0x000fe40000410000 */
        /* <DEDUP_REMOVED lines=60> */
[C---:B----4-:R-:W-:Y:S02]  /*13370*/  FMUL.FTZ R162, R4.reuse, R162 ;  /* 0x000000a204a27220 */ /* 0x050fe40000410000 */
        /* <DEDUP_REMOVED lines=65> */
.L_x_1966:
[----:B------:R-:W-:Y:S05]  /*13790*/  @P2 BRA `(.L_x_2015) ;  /* 0x00001f9000002947 */ /* 0x000fea0003800000 */
[----:B------:R-:W1:Y:S01]  /*137a0*/  S2R R9, SR_CTAID.Y ;  /* 0x0000000000097919 */ /* 0x000e620000002600 */
[----:B------:R-:W-:Y:S01]  /*137b0*/  IMAD R8, RZ, RZ, -UR13 ;  /* 0x8000000dff087e24 */ /* 0x000fe2000f8e02ff */
[----:B------:R-:W-:Y:S01]  /*137c0*/  USHF.R.S32.HI UR6, URZ, 0x1f, UR13 ;  /* 0x0000001f3f067899 */ /* 0x000fe2000801140d */
[----:B------:R-:W-:Y:S01]  /*137d0*/  BSSY B0, `(.L_x_2016) ;  /* 0x0000132000007945 */ /* 0x000fe20003800000 */
[----:B------:R-:W3:Y:S01]  /*137e0*/  S2R R4, SR_TID.X ;  /* 0x0000000000047919 */ /* 0x000ee20000002100 */
[----:B------:R-:W-:-:S02]  /*137f0*/  ULDC.64 UR4, c[0x0][0x4d0] ;  /* 0x0001340000047ab9 */ /* 0x000fc40000000a00 */
[----:B------:R-:W-:Y:S01]  /*13800*/  UIMAD UR7, UR6, UR4, URZ ;  /* 0x00000004060772a4 */ /* 0x000fe2000f8e023f */
[----:B------:R-:W4:Y:S01]  /*13810*/  S2R R11, SR_CTAID.Z ;  /* 0x00000000000b7919 */ /* 0x000f220000002700 */
[----:B------:R-:W-:Y:S02]  /*13820*/  UIMAD.WIDE.U32 UR8, UR13, UR4, URZ ;  /* 0x000000040d0872a5 */ /* 0x000fe4000f8e003f */
[----:B------:R-:W-:Y:S01]  /*13830*/  UIMAD UR7, UR13, UR5, UR7 ;  /* 0x000000050d0772a4 */ /* 0x000fe2000f8e0207 */
[----:B------:R-:W5:Y:S02]  /*13840*/  S2R R12, SR_CTAID.X ;  /* 0x00000000000c7919 */ /* 0x000f640000002500 */
        /* <DEDUP_REMOVED lines=8> */
[----:B-1----:R-:W-:Y:S02]  /*138d0*/  IMAD R8, R8, c[0x0][0x550], R9 ;  /* 0x0001540008087a24 */ /* 0x002fe400078e0209 */
[----:B------:R-:W-:Y:S01]  /*138e0*/  UIADD3 UR4, UR11, UR4, URZ ;  /* 0x000000040b047290 */ /* 0x000fe2000fffe03f */
[----:B------:R-:W-:Y:S01]  /*138f0*/  IMAD.U32 R17, RZ, RZ, UR11 ;  /* 0x0000000bff117e24 */ /* 0x000fe2000f8e00ff */
[----:B---3--:R-:W-:Y:S01]  /*13900*/  SHF.R.S32.HI R9, RZ, 0x1f, R4 ;  /* 0x0000001fff097819 */ /* 0x008fe20000011404 */
[----:B------:R-:W-:-:S03]  /*13910*/  IMAD.U32 R19, RZ, RZ, UR7 ;  /* 0x00000007ff137e24 */ /* 0x000fc6000f8e00ff */
[CC--:B------:R-:W-:Y:S01]  /*13920*/  LEA.HI R0, R9.reuse, R4.reuse, RZ, 0x5 ;  /* 0x0000000409007211 */ /* 0x0c0fe200078f28ff */
[----:B------:R-:W-:Y:S01]  /*13930*/  IMAD.U32 R17, RZ, RZ, UR4 ;  /* 0x00000004ff117e24 */ /* 0x000fe2000f8e00ff */
[-C--:B------:R-:W-:Y:S01]  /*13940*/  LEA.HI R9, R9, R4.reuse, RZ, 0x2 ;  /* 0x0000000409097211 */ /* 0x080fe200078f10ff */
[C---:B----4-:R-:W-:Y:S01]  /*13950*/  IMAD.WIDE.U32 R18, R11.reuse, c[0x0][0x4d8], R18 ;  /* 0x000136000b127a25 */ /* 0x050fe200078e0012 */
[----:B------:R-:W-:Y:S02]  /*13960*/  LOP3.LUT R13, R0, 0xffffffe0, RZ, 0xc0, !PT ;  /* 0xffffffe0000d7812 */ /* 0x000fe400078ec0ff */
[----:B------:R-:W-:Y:S01]  /*13970*/  SHF.R.S32.HI R15, RZ, 0x5, R0 ;  /* 0x00000005ff0f7819 */ /* 0x000fe20000011400 */
[----:B------:R-:W-:Y:S01]  /*13980*/  IMAD.WIDE.U32 R16, R11, c[0x0][0x440], R16 ;  /* 0x000110000b107a25 */ /* 0x000fe200078e0010 */
[----:B------:R-:W-:Y:S02]  /*13990*/  SHF.R.S32.HI R0, RZ, 0x1f, R0 ;  /* 0x0000001fff007819 */ /* 0x000fe40000011400 */
[----:B------:R-:W-:Y:S01]  /*139a0*/  LOP3.LUT R9, R9, 0xfffffffc, RZ, 0xc0, !PT ;  /* 0xfffffffc09097812 */ /* 0x000fe200078ec0ff */
[----:B------:R-:W-:Y:S01]  /*139b0*/  IMAD.IADD R6, R4, 0x1, -R13 ;  /* 0x0000000104067824 */ /* 0x000fe200078e0a0d */
[----:B------:R-:W-:Y:S01]  /*139c0*/  LEA.HI R0, R0, R15, RZ, 0x3 ;  /* 0x0000000f00007211 */ /* 0x000fe200078f18ff */
[----:B------:R-:W-:Y:S01]  /*139d0*/  IMAD.MOV.U32 R20, RZ, RZ, R18 ;  /* 0x000000ffff147224 */ /* 0x000fe200078e0012 */
[----:B------:R-:W-:Y:S01]  /*139e0*/  IADD3 R9, -R9, R4, RZ ;  /* 0x0000000409097210 */ /* 0x000fe20007ffe1ff */
[----:B------:R-:W-:Y:S01]  /*139f0*/  IMAD.MOV.U32 R22, RZ, RZ, R16 ;  /* 0x000000ffff167224 */ /* 0x000fe200078e0010 */
[----:B------:R-:W-:-:S02]  /*13a00*/  LOP3.LUT R0, R0, 0xffffff8, RZ, 0xc0, !PT ;  /* 0x0ffffff800007812 */ /* 0x000fc400078ec0ff */
[----:B------:R-:W-:Y:S02]  /*13a10*/  SHF.R.S32.HI R13, RZ, 0x1f, R6 ;  /* 0x0000001fff0d7819 */ /* 0x000fe40000011406 */
[----:B------:R-:W-:Y:S01]  /*13a20*/  SHF.R.S32.HI R10, RZ, 0x1f, R11 ;  /* 0x0000001fff0a7819 */ /* 0x000fe2000001140b */
[----:B------:R-:W-:Y:S01]  /*13a30*/  IMAD.IADD R15, R15, 0x1, -R0 ;  /* 0x000000010f0f7824 */ /* 0x000fe200078e0a00 */
[----:B------:R-:W-:Y:S02]  /*13a40*/  LEA.HI R0, R9, R9, RZ, 0x1 ;  /* 0x0000000909007211 */ /* 0x000fe400078f08ff */
[----:B------:R-:W-:Y:S01]  /*13a50*/  LEA.HI R4, R13, R6, RZ, 0x2 ;  /* 0x000000060d047211 */ /* 0x000fe200078f10ff */
[----:B------:R-:W-:Y:S01]  /*13a60*/  IMAD.MOV.U32 R13, RZ, RZ, c[0x0][0x4e8] ;  /* 0x00013a00ff0d7624 */ /* 0x000fe200078e00ff */
[----:B------:R-:W-:Y:S02]  /*13a70*/  LOP3.LUT R0, R0, 0x1ffffffe, RZ, 0xc0, !PT ;  /* 0x1ffffffe00007812 */ /* 0x000fe400078ec0ff */
[----:B------:R-:W-:-:S02]  /*13a80*/  SHF.R.S32.HI R14, RZ, 0x2, R4 ;  /* 0x00000002ff0e7819 */ /* 0x000fc40000011404 */
[----:B------:R-:W-:Y:S01]  /*13a90*/  IADD3 R0, R9, -R0, RZ ;  /* 0x8000000009007210 */ /* 0x000fe20007ffe0ff */
[----:B------:R-:W-:Y:S01]  /*13aa0*/  BAR.SYNC.DEFER_BLOCKING 0x1, 0x100 ;  /* 0x0044000000007b1d */ /* 0x000fe20000010000 */
[----:B------:R-:W-:Y:S01]  /*13ab0*/  ISETP.NE.AND P1, PT, R13, 0x1, PT ;  /* 0x000000010d00780c */ /* 0x000fe20003f25270 */
[----:B------:R-:W-:Y:S02]  /*13ac0*/  IMAD R15, R15, 0x10, R14 ;  /* 0x000000100f0f7824 */ /* 0x000fe400078e020e */
[----:B------:R-:W-:Y:S02]  /*13ad0*/  IMAD R14, R10, c[0x0][0x4d8], RZ ;  /* 0x000136000a0e7a24 */ /* 0x000fe400078e02ff */
[----:B------:R-:W-:Y:S01]  /*13ae0*/  IMAD R9, R0, 0x8, R15 ;  /* 0x0000000800097824 */ /* 0x000fe200078e020f */
[----:B------:R-:W-:Y:S01]  /*13af0*/  SHF.R.S32.HI R0, RZ, 0x1f, R8 ;  /* 0x0000001fff007819 */ /* 0x000fe20000011408 */
[----:B------:R-:W-:Y:S02]  /*13b00*/  IMAD R10, R10, c[0x0][0x440], RZ ;  /* 0x000110000a0a7a24 */ /* 0x000fe400078e02ff */
[C---:B------:R-:W-:Y:S01]  /*13b10*/  IMAD R14, R11.reuse, c[0x0][0x4dc], R14 ;  /* 0x000137000b0e7a24 */ /* 0x040fe200078e020e */
[C---:B-----5:R-:W-:Y:S01]  /*13b20*/  LEA R9, R12.reuse, R9, 0x7 ;  /* 0x000000090c097211 */ /* 0x060fe200078e38ff */
[----:B------:R-:W-:Y:S01]  /*13b30*/  IMAD R10, R11, c[0x0][0x444], R10 ;  /* 0x000111000b0a7a24 */ /* 0x000fe200078e020a */
[----:B------:R-:W-:Y:S01]  /*13b40*/  LEA R12, R12, R15, 0x7 ;  /* 0x0000000f0c0c7211 */ /* 0x000fe200078e38ff */
[----:B------:R-:W-:Y:S01]  /*13b50*/  IMAD.IADD R21, R19, 0x1, R14 ;  /* 0x0000000113157824 */ /* 0x000fe200078e020e */
[----:B------:R-:W-:Y:S01]  /*13b60*/  MOV R11, R9 ;  /* 0x00000009000b7202 */ /* 0x000fe20000000f00 */
[----:B------:R-:W-:-:S02]  /*13b70*/  IMAD.IADD R23, R17, 0x1, R10 ;  /* 0x0000000111177824 */ /* 0x000fc400078e020a */
[----:B------:R-:W-:-:S04]  /*13b80*/  @P1 IMAD.HI.U32 R10, R9, c[0x0][0x4ec], RZ ;  /* 0x00013b00090a1a27 */ /* 0x000fc800078e00ff */
[C---:B------:R-:W-:Y:S01]  /*13b90*/  IMAD R17, R0.reuse, c[0x0][0x4e0], RZ ;  /* 0x0001380000117a24 */ /* 0x040fe200078e02ff */
[----:B------:R-:W-:Y:S01]  /*13ba0*/  @P1 SHF.R.U32.HI R11, RZ, c[0x0][0x4f0], R10 ;  /* 0x00013c00ff0b1a19 */ /* 0x000fe2000001160a */
[----:B------:R-:W-:Y:S02]  /*13bb0*/  IMAD R19, R0, c[0x0][0x448], RZ ;  /* 0x0001120000137a24 */ /* 0x000fe400078e02ff */
[C---:B------:R-:W-:Y:S01]  /*13bc0*/  IMAD R17, R8.reuse, c[0x0][0x4e4], R17 ;  /* 0x0001390008117a24 */ /* 0x040fe200078e0211 */
[----:B------:R-:W-:Y:S01]  /*13bd0*/  IADD3 R0, -R11, RZ, RZ ;  /* 0x000000ff0b007210 */ /* 0x000fe20007ffe1ff */
[C---:B------:R-:W-:Y:S01]  /*13be0*/  IMAD R19, R8.reuse, c[0x0][0x44c], R19 ;  /* 0x0001130008137a24 */ /* 0x040fe200078e0213 */
[----:B------:R-:W-:Y:S01]  /*13bf0*/  SHF.R.S32.HI R14, RZ, 0x1f, R11 ;  /* 0x0000001fff0e7819 */ /* 0x000fe2000001140b */
[----:B------:R-:W-:-:S04]  /*13c00*/  IMAD.WIDE.U32 R22, R8, c[0x0][0x448], R22 ;  /* 0x0001120008167a25 */ /* 0x000fc800078e0016 */
[----:B------:R-:W-:-:S04]  /*13c10*/  IMAD.WIDE.U32 R20, R8, c[0x0][0x4e0], R20 ;  /* 0x0001380008147a25 */ /* 0x000fc800078e0014 */
[----:B------:R-:W-:Y:S01]  /*13c20*/  @P1 IMAD.HI.U32 R8, R9, c[0x0][0x4ec], RZ ;  /* 0x00013b0009081a27 */ /* 0x000fe200078e00ff */
[----:B------:R-:W-:-:S03]  /*13c30*/  IADD3 R16, P0, R11, R20, RZ ;  /* 0x000000140b107210 */ /* 0x000fc60007f1e0ff */
[----:B------:R-:W-:Y:S01]  /*13c40*/  IMAD R0, R0, c[0x0][0x4e8], R9 ;  /* 0x00013a0000007a24 */ /* 0x000fe200078e0209 */
[----:B------:R-:W-:Y:S01]  /*13c50*/  IADD3.X R17, R14, R21, R17, P0, !PT ;  /* 0x000000150e117210 */ /* 0x000fe200007fe411 */
[----:B------:R-:W-:Y:S01]  /*13c60*/  IMAD.MOV.U32 R10, RZ, RZ, R9 ;  /* 0x000000ffff0a7224 */ /* 0x000fe200078e0009 */
[----:B------:R-:W-:Y:S01]  /*13c70*/  @P1 SHF.R.U32.HI R10, RZ, c[0x0][0x4f0], R8 ;  /* 0x00013c00ff0a1a19 */ /* 0x000fe20000011608 */
[----:B------:R-:W-:Y:S01]  /*13c80*/  IMAD.IADD R23, R23, 0x1, R19 ;  /* 0x0000000117177824 */ /* 0x000fe200078e0213 */
[----:B------:R-:W-:Y:S01]  /*13c90*/  SHF.R.S32.HI R8, RZ, 0x1f, R0 ;  /* 0x0000001fff087819 */ /* 0x000fe20000011400 */
[----:B------:R-:W-:Y:S01]  /*13ca0*/  IMAD.WIDE.U32 R16, R0, c[0x0][0x4c8], R16 ;  /* 0x0001320000107a25 */ /* 0x000fe200078e0010 */
[----:B------:R-:W-:-:S03]  /*13cb0*/  IADD3 R14, -R10, RZ, RZ ;  /* 0x000000ff0a0e7210 */ /* 0x000fc60007ffe1ff */
[----:B------:R-:W-:Y:S01]  /*13cc0*/  IMAD R11, R8, c[0x0][0x4c8], RZ ;  /* 0x00013200080b7a24 */ /* 0x000fe200078e02ff */
[----:B------:R-:W-:Y:S01]  /*13cd0*/  SHF.R.S32.HI R8, RZ, 0x1f, R10 ;  /* 0x0000001fff087819 */ /* 0x000fe2000001140a */
[----:B------:R-:W-:Y:S02]  /*13ce0*/  IMAD R14, R14, c[0x0][0x4e8], R9 ;  /* 0x00013a000e0e7a24 */ /* 0x000fe400078e0209 */
[----:B------:R-:W-:Y:S01]  /*13cf0*/  IMAD R11, R0, c[0x0][0x4cc], R11 ;  /* 0x00013300000b7a24 */ /* 0x000fe200078e020b */
[----:B------:R-:W-:Y:S01]  /*13d00*/  LEA R0, P0, R16, c[0x0][0x4a8], 0x2 ;  /* 0x00012a0010007a11 */ /* 0x000fe200078010ff */
[----:B------:R-:W-:Y:S01]  /*13d10*/  IMAD R9, R8, c[0x0][0x430], RZ ;  /* 0x00010c0008097a24 */ /* 0x000fe200078e02ff */
[----:B------:R-:W-:Y:S01]  /*13d20*/  SHF.R.S32.HI R8, RZ, 0x1f, R14 ;  /* 0x0000001fff087819 */ /* 0x000fe2000001140e */
[----:B------:R-:W-:Y:S02]  /*13d30*/  IMAD.IADD R11, R17, 0x1, R11 ;  /* 0x00000001110b7824 */ /* 0x000fe400078e020b */
[----:B------:R-:W-:Y:S01]  /*13d40*/  SHFL.IDX PT, R18, R0, 0x1, 0x1c1f ;  /* 0x003c1f0000127f89 */ /* 0x000fe200000e0000 */
[----:B------:R-:W-:-:S02]  /*13d50*/  IMAD.WIDE.U32 R22, R10, c[0x0][0x430], R22 ;  /* 0x00010c000a167a25 */ /* 0x000fc400078e0016 */
[----:B------:R-:W-:Y:S02]  /*13d60*/  LEA.HI.X R11, R16, c[0x0][0x4ac], R11, 0x2, P0 ;  /* 0x00012b00100b7a11 */ /* 0x000fe400000f140b */
[----:B------:R-:W-:Y:S01]  /*13d70*/  SHFL.IDX PT, R16, R0, RZ, 0x1c1f ;  /* 0x001c1fff00107589 */ /* 0x000fe200000e0000 */
[----:B------:R-:W-:Y:S01]  /*13d80*/  IMAD R9, R10, c[0x0][0x434], R9 ;  /* 0x00010d000a097a24 */ /* 0x000fe200078e0209 */
[----:B------:R-:W-:Y:S01]  /*13d90*/  LOP3.LUT P0, RZ, R6, 0x3, RZ, 0xc0, !PT ;  /* 0x0000000306ff7812 */ /* 0x000fe2000780c0ff */
[----:B------:R-:W-:Y:S01]  /*13da0*/  IMAD R13, R13, c[0x0][0x388], RZ ;  /* 0x0000e2000d0d7a24 */ /* 0x000fe200078e02ff */
[----:B------:R-:W1:Y:S01]  /*13db0*/  SHFL.IDX PT, R17, R11, RZ, 0x1c1f ;  /* 0x001c1fff0b117589 */ /* 0x000e6200000e0000 */
[----:B------:R-:W-:Y:S02]  /*13dc0*/  IMAD.IADD R23, R23, 0x1, R9 ;  /* 0x0000000117177824 */ /* 0x000fe400078e0209 */
[----:B------:R-:W-:Y:S01]  /*13dd0*/  IMAD R9, R8, c[0x0][0x428], RZ ;  /* 0x00010a0008097a24 */ /* 0x000fe200078e02ff */
[----:B------:R3:W4:Y:S01]  /*13de0*/  SHFL.IDX PT, R19, R11, 0x1, 0x1c1f ;  /* 0x003c1f000b137f89 */ /* 0x00072200000e0000 */
[----:B------:R-:W-:-:S02]  /*13df0*/  IADD3 R8, R12, 0x8, RZ ;  /* 0x000000080c087810 */ /* 0x000fc40007ffe0ff */
[-C--:B------:R-:W-:Y:S01]  /*13e00*/  ISETP.GE.OR P2, PT, R12, R13.reuse, P0 ;  /* 0x0000000d0c00720c */ /* 0x080fe20000746670 */
[----:B------:R-:W-:Y:S01]  /*13e10*/  IMAD R9, R14, c[0x0][0x42c], R9 ;  /* 0x00010b000e097a24 */ /* 0x000fe200078e0209 */
[----:B------:R-:W-:Y:S01]  /*13e20*/  ISETP.GE.OR P0, PT, R8, R13, P0 ;  /* 0x0000000d0800720c */ /* 0x000fe20000706670 */
[----:B------:R-:W-:-:S05]  /*13e30*/  IMAD.WIDE.U32 R14, R14, c[0x0][0x428], R22 ;  /* 0x00010a000e0e7a25 */ /* 0x000fca00078e0016 */
[----:B------:R-:W-:Y:S02]  /*13e40*/  IADD3 R10, R15, R9, RZ ;  /* 0x000000090f0a7210 */ /* 0x000fe40007ffe0ff */
[----:B------:R-:W-:-:S04]  /*13e50*/  LEA R9, P1, R14, c[0x0][0x400], 0x2 ;  /* 0x000100000e097a11 */ /* 0x000fc800078210ff */
[----:B------:R-:W-:Y:S02]  /*13e60*/  LEA.HI.X R10, R14, c[0x0][0x404], R10, 0x2, P1 ;  /* 0x000101000e0a7a11 */ /* 0x000fe400008f140a */
[----:B------:R-:W-:Y:S01]  /*13e70*/  ISETP.GE.AND P1, PT, R8, R13, PT ;  /* 0x0000000d0800720c */ /* 0x000fe20003f26270 */
[----:B-1----:R1:W-:Y:S01]  /*13e80*/  @!P2 ST.E [R16.64], R5 ;  /* 0x000000051000a985 */ /* 0x0023e2000c101912 */
[----:B---3--:R-:W-:-:S03]  /*13e90*/  LOP3.LUT R11, R4, 0x7ffffffc, RZ, 0xc0, !PT ;  /* 0x7ffffffc040b7812 */ /* 0x008fc600078ec0ff */
[----:B----4-:R3:W-:Y:S01]  /*13ea0*/  @!P0 ST.E [R18.64], R7 ;  /* 0x0000000712008985 */ /* 0x0107e2000c101912 */
[----:B------:R-:W-:Y:S01]  /*13eb0*/  ISETP.GE.AND P0, PT, R12, R13, PT ;  /* 0x0000000d0c00720c */ /* 0x000fe20003f06270 */
[----:B------:R-:W-:Y:S02]  /*13ec0*/  IMAD.IADD R11, R6, 0x1, -R11 ;  /* 0x00000001060b7824 */ /* 0x000fe400078e0a0b */
[----:B------:R3:W4:Y:S04]  /*13ed0*/  SHFL.IDX PT, R14, R9, RZ, 0x1c1f ;  /* 0x001c1fff090e7589 */ /* 0x00072800000e0000 */
[----:B------:R3:W2:Y:S01]  /*13ee0*/  SHFL.IDX PT, R15, R10, RZ, 0x1c1f ;  /* 0x001c1fff0a0f7589 */ /* 0x0006a200000e0000 */
[----:B------:R-:W-:Y:S02]  /*13ef0*/  SHF.L.U32 R11, R11, 0x1, RZ ;  /* 0x000000010b0b7819 */ /* 0x000fe400000006ff */
[----:B-1----:R-:W-:-:S03]  /*13f00*/  P2R R5, PR, RZ, 0x2 ;  /* 0x00000002ff057803 */ /* 0x002fc60000000000 */
[----:B------:R-:W-:Y:S05]  /*13f10*/  @P0 BRA `(.L_x_2017) ;  /* 0x00000bd000000947 */ /* 0x000fea0003800000 */
[C---:B------:R-:W-:Y:S02]  /*13f20*/  IADD3 R4, R11.reuse, 0x8, RZ ;  /* 0x000000080b047810 */ /* 0x040fe40007ffe0ff */
[C---:B------:R-:W-:Y:S02]  /*13f30*/  IADD3 R0, R11.reuse, 0x10, RZ ;  /* 0x000000100b007810 */ /* 0x040fe40007ffe0ff */
[----:B------:R-:W-:Y:S02]  /*13f40*/  ISETP.GE.AND P5, PT, R4, c[0x0][0x3c8], PT ;  /* 0x0000f20004007a0c */ /* 0x000fe40003fa6270 */
[C---:B------:R-:W-:Y:S02]  /*13f50*/  ISETP.GE.AND P0, PT, R11.reuse, c[0x0][0x3c8], PT ;  /* 0x0000f2000b007a0c */ /* 0x040fe40003f06270 */
[----:B------:R-:W-:Y:S02]  /*13f60*/  ISETP.GE.AND P4, PT, R0, c[0x0][0x3c8], PT ;  /* 0x0000f20000007a0c */ /* 0x000fe40003f86270 */
[----:B------:R-:W-:-:S02]  /*13f70*/  IADD3 R8, R11, 0x18, RZ ;  /* 0x000000180b087810 */ /* 0x000fc40007ffe0ff */
[C---:B---3--:R-:W-:Y:S02]  /*13f80*/  IADD3 R7, R11.reuse, 0x20, RZ ;  /* 0x000000200b077810 */ /* 0x048fe40007ffe0ff */
[C---:B------:R-:W-:Y:S02]  /*13f90*/  IADD3 R6, R11.reuse, 0x28, RZ ;  /* 0x000000280b067810 */ /* 0x040fe40007ffe0ff */
[----:B------:R-:W-:Y:S02]  /*13fa0*/  ISETP.GE.AND P3, PT, R8, c[0x0][0x3c8], PT ;  /* 0x0000f20008007a0c */ /* 0x000fe40003f66270 */
[----:B------:R-:W-:Y:S01]  /*13fb0*/  @!P5 LEA.HI R4, R4, R4, RZ, 0x1 ;  /* 0x000000040404d211 */ /* 0x000fe200078f08ff */
[----:B--2-4-:R-:W-:Y:S01]  /*13fc0*/  @!P0 IMAD.WIDE R18, R11, 0x4, R14 ;  /* 0x000000040b128825 */ /* 0x014fe200078e020e */
[----:B------:R-:W-:Y:S02]  /*13fd0*/  ISETP.GE.AND P2, PT, R7, c[0x0][0x3c8], PT ;  /* 0x0000f20007007a0c */ /* 0x000fe40003f46270 */
[----:B------:R-:W-:-:S02]  /*13fe0*/  @!P4 LEA.HI R12, R0, R0, RZ, 0x1 ;  /* 0x00000000000cc211 */ /* 0x000fc400078f08ff */
[----:B------:R-:W-:Y:S01]  /*13ff0*/  IADD3 R0, R11, 0x30, RZ ;  /* 0x000000300b007810 */ /* 0x000fe20007ffe0ff */
[----:B------:R1:W-:Y:S01]  /*14000*/  @!P0 ST.E.64 [R18.64], R160 ;  /* 0x000000a012008985 */ /* 0x0003e2000c101b12 */
[----:B------:R-:W-:Y:S02]  /*14010*/  @!P5 LOP3.LUT R13, R4, 0xfffffffe, RZ, 0xc0, !PT ;  /* 0xfffffffe040dd812 */ /* 0x000fe400078ec0ff */
[----:B------:R-:W-:Y:S02]  /*14020*/  ISETP.GE.AND P1, PT, R6, c[0x0][0x3c8], PT ;  /* 0x0000f20006007a0c */ /* 0x000fe40003f26270 */
[----:B------:R-:W-:Y:S01]  /*14030*/  @!P4 LOP3.LUT R17, R12, 0xfffffffe, RZ, 0xc0, !PT ;  /* 0xfffffffe0c11c812 */ /* 0x000fe200078ec0ff */
[--C-:B------:R-:W-:Y:S01]  /*14040*/  @!P5 IMAD.WIDE R12, R13, 0x4, R14.reuse ;  /* 0x000000040d0cd825 */ /* 0x100fe200078e020e */
[----:B------:R-:W-:Y:S02]  /*14050*/  ISETP.GE.AND P0, PT, R0, c[0x0][0x3c8], PT ;  /* 0x0000f20000007a0c */ /* 0x000fe40003f06270 */
[----:B------:R-:W-:Y:S01]  /*14060*/  IADD3 R4, R11, 0x38, RZ ;  /* 0x000000380b047810 */ /* 0x000fe20007ffe0ff */
[----:B------:R-:W-:Y:S01]  /*14070*/  @!P4 IMAD.WIDE R16, R17, 0x4, R14 ;  /* 0x000000041110c825 */ /* 0x000fe200078e020e */
[----:B------:R2:W-:Y:S01]  /*14080*/  @!P5 ST.E.64 [R12.64], R156 ;  /* 0x0000009c0c00d985 */ /* 0x0005e2000c101b12 */
[----:B------:R-:W-:-:S02]  /*14090*/  @!P3 LEA.HI R8, R8, R8, RZ, 0x1 ;  /* 0x000000080808b211 */ /* 0x000fc400078f08ff */
[----:B------:R-:W-:Y:S01]  /*140a0*/  ISETP.GE.AND P5, PT, R4, c[0x0][0x3c8], PT ;  /* 0x0000f20004007a0c */ /* 0x000fe20003fa6270 */
[----:B------:R3:W-:Y:S01]  /*140b0*/  @!P4 ST.E.64 [R16.64], R152 ;  /* 0x000000981000c985 */ /* 0x0007e2000c101b12 */
[----:B------:R-:W-:Y:S02]  /*140c0*/  @!P2 LEA.HI R7, R7, R7, RZ, 0x1 ;  /* 0x000000070707a211 */ /* 0x000fe400078f08ff */
[----:B------:R-:W-:Y:S02]  /*140d0*/  @!P1 LEA.HI R6, R6, R6, RZ, 0x1 ;  /* 0x0000000606069211 */ /* 0x000fe400078f08ff */
[----:B------:R-:W-:Y:S02]  /*140e0*/  @!P0 LEA.HI R0, R0, R0, RZ, 0x1 ;  /* 0x0000000000008211 */ /* 0x000fe400078f08ff */
[----:B------:R-:W-:Y:S02]  /*140f0*/  @!P2 LOP3.LUT R7, R7, 0xfffffffe, RZ, 0xc0, !PT ;  /* 0xfffffffe0707a812 */ /* 0x000fe400078ec0ff */
[----:B------:R-:W-:-:S03]  /*14100*/  @!P1 LOP3.LUT R21, R6, 0xfffffffe, RZ, 0xc0, !PT ;  /* 0xfffffffe06159812 */ /* 0x000fc600078ec0ff */
[--C-:B------:R-:W-:Y:S01]  /*14110*/  @!P2 IMAD.WIDE R6, R7, 0x4, R14.reuse ;  /* 0x000000040706a825 */ /* 0x100fe200078e020e */
[----:B------:R-:W-:Y:S02]  /*14120*/  @!P5 LEA.HI R4, R4, R4, RZ, 0x1 ;  /* 0x000000040404d211 */ /* 0x000fe400078f08ff */
[----:B-1----:R-:W-:Y:S01]  /*14130*/  IADD3 R18, R11, 0x40, RZ ;  /* 0x000000400b127810 */ /* 0x002fe20007ffe0ff */
[----:B------:R-:W-:Y:S01]  /*14140*/  @!P1 IMAD.WIDE R20, R21, 0x4, R14 ;  /* 0x0000000415149825 */ /* 0x000fe200078e020e */
[----:B------:R-:W-:Y:S02]  /*14150*/  @!P3 LOP3.LUT R19, R8, 0xfffffffe, RZ, 0xc0, !PT ;  /* 0xfffffffe0813b812 */ /* 0x000fe400078ec0ff */
[----:B------:R-:W-:Y:S02]  /*14160*/  ISETP.GE.AND P4, PT, R18, c[0x0][0x3c8], PT ;  /* 0x0000f20012007a0c */ /* 0x000fe40003f86270 */
[----:B------:R-:W-:Y:S02]  /*14170*/  IADD3 R8, R11, 0x50, RZ ;  /* 0x000000500b087810 */ /* 0x000fe40007ffe0ff */
[----:B--2---:R-:W-:-:S02]  /*14180*/  @!P0 LOP3.LUT R13, R0, 0xfffffffe, RZ, 0xc0, !PT ;  /* 0xfffffffe000d8812 */ /* 0x004fc400078ec0ff */
[----:B------:R-:W-:Y:S01]  /*14190*/  IADD3 R0, R11, 0x58, RZ ;  /* 0x000000580b007810 */ /* 0x000fe20007ffe0ff */
[----:B---3--:R-:W-:Y:S01]  /*141a0*/  @!P3 IMAD.WIDE R16, R19, 0x4, R14 ;  /* 0x000000041310b825 */ /* 0x008fe200078e020e */
[----:B------:R-:W-:-:S05]  /*141b0*/  IADD3 R19, R11, 0x48, RZ ;  /* 0x000000480b137810 */ /* 0x000fca0007ffe0ff */
[----:B------:R-:W-:Y:S01]  /*141c0*/  @!P4 LEA.HI R22, R18, R18, RZ, 0x1 ;  /* 0x000000121216c211 */ /* 0x000fe200078f08ff */
[----:B------:R-:W-:Y:S01]  /*141d0*/  @!P0 IMAD.WIDE R12, R13, 0x4, R14 ;  /* 0x000000040d0c8825 */ /* 0x000fe200078e020e */
[----:B------:R1:W-:Y:S01]  /*141e0*/  @!P3 ST.E.64 [R16.64], R148 ;  /* 0x000000941000b985 */ /* 0x0003e2000c101b12 */
[----:B------:R-:W-:Y:S02]  /*141f0*/  ISETP.GE.AND P3, PT, R19, c[0x0][0x3c8], PT ;  /* 0x0000f20013007a0c */ /* 0x000fe40003f66270 */
[----:B------:R-:W-:Y:S01]  /*14200*/  IADD3 R18, R11, 0x60, RZ ;  /* 0x000000600b127810 */ /* 0x000fe20007ffe0ff */
[----:B------:R2:W-:Y:S01]  /*14210*/  @!P2 ST.E.64 [R6.64], R144 ;  /* 0x000000900600a985 */ /* 0x0005e2000c101b12 */
[----:B------:R-:W-:-:S03]  /*14220*/  ISETP.GE.AND P2, PT, R8, c[0x0][0x3c8], PT ;  /* 0x0000f20008007a0c */ /* 0x000fc60003f46270 */
[----:B------:R3:W-:Y:S01]  /*14230*/  @!P1 ST.E.64 [R20.64], R140 ;  /* 0x0000008c14009985 */ /* 0x0007e2000c101b12 */
[----:B------:R-:W-:-:S03]  /*14240*/  ISETP.GE.AND P1, PT, R0, c[0x0][0x3c8], PT ;  /* 0x0000f20000007a0c */ /* 0x000fc60003f26270 */
[----:B------:R4:W-:Y:S01]  /*14250*/  @!P0 ST.E.64 [R12.64], R136 ;  /* 0x000000880c008985 */ /* 0x0009e2000c101b12 */
[----:B------:R-:W-:Y:S02]  /*14260*/  ISETP.GE.AND P0, PT, R18, c[0x0][0x3c8], PT ;  /* 0x0000f20012007a0c */ /* 0x000fe40003f06270 */
[----:B------:R-:W-:-:S03]  /*14270*/  @!P3 LEA.HI R19, R19, R19, RZ, 0x1 ;  /* 0x000000131313b211 */ /* 0x000fc600078f08ff */
[----:B------:R-:W-:Y:S02]  /*14280*/  @!P2 LEA.HI R8, R8, R8, RZ, 0x1 ;  /* 0x000000080808a211 */ /* 0x000fe400078f08ff */
[----:B------:R-:W-:Y:S02]  /*14290*/  @!P3 LOP3.LUT R19, R19, 0xfffffffe, RZ, 0xc0, !PT ;  /* 0xfffffffe1313b812 */ /* 0x000fe400078ec0ff */
[----:B------:R-:W-:-:S04]  /*142a0*/  @!P1 LEA.HI R0, R0, R0, RZ, 0x1 ;  /* 0x0000000000009211 */ /* 0x000fc800078f08ff */
[----:B------:R-:W-:Y:S02]  /*142b0*/  @!P0 LEA.HI R18, R18, R18, RZ, 0x1 ;  /* 0x0000001212128211 */ /* 0x000fe400078f08ff */
[----:B-1----:R-:W-:Y:S02]  /*142c0*/  @!P5 LOP3.LUT R17, R4, 0xfffffffe, RZ, 0xc0, !PT ;  /* 0xfffffffe0411d812 */ /* 0x002fe400078ec0ff */
[C---:B------:R-:W-:Y:S02]  /*142d0*/  IADD3 R4, R11.reuse, 0x68, RZ ;  /* 0x000000680b047810 */ /* 0x040fe40007ffe0ff */
[----:B--2---:R-:W-:Y:S02]  /*142e0*/  @!P4 LOP3.LUT R7, R22, 0xfffffffe, RZ, 0xc0, !PT ;  /* 0xfffffffe1607c812 */ /* 0x004fe400078ec0ff */
[----:B------:R-:W-:Y:S02]  /*142f0*/  IADD3 R16, R11, 0x70, RZ ;  /* 0x000000700b107810 */ /* 0x000fe40007ffe0ff */
[----:B---3--:R-:W-:Y:S01]  /*14300*/  @!P1 LOP3.LUT R21, R0, 0xfffffffe, RZ, 0xc0, !PT ;  /* 0xfffffffe00159812 */ /* 0x008fe200078ec0ff */
[----:B------:R-:W-:Y:S01]  /*14310*/  @!P4 IMAD.WIDE R6, R7, 0x4, R14 ;  /* 0x000000040706c825 */ /* 0x000fe200078e020e */
[----:B------:R-:W-:-:S02]  /*14320*/  IADD3 R22, R11, 0x78, RZ ;  /* 0x000000780b167810 */ /* 0x000fc40007ffe0ff */
[----:B------:R-:W-:Y:S01]  /*14330*/  IADD3 R0, R11, 0x90, RZ ;  /* 0x000000900b007810 */ /* 0x000fe20007ffe0ff */
[--C-:B----4-:R-:W-:Y:S01]  /*14340*/  @!P5 IMAD.WIDE R12, R17, 0x4, R14.reuse ;  /* 0x00000004110cd825 */ /* 0x110fe200078e020e */
[----:B------:R-:W-:Y:S02]  /*14350*/  @!P2 LOP3.LUT R17, R8, 0xfffffffe, RZ, 0xc0, !PT ;  /* 0xfffffffe0811a812 */ /* 0x000fe400078ec0ff */
[----:B------:R-:W-:Y:S01]  /*14360*/  IADD3 R8, R11, 0x88, RZ ;  /* 0x000000880b087810 */ /* 0x000fe20007ffe0ff */
[----:B------:R-:W-:Y:S01]  /*14370*/  @!P1 IMAD.WIDE R20, R21, 0x4, R14 ;  /* 0x0000000415149825 */ /* 0x000fe200078e020e */
[----:B------:R1:W-:Y:S01]  /*14380*/  @!P5 ST.E.64 [R12.64], R132 ;  /* 0x000000840c00d985 */ /* 0x0003e2000c101b12 */
[----:B------:R-:W-:-:S03]  /*14390*/  ISETP.GE.AND P5, PT, R4, c[0x0][0x3c8], PT ;  /* 0x0000f20004007a0c */ /* 0x000fc60003fa6270 */
[----:B------:R2:W-:Y:S01]  /*143a0*/  @!P4 ST.E.64 [R6.64], R36 ;  /* 0x000000240600c985 */ /* 0x0005e2000c101b12 */
[----:B------:R-:W-:-:S09]  /*143b0*/  ISETP.GE.AND P4, PT, R16, c[0x0][0x3c8], PT ;  /* 0x0000f20010007a0c */ /* 0x000fd20003f86270 */
[----:B------:R-:W-:-:S04]  /*143c0*/  @!P5 LEA.HI R4, R4, R4, RZ, 0x1 ;  /* 0x000000040404d211 */ /* 0x000fc800078f08ff */
[----:B------:R-:W-:Y:S02]  /*143d0*/  @!P4 LEA.HI R16, R16, R16, RZ, 0x1 ;  /* 0x000000101010c211 */ /* 0x000fe400078f08ff */
[----:B-1----:R-:W-:Y:S01]  /*143e0*/  @!P0 LOP3.LUT R13, R18, 0xfffffffe, RZ, 0xc0, !PT ;  /* 0xfffffffe120d8812 */ /* 0x002fe200078ec0ff */
[----:B--2---:R-:W-:-:S04]  /*143f0*/  @!P3 IMAD.WIDE R6, R19, 0x4, R14 ;  /* 0x000000041306b825 */ /* 0x004fc800078e020e */
[--C-:B------:R-:W-:Y:S01]  /*14400*/  @!P2 IMAD.WIDE R18, R17, 0x4, R14.reuse ;  /* 0x000000041112a825 */ /* 0x100fe200078e020e */
[----:B------:R1:W-:Y:S01]  /*14410*/  @!P3 ST.E.64 [R6.64], R40 ;  /* 0x000000280600b985 */ /* 0x0003e2000c101b12 */
[----:B------:R-:W-:Y:S02]  /*14420*/  IADD3 R17, R11, 0x80, RZ ;  /* 0x000000800b117810 */ /* 0x000fe40007ffe0ff */
[----:B------:R-:W-:Y:S01]  /*14430*/  @!P0 IMAD.WIDE R12, R13, 0x4, R14 ;  /* 0x000000040d0c8825 */ /* 0x000fe200078e020e */
[----:B------:R2:W-:Y:S01]  /*14440*/  @!P2 ST.E.64 [R18.64], R44 ;  /* 0x0000002c1200a985 */ /* 0x0005e2000c101b12 */
[----:B------:R-:W-:Y:S02]  /*14450*/  ISETP.GE.AND P3, PT, R22, c[0x0][0x3c8], PT ;  /* 0x0000f20016007a0c */ /* 0x000fe40003f66270 */
[----:B------:R-:W-:Y:S01]  /*14460*/  ISETP.GE.AND P2, PT, R17, c[0x0][0x3c8], PT ;  /* 0x0000f20011007a0c */ /* 0x000fe20003f46270 */
[----:B------:R3:W-:Y:S01]  /*14470*/  @!P1 ST.E.64 [R20.64], R48 ;  /* 0x0000003014009985 */ /* 0x0007e2000c101b12 */
[----:B------:R-:W-:-:S03]  /*14480*/  ISETP.GE.AND P1, PT, R8, c[0x0][0x3c8], PT ;  /* 0x0000f20008007a0c */ /* 0x000fc60003f26270 */
[----:B------:R4:W-:Y:S01]  /*14490*/  @!P0 ST.E.64 [R12.64], R52 ;  /* 0x000000340c008985 */ /* 0x0009e2000c101b12 */
[----:B------:R-:W-:-:S05]  /*144a0*/  ISETP.GE.AND P0, PT, R0, c[0x0][0x3c8], PT ;  /* 0x0000f20000007a0c */ /* 0x000fca0003f06270 */
[----:B------:R-:W-:Y:S02]  /*144b0*/  @!P3 LEA.HI R22, R22, R22, RZ, 0x1 ;  /* 0x000000161616b211 */ /* 0x000fe400078f08ff */
[----:B------:R-:W-:Y:S02]  /*144c0*/  @!P2 LEA.HI R17, R17, R17, RZ, 0x1 ;  /* 0x000000111111a211 */ /* 0x000fe400078f08ff */
[----:B------:R-:W-:Y:S02]  /*144d0*/  @!P1 LEA.HI R8, R8, R8, RZ, 0x1 ;  /* 0x0000000808089211 */ /* 0x000fe400078f08ff */
[----:B------:R-:W-:Y:S02]  /*144e0*/  @!P2 LOP3.LUT R17, R17, 0xfffffffe, RZ, 0xc0, !PT ;  /* 0xfffffffe1111a812 */ /* 0x000fe400078ec0ff */
[----:B------:R-:W-:Y:S02]  /*144f0*/  @!P0 LEA.HI R0, R0, R0, RZ, 0x1 ;  /* 0x0000000000008211 */ /* 0x000fe400078f08ff */
[----:B-1----:R-:W-:-:S02]  /*14500*/  @!P5 LOP3.LUT R7, R4, 0xfffffffe, RZ, 0xc0, !PT ;  /* 0xfffffffe0407d812 */ /* 0x002fc400078ec0ff */
[----:B------:R-:W-:Y:S02]  /*14510*/  IADD3 R4, R11, 0x98, RZ ;  /* 0x000000980b047810 */ /* 0x000fe40007ffe0ff */
[----:B--2---:R-:W-:Y:S01]  /*14520*/  @!P4 LOP3.LUT R19, R16, 0xfffffffe, RZ, 0xc0, !PT ;  /* 0xfffffffe1013c812 */ /* 0x004fe200078ec0ff */
[----:B------:R-:W-:Y:S01]  /*14530*/  @!P5 IMAD.WIDE R6, R7, 0x4, R14 ;  /* 0x000000040706d825 */ /* 0x000fe200078e020e */
[----:B---3--:R-:W-:-:S03]  /*14540*/  @!P1 LOP3.LUT R21, R8, 0xfffffffe, RZ, 0xc0, !PT ;  /* 0xfffffffe08159812 */ /* 0x008fc600078ec0ff */
[--C-:B------:R-:W-:Y:S01]  /*14550*/  @!P2 IMAD.WIDE R16, R17, 0x4, R14.reuse ;  /* 0x000000041110a825 */ /* 0x100fe200078e020e */
[----:B------:R1:W-:Y:S01]  /*14560*/  @!P5 ST.E.64 [R6.64], R56 ;  /* 0x000000380600d985 */ /* 0x0003e2000c101b12 */
[----:B------:R-:W-:Y:S02]  /*14570*/  ISETP.GE.AND P5, PT, R4, c[0x0][0x3c8], PT ;  /* 0x0000f20004007a0c */ /* 0x000fe40003fa6270 */
[----:B----4-:R-:W-:Y:S01]  /*14580*/  @!P4 IMAD.WIDE R12, R19, 0x4, R14 ;  /* 0x00000004130cc825 */ /* 0x010fe200078e020e */
[----:B------:R-:W-:Y:S02]  /*14590*/  @!P3 LOP3.LUT R19, R22, 0xfffffffe, RZ, 0xc0, !PT ;  /* 0xfffffffe1613b812 */ /* 0x000fe400078ec0ff */
[C---:B------:R-:W-:Y:S02]  /*145a0*/  IADD3 R8, R11.reuse, 0xa0, RZ ;  /* 0x000000a00b087810 */ /* 0x040fe40007ffe0ff */
[----:B------:R2:W-:Y:S01]  /*145b0*/  @!P4 ST.E.64 [R12.64], R60 ;  /* 0x0000003c0c00c985 */ /* 0x0005e2000c101b12 */
[----:B------:R-:W-:-:S02]  /*145c0*/  IADD3 R20, R11, 0xb0, RZ ;  /* 0x000000b00b147810 */ /* 0x000fc40007ffe0ff */
[----:B------:R-:W-:Y:S02]  /*145d0*/  ISETP.GE.AND P6, PT, R8, c[0x0][0x3c8], PT ;  /* 0x0000f20008007a0c */ /* 0x000fe40003fc6270 */
[----:B------:R-:W-:Y:S02]  /*145e0*/  IADD3 R22, R11, 0xc0, RZ ;  /* 0x000000c00b167810 */ /* 0x000fe40007ffe0ff */
[----:B------:R-:W-:-:S04]  /*145f0*/  @!P5 LEA.HI R4, R4, R4, RZ, 0x1 ;  /* 0x000000040404d211 */ /* 0x000fc800078f08ff */
[----:B------:R-:W-:Y:S02]  /*14600*/  @!P5 LOP3.LUT R23, R4, 0xfffffffe, RZ, 0xc0, !PT ;  /* 0xfffffffe0417d812 */ /* 0x000fe400078ec0ff */
[----:B------:R-:W-:-:S03]  /*14610*/  IADD3 R4, R11, 0xc8, RZ ;  /* 0x000000c80b047810 */ /* 0x000fc60007ffe0ff */
[----:B------:R-:W-:Y:S02]  /*14620*/  @!P6 LEA.HI R8, R8, R8, RZ, 0x1 ;  /* 0x000000080808e211 */ /* 0x000fe400078f08ff */
[----:B-1----:R-:W-:Y:S02]  /*14630*/  @!P0 LOP3.LUT R7, R0, 0xfffffffe, RZ, 0xc0, !PT ;  /* 0xfffffffe00078812 */ /* 0x002fe400078ec0ff */
[----:B------:R-:W-:-:S03]  /*14640*/  IADD3 R0, R11, 0xb8, RZ ;  /* 0x000000b80b007810 */ /* 0x000fc60007ffe0ff */
[----:B------:R-:W-:-:S04]  /*14650*/  @!P0 IMAD.WIDE R6, R7, 0x4, R14 ;  /* 0x0000000407068825 */ /* 0x000fc800078e020e */
[----:B--2---:R-:W-:-:S04]  /*14660*/  @!P3 IMAD.WIDE R12, R19, 0x4, R14 ;  /* 0x00000004130cb825 */ /* 0x004fc800078e020e */
[----:B------:R-:W-:Y:S01]  /*14670*/  @!P1 IMAD.WIDE R18, R21, 0x4, R14 ;  /* 0x0000000415129825 */ /* 0x000fe200078e020e */
[----:B------:R-:W-:Y:S01]  /*14680*/  IADD3 R21, R11, 0xa8, RZ ;  /* 0x000000a80b157810 */ /* 0x000fe20007ffe0ff */
[----:B------:R1:W-:Y:S01]  /*14690*/  @!P3 ST.E.64 [R12.64], R64 ;  /* 0x000000400c00b985 */ /* 0x0003e2000c101b12 */
[----:B------:R-:W-:Y:S02]  /*146a0*/  ISETP.GE.AND P3, PT, R20, c[0x0][0x3c8], PT ;  /* 0x0000f20014007a0c */ /* 0x000fe40003f66270 */
[----:B------:R-:W-:Y:S01]  /*146b0*/  ISETP.GE.AND P4, PT, R21, c[0x0][0x3c8], PT ;  /* 0x0000f20015007a0c */ /* 0x000fe20003f86270 */
[----:B------:R2:W-:Y:S01]  /*146c0*/  @!P2 ST.E.64 [R16.64], R68 ;  /* 0x000000441000a985 */ /* 0x0005e2000c101b12 */
[----:B------:R-:W-:-:S03]  /*146d0*/  ISETP.GE.AND P2, PT, R0, c[0x0][0x3c8], PT ;  /* 0x0000f20000007a0c */ /* 0x000fc60003f46270 */
[----:B------:R3:W-:Y:S01]  /*146e0*/  @!P1 ST.E.64 [R18.64], R72 ;  /* 0x0000004812009985 */ /* 0x0007e2000c101b12 */
[----:B------:R-:W-:-:S03]  /*146f0*/  ISETP.GE.AND P1, PT, R22, c[0x0][0x3c8], PT ;  /* 0x0000f20016007a0c */ /* 0x000fc60003f26270 */
[----:B------:R4:W-:Y:S01]  /*14700*/  @!P0 ST.E.64 [R6.64], R76 ;  /* 0x0000004c06008985 */ /* 0x0009e2000c101b12 */
[----:B------:R-:W-:Y:S02]  /*14710*/  ISETP.GE.AND P0, PT, R4, c[0x0][0x3c8], PT ;  /* 0x0000f20004007a0c */ /* 0x000fe40003f06270 */
[----:B------:R-:W-:Y:S02]  /*14720*/  @!P3 LEA.HI R20, R20, R20, RZ, 0x1 ;  /* 0x000000141414b211 */ /* 0x000fe400078f08ff */
[----:B------:R-:W-:Y:S02]  /*14730*/  @!P4 LEA.HI R21, R21, R21, RZ, 0x1 ;  /* 0x000000151515c211 */ /* 0x000fe400078f08ff */
[----:B------:R-:W-:Y:S02]  /*14740*/  @!P2 LEA.HI R0, R0, R0, RZ, 0x1 ;  /* 0x000000000000a211 */ /* 0x000fe400078f08ff */
[----:B------:R-:W-:Y:S02]  /*14750*/  @!P4 LOP3.LUT R21, R21, 0xfffffffe, RZ, 0xc0, !PT ;  /* 0xfffffffe1515c812 */ /* 0x000fe400078ec0ff */
[----:B------:R-:W-:-:S03]  /*14760*/  @!P1 LEA.HI R22, R22, R22, RZ, 0x1 ;  /* 0x0000001616169211 */ /* 0x000fc600078f08ff */
[----:B------:R-:W-:Y:S01]  /*14770*/  @!P0 LEA.HI R4, R4, R4, RZ, 0x1 ;  /* 0x0000000404048211 */ /* 0x000fe200078f08ff */
[--C-:B-1----:R-:W-:Y:S01]  /*14780*/  @!P5 IMAD.WIDE R12, R23, 0x4, R14.reuse ;  /* 0x00000004170cd825 */ /* 0x102fe200078e020e */
[----:B------:R-:W-:Y:S02]  /*14790*/  IADD3 R23, R11, 0xe0, RZ ;  /* 0x000000e00b177810 */ /* 0x000fe40007ffe0ff */
[----:B--2---:R-:W-:Y:S02]  /*147a0*/  @!P3 LOP3.LUT R17, R20, 0xfffffffe, RZ, 0xc0, !PT ;  /* 0xfffffffe1411b812 */ /* 0x004fe400078ec0ff */
[----:B------:R1:W-:Y:S01]  /*147b0*/  @!P5 ST.E.64 [R12.64], R80 ;  /* 0x000000500c00d985 */ /* 0x0003e2000c101b12 */
[----:B------:R-:W-:Y:S01]  /*147c0*/  @!P4 IMAD.WIDE R20, R21, 0x4, R14 ;  /* 0x000000041514c825 */ /* 0x000fe200078e020e */
[----:B---3--:R-:W-:-:S03]  /*147d0*/  @!P1 LOP3.LUT R19, R22, 0xfffffffe, RZ, 0xc0, !PT ;  /* 0xfffffffe16139812 */ /* 0x008fc600078ec0ff */
[--C-:B------:R-:W-:Y:S01]  /*147e0*/  @!P3 IMAD.WIDE R16, R17, 0x4, R14.reuse ;  /* 0x000000041110b825 */ /* 0x100fe200078e020e */
[----:B------:R-:W-:Y:S02]  /*147f0*/  IADD3 R22, R11, 0xe8, RZ ;  /* 0x000000e80b167810 */ /* 0x000fe40007ffe0ff */
[----:B----4-:R-:W-:Y:S01]  /*14800*/  @!P6 LOP3.LUT R7, R8, 0xfffffffe, RZ, 0xc0, !PT ;  /* 0xfffffffe0807e812 */ /* 0x010fe200078ec0ff */
[----:B------:R-:W-:Y:S01]  /*14810*/  @!P1 IMAD.WIDE R18, R19, 0x4, R14 ;  /* 0x0000000413129825 */ /* 0x000fe200078e020e */
[----:B------:R-:W-:-:S03]  /*14820*/  IADD3 R8, R11, 0xf8, RZ ;  /* 0x000000f80b087810 */ /* 0x000fc60007ffe0ff */
[----:B------:R-:W-:-:S05]  /*14830*/  @!P6 IMAD.WIDE R6, R7, 0x4, R14 ;  /* 0x000000040706e825 */ /* 0x000fca00078e020e */
[----:B------:R2:W-:Y:S04]  /*14840*/  @!P6 ST.E.64 [R6.64], R84 ;  /* 0x000000540600e985 */ /* 0x0005e8000c101b12 */
[----:B------:R3:W-:Y:S04]  /*14850*/  @!P4 ST.E.64 [R20.64], R88 ;  /* 0x000000581400c985 */ /* 0x0007e8000c101b12 */
[----:B------:R-:W-:Y:S01]  /*14860*/  @!P3 ST.E.64 [R16.64], R92 ;  /* 0x0000005c1000b985 */ /* 0x000fe2000c101b12 */
[----:B------:R-:W-:Y:S02]  /*14870*/  ISETP.GE.AND P3, PT, R23, c[0x0][0x3c8], PT ;  /* 0x0000f20017007a0c */ /* 0x000fe40003f66270 */
[----:B-1----:R-:W-:-:S02]  /*14880*/  @!P2 LOP3.LUT R13, R0, 0xfffffffe, RZ, 0xc0, !PT ;  /* 0xfffffffe000da812 */ /* 0x002fc400078ec0ff */
[----:B------:R-:W-:-:S03]  /*14890*/  IADD3 R0, R11, 0xd0, RZ ;  /* 0x000000d00b007810 */ /* 0x000fc60007ffe0ff */
[----:B------:R-:W-:Y:S01]  /*148a0*/  @!P2 IMAD.WIDE R12, R13, 0x4, R14 ;  /* 0x000000040d0ca825 */ /* 0x000fe200078e020e */
[----:B------:R-:W-:-:S04]  /*148b0*/  ISETP.GE.AND P5, PT, R0, c[0x0][0x3c8], PT ;  /* 0x0000f20000007a0c */ /* 0x000fc80003fa6270 */
[----:B------:R1:W-:Y:S01]  /*148c0*/  @!P2 ST.E.64 [R12.64], R96 ;  /* 0x000000600c00a985 */ /* 0x0003e2000c101b12 */
[----:B------:R-:W-:Y:S02]  /*148d0*/  ISETP.GE.AND P2, PT, R22, c[0x0][0x3c8], PT ;  /* 0x0000f20016007a0c */ /* 0x000fe40003f46270 */
[----:B------:R-:W-:Y:S01]  /*148e0*/  @!P3 LEA.HI R23, R23, R23, RZ, 0x1 ;  /* 0x000000171717b211 */ /* 0x000fe200078f08ff */
[----:B------:R4:W-:Y:S03]  /*148f0*/  @!P1 ST.E.64 [R18.64], R100 ;  /* 0x0000006412009985 */ /* 0x0009e6000c101b12 */
[----:B------:R-:W-:Y:S02]  /*14900*/  @!P3 LOP3.LUT R23, R23, 0xfffffffe, RZ, 0xc0, !PT ;  /* 0xfffffffe1717b812 */ /* 0x000fe400078ec0ff */
[----:B--2---:R-:W-:Y:S02]  /*14910*/  @!P0 LOP3.LUT R7, R4, 0xfffffffe, RZ, 0xc0, !PT ;  /* 0xfffffffe04078812 */ /* 0x004fe400078ec0ff */
[----:B------:R-:W-:-:S02]  /*14920*/  IADD3 R4, R11, 0xd8, RZ ;  /* 0x000000d80b047810 */ /* 0x000fc40007ffe0ff */
[----:B---3--:R-:W-:Y:S01]  /*14930*/  IADD3 R20, R11, 0xf0, RZ ;  /* 0x000000f00b147810 */ /* 0x008fe20007ffe0ff */
[----:B------:R-:W-:Y:S01]  /*14940*/  @!P0 IMAD.WIDE R6, R7, 0x4, R14 ;  /* 0x0000000407068825 */ /* 0x000fe200078e020e */
[----:B------:R-:W-:Y:S02]  /*14950*/  ISETP.GE.AND P4, PT, R4, c[0x0][0x3c8], PT ;  /* 0x0000f20004007a0c */ /* 0x000fe40003f86270 */
[----:B------:R-:W-:Y:S02]  /*14960*/  ISETP.GE.AND P1, PT, R20, c[0x0][0x3c8], PT ;  /* 0x0000f20014007a0c */ /* 0x000fe40003f26270 */
[----:B------:R2:W-:Y:S01]  /*14970*/  @!P0 ST.E.64 [R6.64], R104 ;  /* 0x0000006806008985 */ /* 0x0005e2000c101b12 */
[----:B------:R-:W-:Y:S02]  /*14980*/  ISETP.GE.AND P0, PT, R8, c[0x0][0x3c8], PT ;  /* 0x0000f20008007a0c */ /* 0x000fe40003f06270 */
[----:B------:R-:W-:Y:S02]  /*14990*/  @!P5 LEA.HI R0, R0, R0, RZ, 0x1 ;  /* 0x000000000000d211 */ /* 0x000fe400078f08ff */
[----:B------:R-:W-:-:S04]  /*149a0*/  @!P2 LEA.HI R22, R22, R22, RZ, 0x1 ;  /* 0x000000161616a211 */ /* 0x000fc800078f08ff */
[----:B------:R-:W-:Y:S02]  /*149b0*/  @!P4 LEA.HI R4, R4, R4, RZ, 0x1 ;  /* 0x000000040404c211 */ /* 0x000fe400078f08ff */
[----:B------:R-:W-:Y:S02]  /*149c0*/  @!P1 LEA.HI R20, R20, R20, RZ, 0x1 ;  /* 0x0000001414149211 */ /* 0x000fe400078f08ff */
[----:B-1----:R-:W-:Y:S02]  /*149d0*/  @!P4 LOP3.LUT R13, R4, 0xfffffffe, RZ, 0xc0, !PT ;  /* 0xfffffffe040dc812 */ /* 0x002fe400078ec0ff */
[----:B------:R-:W-:Y:S02]  /*149e0*/  @!P0 LEA.HI R8, R8, R8, RZ, 0x1 ;  /* 0x0000000808088211 */ /* 0x000fe400078f08ff */
[----:B------:R-:W-:Y:S01]  /*149f0*/  @!P2 LOP3.LUT R17, R22, 0xfffffffe, RZ, 0xc0, !PT ;  /* 0xfffffffe1611a812 */ /* 0x000fe200078ec0ff */
[----:B------:R-:W-:Y:S01]  /*14a00*/  @!P4 IMAD.WIDE R12, R13, 0x4, R14 ;  /* 0x000000040d0cc825 */ /* 0x000fe200078e020e */
[----:B----4-:R-:W-:-:S02]  /*14a10*/  @!P1 LOP3.LUT R19, R20, 0xfffffffe, RZ, 0xc0, !PT ;  /* 0xfffffffe14139812 */ /* 0x010fc400078ec0ff */
[----:B------:R-:W-:Y:S01]  /*14a20*/  @!P0 LOP3.LUT R21, R8, 0xfffffffe, RZ, 0xc0, !PT ;  /* 0xfffffffe08158812 */ /* 0x000fe200078ec0ff */
[----:B------:R-:W-:-:S04]  /*14a30*/  @!P3 IMAD.WIDE R22, R23, 0x4, R14 ;  /* 0x000000041716b825 */ /* 0x000fc800078e020e */
[----:B------:R-:W-:Y:S01]  /*14a40*/  @!P2 IMAD.WIDE R16, R17, 0x4, R14 ;  /* 0x000000041110a825 */ /* 0x000fe200078e020e */
[----:B--2---:R-:W-:-:S03]  /*14a50*/  @!P5 LOP3.LUT R7, R0, 0xfffffffe, RZ, 0xc0, !PT ;  /* 0xfffffffe0007d812 */ /* 0x004fc600078ec0ff */
[----:B------:R-:W-:-:S04]  /*14a60*/  @!P1 IMAD.WIDE R18, R19, 0x4, R14 ;  /* 0x0000000413129825 */ /* 0x000fc800078e020e */
[----:B------:R-:W-:-:S04]  /*14a70*/  @!P5 IMAD.WIDE R6, R7, 0x4, R14 ;  /* 0x000000040706d825 */ /* 0x000fc800078e020e */
[----:B------:R-:W-:Y:S01]  /*14a80*/  @!P0 IMAD.WIDE R14, R21, 0x4, R14 ;  /* 0x00000004150e8825 */ /* 0x000fe200078e020e */
[----:B------:R1:W-:Y:S04]  /*14a90*/  @!P5 ST.E.64 [R6.64], R108 ;  /* 0x0000006c0600d985 */ /* 0x0003e8000c101b12 */
[----:B------:R1:W-:Y:S04]  /*14aa0*/  @!P4 ST.E.64 [R12.64], R112 ;  /* 0x000000700c00c985 */ /* 0x0003e8000c101b12 */
[----:B------:R1:W-:Y:S04]  /*14ab0*/  @!P3 ST.E.64 [R22.64], R116 ;  /* 0x000000741600b985 */ /* 0x0003e8000c101b12 */
[----:B------:R1:W-:Y:S04]  /*14ac0*/  @!P2 ST.E.64 [R16.64], R120 ;  /* 0x000000781000a985 */ /* 0x0003e8000c101b12 */
[----:B------:R1:W-:Y:S04]  /*14ad0*/  @!P1 ST.E.64 [R18.64], R124 ;  /* 0x0000007c12009985 */ /* 0x0003e8000c101b12 */
[----:B------:R1:W-:Y:S02]  /*14ae0*/  @!P0 ST.E.64 [R14.64], R128 ;  /* 0x000000800e008985 */ /* 0x0003e4000c101b12 */
.L_x_2017:
[----:B------:R-:W-:Y:S05]  /*14af0*/  BSYNC B0 ;  /* 0x0000000000007941 */ /* 0x000fea0003800000 */
.L_x_2016:
[----:B------:R-:W-:Y:S01]  /*14b00*/  ISETP.NE.AND P0, PT, R5, RZ, PT ;  /* 0x000000ff0500720c */ /* 0x000fe20003f05270 */
[----:B-1----:R1:W3:Y:S04]  /*14b10*/  SHFL.IDX PT, R13, R10, 0x1, 0x1c1f ;  /* 0x003c1f000a0d7f89 */ /* 0x0022e800000e0000 */
[----:B------:R1:W4:Y:S08]  /*14b20*/  SHFL.IDX PT, R12, R9, 0x1, 0x1c1f ;  /* 0x003c1f00090c7f89 */ /* 0x00033000000e0000 */
        /* <DEDUP_REMOVED lines=12> */
[--C-:B-1-34-:R-:W-:Y:S01]  /*14bf0*/  @!P2 IMAD.WIDE R8, R11, 0x4, R12.reuse ;  /* 0x000000040b08a825 */ /* 0x11afe200078e020c */
[----:B------:R-:W-:Y:S02]  /*14c00*/  @!P1 LOP3.LUT R6, R6, 0xfffffffe, RZ, 0xc0, !PT ;  /* 0xfffffffe06069812 */ /* 0x000fe400078ec0ff */
[----:B------:R-:W-:Y:S02]  /*14c10*/  @!P0 LOP3.LUT R5, R5, 0xfffffffe, RZ, 0xc0, !PT ;  /* 0xfffffffe05058812 */ /* 0x000fe400078ec0ff */
[C---:B------:R-:W-:Y:S01]  /*14c20*/  IADD3 R18, R11.reuse, 0x28, RZ ;  /* 0x000000280b127810 */ /* 0x040fe20007ffe0ff */
[--C-:B------:R-:W-:Y:S01]  /*14c30*/  @!P1 IMAD.WIDE R6, R6, 0x4, R12.reuse ;  /* 0x0000000406069825 */ /* 0x100fe200078e020c */
[C---:B------:R-:W-:Y:S01]  /*14c40*/  IADD3 R17, R11.reuse, 0x30, RZ ;  /* 0x000000300b117810 */ /* 0x040fe20007ffe0ff */
[----:B------:R1:W-:Y:S01]  /*14c50*/  @!P2 ST.E.64 [R8.64], R162 ;  /* 0x000000a20800a985 */ /* 0x0003e2000c101b12 */
[----:B------:R-:W-:Y:S01]  /*14c60*/  IADD3 R16, R11, 0x38, RZ ;  /* 0x000000380b107810 */ /* 0x000fe20007ffe0ff */
[----:B--2---:R-:W-:Y:S01]  /*14c70*/  @!P0 IMAD.WIDE R14, R5, 0x4, R12 ;  /* 0x00000004050e8825 */ /* 0x004fe200078e020c */
[C---:B------:R-:W-:Y:S01]  /*14c80*/  IADD3 R10, R11.reuse, 0x40, RZ ;  /* 0x000000400b0a7810 */ /* 0x040fe20007ffe0ff */
[----:B------:R2:W-:Y:S01]  /*14c90*/  @!P1 ST.E.64 [R6.64], R158 ;  /* 0x0000009e06009985 */ /* 0x0005e2000c101b12 */
[----:B------:R-:W-:-:S02]  /*14ca0*/  IADD3 R5, R11, 0x48, RZ ;  /* 0x000000480b057810 */ /* 0x000fc40007ffe0ff */
[----:B------:R-:W-:Y:S01]  /*14cb0*/  ISETP.GE.AND P4, PT, R18, c[0x0][0x3c8], PT ;  /* 0x0000f20012007a0c */ /* 0x000fe20003f86270 */
[----:B------:R3:W-:Y:S01]  /*14cc0*/  @!P0 ST.E.64 [R14.64], R154 ;  /* 0x0000009a0e008985 */ /* 0x0007e2000c101b12 */
[----:B------:R-:W-:Y:S02]  /*14cd0*/  ISETP.GE.AND P3, PT, R17, c[0x0][0x3c8], PT ;  /* 0x0000f20011007a0c */ /* 0x000fe40003f66270 */
[----:B------:R-:W-:Y:S02]  /*14ce0*/  ISETP.GE.AND P2, PT, R16, c[0x0][0x3c8], PT ;  /* 0x0000f20010007a0c */ /* 0x000fe40003f46270 */
[----:B------:R-:W-:Y:S02]  /*14cf0*/  ISETP.GE.AND P1, PT, R10, c[0x0][0x3c8], PT ;  /* 0x0000f2000a007a0c */ /* 0x000fe40003f26270 */
[----:B------:R-:W-:Y:S02]  /*14d00*/  @!P6 LEA.HI R4, R4, R4, RZ, 0x1 ;  /* 0x000000040404e211 */ /* 0x000fe400078f08ff */
[----:B------:R-:W-:-:S02]  /*14d10*/  ISETP.GE.AND P0, PT, R5, c[0x0][0x3c8], PT ;  /* 0x0000f20005007a0c */ /* 0x000fc40003f06270 */
[----:B------:R-:W-:Y:S02]  /*14d20*/  @!P5 LEA.HI R0, R0, R0, RZ, 0x1 ;  /* 0x000000000000d211 */ /* 0x000fe400078f08ff */
[----:B------:R-:W-:Y:S02]  /*14d30*/  @!P4 LEA.HI R18, R18, R18, RZ, 0x1 ;  /* 0x000000121212c211 */ /* 0x000fe400078f08ff */
[----:B------:R-:W-:Y:S02]  /*14d40*/  @!P3 LEA.HI R17, R17, R17, RZ, 0x1 ;  /* 0x000000111111b211 */ /* 0x000fe400078f08ff */
[----:B------:R-:W-:Y:S02]  /*14d50*/  @!P2 LEA.HI R16, R16, R16, RZ, 0x1 ;  /* 0x000000101010a211 */ /* 0x000fe400078f08ff */
[----:B------:R-:W-:Y:S02]  /*14d60*/  @!P1 LEA.HI R10, R10, R10, RZ, 0x1 ;  /* 0x0000000a0a0a9211 */ /* 0x000fe400078f08ff */
[----:B-1----:R-:W-:-:S02]  /*14d70*/  @!P5 LOP3.LUT R9, R0, 0xfffffffe, RZ, 0xc0, !PT ;  /* 0xfffffffe0009d812 */ /* 0x002fc400078ec0ff */
[----:B------:R-:W-:Y:S02]  /*14d80*/  IADD3 R0, R11, 0x58, RZ ;  /* 0x000000580b007810 */ /* 0x000fe40007ffe0ff */
[----:B--2---:R-:W-:Y:S01]  /*14d90*/  @!P6 LOP3.LUT R7, R4, 0xfffffffe, RZ, 0xc0, !PT ;  /* 0xfffffffe0407e812 */ /* 0x004fe200078ec0ff */
[--C-:B------:R-:W-:Y:S01]  /*14da0*/  @!P5 IMAD.WIDE R8, R9, 0x4, R12.reuse ;  /* 0x000000040908d825 */ /* 0x100fe200078e020c */
[----:B------:R-:W-:Y:S02]  /*14db0*/  IADD3 R4, R11, 0x50, RZ ;  /* 0x000000500b047810 */ /* 0x000fe40007ffe0ff */
[----:B------:R-:W-:Y:S01]  /*14dc0*/  @!P0 LEA.HI R5, R5, R5, RZ, 0x1 ;  /* 0x0000000505058211 */ /* 0x000fe200078f08ff */
[----:B------:R-:W-:Y:S01]  /*14dd0*/  @!P6 IMAD.WIDE R6, R7, 0x4, R12 ;  /* 0x000000040706e825 */ /* 0x000fe200078e020c */
[----:B---3--:R-:W-:Y:S02]  /*14de0*/  @!P4 LOP3.LUT R15, R18, 0xfffffffe, RZ, 0xc0, !PT ;  /* 0xfffffffe120fc812 */ /* 0x008fe400078ec0ff */
[----:B------:R-:W-:-:S02]  /*14df0*/  @!P3 LOP3.LUT R17, R17, 0xfffffffe, RZ, 0xc0, !PT ;  /* 0xfffffffe1111b812 */ /* 0x000fc400078ec0ff */
[----:B------:R1:W-:Y:S01]  /*14e00*/  @!P6 ST.E.64 [R6.64], R150 ;  /* 0x000000960600e985 */ /* 0x0003e2000c101b12 */
[----:B------:R-:W-:Y:S01]  /*14e10*/  ISETP.GE.AND P6, PT, R4, c[0x0][0x3c8], PT ;  /* 0x0000f20004007a0c */ /* 0x000fe20003fc6270 */
[--C-:B------:R-:W-:Y:S01]  /*14e20*/  @!P4 IMAD.WIDE R14, R15, 0x4, R12.reuse ;  /* 0x000000040f0ec825 */ /* 0x100fe200078e020c */
[----:B------:R-:W-:Y:S01]  /*14e30*/  @!P0 LOP3.LUT R5, R5, 0xfffffffe, RZ, 0xc0, !PT ;  /* 0xfffffffe05058812 */ /* 0x000fe200078ec0ff */
[----:B------:R2:W-:Y:S01]  /*14e40*/  @!P5 ST.E.64 [R8.64], R146 ;  /* 0x000000920800d985 */ /* 0x0005e2000c101b12 */
[----:B------:R-:W-:Y:S02]  /*14e50*/  ISETP.GE.AND P5, PT, R0, c[0x0][0x3c8], PT ;  /* 0x0000f20000007a0c */ /* 0x000fe40003fa6270 */
[----:B------:R-:W-:Y:S01]  /*14e60*/  IADD3 R22, R11, 0x60, RZ ;  /* 0x000000600b167810 */ /* 0x000fe20007ffe0ff */
[----:B------:R-:W-:Y:S01]  /*14e70*/  @!P0 IMAD.WIDE R18, R5, 0x4, R12 ;  /* 0x0000000405128825 */ /* 0x000fe200078e020c */
[C---:B------:R-:W-:Y:S01]  /*14e80*/  IADD3 R21, R11.reuse, 0x68, RZ ;  /* 0x000000680b157810 */ /* 0x040fe20007ffe0ff */
[----:B------:R3:W-:Y:S01]  /*14e90*/  @!P4 ST.E.64 [R14.64], R142 ;  /* 0x0000008e0e00c985 */ /* 0x0007e2000c101b12 */
[----:B------:R-:W-:-:S02]  /*14ea0*/  IADD3 R20, R11, 0x70, RZ ;  /* 0x000000700b147810 */ /* 0x000fc40007ffe0ff */
[----:B------:R-:W-:Y:S02]  /*14eb0*/  IADD3 R5, R11, 0x80, RZ ;  /* 0x000000800b057810 */ /* 0x000fe40007ffe0ff */
[----:B------:R-:W-:Y:S02]  /*14ec0*/  ISETP.GE.AND P4, PT, R22, c[0x0][0x3c8], PT ;  /* 0x0000f20016007a0c */ /* 0x000fe40003f86270 */
[----:B------:R-:W-:Y:S02]  /*14ed0*/  @!P6 LEA.HI R4, R4, R4, RZ, 0x1 ;  /* 0x000000040404e211 */ /* 0x000fe400078f08ff */
[----:B------:R-:W-:-:S09]  /*14ee0*/  @!P5 LEA.HI R0, R0, R0, RZ, 0x1 ;  /* 0x000000000000d211 */ /* 0x000fd200078f08ff */
[----:B------:R-:W-:Y:S02]  /*14ef0*/  @!P4 LEA.HI R22, R22, R22, RZ, 0x1 ;  /* 0x000000161616c211 */ /* 0x000fe400078f08ff */
[----:B-1----:R-:W-:Y:S01]  /*14f00*/  @!P2 LOP3.LUT R7, R16, 0xfffffffe, RZ, 0xc0, !PT ;  /* 0xfffffffe1007a812 */ /* 0x002fe200078ec0ff */
[----:B------:R-:W-:Y:S01]  /*14f10*/  @!P3 IMAD.WIDE R16, R17, 0x4, R12 ;  /* 0x000000041110b825 */ /* 0x000fe200078e020c */
[----:B--2---:R-:W-:-:S03]  /*14f20*/  @!P1 LOP3.LUT R9, R10, 0xfffffffe, RZ, 0xc0, !PT ;  /* 0xfffffffe0a099812 */ /* 0x004fc600078ec0ff */
[--C-:B------:R-:W-:Y:S01]  /*14f30*/  @!P2 IMAD.WIDE R6, R7, 0x4, R12.reuse ;  /* 0x000000040706a825 */ /* 0x100fe200078e020c */
[----:B------:R-:W-:Y:S01]  /*14f40*/  IADD3 R10, R11, 0x78, RZ ;  /* 0x000000780b0a7810 */ /* 0x000fe20007ffe0ff */
[----:B------:R1:W-:Y:S01]  /*14f50*/  @!P3 ST.E.64 [R16.64], R138 ;  /* 0x0000008a1000b985 */ /* 0x0003e2000c101b12 */
[----:B------:R-:W-:Y:S01]  /*14f60*/  ISETP.GE.AND P3, PT, R21, c[0x0][0x3c8], PT ;  /* 0x0000f20015007a0c */ /* 0x000fe20003f66270 */
[--C-:B------:R-:W-:Y:S01]  /*14f70*/  @!P1 IMAD.WIDE R8, R9, 0x4, R12.reuse ;  /* 0x0000000409089825 */ /* 0x100fe200078e020c */
[----:B---3--:R-:W-:Y:S01]  /*14f80*/  @!P4 LOP3.LUT R15, R22, 0xfffffffe, RZ, 0xc0, !PT ;  /* 0xfffffffe160fc812 */ /* 0x008fe200078ec0ff */
[----:B------:R2:W-:Y:S01]  /*14f90*/  @!P2 ST.E.64 [R6.64], R134 ;  /* 0x000000860600a985 */ /* 0x0005e2000c101b12 */
[----:B------:R-:W-:Y:S02]  /*14fa0*/  ISETP.GE.AND P2, PT, R20, c[0x0][0x3c8], PT ;  /* 0x0000f20014007a0c */ /* 0x000fe40003f46270 */
[----:B------:R-:W-:Y:S01]  /*14fb0*/  IADD3 R22, R11, 0x98, RZ ;  /* 0x000000980b167810 */ /* 0x000fe20007ffe0ff */
[----:B------:R3:W-:Y:S01]  /*14fc0*/  @!P1 ST.E.64 [R8.64], R38 ;  /* 0x0000002608009985 */ /* 0x0007e2000c101b12 */
[----:B------:R-:W-:Y:S01]  /*14fd0*/  ISETP.GE.AND P1, PT, R10, c[0x0][0x3c8], PT ;  /* 0x0000f2000a007a0c */ /* 0x000fe20003f26270 */
[----:B------:R-:W-:-:S02]  /*14fe0*/  @!P4 IMAD.WIDE R14, R15, 0x4, R12 ;  /* 0x000000040f0ec825 */ /* 0x000fc400078e020c */
[----:B------:R4:W-:Y:S01]  /*14ff0*/  @!P0 ST.E.64 [R18.64], R42 ;  /* 0x0000002a12008985 */ /* 0x0009e2000c101b12 */
[----:B------:R-:W-:Y:S02]  /*15000*/  ISETP.GE.AND P0, PT, R5, c[0x0][0x3c8], PT ;  /* 0x0000f20005007a0c */ /* 0x000fe40003f06270 */
[----:B------:R-:W-:-:S03]  /*15010*/  @!P3 LEA.HI R21, R21, R21, RZ, 0x1 ;  /* 0x000000151515b211 */ /* 0x000fc600078f08ff */
[----:B------:R-:W-:Y:S02]  /*15020*/  @!P2 LEA.HI R20, R20, R20, RZ, 0x1 ;  /* 0x000000141414a211 */ /* 0x000fe400078f08ff */
[----:B------:R-:W-:Y:S02]  /*15030*/  @!P3 LOP3.LUT R21, R21, 0xfffffffe, RZ, 0xc0, !PT ;  /* 0xfffffffe1515b812 */ /* 0x000fe400078ec0ff */
[----:B------:R-:W-:-:S04]  /*15040*/  @!P1 LEA.HI R10, R10, R10, RZ, 0x1 ;  /* 0x0000000a0a0a9211 */ /* 0x000fc800078f08ff */
[----:B------:R-:W-:Y:S01]  /*15050*/  @!P0 LEA.HI R5, R5, R5, RZ, 0x1 ;  /* 0x0000000505058211 */ /* 0x000fe200078f08ff */
[----:B-1----:R-:W-:-:S03]  /*15060*/  @!P3 IMAD.WIDE R16, R21, 0x4, R12 ;  /* 0x000000041510b825 */ /* 0x002fc600078e020c */
[----:B------:R-:W-:Y:S02]  /*15070*/  @!P0 LOP3.LUT R5, R5, 0xfffffffe, RZ, 0xc0, !PT ;  /* 0xfffffffe05058812 */ /* 0x000fe400078ec0ff */
[C---:B------:R-:W-:Y:S02]  /*15080*/  IADD3 R21, R11.reuse, 0xa0, RZ ;  /* 0x000000a00b157810 */ /* 0x040fe40007ffe0ff */
[----:B--2---:R-:W-:Y:S02]  /*15090*/  @!P6 LOP3.LUT R7, R4, 0xfffffffe, RZ, 0xc0, !PT ;  /* 0xfffffffe0407e812 */ /* 0x004fe400078ec0ff */
[----:B------:R-:W-:Y:S02]  /*150a0*/  IADD3 R4, R11, 0x88, RZ ;  /* 0x000000880b047810 */ /* 0x000fe40007ffe0ff */
[----:B---3--:R-:W-:Y:S01]  /*150b0*/  @!P5 LOP3.LUT R9, R0, 0xfffffffe, RZ, 0xc0, !PT ;  /* 0xfffffffe0009d812 */ /* 0x008fe200078ec0ff */
[----:B------:R-:W-:Y:S01]  /*150c0*/  @!P6 IMAD.WIDE R6, R7, 0x4, R12 ;  /* 0x000000040706e825 */ /* 0x000fe200078e020c */
[----:B------:R-:W-:-:S03]  /*150d0*/  IADD3 R0, R11, 0x90, RZ ;  /* 0x000000900b007810 */ /* 0x000fc60007ffe0ff */
[--C-:B------:R-:W-:Y:S01]  /*150e0*/  @!P5 IMAD.WIDE R8, R9, 0x4, R12.reuse ;  /* 0x000000040908d825 */ /* 0x100fe200078e020c */
[----:B------:R1:W-:Y:S01]  /*150f0*/  @!P6 ST.E.64 [R6.64], R46 ;  /* 0x0000002e0600e985 */ /* 0x0003e2000c101b12 */
[----:B------:R-:W-:Y:S02]  /*15100*/  ISETP.GE.AND P6, PT, R4, c[0x0][0x3c8], PT ;  /* 0x0000f20004007a0c */ /* 0x000fe40003fc6270 */
[----:B----4-:R-:W-:Y:S01]  /*15110*/  @!P0 IMAD.WIDE R18, R5, 0x4, R12 ;  /* 0x0000000405128825 */ /* 0x010fe200078e020c */
[----:B------:R2:W-:Y:S01]  /*15120*/  @!P5 ST.E.64 [R8.64], R50 ;  /* 0x000000320800d985 */ /* 0x0005e2000c101b12 */
[----:B------:R-:W-:Y:S02]  /*15130*/  ISETP.GE.AND P5, PT, R0, c[0x0][0x3c8], PT ;  /* 0x0000f20000007a0c */ /* 0x000fe40003fa6270 */
[----:B------:R-:W-:Y:S01]  /*15140*/  IADD3 R5, R11, 0xb8, RZ ;  /* 0x000000b80b057810 */ /* 0x000fe20007ffe0ff */
[----:B------:R3:W-:Y:S01]  /*15150*/  @!P4 ST.E.64 [R14.64], R54 ;  /* 0x000000360e00c985 */ /* 0x0007e2000c101b12 */
[----:B------:R-:W-:-:S03]  /*15160*/  ISETP.GE.AND P4, PT, R22, c[0x0][0x3c8], PT ;  /* 0x0000f20016007a0c */ /* 0x000fc60003f86270 */
[----:B------:R4:W-:Y:S01]  /*15170*/  @!P3 ST.E.64 [R16.64], R58 ;  /* 0x0000003a1000b985 */ /* 0x0009e2000c101b12 */
[----:B------:R-:W-:Y:S02]  /*15180*/  ISETP.GE.AND P3, PT, R21, c[0x0][0x3c8], PT ;  /* 0x0000f20015007a0c */ /* 0x000fe40003f66270 */
[----:B------:R-:W-:-:S03]  /*15190*/  @!P6 LEA.HI R4, R4, R4, RZ, 0x1 ;  /* 0x000000040404e211 */ /* 0x000fc600078f08ff */
[----:B------:R-:W-:-:S04]  /*151a0*/  @!P5 LEA.HI R0, R0, R0, RZ, 0x1 ;  /* 0x000000000000d211 */ /* 0x000fc800078f08ff */
[----:B------:R-:W-:-:S04]  /*151b0*/  @!P4 LEA.HI R22, R22, R22, RZ, 0x1 ;  /* 0x000000161616c211 */ /* 0x000fc800078f08ff */
[----:B------:R-:W-:Y:S02]  /*151c0*/  @!P3 LEA.HI R21, R21, R21, RZ, 0x1 ;  /* 0x000000151515b211 */ /* 0x000fe400078f08ff */
[----:B-1----:R-:W-:Y:S02]  /*151d0*/  @!P2 LOP3.LUT R7, R20, 0xfffffffe, RZ, 0xc0, !PT ;  /* 0xfffffffe1407a812 */ /* 0x002fe400078ec0ff */
[----:B------:R-:W-:Y:S02]  /*151e0*/  IADD3 R20, R11, 0xa8, RZ ;  /* 0x000000a80b147810 */ /* 0x000fe40007ffe0ff */
[----:B--2---:R-:W-:Y:S01]  /*151f0*/  @!P1 LOP3.LUT R9, R10, 0xfffffffe, RZ, 0xc0, !PT ;  /* 0xfffffffe0a099812 */ /* 0x004fe200078ec0ff */
[--C-:B------:R-:W-:Y:S01]  /*15200*/  @!P2 IMAD.WIDE R6, R7, 0x4, R12.reuse ;  /* 0x000000040706a825 */ /* 0x100fe200078e020c */
[----:B------:R-:W-:Y:S02]  /*15210*/  IADD3 R10, R11, 0xb0, RZ ;  /* 0x000000b00b0a7810 */ /* 0x000fe40007ffe0ff */
[----:B---3--:R-:W-:Y:S01]  /*15220*/  @!P4 LOP3.LUT R15, R22, 0xfffffffe, RZ, 0xc0, !PT ;  /* 0xfffffffe160fc812 */ /* 0x008fe200078ec0ff */
[----:B------:R-:W-:Y:S01]  /*15230*/  @!P1 IMAD.WIDE R8, R9, 0x4, R12 ;  /* 0x0000000409089825 */ /* 0x000fe200078e020c */
[----:B------:R1:W-:Y:S01]  /*15240*/  @!P2 ST.E.64 [R6.64], R62 ;  /* 0x0000003e0600a985 */ /* 0x0003e2000c101b12 */
[----:B------:R-:W-:-:S02]  /*15250*/  ISETP.GE.AND P2, PT, R20, c[0x0][0x3c8], PT ;  /* 0x0000f20014007a0c */ /* 0x000fc40003f46270 */
[----:B------:R-:W-:Y:S01]  /*15260*/  @!P3 LOP3.LUT R21, R21, 0xfffffffe, RZ, 0xc0, !PT ;  /* 0xfffffffe1515b812 */ /* 0x000fe200078ec0ff */
[----:B------:R2:W-:Y:S01]  /*15270*/  @!P1 ST.E.64 [R8.64], R66 ;  /* 0x0000004208009985 */ /* 0x0005e2000c101b12 */
[----:B------:R-:W-:Y:S01]  /*15280*/  ISETP.GE.AND P1, PT, R10, c[0x0][0x3c8], PT ;  /* 0x0000f2000a007a0c */ /* 0x000fe20003f26270 */
[--C-:B------:R-:W-:Y:S01]  /*15290*/  @!P4 IMAD.WIDE R14, R15, 0x4, R12.reuse ;  /* 0x000000040f0ec825 */ /* 0x100fe200078e020c */
[----:B------:R-:W-:Y:S01]  /*152a0*/  IADD3 R22, R11, 0xd0, RZ ;  /* 0x000000d00b167810 */ /* 0x000fe20007ffe0ff */
[----:B------:R3:W-:Y:S01]  /*152b0*/  @!P0 ST.E.64 [R18.64], R70 ;  /* 0x0000004612008985 */ /* 0x0007e2000c101b12 */
[----:B------:R-:W-:Y:S01]  /*152c0*/  ISETP.GE.AND P0, PT, R5, c[0x0][0x3c8], PT ;  /* 0x0000f20005007a0c */ /* 0x000fe20003f06270 */
[----:B----4-:R-:W-:Y:S01]  /*152d0*/  @!P3 IMAD.WIDE R16, R21, 0x4, R12 ;  /* 0x000000041510b825 */ /* 0x010fe200078e020c */
[----:B------:R-:W-:-:S03]  /*152e0*/  IADD3 R21, R11, 0xd8, RZ ;  /* 0x000000d80b157810 */ /* 0x000fc60007ffe0ff */
[----:B------:R-:W-:-:S04]  /*152f0*/  @!P2 LEA.HI R20, R20, R20, RZ, 0x1 ;  /* 0x000000141414a211 */ /* 0x000fc800078f08ff */
[----:B------:R-:W-:-:S04]  /*15300*/  @!P1 LEA.HI R10, R10, R10, RZ, 0x1 ;  /* 0x0000000a0a0a9211 */ /* 0x000fc800078f08ff */
[----:B------:R-:W-:-:S04]  /*15310*/  @!P0 LEA.HI R5, R5, R5, RZ, 0x1 ;  /* 0x0000000505058211 */ /* 0x000fc800078f08ff */
[----:B------:R-:W-:Y:S02]  /*15320*/  @!P0 LOP3.LUT R5, R5, 0xfffffffe, RZ, 0xc0, !PT ;  /* 0xfffffffe05058812 */ /* 0x000fe400078ec0ff */
[----:B-1----:R-:W-:Y:S02]  /*15330*/  @!P6 LOP3.LUT R7, R4, 0xfffffffe, RZ, 0xc0, !PT ;  /* 0xfffffffe0407e812 */ /* 0x002fe400078ec0ff */
[----:B------:R-:W-:Y:S02]  /*15340*/  IADD3 R4, R11, 0xc0, RZ ;  /* 0x000000c00b047810 */ /* 0x000fe40007ffe0ff */
[----:B--2---:R-:W-:Y:S01]  /*15350*/  @!P5 LOP3.LUT R9, R0, 0xfffffffe, RZ, 0xc0, !PT ;  /* 0xfffffffe0009d812 */ /* 0x004fe200078ec0ff */
[----:B------:R-:W-:Y:S01]  /*15360*/  @!P6 IMAD.WIDE R6, R7, 0x4, R12 ;  /* 0x000000040706e825 */ /* 0x000fe200078e020c */
[----:B------:R-:W-:-:S03]  /*15370*/  IADD3 R0, R11, 0xc8, RZ ;  /* 0x000000c80b007810 */ /* 0x000fc60007ffe0ff */
[--C-:B------:R-:W-:Y:S01]  /*15380*/  @!P5 IMAD.WIDE R8, R9, 0x4, R12.reuse ;  /* 0x000000040908d825 */ /* 0x100fe200078e020c */
[----:B------:R1:W-:Y:S01]  /*15390*/  @!P6 ST.E.64 [R6.64], R74 ;  /* 0x0000004a0600e985 */ /* 0x0003e2000c101b12 */
[----:B------:R-:W-:Y:S02]  /*153a0*/  ISETP.GE.AND P6, PT, R4, c[0x0][0x3c8], PT ;  /* 0x0000f20004007a0c */ /* 0x000fe40003fc6270 */
[----:B---3--:R-:W-:Y:S01]  /*153b0*/  @!P0 IMAD.WIDE R18, R5, 0x4, R12 ;  /* 0x0000000405128825 */ /* 0x008fe200078e020c */
        /* <DEDUP_REMOVED lines=20> */
[----:B------:R-:W-:Y:S01]  /*15500*/  @!P6 IMAD.WIDE R2, R3, 0x4, R12 ;  /* 0x000000040302e825 */ /* 0x000fe200078e020c */
[----:B------:R2:W-:Y:S01]  /*15510*/  @!P1 ST.E.64 [R8.64], R94 ;  /* 0x0000005e08009985 */ /* 0x0005e2000c101b12 */
[----:B------:R-:W-:Y:S02]  /*15520*/  ISETP.GE.AND P1, PT, R10, c[0x0][0x3c8], PT ;  /* 0x0000f2000a007a0c */ /* 0x000fe40003f26270 */
[----:B------:R-:W-:Y:S01]  /*15530*/  @!P3 LOP3.LUT R21, R21, 0xfffffffe, RZ, 0xc0, !PT ;  /* 0xfffffffe1515b812 */ /* 0x000fe200078ec0ff */
[----:B------:R-:W-:Y:S01]  /*15540*/  @!P0 ST.E.64 [R18.64], R98 ;  /* 0x0000006212008985 */ /* 0x000fe2000c101b12 */
[----:B------:R-:W-:Y:S02]  /*15550*/  ISETP.GE.AND P0, PT, R5, c[0x0][0x3c8], PT ;  /* 0x0000f20005007a0c */ /* 0x000fe40003f06270 */
[----:B------:R-:W-:Y:S01]  /*15560*/  IADD3 R11, R11, 0xf8, RZ ;  /* 0x000000f80b0b7810 */ /* 0x000fe20007ffe0ff */
[----:B------:R3:W-:Y:S02]  /*15570*/  @!P6 ST.E.64 [R2.64], R102 ;  /* 0x000000660200e985 */ /* 0x0007e4000c101b12 */
[----:B------:R-:W-:-:S04]  /*15580*/  @!P2 LEA.HI R20, R20, R20, RZ, 0x1 ;  /* 0x000000141414a211 */ /* 0x000fc800078f08ff */
[----:B------:R-:W-:Y:S02]  /*15590*/  @!P1 LEA.HI R10, R10, R10, RZ, 0x1 ;  /* 0x0000000a0a0a9211 */ /* 0x000fe400078f08ff */
[----:B------:R-:W-:Y:S02]  /*155a0*/  @!P2 LOP3.LUT R15, R20, 0xfffffffe, RZ, 0xc0, !PT ;  /* 0xfffffffe140fa812 */ /* 0x000fe400078ec0ff */
[----:B------:R-:W-:Y:S02]  /*155b0*/  @!P0 LEA.HI R5, R5, R5, RZ, 0x1 ;  /* 0x0000000505058211 */ /* 0x000fe400078f08ff */
[----:B----4-:R-:W-:Y:S02]  /*155c0*/  @!P1 LOP3.LUT R17, R10, 0xfffffffe, RZ, 0xc0, !PT ;  /* 0xfffffffe0a119812 */ /* 0x010fe400078ec0ff */
[----:B------:R-:W-:Y:S02]  /*155d0*/  @!P0 LOP3.LUT R5, R5, 0xfffffffe, RZ, 0xc0, !PT ;  /* 0xfffffffe05058812 */ /* 0x000fe400078ec0ff */
[----:B-1----:R-:W-:-:S03]  /*155e0*/  @!P5 LOP3.LUT R7, R0, 0xfffffffe, RZ, 0xc0, !PT ;  /* 0xfffffffe0007d812 */ /* 0x002fc600078ec0ff */
[----:B------:R-:W-:Y:S01]  /*155f0*/  @!P0 IMAD.WIDE R4, R5, 0x4, R12 ;  /* 0x0000000405048825 */ /* 0x000fe200078e020c */
[----:B--2---:R-:W-:-:S03]  /*15600*/  @!P4 LOP3.LUT R9, R22, 0xfffffffe, RZ, 0xc0, !PT ;  /* 0xfffffffe1609c812 */ /* 0x004fc600078ec0ff */
[----:B------:R-:W-:-:S05]  /*15610*/  @!P5 IMAD.WIDE R6, R7, 0x4, R12 ;  /* 0x000000040706d825 */ /* 0x000fca00078e020c */
[----:B------:R1:W-:Y:S01]  /*15620*/  @!P5 ST.E.64 [R6.64], R106 ;  /* 0x0000006a0600d985 */ /* 0x0003e2000c101b12 */
[----:B---3--:R-:W-:-:S04]  /*15630*/  @!P4 IMAD.WIDE R2, R9, 0x4, R12 ;  /* 0x000000040902c825 */ /* 0x008fc800078e020c */
[--C-:B------:R-:W-:Y:S01]  /*15640*/  @!P2 IMAD.WIDE R8, R15, 0x4, R12.reuse ;  /* 0x000000040f08a825 */ /* 0x100fe200078e020c */
[----:B------:R2:W-:Y:S03]  /*15650*/  @!P4 ST.E.64 [R2.64], R110 ;  /* 0x0000006e0200c985 */ /* 0x0005e6000c101b12 */
[----:B------:R-:W-:-:S04]  /*15660*/  @!P1 IMAD.WIDE R14, R17, 0x4, R12 ;  /* 0x00000004110e9825 */ /* 0x000fc800078e020c */
[----:B-1----:R-:W-:-:S05]  /*15670*/  @!P3 IMAD.WIDE R6, R21, 0x4, R12 ;  /* 0x000000041506b825 */ /* 0x002fca00078e020c */
[----:B------:R2:W-:Y:S04]  /*15680*/  @!P3 ST.E.64 [R6.64], R114 ;  /* 0x000000720600b985 */ /* 0x0005e8000c101b12 */
[----:B------:R2:W-:Y:S04]  /*15690*/  @!P2 ST.E.64 [R8.64], R118 ;  /* 0x000000760800a985 */ /* 0x0005e8000c101b12 */
[----:B------:R2:W-:Y:S04]  /*156a0*/  @!P1 ST.E.64 [R14.64], R122 ;  /* 0x0000007a0e009985 */ /* 0x0005e8000c101b12 */
[----:B------:R2:W-:Y:S01]  /*156b0*/  @!P0 ST.E.64 [R4.64], R126 ;  /* 0x0000007e04008985 */ /* 0x0005e2000c101b12 */
[----:B------:R-:W-:-:S13]  /*156c0*/  ISETP.GE.AND P0, PT, R11, c[0x0][0x3c8], PT ;  /* 0x0000f2000b007a0c */ /* 0x000fda0003f06270 */
[----:B------:R-:W-:Y:S05]  /*156d0*/  @P0 EXIT ;  /* 0x000000000000094d */ /* 0x000fea0003800000 */
[----:B--2---:R-:W-:-:S04]  /*156e0*/  LEA.HI R3, R11, R11, RZ, 0x1 ;  /* 0x0000000b0b037211 */ /* 0x004fc800078f08ff */
[----:B------:R-:W-:-:S05]  /*156f0*/  LOP3.LUT R3, R3, 0xfffffffe, RZ, 0xc0, !PT ;  /* 0xfffffffe03037812 */ /* 0x000fca00078ec0ff */
[----:B------:R-:W-:-:S05]  /*15700*/  IMAD.WIDE R12, R3, 0x4, R12 ;  /* 0x00000004030c7825 */ /* 0x000fca00078e020c */
[----:B------:R-:W-:Y:S01]  /*15710*/  ST.E.64 [R12.64], R130 ;  /* 0x000000820c007985 */ /* 0x000fe2000c101b12 */
[----:B------:R-:W-:Y:S05]  /*15720*/  EXIT ;  /* 0x000000000000794d */ /* 0x000fea0003800000 */
.L_x_2015:
        /* <DEDUP_REMOVED lines=26> */
[----:B------:R-:W-:Y:S01]  /*158d0*/  IMAD.WIDE.U32 R8, R5, c[0x0][0x4d8], R8 ;  /* 0x0001360005087a25 */ /* 0x000fe200078e0008 */
[----:B------:R-:W-:-:S03]  /*158e0*/  IADD3 R4, -R6, RZ, RZ ;  /* 0x000000ff06047210 */ /* 0x000fc60007ffe1ff */
[----:B------:R-:W-:Y:S02]  /*158f0*/  IMAD R0, R0, c[0x0][0x4d8], RZ ;  /* 0x0001360000007a24 */ /* 0x000fe400078e02ff */
[----:B---3--:R-:W-:Y:S02]  /*15900*/  IMAD R2, R2, c[0x0][0x550], R3 ;  /* 0x0001540002027a24 */ /* 0x008fe400078e0203 */
[----:B------:R-:W-:Y:S02]  /*15910*/  IMAD R0, R5, c[0x0][0x4dc], R0 ;  /* 0x0001370005007a24 */ /* 0x000fe400078e0200 */
[----:B------:R-:W-:Y:S01]  /*15920*/  IMAD R4, R4, c[0x0][0x4e8], R7 ;  /* 0x00013a0004047a24 */ /* 0x000fe200078e0207 */
[----:B------:R-:W-:Y:S01]  /*15930*/  SHF.R.S32.HI R3, RZ, 0x1f, R2 ;  /* 0x0000001fff037819 */ /* 0x000fe20000011402 */
[----:B------:R-:W-:Y:S01]  /*15940*/  IMAD.IADD R9, R0, 0x1, R9 ;  /* 0x0000000100097824 */ /* 0x000fe200078e0209 */
[----:B------:R-:W-:-:S03]  /*15950*/  SHF.R.S32.HI R0, RZ, 0x1f, R6 ;  /* 0x0000001fff007819 */ /* 0x000fc60000011406 */
[----:B------:R-:W-:Y:S02]  /*15960*/  IMAD R3, R3, c[0x0][0x4e0], RZ ;  /* 0x0001380003037a24 */ /* 0x000fe400078e02ff */
        /* <DEDUP_REMOVED lines=14> */
.L_x_2018:
        /* <DEDUP_REMOVED lines=11> */
.L_x_3275:


//--------------------- .text._ZN7cutlass13device_kernelIN5flash19enable_sm80_to_sm89INS1_16FlashAttnFwdSm80INS1_25CollectiveMainloopFwdSm80ILi8ELi1ELb0EN4cute5tupleIJNS5_1CILi128EEENS7_ILi64EEENS7_ILi256EEEEEELi256ENS_10bfloat16_tEfNS_4arch4Sm80ELb0ELb1ELb1ELb1ELb1ELb0ELb1ELb1EEENS1_21CollectiveEpilogueFwdINS6_IJS8_SA_S9_EEENS6_IJNS7_ILi1EEESI_SI_EEESC_SE_Li256ELb1ELb1ELb1ELb0EEENS1_36VarlenDynamicPersistentTileSchedulerILi128ELi64ELi256ELi256ELb1ELb1ELb0ELb1ELb0ELb1EEEEEEEEEvNT_6ParamsE --------------------------
	.section	.text._ZN7cutlass13device_kernelIN5flash19enable_sm80_to_sm89INS1_16FlashAttnFwdSm80INS1_25CollectiveMainloopFwdSm80ILi8ELi1ELb0EN4cute5tupleIJNS5_1CILi128EEENS7_ILi64EEENS7_ILi256EEEEEELi256ENS_10bfloat16_tEfNS_4arch4Sm80ELb0ELb1ELb1ELb1ELb1ELb0ELb1ELb1EEENS1_21CollectiveEpilogueFwdINS6_IJS8_SA_S9_EEENS6_IJNS7_ILi1EEESI_SI_EEESC_SE_Li256ELb1ELb1ELb1ELb0EEENS1_36VarlenDynamicPersistentTileSchedulerILi128ELi64ELi256ELi256ELb1ELb1ELb0ELb1ELb0ELb1EEEEEEEEEvNT_6ParamsE,"ax",@progbits
	.sectioninfo	@"SHI_REGISTERS=255"
	.align	128
.text._ZN7cutlass13device_kernelIN5flash19enable_sm80_to_sm89INS1_16FlashAttnFwdSm80INS1_25CollectiveMainloopFwdSm80ILi8ELi1ELb0EN4cute5tupleIJNS5_1CILi128EEENS7_ILi64EEENS7_ILi256EEEEEELi256ENS_10bfloat16_tEfNS_4arch4Sm80ELb0ELb1ELb1ELb1ELb1ELb0ELb1ELb1EEENS1_21CollectiveEpilogueFwdINS6_IJS8_SA_S9_EEENS6_IJNS7_ILi1EEESI_SI_EEESC_SE_Li256ELb1ELb1ELb1ELb0EEENS1_36VarlenDynamicPersistentTileSchedulerILi128ELi64ELi256ELi256ELb1ELb1ELb0ELb1ELb0ELb1EEEEEEEEEvNT_6ParamsE:
        .type           _ZN7cutlass13device_kernelIN5flash19enable_sm80_to_sm89INS1_16FlashAttnFwdSm80INS1_25CollectiveMainloopFwdSm80ILi8ELi1ELb0EN4cute5tupleIJNS5_1CILi128EEENS7_ILi64EEENS7_ILi256EEEEEELi256ENS_10bfloat16_tEfNS_4arch4Sm80ELb0ELb1ELb1ELb1ELb1ELb0ELb1ELb1EEENS1_21CollectiveEpilogueFwdINS6_IJS8_SA_S9_EEENS6_IJNS7_ILi1EEESI_SI_EEESC_SE_Li256ELb1ELb1ELb1ELb0EEENS1_36VarlenDynamicPersistentTileSchedulerILi128ELi64ELi256ELi256ELb1ELb1ELb0ELb1ELb0ELb1EEEEEEEEEvNT_6ParamsE,@function
        .size           _ZN7cutlass13device_kernelIN5flash19enable_sm80_to_sm89INS1_16FlashAttnFwdSm80INS1_25CollectiveMainloopFwdSm80ILi8ELi1ELb0EN4cute5tupleIJNS5_1CILi128EEENS7_ILi64EEENS7_ILi256EEEEEELi256ENS_10bfloat16_tEfNS_4arch4Sm80ELb0ELb1ELb1ELb1ELb1ELb0ELb1ELb1EEENS1_21CollectiveEpilogueFwdINS6_IJS8_SA_S9_EEENS6_IJNS7_ILi1EEESI_SI_EEESC_SE_Li256ELb1ELb1ELb1ELb0EEENS1_36VarlenDynamicPersistentTileSchedulerILi128ELi64ELi256ELi256ELb1ELb1ELb0ELb1ELb0ELb1EEEEEEEEEvNT_6ParamsE,(.L_x_3276 - _ZN7cutlass13device_kernelIN5flash19enable_sm80_to_sm89INS1_16FlashAttnFwdSm80INS1_25CollectiveMainloopFwdSm80ILi8ELi1ELb0EN4cute5tupleIJNS5_1CILi128EEENS7_ILi64EEENS7_ILi256EEEEEELi256ENS_10bfloat16_tEfNS_4arch4Sm80ELb0ELb1ELb1ELb1ELb1ELb0ELb1ELb1EEENS1_21CollectiveEpilogueFwdINS6_IJS8_SA_S9_EEENS6_IJNS7_ILi1EEESI_SI_EEESC_SE_Li256ELb1ELb1ELb1ELb0EEENS1_36VarlenDynamicPersistentTileSchedulerILi128ELi64ELi256ELi256ELb1ELb1ELb0ELb1ELb0ELb1EEEEEEEEEvNT_6ParamsE)
        .other          _ZN7cutlass13device_kernelIN5flash19enable_sm80_to_sm89INS1_16FlashAttnFwdSm80INS1_25CollectiveMainloopFwdSm80ILi8ELi1ELb0EN4cute5tupleIJNS5_1CILi128EEENS7_ILi64EEENS7_ILi256EEEEEELi256ENS_10bfloat16_tEfNS_4arch4Sm80ELb0ELb1ELb1ELb1ELb1ELb0ELb1ELb1EEENS1_21CollectiveEpilogueFwdINS6_IJS8_SA_S9_EEENS6_IJNS7_ILi1EEESI_SI_EEESC_SE_Li256ELb1ELb1ELb1ELb0EEENS1_36VarlenDynamicPersistentTileSchedulerILi128ELi64ELi256ELi256ELb1ELb1ELb0ELb1ELb0ELb1EEEEEEEEEvNT_6ParamsE,@"STO_CUDA_ENTRY STV_DEFAULT"
_ZN7cutlass13device_kernelIN5flash19enable_sm80_to_sm89INS1_16FlashAttnFwdSm80INS1_25CollectiveMainloopFwdSm80ILi8ELi1ELb0EN4cute5tupleIJNS5_1CILi128EEENS7_ILi64EEENS7_ILi256EEEEEELi256ENS_10bfloat16_tEfNS_4arch4Sm80ELb0ELb1ELb1ELb1ELb1ELb0ELb1ELb1EEENS1_21CollectiveEpilogueFwdINS6_IJS8_SA_S9_EEENS6_IJNS7_ILi1EEESI_SI_EEESC_SE_Li256ELb1ELb1ELb1ELb0EEENS1_36VarlenDynamicPersistentTileSchedulerILi128ELi64ELi256ELi256ELb1ELb1ELb0ELb1ELb0ELb1EEEEEEEEEvNT_6ParamsE:
        /* <DEDUP_REMOVED lines=52> */
.L_x_2024:
        /* <DEDUP_REMOVED lines=16> */
.L_x_2200:
        /* <DEDUP_REMOVED lines=16> */
.L_x_2201:
[----:B---3--:R-:W-:-:S05]  /*0540*/  IMAD R0, R0, c[0x0][0x538], RZ ;  /* 0x00014e0000007a24 */ /* 0x008fca00078e02ff */
[----:B------:R-:W-:-:S04]  /*0550*/  IADD3 R6, R0, R6, RZ ;  /* 0x0000000600067210 */ /* 0x000fc80007ffe0ff */
[----:B------:R-:W-:-:S13]  /*0560*/  ISETP.GT.AND P0, PT, R6, UR4, PT ;  /* 0x0000000406007c0c */ /* 0x000fda000bf04270 */
[----:B-12---:R-:W-:Y:S05]  /*0570*/  @!P0 BRA `(.L_x_2024) ;  /* 0xfffffdc000008947 */ /* 0x006fea000383ffff */
.L_x_2020:
[----:B------:R-:W-:-:S05]  /*0580*/  IADD3 R10, -R0, R6, RZ ;  /* 0x00000006000a7210 */ /* 0x000fca0007ffe1ff */
[----:B------:R-:W-:-:S05]  /*0590*/  IMAD R0, R4, c[0x0][0x538], R10 ;  /* 0x00014e0004007a24 */ /* 0x000fca00078e020a */
[----:B------:R-:W-:Y:S01]  /*05a0*/  ISETP.GT.AND P0, PT, R0, UR4, PT ;  /* 0x0000000400007c0c */ /* 0x000fe2000bf04270 */
[----:B------:R-:W-:-:S12]  /*05b0*/  BRA.DIV ~URZ, `(.L_x_2025) ;  /* 0x00019f727f007947 */ /* 0x000fd8000b800000 */
[----:B------:R-:W-:-:S04]  /*05c0*/  VOTE.ANY R6, PT, !P0 ;  /* 0x0000000000067806 */ /* 0x000fc800040e0100 */
.L_x_2202:
[----:B------:R-:W1:Y:S02]  /*05d0*/  POPC R0, R6 ;  /* 0x0000000600007309 */ /* 0x000e640000000000 */
[----:B-12---:R-:W-:Y:S01]  /*05e0*/  IADD3 R251, R0, R7, RZ ;  /* 0x0000000700fb7210 */ /* 0x006fe20007ffe0ff */
[----:B------:R-:W-:Y:S05]  /*05f0*/  BRA.DIV ~URZ, `(.L_x_2026) ;  /* 0x00019f827f007947 */ /* 0x000fea000b800000 */
[----:B------:R1:W2:Y:S01]  /*0600*/  SHFL.IDX PT, R12, R9, R0, 0x1f ;  /* 0x00001f00090c7589 */ /* 0x0002a200000e0000 */
[----:B------:R-:W-:-:S03]  /*0610*/  MOV R5, RZ ;  /* 0x000000ff00057202 */ /* 0x000fc60000000f00 */
[----:B------:R1:W3:Y:S04]  /*0620*/  SHFL.IDX PT, R9, R8, R0, 0x1f ;  /* 0x00001f0008097589 */ /* 0x0002e800000e0000 */
.L_x_2203:
[----:B------:R-:W-:Y:S01]  /*0630*/  ISETP.NE.AND P0, PT, R6, RZ, PT ;  /* 0x000000ff0600720c */ /* 0x000fe20003f05270 */
[----:B------:R-:W-:-:S12]  /*0640*/  BSSY B0, `(.L_x_2027) ;  /* 0x0000005000007945 */ /* 0x000fd80003800000 */
[----:B------:R-:W-:Y:S05]  /*0650*/  @!P0 BRA `(.L_x_2028) ;  /* 0x0000003000008947 */ /* 0x000fea0003800000 */
[----:B-1----:R-:W-:Y:S01]  /*0660*/  IADD3 R0, R0, -0x1, RZ ;  /* 0xffffffff00007810 */ /* 0x002fe20007ffe0ff */
[----:B------:R-:W-:Y:S05]  /*0670*/  BRA.DIV ~URZ, `(.L_x_2029) ;  /* 0x00019fe27f007947 */ /* 0x000fea000b800000 */
[----:B------:R1:W4:Y:S02]  /*0680*/  SHFL.IDX PT, R5, R4, R0, 0x1f ;  /* 0x00001f0004057589 */ /* 0x00032400000e0000 */
.L_x_2028:
[----:B------:R-:W-:Y:S05]  /*0690*/  BSYNC B0 ;  /* 0x0000000000007941 */ /* 0x000fea0003800000 */
.L_x_2027:
[----:B---3--:R-:W-:Y:S01]  /*06a0*/  ISETP.NE.AND P0, PT, R9, 0x1, PT ;  /* 0x000000010900780c */ /* 0x008fe20003f05270 */
[----:B----4-:R-:W-:Y:S01]  /*06b0*/  IMAD R248, R5, c[0x0][0x538], R10 ;  /* 0x00014e0005f87a24 */ /* 0x010fe200078e020a */
[----:B------:R-:W-:Y:S04]  /*06c0*/  BSSY B0, `(.L_x_2030) ;  /* 0x0000085000007945 */ /* 0x000fe80003800000 */
[----:B------:R-:W-:-:S07]  /*06d0*/  IADD3 R11, -R248, UR4, RZ ;  /* 0x00000004f80b7c10 */ /* 0x000fce000fffe1ff */
[----:B------:R-:W-:Y:S05]  /*06e0*/  @!P0 BRA `(.L_x_2031) ;  /* 0x000003e000008947 */ /* 0x000fea0003800000 */
[-C--:B-12---:R-:W-:Y:S02]  /*06f0*/  IABS R0, R12.reuse ;  /* 0x0000000c00007213 */ /* 0x086fe40000000000 */
        /* <DEDUP_REMOVED lines=61> */
.L_x_2031:
[----:B------:R-:W-:-:S04]  /*0ad0*/  IMAD.MOV.U32 R2, RZ, RZ, 0x4 ;  /* 0x00000004ff027424 */ /* 0x000fc800078e00ff */
[----:B------:R-:W-:-:S05]  /*0ae0*/  IMAD.WIDE R2, R251, R2, c[0x0][0x590] ;  /* 0x00016400fb027625 */ /* 0x000fca00078e0202 */
[----:B------:R-:W3:Y:S02]  /*0af0*/  LDG.E R7, [R2.64] ;  /* 0x0000000602077981 */ /* 0x000ee4000c1e1900 */
[----:B-123--:R-:W-:-:S05]  /*0b00*/  IMAD R9, R7, R12, RZ ;  /* 0x0000000c07097224 */ /* 0x00efca00078e02ff */
        /* <DEDUP_REMOVED lines=64> */
.L_x_2032:
[----:B------:R-:W-:Y:S05]  /*0f10*/  BSYNC B0 ;  /* 0x0000000000007941 */ /* 0x000fea0003800000 */
.L_x_2030:
[----:B------:R-:W-:-:S04]  /*0f20*/  LOP3.LUT R0, RZ, R0, RZ, 0x33, !PT ;  /* 0x00000000ff007212 */ /* 0x000fc800078e33ff */
[----:B------:R-:W-:Y:S01]  /*0f30*/  IADD3 R249, R0, R12, RZ ;  /* 0x0000000c00f97210 */ /* 0x000fe20007ffe0ff */
[----:B------:R-:W-:Y:S05]  /*0f40*/  BRA `(.L_x_2033) ;  /* 0x0000004000007947 */ /* 0x000fea0003800000 */
.L_x_2021:
[----:B--2---:R-:W-:Y:S01]  /*0f50*/  IMAD.MOV.U32 R249, RZ, RZ, RZ ;  /* 0x000000fffff97224 */ /* 0x004fe200078e00ff */
[----:B------:R-:W-:Y:S01]  /*0f60*/  MOV R250, RZ ;  /* 0x000000ff00fa7202 */ /* 0x000fe20000000f00 */
[----:B------:R-:W-:Y:S01]  /*0f70*/  IMAD.U32 R248, RZ, RZ, UR4 ;  /* 0x00000004fff87e24 */ /* 0x000fe2000f8e00ff */
[----:B------:R-:W-:Y:S02]  /*0f80*/  MOV R251, c[0x0][0x53c] ;  /* 0x00014f0000fb7a02 */ /* 0x000fe40000000f00 */
.L_x_2033:
[----:B------:R-:W-:Y:S01]  /*0f90*/  ISETP.NE.AND P0, PT, R13, RZ, PT ;  /* 0x000000ff0d00720c */ /* 0x000fe20003f05270 */
[----:B------:R-:W-:-:S12]  /*0fa0*/  WARPSYNC 0xffffffff ;  /* 0xffffffff00007948 */ /* 0x000fd80003800000 */
[----:B------:R1:W-:Y:S04]  /*0fb0*/  @!P0 STS.128 [0x20100], R248 ;  /* 0x020100f8ff008388 */ /* 0x0003e80000000c00 */
[----:B------:R-:W-:Y:S06]  /*0fc0*/  BAR.ARV 0x5, 0x100 ;  /* 0x0144000000007b1d */ /* 0x000fec0000002000 */
.L_x_2019:
        /* <DEDUP_REMOVED lines=8> */
[CC--:B------:R-:W-:Y:S02]  /*1050*/  LEA.HI R13, R9.reuse, R17.reuse, RZ, 0x2 ;  /* 0x00000011090d7211 */ /* 0x0c0fe400078f10ff */
[----:B------:R-:W-:Y:S02]  /*1060*/  SHF.R.S32.HI R3, RZ, 0x4, R2 ;  /* 0x00000004ff037819 */ /* 0x000fe40000011402 */
[----:B------:R-:W-:Y:S02]  /*1070*/  LEA.HI R15, R9, R17, RZ, 0x3 ;  /* 0x00000011090f7211 */ /* 0x000fe400078f18ff */
[----:B------:R-:W-:Y:S02]  /*1080*/  LEA.HI R0, R2, R3, RZ, 0x1 ;  /* 0x0000000302007211 */ /* 0x000fe400078f08ff */
[----:B------:R-:W-:-:S02]  /*1090*/  SHF.R.S32.HI R7, RZ, 0x2, R13 ;  /* 0x00000002ff077819 */ /* 0x000fc4000001140d */
[----:B------:R-:W-:Y:S02]  /*10a0*/  LOP3.LUT R0, R0, 0xfffffffe, RZ, 0xc0, !PT ;  /* 0xfffffffe00007812 */ /* 0x000fe400078ec0ff */
[----:B------:R-:W-:Y:S02]  /*10b0*/  SHF.R.S32.HI R252, RZ, 0x3, R15 ;  /* 0x00000003fffc7819 */ /* 0x000fe4000001140f */
[----:B------:R-:W-:Y:S01]  /*10c0*/  LEA.HI R8, R9, R17, RZ, 0x5 ;  /* 0x0000001109087211 */ /* 0x000fe200078f28ff */
[----:B------:R-:W-:Y:S01]  /*10d0*/  IMAD.IADD R14, R3, 0x1, -R0 ;  /* 0x00000001030e7824 */ /* 0x000fe200078e0a00 */
[----:B------:R-:W-:Y:S01]  /*10e0*/  LOP3.LUT R0, R2, 0xfffffff0, RZ, 0xc0, !PT ;  /* 0xfffffff002007812 */ /* 0x000fe200078ec0ff */
[----:B------:R-:W-:Y:S01]  /*10f0*/  IMAD.SHL.U32 R4, R252, 0x40, RZ ;  /* 0x00000040fc047824 */ /* 0x000fe200078e00ff */
[----:B------:R-:W-:Y:S02]  /*1100*/  SHF.R.S32.HI R2, RZ, 0x1f, R13 ;  /* 0x0000001fff027819 */ /* 0x000fe4000001140d */
[----:B------:R-:W-:Y:S01]  /*1110*/  LOP3.LUT R3, R15, 0xfffffff8, RZ, 0xc0, !PT ;  /* 0xfffffff80f037812 */ /* 0x000fe200078ec0ff */
[----:B------:R-:W-:Y:S01]  /*1120*/  IMAD.IADD R0, R17, 0x1, -R0 ;  /* 0x0000000111007824 */ /* 0x000fe200078e0a00 */
[----:B------:R-:W-:-:S03]  /*1130*/  LEA.HI R2, R2, R7, RZ, 0x3 ;  /* 0x0000000702027211 */ /* 0x000fc600078f18ff */
[----:B------:R-:W-:Y:S01]  /*1140*/  IMAD.IADD R230, R17, 0x1, -R3 ;  /* 0x0000000111e67824 */ /* 0x000fe200078e0a03 */
[----:B------:R-:W-:Y:S02]  /*1150*/  SHF.R.S32.HI R5, RZ, 0x1f, R0 ;  /* 0x0000001fff057819 */ /* 0x000fe40000011400 */
[----:B------:R-:W-:Y:S01]  /*1160*/  LOP3.LUT R3, R2, 0xfffffff8, RZ, 0xc0, !PT ;  /* 0xfffffff802037812 */ /* 0x000fe200078ec0ff */
[C---:B------:R-:W-:Y:S01]  /*1170*/  IMAD.SHL.U32 R217, R230.reuse, 0x8, RZ ;  /* 0x00000008e6d97824 */ /* 0x040fe200078e00ff */
[----:B------:R-:W-:Y:S01]  /*1180*/  LEA.HI R10, R5, R0, RZ, 0x3 ;  /* 0x00000000050a7211 */ /* 0x000fe200078f18ff */
[----:B------:R-:W-:Y:S01]  /*1190*/  IMAD R229, R230, 0x20, R252 ;  /* 0x00000020e6e57824 */ /* 0x000fe200078e02fc */
        /* <DEDUP_REMOVED lines=8> */
[----:B------:R-:W-:Y:S01]  /*1220*/  SHF.R.S32.HI R4, RZ, 0x5, R8 ;  /* 0x00000005ff047819 */ /* 0x000fe20000011408 */
[----:B------:R-:W-:Y:S01]  /*1230*/  IMAD.IADD R16, R17, 0x1, -R0 ;  /* 0x0000000111107824 */ /* 0x000fe200078e0a00 */
[----:B------:R-:W-:Y:S01]  /*1240*/  SHF.R.S32.HI R2, RZ, 0x1f, R8 ;  /* 0x0000001fff027819 */ /* 0x000fe20000011408 */
[----:B------:R-:W-:Y:S01]  /*1250*/  IMAD.SHL.U32 R0, R230, 0x40, RZ ;  /* 0x00000040e6007824 */ /* 0x000fe200078e00ff */
[----:B------:R-:W-:-:S02]  /*1260*/  LOP3.LUT R6, R7, 0x1, RZ, 0xc0, !PT ;  /* 0x0000000107067812 */ /* 0x000fc400078ec0ff */
[----:B------:R-:W-:Y:S02]  /*1270*/  LEA.HI R2, R2, R4, RZ, 0x3 ;  /* 0x0000000402027211 */ /* 0x000fe400078f18ff */
[----:B------:R-:W-:Y:S02]  /*1280*/  SHF.R.S32.HI R12, RZ, 0x1f, R16 ;  /* 0x0000001fff0c7819 */ /* 0x000fe40000011410 */
[----:B------:R-:W-:Y:S02]  /*1290*/  LEA.HI R3, R9, R17, RZ, 0x6 ;  /* 0x0000001109037211 */ /* 0x000fe400078f30ff */
[----:B------:R-:W-:Y:S02]  /*12a0*/  LOP3.LUT R0, R0, 0x1c0, RZ, 0xc0, !PT ;  /* 0x000001c000007812 */ /* 0x000fe400078ec0ff */
[----:B------:R-:W-:Y:S01]  /*12b0*/  LOP3.LUT R2, R2, 0xffffff8, RZ, 0xc0, !PT ;  /* 0x0ffffff802027812 */ /* 0x000fe200078ec0ff */
[----:B------:R-:W-:Y:S01]  /*12c0*/  IMAD.SHL.U32 R9, R3, 0x8, RZ ;  /* 0x0000000803097824 */ /* 0x000fe200078e00ff */
[----:B------:R-:W-:-:S02]  /*12d0*/  ISETP.NE.U32.AND P0, PT, R6, 0x1, PT ;  /* 0x000000010600780c */ /* 0x000fc40003f05070 */
[----:B------:R-:W-:Y:S01]  /*12e0*/  LEA.HI R12, R12, R16, RZ, 0x2 ;  /* 0x000000100c0c7211 */ /* 0x000fe200078f10ff */
[----:B------:R-:W-:Y:S01]  /*12f0*/  IMAD.IADD R3, R4, 0x1, -R2 ;  /* 0x0000000104037824 */ /* 0x000fe200078e0a02 */
[----:B------:R-:W-:Y:S02]  /*1300*/  LOP3.LUT R8, R0, 0x8, R15, 0xf8, !PT ;  /* 0x0000000800087812 */ /* 0x000fe400078ef80f */
        /* <DEDUP_REMOVED lines=28> */
[----:B------:R-:W-:Y:S01]  /*14d0*/  IMAD.SHL.U32 R215, R11, 0x2, RZ ;  /* 0x000000020bd77824 */ /* 0x000fe200078e00ff */
[----:B------:R-:W-:Y:S01]  /*14e0*/  LOP3.LUT R4, R7, 0xfffffe00, RZ, 0xc0, !PT ;  /* 0xfffffe0007047812 */ /* 0x000fe200078ec0ff */
[----:B------:R-:W-:Y:S01]  /*14f0*/  IMAD.IADD R7, R5, 0x1, R3 ;  /* 0x0000000105077824 */ /* 0x000fe200078e0203 */
[----:B------:R-:W-:Y:S01]  /*1500*/  IADD3 R223, R217, 0x40, RZ ;  /* 0x00000040d9df7810 */ /* 0x000fe20007ffe0ff */
[----:B------:R-:W-:Y:S01]  /*1510*/  IMAD.MOV.U32 R10, RZ, RZ, 0x40 ;  /* 0x00000040ff0a7424 */ /* 0x000fe200078e00ff */
[CC--:B------:R-:W-:Y:S01]  /*1520*/  IADD3 R3, R2.reuse, R4.reuse, R8 ;  /* 0x0000000402037210 */ /* 0x0c0fe20007ffe008 */
[----:B------:R-:W-:Y:S01]  /*1530*/  IMAD.MOV.U32 R8, RZ, RZ, 0x20 ;  /* 0x00000020ff087424 */ /* 0x000fe200078e00ff */
[----:B------:R-:W-:-:S02]  /*1540*/  LOP3.LUT R4, R2, R4, RZ, 0xfc, !PT ;  /* 0x0000000402047212 */ /* 0x000fc400078efcff */
[----:B------:R-:W-:Y:S02]  /*1550*/  LOP3.LUT R2, R12, 0x7ffffffc, RZ, 0xc0, !PT ;  /* 0x7ffffffc0c027812 */ /* 0x000fe400078ec0ff */
[----:B------:R-:W-:Y:S02]  /*1560*/  LEA R9, R7, 0x80, 0x1 ;  /* 0x0000008007097811 */ /* 0x000fe400078e08ff */
[----:B------:R-:W-:Y:S01]  /*1570*/  IADD3 R222, R217, 0x80, RZ ;  /* 0x00000080d9de7810 */ /* 0x000fe20007ffe0ff */
[----:B------:R-:W-:Y:S01]  /*1580*/  IMAD.IADD R2, R16, 0x1, -R2 ;  /* 0x0000000110027824 */ /* 0x000fe200078e0a02 */
[----:B------:R-:W-:Y:S01]  /*1590*/  SHF.R.S32.HI R5, RZ, 0x1f, R217 ;  /* 0x0000001fff057819 */ /* 0x000fe200000114d9 */
[----:B------:R-:W-:Y:S01]  /*15a0*/  STL [R1+0x4], R9 ;  /* 0x0000040901007387 */ /* 0x000fe20000100800 */
[----:B------:R-:W-:Y:S01]  /*15b0*/  SHF.R.S32.HI R12, RZ, 0x1f, R223 ;  /* 0x0000001fff0c7819 */ /* 0x000fe200000114df */
[----:B------:R-:W-:Y:S01]  /*15c0*/  IMAD.SHL.U32 R231, R2, 0x2, RZ ;  /* 0x0000000202e77824 */ /* 0x000fe200078e00ff */
[----:B------:R-:W-:-:S02]  /*15d0*/  SHF.R.S32.HI R5, RZ, 0x1f, R222 ;  /* 0x0000001fff057819 */ /* 0x000fc400000114de */
[----:B------:R-:W-:Y:S02]  /*15e0*/  SEL R5, R8, 0xffffffe0, !P1 ;  /* 0xffffffe008057807 */ /* 0x000fe40004800000 */
[C---:B------:R-:W-:Y:S02]  /*15f0*/  IADD3 R38, R231.reuse, 0x10, RZ ;  /* 0x00000010e7267810 */ /* 0x040fe40007ffe0ff */
[C---:B------:R-:W-:Y:S02]  /*1600*/  IADD3 R36, R231.reuse, 0x20, RZ ;  /* 0x00000020e7247810 */ /* 0x040fe40007ffe0ff */
[C---:B------:R-:W-:Y:S02]  /*1610*/  IADD3 R33, R231.reuse, 0x38, RZ ;  /* 0x00000038e7217810 */ /* 0x040fe40007ffe0ff */
[C---:B------:R-:W-:Y:S02]  /*1620*/  IADD3 R30, R231.reuse, 0x50, RZ ;  /* 0x00000050e71e7810 */ /* 0x040fe40007ffe0ff */
[----:B------:R-:W-:-:S02]  /*1630*/  IADD3 R27, R231, 0x68, RZ ;  /* 0x00000068e71b7810 */ /* 0x000fc40007ffe0ff */
[----:B------:R-:W-:Y:S02]  /*1640*/  SHF.R.S32.HI R7, RZ, 0x1f, R38 ;  /* 0x0000001fff077819 */ /* 0x000fe40000011426 */
[C---:B------:R-:W-:Y:S02]  /*1650*/  IADD3 R24, R231.reuse, 0x80, RZ ;  /* 0x00000080e7187810 */ /* 0x040fe40007ffe0ff */
[----:B------:R-:W-:Y:S02]  /*1660*/  SHF.R.S32.HI R7, RZ, 0x1f, R36 ;  /* 0x0000001fff077819 */ /* 0x000fe40000011424 */
[C---:B------:R-:W-:Y:S02]  /*1670*/  IADD3 R21, R231.reuse, 0x98, RZ ;  /* 0x00000098e7157810 */ /* 0x040fe40007ffe0ff */
[----:B------:R-:W-:Y:S02]  /*1680*/  SHF.R.S32.HI R7, RZ, 0x1f, R33 ;  /* 0x0000001fff077819 */ /* 0x000fe40000011421 */
[----:B------:R-:W-:-:S02]  /*1690*/  IADD3 R18, R231, 0xb0, RZ ;  /* 0x000000b0e7127810 */ /* 0x000fc40007ffe0ff */
[----:B------:R-:W-:Y:S02]  /*16a0*/  SHF.R.S32.HI R7, RZ, 0x1f, R30 ;  /* 0x0000001fff077819 */ /* 0x000fe4000001141e */
[C---:B-1----:R-:W-:Y:S02]  /*16b0*/  IADD3 R15, R231.reuse, 0xc8, RZ ;  /* 0x000000c8e70f7810 */ /* 0x042fe40007ffe0ff */
[----:B------:R-:W-:Y:S02]  /*16c0*/  SHF.R.S32.HI R7, RZ, 0x1f, R27 ;  /* 0x0000001fff077819 */ /* 0x000fe4000001141b */
[----:B------:R-:W-:Y:S02]  /*16d0*/  SEL R2, R8, 0xffffffe0, !P4 ;  /* 0xffffffe008027807 */ /* 0x000fe40006000000 */
[----:B------:R-:W-:Y:S02]  /*16e0*/  IADD3 R12, R231, 0xe0, RZ ;  /* 0x000000e0e70c7810 */ /* 0x000fe40007ffe0ff */
[----:B------:R-:W-:-:S02]  /*16f0*/  SHF.R.S32.HI R7, RZ, 0x1f, R24 ;  /* 0x0000001fff077819 */ /* 0x000fc40000011418 */
[----:B------:R-:W-:Y:S02]  /*1700*/  IADD3 R224, R217, 0xc0, RZ ;  /* 0x000000c0d9e07810 */ /* 0x000fe40007ffe0ff */
[----:B------:R-:W-:Y:S02]  /*1710*/  SHF.R.S32.HI R8, RZ, 0x1f, R231 ;  /* 0x0000001fff087819 */ /* 0x000fe400000114e7 */
[C---:B------:R-:W-:Y:S02]  /*1720*/  IADD3 R11, R231.reuse, 0xe8, RZ ;  /* 0x000000e8e70b7810 */ /* 0x040fe40007ffe0ff */
[----:B------:R-:W-:Y:S02]  /*1730*/  SHF.R.S32.HI R7, RZ, 0x1f, R21 ;  /* 0x0000001fff077819 */ /* 0x000fe40000011415 */
[----:B------:R-:W-:Y:S02]  /*1740*/  IADD3 R8, R231, 0xf0, RZ ;  /* 0x000000f0e7087810 */ /* 0x000fe40007ffe0ff */
[----:B------:R-:W-:-:S02]  /*1750*/  SHF.R.S32.HI R7, RZ, 0x1f, R18 ;  /* 0x0000001fff077819 */ /* 0x000fc40000011412 */
[----:B------:R-:W-:Y:S02]  /*1760*/  SHF.R.S32.HI R7, RZ, 0x1f, R15 ;  /* 0x0000001fff077819 */ /* 0x000fe4000001140f */
[----:B------:R-:W-:Y:S02]  /*1770*/  SHF.R.S32.HI R7, RZ, 0x1f, R12 ;  /* 0x0000001fff077819 */ /* 0x000fe4000001140c */
[----:B------:R-:W-:Y:S02]  /*1780*/  SHF.R.S32.HI R6, RZ, 0x1f, R224 ;  /* 0x0000001fff067819 */ /* 0x000fe400000114e0 */
[----:B------:R-:W-:Y:S02]  /*1790*/  LEA R200, R0, 0x8100, 0x1 ;  /* 0x0000810000c87811 */ /* 0x000fe400078e08ff */
[----:B------:R-:W-:Y:S02]  /*17a0*/  SHF.R.S32.HI R12, RZ, 0x1f, R11 ;  /* 0x0000001fff0c7819 */ /* 0x000fe4000001140b */
[----:B------:R-:W-:-:S02]  /*17b0*/  SEL R6, R10, 0xffffffc0, !P2 ;  /* 0xffffffc00a067807 */ /* 0x000fc40005000000 */
[----:B------:R-:W-:Y:S02]  /*17c0*/  SEL R0, R10, 0xffffffc0, !P3 ;  /* 0xffffffc00a007807 */ /* 0x000fe40005800000 */
[----:B------:R-:W-:Y:S01]  /*17d0*/  SHF.R.S32.HI R11, RZ, 0x1f, R8 ;  /* 0x0000001fff0b7819 */ /* 0x000fe20000011408 */
[----:B------:R-:W-:Y:S01]  /*17e0*/  IMAD.IADD R8, R9, 0x1, R5 ;  /* 0x0000000109087824 */ /* 0x000fe200078e0205 */
[----:B------:R-:W-:Y:S02]  /*17f0*/  IADD3 R10, R231, 0xf8, RZ ;  /* 0x000000f8e70a7810 */ /* 0x000fe40007ffe0ff */
[C---:B------:R-:W-:Y:S02]  /*1800*/  IADD3 R7, R9.reuse, -0x10, RZ ;  /* 0xfffffff009077810 */ /* 0x040fe40007ffe0ff */
[C---:B------:R-:W-:Y:S01]  /*1810*/  @P0 IADD3 R7, R9.reuse, 0x10, RZ ;  /* 0x0000001009070810 */ /* 0x040fe20007ffe0ff */
[----:B------:R1:W-:Y:S01]  /*1820*/  STL [R1+0x10], R8 ;  /* 0x0000100801007387 */ /* 0x0003e20000100800 */
[----:B------:R-:W-:Y:S01]  /*1830*/  SHF.R.S32.HI R11, RZ, 0x1f, R10 ;  /* 0x0000001fff0b7819 */ /* 0x000fe2000001140a */
[----:B------:R-:W-:Y:S01]  /*1840*/  IMAD.IADD R10, R9, 0x1, R6 ;  /* 0x00000001090a7824 */ /* 0x000fe200078e0206 */
[----:B------:R-:W-:Y:S01]  /*1850*/  LEA R208, R3, 0x10100, 0x1 ;  /* 0x0001010003d07811 */ /* 0x000fe200078e08ff */
[--C-:B------:R-:W-:Y:S01]  /*1860*/  IMAD.IADD R5, R5, 0x1, R7.reuse ;  /* 0x0000000105057824 */ /* 0x100fe200078e0207 */
[----:B------:R-:W-:Y:S01]  /*1870*/  LEA R203, R4, 0x100, 0x1 ;  /* 0x0000010004cb7811 */ /* 0x000fe200078e08ff */
[----:B------:R-:W-:Y:S01]  /*1880*/  IMAD.IADD R3, R6, 0x1, R7 ;  /* 0x0000000106037824 */ /* 0x000fe200078e0207 */
[----:B------:R2:W-:Y:S01]  /*1890*/  STL [R1+0x20], R10 ;  /* 0x0000200a01007387 */ /* 0x0005e20000100800 */
[----:B------:R-:W-:Y:S01]  /*18a0*/  IMAD.IADD R209, R208, 0x1, R2 ;  /* 0x00000001d0d17824 */ /* 0x000fe200078e0202 */
[C---:B------:R-:W-:Y:S01]  /*18b0*/  IADD3 R39, R231.reuse, 0x8, RZ ;  /* 0x00000008e7277810 */ /* 0x040fe20007ffe0ff */
[--C-:B------:R-:W-:Y:S01]  /*18c0*/  IMAD.IADD R204, R2, 0x1, R203.reuse ;  /* 0x0000000102cc7824 */ /* 0x100fe200078e02cb */
[----:B------:R-:W-:Y:S01]  /*18d0*/  IADD3 R37, R231, 0x18, RZ ;  /* 0x00000018e7257810 */ /* 0x000fe20007ffe0ff */
[----:B------:R-:W-:Y:S01]  /*18e0*/  IMAD.IADD R2, R5, 0x1, R6 ;  /* 0x0000000105027824 */ /* 0x000fe200078e0206 */
[C---:B------:R-:W-:Y:S01]  /*18f0*/  IADD3 R35, R231.reuse, 0x28, RZ ;  /* 0x00000028e7237810 */ /* 0x040fe20007ffe0ff */
[--C-:B------:R-:W-:Y:S01]  /*1900*/  IMAD.IADD R211, R208, 0x1, R0.reuse ;  /* 0x00000001d0d37824 */ /* 0x100fe200078e0200 */
[C---:B------:R-:W-:Y:S01]  /*1910*/  IADD3 R34, R231.reuse, 0x30, RZ ;  /* 0x00000030e7227810 */ /* 0x040fe20007ffe0ff */
[C---:B------:R-:W-:Y:S01]  /*1920*/  IMAD.IADD R206, R0.reuse, 0x1, R203 ;  /* 0x0000000100ce7824 */ /* 0x040fe200078e02cb */
[----:B------:R-:W-:Y:S01]  /*1930*/  IADD3 R32, R231, 0x40, RZ ;  /* 0x00000040e7207810 */ /* 0x000fe20007ffe0ff */
[----:B------:R-:W-:Y:S01]  /*1940*/  IMAD.IADD R210, R209, 0x1, R0 ;  /* 0x00000001d1d27824 */ /* 0x000fe200078e0200 */
[C---:B------:R-:W-:Y:S01]  /*1950*/  IADD3 R31, R231.reuse, 0x48, RZ ;  /* 0x00000048e71f7810 */ /* 0x040fe20007ffe0ff */
[----:B------:R-:W-:Y:S01]  /*1960*/  IMAD.IADD R205, R0, 0x1, R204 ;  /* 0x0000000100cd7824 */ /* 0x000fe200078e02cc */
[----:B------:R-:W-:-:S02]  /*1970*/  IADD3 R29, R231, 0x58, RZ ;  /* 0x00000058e71d7810 */ /* 0x000fc40007ffe0ff */
[C---:B------:R-:W-:Y:S01]  /*1980*/  IADD3 R28, R231.reuse, 0x60, RZ ;  /* 0x00000060e71c7810 */ /* 0x040fe20007ffe0ff */
[----:B-1----:R-:W-:Y:S01]  /*1990*/  IMAD.IADD R8, R8, 0x1, R6 ;  /* 0x0000000108087824 */ /* 0x002fe200078e0206 */
[C---:B------:R-:W-:Y:S02]  /*19a0*/  IADD3 R26, R231.reuse, 0x70, RZ ;  /* 0x00000070e71a7810 */ /* 0x040fe40007ffe0ff */
[C---:B------:R-:W-:Y:S02]  /*19b0*/  IADD3 R25, R231.reuse, 0x78, RZ ;  /* 0x00000078e7197810 */ /* 0x040fe40007ffe0ff */
        /* <DEDUP_REMOVED lines=9> */
[----:B------:R2:W-:Y:S01]  /*1a50*/  STL [R1+0xc], R5 ;  /* 0x00000c0501007387 */ /* 0x0005e20000100800 */
[C---:B------:R-:W-:Y:S02]  /*1a60*/  IADD3 R14, R231.reuse, 0xd0, RZ ;  /* 0x000000d0e70e7810 */ /* 0x040fe40007ffe0ff */
[----:B------:R-:W-:Y:S01]  /*1a70*/  IADD3 R13, R231, 0xd8, RZ ;  /* 0x000000d8e70d7810 */ /* 0x000fe20007ffe0ff */
[----:B------:R2:W-:Y:S01]  /*1a80*/  STL [R1+0x14], R2 ;  /* 0x0000140201007387 */ /* 0x0005e20000100800 */
        /* <DEDUP_REMOVED lines=18> */
.L_x_2199:
[----:B------:R-:W-:Y:S01]  /*1bb0*/  ISETP.NE.U32.AND P0, PT, RZ, c[0x0][0x370], PT ;  /* 0x0000dc00ff007a0c */ /* 0x000fe20003f05070 */
[----:B------:R-:W-:Y:S01]  /*1bc0*/  IMAD.MOV.U32 R13, RZ, RZ, 0x4 ;  /* 0x00000004ff0d7424 */ /* 0x000fe200078e00ff */
[----:B------:R-:W-:Y:S01]  /*1bd0*/  ISETP.NE.U32.AND P2, PT, RZ, c[0x0][0x360], PT ;  /* 0x0000d800ff007a0c */ /* 0x000fe20003f45070 */
[----:B------:R-:W-:Y:S01]  /*1be0*/  IMAD.MOV.U32 R232, RZ, RZ, RZ ;  /* 0x000000ffffe87224 */ /* 0x000fe200078e00ff */
[----:B------:R-:W-:Y:S01]  /*1bf0*/  ISETP.NE.AND.EX P1, PT, RZ, c[0x0][0x374], PT, P0 ;  /* 0x0000dd00ff007a0c */ /* 0x000fe20003f25300 */
[----:B------:R-:W-:Y:S01]  /*1c00*/  IMAD.MOV.U32 R12, RZ, RZ, RZ ;  /* 0x000000ffff0c7224 */ /* 0x000fe200078e00ff */
[----:B------:R-:W-:Y:S01]  /*1c10*/  ISETP.NE.AND.EX P0, PT, RZ, c[0x0][0x364], PT, P2 ;  /* 0x0000d900ff007a0c */ /* 0x000fe20003f05320 */
[----:B------:R-:W-:Y:S01]  /*1c20*/  IMAD.WIDE R2, R251, R13, c[0x0][0x348] ;  /* 0x0000d200fb027625 */ /* 0x000fe200078e020d */
[----:B------:R-:W-:-:S04]  /*1c30*/  ISETP.NE.U32.AND P3, PT, RZ, c[0x0][0x348], PT ;  /* 0x0000d200ff007a0c */ /* 0x000fc80003f65070 */
[----:B------:R-:W-:-:S05]  /*1c40*/  ISETP.NE.AND.EX P3, PT, RZ, c[0x0][0x34c], PT, P3 ;  /* 0x0000d300ff007a0c */ /* 0x000fca0003f65330 */
[----:B------:R-:W-:-:S04]  /*1c50*/  @P1 IMAD.WIDE R6, R251, R13, c[0x0][0x370] ;  /* 0x0000dc00fb061625 */ /* 0x000fc800078e020d */
[----:B------:R-:W-:Y:S01]  /*1c60*/  @P0 IMAD.WIDE R4, R251, R13, c[0x0][0x360] ;  /* 0x0000d800fb040625 */ /* 0x000fe200078e020d */
[----:B------:R1:W5:Y:S04]  /*1c70*/  @P1 LDG.E R232, [R6.64] ;  /* 0x0000000606e81981 */ /* 0x000368000c1e1900 */
[----:B------:R1:W5:Y:S04]  /*1c80*/  @P3 LDG.E R12, [R2.64] ;  /* 0x00000006020c3981 */ /* 0x000368000c1e1900 */
[----:B------:R1:W5:Y:S01]  /*1c90*/  @P0 LDG.E R228, [R4.64] ;  /* 0x0000000604e40981 */ /* 0x000362000c1e1900 */
[----:B------:R-:W-:Y:S01]  /*1ca0*/  YIELD ;  /* 0x0000000000007946 */ /* 0x000fe20003800000 */
[----:B------:R-:W-:Y:S05]  /*1cb0*/  @P0 BRA `(.L_x_2034) ;  /* 0x0000005000000947 */ /* 0x000fea0003800000 */
[----:B-----5:R-:W-:Y:S01]  /*1cc0*/  MOV R228, c[0x0][0x168] ;  /* 0x00005a0000e47a02 */ /* 0x020fe20000000f00 */
[----:B------:R-:W-:Y:S05]  /*1cd0*/  @!P3 BRA `(.L_x_2034) ;  /* 0x000000300000b947 */ /* 0x000fea0003800000 */
[----:B------:R2:W3:Y:S04]  /*1ce0*/  LDG.E R0, [R2.64] ;  /* 0x0000000602007981 */ /* 0x0004e8000c1e1900 */
[----:B-12---:R-:W3:Y:S02]  /*1cf0*/  LDG.E R2, [R2.64+0x4] ;  /* 0x0000040602027981 */ /* 0x006ee4000c1e1900 */
[----:B---3--:R-:W-:-:S02]  /*1d00*/  IADD3 R228, -R0, R2, RZ ;  /* 0x0000000200e47210 */ /* 0x008fc40007ffe1ff */
.L_x_2034:
[----:B------:R-:W-:-:S04]  /*1d10*/  ISETP.NE.U32.AND P0, PT, RZ, c[0x0][0x368], PT ;  /* 0x0000da00ff007a0c */ /* 0x000fc80003f05070 */
[----:B------:R-:W-:-:S13]  /*1d20*/  ISETP.NE.AND.EX P0, PT, RZ, c[0x0][0x36c], PT, P0 ;  /* 0x0000db00ff007a0c */ /* 0x000fda0003f05300 */
[----:B------:R-:W-:Y:S05]  /*1d30*/  @!P0 BRA `(.L_x_2035) ;  /* 0x0000003000008947 */ /* 0x000fea0003800000 */
[----:B-1----:R-:W-:-:S05]  /*1d40*/  IMAD.WIDE R2, R251, R13, c[0x0][0x368] ;  /* 0x0000da00fb027625 */ /* 0x002fca00078e020d */
[----:B------:R1:W5:Y:S01]  /*1d50*/  LDG.E R0, [R2.64] ;  /* 0x0000000602007981 */ /* 0x000362000c1e1900 */
[----:B------:R-:W-:Y:S05]  /*1d60*/  BRA `(.L_x_2036) ;  /* 0x0000008000007947 */ /* 0x000fea0003800000 */
.L_x_2035:
[----:B------:R-:W-:Y:S01]  /*1d70*/  ISETP.NE.U32.AND P0, PT, RZ, c[0x0][0x350], PT ;  /* 0x0000d400ff007a0c */ /* 0x000fe20003f05070 */
[----:B------:R-:W-:-:S03]  /*1d80*/  IMAD.U32 R0, RZ, RZ, UR5 ;  /* 0x00000005ff007e24 */ /* 0x000fc6000f8e00ff */
[----:B------:R-:W-:-:S13]  /*1d90*/  ISETP.NE.AND.EX P0, PT, RZ, c[0x0][0x354], PT, P0 ;  /* 0x0000d500ff007a0c */ /* 0x000fda0003f05300 */
[----:B------:R-:W-:Y:S05]  /*1da0*/  @!P0 BRA `(.L_x_2036) ;  /* 0x0000004000008947 */ /* 0x000fea0003800000 */
[----:B-1----:R-:W-:-:S05]  /*1db0*/  IMAD.WIDE R2, R251, R13, c[0x0][0x350] ;  /* 0x0000d400fb027625 */ /* 0x002fca00078e020d */
[----:B------:R-:W2:Y:S04]  /*1dc0*/  LDG.E R4, [R2.64] ;  /* 0x0000000602047981 */ /* 0x000ea8000c1e1900 */
[----:B------:R-:W2:Y:S02]  /*1dd0*/  LDG.E R0, [R2.64+0x4] ;  /* 0x0000040602007981 */ /* 0x000ea4000c1e1900 */
[----:B--2---:R-:W-:Y:S02]  /*1de0*/  IADD3 R0, -R4, R0, RZ ;  /* 0x0000000004007210 */ /* 0x004fe40007ffe1ff */
.L_x_2036:
[----:B-1----:R-:W2:Y:S01]  /*1df0*/  LDL.LU R4, [R1] ;  /* 0x0000000001047983 */ /* 0x002ea20000300800 */
[----:B------:R-:W-:Y:S02]  /*1e00*/  IMAD.MOV.U32 R2, RZ, RZ, c[0x0][0x2c4] ;  /* 0x0000b100ff027624 */ /* 0x000fe400078e00ff */
[----:B------:R-:W-:Y:S02]  /*1e10*/  IMAD.MOV.U32 R7, RZ, RZ, c[0x0][0x32c] ;  /* 0x0000cb00ff077624 */ /* 0x000fe400078e00ff */
[----:B------:R-:W-:Y:S01]  /*1e20*/  IMAD.SHL.U32 R242, R249, 0x80, RZ ;  /* 0x00000080f9f27824 */ /* 0x000fe200078e00ff */
[----:B------:R-:W-:Y:S01]  /*1e30*/  ISETP.NE.AND P4, PT, R2, 0x1, PT ;  /* 0x000000010200780c */ /* 0x000fe20003f85270 */
[----:B-----5:R-:W-:Y:S01]  /*1e40*/  IMAD.IADD R227, R0, 0x1, -R232 ;  /* 0x0000000100e37824 */ /* 0x020fe200078e0ae8 */
[----:B------:R-:W-:-:S02]  /*1e50*/  ISETP.GE.AND P1, PT, R7, 0x1, PT ;  /* 0x000000010700780c */ /* 0x000fc40003f26270 */
[----:B------:R-:W-:-:S05]  /*1e60*/  IADD3 R2, R242, 0x7f, RZ ;  /* 0x0000007ff2027810 */ /* 0x000fca0007ffe0ff */
[----:B------:R-:W-:-:S04]  /*1e70*/  IMAD.MOV.U32 R0, RZ, RZ, R2 ;  /* 0x000000ffff007224 */ /* 0x000fc800078e0002 */
[----:B------:R-:W-:Y:S01]  /*1e80*/  @P4 IMAD.HI.U32 R3, R2, c[0x0][0x2c8], RZ ;  /* 0x0000b20002034a27 */ /* 0x000fe200078e00ff */
[----:B------:R-:W-:-:S04]  /*1e90*/  IADD3 R2, R227, 0x1, -R228 ;  /* 0x00000001e3027810 */ /* 0x000fc80007ffe8e4 */
[----:B------:R-:W-:-:S05]  /*1ea0*/  @P4 SHF.R.U32.HI R0, RZ, c[0x0][0x2cc], R3 ;  /* 0x0000b300ff004a19 */ /* 0x000fca0000011603 */
[----:B------:R-:W-:-:S05]  /*1eb0*/  IMAD.IADD R0, R2, 0x1, R0 ;  /* 0x0000000102007824 */ /* 0x000fca00078e0200 */
[----:B------:R-:W-:Y:S02]  /*1ec0*/  IADD3 R3, R0, c[0x0][0x328], RZ ;  /* 0x0000ca0000037a10 */ /* 0x000fe40007ffe0ff */
[----:B--2---:R-:W-:-:S04]  /*1ed0*/  LOP3.LUT R4, R4, 0xfffffffd, RZ, 0xc0, !PT ;  /* 0xfffffffd04047812 */ /* 0x004fc800078ec0ff */
[----:B------:R-:W-:-:S04]  /*1ee0*/  @P4 LOP3.LUT R4, R4, 0x2, RZ, 0xfc, !PT ;  /* 0x0000000204044812 */ /* 0x000fc800078efcff */
[----:B------:R-:W-:-:S04]  /*1ef0*/  LOP3.LUT R4, R4, 0xfffffffb, RZ, 0xc0, !PT ;  /* 0xfffffffb04047812 */ /* 0x000fc800078ec0ff */
[----:B------:R-:W-:-:S05]  /*1f00*/  @P1 LOP3.LUT R4, R4, 0x4, RZ, 0xfc, !PT ;  /* 0x0000000404041812 */ /* 0x000fca00078efcff */
[----:B------:R1:W-:Y:S01]  /*1f10*/  STL [R1], R4 ;  /* 0x0000000401007387 */ /* 0x0003e20000100800 */
        /* <DEDUP_REMOVED lines=11> */
.L_x_2039:
[----:B------:R-:W-:-:S13]  /*1fd0*/  ISETP.NE.AND P0, PT, R7, 0x1, PT ;  /* 0x000000010700780c */ /* 0x000fda0003f05270 */
[----:B------:R-:W-:-:S05]  /*1fe0*/  @P0 IMAD.HI.U32 R0, R2, c[0x0][0x330], RZ ;  /* 0x0000cc0002000a27 */ /* 0x000fca00078e00ff */
[----:B------:R-:W-:Y:S02]  /*1ff0*/  @P0 SHF.R.U32.HI R2, RZ, c[0x0][0x334], R0 ;  /* 0x0000cd00ff020a19 */ /* 0x000fe40000011600 */
.L_x_2040:
[----:B------:R-:W-:Y:S05]  /*2000*/  BSYNC B0 ;  /* 0x0000000000007941 */ /* 0x000fea0003800000 */
.L_x_2038:
[----:B------:R-:W-:-:S05]  /*2010*/  IMAD R2, R2, R7, c[0x0][0x32c] ;  /* 0x0000cb0002027624 */ /* 0x000fca00078e0207 */
[----:B------:R-:W-:-:S04]  /*2020*/  IMNMX R3, R3, R2, PT ;  /* 0x0000000203037217 */ /* 0x000fc80003800200 */
.L_x_2037:
[----:B------:R-:W-:Y:S01]  /*2030*/  IADD3 R3, R3, 0x3f, RZ ;  /* 0x0000003f03037810 */ /* 0x000fe20007ffe0ff */
[----:B-1----:R-:W-:Y:S01]  /*2040*/  @P4 IMAD.HI.U32 R4, R242, c[0x0][0x2c8], RZ ;  /* 0x0000b200f2044a27 */ /* 0x002fe200078e00ff */
[C---:B------:R-:W-:Y:S02]  /*2050*/  IADD3 R2, R227.reuse, 0x3f, RZ ;  /* 0x0000003fe3027810 */ /* 0x040fe40007ffe0ff */
[----:B------:R-:W-:Y:S01]  /*2060*/  SHF.R.S32.HI R5, RZ, 0x1f, R3 ;  /* 0x0000001fff057819 */ /* 0x000fe20000011403 */
[----:B------:R-:W-:Y:S01]  /*2070*/  IMAD.MOV.U32 R0, RZ, RZ, R242 ;  /* 0x000000ffff007224 */ /* 0x000fe200078e00f2 */
[----:B------:R-:W-:Y:S01]  /*2080*/  SHF.R.S32.HI R6, RZ, 0x1f, R2 ;  /* 0x0000001fff067819 */ /* 0x000fe20000011402 */
[----:B------:R-:W-:Y:S01]  /*2090*/  IMAD.IADD R213, R227, 0x1, -R228 ;  /* 0x00000001e3d57824 */ /* 0x000fe200078e0ae4 */
[----:B------:R-:W-:Y:S02]  /*20a0*/  @P4 SHF.R.U32.HI R0, RZ, c[0x0][0x2cc], R4 ;  /* 0x0000b300ff004a19 */ /* 0x000fe40000011604 */
[----:B------:R-:W-:-:S02]  /*20b0*/  LEA.HI R3, R5, R3, RZ, 0x6 ;  /* 0x0000000305037211 */ /* 0x000fc400078f30ff */
[----:B------:R-:W-:Y:S01]  /*20c0*/  LEA.HI R2, R6, R2, RZ, 0x6 ;  /* 0x0000000206027211 */ /* 0x000fe200078f30ff */
[----:B------:R-:W-:Y:S01]  /*20d0*/  IMAD.IADD R0, R213, 0x1, R0 ;  /* 0x00000001d5007824 */ /* 0x000fe200078e0200 */
[----:B------:R-:W-:Y:S02]  /*20e0*/  SHF.R.S32.HI R3, RZ, 0x6, R3 ;  /* 0x00000006ff037819 */ /* 0x000fe40000011403 */
[----:B------:R-:W-:Y:S02]  /*20f0*/  SHF.R.S32.HI R4, RZ, 0x6, R2 ;  /* 0x00000006ff047819 */ /* 0x000fe40000011402 */
        /* <DEDUP_REMOVED lines=12> */
.L_x_2043:
[----:B------:R-:W-:-:S13]  /*21c0*/  ISETP.NE.AND P0, PT, R7, 0x1, PT ;  /* 0x000000010700780c */ /* 0x000fda0003f05270 */
[----:B------:R-:W-:-:S05]  /*21d0*/  @P0 IMAD.HI.U32 R3, R0, c[0x0][0x330], RZ ;  /* 0x0000cc0000030a27 */ /* 0x000fca00078e00ff */
[----:B------:R-:W-:Y:S02]  /*21e0*/  @P0 SHF.R.U32.HI R0, RZ, c[0x0][0x334], R3 ;  /* 0x0000cd00ff000a19 */ /* 0x000fe40000011603 */
.L_x_2044:
[----:B------:R-:W-:Y:S05]  /*21f0*/  BSYNC B0 ;  /* 0x0000000000007941 */ /* 0x000fea0003800000 */
.L_x_2042:
[----:B------:R-:W-:-:S05]  /*2200*/  IMAD R0, R0, c[0x0][0x32c], RZ ;  /* 0x0000cb0000007a24 */ /* 0x000fca00078e02ff */
[----:B------:R-:W-:-:S04]  /*2210*/  IMNMX R2, R2, R0, !PT ;  /* 0x0000000002027217 */ /* 0x000fc80007800200 */
.L_x_2041:
[----:B------:R-:W-:Y:S01]  /*2220*/  SHF.R.S32.HI R0, RZ, 0x1f, R2 ;  /* 0x0000001fff007819 */ /* 0x000fe20000011402 */
[----:B------:R-:W-:Y:S01]  /*2230*/  BSSY B0, `(.L_x_2045) ;  /* 0x000002d000007945 */ /* 0x000fe20003800000 */
[----:B------:R-:W-:Y:S02]  /*2240*/  LOP3.LUT R3, R250, 0xff0000, RZ, 0xc0, !PT ;  /* 0x00ff0000fa037812 */ /* 0x000fe400078ec0ff */
[----:B------:R-:W-:Y:S02]  /*2250*/  LEA.HI R0, R0, R2, RZ, 0x6 ;  /* 0x0000000200007211 */ /* 0x000fe400078f30ff */
[----:B------:R-:W-:Y:S02]  /*2260*/  LOP3.LUT R2, R250, 0xff000000, RZ, 0xc0, !PT ;  /* 0xff000000fa027812 */ /* 0x000fe400078ec0ff */
[----:B------:R-:W-:-:S04]  /*2270*/  SHF.R.S32.HI R0, RZ, 0x6, R0 ;  /* 0x00000006ff007819 */ /* 0x000fc80000011400 */
[----:B------:R-:W-:Y:S02]  /*2280*/  IMNMX R7, RZ, R0, !PT ;  /* 0x00000000ff077217 */ /* 0x000fe40007800200 */
[----:B------:R-:W-:Y:S01]  /*2290*/  SHF.R.U32.HI R0, RZ, 0x8, R2 ;  /* 0x00000008ff007819 */ /* 0x000fe20000011602 */
[----:B------:R-:W-:Y:S01]  /*22a0*/  IMAD.MOV.U32 R2, RZ, RZ, RZ ;  /* 0x000000ffff027224 */ /* 0x000fe200078e00ff */
[----:B------:R-:W-:Y:S02]  /*22b0*/  ISETP.GT.AND P0, PT, R11, R7, PT ;  /* 0x000000070b00720c */ /* 0x000fe40003f04270 */
[----:B------:R-:W-:-:S04]  /*22c0*/  LEA.HI R0, R3, R0, RZ, 0x10 ;  /* 0x0000000003007211 */ /* 0x000fc800078f80ff */
[----:B------:R-:W-:Y:S02]  /*22d0*/  LOP3.LUT R14, R0, 0xff, RZ, 0xc0, !PT ;  /* 0x000000ff000e7812 */ /* 0x000fe400078ec0ff */
[----:B------:R-:W-:-:S03]  /*22e0*/  SHF.R.U32.HI R249, RZ, 0x10, R0 ;  /* 0x00000010fff97819 */ /* 0x000fc60000011600 */
[----:B------:R1:W-:Y:S02]  /*22f0*/  STL [R1+0x24], R14 ;  /* 0x0000240e01007387 */ /* 0x0003e40000100800 */
[----:B------:R-:W-:Y:S05]  /*2300*/  @!P0 BRA `(.L_x_2046) ;  /* 0x000001f000008947 */ /* 0x000fea0003800000 */
[----:B------:R-:W-:-:S04]  /*2310*/  ISETP.NE.AND P0, PT, R249, RZ, PT ;  /* 0x000000fff900720c */ /* 0x000fc80003f05270 */
[----:B------:R-:W-:-:S04]  /*2320*/  SEL R0, R249, c[0x0][0x338], P0 ;  /* 0x0000ce00f9007a07 */ /* 0x000fc80000000000 */
[----:B------:R-:W-:Y:S02]  /*2330*/  IABS R3, R0 ;  /* 0x0000000000037213 */ /* 0x000fe40000000000 */
[----:B------:R-:W-:Y:S02]  /*2340*/  IADD3 R6, R0, -0x1, R11 ;  /* 0xffffffff00067810 */ /* 0x000fe40007ffe00b */
[----:B------:R-:W2:Y:S03]  /*2350*/  I2F.RP R2, R3 ;  /* 0x0000000300027306 */ /* 0x000ea60000209400 */
[----:B------:R-:W-:-:S05]  /*2360*/  IMAD.IADD R6, R6, 0x1, -R7 ;  /* 0x0000000106067824 */ /* 0x000fca00078e0a07 */
[----:B------:R-:W-:Y:S01]  /*2370*/  IABS R10, R6 ;  /* 0x00000006000a7213 */ /* 0x000fe20000000000 */
[----:B--2---:R-:W2:Y:S02]  /*2380*/  MUFU.RCP R2, R2 ;  /* 0x0000000200027308 */ /* 0x004ea40000001000 */
[----:B--2---:R-:W-:-:S06]  /*2390*/  IADD3 R2, R2, 0xffffffe, RZ ;  /* 0x0ffffffe02027810 */ /* 0x004fcc0007ffe0ff */
[----:B------:R-:W2:Y:S02]  /*23a0*/  F2I.FTZ.U32.TRUNC.NTZ R5, R2 ;  /* 0x0000000200057305 */ /* 0x000ea4000021f000 */
        /* <DEDUP_REMOVED lines=21> */
.L_x_2046:
[----:B------:R-:W-:Y:S05]  /*2500*/  BSYNC B0 ;  /* 0x0000000000007941 */ /* 0x000fea0003800000 */
.L_x_2045:
[----:B------:R-:W-:Y:S01]  /*2510*/  IMAD R226, R14, R2, R7 ;  /* 0x000000020ee27224 */ /* 0x000fe200078e0207 */
[----:B------:R-:W-:Y:S01]  /*2520*/  PRMT R0, RZ, 0x7610, R0 ;  /* 0x00007610ff007816 */ /* 0x000fe20000000000 */
[----:B------:R-:W-:Y:S01]  /*2530*/  CS2R R18, SRZ ;  /* 0x0000000000127805 */ /* 0x000fe2000001ff00 */
[----:B------:R-:W-:Y:S01]  /*2540*/  CS2R R74, SRZ ;  /* 0x00000000004a7805 */ /* 0x000fe2000001ff00 */
        /* <DEDUP_REMOVED lines=69> */
[----:B------:R-:W-:-:S05]  /*29a0*/  @P1 IMAD.WIDE R2, R251, R13, c[0x0][0x340] ;  /* 0x0000d000fb021625 */ /* 0x000fca00078e020d */
[----:B------:R2:W5:Y:S01]  /*29b0*/  @P1 LDG.E R15, [R2.64] ;  /* 0x00000006020f1981 */ /* 0x000562000c1e1900 */
[----:B------:R-:W-:Y:S01]  /*29c0*/  SHF.R.S32.HI R0, RZ, 0x1f, R12 ;  /* 0x0000001fff007819 */ /* 0x000fe2000001140c */
[----:B------:R-:W-:Y:S01]  /*29d0*/  IMAD.IADD R5, R229, 0x1, R242 ;  /* 0x00000001e5057824 */ /* 0x000fe200078e02f2 */
[----:B------:R-:W-:Y:S02]  /*29e0*/  LOP3.LUT R16, R250, 0xffff, RZ, 0xc0, !PT ;  /* 0x0000fffffa107812 */ /* 0x000fe400078ec0ff */
[----:B------:R-:W-:Y:S01]  /*29f0*/  SEL R4, R251, RZ, !P3 ;  /* 0x000000fffb047207 */ /* 0x000fe20005800000 */
[----:B------:R-:W-:Y:S01]  /*2a00*/  IMAD R0, R0, c[0x0][0x178], RZ ;  /* 0x00005e0000007a24 */ /* 0x000fe200078e02ff */
[----:B------:R-:W-:Y:S01]  /*2a10*/  ISETP.GE.AND P2, PT, R217, c[0x0][0x198], PT ;  /* 0x00006600d9007a0c */ /* 0x000fe20003f46270 */
[----:B------:R-:W-:Y:S01]  /*2a20*/  @P4 IMAD.HI.U32 R7, R5, c[0x0][0x2c8], RZ ;  /* 0x0000b20005074a27 */ /* 0x000fe200078e00ff */
[----:B------:R-:W-:Y:S02]  /*2a30*/  ISETP.GE.AND P5, PT, R223, c[0x0][0x198], PT ;  /* 0x00006600df007a0c */ /* 0x000fe40003fa6270 */
[----:B------:R-:W-:Y:S01]  /*2a40*/  IADD3 R102, R214, -0x1, RZ ;  /* 0xffffffffd6667810 */ /* 0x000fe20007ffe0ff */
[----:B------:R-:W-:-:S02]  /*2a50*/  IMAD R0, R12, c[0x0][0x17c], R0 ;  /* 0x00005f000c007a24 */ /* 0x000fc400078e0200 */
[----:B--2---:R-:W-:-:S04]  /*2a60*/  IMAD.WIDE.U32 R2, R12, c[0x0][0x178], RZ ;  /* 0x00005e000c027a25 */ /* 0x004fc800078e00ff */
[----:B------:R-:W-:Y:S01]  /*2a70*/  IMAD.IADD R3, R3, 0x1, R0 ;  /* 0x0000000103037824 */ /* 0x000fe200078e0200 */
[----:B------:R-:W-:-:S03]  /*2a80*/  SHF.R.S32.HI R0, RZ, 0x1f, R251 ;  /* 0x0000001fff007819 */ /* 0x000fc600000114fb */
[----:B------:R-:W-:Y:S01]  /*2a90*/  IMAD.WIDE.U32 R2, R16, c[0x0][0x1b8], R2 ;  /* 0x00006e0010027a25 */ /* 0x000fe200078e0002 */
[----:B------:R-:W-:Y:S02]  /*2aa0*/  SEL R6, R0, RZ, !P3 ;  /* 0x000000ff00067207 */ /* 0x000fe40005800000 */
[----:B------:R-:W-:Y:S01]  /*2ab0*/  MOV R0, R5 ;  /* 0x0000000500007202 */ /* 0x000fe20000000f00 */
[----:B------:R-:W-:Y:S01]  /*2ac0*/  IMAD R3, R16, c[0x0][0x1bc], R3 ;  /* 0x00006f0010037a24 */ /* 0x000fe200078e0203 */
[----:B------:R-:W-:Y:S01]  /*2ad0*/  @P4 SHF.R.U32.HI R0, RZ, c[0x0][0x2cc], R7 ;  /* 0x0000b300ff004a19 */ /* 0x000fe20000011607 */
[----:B------:R-:W-:Y:S01]  /*2ae0*/  IMAD R6, R6, c[0x0][0x1c0], RZ ;  /* 0x0000700006067a24 */ /* 0x000fe200078e02ff */
[----:B------:R-:W-:Y:S01]  /*2af0*/  ISETP.GE.AND P4, PT, R222, c[0x0][0x198], PT ;  /* 0x00006600de007a0c */ /* 0x000fe20003f86270 */
[----:B------:R-:W-:Y:S01]  /*2b00*/  IMAD.WIDE.U32 R2, R4, c[0x0][0x1c0], R2 ;  /* 0x0000700004027a25 */ /* 0x000fe200078e0002 */
[----:B------:R-:W-:Y:S02]  /*2b10*/  SHF.R.S32.HI R7, RZ, 0x1f, R0 ;  /* 0x0000001fff077819 */ /* 0x000fe40000011400 */
[----:B------:R-:W-:Y:S01]  /*2b20*/  ISETP.GE.AND P3, PT, R224, c[0x0][0x198], PT ;  /* 0x00006600e0007a0c */ /* 0x000fe20003f66270 */
[----:B------:R-:W-:-:S02]  /*2b30*/  IMAD R6, R4, c[0x0][0x1c4], R6 ;  /* 0x0000710004067a24 */ /* 0x000fc400078e0206 */
[----:B------:R-:W-:-:S03]  /*2b40*/  IMAD.MOV R4, RZ, RZ, -R0 ;  /* 0x000000ffff047224 */ /* 0x000fc600078e0a00 */
[----:B------:R-:W-:Y:S01]  /*2b50*/  IADD3 R3, R3, R6, RZ ;  /* 0x0000000603037210 */ /* 0x000fe20007ffe0ff */
        /* <DEDUP_REMOVED lines=9> */
[----:B-1----:R-:W-:-:S04]  /*2bf0*/  LEA R14, P0, R2, c[0x0][0x160], 0x1 ;  /* 0x00005800020e7a11 */ /* 0x002fc800078008ff */
[----:B------:R-:W-:-:S04]  /*2c00*/  IADD3 R0, R3, R0, RZ ;  /* 0x0000000003007210 */ /* 0x000fc80007ffe0ff */
[----:B------:R-:W-:Y:S02]  /*2c10*/  LEA.HI.X R5, R2, c[0x0][0x164], R0, 0x1, P0 ;  /* 0x0000590002057a11 */ /* 0x000fe400000f0c00 */
[----:B------:R-:W-:Y:S01]  /*2c20*/  @!P1 MOV R15, R251 ;  /* 0x000000fb000f9202 */ /* 0x000fe20000000f00 */
[----:B------:R-:W-:Y:S05]  /*2c30*/  BRA.DIV ~URZ, `(.L_x_2048) ;  /* 0x00017a927f007947 */ /* 0x000fea000b800000 */
[----:B------:R1:W2:Y:S02]  /*2c40*/  SHFL.IDX PT, R4, R5, RZ, 0x181f ;  /* 0x00181fff05047589 */ /* 0x0002a400000e0000 */
.L_x_2204:
[----:B------:R-:W-:Y:S05]  /*2c50*/  BRA.DIV ~URZ, `(.L_x_2049) ;  /* 0x00017ae27f007947 */ /* 0x000fea000b800000 */
[----:B------:R3:W4:Y:S02]  /*2c60*/  SHFL.IDX PT, R0, R14, RZ, 0x181f ;  /* 0x00181fff0e007589 */ /* 0x00072400000e0000 */
.L_x_2205:
[----:B------:R-:W-:Y:S01]  /*2c70*/  IMAD R13, R228, c[0x0][0x2c4], RZ ;  /* 0x0000b100e40d7a24 */ /* 0x000fe200078e02ff */
[----:B------:R-:W-:Y:S01]  /*2c80*/  IADD3 R12, R252, R242, RZ ;  /* 0x000000f2fc0c7210 */ /* 0x000fe20007ffe0ff */
[----:B------:R-:W-:Y:S03]  /*2c90*/  BSSY B0, `(.L_x_2050) ;  /* 0x0000016000007945 */ /* 0x000fe60003800000 */
[----:B------:R-:W-:-:S13]  /*2ca0*/  ISETP.GE.AND P0, PT, R12, R13, PT ;  /* 0x0000000d0c00720c */ /* 0x000fda0003f06270 */
[----:B------:R-:W-:Y:S05]  /*2cb0*/  @P0 BRA `(.L_x_2051) ;  /* 0x0000013000000947 */ /* 0x000fea0003800000 */
[----:B------:R-:W-:Y:S02]  /*2cc0*/  SHF.R.S32.HI R2, RZ, 0x1f, R217 ;  /* 0x0000001fff027819 */ /* 0x000fe400000114d9 */
[C---:B----4-:R-:W-:Y:S02]  /*2cd0*/  LEA R10, P0, R217.reuse, R0, 0x1 ;  /* 0x00000000d90a7211 */ /* 0x050fe400078008ff */
[----:B------:R-:W-:Y:S02]  /*2ce0*/  SHF.R.S32.HI R3, RZ, 0x1f, R223 ;  /* 0x0000001fff037819 */ /* 0x000fe400000114df */
[----:B--2---:R-:W-:Y:S02]  /*2cf0*/  LEA.HI.X R11, R217, R4, R2, 0x1, P0 ;  /* 0x00000004d90b7211 */ /* 0x004fe400000f0c02 */
[C---:B------:R-:W-:Y:S02]  /*2d00*/  LEA R8, P0, R223.reuse, R0, 0x1 ;  /* 0x00000000df087211 */ /* 0x040fe400078008ff */
[----:B------:R-:W-:Y:S01]  /*2d10*/  SHF.R.S32.HI R2, RZ, 0x1f, R222 ;  /* 0x0000001fff027819 */ /* 0x000fe200000114de */
[----:B------:R-:W-:Y:S01]  /*2d20*/  @!PT LDS RZ, [RZ] ;  /* 0x00000000fffff984 */ /* 0x000fe20000000800 */
[----:B------:R-:W-:Y:S01]  /*2d30*/  @!PT LDS RZ, [RZ] ;  /* 0x00000000fffff984 */ /* 0x000fe20000000800 */
[----:B------:R-:W-:Y:S01]  /*2d40*/  @!PT LDS RZ, [RZ] ;  /* 0x00000000fffff984 */ /* 0x000fe20000000800 */
[----:B------:R2:W-:Y:S01]  /*2d50*/  LDGSTS.E.BYPASS.LTC128B.128 [R215+0x10100], [R10.64], !P2 ;  /* 0x101000000ad77fae */ /* 0x0005e2000d101d46 */
[----:B------:R-:W-:-:S02]  /*2d60*/  LEA.HI.X R9, R223, R4, R3, 0x1, P0 ;  /* 0x00000004df097211 */ /* 0x000fc400000f0c03 */
[C---:B------:R-:W-:Y:S02]  /*2d70*/  LEA R6, P0, R222.reuse, R0, 0x1 ;  /* 0x00000000de067211 */ /* 0x040fe400078008ff */
[----:B------:R-:W-:Y:S01]  /*2d80*/  SHF.R.S32.HI R17, RZ, 0x1f, R224 ;  /* 0x0000001fff117819 */ /* 0x000fe200000114e0 */
[----:B------:R2:W-:Y:S01]  /*2d90*/  LDGSTS.E.BYPASS.LTC128B.128 [R215+0x14100], [R8.64], !P5 ;  /* 0x1410000008d77fae */ /* 0x0005e2000e901d46 */
[----:B------:R-:W-:Y:S02]  /*2da0*/  LEA.HI.X R7, R222, R4, R2, 0x1, P0 ;  /* 0x00000004de077211 */ /* 0x000fe400000f0c02 */
[----:B------:R-:W-:-:S03]  /*2db0*/  LEA R2, P0, R224, R0, 0x1 ;  /* 0x00000000e0027211 */ /* 0x000fc600078008ff */
[----:B------:R2:W-:Y:S01]  /*2dc0*/  LDGSTS.E.BYPASS.LTC128B.128 [R215+0x18100], [R6.64], !P4 ;  /* 0x1810000006d77fae */ /* 0x0005e2000e101d46 */
[----:B------:R-:W-:-:S05]  /*2dd0*/  LEA.HI.X R3, R224, R4, R17, 0x1, P0 ;  /* 0x00000004e0037211 */ /* 0x000fca00000f0c11 */
[----:B------:R2:W-:Y:S04]  /*2de0*/  LDGSTS.E.BYPASS.LTC128B.128 [R215+0x1c100], [R2.64], !P3 ;  /* 0x1c10000002d77fae */ /* 0x0005e8000d901d46 */
.L_x_2051:
[----:B------:R-:W-:Y:S05]  /*2df0*/  BSYNC B0 ;  /* 0x0000000000007941 */ /* 0x000fea0003800000 */
.L_x_2050:
[----:B------:R-:W-:Y:S05]  /*2e00*/  BRA.DIV ~URZ, `(.L_x_2052) ;  /* 0x000179a27f007947 */ /* 0x000fea000b800000 */
[----:B--2---:R2:W1:Y:S04]  /*2e10*/  SHFL.IDX PT, R4, R5, 0x1, 0x181f ;  /* 0x00381f0005047f89 */ /* 0x00446800000e0000 */
[----:B----4-:R2:W4:Y:S02]  /*2e20*/  SHFL.IDX PT, R0, R14, 0x1, 0x181f ;  /* 0x00381f000e007f89 */ /* 0x01052400000e0000 */
.L_x_2206:
[----:B------:R-:W-:Y:S01]  /*2e30*/  IADD3 R2, R12, 0x20, RZ ;  /* 0x000000200c027810 */ /* 0x000fe20007ffe0ff */
[----:B------:R-:W-:Y:S03]  /*2e40*/  BSSY B0, `(.L_x_2053) ;  /* 0x0000016000007945 */ /* 0x000fe60003800000 */
[----:B------:R-:W-:-:S13]  /*2e50*/  ISETP.GE.AND P0, PT, R2, R13, PT ;  /* 0x0000000d0200720c */ /* 0x000fda0003f06270 */
[----:B------:R-:W-:Y:S05]  /*2e60*/  @P0 BRA `(.L_x_2054) ;  /* 0x0000013000000947 */ /* 0x000fea0003800000 */
[----:B------:R-:W-:Y:S02]  /*2e70*/  SHF.R.S32.HI R3, RZ, 0x1f, R217 ;  /* 0x0000001fff037819 */ /* 0x000fe400000114d9 */
[C---:B----4-:R-:W-:Y:S02]  /*2e80*/  LEA R10, P0, R217.reuse, R0, 0x1 ;  /* 0x00000000d90a7211 */ /* 0x050fe400078008ff */
[----:B------:R-:W-:Y:S02]  /*2e90*/  SHF.R.S32.HI R6, RZ, 0x1f, R223 ;  /* 0x0000001fff067819 */ /* 0x000fe400000114df */
[----:B-1----:R-:W-:Y:S02]  /*2ea0*/  LEA.HI.X R11, R217, R4, R3, 0x1, P0 ;  /* 0x00000004d90b7211 */ /* 0x002fe400000f0c03 */
        /* <DEDUP_REMOVED lines=15> */
.L_x_2054:
[----:B------:R-:W-:Y:S05]  /*2fa0*/  BSYNC B0 ;  /* 0x0000000000007941 */ /* 0x000fea0003800000 */
.L_x_2053:
[----:B------:R-:W-:Y:S05]  /*2fb0*/  BRA.DIV ~URZ, `(.L_x_2055) ;  /* 0x000178c27f007947 */ /* 0x000fea000b800000 */
[----:B-1----:R1:W2:Y:S02]  /*2fc0*/  SHFL.IDX PT, R4, R5, 0x2, 0x181f ;  /* 0x00581f0005047f89 */ /* 0x0022a400000e0000 */
.L_x_2207:
[----:B------:R-:W-:Y:S05]  /*2fd0*/  BRA.DIV ~URZ, `(.L_x_2056) ;  /* 0x000179127f007947 */ /* 0x000fea000b800000 */
[----:B----4-:R4:W1:Y:S02]  /*2fe0*/  SHFL.IDX PT, R0, R14, 0x2, 0x181f ;  /* 0x00581f000e007f89 */ /* 0x01086400000e0000 */
.L_x_2208:
[----:B------:R-:W-:Y:S01]  /*2ff0*/  IADD3 R2, R12, 0x40, RZ ;  /* 0x000000400c027810 */ /* 0x000fe20007ffe0ff */
[----:B------:R-:W-:Y:S03]  /*3000*/  BSSY B0, `(.L_x_2057) ;  /* 0x0000016000007945 */ /* 0x000fe60003800000 */
[----:B------:R-:W-:-:S13]  /*3010*/  ISETP.GE.AND P0, PT, R2, R13, PT ;  /* 0x0000000d0200720c */ /* 0x000fda0003f06270 */
[----:B------:R-:W-:Y:S05]  /*3020*/  @P0 BRA `(.L_x_2058) ;  /* 0x0000013000000947 */ /* 0x000fea0003800000 */
[----:B------:R-:W-:Y:S02]  /*3030*/  SHF.R.S32.HI R3, RZ, 0x1f, R217 ;  /* 0x0000001fff037819 */ /* 0x000fe400000114d9 */
[C---:B-1----:R-:W-:Y:S02]  /*3040*/  LEA R10, P0, R217.reuse, R0, 0x1 ;  /* 0x00000000d90a7211 */ /* 0x042fe400078008ff */
        /* <DEDUP_REMOVED lines=17> */
.L_x_2058:
[----:B------:R-:W-:Y:S05]  /*3160*/  BSYNC B0 ;  /* 0x0000000000007941 */ /* 0x000fea0003800000 */
.L_x_2057:
[----:B------:R-:W-:Y:S05]  /*3170*/  BRA.DIV ~URZ, `(.L_x_2059) ;  /* 0x000177e27f007947 */ /* 0x000fea000b800000 */
[----:B--2---:R2:W3:Y:S04]  /*3180*/  SHFL.IDX PT, R4, R5, 0x3, 0x181f ;  /* 0x00781f0005047f89 */ /* 0x0044e800000e0000 */
[----:B-1----:R2:W1:Y:S02]  /*3190*/  SHFL.IDX PT, R0, R14, 0x3, 0x181f ;  /* 0x00781f000e007f89 */ /* 0x00246400000e0000 */
.L_x_2209:
[----:B------:R-:W-:Y:S01]  /*31a0*/  IADD3 R2, R12, 0x60, RZ ;  /* 0x000000600c027810 */ /* 0x000fe20007ffe0ff */
[----:B-----5:R-:W-:Y:S01]  /*31b0*/  IMAD.WIDE.U32 R236, R15, c[0x0][0x2b0], RZ ;  /* 0x0000ac000fec7a25 */ /* 0x020fe200078e00ff */
[----:B------:R-:W-:Y:S02]  /*31c0*/  SHF.R.S32.HI R19, RZ, 0x1f, R217 ;  /* 0x0000001fff137819 */ /* 0x000fe400000114d9 */
[----:B------:R-:W-:Y:S02]  /*31d0*/  ISETP.GE.AND P0, PT, R2, R13, PT ;  /* 0x0000000d0200720c */ /* 0x000fe40003f06270 */
[----:B------:R-:W-:-:S02]  /*31e0*/  SHF.R.S32.HI R18, RZ, 0x1f, R223 ;  /* 0x0000001fff127819 */ /* 0x000fc400000114df */
[----:B------:R-:W-:Y:S02]  /*31f0*/  SHF.R.S32.HI R17, RZ, 0x1f, R222 ;  /* 0x0000001fff117819 */ /* 0x000fe400000114de */
[----:B--234-:R-:W-:-:S07]  /*3200*/  SHF.R.S32.HI R14, RZ, 0x1f, R224 ;  /* 0x0000001fff0e7819 */ /* 0x01cfce00000114e0 */
[----:B-1----:R-:W-:-:S04]  /*3210*/  @!P0 LEA R2, P1, R217, R0, 0x1 ;  /* 0x00000000d9028211 */ /* 0x002fc800078208ff */
[----:B------:R-:W-:Y:S02]  /*3220*/  @!P0 LEA.HI.X R3, R217, R4, R19, 0x1, P1 ;  /* 0x00000004d9038211 */ /* 0x000fe400008f0c13 */
        /* <DEDUP_REMOVED lines=19> */
[----:B------:R-:W3:Y:S01]  /*3360*/  LDL.LU R5, [R1] ;  /* 0x0000000001057983 */ /* 0x000ee20000300800 */
[----:B------:R-:W-:Y:S02]  /*3370*/  IMAD.MOV.U32 R107, RZ, RZ, c[0x0][0x2b8] ;  /* 0x0000ae00ff6b7624 */ /* 0x000fe400078e00ff */
[----:B------:R-:W-:-:S02]  /*3380*/  IMAD.SHL.U32 R100, R102, 0x40, RZ ;  /* 0x0000004066647824 */ /* 0x000fc400078e00ff */
[----:B------:R-:W-:Y:S01]  /*3390*/  IMAD.MOV.U32 R216, RZ, RZ, RZ ;  /* 0x000000ffffd87224 */ /* 0x000fe200078e00ff */
[----:B------:R-:W-:Y:S01]  /*33a0*/  ISETP.NE.AND P1, PT, R107, 0x1, PT ;  /* 0x000000016b00780c */ /* 0x000fe20003f25270 */
[----:B--2---:R-:W-:-:S05]  /*33b0*/  IMAD.IADD R2, R229, 0x1, R100 ;  /* 0x00000001e5027824 */ /* 0x004fca00078e0264 */
[C---:B------:R-:W-:Y:S01]  /*33c0*/  ISETP.GE.AND P0, PT, R2.reuse, R227, PT ;  /* 0x000000e30200720c */ /* 0x040fe20003f06270 */
[----:B------:R-:W-:-:S03]  /*33d0*/  IMAD.IADD R2, R2, 0x1, R232 ;  /* 0x0000000102027824 */ /* 0x000fc600078e02e8 */
[----:B------:R-:W-:Y:S01]  /*33e0*/  ISETP.GT.OR P0, PT, R229, 0x3f, P0 ;  /* 0x0000003fe500780c */ /* 0x000fe20000704670 */
[----:B------:R-:W-:Y:S02]  /*33f0*/  IMAD.MOV.U32 R0, RZ, RZ, R2 ;  /* 0x000000ffff007224 */ /* 0x000fe400078e0002 */
[----:B------:R-:W-:-:S05]  /*3400*/  @P1 IMAD.HI.U32 R3, R2, c[0x0][0x2bc], RZ ;  /* 0x0000af0002031a27 */ /* 0x000fca00078e00ff */
[----:B------:R-:W-:Y:S01]  /*3410*/  @P1 SHF.R.U32.HI R0, RZ, c[0x0][0x2c0], R3 ;  /* 0x0000b000ff001a19 */ /* 0x000fe20000011603 */
[----:B------:R-:W-:Y:S01]  /*3420*/  BAR.SYNC.DEFER_BLOCKING 0x0 ;  /* 0x0000000000007b1d */ /* 0x000fe20000010000 */
[----:B---3--:R-:W-:-:S04]  /*3430*/  LOP3.LUT R5, R5, 0xfffffffe, RZ, 0xc0, !PT ;  /* 0xfffffffe05057812 */ /* 0x008fc800078ec0ff */
[----:B------:R-:W-:Y:S02]  /*3440*/  @P1 LOP3.LUT R5, R5, 0x1, RZ, 0xfc, !PT ;  /* 0x0000000105051812 */ /* 0x000fe400078efcff */
[----:B------:R-:W-:-:S03]  /*3450*/  @!P0 IADD3 R3, P1, R0, R236, RZ ;  /* 0x000000ec00038210 */ /* 0x000fc60007f3e0ff */
[----:B------:R1:W-:Y:S02]  /*3460*/  STL [R1], R5 ;  /* 0x0000000501007387 */ /* 0x0003e40000100800 */
[----:B-1----:R-:W-:Y:S02]  /*3470*/  @!P0 LEA.HI.X.SX32 R5, R0, R240, 0x1, P1 ;  /* 0x000000f000058211 */ /* 0x002fe400008f0eff */
[----:B------:R-:W-:-:S04]  /*3480*/  @!P0 LEA R4, P1, R3, c[0x0][0x2a0], 0x2 ;  /* 0x0000a80003048a11 */ /* 0x000fc800078210ff */
[----:B------:R-:W-:-:S05]  /*3490*/  @!P0 LEA.HI.X R5, R3, c[0x0][0x2a4], R5, 0x2, P1 ;  /* 0x0000a90003058a11 */ /* 0x000fca00008f1405 */
[----:B------:R-:W2:Y:S01]  /*34a0*/  @!P0 LDG.E R216, [R4.64] ;  /* 0x0000000604d88981 */ /* 0x000ea2000c1e1900 */
[----:B------:R-:W-:Y:S01]  /*34b0*/  IMAD.MOV R0, RZ, RZ, -R0 ;  /* 0x000000ffff007224 */ /* 0x000fe200078e0a00 */
[----:B------:R-:W-:Y:S01]  /*34c0*/  SHF.L.U64.HI R97, R223, 0x1, R18 ;  /* 0x00000001df617819 */ /* 0x000fe20000010212 */
[----:B------:R-:W-:Y:S01]  /*34d0*/  IMAD.WIDE.U32 R234, R16, c[0x0][0x1e8], RZ ;  /* 0x00007a0010ea7a25 */ /* 0x000fe200078e00ff */
[----:B------:R-:W-:Y:S01]  /*34e0*/  SHF.L.U64.HI R96, R217, 0x1, R19 ;  /* 0x00000001d9607819 */ /* 0x000fe20000010213 */
[----:B------:R-:W-:Y:S01]  /*34f0*/  BSSY B0, `(.L_x_2060) ;  /* 0x00001ee000007945 */ /* 0x000fe20003800000 */
[----:B------:R-:W-:Y:S01]  /*3500*/  IADD3 R135, R200, 0x20, RZ ;  /* 0x00000020c8877810 */ /* 0x000fe20007ffe0ff */
[----:B------:R-:W-:Y:S01]  /*3510*/  IMAD R218, R0, c[0x0][0x2b8], R2 ;  /* 0x0000ae0000da7a24 */ /* 0x000fe200078e0202 */
[----:B------:R-:W-:Y:S01]  /*3520*/  SHF.L.U64.HI R99, R224, 0x1, R14 ;  /* 0x00000001e0637819 */ /* 0x000fe2000001020e */
[----:B------:R-:W-:Y:S01]  /*3530*/  IMAD R233, R16, c[0x0][0x1ec], R235 ;  /* 0x00007b0010e97a24 */ /* 0x000fe200078e02eb */
[----:B------:R-:W-:Y:S01]  /*3540*/  SHF.L.U64.HI R98, R222, 0x1, R17 ;  /* 0x00000001de627819 */ /* 0x000fe20000010211 */
[----:B------:R-:W-:Y:S01]  /*3550*/  IMAD.WIDE.U32 R2, R218, c[0x0][0x1e0], RZ ;  /* 0x00007800da027a25 */ /* 0x000fe200078e00ff */
[----:B------:R-:W-:-:S03]  /*3560*/  SHF.R.S32.HI R9, RZ, 0x1f, R218 ;  /* 0x0000001fff097819 */ /* 0x000fc600000114da */
[----:B------:R-:W-:Y:S02]  /*3570*/  IMAD.IADD R101, R227, 0x1, -R100 ;  /* 0x00000001e3657824 */ /* 0x000fe400078e0a64 */
[----:B------:R-:W-:Y:S02]  /*3580*/  IMAD R0, R9, c[0x0][0x1e0], RZ ;  /* 0x0000780009007a24 */ /* 0x000fe400078e02ff */
[----:B------:R-:W-:Y:S02]  /*3590*/  IMAD.IADD R13, R101, 0x1, -R252 ;  /* 0x00000001650d7824 */ /* 0x000fe400078e0afc */
[----:B------:R-:W-:Y:S02]  /*35a0*/  IMAD R0, R218, c[0x0][0x1e4], R0 ;  /* 0x00007900da007a24 */ /* 0x000fe400078e0200 */
[----:B------:R-:W-:-:S04]  /*35b0*/  IMAD.WIDE.U32 R238, R16, c[0x0][0x210], RZ ;  /* 0x0000840010ee7a25 */ /* 0x000fc800078e00ff */
[----:B------:R-:W-:Y:S02]  /*35c0*/  IMAD.IADD R3, R3, 0x1, R0 ;  /* 0x0000000103037824 */ /* 0x000fe400078e0200 */
[----:B------:R-:W-:Y:S02]  /*35d0*/  IMAD R241, R16, c[0x0][0x214], R239 ;  /* 0x0000850010f17a24 */ /* 0x000fe400078e02ef */
[----:B------:R-:W-:Y:S02]  /*35e0*/  IMAD.SHL.U32 R104, R223, 0x2, RZ ;  /* 0x00000002df687824 */ /* 0x000fe400078e00ff */
[----:B------:R-:W-:Y:S02]  /*35f0*/  IMAD.SHL.U32 R103, R217, 0x2, RZ ;  /* 0x00000002d9677824 */ /* 0x000fe400078e00ff */
[----:B------:R-:W-:Y:S02]  /*3600*/  IMAD.SHL.U32 R106, R224, 0x2, RZ ;  /* 0x00000002e06a7824 */ /* 0x000fe400078e00ff */
[----:B------:R-:W-:Y:S01]  /*3610*/  IMAD.SHL.U32 R105, R222, 0x2, RZ ;  /* 0x00000002de697824 */ /* 0x000fe200078e00ff */
[----:B--2---:R-:W-:Y:S01]  /*3620*/  SHF.R.S32.HI R10, RZ, 0x1f, R216 ;  /* 0x0000001fff0a7819 */ /* 0x004fe200000114d8 */
[----:B------:R-:W-:-:S04]  /*3630*/  IMAD.WIDE.U32 R2, R216, c[0x0][0x1f0], R2 ;  /* 0x00007c00d8027a25 */ /* 0x000fc800078e0002 */
[----:B------:R-:W-:-:S04]  /*3640*/  IMAD R0, R10, c[0x0][0x1f0], RZ ;  /* 0x00007c000a007a24 */ /* 0x000fc800078e02ff */
[----:B------:R-:W-:Y:S01]  /*3650*/  IMAD R4, R216, c[0x0][0x1f4], R0 ;  /* 0x00007d00d8047a24 */ /* 0x000fe200078e0200 */
[----:B------:R-:W-:-:S04]  /*3660*/  IADD3 R0, P0, R2, R234, RZ ;  /* 0x000000ea02007210 */ /* 0x000fc80007f1e0ff */
[----:B------:R-:W-:Y:S02]  /*3670*/  IADD3.X R2, R233, R3, R4, P0, !PT ;  /* 0x00000003e9027210 */ /* 0x000fe400007fe404 */
[----:B------:R-:W-:-:S04]  /*3680*/  LEA R3, P0, R0, c[0x0][0x1c8], 0x1 ;  /* 0x0000720000037a11 */ /* 0x000fc800078008ff */
[----:B------:R-:W-:Y:S01]  /*3690*/  LEA.HI.X R11, R0, c[0x0][0x1cc], R2, 0x1, P0 ;  /* 0x00007300000b7a11 */ /* 0x000fe200000f0c02 */
[----:B------:R-:W-:Y:S01]  /*36a0*/  SHFL.IDX PT, R8, R3, 0x1, 0x181f ;  /* 0x00381f0003087f89 */ /* 0x000fe200000e0000 */
[----:B------:R-:W-:-:S03]  /*36b0*/  ISETP.GE.AND P0, PT, R13, 0x1, PT ;  /* 0x000000010d00780c */ /* 0x000fc60003f06270 */
[----:B------:R1:W2:Y:S04]  /*36c0*/  SHFL.IDX PT, R0, R3, RZ, 0x181f ;  /* 0x00181fff03007589 */ /* 0x0002a800000e0000 */
[----:B------:R-:W3:Y:S06]  /*36d0*/  SHFL.IDX PT, R2, R11, RZ, 0x181f ;  /* 0x00181fff0b027589 */ /* 0x000eec00000e0000 */
[----:B------:R-:W-:-:S02]  /*36e0*/  @P0 ISETP.GE.AND P2, PT, R217, c[0x0][0x1d4], PT ;  /* 0x00007500d9000a0c */ /* 0x000fc40003f46270 */
[----:B------:R-:W-:Y:S01]  /*36f0*/  @P0 ISETP.GE.AND P3, PT, R223, c[0x0][0x1d4], PT ;  /* 0x00007500df000a0c */ /* 0x000fe20003f66270 */
[----:B-1----:R-:W-:Y:S01]  /*3700*/  IMAD R3, R9, c[0x0][0x208], RZ ;  /* 0x0000820009037a24 */ /* 0x002fe200078e02ff */
[C---:B--2---:R-:W-:Y:S01]  /*3710*/  @P0 LEA R4, P1, R217.reuse, R0, 0x1 ;  /* 0x00000000d9040211 */ /* 0x044fe200078208ff */
[----:B------:R-:W1:Y:S02]  /*3720*/  SHFL.IDX PT, R9, R11, 0x1, 0x181f ;  /* 0x00381f000b097f89 */ /* 0x000e6400000e0000 */
[----:B------:R-:W-:Y:S01]  /*3730*/  IMAD R3, R218, c[0x0][0x20c], R3 ;  /* 0x00008300da037a24 */ /* 0x000fe200078e0203 */
[----:B---3--:R-:W-:Y:S02]  /*3740*/  @P0 LEA.HI.X R5, R217, R2, R19, 0x1, P1 ;  /* 0x00000002d9050211 */ /* 0x008fe400008f0c13 */
[----:B------:R-:W-:-:S03]  /*3750*/  @P0 LEA R6, P1, R223, R0, 0x1 ;  /* 0x00000000df060211 */ /* 0x000fc600078208ff */
[----:B------:R2:W-:Y:S01]  /*3760*/  @P0 LDGSTS.E.BYPASS.LTC128B.128 [R215+0x8100], [R4.64], !P2 ;  /* 0x0810000004d70fae */ /* 0x0005e2000d101d46 */
[----:B------:R-:W-:Y:S02]  /*3770*/  @P0 ISETP.GE.AND P2, PT, R222, c[0x0][0x1d4], PT ;  /* 0x00007500de000a0c */ /* 0x000fe40003f46270 */
[----:B------:R-:W-:-:S05]  /*3780*/  @P0 LEA.HI.X R7, R223, R2, R18, 0x1, P1 ;  /* 0x00000002df070211 */ /* 0x000fca00008f0c12 */
[----:B------:R3:W-:Y:S01]  /*3790*/  @P0 LDGSTS.E.BYPASS.LTC128B.128 [R215+0xa100], [R6.64], !P3 ;  /* 0x0a10000006d70fae */ /* 0x0007e2000d901d46 */
[----:B------:R-:W-:-:S13]  /*37a0*/  ISETP.GE.AND P3, PT, R13, 0x21, PT ;  /* 0x000000210d00780c */ /* 0x000fda0003f66270 */
[----:B------:R-:W-:Y:S02]  /*37b0*/  @P3 ISETP.GE.AND P4, PT, R224, c[0x0][0x1d4], PT ;  /* 0x00007500e0003a0c */ /* 0x000fe40003f86270 */
[----:B--2---:R-:W-:-:S04]  /*37c0*/  @P0 LEA R4, P1, R222, R0, 0x1 ;  /* 0x00000000de040211 */ /* 0x004fc800078208ff */
[----:B------:R-:W-:Y:S02]  /*37d0*/  @P0 LEA.HI.X R5, R222, R2, R17, 0x1, P1 ;  /* 0x00000002de050211 */ /* 0x000fe400008f0c11 */
[----:B---3--:R-:W-:-:S03]  /*37e0*/  @P0 LEA R6, P1, R224, R0, 0x1 ;  /* 0x00000000e0060211 */ /* 0x008fc600078208ff */
[----:B------:R2:W-:Y:S01]  /*37f0*/  @P0 LDGSTS.E.BYPASS.LTC128B.128 [R215+0xc100], [R4.64], !P2 ;  /* 0x0c10000004d70fae */ /* 0x0005e2000d101d46 */
[----:B------:R-:W-:Y:S01]  /*3800*/  @P0 ISETP.GE.AND P2, PT, R224, c[0x0][0x1d4], PT ;  /* 0x00007500e0000a0c */ /* 0x000fe20003f46270 */
[----:B------:R-:W-:Y:S01]  /*3810*/  IMAD R0, R10, c[0x0][0x218], RZ ;  /* 0x000086000a007a24 */ /* 0x000fe200078e02ff */
[----:B------:R-:W-:-:S03]  /*3820*/  @P0 LEA.HI.X R7, R224, R2, R14, 0x1, P1 ;  /* 0x00000002e0070211 */ /* 0x000fc600008f0c0e */
[----:B------:R-:W-:-:S08]  /*3830*/  IMAD R10, R216, c[0x0][0x21c], R0 ;  /* 0x00008700d80a7a24 */ /* 0x000fd000078e0200 */
[----:B------:R3:W-:Y:S01]  /*3840*/  @P0 LDGSTS.E.BYPASS.LTC128B.128 [R215+0xe100], [R6.64], !P2 ;  /* 0x0e10000006d70fae */ /* 0x0007e2000d101d46 */
[----:B------:R-:W-:Y:S01]  /*3850*/  @P3 ISETP.GE.AND P2, PT, R217, c[0x0][0x1d4], PT ;  /* 0x00007500d9003a0c */ /* 0x000fe20003f46270 */
[----:B--2---:R-:W-:-:S04]  /*3860*/  IMAD.WIDE.U32 R4, R218, c[0x0][0x208], RZ ;  /* 0x00008200da047a25 */ /* 0x004fc800078e00ff */
[----:B------:R-:W-:Y:S02]  /*3870*/  IMAD.IADD R3, R5, 0x1, R3 ;  /* 0x0000000105037824 */ /* 0x000fe400078e0203 */
[----:B------:R-:W-:Y:S01]  /*3880*/  IMAD.MOV.U32 R2, RZ, RZ, R4 ;  /* 0x000000ffff027224 */ /* 0x000fe200078e0004 */
[----:B------:R-:W-:-:S03]  /*3890*/  @P3 LEA R4, P0, R223, R8, 0x1 ;  /* 0x00000008df043211 */ /* 0x000fc600078008ff */
[----:B------:R-:W-:Y:S01]  /*38a0*/  IMAD.WIDE.U32 R2, R216, c[0x0][0x218], R2 ;  /* 0x00008600d8027a25 */ /* 0x000fe200078e0002 */
[-C--:B-1----:R-:W-:Y:S02]  /*38b0*/  @P3 LEA.HI.X R5, R223, R9.reuse, R18, 0x1, P0 ;  /* 0x00000009df053211 */ /* 0x082fe400000f0c12 */
[C---:B---3--:R-:W-:Y:S02]  /*38c0*/  @P3 LEA R6, P1, R217.reuse, R8, 0x1 ;  /* 0x00000008d9063211 */ /* 0x048fe400078208ff */
[----:B------:R-:W-:Y:S02]  /*38d0*/  IADD3 R0, P0, R2, R238, RZ ;  /* 0x000000ee02007210 */ /* 0x000fe40007f1e0ff */
[----:B------:R-:W-:Y:S02]  /*38e0*/  @P3 LEA.HI.X R7, R217, R9, R19, 0x1, P1 ;  /* 0x00000009d9073211 */ /* 0x000fe400008f0c13 */
[----:B------:R-:W-:Y:S02]  /*38f0*/  @P3 ISETP.GE.AND P1, PT, R223, c[0x0][0x1d4], PT ;  /* 0x00007500df003a0c */ /* 0x000fe40003f26270 */
[----:B------:R-:W-:Y:S01]  /*3900*/  IADD3.X R2, R241, R3, R10, P0, !PT ;  /* 0x00000003f1027210 */ /* 0x000fe200007fe40a */
[----:B------:R1:W-:Y:S01]  /*3910*/  @P3 LDGSTS.E.BYPASS.LTC128B.128 [R215+0x9100], [R6.64], !P2 ;  /* 0x0910000006d73fae */ /* 0x0003e2000d101d46 */
[----:B------:R-:W-:-:S02]  /*3920*/  LEA R3, P0, R0, c[0x0][0x1f8], 0x1 ;  /* 0x00007e0000037a11 */ /* 0x000fc400078008ff */
[----:B------:R-:W-:Y:S02]  /*3930*/  @P3 ISETP.GE.AND P2, PT, R222, c[0x0][0x1d4], PT ;  /* 0x00007500de003a0c */ /* 0x000fe40003f46270 */
[----:B------:R-:W-:Y:S01]  /*3940*/  LEA.HI.X R10, R0, c[0x0][0x1fc], R2, 0x1, P0 ;  /* 0x00007f00000a7a11 */ /* 0x000fe200000f0c02 */
[----:B------:R-:W-:Y:S04]  /*3950*/  SHFL.IDX PT, R12, R3, 0x1, 0x181f ;  /* 0x00381f00030c7f89 */ /* 0x000fe800000e0000 */
[----:B------:R2:W-:Y:S04]  /*3960*/  @P3 LDGSTS.E.BYPASS.LTC128B.128 [R215+0xb100], [R4.64], !P1 ;  /* 0x0b10000004d73fae */ /* 0x0005e8000c901d46 */
[----:B------:R-:W3:Y:S04]  /*3970*/  SHFL.IDX PT, R0, R3, RZ, 0x181f ;  /* 0x00181fff03007589 */ /* 0x000ee800000e0000 */
[----:B------:R-:W4:Y:S04]  /*3980*/  SHFL.IDX PT, R2, R10, RZ, 0x181f ;  /* 0x00181fff0a027589 */ /* 0x000f2800000e0000 */
[----:B------:R-:W5:Y:S01]  /*3990*/  SHFL.IDX PT, R3, R10, 0x1, 0x181f ;  /* 0x00381f000a037f89 */ /* 0x000f6200000e0000 */
[----:B-1----:R-:W-:-:S04]  /*39a0*/  @P3 LEA R6, P0, R224, R8, 0x1 ;  /* 0x00000008e0063211 */ /* 0x002fc800078008ff */
[----:B------:R-:W-:Y:S02]  /*39b0*/  @P3 LEA.HI.X R7, R224, R9, R14, 0x1, P0 ;  /* 0x00000009e0073211 */ /* 0x000fe400000f0c0e */
[----:B--2---:R-:W-:-:S04]  /*39c0*/  @P3 LEA R4, P1, R222, R8, 0x1 ;  /* 0x00000008de043211 */ /* 0x004fc800078208ff */
[----:B------:R-:W-:-:S05]  /*39d0*/  @P3 LEA.HI.X R5, R222, R9, R17, 0x1, P1 ;  /* 0x00000009de053211 */ /* 0x000fca00008f0c11 */
[----:B------:R1:W-:Y:S04]  /*39e0*/  @P3 LDGSTS.E.BYPASS.LTC128B.128 [R215+0xd100], [R4.64], !P2 ;  /* 0x0d10000004d73fae */ /* 0x0003e8000d101d46 */
[----:B------:R1:W-:Y:S01]  /*39f0*/  @P3 LDGSTS.E.BYPASS.LTC128B.128 [R215+0xf100], [R6.64], !P4 ;  /* 0x0f10000006d73fae */ /* 0x0003e2000e101d46 */
[----:B------:R-:W-:Y:S02]  /*3a00*/  R2P PR, R230, 0x6 ;  /* 0x00000006e6007804 */ /* 0x000fe40000000000 */
[C---:B---3--:R-:W-:Y:S01]  /*3a10*/  IADD3 R18, P0, R0.reuse, R104, RZ ;  /* 0x0000006800127210 */ /* 0x048fe20007f1e0ff */
[----:B------:R-:W0:Y:S01]  /*3a20*/  LDGDEPBAR ;  /* 0x00000000000079af */ /* 0x000e220000000000 */
[-C--:B------:R-:W-:Y:S02]  /*3a30*/  IADD3 R20, P3, R0, R103.reuse, RZ ;  /* 0x0000006700147210 */ /* 0x080fe40007f7e0ff */
[----:B------:R-:W-:Y:S01]  /*3a40*/  ISETP.GE.AND P5, PT, R223, c[0x0][0x1d4], PT ;  /* 0x00007500df007a0c */ /* 0x000fe20003fa6270 */
[----:B----4-:R-:W-:Y:S01]  /*3a50*/  IMAD.X R19, R2, 0x1, R97, P0 ;  /* 0x0000000102137824 */ /* 0x010fe200000e0661 */
[----:B------:R-:W-:Y:S01]  /*3a60*/  IADD3 R22, P0, R12, R103, RZ ;  /* 0x000000670c167210 */ /* 0x000fe20007f1e0ff */
[----:B------:R-:W-:Y:S01]  /*3a70*/  IMAD.X R21, R2, 0x1, R96, P3 ;  /* 0x0000000102157824 */ /* 0x000fe200018e0660 */
[----:B------:R-:W-:-:S02]  /*3a80*/  ISETP.GE.AND P3, PT, R217, c[0x0][0x1d4], PT ;  /* 0x00007500d9007a0c */ /* 0x000fc40003f66270 */
[----:B------:R-:W-:Y:S01]  /*3a90*/  IADD3 R16, P4, R0, R105, RZ ;  /* 0x0000006900107210 */ /* 0x000fe20007f9e0ff */
[----:B-----5:R-:W-:Y:S01]  /*3aa0*/  IMAD.X R23, R3, 0x1, R96, P0 ;  /* 0x0000000103177824 */ /* 0x020fe200000e0660 */
[----:B------:R-:W-:Y:S02]  /*3ab0*/  ISETP.LT.OR P0, PT, R13, 0x1, P3 ;  /* 0x000000010d00780c */ /* 0x000fe40001f01670 */
[----:B------:R-:W-:Y:S01]  /*3ac0*/  @P1 IADD3 R135, R200, -0x20, RZ ;  /* 0xffffffe0c8871810 */ /* 0x000fe20007ffe0ff */
[----:B------:R-:W-:Y:S01]  /*3ad0*/  IMAD.X R17, R2, 0x1, R98, P4 ;  /* 0x0000000102117824 */ /* 0x000fe200020e0662 */
[----:B------:R-:W-:Y:S01]  /*3ae0*/  IADD3 R14, P1, R0, R106, RZ ;  /* 0x0000006a000e7210 */ /* 0x000fe20007f3e0ff */
[----:B------:R-:W-:Y:S01]  /*3af0*/  IMAD.MOV.U32 R0, RZ, RZ, 0x40 ;  /* 0x00000040ff007424 */ /* 0x000fe200078e00ff */
[----:B------:R-:W-:Y:S02]  /*3b00*/  ISETP.GE.AND P4, PT, R224, c[0x0][0x1d4], PT ;  /* 0x00007500e0007a0c */ /* 0x000fe40003f86270 */
[----:B------:R-:W-:Y:S01]  /*3b10*/  ISETP.GT.AND P6, PT, R229, 0x3f, PT ;  /* 0x0000003fe500780c */ /* 0x000fe20003fc4270 */
[----:B------:R-:W-:Y:S01]  /*3b20*/  IMAD.X R15, R2, 0x1, R99, P1 ;  /* 0x00000001020f7824 */ /* 0x000fe200008e0663 */
[----:B------:R-:W-:-:S02]  /*3b30*/  ISETP.GE.AND P1, PT, R222, c[0x0][0x1d4], PT ;  /* 0x00007500de007a0c */ /* 0x000fc40003f26270 */
[----:B------:R-:W-:Y:S01]  /*3b40*/  SEL R0, R0, 0xffffffc0, !P2 ;  /* 0xffffffc000007807 */ /* 0x000fe20005000000 */
[----:B------:R-:W-:-:S04]  /*3b50*/  DEPBAR.LE SB0, 0x1 ;  /* 0x000080400000791a */ /* 0x000fc80000000000 */
[----:B------:R-:W-:-:S04]  /*3b60*/  DEPBAR.LE SB0, 0x0 ;  /* 0x000080000000791a */ /* 0x000fc80000000000 */
[----:B------:R-:W-:Y:S01]  /*3b70*/  BAR.SYNC.DEFER_BLOCKING 0x0 ;  /* 0x0000000000007b1d */ /* 0x000fe20000010000 */
[----:B------:R-:W-:-:S05]  /*3b80*/  IMAD.IADD R202, R200, 0x1, R0 ;  /* 0x00000001c8ca7824 */ /* 0x000fca00078e0200 */
[----:B-1----:R-:W-:Y:S04]  /*3b90*/  LDSM.16.M88.4 R4, [R208] ;  /* 0x00000000d004783b */ /* 0x002fe80000000200 */
[----:B------:R-:W-:Y:S04]  /*3ba0*/  LDSM.16.M88.4 R24, [R200] ;  /* 0x00000000c818783b */ /* 0x000fe80000000200 */
[----:B------:R-:W1:Y:S04]  /*3bb0*/  LDSM.16.M88.4 R32, [R200+0x800] ;  /* 0x00080000c820783b */ /* 0x000e680000000200 */
[----:B------:R-:W2:Y:S04]  /*3bc0*/  LDSM.16.M88.4 R40, [R200+0x1000] ;  /* 0x00100000c828783b */ /* 0x000ea80000000200 */
[----:B------:R-:W3:Y:S04]  /*3bd0*/  LDSM.16.M88.4 R36, [R200+0x1800] ;  /* 0x00180000c824783b */ /* 0x000ee80000000200 */
[----:B------:R-:W-:Y:S04]  /*3be0*/  LDSM.16.M88.4 R8, [R209] ;  /* 0x00000000d108783b */ /* 0x000fe80000000200 */
[----:B------:R-:W-:Y:S04]  /*3bf0*/  LDSM.16.M88.4 R48, [R135] ;  /* 0x000000008730783b */ /* 0x000fe80000000200 */
[----:B------:R-:W-:Y:S04]  /*3c00*/  LDSM.16.M88.4 R64, [R135+0x800] ;  /* 0x000800008740783b */ /* 0x000fe80000000200 */
[----:B------:R-:W-:Y:S04]  /*3c10*/  LDSM.16.M88.4 R76, [R135+0x1000] ;  /* 0x00100000874c783b */ /* 0x000fe80000000200 */
[----:B------:R-:W4:Y:S04]  /*3c20*/  LDSM.16.M88.4 R84, [R135+0x1800] ;  /* 0x001800008754783b */ /* 0x000f280000000200 */
[----:B------:R-:W-:Y:S01]  /*3c30*/  @!PT LDS RZ, [RZ] ;  /* 0x00000000fffff984 */ /* 0x000fe20000000800 */
[----:B------:R-:W-:Y:S01]  /*3c40*/  @!PT LDS RZ, [RZ] ;  /* 0x00000000fffff984 */ /* 0x000fe20000000800 */
[----:B------:R-:W-:Y:S01]  /*3c50*/  @!PT LDS RZ, [RZ] ;  /* 0x00000000fffff984 */ /* 0x000fe20000000800 */
[----:B------:R5:W-:Y:S01]  /*3c60*/  LDGSTS.E.BYPASS.LTC128B.128 [R215+0x100], [R20.64], !P0 ;  /* 0x0010000014d77fae */ /* 0x000be2000c101d46 */
[C---:B------:R-:W-:Y:S01]  /*3c70*/  ISETP.LT.OR P0, PT, R13.reuse, 0x1, P5 ;  /* 0x000000010d00780c */ /* 0x040fe20002f01670 */
[C---:B-1----:R-:W-:Y:S11]  /*3c80*/  HMMA.16816.F32.BF16 R28, R4.reuse, R32, RZ ;  /* 0x00000020041c723c */ /* 0x042ff600000418ff */
[----:B------:R-:W-:Y:S01]  /*3c90*/  @!UPT UIADD3 URZ, URZ, URZ, URZ ;  /* 0x0000003f3f3ff290 */ /* 0x000fe2000fffe03f */
[----:B------:R1:W-:Y:S01]  /*3ca0*/  LDGSTS.E.BYPASS.LTC128B.128 [R215+0x2100], [R18.64], !P0 ;  /* 0x0210000012d77fae */ /* 0x0003e2000c101d46 */
[C---:B------:R-:W-:Y:S01]  /*3cb0*/  ISETP.LT.OR P0, PT, R13.reuse, 0x1, P1 ;  /* 0x000000010d00780c */ /* 0x040fe20000f01670 */
[----:B------:R-:W-:Y:S01]  /*3cc0*/  HMMA.16816.F32.BF16 R32, R4, R34, RZ ;  /* 0x000000220420723c */ /* 0x000fe200000418ff */
[----:B------:R-:W-:-:S07]  /*3cd0*/  ISETP.LT.OR P1, PT, R13, 0x21, P1 ;  /* 0x000000210d00780c */ /* 0x000fce0000f21670 */
[C---:B--2---:R-:W-:Y:S04]  /*3ce0*/  HMMA.16816.F32.BF16 R44, R4.reuse, R40, RZ ;  /* 0x00000028042c723c */ /* 0x044fe800000418ff */
[----:B------:R2:W-:Y:S04]  /*3cf0*/  LDGSTS.E.BYPASS.LTC128B.128 [R215+0x4100], [R16.64], !P0 ;  /* 0x0410000010d77fae */ /* 0x0005e8000c101d46 */
[C---:B------:R-:W-:Y:S08]  /*3d00*/  HMMA.16816.F32.BF16 R52, R4.reuse, R42, RZ ;  /* 0x0000002a0434723c */ /* 0x040ff000000418ff */
[C---:B---3--:R-:W-:Y:S08]  /*3d10*/  HMMA.16816.F32.BF16 R60, R4.reuse, R36, RZ ;  /* 0x00000024043c723c */ /* 0x048ff000000418ff */
[----:B------:R-:W-:Y:S01]  /*3d20*/  HMMA.16816.F32.BF16 R36, R4, R38, RZ ;  /* 0x000000260424723c */ /* 0x000fe200000418ff */
[----:B--2---:R-:W-:-:S05]  /*3d30*/  IADD3 R16, P0, R12, R104, RZ ;  /* 0x000000680c107210 */ /* 0x004fca0007f1e0ff */
[----:B------:R-:W-:Y:S01]  /*3d40*/  IMAD.X R17, R3, 0x1, R97, P0 ;  /* 0x0000000103117824 */ /* 0x000fe200000e0661 */
[----:B------:R-:W-:Y:S11]  /*3d50*/  ISETP.LT.OR P0, PT, R13, 0x1, P4 ;  /* 0x000000010d00780c */ /* 0x000ff60002701670 */
[----:B------:R-:W-:Y:S06]  /*3d60*/  @!UPT UIADD3 URZ, URZ, URZ, URZ ;  /* 0x0000003f3f3ff290 */ /* 0x000fec000fffe03f */
[----:B----4-:R-:W-:Y:S01]  /*3d70*/  HMMA.16816.F32.BF16 R36, R8, R86, R36 ;  /* 0x000000560824723c */ /* 0x010fe20000041824 */
[----:B------:R2:W-:Y:S02]  /*3d80*/  LDGSTS.E.BYPASS.LTC128B.128 [R215+0x6100], [R14.64], !P0 ;  /* 0x061000000ed77fae */ /* 0x0005e4000c101d46 */
[----:B--2---:R-:W-:-:S05]  /*3d90*/  IADD3 R14, P0, R12, R105, RZ ;  /* 0x000000690c0e7210 */ /* 0x004fca0007f1e0ff */
[----:B------:R-:W-:Y:S01]  /*3da0*/  IMAD.X R15, R3, 0x1, R98, P0 ;  /* 0x00000001030f7824 */ /* 0x000fe200000e0662 */
[C---:B------:R-:W-:Y:S02]  /*3db0*/  ISETP.LT.OR P0, PT, R13.reuse, 0x21, P3 ;  /* 0x000000210d00780c */ /* 0x040fe40001f01670 */
[----:B------:R-:W-:-:S11]  /*3dc0*/  ISETP.LT.OR P3, PT, R13, 0x21, P5 ;  /* 0x000000210d00780c */ /* 0x000fd60002f61670 */
[----:B------:R5:W-:Y:S01]  /*3dd0*/  LDGSTS.E.BYPASS.LTC128B.128 [R215+0x1100], [R22.64], !P0 ;  /* 0x0110000016d77fae */ /* 0x000be2000c101d46 */
[----:B------:R-:W-:-:S03]  /*3de0*/  IADD3 R2, P0, R12, R106, RZ ;  /* 0x0000006a0c027210 */ /* 0x000fc60007f1e0ff */
[----:B------:R1:W-:Y:S02]  /*3df0*/  LDGSTS.E.BYPASS.LTC128B.128 [R215+0x3100], [R16.64], !P3 ;  /* 0x0310000010d77fae */ /* 0x0003e4000d901d46 */
[----:B------:R-:W-:Y:S01]  /*3e00*/  IMAD.X R3, R3, 0x1, R99, P0 ;  /* 0x0000000103037824 */ /* 0x000fe200000e0663 */
[----:B------:R-:W-:Y:S01]  /*3e10*/  ISETP.LT.OR P0, PT, R13, 0x21, P4 ;  /* 0x000000210d00780c */ /* 0x000fe20002701670 */
[----:B------:R2:W-:Y:S11]  /*3e20*/  LDGSTS.E.BYPASS.LTC128B.128 [R215+0x5100], [R14.64], !P1 ;  /* 0x051000000ed77fae */ /* 0x0005f6000c901d46 */
[----:B------:R-:W-:Y:S01]  /*3e30*/  @!UPT UIADD3 URZ, URZ, URZ, URZ ;  /* 0x0000003f3f3ff290 */ /* 0x000fe2000fffe03f */
[----:B------:R3:W-:Y:S01]  /*3e40*/  LDGSTS.E.BYPASS.LTC128B.128 [R215+0x7100], [R2.64], !P0 ;  /* 0x0710000002d77fae */ /* 0x0007e2000c101d46 */
[----:B------:R-:W-:-:S03]  /*3e50*/  ISETP.GT.AND P0, PT, R102, R226, PT ;  /* 0x000000e26600720c */ /* 0x000fc60003f04270 */
[----:B------:R-:W-:Y:S01]  /*3e60*/  LDSM.16.M88.4 R56, [R202+0x800] ;  /* 0x00080000ca38783b */ /* 0x000fe20000000200 */
[C---:B-----5:R-:W-:Y:S03]  /*3e70*/  HMMA.16816.F32.BF16 R20, R4.reuse, R24, RZ ;  /* 0x000000180414723c */ /* 0x060fe600000418ff */
[----:B------:R-:W-:Y:S04]  /*3e80*/  LDSM.16.M88.4 R68, [R202+0x1000] ;  /* 0x00100000ca44783b */ /* 0x000fe80000000200 */
[----:B------:R-:W0:Y:S01]  /*3e90*/  LDGDEPBAR ;  /* 0x00000000000079af */ /* 0x000e220000000000 */
[----:B------:R-:W-:Y:S03]  /*3ea0*/  HMMA.16816.F32.BF16 R24, R4, R26, RZ ;  /* 0x0000001a0418723c */ /* 0x000fe600000418ff */
[----:B------:R-:W-:Y:S04]  /*3eb0*/  LDSM.16.M88.4 R4, [R211] ;  /* 0x00000000d304783b */ /* 0x000fe80000000200 */
[----:B--2---:R-:W-:Y:S01]  /*3ec0*/  LDSM.16.M88.4 R12, [R210] ;  /* 0x00000000d20c783b */ /* 0x004fe20000000200 */
[----:B---3--:R-:W-:-:S08]  /*3ed0*/  IADD3 R2, R135, 0x6000, RZ ;  /* 0x0000600087027810 */ /* 0x008fd00007ffe0ff */
[----:B------:R-:W-:Y:S01]  /*3ee0*/  HMMA.16816.F32.BF16 R40, R8, R48, R20 ;  /* 0x000000300828723c */ /* 0x000fe20000041814 */
[----:B------:R-:W2:Y:S01]  /*3ef0*/  LDSM.16.M88.4 R20, [R202] ;  /* 0x00000000ca14783b */ /* 0x000ea20000000200 */
[----:B------:R-:W-:-:S05]  /*3f00*/  IMAD.IADD R201, R2, 0x1, R0 ;  /* 0x0000000102c97824 */ /* 0x000fca00078e0200 */
[----:B------:R-:W-:Y:S01]  /*3f10*/  LDSM.16.M88.4 R72, [R201+-0x6000] ;  /* 0xffa00000c948783b */ /* 0x000fe20000000200 */
[C---:B-1----:R-:W-:Y:S03]  /*3f20*/  HMMA.16816.F32.BF16 R16, R8.reuse, R50, R24 ;  /* 0x000000320810723c */ /* 0x042fe60000041818 */
[----:B------:R-:W-:Y:S04]  /*3f30*/  LDSM.16.M88.4 R80, [R201+-0x5800] ;  /* 0xffa80000c950783b */ /* 0x000fe80000000200 */
[----:B------:R-:W-:Y:S01]  /*3f40*/  LDSM.16.M88.4 R88, [R201+-0x5000] ;  /* 0xffb00000c958783b */ /* 0x000fe20000000200 */
[C---:B------:R-:W-:Y:S08]  /*3f50*/  HMMA.16816.F32.BF16 R24, R8.reuse, R64, R28 ;  /* 0x000000400818723c */ /* 0x040ff0000004181c */
[C---:B------:R-:W-:Y:S01]  /*3f60*/  HMMA.16816.F32.BF16 R28, R8.reuse, R66, R32 ;  /* 0x00000042081c723c */ /* 0x040fe20000041820 */
[----:B------:R-:W1:Y:S07]  /*3f70*/  LDSM.16.M88.4 R64, [R202+0x1800] ;  /* 0x00180000ca40783b */ /* 0x000e6e0000000200 */
[C---:B------:R-:W-:Y:S08]  /*3f80*/  HMMA.16816.F32.BF16 R32, R8.reuse, R76, R44 ;  /* 0x0000004c0820723c */ /* 0x040ff0000004182c */
[C---:B------:R-:W-:Y:S01]  /*3f90*/  HMMA.16816.F32.BF16 R44, R8.reuse, R78, R52 ;  /* 0x0000004e082c723c */ /* 0x040fe20000041834 */
[----:B------:R-:W-:Y:S04]  /*3fa0*/  LDSM.16.M88.4 R52, [R200+0x2000] ;  /* 0x00200000c834783b */ /* 0x000fe80000000200 */
[----:B------:R-:W-:Y:S03]  /*3fb0*/  LDSM.16.M88.4 R76, [R200+0x3000] ;  /* 0x00300000c84c783b */ /* 0x000fe60000000200 */
[----:B------:R-:W-:Y:S01]  /*3fc0*/  HMMA.16816.F32.BF16 R48, R8, R84, R60 ;  /* 0x000000540830723c */ /* 0x000fe2000004183c */
[----:B------:R-:W-:Y:S04]  /*3fd0*/  LDSM.16.M88.4 R8, [R208+0x4000] ;  /* 0x00400000d008783b */ /* 0x000fe80000000200 */
[----:B------:R-:W-:Y:S03]  /*3fe0*/  LDSM.16.M88.4 R60, [R200+0x2800] ;  /* 0x00280000c83c783b */ /* 0x000fe60000000200 */
[C---:B--2---:R-:W-:Y:S01]  /*3ff0*/  HMMA.16816.F32.BF16 R40, R4.reuse, R20, R40 ;  /* 0x000000140428723c */ /* 0x044fe20000041828 */
[----:B------:R-:W-:Y:S07]  /*4000*/  LDSM.16.M88.4 R84, [R201+-0x3000] ;  /* 0xffd00000c954783b */ /* 0x000fee0000000200 */
[C---:B------:R-:W-:Y:S08]  /*4010*/  HMMA.16816.F32.BF16 R16, R4.reuse, R22, R16 ;  /* 0x000000160410723c */ /* 0x040ff00000041810 */
[C---:B------:R-:W-:Y:S01]  /*4020*/  HMMA.16816.F32.BF16 R20, R4.reuse, R56, R24 ;  /* 0x000000380414723c */ /* 0x040fe20000041818 */
[----:B------:R-:W2:Y:S07]  /*4030*/  LDSM.16.M88.4 R24, [R201+-0x4800] ;  /* 0xffb80000c918783b */ /* 0x000eae0000000200 */
[C---:B------:R-:W-:Y:S01]  /*4040*/  HMMA.16816.F32.BF16 R28, R4.reuse, R58, R28 ;  /* 0x0000003a041c723c */ /* 0x040fe2000004181c */
[----:B------:R-:W3:Y:S07]  /*4050*/  LDSM.16.M88.4 R56, [R200+0x3800] ;  /* 0x00380000c838783b */ /* 0x000eee0000000200 */
[C---:B------:R-:W-:Y:S08]  /*4060*/  HMMA.16816.F32.BF16 R32, R4.reuse, R68, R32 ;  /* 0x000000440420723c */ /* 0x040ff00000041820 */
[C---:B------:R-:W-:Y:S01]  /*4070*/  HMMA.16816.F32.BF16 R44, R4.reuse, R70, R44 ;  /* 0x00000046042c723c */ /* 0x040fe2000004182c */
[----:B------:R-:W-:Y:S07]  /*4080*/  LDSM.16.M88.4 R68, [R202+0x2800] ;  /* 0x00280000ca44783b */ /* 0x000fee0000000200 */
[C---:B-1----:R-:W-:Y:S08]  /*4090*/  HMMA.16816.F32.BF16 R48, R4.reuse, R64, R48 ;  /* 0x000000400430723c */ /* 0x042ff00000041830 */
[----:B------:R-:W-:Y:S01]  /*40a0*/  HMMA.16816.F32.BF16 R36, R4, R66, R36 ;  /* 0x000000420424723c */ /* 0x000fe20000041824 */
[----:B------:R-:W-:Y:S04]  /*40b0*/  LDSM.16.M88.4 R4, [R209+0x4000] ;  /* 0x00400000d104783b */ /* 0x000fe80000000200 */
[----:B------:R-:W1:Y:S03]  /*40c0*/  LDSM.16.M88.4 R64, [R135+0x2000] ;  /* 0x002000008740783b */ /* 0x000e660000000200 */
[C---:B------:R-:W-:Y:S08]  /*40d0*/  HMMA.16816.F32.BF16 R40, R12.reuse, R72, R40 ;  /* 0x000000480c28723c */ /* 0x040ff00000041828 */
[C---:B------:R-:W-:Y:S01]  /*40e0*/  HMMA.16816.F32.BF16 R16, R12.reuse, R74, R16 ;  /* 0x0000004a0c10723c */ /* 0x040fe20000041810 */
[----:B------:R-:W4:Y:S07]  /*40f0*/  LDSM.16.M88.4 R72, [R135+0x2800] ;  /* 0x002800008748783b */ /* 0x000f2e0000000200 */
[C---:B------:R-:W-:Y:S08]  /*4100*/  HMMA.16816.F32.BF16 R20, R12.reuse, R80, R20 ;  /* 0x000000500c14723c */ /* 0x040ff00000041814 */
[C---:B------:R-:W-:Y:S01]  /*4110*/  HMMA.16816.F32.BF16 R28, R12.reuse, R82, R28 ;  /* 0x000000520c1c723c */ /* 0x040fe2000004181c */
[----:B------:R-:W5:Y:S07]  /*4120*/  LDSM.16.M88.4 R80, [R135+0x3000] ;  /* 0x003000008750783b */ /* 0x000f6e0000000200 */
[C---:B------:R-:W-:Y:S08]  /*4130*/  HMMA.16816.F32.BF16 R32, R12.reuse, R88, R32 ;  /* 0x000000580c20723c */ /* 0x040ff00000041820 */
[C---:B------:R-:W-:Y:S08]  /*4140*/  HMMA.16816.F32.BF16 R44, R12.reuse, R90, R44 ;  /* 0x0000005a0c2c723c */ /* 0x040ff0000004182c */
[C---:B--2---:R-:W-:Y:S08]  /*4150*/  HMMA.16816.F32.BF16 R48, R12.reuse, R24, R48 ;  /* 0x000000180c30723c */ /* 0x044ff00000041830 */
[----:B------:R-:W-:Y:S08]  /*4160*/  HMMA.16816.F32.BF16 R36, R12, R26, R36 ;  /* 0x0000001a0c24723c */ /* 0x000ff00000041824 */
[C---:B------:R-:W-:Y:S08]  /*4170*/  HMMA.16816.F32.BF16 R40, R8.reuse, R52, R40 ;  /* 0x000000340828723c */ /* 0x040ff00000041828 */
[C---:B------:R-:W-:Y:S01]  /*4180*/  HMMA.16816.F32.BF16 R16, R8.reuse, R54, R16 ;  /* 0x000000360810723c */ /* 0x040fe20000041810 */
[----:B------:R-:W2:Y:S07]  /*4190*/  LDSM.16.M88.4 R52, [R135+0x3800] ;  /* 0x003800008734783b */ /* 0x000eae0000000200 */
[C---:B------:R-:W-:Y:S01]  /*41a0*/  HMMA.16816.F32.BF16 R12, R8.reuse, R60, R20 ;  /* 0x0000003c080c723c */ /* 0x040fe20000041814 */
[----:B------:R-:W-:Y:S07]  /*41b0*/  LDSM.16.M88.4 R20, [R211+0x4000] ;  /* 0x00400000d314783b */ /* 0x000fee0000000200 */
[C---:B------:R-:W-:Y:S01]  /*41c0*/  HMMA.16816.F32.BF16 R28, R8.reuse, R62, R28 ;  /* 0x0000003e081c723c */ /* 0x040fe2000004181c */
[----:B------:R-:W2:Y:S07]  /*41d0*/  LDSM.16.M88.4 R60, [R202+0x2000] ;  /* 0x00200000ca3c783b */ /* 0x000eae0000000200 */
[C---:B------:R-:W-:Y:S08]  /*41e0*/  HMMA.16816.F32.BF16 R32, R8.reuse, R76, R32 ;  /* 0x0000004c0820723c */ /* 0x040ff00000041820 */
[C---:B------:R-:W-:Y:S01]  /*41f0*/  HMMA.16816.F32.BF16 R44, R8.reuse, R78, R44 ;  /* 0x0000004e082c723c */ /* 0x040fe2000004182c */
[----:B------:R-:W2:Y:S07]  /*4200*/  LDSM.16.M88.4 R76, [R202+0x3000] ;  /* 0x00300000ca4c783b */ /* 0x000eae0000000200 */
[C---:B---3--:R-:W-:Y:S08]  /*4210*/  HMMA.16816.F32.BF16 R48, R8.reuse, R56, R48 ;  /* 0x000000380830723c */ /* 0x048ff00000041830 */
[----:B------:R-:W-:Y:S01]  /*4220*/  HMMA.16816.F32.BF16 R36, R8, R58, R36 ;  /* 0x0000003a0824723c */ /* 0x000fe20000041824 */
[----:B------:R-:W3:Y:S07]  /*4230*/  LDSM.16.M88.4 R56, [R202+0x3800] ;  /* 0x00380000ca38783b */ /* 0x000eee0000000200 */
[C---:B-1----:R-:W-:Y:S08]  /*4240*/  HMMA.16816.F32.BF16 R40, R4.reuse, R64, R40 ;  /* 0x000000400428723c */ /* 0x042ff00000041828 */
[C---:B------:R-:W-:Y:S01]  /*4250*/  HMMA.16816.F32.BF16 R24, R4.reuse, R66, R16 ;  /* 0x000000420418723c */ /* 0x040fe20000041810 */
[----:B------:R-:W-:Y:S04]  /*4260*/  LDSM.16.M88.4 R16, [R210+0x4000] ;  /* 0x00400000d210783b */ /* 0x000fe80000000200 */
[----:B------:R-:W1:Y:S03]  /*4270*/  LDSM.16.M88.4 R64, [R201+-0x4000] ;  /* 0xffc00000c940783b */ /* 0x000e660000000200 */
        /* <DEDUP_REMOVED lines=8> */
[----:B------:R-:W2:Y:S07]  /*4300*/  LDSM.16.M88.4 R52, [R201+-0x2800] ;  /* 0xffd80000c934783b */ /* 0x000eae0000000200 */
[C---:B------:R-:W-:Y:S08]  /*4310*/  HMMA.16816.F32.BF16 R40, R20.reuse, R60, R40 ;  /* 0x0000003c1428723c */ /* 0x040ff00000041828 */
[C---:B------:R-:W-:Y:S01]  /*4320*/  HMMA.16816.F32.BF16 R28, R20.reuse, R62, R24 ;  /* 0x0000003e141c723c */ /* 0x040fe20000041818 */
[----:B------:R-:W-:Y:S07]  /*4330*/  LDSM.16.M88.4 R60, [R200+0x4000] ;  /* 0x00400000c83c783b */ /* 0x000fee0000000200 */
[C---:B------:R-:W-:Y:S01]  /*4340*/  HMMA.16816.F32.BF16 R24, R20.reuse, R68, R12 ;  /* 0x000000441418723c */ /* 0x040fe2000004180c */
[----:B------:R-:W5:Y:S07]  /*4350*/  LDSM.16.M88.4 R12, [R208+0x8000] ;  /* 0x00800000d00c783b */ /* 0x000f6e0000000200 */
[C---:B------:R-:W-:Y:S01]  /*4360*/  HMMA.16816.F32.BF16 R8, R20.reuse, R70, R8 ;  /* 0x000000461408723c */ /* 0x040fe20000041808 */
[----:B------:R-:W2:Y:S07]  /*4370*/  LDSM.16.M88.4 R68, [R200+0x4800] ;  /* 0x00480000c844783b */ /* 0x000eae0000000200 */
[C---:B------:R-:W-:Y:S08]  /*4380*/  HMMA.16816.F32.BF16 R4, R20.reuse, R76, R32 ;  /* 0x0000004c1404723c */ /* 0x040ff00000041820 */
[C---:B------:R-:W-:Y:S01]  /*4390*/  HMMA.16816.F32.BF16 R44, R20.reuse, R78, R44 ;  /* 0x0000004e142c723c */ /* 0x040fe2000004182c */
[----:B------:R-:W-:Y:S07]  /*43a0*/  LDSM.16.M88.4 R76, [R202+0x4800] ;  /* 0x00480000ca4c783b */ /* 0x000fee0000000200 */
[C---:B---3--:R-:W-:Y:S08]  /*43b0*/  HMMA.16816.F32.BF16 R48, R20.reuse, R56, R48 ;  /* 0x000000381430723c */ /* 0x048ff00000041830 */
[----:B------:R-:W-:Y:S01]  /*43c0*/  HMMA.16816.F32.BF16 R32, R20, R58, R36 ;  /* 0x0000003a1420723c */ /* 0x000fe20000041824 */
[----:B------:R-:W3:Y:S07]  /*43d0*/  LDSM.16.M88.4 R56, [R200+0x5800] ;  /* 0x00580000c838783b */ /* 0x000eee0000000200 */
[C---:B-1----:R-:W-:Y:S08]  /*43e0*/  HMMA.16816.F32.BF16 R36, R16.reuse, R64, R40 ;  /* 0x000000401024723c */ /* 0x042ff00000041828 */
[C---:B------:R-:W-:Y:S01]  /*43f0*/  HMMA.16816.F32.BF16 R28, R16.reuse, R66, R28 ;  /* 0x00000042101c723c */ /* 0x040fe2000004181c */
[----:B------:R-:W-:Y:S07]  /*4400*/  LDSM.16.M88.4 R64, [R135+0x4000] ;  /* 0x004000008740783b */ /* 0x000fee0000000200 */
[C---:B----4-:R-:W-:Y:S08]  /*4410*/  HMMA.16816.F32.BF16 R24, R16.reuse, R72, R24 ;  /* 0x000000481018723c */ /* 0x050ff00000041818 */
[C---:B------:R-:W-:Y:S01]  /*4420*/  HMMA.16816.F32.BF16 R20, R16.reuse, R74, R8 ;  /* 0x0000004a1014723c */ /* 0x040fe20000041808 */
[----:B------:R-:W1:Y:S04]  /*4430*/  LDSM.16.M88.4 R8, [R209+0x8000] ;  /* 0x00800000d108783b */ /* 0x000e680000000200 */
[----:B------:R-:W4:Y:S03]  /*4440*/  LDSM.16.M88.4 R72, [R135+0x4800] ;  /* 0x004800008748783b */ /* 0x000f260000000200 */
[C---:B------:R-:W-:Y:S08]  /*4450*/  HMMA.16816.F32.BF16 R4, R16.reuse, R84, R4 ;  /* 0x000000541004723c */ /* 0x040ff00000041804 */
[C---:B------:R-:W-:Y:S01]  /*4460*/  HMMA.16816.F32.BF16 R40, R16.reuse, R86, R44 ;  /* 0x000000561028723c */ /* 0x040fe2000004182c */
[----:B------:R-:W1:Y:S07]  /*4470*/  LDSM.16.M88.4 R84, [R135+0x5000] ;  /* 0x005000008754783b */ /* 0x000e6e0000000200 */
[C---:B--2---:R-:W-:Y:S08]  /*4480*/  HMMA.16816.F32.BF16 R48, R16.reuse, R52, R48 ;  /* 0x000000341030723c */ /* 0x044ff00000041830 */
[----:B------:R-:W-:Y:S01]  /*4490*/  HMMA.16816.F32.BF16 R16, R16, R54, R32 ;  /* 0x000000361010723c */ /* 0x000fe20000041820 */
[----:B------:R-:W2:Y:S07]  /*44a0*/  LDSM.16.M88.4 R52, [R135+0x5800] ;  /* 0x005800008734783b */ /* 0x000eae0000000200 */
[C---:B-----5:R-:W-:Y:S08]  /*44b0*/  HMMA.16816.F32.BF16 R36, R12.reuse, R60, R36 ;  /* 0x0000003c0c24723c */ /* 0x060ff00000041824 */
[C---:B------:R-:W-:Y:S01]  /*44c0*/  HMMA.16816.F32.BF16 R32, R12.reuse, R62, R28 ;  /* 0x0000003e0c20723c */ /* 0x040fe2000004181c */
[----:B------:R-:W-:Y:S07]  /*44d0*/  LDSM.16.M88.4 R60, [R202+0x4000] ;  /* 0x00400000ca3c783b */ /* 0x000fee0000000200 */
[C---:B------:R-:W-:Y:S08]  /*44e0*/  HMMA.16816.F32.BF16 R28, R12.reuse, R68, R24 ;  /* 0x000000440c1c723c */ /* 0x040ff00000041818 */
[C---:B------:R-:W-:Y:S01]  /*44f0*/  HMMA.16816.F32.BF16 R24, R12.reuse, R70, R20 ;  /* 0x000000460c18723c */ /* 0x040fe20000041814 */
[----:B------:R-:W-:Y:S07]  /*4500*/  LDSM.16.M88.4 R68, [R201+-0x2000] ;  /* 0xffe00000c944783b */ /* 0x000fee0000000200 */
[C---:B------:R-:W-:Y:S01]  /*4510*/  HMMA.16816.F32.BF16 R20, R12.reuse, R80, R4 ;  /* 0x000000500c14723c */ /* 0x040fe20000041804 */
[----:B------:R-:W5:Y:S07]  /*4520*/  LDSM.16.M88.4 R4, [R211+0x8000] ;  /* 0x00800000d304783b */ /* 0x000f6e0000000200 */
[C---:B------:R-:W-:Y:S01]  /*4530*/  HMMA.16816.F32.BF16 R44, R12.reuse, R82, R40 ;  /* 0x000000520c2c723c */ /* 0x040fe20000041828 */
[----:B------:R-:W2:Y:S07]  /*4540*/  LDSM.16.M88.4 R80, [R202+0x5000] ;  /* 0x00500000ca50783b */ /* 0x000eae0000000200 */
[C---:B---3--:R-:W-:Y:S08]  /*4550*/  HMMA.16816.F32.BF16 R40, R12.reuse, R56, R48 ;  /* 0x000000380c28723c */ /* 0x048ff00000041830 */
[----:B------:R-:W-:Y:S08]  /*4560*/  HMMA.16816.F32.BF16 R16, R12, R58, R16 ;  /* 0x0000003a0c10723c */ /* 0x000ff00000041810 */
[C---:B-1----:R-:W-:Y:S08]  /*4570*/  HMMA.16816.F32.BF16 R12, R8.reuse, R64, R36 ;  /* 0x00000040080c723c */ /* 0x042ff00000041824 */
[C---:B----4-:R-:W-:Y:S08]  /*4580*/  HMMA.16816.F32.BF16 R36, R8.reuse, R72, R28 ;  /* 0x000000480824723c */ /* 0x050ff0000004181c */
[C---:B------:R-:W-:Y:S01]  /*4590*/  HMMA.16816.F32.BF16 R32, R8.reuse, R66, R32 ;  /* 0x000000420820723c */ /* 0x040fe20000041820 */
[----:B------:R-:W1:Y:S07]  /*45a0*/  LDSM.16.M88.4 R64, [R202+0x5800] ;  /* 0x00580000ca40783b */ /* 0x000e6e0000000200 */
[C---:B------:R-:W-:Y:S01]  /*45b0*/  HMMA.16816.F32.BF16 R28, R8.reuse, R74, R24 ;  /* 0x0000004a081c723c */ /* 0x040fe20000041818 */
[----:B------:R-:W-:Y:S07]  /*45c0*/  LDSM.16.M88.4 R72, [R201+-0x1800] ;  /* 0xffe80000c948783b */ /* 0x000fee0000000200 */
[C---:B------:R-:W-:Y:S01]  /*45d0*/  HMMA.16816.F32.BF16 R24, R8.reuse, R84, R20 ;  /* 0x000000540818723c */ /* 0x040fe20000041814 */
[----:B------:R-:W3:Y:S07]  /*45e0*/  LDSM.16.M88.4 R20, [R210+0x8000] ;  /* 0x00800000d214783b */ /* 0x000eee0000000200 */
[C---:B------:R-:W-:Y:S01]  /*45f0*/  HMMA.16816.F32.BF16 R56, R8.reuse, R86, R44 ;  /* 0x000000560838723c */ /* 0x040fe2000004182c */
[----:B------:R-:W-:Y:S07]  /*4600*/  LDSM.16.M88.4 R84, [R201+-0x800] ;  /* 0xfff80000c954783b */ /* 0x000fee0000000200 */
[C---:B--2---:R-:W-:Y:S01]  /*4610*/  HMMA.16816.F32.BF16 R48, R8.reuse, R52, R40 ;  /* 0x000000340830723c */ /* 0x044fe20000041828 */
[----:B------:R-:W-:Y:S07]  /*4620*/  LDSM.16.M88.4 R40, [R201+-0x1000] ;  /* 0xfff00000c928783b */ /* 0x000fee0000000200 */
[----:B------:R-:W-:Y:S01]  /*4630*/  HMMA.16816.F32.BF16 R44, R8, R54, R16 ;  /* 0x00000036082c723c */ /* 0x000fe20000041810 */
[----:B------:R-:W-:Y:S07]  /*4640*/  LDSM.16.M88.4 R16, [R208+0xc000] ;  /* 0x00c00000d010783b */ /* 0x000fee0000000200 */
[C---:B-----5:R-:W-:Y:S08]  /*4650*/  HMMA.16816.F32.BF16 R8, R4.reuse, R60, R12 ;  /* 0x0000003c0408723c */ /* 0x060ff0000004180c */
[C---:B------:R-:W-:Y:S01]  /*4660*/  HMMA.16816.F32.BF16 R12, R4.reuse, R62, R32 ;  /* 0x0000003e040c723c */ /* 0x040fe20000041820 */
[----:B------:R-:W2:Y:S07]  /*4670*/  LDSM.16.M88.4 R60, [R200+0x6000] ;  /* 0x00600000c83c783b */ /* 0x000eae0000000200 */
[C---:B------:R-:W-:Y:S08]  /*4680*/  HMMA.16816.F32.BF16 R52, R4.reuse, R78, R28 ;  /* 0x0000004e0434723c */ /* 0x040ff0000004181c */
[C---:B------:R-:W-:Y:S08]  /*4690*/  HMMA.16816.F32.BF16 R36, R4.reuse, R76, R36 ;  /* 0x0000004c0424723c */ /* 0x040ff00000041824 */
[C---:B------:R-:W-:Y:S08]  /*46a0*/  HMMA.16816.F32.BF16 R32, R4.reuse, R80, R24 ;  /* 0x000000500420723c */ /* 0x040ff00000041818 */
[C---:B------:R-:W-:Y:S01]  /*46b0*/  HMMA.16816.F32.BF16 R28, R4.reuse, R82, R56 ;  /* 0x00000052041c723c */ /* 0x040fe20000041838 */
[----:B------:R-:W-:Y:S07]  /*46c0*/  LDSM.16.M88.4 R56, [R201] ;  /* 0x00000000c938783b */ /* 0x000fee0000000200 */
[C---:B-1----:R-:W-:Y:S08]  /*46d0*/  HMMA.16816.F32.BF16 R48, R4.reuse, R64, R48 ;  /* 0x000000400430723c */ /* 0x042ff00000041830 */
[----:B------:R-:W-:Y:S01]  /*46e0*/  HMMA.16816.F32.BF16 R92, R4, R66, R44 ;  /* 0x00000042045c723c */ /* 0x000fe2000004182c */
[----:B------:R-:W-:Y:S04]  /*46f0*/  LDSM.16.M88.4 R44, [R135+0x6000] ;  /* 0x00600000872c783b */ /* 0x000fe80000000200 */
[----:B------:R-:W-:Y:S03]  /*4700*/  LDSM.16.M88.4 R64, [R135+0x6800] ;  /* 0x006800008740783b */ /* 0x000fe60000000200 */
[C---:B---3--:R-:W-:Y:S01]  /*4710*/  HMMA.16816.F32.BF16 R4, R20.reuse, R68, R8 ;  /* 0x000000441404723c */ /* 0x048fe20000041808 */
[----:B------:R-:W-:Y:S07]  /*4720*/  LDSM.16.M88.4 R8, [R211+0xc000] ;  /* 0x00c00000d308783b */ /* 0x000fee0000000200 */
[C---:B------:R-:W-:Y:S01]  /*4730*/  HMMA.16816.F32.BF16 R24, R20.reuse, R70, R12 ;  /* 0x000000461418723c */ /* 0x040fe2000004180c */
[----:B------:R-:W1:Y:S07]  /*4740*/  LDSM.16.M88.4 R12, [R209+0xc000] ;  /* 0x00c00000d10c783b */ /* 0x000e6e0000000200 */
[----:B------:R-:W-:Y:S01]  /*4750*/  HMMA.16816.F32.BF16 R68, R20, R74, R52 ;  /* 0x0000004a1444723c */ /* 0x000fe20000041834 */
[----:B------:R-:W3:Y:S07]  /*4760*/  LDSM.16.M88.4 R52, [R200+0x6800] ;  /* 0x00680000c834783b */ /* 0x000eee0000000200 */
[----:B--2---:R-:W-:Y:S08]  /*4770*/  HMMA.16816.F32.BF16 R4, R16, R60, R4 ;  /* 0x0000003c1004723c */ /* 0x004ff00000041804 */
[C---:B------:R-:W-:Y:S01]  /*4780*/  HMMA.16816.F32.BF16 R88, R20.reuse, R84, R48 ;  /* 0x000000541458723c */ /* 0x040fe20000041830 */
[----:B------:R-:W2:Y:S07]  /*4790*/  LDSM.16.M88.4 R48, [R202+0x6000] ;  /* 0x00600000ca30783b */ /* 0x000eae0000000200 */
[----:B------:R-:W-:Y:S08]  /*47a0*/  HMMA.16816.F32.BF16 R76, R20, R42, R28 ;  /* 0x0000002a144c723c */ /* 0x000ff0000004181c */
[----:B------:R-:W-:Y:S01]  /*47b0*/  HMMA.16816.F32.BF16 R28, R16, R62, R24 ;  /* 0x0000003e101c723c */ /* 0x000fe20000041818 */
[----:B------:R-:W-:Y:S07]  /*47c0*/  LDSM.16.M88.4 R60, [R202+0x6800] ;  /* 0x00680000ca3c783b */ /* 0x000fee0000000200 */
[----:B------:R-:W-:Y:S01]  /*47d0*/  HMMA.16816.F32.BF16 R36, R20, R72, R36 ;  /* 0x000000481424723c */ /* 0x000fe20000041824 */
[----:B------:R-:W-:Y:S07]  /*47e0*/  LDSM.16.M88.4 R72, [R200+0x7800] ;  /* 0x00780000c848783b */ /* 0x000fee0000000200 */
[C---:B-1----:R-:W-:Y:S01]  /*47f0*/  HMMA.16816.F32.BF16 R24, R12.reuse, R44, R4 ;  /* 0x0000002c0c18723c */ /* 0x042fe20000041804 */
[----:B------:R-:W1:Y:S07]  /*4800*/  LDSM.16.M88.4 R4, [R210+0xc000] ;  /* 0x00c00000d204783b */ /* 0x000e6e0000000200 */
[----:B------:R-:W-:Y:S01]  /*4810*/  HMMA.16816.F32.BF16 R28, R12, R46, R28 ;  /* 0x0000002e0c1c723c */ /* 0x000fe2000004181c */
[----:B------:R-:W4:Y:S07]  /*4820*/  LDSM.16.M88.4 R44, [R200+0x7000] ;  /* 0x00700000c82c783b */ /* 0x000f2e0000000200 */
[----:B------:R-:W-:Y:S08]  /*4830*/  HMMA.16816.F32.BF16 R80, R20, R40, R32 ;  /* 0x000000281450723c */ /* 0x000ff00000041820 */
[----:B---3--:R-:W-:Y:S08]  /*4840*/  HMMA.16816.F32.BF16 R32, R16, R52, R36 ;  /* 0x000000341020723c */ /* 0x008ff00000041824 */
        /* <DEDUP_REMOVED lines=8> */
[----:B----4-:R-:W-:Y:S08]  /*48d0*/  HMMA.16816.F32.BF16 R20, R16, R44, R80 ;  /* 0x0000002c1014723c */ /* 0x010ff00000041850 */
[----:B------:R-:W-:Y:S01]  /*48e0*/  HMMA.16816.F32.BF16 R32, R12, R66, R40 ;  /* 0x000000420c20723c */ /* 0x000fe20000041828 */
[----:B------:R-:W-:-:S07]  /*48f0*/  FMUL.FTZ R0, R48, c[0x0][0x320] ;  /* 0x0000c80030007a20 */ /* 0x000fce0000410000 */
[----:B------:R-:W-:Y:S01]  /*4900*/  HMMA.16816.F32.BF16 R28, R4, R58, R28 ;  /* 0x0000003a041c723c */ /* 0x000fe2000004181c */
[----:B------:R-:W1:Y:S07]  /*4910*/  LDSM.16.M88.4 R56, [R202+0x7000] ;  /* 0x00700000ca38783b */ /* 0x000e6e0000000200 */
[----:B------:R-:W-:Y:S08]  /*4920*/  HMMA.16816.F32.BF16 R36, R8, R60, R36 ;  /* 0x0000003c0824723c */ /* 0x000ff00000041824 */
[----:B------:R-:W-:Y:S01]  /*4930*/  HMMA.16816.F32.BF16 R44, R16, R46, R76 ;  /* 0x0000002e102c723c */ /* 0x000fe2000004184c */
[----:B------:R4:W1:Y:S07]  /*4940*/  MUFU.TANH R76, R0 ;  /* 0x00000000004c7308 */ /* 0x00086e0000002400 */
[----:B--2---:R-:W-:Y:S08]  /*4950*/  HMMA.16816.F32.BF16 R24, R12, R68, R20 ;  /* 0x000000440c18723c */ /* 0x004ff00000041814 */
[----:B------:R-:W-:Y:S01]  /*4960*/  HMMA.16816.F32.BF16 R20, R8, R62, R32 ;  /* 0x0000003e0814723c */ /* 0x000fe20000041820 */
[----:B----4-:R-:W-:Y:S01]  /*4970*/  FMUL.FTZ R0, R49, c[0x0][0x320] ;  /* 0x0000c80031007a20 */ /* 0x010fe20000410000 */
[----:B------:R-:W2:Y:S06]  /*4980*/  LDSM.16.M88.4 R60, [R135+0x7800] ;  /* 0x00780000873c783b */ /* 0x000eac0000000200 */
[----:B------:R-:W-:Y:S01]  /*4990*/  HMMA.16816.F32.BF16 R64, R16, R72, R88 ;  /* 0x000000481040723c */ /* 0x000fe20000041858 */
[----:B------:R4:W1:Y:S07]  /*49a0*/  MUFU.TANH R72, R0 ;  /* 0x0000000000487308 */ /* 0x00086e0000002400 */
[----:B---3--:R-:W-:Y:S08]  /*49b0*/  HMMA.16816.F32.BF16 R36, R4, R52, R36 ;  /* 0x000000340424723c */ /* 0x008ff00000041824 */
[----:B------:R-:W-:Y:S01]  /*49c0*/  HMMA.16816.F32.BF16 R40, R12, R70, R44 ;  /* 0x000000460c28723c */ /* 0x000fe2000004182c */
[----:B----4-:R-:W-:Y:S01]  /*49d0*/  FMUL.FTZ R0, R50, c[0x0][0x320] ;  /* 0x0000c80032007a20 */ /* 0x010fe20000410000 */
[----:B------:R-:W3:Y:S03]  /*49e0*/  LDSM.16.M88.4 R44, [R202+0x7800] ;  /* 0x00780000ca2c783b */ /* 0x000ee60000000200 */
[----:B------:R4:W2:Y:S03]  /*49f0*/  MUFU.TANH R77, R0 ;  /* 0x00000000004d7308 */ /* 0x0008a60000002400 */
[----:B-1----:R-:W-:Y:S08]  /*4a00*/  HMMA.16816.F32.BF16 R32, R8, R56, R24 ;  /* 0x000000380820723c */ /* 0x002ff00000041818 */
[----:B------:R-:W-:Y:S01]  /*4a10*/  HMMA.16816.F32.BF16 R24, R4, R54, R20 ;  /* 0x000000360418723c */ /* 0x000fe20000041814 */
[----:B----4-:R-:W-:-:S02]  /*4a20*/  FMUL.FTZ R0, R51, c[0x0][0x320] ;  /* 0x0000c80033007a20 */ /* 0x010fc40000410000 */
[----:B------:R-:W1:Y:S05]  /*4a30*/  LDSM.16.M88.4 R48, [R201+0x1000] ;  /* 0x00100000c930783b */ /* 0x000e6a0000000200 */
[----:B------:R-:W-:Y:S01]  /*4a40*/  HMMA.16816.F32.BF16 R16, R16, R74, R84 ;  /* 0x0000004a1010723c */ /* 0x000fe20000041854 */
[----:B------:R4:W1:Y:S07]  /*4a50*/  MUFU.TANH R73, R0 ;  /* 0x0000000000497308 */ /* 0x00086e0000002400 */
[----:B--2---:R-:W-:Y:S01]  /*4a60*/  HMMA.16816.F32.BF16 R20, R12, R60, R64 ;  /* 0x0000003c0c14723c */ /* 0x004fe20000041840 */
[----:B----4-:R-:W-:-:S04]  /*4a70*/  FMUL.FTZ R0, R28, c[0x0][0x320] ;  /* 0x0000c8001c007a20 */ /* 0x010fc80000410000 */
[----:B------:R2:W4:Y:S11]  /*4a80*/  MUFU.TANH R69, R0 ;  /* 0x0000000000457308 */ /* 0x0005360000002400 */
[----:B------:R-:W-:Y:S08]  /*4a90*/  HMMA.16816.F32.BF16 R12, R12, R62, R16 ;  /* 0x0000003e0c0c723c */ /* 0x000ff00000041810 */
[----:B---3--:R-:W-:Y:S01]  /*4aa0*/  HMMA.16816.F32.BF16 R16, R8, R44, R20 ;  /* 0x0000002c0810723c */ /* 0x008fe20000041814 */
[----:B--2---:R-:W-:-:S07]  /*4ab0*/  FMUL.FTZ R0, R29, c[0x0][0x320] ;  /* 0x0000c8001d007a20 */ /* 0x004fce0000410000 */
[----:B-1----:R-:W-:Y:S01]  /*4ac0*/  HMMA.16816.F32.BF16 R32, R4, R48, R32 ;  /* 0x000000300420723c */ /* 0x002fe20000041820 */
[----:B------:R1:W2:Y:S02]  /*4ad0*/  MUFU.TANH R68, R0 ;  /* 0x0000000000447308 */ /* 0x0002a40000002400 */
[----:B-1----:R-:W-:-:S06]  /*4ae0*/  FMUL.FTZ R0, R30, c[0x0][0x320] ;  /* 0x0000c8001e007a20 */ /* 0x002fcc0000410000 */
[----:B------:R1:W3:Y:S02]  /*4af0*/  MUFU.TANH R70, R0 ;  /* 0x0000000000467308 */ /* 0x0002e40000002400 */
[----:B-1----:R-:W-:Y:S02]  /*4b00*/  FMUL.FTZ R0, R31, c[0x0][0x320] ;  /* 0x0000c8001f007a20 */ /* 0x002fe40000410000 */
[C---:B------:R-:W-:Y:S04]  /*4b10*/  HMMA.16816.F32.BF16 R28, R8.reuse, R58, R40 ;  /* 0x0000003a081c723c */ /* 0x040fe80000041828 */
[----:B------:R1:W1:Y:S04]  /*4b20*/  MUFU.TANH R56, R0 ;  /* 0x0000000000387308 */ /* 0x0002680000002400 */
[----:B------:R-:W-:Y:S01]  /*4b30*/  HMMA.16816.F32.BF16 R8, R8, R46, R12 ;  /* 0x0000002e0808723c */ /* 0x000fe2000004180c */
[----:B-1----:R-:W-:-:S04]  /*4b40*/  FMUL.FTZ R0, R36, c[0x0][0x320] ;  /* 0x0000c80024007a20 */ /* 0x002fc80000410000 */
[----:B------:R1:W1:Y:S11]  /*4b50*/  MUFU.TANH R54, R0 ;  /* 0x0000000000367308 */ /* 0x0002760000002400 */
[----:B------:R-:W-:Y:S01]  /*4b60*/  HMMA.16816.F32.BF16 R20, R4, R50, R28 ;  /* 0x000000320414723c */ /* 0x000fe2000004181c */
[----:B-1----:R-:W-:-:S04]  /*4b70*/  FMUL.FTZ R0, R37, c[0x0][0x320] ;  /* 0x0000c80025007a20 */ /* 0x002fc80000410000 */
[----:B------:R1:W1:Y:S02]  /*4b80*/  MUFU.TANH R52, R0 ;  /* 0x0000000000347308 */ /* 0x0002640000002400 */
[----:B-1----:R-:W-:-:S06]  /*4b90*/  FMUL.FTZ R0, R38, c[0x0][0x320] ;  /* 0x0000c80026007a20 */ /* 0x002fcc0000410000 */
[----:B------:R1:W1:Y:S02]  /*4ba0*/  MUFU.TANH R55, R0 ;  /* 0x0000000000377308 */ /* 0x0002640000002400 */
[----:B-1----:R-:W-:Y:S02]  /*4bb0*/  FMUL.FTZ R0, R39, c[0x0][0x320] ;  /* 0x0000c80027007a20 */ /* 0x002fe40000410000 */
[----:B------:R-:W1:Y:S01]  /*4bc0*/  LDSM.16.M88.4 R36, [R201+0x1800] ;  /* 0x00180000c924783b */ /* 0x000e620000000200 */
[----:B------:R-:W-:-:S04]  /*4bd0*/  DEPBAR.LE SB0, 0x0 ;  /* 0x000080000000791a */ /* 0x000fc80000000000 */
[----:B------:R5:W1:Y:S02]  /*4be0*/  MUFU.TANH R53, R0 ;  /* 0x0000000000357308 */ /* 0x000a640000002400 */
[----:B-----5:R-:W-:-:S06]  /*4bf0*/  FMUL.FTZ R0, R24, c[0x0][0x320] ;  /* 0x0000c80018007a20 */ /* 0x020fcc0000410000 */
[----:B------:R5:W2:Y:S01]  /*4c00*/  MUFU.TANH R42, R0 ;  /* 0x00000000002a7308 */ /* 0x000aa20000002400 */
[----:B-1----:R-:W-:Y:S01]  /*4c10*/  HMMA.16816.F32.BF16 R12, R4, R36, R16 ;  /* 0x00000024040c723c */ /* 0x002fe20000041810 */
[----:B-----5:R-:W-:-:S06]  /*4c20*/  FMUL.FTZ R0, R25, c[0x0][0x320] ;  /* 0x0000c80019007a20 */ /* 0x020fcc0000410000 */
        /* <DEDUP_REMOVED lines=69> */
.L_x_2210:
[----:B------:R-:W-:Y:S05]  /*5080*/  BRA.DIV ~URZ, `(.L_x_2063) ;  /* 0x00015a127f007947 */ /* 0x000fea000b800000 */
[----:B------:R-:W3:Y:S01]  /*5090*/  SHFL.IDX PT, R0, R10, RZ, 0x181f ;  /* 0x00181fff0a007589 */ /* 0x000ee200000e0000 */
[----:B------:R-:W-:Y:S02]  /*50a0*/  ISETP.GE.AND P0, PT, R217, c[0x0][0x1d4], PT ;  /* 0x00007500d9007a0c */ /* 0x000fe40003f06270 */
[----:B------:R-:W-:Y:S02]  /*50b0*/  ISETP.GE.AND P2, PT, R223, c[0x0][0x1d4], PT ;  /* 0x00007500df007a0c */ /* 0x000fe40003f46270 */
[----:B------:R-:W-:Y:S02]  /*50c0*/  SEL R14, RZ, 0x10, P0 ;  /* 0x00000010ff0e7807 */ /* 0x000fe40000000000 */
[----:B------:R-:W-:Y:S02]  /*50d0*/  SEL R13, RZ, 0x10, P2 ;  /* 0x00000010ff0d7807 */ /* 0x000fe40001000000 */
[----:B---3--:R-:W-:-:S05]  /*50e0*/  IADD3 R2, P1, R0, R103, RZ ;  /* 0x0000006700027210 */ /* 0x008fca0007f3e0ff */
[----:B--2---:R-:W-:Y:S01]  /*50f0*/  IMAD.X R3, R4, 0x1, R96, P1 ;  /* 0x0000000104037824 */ /* 0x004fe200008e0660 */
[----:B------:R-:W-:-:S04]  /*5100*/  IADD3 R8, P1, R0, R104, RZ ;  /* 0x0000006800087210 */ /* 0x000fc80007f3e0ff */
[----:B------:R-:W-:Y:S01]  /*5110*/  @!PT LDS RZ, [RZ] ;  /* 0x00000000fffff984 */ /* 0x000fe20000000800 */
[----:B------:R-:W-:Y:S01]  /*5120*/  @!PT LDS RZ, [RZ] ;  /* 0x00000000fffff984 */ /* 0x000fe20000000800 */
[----:B------:R2:W-:Y:S01]  /*5130*/  LDGSTS.E.BYPASS.LTC128B.128 [R215+0x8100], [R2.64], !P0 ;  /* 0x0810000002d77fae */ /* 0x0005e2000c101d46 */
[----:B------:R-:W-:Y:S01]  /*5140*/  IADD3 R6, P0, R0, R105, RZ ;  /* 0x0000006900067210 */ /* 0x000fe20007f1e0ff */
[----:B------:R-:W-:Y:S01]  /*5150*/  IMAD.X R9, R4, 0x1, R97, P1 ;  /* 0x0000000104097824 */ /* 0x000fe200008e0661 */
[----:B------:R-:W-:-:S03]  /*5160*/  ISETP.GE.AND P1, PT, R222, c[0x0][0x1d4], PT ;  /* 0x00007500de007a0c */ /* 0x000fc60003f26270 */
[----:B------:R-:W-:Y:S01]  /*5170*/  IMAD.X R7, R4, 0x1, R98, P0 ;  /* 0x0000000104077824 */ /* 0x000fe200000e0662 */
[----:B------:R-:W-:Y:S01]  /*5180*/  ISETP.GE.AND P0, PT, R224, c[0x0][0x1d4], PT ;  /* 0x00007500e0007a0c */ /* 0x000fe20003f06270 */
[----:B------:R3:W-:Y:S01]  /*5190*/  LDGSTS.E.BYPASS.LTC128B.128 [R215+0xa100], [R8.64], !P2 ;  /* 0x0a10000008d77fae */ /* 0x0007e2000d101d46 */
[----:B------:R-:W-:-:S07]  /*51a0*/  SEL R12, RZ, 0x10, P1 ;  /* 0x00000010ff0c7807 */ /* 0x000fce0000800000 */
[----:B------:R3:W-:Y:S01]  /*51b0*/  LDGSTS.E.BYPASS.LTC128B.128 [R215+0xc100], [R6.64], !P1 ;  /* 0x0c10000006d77fae */ /* 0x0007e2000c901d46 */
[----:B--2---:R-:W-:-:S03]  /*51c0*/  IADD3 R2, P3, R0, R106, RZ ;  /* 0x0000006a00027210 */ /* 0x004fc60007f7e0ff */
[----:B------:R-:W2:Y:S02]  /*51d0*/  SHFL.IDX PT, R0, R10, 0x1, 0x181f ;  /* 0x00381f000a007f89 */ /* 0x000ea400000e0000 */
[----:B------:R-:W-:Y:S02]  /*51e0*/  IMAD.X R3, R4, 0x1, R99, P3 ;  /* 0x0000000104037824 */ /* 0x000fe400018e0663 */
[----:B------:R4:W1:Y:S04]  /*51f0*/  SHFL.IDX PT, R4, R5, 0x1, 0x181f ;  /* 0x00381f0005047f89 */ /* 0x00086800000e0000 */
[----:B------:R3:W-:Y:S01]  /*5200*/  LDGSTS.E.BYPASS.LTC128B.128 [R215+0xe100], [R2.64], !P0 ;  /* 0x0e10000002d77fae */ /* 0x0007e2000c101d46 */
[----:B-1--4-:R-:W-:-:S03]  /*5210*/  SEL R5, RZ, 0x10, P0 ;  /* 0x00000010ff057807 */ /* 0x012fc60000000000 */
.L_x_2211:
[----:B--23--:R-:W-:Y:S02]  /*5220*/  IADD3 R2, -R14, 0x10, RZ ;  /* 0x000000100e027810 */ /* 0x00cfe40007ffe1ff */
[----:B------:R-:W-:-:S02]  /*5230*/  IADD3 R3, -R13, 0x10, RZ ;  /* 0x000000100d037810 */ /* 0x000fc40007ffe1ff */
[----:B------:R-:W-:Y:S02]  /*5240*/  LOP3.LUT R2, R2, 0xf, RZ, 0xc0, !PT ;  /* 0x0000000f02027812 */ /* 0x000fe400078ec0ff */
[----:B------:R-:W-:Y:S02]  /*5250*/  ISETP.NE.U32.AND P3, PT, R14, RZ, PT ;  /* 0x000000ff0e00720c */ /* 0x000fe40003f65070 */
[----:B------:R-:W-:Y:S02]  /*5260*/  IADD3 R10, P1, P0, R2, R0, R103 ;  /* 0x00000000020a7210 */ /* 0x000fe4000783e067 */
[----:B------:R-:W-:Y:S02]  /*5270*/  LOP3.LUT R2, R3, 0xf, RZ, 0xc0, !PT ;  /* 0x0000000f03027812 */ /* 0x000fe400078ec0ff */
[----:B------:R-:W-:Y:S02]  /*5280*/  IADD3 R3, -R12, 0x10, RZ ;  /* 0x000000100c037810 */ /* 0x000fe40007ffe1ff */
[----:B------:R-:W-:-:S02]  /*5290*/  IADD3.X R11, RZ, R4, R96, P1, P0 ;  /* 0x00000004ff0b7210 */ /* 0x000fc40000fe0460 */
[----:B------:R-:W-:Y:S02]  /*52a0*/  IADD3 R8, P1, P0, R2, R0, R104 ;  /* 0x0000000002087210 */ /* 0x000fe4000783e068 */
[----:B------:R-:W-:Y:S01]  /*52b0*/  LOP3.LUT R2, R3, 0xf, RZ, 0xc0, !PT ;  /* 0x0000000f03027812 */ /* 0x000fe200078ec0ff */
[----:B------:R-:W-:Y:S01]  /*52c0*/  @!PT LDS RZ, [RZ] ;  /* 0x00000000fffff984 */ /* 0x000fe20000000800 */
[----:B------:R-:W-:Y:S01]  /*52d0*/  @!PT LDS RZ, [RZ] ;  /* 0x00000000fffff984 */ /* 0x000fe20000000800 */
[----:B------:R-:W-:Y:S01]  /*52e0*/  @!PT LDS RZ, [RZ] ;  /* 0x00000000fffff984 */ /* 0x000fe20000000800 */
[----:B------:R1:W-:Y:S01]  /*52f0*/  LDGSTS.E.BYPASS.LTC128B.128.ZFILL [R215+0x9100], [R10.64], P3 ;  /* 0x091000000ad77fae */ /* 0x0003e20009941d46 */
[----:B------:R-:W-:Y:S02]  /*5300*/  IADD3 R3, -R5, 0x10, RZ ;  /* 0x0000001005037810 */ /* 0x000fe40007ffe1ff */
[----:B------:R-:W-:Y:S02]  /*5310*/  IADD3.X R9, RZ, R4, R97, P1, P0 ;  /* 0x00000004ff097210 */ /* 0x000fe40000fe0461 */
[----:B------:R-:W-:Y:S02]  /*5320*/  IADD3 R6, P1, P0, R2, R0, R105 ;  /* 0x0000000002067210 */ /* 0x000fe4000783e069 */
[----:B------:R-:W-:-:S02]  /*5330*/  LOP3.LUT R2, R3, 0xf, RZ, 0xc0, !PT ;  /* 0x0000000f03027812 */ /* 0x000fc400078ec0ff */
[----:B------:R-:W-:Y:S02]  /*5340*/  IADD3.X R7, RZ, R4, R98, P1, P0 ;  /* 0x00000004ff077210 */ /* 0x000fe40000fe0462 */
[----:B------:R-:W-:Y:S02]  /*5350*/  IADD3 R2, P1, P0, R2, R0, R106 ;  /* 0x0000000002027210 */ /* 0x000fe4000783e06a */
[----:B------:R-:W-:Y:S02]  /*5360*/  ISETP.NE.U32.AND P2, PT, R13, RZ, PT ;  /* 0x000000ff0d00720c */ /* 0x000fe40003f45070 */
[----:B------:R-:W-:Y:S02]  /*5370*/  IADD3.X R3, RZ, R4, R99, P1, P0 ;  /* 0x00000004ff037210 */ /* 0x000fe40000fe0463 */
[----:B------:R-:W-:Y:S02]  /*5380*/  ISETP.NE.U32.AND P1, PT, R12, RZ, PT ;  /* 0x000000ff0c00720c */ /* 0x000fe40003f25070 */
[----:B------:R-:W-:-:S07]  /*5390*/  ISETP.NE.U32.AND P0, PT, R5, RZ, PT ;  /* 0x000000ff0500720c */ /* 0x000fce0003f05070 */
[----:B------:R1:W-:Y:S04]  /*53a0*/  LDGSTS.E.BYPASS.LTC128B.128.ZFILL [R215+0xb100], [R8.64], P2 ;  /* 0x0b10000008d77fae */ /* 0x0003e80009141d46 */
[----:B------:R1:W-:Y:S04]  /*53b0*/  LDGSTS.E.BYPASS.LTC128B.128.ZFILL [R215+0xd100], [R6.64], P1 ;  /* 0x0d10000006d77fae */ /* 0x0003e80008941d46 */
[----:B------:R1:W-:Y:S02]  /*53c0*/  LDGSTS.E.BYPASS.LTC128B.128.ZFILL [R215+0xf100], [R2.64], P0 ;  /* 0x0f10000002d77fae */ /* 0x0003e40008141d46 */
.L_x_2061:
[----:B--234-:R-:W-:Y:S05]  /*53d0*/  BSYNC B0 ;  /* 0x0000000000007941 */ /* 0x01cfea0003800000 */
.L_x_2060:
[----:B-1----:R-:W-:Y:S01]  /*53e0*/  IMAD.MOV.U32 R0, RZ, RZ, c[0x0][0x2c4] ;  /* 0x0000b100ff007624 */ /* 0x002fe200078e00ff */
[----:B------:R-:W-:Y:S01]  /*53f0*/  ULDC UR4, c[0x0][0x324] ;  /* 0x0000c90000047ab9 */ /* 0x000fe20000000800 */
[----:B------:R-:W-:Y:S01]  /*5400*/  IADD3 R2, R227, 0x1, -R100 ;  /* 0x00000001e3027810 */ /* 0x000fe20007ffe864 */
[----:B------:R-:W-:Y:S01]  /*5410*/  ULOP3.LUT UR4, URZ, UR4, URZ, 0x33, !UPT ;  /* 0x000000043f047292 */ /* 0x000fe2000f8e333f */
[----:B------:R-:W0:Y:S01]  /*5420*/  LDGDEPBAR ;  /* 0x00000000000079af */ /* 0x000e220000000000 */
[----:B------:R-:W-:Y:S01]  /*5430*/  ISETP.NE.AND P0, PT, R0, 0x1, PT ;  /* 0x000000010000780c */ /* 0x000fe20003f05270 */
[----:B------:R-:W-:-:S02]  /*5440*/  IMAD.IADD R0, R243, 0x1, R242 ;  /* 0x00000001f3007824 */ /* 0x000fc400078e02f2 */
        /* <DEDUP_REMOVED lines=9> */
.L_x_2212:
        /* <DEDUP_REMOVED lines=17> */
.L_x_2067:
[----:B------:R-:W-:-:S04]  /*55f0*/  MOV R5, 0x1 ;  /* 0x0000000100057802 */ /* 0x000fc80000000f00 */
[----:B------:R-:W-:-:S13]  /*5600*/  ISETP.NE.AND P0, PT, R5, c[0x0][0x32c], PT ;  /* 0x0000cb0005007a0c */ /* 0x000fda0003f05270 */
[----:B------:R-:W-:-:S05]  /*5610*/  @P0 IMAD.HI.U32 R5, R3, c[0x0][0x330], RZ ;  /* 0x0000cc0003050a27 */ /* 0x000fca00078e00ff */
[----:B------:R-:W-:Y:S02]  /*5620*/  @P0 SHF.R.U32.HI R3, RZ, c[0x0][0x334], R5 ;  /* 0x0000cd00ff030a19 */ /* 0x000fe40000011605 */
.L_x_2068:
[----:B------:R-:W-:Y:S05]  /*5630*/  BSYNC B0 ;  /* 0x0000000000007941 */ /* 0x000fea0003800000 */
.L_x_2066:
[----:B------:R-:W-:-:S04]  /*5640*/  IMAD R3, R3, c[0x0][0x32c], -R100 ;  /* 0x0000cb0003037a24 */ /* 0x000fc800078e0a64 */
[----:B------:R-:W-:-:S05]  /*5650*/  IMAD.IADD R3, R3, 0x1, -R231 ;  /* 0x0000000103037824 */ /* 0x000fca00078e0ae7 */
[----:B------:R-:W-:Y:S02]  /*5660*/  IADD3 R5, R3, c[0x0][0x32c], RZ ;  /* 0x0000cb0003057a10 */ /* 0x000fe40007ffe0ff */
[----:B------:R-:W-:Y:S02]  /*5670*/  IMNMX R0, R0, R3, !PT ;  /* 0x0000000300007217 */ /* 0x000fe40007800200 */
[----:B------:R-:W-:Y:S02]  /*5680*/  IMNMX R2, R2, R5, PT ;  /* 0x0000000502027217 */ /* 0x000fe40003800200 */
.L_x_2065:
        /* <DEDUP_REMOVED lines=51> */
.L_x_2213:
        /* <DEDUP_REMOVED lines=10> */
[----:B-12---:R-:W-:Y:S01]  /*5a60*/  IMAD.MOV.U32 R4, RZ, RZ, 0x1 ;  /* 0x00000001ff047424 */ /* 0x006fe200078e00ff */
[----:B------:R-:W-:-:S04]  /*5a70*/  LOP3.LUT R3, RZ, R3, RZ, 0x33, !PT ;  /* 0x00000003ff037212 */ /* 0x000fc800078e33ff */
[----:B------:R-:W-:-:S13]  /*5a80*/  ISETP.NE.AND P0, PT, R4, c[0x0][0x32c], PT ;  /* 0x0000cb0004007a0c */ /* 0x000fda0003f05270 */
[----:B------:R-:W-:-:S05]  /*5a90*/  @P0 IMAD.HI.U32 R4, R3, c[0x0][0x330], RZ ;  /* 0x0000cc0003040a27 */ /* 0x000fca00078e00ff */
[----:B------:R-:W-:-:S04]  /*5aa0*/  @P0 SHF.R.U32.HI R3, RZ, c[0x0][0x334], R4 ;  /* 0x0000cd00ff030a19 */ /* 0x000fc80000011604 */
[----:B------:R-:W-:Y:S01]  /*5ab0*/  LOP3.LUT R3, RZ, R3, RZ, 0x33, !PT ;  /* 0x00000003ff037212 */ /* 0x000fe200078e33ff */
[----:B------:R-:W-:Y:S05]  /*5ac0*/  BRA `(.L_x_2073) ;  /* 0x0000004000007947 */ /* 0x000fea0003800000 */
.L_x_2072:
[----:B-12---:R-:W-:-:S04]  /*5ad0*/  MOV R4, 0x1 ;  /* 0x0000000100047802 */ /* 0x006fc80000000f00 */
[----:B------:R-:W-:-:S13]  /*5ae0*/  ISETP.NE.AND P0, PT, R4, c[0x0][0x32c], PT ;  /* 0x0000cb0004007a0c */ /* 0x000fda0003f05270 */
[----:B------:R-:W-:-:S05]  /*5af0*/  @P0 IMAD.HI.U32 R4, R3, c[0x0][0x330], RZ ;  /* 0x0000cc0003040a27 */ /* 0x000fca00078e00ff */
[----:B------:R-:W-:Y:S02]  /*5b00*/  @P0 SHF.R.U32.HI R3, RZ, c[0x0][0x334], R4 ;  /* 0x0000cd00ff030a19 */ /* 0x000fe40000011604 */
.L_x_2073:
[----:B------:R-:W-:Y:S05]  /*5b10*/  BSYNC B0 ;  /* 0x0000000000007941 */ /* 0x000fea0003800000 */
.L_x_2071:
[----:B------:R-:W-:-:S04]  /*5b20*/  IMAD R3, R3, c[0x0][0x32c], -R100 ;  /* 0x0000cb0003037a24 */ /* 0x000fc800078e0a64 */
[----:B------:R-:W-:-:S05]  /*5b30*/  IMAD.IADD R3, R3, 0x1, -R231 ;  /* 0x0000000103037824 */ /* 0x000fca00078e0ae7 */
[----:B------:R-:W-:Y:S02]  /*5b40*/  IADD3 R4, R3, c[0x0][0x32c], RZ ;  /* 0x0000cb0003047a10 */ /* 0x000fe40007ffe0ff */
[----:B------:R-:W-:Y:S02]  /*5b50*/  IMNMX R0, R0, R3, !PT ;  /* 0x0000000300007217 */ /* 0x000fe40007800200 */
[----:B------:R-:W-:Y:S02]  /*5b60*/  IMNMX R2, R2, R4, PT ;  /* 0x0000000402027217 */ /* 0x000fe40003800200 */
.L_x_2070:
[C---:B------:R-:W-:Y:S02]  /*5b70*/  ISETP.GT.AND P0, PT, R0.reuse, 0x1, P1 ;  /* 0x000000010000780c */ /* 0x040fe40000f04270 */
[----:B------:R-:W-:Y:S02]  /*5b80*/  ISETP.GT.AND P2, PT, R0, 0x8, P1 ;  /* 0x000000080000780c */ /* 0x000fe40000f44270 */
[C---:B------:R-:W-:Y:S02]  /*5b90*/  ISETP.LT.OR P0, PT, R2.reuse, 0x2, P0 ;  /* 0x000000020200780c */ /* 0x040fe40000701670 */
[----:B------:R-:W-:-:S02]  /*5ba0*/  ISETP.LT.OR P2, PT, R2, 0x9, P2 ;  /* 0x000000090200780c */ /* 0x000fc40001741670 */
[----:B------:R-:W-:Y:S02]  /*5bb0*/  FSEL R7, R73, -INF , !P0 ;  /* 0xff80000049077808 */ /* 0x000fe40004000000 */
[----:B------:R-:W-:Y:S02]  /*5bc0*/  ISETP.GT.AND P0, PT, R0, 0x9, P1 ;  /* 0x000000090000780c */ /* 0x000fe40000f04270 */
[----:B------:R-:W-:Y:S02]  /*5bd0*/  FSEL R12, R70, -INF , !P2 ;  /* 0xff800000460c7808 */ /* 0x000fe40005000000 */
[----:B------:R-:W-:Y:S02]  /*5be0*/  ISETP.LT.OR P0, PT, R2, 0xa, P0 ;  /* 0x0000000a0200780c */ /* 0x000fe40000701670 */
[----:B------:R-:W-:Y:S02]  /*5bf0*/  FMNMX.FTZ R3, R9, R10, !PT ;  /* 0x0000000a09037209 */ /* 0x000fe40007810000 */
[----:B------:R-:W-:-:S02]  /*5c00*/  FSEL R13, R56, -INF , !P0 ;  /* 0xff800000380d7808 */ /* 0x000fc40004000000 */
[C---:B------:R-:W-:Y:S02]  /*5c10*/  ISETP.GT.AND P0, PT, R0.reuse, 0x11, P1 ;  /* 0x000000110000780c */ /* 0x040fe40000f04270 */
[----:B------:R-:W-:Y:S02]  /*5c20*/  ISETP.GT.AND P3, PT, R0, 0x10, P1 ;  /* 0x000000100000780c */ /* 0x000fe40000f64270 */
[----:B------:R-:W-:Y:S02]  /*5c30*/  ISETP.LT.OR P2, PT, R2, 0x12, P0 ;  /* 0x000000120200780c */ /* 0x000fe40000741670 */
[C---:B------:R-:W-:Y:S02]  /*5c40*/  ISETP.GT.AND P0, PT, R0.reuse, 0x18, P1 ;  /* 0x000000180000780c */ /* 0x040fe40000f04270 */
[----:B------:R-:W-:Y:S02]  /*5c50*/  FSEL R17, R53, -INF , !P2 ;  /* 0xff80000035117808 */ /* 0x000fe40005000000 */
[----:B------:R-:W-:-:S02]  /*5c60*/  ISETP.GT.AND P2, PT, R0, RZ, P1 ;  /* 0x000000ff0000720c */ /* 0x000fc40000f44270 */
[----:B------:R-:W-:Y:S02]  /*5c70*/  FMNMX.FTZ R3, R11, R3, !PT ;  /* 0x000000030b037209 */ /* 0x000fe40007810000 */
[C---:B------:R-:W-:Y:S02]  /*5c80*/  ISETP.LT.OR P2, PT, R2.reuse, 0x1, P2 ;  /* 0x000000010200780c */ /* 0x040fe40001741670 */
[C---:B------:R-:W-:Y:S02]  /*5c90*/  ISETP.LT.OR P3, PT, R2.reuse, 0x11, P3 ;  /* 0x000000110200780c */ /* 0x040fe40001f61670 */
[----:B------:R-:W-:Y:S02]  /*5ca0*/  FSEL R6, R77, -INF , !P2 ;  /* 0xff8000004d067808 */ /* 0x000fe40005000000 */
[----:B------:R-:W-:Y:S02]  /*5cb0*/  ISETP.LT.OR P0, PT, R2, 0x19, P0 ;  /* 0x000000190200780c */ /* 0x000fe40000701670 */
[----:B-12---:R-:W-:-:S02]  /*5cc0*/  FMNMX.FTZ R4, R6, R7, !PT ;  /* 0x0000000706047209 */ /* 0x006fc40007810000 */
[----:B------:R-:W-:Y:S02]  /*5cd0*/  FMNMX.FTZ R3, R15, R3, !PT ;  /* 0x000000030f037209 */ /* 0x000fe40007810000 */
[----:B------:R-:W-:Y:S02]  /*5ce0*/  FMNMX.FTZ R4, R12, R4, !PT ;  /* 0x000000040c047209 */ /* 0x000fe40007810000 */
[----:B------:R-:W-:Y:S02]  /*5cf0*/  FSEL R14, R55, -INF , !P3 ;  /* 0xff800000370e7808 */ /* 0x000fe40005800000 */
[----:B------:R-:W-:Y:S02]  /*5d00*/  FMNMX.FTZ R4, R13, R4, !PT ;  /* 0x000000040d047209 */ /* 0x000fe40007810000 */
[----:B------:R-:W-:Y:S02]  /*5d10*/  FSEL R24, R48, -INF , !P0 ;  /* 0xff80000030187808 */ /* 0x000fe40004000000 */
[----:B------:R-:W-:-:S02]  /*5d20*/  ISETP.GT.AND P2, PT, R0, 0x19, P1 ;  /* 0x000000190000780c */ /* 0x000fc40000f44270 */
[----:B------:R-:W-:Y:S02]  /*5d30*/  ISETP.GT.AND P0, PT, R0, 0x20, P1 ;  /* 0x000000200000780c */ /* 0x000fe40000f04270 */
[----:B------:R-:W-:Y:S02]  /*5d40*/  FMNMX.FTZ R3, R16, R3, !PT ;  /* 0x0000000310037209 */ /* 0x000fe40007810000 */
[----:B------:R-:W-:Y:S02]  /*5d50*/  FMNMX.FTZ R4, R14, R4, !PT ;  /* 0x000000040e047209 */ /* 0x000fe40007810000 */
[C---:B------:R-:W-:Y:S02]  /*5d60*/  ISETP.LT.OR P2, PT, R2.reuse, 0x1a, P2 ;  /* 0x0000001a0200780c */ /* 0x040fe40001741670 */
[----:B------:R-:W-:Y:S02]  /*5d70*/  ISETP.LT.OR P0, PT, R2, 0x21, P0 ;  /* 0x000000210200780c */ /* 0x000fe40000701670 */
[----:B------:R-:W-:-:S02]  /*5d80*/  FMNMX.FTZ R3, R18, R3, !PT ;  /* 0x0000000312037209 */ /* 0x000fc40007810000 */
[----:B------:R-:W-:Y:S02]  /*5d90*/  FMNMX.FTZ R4, R17, R4, !PT ;  /* 0x0000000411047209 */ /* 0x000fe40007810000 */
[----:B------:R-:W-:Y:S02]  /*5da0*/  FSEL R25, R43, -INF , !P2 ;  /* 0xff8000002b197808 */ /* 0x000fe40005000000 */
[----:B------:R-:W-:Y:S02]  /*5db0*/  ISETP.GT.AND P2, PT, R0, 0x21, P1 ;  /* 0x000000210000780c */ /* 0x000fe40000f44270 */
[----:B------:R-:W-:Y:S02]  /*5dc0*/  FSEL R91, R40, -INF , !P0 ;  /* 0xff800000285b7808 */ /* 0x000fe40004000000 */
[----:B------:R-:W-:Y:S02]  /*5dd0*/  FMNMX.FTZ R3, R19, R3, !PT ;  /* 0x0000000313037209 */ /* 0x000fe40007810000 */
[----:B------:R-:W-:-:S02]  /*5de0*/  ISETP.GT.AND P0, PT, R0, 0x28, P1 ;  /* 0x000000280000780c */ /* 0x000fc40000f04270 */
[----:B------:R-:W-:Y:S02]  /*5df0*/  FMNMX.FTZ R4, R24, R4, !PT ;  /* 0x0000000418047209 */ /* 0x000fe40007810000 */
[----:B------:R-:W-:Y:S02]  /*5e00*/  ISETP.LT.OR P2, PT, R2, 0x22, P2 ;  /* 0x000000220200780c */ /* 0x000fe40001741670 */
[----:B------:R-:W-:Y:S02]  /*5e10*/  FMNMX.FTZ R3, R20, R3, !PT ;  /* 0x0000000314037209 */ /* 0x000fe40007810000 */
[----:B------:R-:W-:Y:S02]  /*5e20*/  ISETP.LT.OR P0, PT, R2, 0x29, P0 ;  /* 0x000000290200780c */ /* 0x000fe40000701670 */
[----:B------:R-:W-:Y:S02]  /*5e30*/  FMNMX.FTZ R4, R25, R4, !PT ;  /* 0x0000000419047209 */ /* 0x000fe40007810000 */
[----:B------:R-:W-:-:S02]  /*5e40*/  FSEL R90, R34, -INF , !P2 ;  /* 0xff800000225a7808 */ /* 0x000fc40005000000 */
[----:B------:R-:W-:Y:S02]  /*5e50*/  FMNMX.FTZ R3, R99, R3, !PT ;  /* 0x0000000363037209 */ /* 0x000fe40007810000 */
[----:B------:R-:W-:Y:S02]  /*5e60*/  ISETP.GT.AND P2, PT, R0, 0x29, P1 ;  /* 0x000000290000780c */ /* 0x000fe40000f44270 */
[----:B------:R-:W-:Y:S02]  /*5e70*/  FSEL R89, R32, -INF , !P0 ;  /* 0xff80000020597808 */ /* 0x000fe40004000000 */
[----:B------:R-:W-:Y:S02]  /*5e80*/  FMNMX.FTZ R4, R91, R4, !PT ;  /* 0x000000045b047209 */ /* 0x000fe40007810000 */
[----:B------:R-:W-:Y:S02]  /*5e90*/  ISETP.GT.AND P0, PT, R0, 0x30, P1 ;  /* 0x000000300000780c */ /* 0x000fe40000f04270 */
[----:B------:R-:W-:-:S02]  /*5ea0*/  FMNMX.FTZ R3, R98, R3, !PT ;  /* 0x0000000362037209 */ /* 0x000fc40007810000 */
[----:B------:R-:W-:Y:S02]  /*5eb0*/  ISETP.LT.OR P2, PT, R2, 0x2a, P2 ;  /* 0x0000002a0200780c */ /* 0x000fe40001741670 */
[----:B------:R-:W-:Y:S02]  /*5ec0*/  FMNMX.FTZ R4, R90, R4, !PT ;  /* 0x000000045a047209 */ /* 0x000fe40007810000 */
[----:B------:R-:W-:Y:S02]  /*5ed0*/  ISETP.LT.OR P0, PT, R2, 0x31, P0 ;  /* 0x000000310200780c */ /* 0x000fe40000701670 */
[----:B------:R-:W-:Y:S02]  /*5ee0*/  FMNMX.FTZ R3, R97, R3, !PT ;  /* 0x0000000361037209 */ /* 0x000fe40007810000 */
[----:B------:R-:W-:Y:S02]  /*5ef0*/  FSEL R88, R33, -INF , !P2 ;  /* 0xff80000021587808 */ /* 0x000fe40005000000 */
[----:B------:R-:W-:-:S02]  /*5f00*/  ISETP.GT.AND P3, PT, R0, 0x31, P1 ;  /* 0x000000310000780c */ /* 0x000fc40000f64270 */
[----:B------:R-:W-:Y:S02]  /*5f10*/  FMNMX.FTZ R4, R89, R4, !PT ;  /* 0x0000000459047209 */ /* 0x000fe40007810000 */
[----:B------:R-:W-:Y:S02]  /*5f20*/  FSEL R87, R28, -INF , !P0 ;  /* 0xff8000001c577808 */ /* 0x000fe40004000000 */
[C---:B------:R-:W-:Y:S02]  /*5f30*/  ISETP.GT.AND P2, PT, R0.reuse, 0x38, P1 ;  /* 0x000000380000780c */ /* 0x040fe40000f44270 */
[----:B------:R-:W-:Y:S02]  /*5f40*/  ISETP.GT.AND P0, PT, R0, 0x39, P1 ;  /* 0x000000390000780c */ /* 0x000fe40000f04270 */
[----:B------:R-:W-:Y:S02]  /*5f50*/  FMNMX.FTZ R0, R96, R3, !PT ;  /* 0x0000000360007209 */ /* 0x000fe40007810000 */
[----:B------:R-:W-:-:S02]  /*5f60*/  ISETP.LT.OR P3, PT, R2, 0x32, P3 ;  /* 0x000000320200780c */ /* 0x000fc40001f61670 */
[----:B------:R-:W-:Y:S02]  /*5f70*/  FMNMX.FTZ R3, R88, R4, !PT ;  /* 0x0000000458037209 */ /* 0x000fe40007810000 */
[C---:B------:R-:W-:Y:S02]  /*5f80*/  ISETP.LT.OR P1, PT, R2.reuse, 0x39, P2 ;  /* 0x000000390200780c */ /* 0x040fe40001721670 */
[----:B------:R-:W-:Y:S02]  /*5f90*/  FSEL R86, R29, -INF , !P3 ;  /* 0xff8000001d567808 */ /* 0x000fe40005800000 */
[----:B------:R-:W-:Y:S02]  /*5fa0*/  FMNMX.FTZ R0, R95, R0, !PT ;  /* 0x000000005f007209 */ /* 0x000fe40007810000 */
[----:B------:R-:W-:Y:S02]  /*5fb0*/  FMNMX.FTZ R3, R87, R3, !PT ;  /* 0x0000000357037209 */ /* 0x000fe40007810000 */
[----:B------:R-:W-:-:S02]  /*5fc0*/  ISETP.LT.OR P0, PT, R2, 0x3a, P0 ;  /* 0x0000003a0200780c */ /* 0x000fc40000701670 */
[----:B------:R-:W-:Y:S02]  /*5fd0*/  FSEL R85, R27, -INF , !P1 ;  /* 0xff8000001b557808 */ /* 0x000fe40004800000 */
[----:B------:R-:W-:Y:S02]  /*5fe0*/  FMNMX.FTZ R0, R94, R0, !PT ;  /* 0x000000005e007209 */ /* 0x000fe40007810000 */
[----:B------:R-:W-:Y:S02]  /*5ff0*/  FMNMX.FTZ R2, R86, R3, !PT ;  /* 0x0000000356027209 */ /* 0x000fe40007810000 */
[----:B------:R-:W-:Y:S02]  /*6000*/  FSEL R84, R26, -INF , !P0 ;  /* 0xff8000001a547808 */ /* 0x000fe40004000000 */
[----:B------:R-:W-:Y:S02]  /*6010*/  FMNMX.FTZ R0, R93, R0, !PT ;  /* 0x000000005d007209 */ /* 0x000fe40007810000 */
[----:B------:R-:W-:-:S02]  /*6020*/  FMNMX.FTZ R2, R85, R2, !PT ;  /* 0x0000000255027209 */ /* 0x000fc40007810000 */
[----:B------:R-:W-:Y:S02]  /*6030*/  FMNMX.FTZ R4, R92, R0, !PT ;  /* 0x000000005c047209 */ /* 0x000fe40007810000 */
[----:B------:R-:W-:Y:S01]  /*6040*/  FMNMX.FTZ R5, R84, R2, !PT ;  /* 0x0000000254057209 */ /* 0x000fe20007810000 */
[----:B------:R-:W-:Y:S05]  /*6050*/  BRA.DIV ~URZ, `(.L_x_2074) ;  /* 0x00014db27f007947 */ /* 0x000fea000b800000 */
[----:B------:R1:W2:Y:S02]  /*6060*/  SHFL.BFLY PT, R0, R4, 0x2, 0x1f ;  /* 0x0c401f0004007f89 */ /* 0x0002a400000e0000 */
.L_x_2214:
[----:B-12---:R-:W-:Y:S01]  /*6070*/  FMNMX.FTZ R4, R4, R0, !PT ;  /* 0x0000000004047209 */ /* 0x006fe20007810000 */
[----:B------:R-:W-:Y:S05]  /*6080*/  BRA.DIV ~URZ, `(.L_x_2075) ;  /* 0x00014dc27f007947 */ /* 0x000fea000b800000 */
[----:B------:R-:W1:Y:S04]  /*6090*/  SHFL.BFLY PT, R0, R5, 0x2, 0x1f ;  /* 0x0c401f0005007f89 */ /* 0x000e6800000e0000 */
[----:B------:R-:W2:Y:S01]  /*60a0*/  SHFL.BFLY PT, R2, R4, 0x1, 0x1f ;  /* 0x0c201f0004027f89 */ /* 0x000ea200000e0000 */
[----:B-1----:R-:W-:Y:S02]  /*60b0*/  FMNMX.FTZ R5, R5, R0, !PT ;  /* 0x0000000005057209 */ /* 0x002fe40007810000 */
[----:B--2---:R-:W-:-:S03]  /*60c0*/  FMNMX.FTZ R132, R4, R2, !PT ;  /* 0x0000000204847209 */ /* 0x004fc60007810000 */
[----:B------:R1:W2:Y:S04]  /*60d0*/  SHFL.BFLY PT, R3, R5, 0x1, 0x1f ;  /* 0x0c201f0005037f89 */ /* 0x0002a800000e0000 */
.L_x_2215:
[C---:B------:R-:W-:Y:S01]  /*60e0*/  FMUL.FTZ R2, R132.reuse, c[0x0][0x2d0] ;  /* 0x0000b40084027a20 */ /* 0x040fe20000410000 */
[----:B------:R-:W-:Y:S01]  /*60f0*/  FSETP.NEU.FTZ.AND P0, PT, R132, -INF , PT ;  /* 0xff8000008400780b */ /* 0x000fe20003f1d000 */
[----:B------:R-:W-:Y:S01]  /*6100*/  WARPSYNC 0xffffffff ;  /* 0xffffffff00007948 */ /* 0x000fe20003800000 */
[----:B------:R-:W-:Y:S01]  /*6110*/  LDSM.16.MT88.4 R36, [R203+0x800] ;  /* 0x00080000cb24783b */ /* 0x000fe20000004200 */
[----:B------:R-:W-:Y:S02]  /*6120*/  MOV R219, c[0x0][0x2c4] ;  /* 0x0000b10000db7a02 */ /* 0x000fe40000000f00 */
[----:B------:R-:W-:Y:S01]  /*6130*/  FSEL R2, R2, RZ, P0 ;  /* 0x000000ff02027208 */ /* 0x000fe20000000000 */
[----:B------:R-:W-:Y:S01]  /*6140*/  LDSM.16.MT88.4 R44, [R206] ;  /* 0x00000000ce2c783b */ /* 0x000fe20000004200 */
[----:B------:R-:W-:Y:S02]  /*6150*/  ISETP.NE.AND P1, PT, R219, 0x1, PT ;  /* 0x00000001db00780c */ /* 0x000fe40003f25270 */
[----:B------:R-:W-:Y:S01]  /*6160*/  MOV R219, c[0x0][0x32c] ;  /* 0x0000cb0000db7a02 */ /* 0x000fe20000000f00 */
[----:B------:R-:W-:Y:S01]  /*6170*/  FFMA.FTZ R0, R9, c[0x0][0x2d0], -R2 ;  /* 0x0000b40009007a23 */ /* 0x000fe20000010802 */
[----:B------:R-:W-:Y:S01]  /*6180*/  LDSM.16.MT88.4 R40, [R204+0x800] ;  /* 0x00080000cc28783b */ /* 0x000fe20000004200 */
[----:B------:R-:W-:-:S02]  /*6190*/  IADD3 R214, R214, -0x2, RZ ;  /* 0xfffffffed6d67810 */ /* 0x000fc40007ffe0ff */
[----:B------:R3:W-:Y:S01]  /*61a0*/  MUFU.EX2 R113, R0 ;  /* 0x0000000000717308 */ /* 0x0007e20000000800 */
[----:B------:R-:W-:Y:S04]  /*61b0*/  LDSM.16.MT88.4 R28, [R205] ;  /* 0x00000000cd1c783b */ /* 0x000fe80000004200 */
[----:B------:R-:W-:Y:S04]  /*61c0*/  LDSM.16.MT88.4 R68, [R204+0x2000] ;  /* 0x00200000cc44783b */ /* 0x000fe80000004200 */
[----:B------:R-:W-:Y:S04]  /*61d0*/  LDSM.16.MT88.4 R60, [R206+0x800] ;  /* 0x00080000ce3c783b */ /* 0x000fe80000004200 */
[----:B------:R-:W-:Y:S01]  /*61e0*/  LDSM.16.MT88.4 R64, [R205+0x800] ;  /* 0x00080000cd40783b */ /* 0x000fe20000004200 */
[----:B---3--:R-:W-:-:S03]  /*61f0*/  FFMA.FTZ R0, R10, c[0x0][0x2d0], -R2 ;  /* 0x0000b4000a007a23 */ /* 0x008fc60000010802 */
[----:B------:R-:W-:Y:S01]  /*6200*/  LDSM.16.MT88.4 R72, [R206+0x2000] ;  /* 0x00200000ce48783b */ /* 0x000fe20000004200 */
[----:B------:R3:W4:Y:S03]  /*6210*/  MUFU.EX2 R112, R0 ;  /* 0x0000000000707308 */ /* 0x0007260000000800 */
[----:B------:R-:W-:Y:S04]  /*6220*/  LDSM.16.MT88.4 R48, [R203+0x2800] ;  /* 0x00280000cb30783b */ /* 0x000fe80000004200 */
[----:B------:R-:W-:Y:S04]  /*6230*/  LDSM.16.MT88.4 R56, [R205+0x2000] ;  /* 0x00200000cd38783b */ /* 0x000fe80000004200 */
[----:B------:R-:W-:Y:S04]  /*6240*/  LDSM.16.MT88.4 R76, [R206+0x2800] ;  /* 0x00280000ce4c783b */ /* 0x000fe80000004200 */
[----:B------:R-:W-:Y:S01]  /*6250*/  LDSM.16.MT88.4 R80, [R203+0x4000] ;  /* 0x00400000cb50783b */ /* 0x000fe20000004200 */
[----:B---3--:R-:W-:-:S03]  /*6260*/  FFMA.FTZ R0, R11, c[0x0][0x2d0], -R2 ;  /* 0x0000b4000b007a23 */ /* 0x008fc60000010802 */
[----:B------:R-:W3:Y:S01]  /*6270*/  LDSM.16.MT88.4 R8, [R203] ;  /* 0x00000000cb08783b */ /* 0x000ee20000004200 */
[----:B------:R5:W-:Y:S02]  /*6280*/  MUFU.EX2 R117, R0 ;  /* 0x0000000000757308 */ /* 0x000be40000000800 */
[----:B-----5:R-:W-:-:S06]  /*6290*/  FFMA.FTZ R0, R15, c[0x0][0x2d0], -R2 ;  /* 0x0000b4000f007a23 */ /* 0x020fcc0000010802 */
[----:B------:R5:W-:Y:S02]  /*62a0*/  MUFU.EX2 R119, R0 ;  /* 0x0000000000777308 */ /* 0x000be40000000800 */
[--C-:B-----5:R-:W-:Y:S01]  /*62b0*/  FFMA.FTZ R0, R16, c[0x0][0x2d0], -R2.reuse ;  /* 0x0000b40010007a23 */ /* 0x120fe20000010802 */
[----:B--2---:R-:W-:Y:S01]  /*62c0*/  FMNMX.FTZ R16, R3, R5, !PT ;  /* 0x0000000503107209 */ /* 0x004fe20007810000 */
[----:B------:R-:W-:-:S04]  /*62d0*/  FFMA.FTZ R3, R19, c[0x0][0x2d0], -R2 ;  /* 0x0000b40013037a23 */ /* 0x000fc80000010802 */
[----:B------:R2:W-:Y:S01]  /*62e0*/  MUFU.EX2 R129, R0 ;  /* 0x0000000000817308 */ /* 0x0005e20000000800 */
[----:B------:R-:W-:-:S07]  /*62f0*/  FSETP.NEU.FTZ.AND P0, PT, R16, -INF , PT ;  /* 0xff8000001000780b */ /* 0x000fce0003f1d000 */
[----:B------:R5:W-:Y:S01]  /*6300*/  MUFU.EX2 R131, R3 ;  /* 0x0000000300837308 */ /* 0x000be20000000800 */
[----:B--2---:R-:W-:-:S07]  /*6310*/  FFMA.FTZ R0, R18, c[0x0][0x2d0], -R2 ;  /* 0x0000b40012007a23 */ /* 0x004fce0000010802 */
[----:B------:R2:W-:Y:S01]  /*6320*/  MUFU.EX2 R130, R0 ;  /* 0x0000000000827308 */ /* 0x0005e20000000800 */
[----:B-----5:R-:W-:Y:S02]  /*6330*/  FFMA.FTZ R3, R20, c[0x0][0x2d0], -R2 ;  /* 0x0000b40014037a23 */ /* 0x020fe40000010802 */
[----:B------:R-:W5:Y:S05]  /*6340*/  LDSM.16.MT88.4 R20, [R204] ;  /* 0x00000000cc14783b */ /* 0x000f6a0000004200 */
[----:B------:R1:W-:Y:S01]  /*6350*/  MUFU.EX2 R207, R3 ;  /* 0x0000000300cf7308 */ /* 0x0003e20000000800 */
[----:B--2---:R-:W-:-:S05]  /*6360*/  FMUL.FTZ R0, R16, c[0x0][0x2d0] ;  /* 0x0000b40010007a20 */ /* 0x004fca0000410000 */
[----:B------:R-:W-:-:S05]  /*6370*/  FSEL R0, R0, RZ, P0 ;  /* 0x000000ff00007208 */ /* 0x000fca0000000000 */
[----:B-1----:R-:W-:-:S04]  /*6380*/  FFMA.FTZ R3, R6, c[0x0][0x2d0], -R0 ;  /* 0x0000b40006037a23 */ /* 0x002fc80000010800 */
[----:B------:R1:W-:Y:S02]  /*6390*/  MUFU.EX2 R19, R3 ;  /* 0x0000000300137308 */ /* 0x0003e40000000800 */
[----:B-1----:R-:W-:-:S06]  /*63a0*/  FFMA.FTZ R3, R7, c[0x0][0x2d0], -R0 ;  /* 0x0000b40007037a23 */ /* 0x002fcc0000010800 */
[----:B------:R1:W2:Y:S02]  /*63b0*/  MUFU.EX2 R18, R3 ;  /* 0x0000000300127308 */ /* 0x0002a40000000800 */
[----:B-1----:R-:W-:Y:S01]  /*63c0*/  FFMA.FTZ R3, R12, c[0x0][0x2d0], -R0 ;  /* 0x0000b4000c037a23 */ /* 0x002fe20000010800 */
[----:B----4-:R-:W-:-:S05]  /*63d0*/  F2FP.BF16.PACK_AB R12, R112, R113 ;  /* 0x00000071700c723e */ /* 0x010fca00000010ff */
[----:B------:R1:W-:Y:S02]  /*63e0*/  MUFU.EX2 R116, R3 ;  /* 0x0000000300747308 */ /* 0x0003e40000000800 */
[----:B-1----:R-:W-:Y:S01]  /*63f0*/  FFMA.FTZ R3, R13, c[0x0][0x2d0], -R0 ;  /* 0x0000b4000d037a23 */ /* 0x002fe20000010800 */
[----:B--2---:R-:W-:-:S05]  /*6400*/  F2FP.BF16.PACK_AB R13, R18, R19 ;  /* 0x00000013120d723e */ /* 0x004fca00000010ff */
[----:B------:R1:W2:Y:S02]  /*6410*/  MUFU.EX2 R118, R3 ;  /* 0x0000000300767308 */ /* 0x0002a40000000800 */
[----:B-1----:R-:W-:Y:S01]  /*6420*/  FFMA.FTZ R3, R14, c[0x0][0x2d0], -R0 ;  /* 0x0000b4000e037a23 */ /* 0x002fe20000010800 */
[----:B------:R-:W-:Y:S02]  /*6430*/  F2FP.BF16.PACK_AB R14, R119, R117 ;  /* 0x00000075770e723e */ /* 0x000fe400000010ff */
[----:B--2---:R-:W-:-:S03]  /*6440*/  F2FP.BF16.PACK_AB R15, R118, R116 ;  /* 0x00000074760f723e */ /* 0x004fc600000010ff */
[----:B------:R1:W-:Y:S04]  /*6450*/  MUFU.EX2 R128, R3 ;  /* 0x0000000300807308 */ /* 0x0003e80000000800 */
[C---:B---3--:R-:W-:Y:S07]  /*6460*/  HMMA.16816.F32.BF16 R4, R12.reuse, R8, RZ ;  /* 0x000000080c04723c */ /* 0x048fee00000418ff */
[----:B------:R-:W-:Y:S01]  /*6470*/  F2FP.BF16.PACK_AB R8, R130, R129 ;  /* 0x000000818208723e */ /* 0x000fe200000010ff */
[----:B-----5:R-:W-:Y:S01]  /*6480*/  HMMA.16816.F32.BF16 R32, R12, R20, RZ ;  /* 0x000000140c20723c */ /* 0x020fe200000418ff */
[----:B-1----:R-:W-:-:S02]  /*6490*/  FFMA.FTZ R3, R17, c[0x0][0x2d0], -R0 ;  /* 0x0000b40011037a23 */ /* 0x002fc40000010800 */
[----:B------:R-:W-:Y:S02]  /*64a0*/  FADD.FTZ R17, R19, R18 ;  /* 0x0000001213117221 */ /* 0x000fe40000010000 */
[----:B------:R1:W2:Y:S01]  /*64b0*/  MUFU.EX2 R133, R3 ;  /* 0x0000000300857308 */ /* 0x0002a20000000800 */
[--C-:B------:R-:W-:Y:S02]  /*64c0*/  FFMA.FTZ R19, R97, c[0x0][0x2d0], -R2.reuse ;  /* 0x0000b40061137a23 */ /* 0x100fe40000010802 */
[----:B------:R-:W-:Y:S01]  /*64d0*/  HMMA.16816.F32.BF16 R20, R12, R22, RZ ;  /* 0x000000160c14723c */ /* 0x000fe200000418ff */
[----:B------:R-:W-:Y:S02]  /*64e0*/  FADD.FTZ R17, R116, R17 ;  /* 0x0000001174117221 */ /* 0x000fe40000010000 */
[----:B------:R-:W-:-:S05]  /*64f0*/  FFMA.FTZ R18, R96, c[0x0][0x2d0], -R2 ;  /* 0x0000b40060127a23 */ /* 0x000fca0000010802 */
[----:B------:R-:W-:Y:S01]  /*6500*/  HMMA.16816.F32.BF16 R52, R12, R46, RZ ;  /* 0x0000002e0c34723c */ /* 0x000fe200000418ff */
[----:B-1----:R-:W-:Y:S01]  /*6510*/  FFMA.FTZ R3, R24, c[0x0][0x2d0], -R0 ;  /* 0x0000b40018037a23 */ /* 0x002fe20000010800 */
[----:B--2---:R-:W-:-:S03]  /*6520*/  F2FP.BF16.PACK_AB R9, R133, R128 ;  /* 0x000000808509723e */ /* 0x004fc600000010ff */
[----:B------:R1:W-:Y:S02]  /*6530*/  MUFU.EX2 R134, R3 ;  /* 0x0000000300867308 */ /* 0x0003e40000000800 */
[----:B-1----:R-:W-:Y:S02]  /*6540*/  FFMA.FTZ R3, R25, c[0x0][0x2d0], -R0 ;  /* 0x0000b40019037a23 */ /* 0x002fe40000010800 */
[----:B------:R-:W-:Y:S04]  /*6550*/  HMMA.16816.F32.BF16 R24, R12, R10, RZ ;  /* 0x0000000a0c18723c */ /* 0x000fe800000418ff */
[----:B------:R-:W1:Y:S03]  /*6560*/  MUFU.EX2 R212, R3 ;  /* 0x0000000300d47308 */ /* 0x000e660000000800 */
[----:B------:R-:W-:-:S02]  /*6570*/  F2FP.BF16.PACK_AB R10, R207, R131 ;  /* 0x00000083cf0a723e */ /* 0x000fc400000010ff */
        /* <DEDUP_REMOVED lines=49> */
[--C-:B------:R-:W-:Y:S01]  /*6890*/  FFMA.FTZ R32, R86, c[0x0][0x2d0], -R0.reuse ;  /* 0x0000b40056207a23 */ /* 0x100fe20000010800 */
[----:B------:R-:W-:Y:S01]  /*68a0*/  HMMA.16816.F32.BF16 R28, R12, R82, RZ ;  /* 0x000000520c1c723c */ /* 0x000fe200000418ff */
[----:B------:R-:W-:-:S07]  /*68b0*/  FFMA.FTZ R33, R84, c[0x0][0x2d0], -R0 ;  /* 0x0000b40054217a23 */ /* 0x000fce0000010800 */
[----:B------:R-:W-:Y:S07]  /*68c0*/  HMMA.16816.F32.BF16 R144, R8, R36, R4 ;  /* 0x000000240890723c */ /* 0x000fee0000041804 */
[--C-:B------:R-:W-:Y:S01]  /*68d0*/  FFMA.FTZ R36, R93, c[0x0][0x2d0], -R2.reuse ;  /* 0x0000b4005d247a23 */ /* 0x100fe20000010802 */
[----:B-1----:R-:W-:Y:S08]  /*68e0*/  HMMA.16816.F32.BF16 R4, R12, R40, RZ ;  /* 0x000000280c04723c */ /* 0x002ff000000418ff */
[C---:B------:R-:W-:Y:S07]  /*68f0*/  HMMA.16816.F32.BF16 R100, R8.reuse, R34, R20 ;  /* 0x000000220864723c */ /* 0x040fee0000041814 */
[----:B------:R-:W-:Y:S01]  /*6900*/  FFMA.FTZ R35, R92, c[0x0][0x2d0], -R2 ;  /* 0x0000b4005c237a23 */ /* 0x000fe20000010802 */
[----:B------:R-:W-:Y:S01]  /*6910*/  HMMA.16816.F32.BF16 R136, R8, R62, R28 ;  /* 0x0000003e0888723c */ /* 0x000fe2000004181c */
[----:B------:R-:W1:Y:S01]  /*6920*/  LDSM.16.MT88.4 R28, [R203+0x6000] ;  /* 0x00600000cb1c783b */ /* 0x000e620000004200 */
[----:B------:R-:W-:-:S06]  /*6930*/  FFMA.FTZ R34, R85, c[0x0][0x2d0], -R0 ;  /* 0x0000b40055227a23 */ /* 0x000fcc0000010800 */
[----:B------:R-:W-:Y:S08]  /*6940*/  HMMA.16816.F32.BF16 R20, R12, R46, RZ ;  /* 0x0000002e0c14723c */ /* 0x000ff000000418ff */
[----:B--2---:R-:W-:Y:S08]  /*6950*/  HMMA.16816.F32.BF16 R108, R8, R24, R4 ;  /* 0x00000018086c723c */ /* 0x004ff00000041804 */
[----:B------:R-:W-:Y:S08]  /*6960*/  HMMA.16816.F32.BF16 R4, R12, R42, RZ ;  /* 0x0000002a0c04723c */ /* 0x000ff000000418ff */
[C---:B------:R-:W-:Y:S01]  /*6970*/  HMMA.16816.F32.BF16 R104, R8.reuse, R38, R20 ;  /* 0x000000260868723c */ /* 0x040fe20000041814 */
[----:B------:R-:W2:Y:S11]  /*6980*/  LDSM.16.MT88.4 R20, [R203+0x6800] ;  /* 0x00680000cb14783b */ /* 0x000eb60000004200 */
[----:B------:R-:W-:Y:S04]  /*6990*/  @!UPT UIADD3 URZ, URZ, URZ, URZ ;  /* 0x0000003f3f3ff290 */ /* 0x000fe8000fffe03f */
[----:B------:R-:W-:Y:S01]  /*69a0*/  HMMA.16816.F32.BF16 R112, R8, R26, R4 ;  /* 0x0000001a0870723c */ /* 0x000fe20000041804 */
[----:B------:R-:W3:Y:S07]  /*69b0*/  LDSM.16.MT88.4 R24, [R204+0x6000] ;  /* 0x00600000cc18783b */ /* 0x000eee0000004200 */
[----:B-1----:R-:W-:Y:S07]  /*69c0*/  HMMA.16816.F32.BF16 R4, R12, R28, RZ ;  /* 0x0000001c0c04723c */ /* 0x002fee00000418ff */
[----:B------:R-:W-:-:S02]  /*69d0*/  FFMA.FTZ R29, R99, c[0x0][0x2d0], -R2 ;  /* 0x0000b400631d7a23 */ /* 0x000fc40000010802 */
[--C-:B------:R-:W-:Y:S11]  /*69e0*/  FFMA.FTZ R28, R98, c[0x0][0x2d0], -R2.reuse ;  /* 0x0000b400621c7a23 */ /* 0x100ff60000010802 */
[----:B------:R-:W-:Y:S04]  /*69f0*/  @!UPT UIADD3 URZ, URZ, URZ, URZ ;  /* 0x0000003f3f3ff290 */ /* 0x000fe8000fffe03f */
[----:B--2---:R-:W-:Y:S08]  /*6a00*/  HMMA.16816.F32.BF16 R124, R8, R20, R4 ;  /* 0x00000014087c723c */ /* 0x004ff00000041804 */
[----:B------:R-:W-:Y:S07]  /*6a10*/  HMMA.16816.F32.BF16 R4, R12, R30, RZ ;  /* 0x0000001e0c04723c */ /* 0x000fee00000418ff */
[----:B------:R-:W-:-:S02]  /*6a20*/  FFMA.FTZ R30, R95, c[0x0][0x2d0], -R2 ;  /* 0x0000b4005f1e7a23 */ /* 0x000fc40000010802 */
[----:B------:R-:W-:Y:S02]  /*6a30*/  FFMA.FTZ R31, R94, c[0x0][0x2d0], -R2 ;  /* 0x0000b4005e1f7a23 */ /* 0x000fe40000010802 */
[----:B------:R-:W-:-:S04]  /*6a40*/  FADD.FTZ R2, R131, R3 ;  /* 0x0000000383027221 */ /* 0x000fc80000010000 */
[----:B------:R-:W-:-:S09]  /*6a50*/  FADD.FTZ R2, R207, R2 ;  /* 0x00000002cf027221 */ /* 0x000fd20000010000 */
[----:B------:R-:W-:Y:S01]  /*6a60*/  HMMA.16816.F32.BF16 R120, R8, R22, R4 ;  /* 0x000000160878723c */ /* 0x000fe20000041804 */
[----:B------:R-:W1:Y:S06]  /*6a70*/  LDSM.16.MT88.4 R20, [R204+0x6800] ;  /* 0x00680000cc14783b */ /* 0x000e6c0000004200 */
[----:B------:R-:W-:-:S04]  /*6a80*/  FADD.FTZ R4, R118, R17 ;  /* 0x0000001176047221 */ /* 0x000fc80000010000 */
[----:B------:R-:W-:Y:S02]  /*6a90*/  FADD.FTZ R17, R128, R4 ;  /* 0x0000000480117221 */ /* 0x000fe40000010000 */
[----:B---3--:R-:W-:Y:S01]  /*6aa0*/  HMMA.16816.F32.BF16 R4, R12, R24, RZ ;  /* 0x000000180c04723c */ /* 0x008fe200000418ff */
[----:B------:R-:W-:Y:S01]  /*6ab0*/  MUFU.EX2 R25, R28 ;  /* 0x0000001c00197308 */ /* 0x000fe20000000800 */
[----:B------:R-:W-:Y:S02]  /*6ac0*/  FADD.FTZ R3, R133, R17 ;  /* 0x0000001185037221 */ /* 0x000fe40000010000 */
[----:B------:R-:W-:Y:S02]  /*6ad0*/  FFMA.FTZ R17, R89, c[0x0][0x2d0], -R0 ;  /* 0x0000b40059117a23 */ /* 0x000fe40000010800 */
[----:B------:R-:W-:-:S03]  /*6ae0*/  FADD.FTZ R3, R134, R3 ;  /* 0x0000000386037221 */ /* 0x000fc60000010000 */
[----:B------:R2:W-:Y:S02]  /*6af0*/  MUFU.EX2 R24, R18 ;  /* 0x0000001200187308 */ /* 0x0005e40000000800 */
[--C-:B--2---:R-:W-:Y:S11]  /*6b00*/  FFMA.FTZ R18, R90, c[0x0][0x2d0], -R0.reuse ;  /* 0x0000b4005a127a23 */ /* 0x104ff60000010800 */
[----:B------:R-:W-:Y:S02]  /*6b10*/  @!UPT UIADD3 URZ, URZ, URZ, URZ ;  /* 0x0000003f3f3ff290 */ /* 0x000fe4000fffe03f */
[----:B-1----:R-:W-:Y:S01]  /*6b20*/  HMMA.16816.F32.BF16 R116, R8, R20, R4 ;  /* 0x000000140874723c */ /* 0x002fe20000041804 */
[----:B------:R-:W-:Y:S07]  /*6b30*/  MUFU.EX2 R21, R30 ;  /* 0x0000001e00157308 */ /* 0x000fee0000000800 */
[----:B------:R-:W-:Y:S01]  /*6b40*/  HMMA.16816.F32.BF16 R4, R12, R26, RZ ;  /* 0x0000001a0c04723c */ /* 0x000fe200000418ff */
[----:B------:R-:W-:Y:S08]  /*6b50*/  MUFU.EX2 R27, R29 ;  /* 0x0000001d001b7308 */ /* 0x000ff00000000800 */
[----:B------:R1:W2:Y:S08]  /*6b60*/  MUFU.EX2 R20, R31 ;  /* 0x0000001f00147308 */ /* 0x0002b00000000800 */
[----:B------:R3:W4:Y:S07]  /*6b70*/  MUFU.EX2 R26, R19 ;  /* 0x00000013001a7308 */ /* 0x00072e0000000800 */
[----:B------:R-:W-:Y:S01]  /*6b80*/  HMMA.16816.F32.BF16 R64, R8, R22, R4 ;  /* 0x000000160840723c */ /* 0x000fe20000041804 */
[----:B-1----:R-:W1:Y:S01]  /*6b90*/  LDSM.16.MT88.4 R28, [R206+0x6000] ;  /* 0x00600000ce1c783b */ /* 0x002e620000004200 */
[----:B--2---:R-:W-:Y:S01]  /*6ba0*/  F2FP.BF16.PACK_AB R128, R20, R21 ;  /* 0x000000151480723e */ /* 0x004fe200000010ff */
[----:B------:R-:W-:Y:S04]  /*6bb0*/  MUFU.EX2 R18, R18 ;  /* 0x0000001200127308 */ /* 0x000fe80000000800 */
[--C-:B------:R-:W-:Y:S01]  /*6bc0*/  FFMA.FTZ R7, R88, c[0x0][0x2d0], -R0.reuse ;  /* 0x0000b40058077a23 */ /* 0x100fe20000010800 */
[----:B------:R-:W-:Y:S01]  /*6bd0*/  F2FP.BF16.PACK_AB R4, R25, R27 ;  /* 0x0000001b1904723e */ /* 0x000fe200000010ff */
[--C-:B---3--:R-:W-:Y:S01]  /*6be0*/  FFMA.FTZ R19, R91, c[0x0][0x2d0], -R0.reuse ;  /* 0x0000b4005b137a23 */ /* 0x108fe20000010800 */
[----:B----4-:R-:W-:Y:S01]  /*6bf0*/  F2FP.BF16.PACK_AB R6, R24, R26 ;  /* 0x0000001a1806723e */ /* 0x010fe200000010ff */
[----:B------:R-:W-:-:S02]  /*6c00*/  FFMA.FTZ R5, R87, c[0x0][0x2d0], -R0 ;  /* 0x0000b40057057a23 */ /* 0x000fc40000010800 */
[----:B------:R-:W-:Y:S01]  /*6c10*/  FADD.FTZ R0, R27, R2 ;  /* 0x000000021b007221 */ /* 0x000fe20000010000 */
[----:B------:R-:W-:Y:S01]  /*6c20*/  MUFU.EX2 R7, R7 ;  /* 0x0000000700077308 */ /* 0x000fe20000000800 */
[----:B------:R-:W-:Y:S02]  /*6c30*/  FADD.FTZ R2, R212, R3 ;  /* 0x00000003d4027221 */ /* 0x000fe40000010000 */
[----:B------:R-:W-:-:S04]  /*6c40*/  FADD.FTZ R0, R25, R0 ;  /* 0x0000000019007221 */ /* 0x000fc80000010000 */
[----:B------:R-:W-:-:S04]  /*6c50*/  FADD.FTZ R0, R26, R0 ;  /* 0x000000001a007221 */ /* 0x000fc80000010000 */
[----:B------:R-:W-:Y:S02]  /*6c60*/  FADD.FTZ R0, R24, R0 ;  /* 0x0000000018007221 */ /* 0x000fe40000010000 */
[----:B------:R-:W2:Y:S02]  /*6c70*/  LDSM.16.MT88.4 R24, [R206+0x6800] ;  /* 0x00680000ce18783b */ /* 0x000ea40000004200 */
[----:B------:R-:W-:-:S04]  /*6c80*/  FADD.FTZ R0, R21, R0 ;  /* 0x0000000015007221 */ /* 0x000fc80000010000 */
[----:B------:R-:W-:Y:S02]  /*6c90*/  FADD.FTZ R3, R20, R0 ;  /* 0x0000000014037221 */ /* 0x000fe40000010000 */
[----:B-1----:R-:W-:Y:S01]  /*6ca0*/  HMMA.16816.F32.BF16 R20, R12, R28, RZ ;  /* 0x0000001c0c14723c */ /* 0x002fe200000418ff */
[----:B------:R-:W-:Y:S08]  /*6cb0*/  MUFU.EX2 R29, R36 ;  /* 0x00000024001d7308 */ /* 0x000ff00000000800 */
[----:B------:R-:W1:Y:S02]  /*6cc0*/  MUFU.EX2 R28, R35 ;  /* 0x00000023001c7308 */ /* 0x000e640000000800 */
[----:B-1----:R-:W-:Y:S11]  /*6cd0*/  F2FP.BF16.PACK_AB R130, R28, R29 ;  /* 0x0000001d1c82723e */ /* 0x002ff600000010ff */
[----:B------:R-:W-:Y:S02]  /*6ce0*/  @!UPT UIADD3 URZ, URZ, URZ, URZ ;  /* 0x0000003f3f3ff290 */ /* 0x000fe4000fffe03f */
[----:B--2---:R-:W-:Y:S01]  /*6cf0*/  HMMA.16816.F32.BF16 R48, R8, R24, R20 ;  /* 0x000000180830723c */ /* 0x004fe20000041814 */
[----:B------:R-:W1:Y:S07]  /*6d00*/  MUFU.EX2 R25, R19 ;  /* 0x0000001300197308 */ /* 0x000e6e0000000800 */
[----:B------:R-:W-:Y:S01]  /*6d10*/  HMMA.16816.F32.BF16 R20, R12, R30, RZ ;  /* 0x0000001e0c14723c */ /* 0x000fe200000418ff */
[----:B------:R-:W2:Y:S01]  /*6d20*/  MUFU.EX2 R24, R17 ;  /* 0x0000001100187308 */ /* 0x000ea20000000800 */
[----:B-1----:R-:W-:-:S07]  /*6d30*/  FADD.FTZ R0, R25, R2 ;  /* 0x0000000219007221 */ /* 0x002fce0000010000 */
[----:B------:R1:W3:Y:S01]  /*6d40*/  MUFU.EX2 R19, R5 ;  /* 0x0000000500137308 */ /* 0x0002e20000000800 */
[----:B------:R-:W-:Y:S02]  /*6d50*/  FADD.FTZ R2, R18, R0 ;  /* 0x0000000012027221 */ /* 0x000fe40000010000 */
[----:B------:R-:W-:Y:S02]  /*6d60*/  FADD.FTZ R0, R29, R3 ;  /* 0x000000031d007221 */ /* 0x000fe40000010000 */
[----:B--2---:R-:W-:-:S03]  /*6d70*/  FADD.FTZ R2, R24, R2 ;  /* 0x0000000218027221 */ /* 0x004fc60000010000 */
[----:B------:R-:W2:Y:S01]  /*6d80*/  MUFU.EX2 R17, R32 ;  /* 0x0000002000117308 */ /* 0x000ea20000000800 */
[----:B------:R-:W-:Y:S02]  /*6d90*/  FADD.FTZ R225, R28, R0 ;  /* 0x000000001ce17221 */ /* 0x000fe40000010000 */
[C---:B------:R-:W-:Y:S01]  /*6da0*/  FADD.FTZ R0, R7.reuse, R2 ;  /* 0x0000000207007221 */ /* 0x040fe20000010000 */
[----:B------:R-:W-:-:S03]  /*6db0*/  F2FP.BF16.PACK_AB R7, R7, R24 ;  /* 0x000000180707723e */ /* 0x000fc600000010ff */
[----:B------:R-:W-:Y:S01]  /*6dc0*/  HMMA.16816.F32.BF16 R40, R8, R26, R20 ;  /* 0x0000001a0828723c */ /* 0x000fe20000041814 */
[----:B------:R-:W4:Y:S01]  /*6dd0*/  LDSM.16.MT88.4 R20, [R205+0x6000] ;  /* 0x00600000cd14783b */ /* 0x000f220000004200 */
[----:B-1----:R-:W-:Y:S01]  /*6de0*/  F2FP.BF16.PACK_AB R5, R18, R25 ;  /* 0x000000191205723e */ /* 0x002fe200000010ff */
[----:B------:R-:W1:Y:S01]  /*6df0*/  MUFU.EX2 R3, R34 ;  /* 0x0000002200037308 */ /* 0x000e620000000800 */
[----:B---3--:R-:W-:Y:S01]  /*6e00*/  FADD.FTZ R0, R19, R0 ;  /* 0x0000000013007221 */ /* 0x008fe20000010000 */
[----:B--2---:R-:W-:-:S06]  /*6e10*/  F2FP.BF16.PACK_AB R129, R17, R19 ;  /* 0x000000131181723e */ /* 0x004fcc00000010ff */
[----:B------:R-:W2:Y:S01]  /*6e20*/  MUFU.EX2 R2, R33 ;  /* 0x0000002100027308 */ /* 0x000ea20000000800 */
[----:B------:R-:W-:-:S04]  /*6e30*/  FADD.FTZ R0, R17, R0 ;  /* 0x0000000011007221 */ /* 0x000fc80000010000 */
[----:B-1----:R-:W-:Y:S01]  /*6e40*/  FADD.FTZ R0, R3, R0 ;  /* 0x0000000003007221 */ /* 0x002fe20000010000 */
[----:B--2---:R-:W-:-:S03]  /*6e50*/  F2FP.BF16.PACK_AB R131, R2, R3 ;  /* 0x000000030283723e */ /* 0x004fc600000010ff */
[----:B------:R-:W-:Y:S01]  /*6e60*/  FADD.FTZ R221, R2, R0 ;  /* 0x0000000002dd7221 */ /* 0x000fe20000010000 */
[----:B------:R-:W-:Y:S01]  /*6e70*/  MOV R0, R242 ;  /* 0x000000f200007202 */ /* 0x000fe20000000f00 */
[----:B------:R-:W-:-:S05]  /*6e80*/  @P1 IMAD.HI.U32 R2, R242, c[0x0][0x2c8], RZ ;  /* 0x0000b200f2021a27 */ /* 0x000fca00078e00ff */
[----:B------:R-:W-:Y:S02]  /*6e90*/  @P1 SHF.R.U32.HI R0, RZ, c[0x0][0x2cc], R2 ;  /* 0x0000b300ff001a19 */ /* 0x000fe40000011602 */
[----:B------:R-:W-:Y:S02]  /*6ea0*/  ISETP.GE.AND P1, PT, R219, 0x1, PT ;  /* 0x00000001db00780c */ /* 0x000fe40003f26270 */
[----:B------:R-:W-:Y:S01]  /*6eb0*/  IADD3 R2, R213, R0, RZ ;  /* 0x00000000d5027210 */ /* 0x000fe20007ffe0ff */
[----:B----4-:R-:W-:Y:S03]  /*6ec0*/  HMMA.16816.F32.BF16 R24, R12, R20, RZ ;  /* 0x000000140c18723c */ /* 0x010fe600000418ff */
[----:B------:R-:W-:-:S05]  /*6ed0*/  IADD3 R0, R2, c[0x0][0x328], RZ ;  /* 0x0000ca0002007a10 */ /* 0x000fca0007ffe0ff */
        /* <DEDUP_REMOVED lines=113> */
.L_x_2078:
[----:B------:R-:W-:-:S04]  /*75f0*/  MOV R2, 0x1 ;  /* 0x0000000100027802 */ /* 0x000fc80000000f00 */
[----:B------:R-:W-:-:S13]  /*7600*/  ISETP.NE.AND P0, PT, R2, c[0x0][0x32c], PT ;  /* 0x0000cb0002007a0c */ /* 0x000fda0003f05270 */
[----:B------:R-:W-:-:S05]  /*7610*/  @P0 IMAD.HI.U32 R2, R3, c[0x0][0x330], RZ ;  /* 0x0000cc0003020a27 */ /* 0x000fca00078e00ff */
[----:B------:R-:W-:Y:S02]  /*7620*/  @P0 SHF.R.U32.HI R3, RZ, c[0x0][0x334], R2 ;  /* 0x0000cd00ff030a19 */ /* 0x000fe40000011602 */
.L_x_2079:
[----:B------:R-:W-:Y:S05]  /*7630*/  BSYNC B0 ;  /* 0x0000000000007941 */ /* 0x000fea0003800000 */
.L_x_2077:
[----:B------:R-:W-:-:S05]  /*7640*/  MOV R2, c[0x0][0x32c] ;  /* 0x0000cb0000027a02 */ /* 0x000fca0000000f00 */
[----:B------:R-:W-:-:S05]  /*7650*/  IMAD R3, R3, R2, c[0x0][0x32c] ;  /* 0x0000cb0003037624 */ /* 0x000fca00078e0202 */
[----:B------:R-:W-:-:S04]  /*7660*/  IMNMX R0, R0, R3, PT ;  /* 0x0000000300007217 */ /* 0x000fc80003800200 */
.L_x_2076:
        /* <DEDUP_REMOVED lines=8> */
.L_x_2101:
        /* <DEDUP_REMOVED lines=8> */
[----:B------:R1:W1:Y:S04]  /*7770*/  LDSM.16.M88.4 R24, [R200+0x1000] ;  /* 0x00100000c818783b */ /* 0x0002680000000200 */
[----:B------:R1:W1:Y:S04]  /*7780*/  LDSM.16.M88.4 R168, [R200+0x1800] ;  /* 0x00180000c8a8783b */ /* 0x0002680000000200 */
[----:B------:R1:W1:Y:S04]  /*7790*/  LDSM.16.M88.4 R172, [R209] ;  /* 0x00000000d1ac783b */ /* 0x0002680000000200 */
[----:B------:R1:W1:Y:S04]  /*77a0*/  LDSM.16.M88.4 R176, [R135] ;  /* 0x0000000087b0783b */ /* 0x0002680000000200 */
[----:B------:R1:W1:Y:S04]  /*77b0*/  LDSM.16.M88.4 R180, [R135+0x800] ;  /* 0x0008000087b4783b */ /* 0x0002680000000200 */
[----:B------:R1:W1:Y:S04]  /*77c0*/  LDSM.16.M88.4 R184, [R135+0x1000] ;  /* 0x0010000087b8783b */ /* 0x0002680000000200 */
[----:B------:R1:W1:Y:S01]  /*77d0*/  LDSM.16.M88.4 R188, [R135+0x1800] ;  /* 0x0018000087bc783b */ /* 0x0002620000000200 */
[----:B------:R-:W-:-:S05]  /*77e0*/  @P0 BRA `(.L_x_2082) ;  /* 0x0000050000000947 */ /* 0x000fca0003800000 */
[----:B------:R-:W-:Y:S01]  /*77f0*/  SHF.R.S32.HI R0, RZ, 0x1f, R218 ;  /* 0x0000001fff007819 */ /* 0x000fe200000114da */
[----:B------:R-:W-:Y:S01]  /*7800*/  IMAD.WIDE.U32 R2, R218, c[0x0][0x208], RZ ;  /* 0x00008200da027a25 */ /* 0x000fe200078e00ff */
[----:B------:R-:W-:Y:S02]  /*7810*/  SHF.R.S32.HI R4, RZ, 0x1f, R216 ;  /* 0x0000001fff047819 */ /* 0x000fe400000114d8 */
[----:B------:R-:W-:Y:S01]  /*7820*/  SHF.R.S32.HI R6, RZ, 0x1f, R222 ;  /* 0x0000001fff067819 */ /* 0x000fe200000114de */
[----:B------:R-:W-:Y:S01]  /*7830*/  IMAD R0, R0, c[0x0][0x208], RZ ;  /* 0x0000820000007a24 */ /* 0x000fe200078e02ff */
[----:B------:R-:W-:Y:S01]  /*7840*/  SHF.R.S32.HI R5, RZ, 0x1f, R224 ;  /* 0x0000001fff057819 */ /* 0x000fe200000114e0 */
[----:B------:R-:W-:Y:S01]  /*7850*/  IMAD R4, R4, c[0x0][0x218], RZ ;  /* 0x0000860004047a24 */ /* 0x000fe200078e02ff */
[----:B------:R-:W-:Y:S01]  /*7860*/  SHF.R.S32.HI R7, RZ, 0x1f, R223 ;  /* 0x0000001fff077819 */ /* 0x000fe200000114df */
[----:B------:R-:W-:Y:S01]  /*7870*/  IMAD R0, R218, c[0x0][0x20c], R0 ;  /* 0x00008300da007a24 */ /* 0x000fe200078e0200 */
[----:B------:R-:W-:Y:S01]  /*7880*/  SHF.L.U64.HI R23, R222, 0x1, R6 ;  /* 0x00000001de177819 */ /* 0x000fe20000010206 */
[----:B------:R-:W-:Y:S01]  /*7890*/  IMAD R4, R216, c[0x0][0x21c], R4 ;  /* 0x00008700d8047a24 */ /* 0x000fe200078e0204 */
[----:B------:R-:W-:Y:S01]  /*78a0*/  SHF.R.S32.HI R6, RZ, 0x1f, R217 ;  /* 0x0000001fff067819 */ /* 0x000fe200000114d9 */
[----:B------:R-:W-:Y:S01]  /*78b0*/  IMAD.IADD R3, R3, 0x1, R0 ;  /* 0x0000000103037824 */ /* 0x000fe200078e0200 */
[C---:B------:R-:W-:Y:S01]  /*78c0*/  SHF.L.U64.HI R28, R224.reuse, 0x1, R5 ;  /* 0x00000001e01c7819 */ /* 0x040fe20000010205 */
[----:B------:R-:W-:Y:S01]  /*78d0*/  IMAD.SHL.U32 R132, R224, 0x2, RZ ;  /* 0x00000002e0847824 */ /* 0x000fe200078e00ff */
[----:B------:R-:W-:Y:S01]  /*78e0*/  SHF.L.U64.HI R22, R223, 0x1, R7 ;  /* 0x00000001df167819 */ /* 0x000fe20000010207 */
[----:B------:R-:W-:Y:S01]  /*78f0*/  IMAD.WIDE.U32 R2, R216, c[0x0][0x218], R2 ;  /* 0x00008600d8027a25 */ /* 0x000fe200078e0002 */
[----:B------:R-:W-:Y:S03]  /*7900*/  SHF.L.U64.HI R21, R217, 0x1, R6 ;  /* 0x00000001d9157819 */ /* 0x000fe60000010206 */
[----:B------:R-:W-:Y:S01]  /*7910*/  IMAD.SHL.U32 R31, R222, 0x2, RZ ;  /* 0x00000002de1f7824 */ /* 0x000fe200078e00ff */
[----:B------:R-:W-:Y:S01]  /*7920*/  IADD3 R0, P0, R238, R2, RZ ;  /* 0x00000002ee007210 */ /* 0x000fe20007f1e0ff */
[----:B------:R-:W-:Y:S02]  /*7930*/  IMAD.SHL.U32 R30, R223, 0x2, RZ ;  /* 0x00000002df1e7824 */ /* 0x000fe400078e00ff */
[----:B------:R-:W-:Y:S01]  /*7940*/  IMAD.SHL.U32 R29, R217, 0x2, RZ ;  /* 0x00000002d91d7824 */ /* 0x000fe200078e00ff */
[----:B------:R-:W-:Y:S02]  /*7950*/  IADD3.X R2, R241, R3, R4, P0, !PT ;  /* 0x00000003f1027210 */ /* 0x000fe400007fe404 */
[C---:B------:R-:W-:Y:S04]  /*7960*/  LEA R20, P0, R0.reuse, c[0x0][0x1f8], 0x1 ;  /* 0x00007e0000147a11 */ /* 0x040fe800078008ff */
[----:B------:R-:W-:Y:S01]  /*7970*/  LEA.HI.X R5, R0, c[0x0][0x1fc], R2, 0x1, P0 ;  /* 0x00007f0000057a11 */ /* 0x000fe200000f0c02 */
[----:B------:R-:W-:-:S06]  /*7980*/  BRA.DIV ~URZ, `(.L_x_2083) ;  /* 0x000135b27f007947 */ /* 0x000fcc000b800000 */
[----:B------:R4:W3:Y:S02]  /*7990*/  SHFL.IDX PT, R4, R5, RZ, 0x181f ;  /* 0x00181fff05047589 */ /* 0x0008e400000e0000 */
.L_x_2216:
[----:B------:R-:W-:-:S05]  /*79a0*/  BRA.DIV ~URZ, `(.L_x_2084) ;  /* 0x000136027f007947 */ /* 0x000fca000b800000 */
[----:B------:R-:W5:Y:S01]  /*79b0*/  SHFL.IDX PT, R0, R20, RZ, 0x181f ;  /* 0x00181fff14007589 */ /* 0x000f6200000e0000 */
[----:B------:R-:W-:Y:S02]  /*79c0*/  ISETP.GE.AND P1, PT, R217, c[0x0][0x1d4], PT ;  /* 0x00007500d9007a0c */ /* 0x000fe40003f26270 */
[----:B------:R-:W-:Y:S04]  /*79d0*/  ISETP.GE.AND P3, PT, R223, c[0x0][0x1d4], PT ;  /* 0x00007500df007a0c */ /* 0x000fe80003f66270 */
[----:B------:R-:W-:Y:S02]  /*79e0*/  SEL R15, RZ, 0x10, P3 ;  /* 0x00000010ff0f7807 */ /* 0x000fe40001800000 */
[C---:B-----5:R-:W-:Y:S02]  /*79f0*/  IADD3 R2, P0, R0.reuse, R29, RZ ;  /* 0x0000001d00027210 */ /* 0x060fe40007f1e0ff */
[----:B------:R-:W-:Y:S03]  /*7a00*/  IADD3 R6, P2, R0, R31, RZ ;  /* 0x0000001f00067210 */ /* 0x000fe60007f5e0ff */
[----:B---3--:R-:W-:Y:S01]  /*7a10*/  IMAD.X R3, R4, 0x1, R21, P0 ;  /* 0x0000000104037824 */ /* 0x008fe200000e0615 */
[----:B------:R-:W-:Y:S01]  /*7a20*/  IADD3 R12, P0, R0, R30, RZ ;  /* 0x0000001e000c7210 */ /* 0x000fe20007f1e0ff */
[C---:B------:R-:W-:Y:S03]  /*7a30*/  IMAD.X R7, R4.reuse, 0x1, R23, P2 ;  /* 0x0000000104077824 */ /* 0x040fe600010e0617 */
[----:B------:R-:W-:Y:S01]  /*7a40*/  @!PT LDS RZ, [RZ] ;  /* 0x00000000fffff984 */ /* 0x000fe20000000800 */
[----:B------:R-:W-:Y:S01]  /*7a50*/  @!PT LDS RZ, [RZ] ;  /* 0x00000000fffff984 */ /* 0x000fe20000000800 */
[----:B------:R3:W-:Y:S01]  /*7a60*/  LDGSTS.E.BYPASS.LTC128B.128 [R215+0x100], [R2.64], !P1 ;  /* 0x0010000002d77fae */ /* 0x0007e2000c901d46 */
[----:B------:R-:W-:Y:S05]  /*7a70*/  IMAD.X R13, R4, 0x1, R22, P0 ;  /* 0x00000001040d7824 */ /* 0x000fea00000e0616 */
[----:B------:R5:W-:Y:S01]  /*7a80*/  LDGSTS.E.BYPASS.LTC128B.128 [R215+0x2100], [R12.64], !P3 ;  /* 0x021000000cd77fae */ /* 0x000be2000d901d46 */
[----:B---3--:R-:W-:Y:S03]  /*7a90*/  IADD3 R2, P0, R0, R132, RZ ;  /* 0x0000008400027210 */ /* 0x008fe60007f1e0ff */
[----:B------:R-:W3:Y:S02]  /*7aa0*/  SHFL.IDX PT, R0, R20, 0x1, 0x181f ;  /* 0x00381f0014007f89 */ /* 0x000ee400000e0000 */
[----:B------:R-:W-:Y:S01]  /*7ab0*/  IMAD.X R3, R4, 0x1, R28, P0 ;  /* 0x0000000104037824 */ /* 0x000fe200000e061c */
[----:B-----5:R-:W-:Y:S01]  /*7ac0*/  SEL R12, RZ, 0x10, P1 ;  /* 0x00000010ff0c7807 */ /* 0x020fe20000800000 */
[----:B------:R5:W4:Y:S01]  /*7ad0*/  SHFL.IDX PT, R4, R5, 0x1, 0x181f ;  /* 0x00381f0005047f89 */ /* 0x000b2200000e0000 */
[----:B------:R-:W-:Y:S02]  /*7ae0*/  ISETP.GE.AND P1, PT, R222, c[0x0][0x1d4], PT ;  /* 0x00007500de007a0c */ /* 0x000fe40003f26270 */
[----:B------:R-:W-:Y:S02]  /*7af0*/  ISETP.GE.AND P0, PT, R224, c[0x0][0x1d4], PT ;  /* 0x00007500e0007a0c */ /* 0x000fe40003f06270 */
[----:B------:R-:W-:Y:S09]  /*7b00*/  SEL R14, RZ, 0x10, P1 ;  /* 0x00000010ff0e7807 */ /* 0x000ff20000800000 */
[----:B------:R2:W-:Y:S04]  /*7b10*/  LDGSTS.E.BYPASS.LTC128B.128 [R215+0x4100], [R6.64], !P1 ;  /* 0x0410000006d77fae */ /* 0x0005e8000c901d46 */
[----:B------:R2:W-:Y:S01]  /*7b20*/  LDGSTS.E.BYPASS.LTC128B.128 [R215+0x6100], [R2.64], !P0 ;  /* 0x0610000002d77fae */ /* 0x0005e2000c101d46 */
[----:B----45:R-:W-:Y:S03]  /*7b30*/  SEL R5, RZ, 0x10, P0 ;  /* 0x00000010ff057807 */ /* 0x030fe60000000000 */
.L_x_2217:
[C---:B--23--:R-:W-:Y:S02]  /*7b40*/  IADD3 R2, -R12.reuse, 0x10, RZ ;  /* 0x000000100c027810 */ /* 0x04cfe40007ffe1ff */
[----:B------:R-:W-:Y:S02]  /*7b50*/  ISETP.NE.U32.AND P2, PT, R12, RZ, PT ;  /* 0x000000ff0c00720c */ /* 0x000fe40003f45070 */
[----:B------:R-:W-:Y:S04]  /*7b60*/  LOP3.LUT R2, R2, 0xf, RZ, 0xc0, !PT ;  /* 0x0000000f02027812 */ /* 0x000fe800078ec0ff */
[----:B------:R-:W-:Y:S04]  /*7b70*/  IADD3 R2, P1, P0, R2, R0, R29 ;  /* 0x0000000002027210 */ /* 0x000fe8000783e01d */
[----:B------:R-:W-:Y:S05]  /*7b80*/  IADD3.X R3, RZ, R4, R21, P1, P0 ;  /* 0x00000004ff037210 */ /* 0x000fea0000fe0415 */
[----:B------:R-:W-:Y:S01]  /*7b90*/  @!PT LDS RZ, [RZ] ;  /* 0x00000000fffff984 */ /* 0x000fe20000000800 */
[----:B------:R-:W-:Y:S01]  /*7ba0*/  @!PT LDS RZ, [RZ] ;  /* 0x00000000fffff984 */ /* 0x000fe20000000800 */
[----:B------:R-:W-:Y:S01]  /*7bb0*/  @!PT LDS RZ, [RZ] ;  /* 0x00000000fffff984 */ /* 0x000fe20000000800 */
[----:B------:R2:W-:Y:S01]  /*7bc0*/  LDGSTS.E.BYPASS.LTC128B.128.ZFILL [R215+0x1100], [R2.64], P2 ;  /* 0x0110000002d77fae */ /* 0x0005e20009141d46 */
[C---:B------:R-:W-:Y:S02]  /*7bd0*/  ISETP.NE.U32.AND P2, PT, R15.reuse, RZ, PT ;  /* 0x000000ff0f00720c */ /* 0x040fe40003f45070 */
[----:B--2---:R-:W-:Y:S04]  /*7be0*/  IADD3 R2, -R15, 0x10, RZ ;  /* 0x000000100f027810 */ /* 0x004fe80007ffe1ff */
[----:B------:R-:W-:Y:S04]  /*7bf0*/  LOP3.LUT R2, R2, 0xf, RZ, 0xc0, !PT ;  /* 0x0000000f02027812 */ /* 0x000fe800078ec0ff */
[----:B------:R-:W-:Y:S02]  /*7c00*/  IADD3 R12, P1, P0, R2, R0, R30 ;  /* 0x00000000020c7210 */ /* 0x000fe4000783e01e */
[----:B------:R-:W-:Y:S02]  /*7c10*/  IADD3 R2, -R14, 0x10, RZ ;  /* 0x000000100e027810 */ /* 0x000fe40007ffe1ff */
[----:B------:R-:W-:Y:S02]  /*7c20*/  IADD3.X R13, RZ, R4, R22, P1, P0 ;  /* 0x00000004ff0d7210 */ /* 0x000fe40000fe0416 */
[----:B------:R-:W-:Y:S03]  /*7c30*/  LOP3.LUT R2, R2, 0xf, RZ, 0xc0, !PT ;  /* 0x0000000f02027812 */ /* 0x000fe600078ec0ff */
[----:B------:R2:W-:Y:S01]  /*7c40*/  LDGSTS.E.BYPASS.LTC128B.128.ZFILL [R215+0x3100], [R12.64], P2 ;  /* 0x031000000cd77fae */ /* 0x0005e20009141d46 */
[----:B------:R-:W-:Y:S02]  /*7c50*/  IADD3 R6, P1, P0, R2, R0, R31 ;  /* 0x0000000002067210 */ /* 0x000fe4000783e01f */
[C---:B------:R-:W-:Y:S02]  /*7c60*/  IADD3 R2, -R5.reuse, 0x10, RZ ;  /* 0x0000001005027810 */ /* 0x040fe40007ffe1ff */
[----:B------:R-:W-:Y:S02]  /*7c70*/  IADD3.X R7, RZ, R4, R23, P1, P0 ;  /* 0x00000004ff077210 */ /* 0x000fe40000fe0417 */
[----:B------:R-:W-:Y:S04]  /*7c80*/  LOP3.LUT R2, R2, 0xf, RZ, 0xc0, !PT ;  /* 0x0000000f02027812 */ /* 0x000fe800078ec0ff */
[----:B------:R-:W-:Y:S04]  /*7c90*/  IADD3 R2, P1, P0, R2, R0, R132 ;  /* 0x0000000002027210 */ /* 0x000fe8000783e084 */
[----:B------:R-:W-:Y:S02]  /*7ca0*/  IADD3.X R3, RZ, R4, R28, P1, P0 ;  /* 0x00000004ff037210 */ /* 0x000fe40000fe041c */
[----:B------:R-:W-:Y:S02]  /*7cb0*/  ISETP.NE.U32.AND P1, PT, R14, RZ, PT ;  /* 0x000000ff0e00720c */ /* 0x000fe40003f25070 */
[----:B------:R-:W-:Y:S11]  /*7cc0*/  ISETP.NE.U32.AND P0, PT, R5, RZ, PT ;  /* 0x000000ff0500720c */ /* 0x000ff60003f05070 */
[----:B------:R2:W-:Y:S04]  /*7cd0*/  LDGSTS.E.BYPASS.LTC128B.128.ZFILL [R215+0x5100], [R6.64], P1 ;  /* 0x0510000006d77fae */ /* 0x0005e80008941d46 */
[----:B------:R2:W-:Y:S02]  /*7ce0*/  LDGSTS.E.BYPASS.LTC128B.128.ZFILL [R215+0x7100], [R2.64], P0 ;  /* 0x0710000002d77fae */ /* 0x0005e40008141d46 */
.L_x_2082:
[----:B------:R-:W-:Y:S05]  /*7cf0*/  BSYNC B0 ;  /* 0x0000000000007941 */ /* 0x000fea0003800000 */
.L_x_2081:
[----:B------:R-:W0:Y:S01]  /*7d00*/  LDGDEPBAR ;  /* 0x00000000000079af */ /* 0x000e220000000000 */
[----:B------:R-:W-:Y:S01]  /*7d10*/  WARPSYNC 0xffffffff ;  /* 0xffffffff00007948 */ /* 0x000fe20003800000 */
[C---:B--23--:R-:W-:Y:S01]  /*7d20*/  HMMA.16816.F32.BF16 R4, R32.reuse, R8, RZ ;  /* 0x000000082004723c */ /* 0x04cfe200000418ff */
[----:B------:R-:W-:Y:S02]  /*7d30*/  BSSY B0, `(.L_x_2085) ;  /* 0x0000169000007945 */ /* 0x000fe40003800000 */
[----:B------:R-:W-:Y:S05]  /*7d40*/  ISETP.GT.AND P0, PT, R214, R226, PT ;  /* 0x000000e2d600720c */ /* 0x000fea0003f04270 */
[C---:B------:R-:W-:Y:S08]  /*7d50*/  HMMA.16816.F32.BF16 R8, R32.reuse, R10, RZ ;  /* 0x0000000a2008723c */ /* 0x040ff000000418ff */
[C---:B----4-:R-:W-:Y:S08]  /*7d60*/  HMMA.16816.F32.BF16 R12, R32.reuse, R16, RZ ;  /* 0x00000010200c723c */ /* 0x050ff000000418ff */
[C---:B------:R-:W-:Y:S08]  /*7d70*/  HMMA.16816.F32.BF16 R16, R32.reuse, R18, RZ ;  /* 0x000000122010723c */ /* 0x040ff000000418ff */
[C---:B-1----:R-:W-:Y:S08]  /*7d80*/  HMMA.16816.F32.BF16 R20, R32.reuse, R24, RZ ;  /* 0x000000182014723c */ /* 0x042ff000000418ff */
        /* <DEDUP_REMOVED lines=15> */
[----:B------:R-:W3:Y:S07]  /*7e80*/  LDSM.16.M88.4 R172, [R202+0x1000] ;  /* 0x00100000caac783b */ /* 0x000eee0000000200 */
[C---:B-1----:R-:W-:Y:S08]  /*7e90*/  HMMA.16816.F32.BF16 R4, R168.reuse, R176, R4 ;  /* 0x000000b0a804723c */ /* 0x042ff00000041804 */
[C---:B------:R-:W-:Y:S01]  /*7ea0*/  HMMA.16816.F32.BF16 R8, R168.reuse, R178, R8 ;  /* 0x000000b2a808723c */ /* 0x040fe20000041808 */
[----:B------:R-:W-:Y:S07]  /*7eb0*/  LDSM.16.M88.4 R176, [R201+-0x6000] ;  /* 0xffa00000c9b0783b */ /* 0x000fee0000000200 */
[C---:B--2---:R-:W-:Y:S08]  /*7ec0*/  HMMA.16816.F32.BF16 R12, R168.reuse, R180, R12 ;  /* 0x000000b4a80c723c */ /* 0x044ff0000004180c */
[C---:B------:R-:W-:Y:S01]  /*7ed0*/  HMMA.16816.F32.BF16 R16, R168.reuse, R182, R16 ;  /* 0x000000b6a810723c */ /* 0x040fe20000041810 */
[----:B------:R-:W-:Y:S07]  /*7ee0*/  LDSM.16.M88.4 R180, [R201+-0x5800] ;  /* 0xffa80000c9b4783b */ /* 0x000fee0000000200 */
[C---:B---3--:R-:W-:Y:S08]  /*7ef0*/  HMMA.16816.F32.BF16 R20, R168.reuse, R172, R20 ;  /* 0x000000aca814723c */ /* 0x048ff00000041814 */
[C---:B------:R-:W-:Y:S01]  /*7f00*/  HMMA.16816.F32.BF16 R24, R168.reuse, R174, R24 ;  /* 0x000000aea818723c */ /* 0x040fe20000041818 */
[----:B------:R-:W1:Y:S07]  /*7f10*/  LDSM.16.M88.4 R172, [R210] ;  /* 0x00000000d2ac783b */ /* 0x000e6e0000000200 */
[C---:B------:R-:W-:Y:S08]  /*7f20*/  HMMA.16816.F32.BF16 R28, R168.reuse, R184, R28 ;  /* 0x000000b8a81c723c */ /* 0x040ff0000004181c */
[----:B------:R-:W-:Y:S01]  /*7f30*/  HMMA.16816.F32.BF16 R32, R168, R186, R32 ;  /* 0x000000baa820723c */ /* 0x000fe20000041820 */
[----:B------:R-:W2:Y:S08]  /*7f40*/  LDSM.16.M88.4 R168, [R201+-0x5000] ;  /* 0xffb00000c9a8783b */ /* 0x000eb00000000200 */
[----:B------:R-:W3:Y:S01]  /*7f50*/  LDSM.16.M88.4 R184, [R201+-0x4800] ;  /* 0xffb80000c9b8783b */ /* 0x000ee20000000200 */
[C---:B-1----:R-:W-:Y:S08]  /*7f60*/  HMMA.16816.F32.BF16 R4, R172.reuse, R176, R4 ;  /* 0x000000b0ac04723c */ /* 0x042ff00000041804 */
        /* <DEDUP_REMOVED lines=10> */
[----:B------:R-:W2:Y:S08]  /*8010*/  LDSM.16.M88.4 R172, [R200+0x3000] ;  /* 0x00300000c8ac783b */ /* 0x000eb00000000200 */
[----:B------:R-:W3:Y:S01]  /*8020*/  LDSM.16.M88.4 R184, [R200+0x3800] ;  /* 0x00380000c8b8783b */ /* 0x000ee20000000200 */
        /* <DEDUP_REMOVED lines=28> */
[----:B------:R-:W-:Y:S07]  /*81f0*/  LDSM.16.M88.4 R176, [R201+-0x4000] ;  /* 0xffc00000c9b0783b */ /* 0x000fee0000000200 */
[C---:B------:R-:W-:Y:S08]  /*8200*/  HMMA.16816.F32.BF16 R12, R168.reuse, R180, R12 ;  /* 0x000000b4a80c723c */ /* 0x040ff0000004180c */
[C---:B------:R-:W-:Y:S01]  /*8210*/  HMMA.16816.F32.BF16 R16, R168.reuse, R182, R16 ;  /* 0x000000b6a810723c */ /* 0x040fe20000041810 */
[----:B------:R-:W-:Y:S07]  /*8220*/  LDSM.16.M88.4 R180, [R201+-0x3800] ;  /* 0xffc80000c9b4783b */ /* 0x000fee0000000200 */
[C---:B--2---:R-:W-:Y:S08]  /*8230*/  HMMA.16816.F32.BF16 R20, R168.reuse, R172, R20 ;  /* 0x000000aca814723c */ /* 0x044ff00000041814 */
[C---:B------:R-:W-:Y:S01]  /*8240*/  HMMA.16816.F32.BF16 R24, R168.reuse, R174, R24 ;  /* 0x000000aea818723c */ /* 0x040fe20000041818 */
[----:B------:R-:W1:Y:S07]  /*8250*/  LDSM.16.M88.4 R172, [R210+0x4000] ;  /* 0x00400000d2ac783b */ /* 0x000e6e0000000200 */
[C---:B---3--:R-:W-:Y:S08]  /*8260*/  HMMA.16816.F32.BF16 R28, R168.reuse, R184, R28 ;  /* 0x000000b8a81c723c */ /* 0x048ff0000004181c */
        /* <DEDUP_REMOVED lines=80> */
[----:B------:R-:W-:Y:S01]  /*8770*/  LDSM.16.M88.4 R184, [R202+0x6000] ;  /* 0x00600000cab8783b */ /* 0x000fe20000000200 */
[C---:B-1----:R-:W-:Y:S08]  /*8780*/  HMMA.16816.F32.BF16 R4, R172.reuse, R176, R4 ;  /* 0x000000b0ac04723c */ /* 0x042ff00000041804 */
[C---:B------:R-:W-:Y:S01]  /*8790*/  HMMA.16816.F32.BF16 R8, R172.reuse, R178, R8 ;  /* 0x000000b2ac08723c */ /* 0x040fe20000041808 */
[----:B------:R-:W1:Y:S07]  /*87a0*/  LDSM.16.M88.4 R176, [R135+0x7800] ;  /* 0x0078000087b0783b */ /* 0x000e6e0000000200 */
[C---:B------:R-:W-:Y:S08]  /*87b0*/  HMMA.16816.F32.BF16 R12, R172.reuse, R180, R12 ;  /* 0x000000b4ac0c723c */ /* 0x040ff0000004180c */
[C---:B------:R-:W-:Y:S01]  /*87c0*/  HMMA.16816.F32.BF16 R16, R172.reuse, R182, R16 ;  /* 0x000000b6ac10723c */ /* 0x040fe20000041810 */
[----:B------:R-:W3:Y:S07]  /*87d0*/  LDSM.16.M88.4 R180, [R211+0xc000] ;  /* 0x00c00000d3b4783b */ /* 0x000eee0000000200 */
[C---:B--2---:R-:W-:Y:S08]  /*87e0*/  HMMA.16816.F32.BF16 R20, R172.reuse, R168, R20 ;  /* 0x000000a8ac14723c */ /* 0x044ff00000041814 */
[C---:B------:R-:W-:Y:S01]  /*87f0*/  HMMA.16816.F32.BF16 R24, R172.reuse, R170, R24 ;  /* 0x000000aaac18723c */ /* 0x040fe20000041818 */
[----:B------:R-:W2:Y:S07]  /*8800*/  LDSM.16.M88.4 R168, [R202+0x6800] ;  /* 0x00680000caa8783b */ /* 0x000eae0000000200 */
[C---:B-1----:R-:W-:Y:S08]  /*8810*/  HMMA.16816.F32.BF16 R28, R172.reuse, R176, R28 ;  /* 0x000000b0ac1c723c */ /* 0x042ff0000004181c */
[----:B------:R-:W-:Y:S01]  /*8820*/  HMMA.16816.F32.BF16 R32, R172, R178, R32 ;  /* 0x000000b2ac20723c */ /* 0x000fe20000041820 */
[----:B------:R-:W1:Y:S07]  /*8830*/  LDSM.16.M88.4 R172, [R202+0x7000] ;  /* 0x00700000caac783b */ /* 0x000e6e0000000200 */
[C---:B---3--:R-:W-:Y:S01]  /*8840*/  HMMA.16816.F32.BF16 R4, R180.reuse, R184, R4 ;  /* 0x000000b8b404723c */ /* 0x048fe20000041804 */
[----:B------:R-:W3:Y:S07]  /*8850*/  LDSM.16.M88.4 R176, [R202+0x7800] ;  /* 0x00780000cab0783b */ /* 0x000eee0000000200 */
[C---:B------:R-:W-:Y:S01]  /*8860*/  HMMA.16816.F32.BF16 R8, R180.reuse, R186, R8 ;  /* 0x000000bab408723c */ /* 0x040fe20000041808 */
[----:B------:R-:W-:Y:S07]  /*8870*/  LDSM.16.M88.4 R184, [R201] ;  /* 0x00000000c9b8783b */ /* 0x000fee0000000200 */
[C---:B--2---:R-:W-:Y:S08]  /*8880*/  HMMA.16816.F32.BF16 R12, R180.reuse, R168, R12 ;  /* 0x000000a8b40c723c */ /* 0x044ff0000004180c */
[C---:B------:R-:W-:Y:S01]  /*8890*/  HMMA.16816.F32.BF16 R16, R180.reuse, R170, R16 ;  /* 0x000000aab410723c */ /* 0x040fe20000041810 */
[----:B------:R-:W2:Y:S07]  /*88a0*/  LDSM.16.M88.4 R168, [R210+0xc000] ;  /* 0x00c00000d2a8783b */ /* 0x000eae0000000200 */
[C---:B-1----:R-:W-:Y:S08]  /*88b0*/  HMMA.16816.F32.BF16 R20, R180.reuse, R172, R20 ;  /* 0x000000acb414723c */ /* 0x042ff00000041814 */
[C---:B------:R-:W-:Y:S01]  /*88c0*/  HMMA.16816.F32.BF16 R24, R180.reuse, R174, R24 ;  /* 0x000000aeb418723c */ /* 0x040fe20000041818 */
[----:B------:R-:W1:Y:S07]  /*88d0*/  LDSM.16.M88.4 R172, [R201+0x800] ;  /* 0x00080000c9ac783b */ /* 0x000e6e0000000200 */
[C---:B---3--:R-:W-:Y:S08]  /*88e0*/  HMMA.16816.F32.BF16 R28, R180.reuse, R176, R28 ;  /* 0x000000b0b41c723c */ /* 0x048ff0000004181c */
[----:B------:R-:W-:Y:S08]  /*88f0*/  HMMA.16816.F32.BF16 R32, R180, R178, R32 ;  /* 0x000000b2b420723c */ /* 0x000ff00000041820 */
[C---:B--2---:R-:W-:Y:S08]  /*8900*/  HMMA.16816.F32.BF16 R4, R168.reuse, R184, R4 ;  /* 0x000000b8a804723c */ /* 0x044ff00000041804 */
[C---:B------:R-:W-:Y:S08]  /*8910*/  HMMA.16816.F32.BF16 R8, R168.reuse, R186, R8 ;  /* 0x000000baa808723c */ /* 0x040ff00000041808 */
[C---:B-1----:R-:W-:Y:S08]  /*8920*/  HMMA.16816.F32.BF16 R12, R168.reuse, R172, R12 ;  /* 0x000000aca80c723c */ /* 0x042ff0000004180c */
[----:B------:R-:W-:Y:S01]  /*8930*/  FMUL.FTZ R0, R4, c[0x0][0x320] ;  /* 0x0000c80004007a20 */ /* 0x000fe20000410000 */
[C---:B------:R-:W-:Y:S03]  /*8940*/  HMMA.16816.F32.BF16 R16, R168.reuse, R174, R16 ;  /* 0x000000aea810723c */ /* 0x040fe60000041810 */
[----:B------:R1:W2:Y:S04]  /*8950*/  MUFU.TANH R189, R0 ;  /* 0x0000000000bd7308 */ /* 0x0002a80000002400 */
[----:B------:R-:W-:Y:S06]  /*8960*/  FMUL.FTZ R2, R11, c[0x0][0x320] ;  /* 0x0000c8000b027a20 */ /* 0x000fec0000410000 */
[----:B------:R3:W4:Y:S11]  /*8970*/  MUFU.TANH R190, R2 ;  /* 0x0000000200be7308 */ /* 0x0007360000002400 */
[----:B------:R-:W-:Y:S02]  /*8980*/  FMUL.FTZ R3, R18, c[0x0][0x320] ;  /* 0x0000c80012037a20 */ /* 0x000fe40000410000 */
[----:B-1----:R-:W-:Y:S02]  /*8990*/  FMUL.FTZ R0, R5, c[0x0][0x320] ;  /* 0x0000c80005007a20 */ /* 0x002fe40000410000 */
[----:B------:R-:W1:Y:S01]  /*89a0*/  MUFU.TANH R183, R3 ;  /* 0x0000000300b77308 */ /* 0x000e620000002400 */
[----:B---3--:R-:W-:Y:S09]  /*89b0*/  FMUL.FTZ R2, R19, c[0x0][0x320] ;  /* 0x0000c80013027a20 */ /* 0x008ff20000410000 */
[----:B------:R3:W1:Y:S10]  /*89c0*/  MUFU.TANH R188, R0 ;  /* 0x0000000000bc7308 */ /* 0x0006740000002400 */
[----:B------:R-:W1:Y:S01]  /*89d0*/  MUFU.TANH R182, R2 ;  /* 0x0000000200b67308 */ /* 0x000e620000002400 */
[----:B---3--:R-:W-:Y:S09]  /*89e0*/  FMUL.FTZ R0, R6, c[0x0][0x320] ;  /* 0x0000c80006007a20 */ /* 0x008ff20000410000 */
[----:B------:R3:W1:Y:S02]  /*89f0*/  MUFU.TANH R193, R0 ;  /* 0x0000000000c17308 */ /* 0x0006640000002400 */
[----:B---3--:R-:W-:Y:S02]  /*8a00*/  FMUL.FTZ R0, R7, c[0x0][0x320] ;  /* 0x0000c80007007a20 */ /* 0x008fe40000410000 */
[----:B------:R-:W3:Y:S06]  /*8a10*/  LDSM.16.M88.4 R4, [R201+0x1000] ;  /* 0x00100000c904783b */ /* 0x000eec0000000200 */
[----:B------:R5:W1:Y:S02]  /*8a20*/  MUFU.TANH R192, R0 ;  /* 0x0000000000c07308 */ /* 0x000a640000002400 */
[----:B-----5:R-:W-:Y:S08]  /*8a30*/  FMUL.FTZ R0, R8, c[0x0][0x320] ;  /* 0x0000c80008007a20 */ /* 0x020ff00000410000 */
[----:B------:R5:W1:Y:S01]  /*8a40*/  MUFU.TANH R185, R0 ;  /* 0x0000000000b97308 */ /* 0x000a620000002400 */
[C---:B---3--:R-:W-:Y:S08]  /*8a50*/  HMMA.16816.F32.BF16 R20, R168.reuse, R4, R20 ;  /* 0x00000004a814723c */ /* 0x048ff00000041814 */
[C---:B------:R-:W-:Y:S04]  /*8a60*/  HMMA.16816.F32.BF16 R24, R168.reuse, R6, R24 ;  /* 0x00000006a818723c */ /* 0x040fe80000041818 */
[----:B-----5:R-:W-:Y:S04]  /*8a70*/  FMUL.FTZ R0, R9, c[0x0][0x320] ;  /* 0x0000c80009007a20 */ /* 0x020fe80000410000 */
[----:B------:R3:W1:Y:S04]  /*8a80*/  MUFU.TANH R184, R0 ;  /* 0x0000000000b87308 */ /* 0x0006680000002400 */
[----:B---3--:R-:W-:Y:S02]  /*8a90*/  FMUL.FTZ R0, R10, c[0x0][0x320] ;  /* 0x0000c8000a007a20 */ /* 0x008fe40000410000 */
[----:B------:R-:W3:Y:S01]  /*8aa0*/  LDSM.16.M88.4 R8, [R201+0x1800] ;  /* 0x00180000c908783b */ /* 0x000ee20000000200 */
[----:B------:R-:W-:Y:S04]  /*8ab0*/  DEPBAR.LE SB0, 0x0 ;  /* 0x000080000000791a */ /* 0x000fe80000000000 */
[----:B------:R5:W1:Y:S03]  /*8ac0*/  MUFU.TANH R191, R0 ;  /* 0x0000000000bf7308 */ /* 0x000a660000002400 */
[----:B------:R-:W-:Y:S01]  /*8ad0*/  BAR.SYNC.DEFER_BLOCKING 0x0 ;  /* 0x0000000000007b1d */ /* 0x000fe20000010000 */
[----:B-----5:R-:W-:Y:S06]  /*8ae0*/  FMUL.FTZ R0, R12, c[0x0][0x320] ;  /* 0x0000c8000c007a20 */ /* 0x020fec0000410000 */
[----:B------:R5:W1:Y:S01]  /*8af0*/  MUFU.TANH R181, R0 ;  /* 0x0000000000b57308 */ /* 0x000a620000002400 */
[C---:B---3--:R-:W-:Y:S08]  /*8b00*/  HMMA.16816.F32.BF16 R28, R168.reuse, R8, R28 ;  /* 0x00000008a81c723c */ /* 0x048ff0000004181c */
[----:B------:R-:W-:Y:S04]  /*8b10*/  HMMA.16816.F32.BF16 R32, R168, R10, R32 ;  /* 0x0000000aa820723c */ /* 0x000fe80000041820 */
[----:B-----5:R-:W-:Y:S04]  /*8b20*/  FMUL.FTZ R0, R13, c[0x0][0x320] ;  /* 0x0000c8000d007a20 */ /* 0x020fe80000410000 */
[----:B------:R3:W1:Y:S04]  /*8b30*/  MUFU.TANH R180, R0 ;  /* 0x0000000000b47308 */ /* 0x0006680000002400 */
[----:B---3--:R-:W-:Y:S06]  /*8b40*/  FMUL.FTZ R0, R14, c[0x0][0x320] ;  /* 0x0000c8000e007a20 */ /* 0x008fec0000410000 */
[----:B------:R3:W1:Y:S02]  /*8b50*/  MUFU.TANH R187, R0 ;  /* 0x0000000000bb7308 */ /* 0x0006640000002400 */
[----:B---3--:R-:W-:Y:S08]  /*8b60*/  FMUL.FTZ R0, R15, c[0x0][0x320] ;  /* 0x0000c8000f007a20 */ /* 0x008ff00000410000 */
        /* <DEDUP_REMOVED lines=36> */
[----:B------:R3:W1:Y:S01]  /*8db0*/  MUFU.TANH R175, R0 ;  /* 0x0000000000af7308 */ /* 0x0006620000002400 */
[----:B------:R-:W-:-:S05]  /*8dc0*/  @!P0 BRA `(.L_x_2086) ;  /* 0x000005f000008947 */ /* 0x000fca0003800000 */
[----:B--2-4-:R-:W-:Y:S01]  /*8dd0*/  SHF.R.S32.HI R6, RZ, 0x1f, R222 ;  /* 0x0000001fff067819 */ /* 0x014fe200000114de */
[----:B------:R-:W-:Y:S01]  /*8de0*/  IMAD.MOV.U32 R194, RZ, RZ, c[0x0][0x2b8] ;  /* 0x0000ae00ffc27624 */ /* 0x000fe200078e00ff */
[----:B------:R-:W-:Y:S01]  /*8df0*/  SHF.R.S32.HI R7, RZ, 0x1f, R223 ;  /* 0x0000001fff077819 */ /* 0x000fe200000114df */
[----:B------:R-:W-:Y:S01]  /*8e00*/  IMAD R2, R214, 0x40, R232 ;  /* 0x00000040d6027824 */ /* 0x000fe200078e02e8 */
[----:B------:R-:W-:Y:S01]  /*8e10*/  SHF.L.U64.HI R13, R222, 0x1, R6 ;  /* 0x00000001de0d7819 */ /* 0x000fe20000010206 */
[----:B------:R-:W-:Y:S01]  /*8e20*/  IMAD.MOV.U32 R216, RZ, RZ, RZ ;  /* 0x000000ffffd87224 */ /* 0x000fe200078e00ff */
[----:B------:R-:W-:Y:S01]  /*8e30*/  ISETP.NE.AND P1, PT, R194, 0x1, PT ;  /* 0x00000001c200780c */ /* 0x000fe20003f25270 */
[----:B------:R-:W-:Y:S01]  /*8e40*/  IMAD.SHL.U32 R25, R224, 0x2, RZ ;  /* 0x00000002e0197824 */ /* 0x000fe200078e00ff */
[----:B------:R-:W-:Y:S01]  /*8e50*/  IADD3 R2, R2, -0x40, R229 ;  /* 0xffffffc002027810 */ /* 0x000fe20007ffe0e5 */
[----:B------:R-:W-:Y:S01]  /*8e60*/  IMAD.SHL.U32 R24, R222, 0x2, RZ ;  /* 0x00000002de187824 */ /* 0x000fe200078e00ff */
[----:B------:R-:W-:Y:S01]  /*8e70*/  SHF.R.S32.HI R194, RZ, 0x1f, R224 ;  /* 0x0000001fffc27819 */ /* 0x000fe200000114e0 */
[----:B------:R-:W-:Y:S01]  /*8e80*/  IMAD.SHL.U32 R23, R223, 0x2, RZ ;  /* 0x00000002df177824 */ /* 0x000fe200078e00ff */
[----:B------:R-:W-:Y:S01]  /*8e90*/  SHF.R.S32.HI R6, RZ, 0x1f, R217 ;  /* 0x0000001fff067819 */ /* 0x000fe200000114d9 */
[----:B---3--:R-:W-:Y:S01]  /*8ea0*/  IMAD.MOV.U32 R0, RZ, RZ, R2 ;  /* 0x000000ffff007224 */ /* 0x008fe200078e0002 */
[----:B------:R-:W-:Y:S01]  /*8eb0*/  SHF.L.U64.HI R14, R224, 0x1, R194 ;  /* 0x00000001e00e7819 */ /* 0x000fe200000102c2 */
[----:B------:R-:W-:Y:S01]  /*8ec0*/  IMAD.SHL.U32 R22, R217, 0x2, RZ ;  /* 0x00000002d9167824 */ /* 0x000fe200078e00ff */
[----:B------:R-:W-:Y:S02]  /*8ed0*/  SHF.L.U64.HI R12, R223, 0x1, R7 ;  /* 0x00000001df0c7819 */ /* 0x000fe40000010207 */
[----:B------:R-:W-:Y:S01]  /*8ee0*/  SHF.L.U64.HI R9, R217, 0x1, R6 ;  /* 0x00000001d9097819 */ /* 0x000fe20000010206 */
[----:B------:R-:W-:Y:S05]  /*8ef0*/  @P1 IMAD.HI.U32 R3, R2, c[0x0][0x2bc], RZ ;  /* 0x0000af0002031a27 */ /* 0x000fea00078e00ff */
[----:B------:R-:W-:Y:S04]  /*8f00*/  @P1 SHF.R.U32.HI R0, RZ, c[0x0][0x2c0], R3 ;  /* 0x0000b000ff001a19 */ /* 0x000fe80000011603 */
[C---:B------:R-:W-:Y:S04]  /*8f10*/  @!P6 IADD3 R3, P0, R0.reuse, R236, RZ ;  /* 0x000000ec0003e210 */ /* 0x040fe80007f1e0ff */
[----:B------:R-:W-:Y:S01]  /*8f20*/  @!P6 LEA.HI.X.SX32 R5, R0, R240, 0x1, P0 ;  /* 0x000000f00005e211 */ /* 0x000fe200000f0eff */
[----:B------:R-:W-:Y:S01]  /*8f30*/  IMAD.MOV R0, RZ, RZ, -R0 ;  /* 0x000000ffff007224 */ /* 0x000fe200078e0a00 */
[C---:B------:R-:W-:Y:S03]  /*8f40*/  @!P6 LEA R4, P0, R3.reuse, c[0x0][0x2a0], 0x2 ;  /* 0x0000a8000304ea11 */ /* 0x040fe600078010ff */
[----:B------:R-:W-:Y:S01]  /*8f50*/  IMAD R218, R0, c[0x0][0x2b8], R2 ;  /* 0x0000ae0000da7a24 */ /* 0x000fe200078e0202 */
[----:B------:R-:W-:Y:S03]  /*8f60*/  @!P6 LEA.HI.X R5, R3, c[0x0][0x2a4], R5, 0x2, P0 ;  /* 0x0000a9000305ea11 */ /* 0x000fe600000f1405 */
[----:B------:R-:W-:Y:S01]  /*8f70*/  IMAD.WIDE.U32 R2, R218, c[0x0][0x1e0], RZ ;  /* 0x00007800da027a25 */ /* 0x000fe200078e00ff */
        /* <DEDUP_REMOVED lines=15> */
.L_x_2218:
[----:B------:R-:W-:-:S05]  /*9070*/  BRA.DIV ~URZ, `(.L_x_2088) ;  /* 0x000122327f007947 */ /* 0x000fca000b800000 */
[----:B------:R-:W4:Y:S01]  /*9080*/  SHFL.IDX PT, R0, R8, RZ, 0x181f ;  /* 0x00181fff08007589 */ /* 0x000f2200000e0000 */
[----:B------:R-:W-:Y:S02]  /*9090*/  ISETP.GE.AND P2, PT, R217, c[0x0][0x1d4], PT ;  /* 0x00007500d9007a0c */ /* 0x000fe40003f46270 */
[----:B------:R-:W-:Y:S02]  /*90a0*/  ISETP.GE.AND P3, PT, R223, c[0x0][0x1d4], PT ;  /* 0x00007500df007a0c */ /* 0x000fe40003f66270 */
[----:B------:R-:W-:Y:S04]  /*90b0*/  ISETP.GE.AND P1, PT, R222, c[0x0][0x1d4], PT ;  /* 0x00007500de007a0c */ /* 0x000fe80003f26270 */
[----:B------:R-:W-:Y:S02]  /*90c0*/  SEL R11, RZ, 0x10, P1 ;  /* 0x00000010ff0b7807 */ /* 0x000fe40000800000 */
[----:B----4-:R-:W-:Y:S05]  /*90d0*/  IADD3 R6, P0, R0, R22, RZ ;  /* 0x0000001600067210 */ /* 0x010fea0007f1e0ff */
[----:B---3--:R-:W-:Y:S01]  /*90e0*/  IMAD.X R7, R4, 0x1, R9, P0 ;  /* 0x0000000104077824 */ /* 0x008fe200000e0609 */
[----:B------:R-:W-:Y:S04]  /*90f0*/  IADD3 R2, P0, R0, R23, RZ ;  /* 0x0000001700027210 */ /* 0x000fe80007f1e0ff */
[----:B------:R-:W-:Y:S01]  /*9100*/  @!PT LDS RZ, [RZ] ;  /* 0x00000000fffff984 */ /* 0x000fe20000000800 */
[----:B------:R-:W-:Y:S01]  /*9110*/  @!PT LDS RZ, [RZ] ;  /* 0x00000000fffff984 */ /* 0x000fe20000000800 */
[----:B------:R3:W-:Y:S01]  /*9120*/  LDGSTS.E.BYPASS.LTC128B.128 [R215+0x8100], [R6.64], !P2 ;  /* 0x0810000006d77fae */ /* 0x0007e2000d101d46 */
[----:B------:R-:W-:Y:S05]  /*9130*/  IMAD.X R3, R4, 0x1, R12, P0 ;  /* 0x0000000104037824 */ /* 0x000fea00000e060c */
[----:B------:R4:W-:Y:S01]  /*9140*/  LDGSTS.E.BYPASS.LTC128B.128 [R215+0xa100], [R2.64], !P3 ;  /* 0x0a10000002d77fae */ /* 0x0009e2000d901d46 */
[----:B---3--:R-:W-:Y:S02]  /*9150*/  SEL R6, RZ, 0x10, P2 ;  /* 0x00000010ff067807 */ /* 0x008fe40001000000 */
[----:B----4-:R-:W-:Y:S05]  /*9160*/  IADD3 R2, P0, R0, R24, RZ ;  /* 0x0000001800027210 */ /* 0x010fea0007f1e0ff */
[----:B------:R-:W-:Y:S05]  /*9170*/  IMAD.X R3, R4, 0x1, R13, P0 ;  /* 0x0000000104037824 */ /* 0x000fea00000e060d */
[----:B------:R3:W-:Y:S02]  /*9180*/  LDGSTS.E.BYPASS.LTC128B.128 [R215+0xc100], [R2.64], !P1 ;  /* 0x0c10000002d77fae */ /* 0x0007e4000c901d46 */
[----:B---3--:R-:W-:Y:S02]  /*9190*/  IADD3 R2, P0, R0, R25, RZ ;  /* 0x0000001900027210 */ /* 0x008fe40007f1e0ff */
[----:B------:R-:W3:Y:S03]  /*91a0*/  SHFL.IDX PT, R0, R8, 0x1, 0x181f ;  /* 0x00381f0008007f89 */ /* 0x000ee600000e0000 */
[----:B------:R-:W-:Y:S01]  /*91b0*/  IMAD.X R3, R4, 0x1, R14, P0 ;  /* 0x0000000104037824 */ /* 0x000fe200000e060e */
[----:B------:R-:W-:Y:S01]  /*91c0*/  ISETP.GE.AND P0, PT, R224, c[0x0][0x1d4], PT ;  /* 0x00007500e0007a0c */ /* 0x000fe20003f06270 */
[----:B------:R4:W2:Y:S03]  /*91d0*/  SHFL.IDX PT, R4, R5, 0x1, 0x181f ;  /* 0x00381f0005047f89 */ /* 0x0008a600000e0000 */
[----:B------:R-:W-:Y:S09]  /*91e0*/  SEL R10, RZ, 0x10, P0 ;  /* 0x00000010ff0a7807 */ /* 0x000ff20000000000 */
[----:B------:R1:W-:Y:S01]  /*91f0*/  LDGSTS.E.BYPASS.LTC128B.128 [R215+0xe100], [R2.64], !P0 ;  /* 0x0e10000002d77fae */ /* 0x0003e2000c101d46 */
[----:B--2-4-:R-:W-:Y:S03]  /*9200*/  SEL R5, RZ, 0x10, P3 ;  /* 0x00000010ff057807 */ /* 0x014fe60001800000 */
.L_x_2219:
[C---:B-1-3--:R-:W-:Y:S02]  /*9210*/  IADD3 R2, -R6.reuse, 0x10, RZ ;  /* 0x0000001006027810 */ /* 0x04afe40007ffe1ff */
        /* <DEDUP_REMOVED lines=9> */
[----:B-1----:R-:W-:Y:S04]  /*92b0*/  IADD3 R2, -R5, 0x10, RZ ;  /* 0x0000001005027810 */ /* 0x002fe80007ffe1ff */
[----:B------:R-:W-:Y:S04]  /*92c0*/  LOP3.LUT R2, R2, 0xf, RZ, 0xc0, !PT ;  /* 0x0000000f02027812 */ /* 0x000fe800078ec0ff */
[----:B------:R-:W-:Y:S02]  /*92d0*/  IADD3 R8, P1, P0, R2, R0, R23 ;  /* 0x0000000002087210 */ /* 0x000fe4000783e017 */
[C---:B------:R-:W-:Y:S02]  /*92e0*/  IADD3 R2, -R11.reuse, 0x10, RZ ;  /* 0x000000100b027810 */ /* 0x040fe40007ffe1ff */
[----:B------:R-:W-:Y:S02]  /*92f0*/  IADD3.X R9, RZ, R4, R12, P1, P0 ;  /* 0x00000004ff097210 */ /* 0x000fe40000fe040c */
[----:B------:R-:W-:Y:S03]  /*9300*/  LOP3.LUT R2, R2, 0xf, RZ, 0xc0, !PT ;  /* 0x0000000f02027812 */ /* 0x000fe600078ec0ff */
[----:B------:R1:W-:Y:S01]  /*9310*/  LDGSTS.E.BYPASS.LTC128B.128.ZFILL [R215+0xb100], [R8.64], P2 ;  /* 0x0b10000008d77fae */ /* 0x0003e20009141d46 */
[----:B------:R-:W-:Y:S02]  /*9320*/  IADD3 R6, P1, P0, R2, R0, R24 ;  /* 0x0000000002067210 */ /* 0x000fe4000783e018 */
[----:B------:R-:W-:Y:S02]  /*9330*/  IADD3 R2, -R10, 0x10, RZ ;  /* 0x000000100a027810 */ /* 0x000fe40007ffe1ff */
        /* <DEDUP_REMOVED lines=8> */
.L_x_2086:
[----:B--2-4-:R-:W-:Y:S05]  /*93c0*/  BSYNC B0 ;  /* 0x0000000000007941 */ /* 0x014fea0003800000 */
.L_x_2085:
[----:B---3--:R-:W-:Y:S01]  /*93d0*/  IMAD.MOV.U32 R0, RZ, RZ, c[0x0][0x2c4] ;  /* 0x0000b100ff007624 */ /* 0x008fe200078e00ff */
        /* <DEDUP_REMOVED lines=11> */
[C---:B-1----:R-:W-:Y:S02]  /*9490*/  IADD3 R6, R0.reuse, UR4, RZ ;  /* 0x0000000400067c10 */ /* 0x042fe4000fffe0ff */
[----:B------:R-:W-:Y:S01]  /*94a0*/  IADD3 R7, R0, c[0x0][0x328], RZ ;  /* 0x0000ca0000077a10 */ /* 0x000fe20007ffe0ff */
[----:B------:R-:W-:-:S05]  /*94b0*/  BRA.DIV ~URZ, `(.L_x_2089) ;  /* 0x000120827f007947 */ /* 0x000fca000b800000 */
[----:B------:R1:W2:Y:S02]  /*94c0*/  SHFL.IDX PT, R3, R4, RZ, 0x1c1f ;  /* 0x001c1fff04037589 */ /* 0x0002a400000e0000 */
.L_x_2220:
        /* <DEDUP_REMOVED lines=19> */
.L_x_2092:
[----:B------:R-:W-:Y:S04]  /*9600*/  MOV R8, 0x1 ;  /* 0x0000000100087802 */ /* 0x000fe80000000f00 */
[----:B------:R-:W-:Y:S11]  /*9610*/  ISETP.NE.AND P0, PT, R8, c[0x0][0x32c], PT ;  /* 0x0000cb0008007a0c */ /* 0x000ff60003f05270 */
[----:B------:R-:W-:Y:S02]  /*9620*/  @!UPT UIADD3 URZ, URZ, URZ, URZ ;  /* 0x0000003f3f3ff290 */ /* 0x000fe4000fffe03f */
[----:B------:R-:W-:Y:S05]  /*9630*/  @P0 IMAD.HI.U32 R8, R3, c[0x0][0x330], RZ ;  /* 0x0000cc0003080a27 */ /* 0x000fea00078e00ff */
[----:B------:R-:W-:Y:S02]  /*9640*/  @P0 SHF.R.U32.HI R3, RZ, c[0x0][0x334], R8 ;  /* 0x0000cd00ff030a19 */ /* 0x000fe40000011608 */
.L_x_2093:
[----:B------:R-:W-:Y:S05]  /*9650*/  BSYNC B0 ;  /* 0x0000000000007941 */ /* 0x000fea0003800000 */
.L_x_2091:
[----:B------:R-:W-:Y:S04]  /*9660*/  IMAD R3, R3, c[0x0][0x32c], -R5 ;  /* 0x0000cb0003037a24 */ /* 0x000fe800078e0a05 */
[----:B------:R-:W-:Y:S05]  /*9670*/  IMAD.IADD R3, R3, 0x1, -R231 ;  /* 0x0000000103037824 */ /* 0x000fea00078e0ae7 */
[----:B------:R-:W-:Y:S02]  /*9680*/  IMNMX R0, R0, R3, !PT ;  /* 0x0000000300007217 */ /* 0x000fe40007800200 */
[----:B------:R-:W-:Y:S04]  /*9690*/  IADD3 R3, R3, c[0x0][0x32c], RZ ;  /* 0x0000cb0003037a10 */ /* 0x000fe80007ffe0ff */
[----:B------:R-:W-:Y:S02]  /*96a0*/  IMNMX R2, R2, R3, PT ;  /* 0x0000000302027217 */ /* 0x000fe40003800200 */
.L_x_2090:
        /* <DEDUP_REMOVED lines=50> */
[----:B------:R2:W3:Y:S02]  /*99d0*/  SHFL.IDX PT, R3, R4, 0x1, 0x1c1f ;  /* 0x003c1f0004037f89 */ /* 0x0004e400000e0000 */
.L_x_2221:
        /* <DEDUP_REMOVED lines=12> */
[----:B-12---:R-:W-:Y:S05]  /*9aa0*/  IMAD.MOV.U32 R4, RZ, RZ, 0x1 ;  /* 0x00000001ff047424 */ /* 0x006fea00078e00ff */
[----:B------:R-:W-:Y:S11]  /*9ab0*/  ISETP.NE.AND P0, PT, R4, c[0x0][0x32c], PT ;  /* 0x0000cb0004007a0c */ /* 0x000ff60003f05270 */
[----:B------:R-:W-:Y:S02]  /*9ac0*/  @!UPT UIADD3 URZ, URZ, URZ, URZ ;  /* 0x0000003f3f3ff290 */ /* 0x000fe4000fffe03f */
[----:B------:R-:W-:Y:S05]  /*9ad0*/  @P0 IMAD.HI.U32 R4, R3, c[0x0][0x330], RZ ;  /* 0x0000cc0003040a27 */ /* 0x000fea00078e00ff */
[----:B------:R-:W-:Y:S04]  /*9ae0*/  @P0 SHF.R.U32.HI R3, RZ, c[0x0][0x334], R4 ;  /* 0x0000cd00ff030a19 */ /* 0x000fe80000011604 */
[----:B------:R-:W-:Y:S01]  /*9af0*/  LOP3.LUT R3, RZ, R3, RZ, 0x33, !PT ;  /* 0x00000003ff037212 */ /* 0x000fe200078e33ff */
[----:B------:R-:W-:-:S05]  /*9b00*/  BRA `(.L_x_2098) ;  /* 0x0000005000007947 */ /* 0x000fca0003800000 */
.L_x_2097:
[----:B-12---:R-:W-:Y:S04]  /*9b10*/  MOV R4, 0x1 ;  /* 0x0000000100047802 */ /* 0x006fe80000000f00 */
[----:B------:R-:W-:Y:S11]  /*9b20*/  ISETP.NE.AND P0, PT, R4, c[0x0][0x32c], PT ;  /* 0x0000cb0004007a0c */ /* 0x000ff60003f05270 */
[----:B------:R-:W-:Y:S02]  /*9b30*/  @!UPT UIADD3 URZ, URZ, URZ, URZ ;  /* 0x0000003f3f3ff290 */ /* 0x000fe4000fffe03f */
[----:B------:R-:W-:Y:S05]  /*9b40*/  @P0 IMAD.HI.U32 R4, R3, c[0x0][0x330], RZ ;  /* 0x0000cc0003040a27 */ /* 0x000fea00078e00ff */
[----:B------:R-:W-:Y:S02]  /*9b50*/  @P0 SHF.R.U32.HI R3, RZ, c[0x0][0x334], R4 ;  /* 0x0000cd00ff030a19 */ /* 0x000fe40000011604 */
.L_x_2098:
[----:B------:R-:W-:Y:S05]  /*9b60*/  BSYNC B0 ;  /* 0x0000000000007941 */ /* 0x000fea0003800000 */
.L_x_2096:
[----:B------:R-:W-:Y:S04]  /*9b70*/  IMAD R5, R3, c[0x0][0x32c], -R5 ;  /* 0x0000cb0003057a24 */ /* 0x000fe800078e0a05 */
[----:B------:R-:W-:Y:S05]  /*9b80*/  IMAD.IADD R3, R5, 0x1, -R231 ;  /* 0x0000000105037824 */ /* 0x000fea00078e0ae7 */
[----:B------:R-:W-:Y:S02]  /*9b90*/  IMNMX R0, R0, R3, !PT ;  /* 0x0000000300007217 */ /* 0x000fe40007800200 */
[----:B------:R-:W-:Y:S04]  /*9ba0*/  IADD3 R3, R3, c[0x0][0x32c], RZ ;  /* 0x0000cb0003037a10 */ /* 0x000fe80007ffe0ff */
[----:B------:R-:W-:Y:S02]  /*9bb0*/  IMNMX R2, R2, R3, PT ;  /* 0x0000000302027217 */ /* 0x000fe40003800200 */
.L_x_2095:
        /* <DEDUP_REMOVED lines=82> */
.L_x_2222:
[----:B-12---:R-:W-:Y:S01]  /*a0e0*/  FMNMX.FTZ R4, R4, R0, !PT ;  /* 0x0000000004047209 */ /* 0x006fe20007810000 */
[----:B------:R-:W-:-:S05]  /*a0f0*/  BRA.DIV ~URZ, `(.L_x_2100) ;  /* 0x000115627f007947 */ /* 0x000fca000b800000 */
[----:B------:R-:W1:Y:S02]  /*a100*/  SHFL.BFLY PT, R0, R4, 0x1, 0x1f ;  /* 0x0c201f0004007f89 */ /* 0x000e6400000e0000 */
[----:B-1----:R-:W-:Y:S02]  /*a110*/  FMNMX.FTZ R132, R4, R0, !PT ;  /* 0x0000000004847209 */ /* 0x002fe40007810000 */
[----:B------:R-:W1:Y:S02]  /*a120*/  SHFL.BFLY PT, R0, R5, 0x2, 0x1f ;  /* 0x0c401f0005007f89 */ /* 0x000e6400000e0000 */
[----:B-1----:R-:W-:Y:S05]  /*a130*/  FMNMX.FTZ R4, R5, R0, !PT ;  /* 0x0000000005047209 */ /* 0x002fea0007810000 */
[----:B------:R1:W2:Y:S02]  /*a140*/  SHFL.BFLY PT, R0, R4, 0x1, 0x1f ;  /* 0x0c201f0004007f89 */ /* 0x0002a400000e0000 */
.L_x_2223:
        /* <DEDUP_REMOVED lines=23> */
[----:B------:R-:W2:Y:S01]  /*a2c0*/  MUFU.EX2 R5, R5 ;  /* 0x0000000500057308 */ /* 0x000ea20000000800 */
[--C-:B------:R-:W-:Y:S02]  /*a2d0*/  FFMA.FTZ R193, R25, c[0x0][0x2d0], -R2.reuse ;  /* 0x0000b40019c17a23 */ /* 0x100fe40000010802 */
[--C-:B------:R-:W-:Y:S02]  /*a2e0*/  FFMA.FTZ R196, R24, c[0x0][0x2d0], -R2.reuse ;  /* 0x0000b40018c47a23 */ /* 0x100fe40000010802 */
[--C-:B------:R-:W-:Y:S02]  /*a2f0*/  FFMA.FTZ R133, R168, c[0x0][0x2d0], -R2.reuse ;  /* 0x0000b400a8857a23 */ /* 0x100fe40000010802 */
[----:B------:R-:W-:Y:S03]  /*a300*/  FFMA.FTZ R194, R23, c[0x0][0x2d0], -R2 ;  /* 0x0000b40017c27a23 */ /* 0x000fe60000010802 */
[----:B------:R3:W-:Y:S01]  /*a310*/  MUFU.EX2 R23, R133 ;  /* 0x0000008500177308 */ /* 0x0007e20000000800 */
[C---:B-1----:R-:W-:Y:S02]  /*a320*/  FFMA.FTZ R2, R0.reuse, R225, R4 ;  /* 0x000000e100027223 */ /* 0x042fe40000010004 */
[C---:B------:R-:W-:Y:S02]  /*a330*/  FMUL.FTZ R32, R0.reuse, R136 ;  /* 0x0000008800207220 */ /* 0x040fe40000410000 */
[C---:B------:R-:W-:Y:S02]  /*a340*/  FMUL.FTZ R33, R0.reuse, R137 ;  /* 0x0000008900217220 */ /* 0x040fe40000410000 */
[C---:B------:R-:W-:Y:S02]  /*a350*/  FMUL.FTZ R25, R0.reuse, R145 ;  /* 0x0000009100197220 */ /* 0x040fe40000410000 */
[C---:B------:R-:W-:Y:S02]  /*a360*/  FMUL.FTZ R24, R0.reuse, R144 ;  /* 0x0000009000187220 */ /* 0x040fe40000410000 */
[----:B--2---:R-:W-:Y:S01]  /*a370*/  FADD.FTZ R22, R5, R2 ;  /* 0x0000000205167221 */ /* 0x004fe20000010000 */
[----:B------:R-:W-:Y:S01]  /*a380*/  FSEL R2, R3, RZ, P0 ;  /* 0x000000ff03027208 */ /* 0x000fe20000000000 */
[----:B------:R-:W-:Y:S01]  /*a390*/  FMUL.FTZ R28, R0, R140 ;  /* 0x0000008c001c7220 */ /* 0x000fe20000410000 */
[----:B------:R-:W-:Y:S01]  /*a3a0*/  F2FP.BF16.PACK_AB R168, R5, R4 ;  /* 0x0000000405a8723e */ /* 0x000fe200000010ff */
[----:B------:R-:W-:Y:S01]  /*a3b0*/  FMUL.FTZ R4, R3, c[0x0][0x2d0] ;  /* 0x0000b40003047a20 */ /* 0x000fe20000410000 */
[----:B------:R-:W-:Y:S01]  /*a3c0*/  MUFU.EX2 R144, R178 ;  /* 0x000000b200907308 */ /* 0x000fe20000000800 */
[----:B------:R-:W-:Y:S02]  /*a3d0*/  FADD.FTZ R2, -R2, R134 ;  /* 0x0000008602027221 */ /* 0x000fe40000010100 */
[----:B------:R-:W-:Y:S01]  /*a3e0*/  FMUL.FTZ R29, R0, R141 ;  /* 0x0000008d001d7220 */ /* 0x000fe20000410000 */
[----:B------:R-:W-:Y:S01]  /*a3f0*/  FSEL R4, R4, RZ, P0 ;  /* 0x000000ff04047208 */ /* 0x000fe20000000000 */
[----:B------:R-:W-:Y:S01]  /*a400*/  FMUL.FTZ R2, R2, c[0x0][0x2d0] ;  /* 0x0000b40002027a20 */ /* 0x000fe20000410000 */
[----:B------:R-:W-:Y:S01]  /*a410*/  ISETP.GT.AND P0, PT, R214, R207, PT ;  /* 0x000000cfd600720c */ /* 0x000fe20003f04270 */
[----:B------:R-:W-:Y:S01]  /*a420*/  FMUL.FTZ R36, R0, R36 ;  /* 0x0000002400247220 */ /* 0x000fe20000410000 */
[----:B------:R-:W-:Y:S01]  /*a430*/  IADD3 R214, R214, -0x1, RZ ;  /* 0xffffffffd6d67810 */ /* 0x000fe20007ffe0ff */
[--C-:B------:R-:W-:Y:S02]  /*a440*/  FFMA.FTZ R5, R21, c[0x0][0x2d0], -R4.reuse ;  /* 0x0000b40015057a23 */ /* 0x100fe40000010804 */
[----:B------:R-:W1:Y:S01]  /*a450*/  MUFU.EX2 R21, R35 ;  /* 0x0000002300157308 */ /* 0x000e620000000800 */
[--C-:B------:R-:W-:Y:S02]  /*a460*/  FFMA.FTZ R6, R6, c[0x0][0x2d0], -R4.reuse ;  /* 0x0000b40006067a23 */ /* 0x100fe40000010804 */
[--C-:B------:R-:W-:Y:S02]  /*a470*/  FFMA.FTZ R195, R7, c[0x0][0x2d0], -R4.reuse ;  /* 0x0000b40007c37a23 */ /* 0x100fe40000010804 */
[--C-:B---3--:R-:W-:Y:S02]  /*a480*/  FFMA.FTZ R133, R20, c[0x0][0x2d0], -R4.reuse ;  /* 0x0000b40014857a23 */ /* 0x108fe40000010804 */
[--C-:B------:R-:W-:Y:S02]  /*a490*/  FFMA.FTZ R134, R19, c[0x0][0x2d0], -R4.reuse ;  /* 0x0000b40013867a23 */ /* 0x100fe40000010804 */
[--C-:B------:R-:W-:Y:S01]  /*a4a0*/  FFMA.FTZ R175, R16, c[0x0][0x2d0], -R4.reuse ;  /* 0x0000b40010af7a23 */ /* 0x100fe20000010804 */
[----:B------:R-:W2:Y:S01]  /*a4b0*/  MUFU.EX2 R2, R2 ;  /* 0x0000000200027308 */ /* 0x000ea20000000800 */
[----:B------:R-:W-:Y:S02]  /*a4c0*/  FMUL.FTZ R16, R0, R152 ;  /* 0x0000009800107220 */ /* 0x000fe40000410000 */
[--C-:B------:R-:W-:Y:S02]  /*a4d0*/  FFMA.FTZ R183, R12, c[0x0][0x2d0], -R4.reuse ;  /* 0x0000b4000cb77a23 */ /* 0x100fe40000010804 */
[----:B------:R-:W-:Y:S02]  /*a4e0*/  FMUL.FTZ R12, R0, R156 ;  /* 0x0000009c000c7220 */ /* 0x000fe40000410000 */
[--C-:B------:R-:W-:Y:S02]  /*a4f0*/  FFMA.FTZ R174, R18, c[0x0][0x2d0], -R4.reuse ;  /* 0x0000b40012ae7a23 */ /* 0x100fe40000010804 */
[--C-:B------:R-:W-:Y:S01]  /*a500*/  FFMA.FTZ R173, R17, c[0x0][0x2d0], -R4.reuse ;  /* 0x0000b40011ad7a23 */ /* 0x100fe20000010804 */
[----:B------:R-:W-:Y:S01]  /*a510*/  MUFU.EX2 R7, R6 ;  /* 0x0000000600077308 */ /* 0x000fe20000000800 */
[--C-:B------:R-:W-:Y:S02]  /*a520*/  FFMA.FTZ R184, R11, c[0x0][0x2d0], -R4.reuse ;  /* 0x0000b4000bb87a23 */ /* 0x100fe40000010804 */
[--C-:B------:R-:W-:Y:S01]  /*a530*/  FFMA.FTZ R189, R10, c[0x0][0x2d0], -R4.reuse ;  /* 0x0000b4000abd7a23 */ /* 0x100fe20000010804 */
[----:B-1----:R-:W-:Y:S01]  /*a540*/  F2FP.BF16.PACK_AB R170, R21, R23 ;  /* 0x0000001715aa723e */ /* 0x002fe200000010ff */
[--C-:B------:R-:W-:Y:S02]  /*a550*/  FFMA.FTZ R190, R9, c[0x0][0x2d0], -R4.reuse ;  /* 0x0000b40009be7a23 */ /* 0x100fe40000010804 */
[--C-:B------:R-:W-:Y:S02]  /*a560*/  FFMA.FTZ R191, R8, c[0x0][0x2d0], -R4.reuse ;  /* 0x0000b40008bf7a23 */ /* 0x100fe40000010804 */
[--C-:B------:R-:W-:Y:S01]  /*a570*/  FFMA.FTZ R176, R15, c[0x0][0x2d0], -R4.reuse ;  /* 0x0000b4000fb07a23 */ /* 0x100fe20000010804 */
[----:B------:R-:W1:Y:S01]  /*a580*/  MUFU.EX2 R6, R5 ;  /* 0x0000000500067308 */ /* 0x000e620000000800 */
[--C-:B------:R-:W-:Y:S02]  /*a590*/  FFMA.FTZ R182, R14, c[0x0][0x2d0], -R4.reuse ;  /* 0x0000b4000eb67a23 */ /* 0x100fe40000010804 */
[----:B------:R-:W-:Y:S02]  /*a5a0*/  FFMA.FTZ R181, R13, c[0x0][0x2d0], -R4 ;  /* 0x0000b4000db57a23 */ /* 0x000fe40000010804 */
[C---:B--2---:R-:W-:Y:S02]  /*a5b0*/  FMUL.FTZ R34, R2.reuse, R138 ;  /* 0x0000008a02227220 */ /* 0x044fe40000410000 */
[----:B------:R-:W-:Y:S02]  /*a5c0*/  FMUL.FTZ R35, R2, R139 ;  /* 0x0000008b02237220 */ /* 0x000fe40000410000 */
[----:B------:R-:W2:Y:S01]  /*a5d0*/  LDSM.16.MT88.4 R136, [R203] ;  /* 0x00000000cb88783b */ /* 0x000ea20000004200 */
[----:B------:R-:W-:Y:S01]  /*a5e0*/  MUFU.EX2 R152, R133 ;  /* 0x0000008500987308 */ /* 0x000fe20000000800 */
[----:B------:R-:W-:Y:S02]  /*a5f0*/  FADD.FTZ R4, R23, R22 ;  /* 0x0000001617047221 */ /* 0x000fe40000010000 */
[C---:B------:R-:W-:Y:S02]  /*a600*/  FMUL.FTZ R8, R0.reuse, R160 ;  /* 0x000000a000087220 */ /* 0x040fe40000410000 */
[----:B------:R-:W-:Y:S02]  /*a610*/  FADD.FTZ R172, R21, R4 ;  /* 0x0000000415ac7221 */ /* 0x000fe40000010000 */
[C---:B------:R-:W-:Y:S02]  /*a620*/  FMUL.FTZ R4, R0.reuse, R164 ;  /* 0x000000a400047220 */ /* 0x040fe40000410000 */
[----:B------:R-:W-:Y:S01]  /*a630*/  FMUL.FTZ R9, R0, R161 ;  /* 0x000000a100097220 */ /* 0x000fe20000410000 */
[----:B------:R-:W3:Y:S01]  /*a640*/  MUFU.EX2 R156, R134 ;  /* 0x00000086009c7308 */ /* 0x000ee20000000800 */
[C---:B------:R-:W-:Y:S02]  /*a650*/  FMUL.FTZ R10, R2.reuse, R162 ;  /* 0x000000a2020a7220 */ /* 0x040fe40000410000 */
[----:B------:R-:W-:Y:S01]  /*a660*/  FMUL.FTZ R11, R2, R163 ;  /* 0x000000a3020b7220 */ /* 0x000fe20000410000 */
[----:B-1----:R-:W-:Y:S01]  /*a670*/  F2FP.BF16.PACK_AB R169, R6, R7 ;  /* 0x0000000706a9723e */ /* 0x002fe200000010ff */
[C---:B------:R-:W-:Y:S01]  /*a680*/  FFMA.FTZ R5, R2.reuse, R221, R7 ;  /* 0x000000dd02057223 */ /* 0x040fe20000010007 */
[----:B------:R-:W-:Y:S01]  /*a690*/  LDSM.16.MT88.4 R160, [R203+0x1800] ;  /* 0x00180000cba0783b */ /* 0x000fe20000004200 */
[----:B------:R-:W-:Y:S02]  /*a6a0*/  FMUL.FTZ R7, R2, R167 ;  /* 0x000000a702077220 */ /* 0x000fe40000410000 */
[----:B------:R-:W-:Y:S01]  /*a6b0*/  FADD.FTZ R197, R6, R5 ;  /* 0x0000000506c57221 */ /* 0x000fe20000010000 */
[----:B------:R-:W-:Y:S01]  /*a6c0*/  MUFU.EX2 R134, R177 ;  /* 0x000000b100867308 */ /* 0x000fe20000000800 */
[----:B------:R-:W-:Y:S02]  /*a6d0*/  FMUL.FTZ R5, R0, R165 ;  /* 0x000000a500057220 */ /* 0x000fe40000410000 */
[----:B------:R-:W-:Y:S02]  /*a6e0*/  FMUL.FTZ R6, R2, R166 ;  /* 0x000000a602067220 */ /* 0x000fe40000410000 */
[----:B------:R-:W-:Y:S02]  /*a6f0*/  FMUL.FTZ R13, R0, R157 ;  /* 0x0000009d000d7220 */ /* 0x000fe40000410000 */
[C---:B------:R-:W-:Y:S02]  /*a700*/  FMUL.FTZ R14, R2.reuse, R158 ;  /* 0x0000009e020e7220 */ /* 0x040fe40000410000 */
[----:B------:R-:W-:Y:S01]  /*a710*/  FMUL.FTZ R15, R2, R159 ;  /* 0x0000009f020f7220 */ /* 0x000fe20000410000 */
[----:B------:R-:W-:Y:S01]  /*a720*/  MUFU.EX2 R178, R182 ;  /* 0x000000b600b27308 */ /* 0x000fe20000000800 */
[----:B------:R-:W-:Y:S02]  /*a730*/  FMUL.FTZ R17, R0, R153 ;  /* 0x0000009900117220 */ /* 0x000fe40000410000 */
[----:B------:R-:W-:Y:S01]  /*a740*/  FMUL.FTZ R18, R2, R154 ;  /* 0x0000009a02127220 */ /* 0x000fe20000410000 */
[----:B---3--:R-:W-:Y:S01]  /*a750*/  F2FP.BF16.PACK_AB R171, R156, R152 ;  /* 0x000000989cab723e */ /* 0x008fe200000010ff */
[----:B------:R-:W-:Y:S02]  /*a760*/  FMUL.FTZ R19, R2, R155 ;  /* 0x0000009b02137220 */ /* 0x000fe40000410000 */
[----:B------:R-:W-:Y:S02]  /*a770*/  FMUL.FTZ R21, R0, R149 ;  /* 0x0000009500157220 */ /* 0x000fe40000410000 */
[C---:B------:R-:W-:Y:S01]  /*a780*/  FMUL.FTZ R22, R2.reuse, R150 ;  /* 0x0000009602167220 */ /* 0x040fe20000410000 */
[----:B------:R-:W-:Y:S01]  /*a790*/  MUFU.EX2 R177, R181 ;  /* 0x000000b500b17308 */ /* 0x000fe20000000800 */
[C---:B--2---:R-:W-:Y:S05]  /*a7a0*/  HMMA.16816.F32.BF16 R4, R168.reuse, R136, R4 ;  /* 0x00000088a804723c */ /* 0x044fea0000041804 */
[C---:B------:R-:W-:Y:S02]  /*a7b0*/  FMUL.FTZ R23, R2.reuse, R151 ;  /* 0x0000009702177220 */ /* 0x040fe40000410000 */
[C---:B------:R-:W-:Y:S01]  /*a7c0*/  FMUL.FTZ R26, R2.reuse, R146 ;  /* 0x00000092021a7220 */ /* 0x040fe20000410000 */
[C---:B------:R-:W-:Y:S01]  /*a7d0*/  HMMA.16816.F32.BF16 R8, R168.reuse, R138, R8 ;  /* 0x0000008aa808723c */ /* 0x040fe20000041808 */
[----:B------:R-:W1:Y:S01]  /*a7e0*/  LDSM.16.MT88.4 R136, [R204] ;  /* 0x00000000cc88783b */ /* 0x000e620000004200 */
[----:B------:R-:W2:Y:S02]  /*a7f0*/  MUFU.EX2 R133, R180 ;  /* 0x000000b400857308 */ /* 0x000ea40000000800 */
[C---:B------:R-:W-:Y:S02]  /*a800*/  FMUL.FTZ R27, R2.reuse, R147 ;  /* 0x00000093021b7220 */ /* 0x040fe40000410000 */
[C---:B------:R-:W-:Y:S02]  /*a810*/  FMUL.FTZ R30, R2.reuse, R142 ;  /* 0x0000008e021e7220 */ /* 0x040fe40000410000 */
[----:B------:R-:W-:Y:S02]  /*a820*/  FMUL.FTZ R31, R2, R143 ;  /* 0x0000008f021f7220 */ /* 0x000fe40000410000 */
[----:B------:R-:W-:Y:S02]  /*a830*/  LDSM.16.MT88.4 R140, [R203+0x800] ;  /* 0x00080000cb8c783b */ /* 0x000fe40000004200 */
        /* <DEDUP_REMOVED lines=17> */
[C---:B------:R-:W-:Y:S01]  /*a950*/  FMUL.FTZ R50, R2.reuse, R50 ;  /* 0x0000003202327220 */ /* 0x040fe20000410000 */
[C---:B-1----:R-:W-:Y:S02]  /*a960*/  HMMA.16816.F32.BF16 R12, R168.reuse, R136, R12 ;  /* 0x00000088a80c723c */ /* 0x042fe4000004180c */
[----:B------:R-:W-:Y:S01]  /*a970*/  MUFU.EX2 R180, R175 ;  /* 0x000000af00b47308 */ /* 0x000fe20000000800 */
[----:B------:R-:W-:Y:S02]  /*a980*/  FMUL.FTZ R51, R2, R51 ;  /* 0x0000003302337220 */ /* 0x000fe40000410000 */
[C---:B------:R-:W-:Y:S02]  /*a990*/  FMUL.FTZ R52, R0.reuse, R52 ;  /* 0x0000003400347220 */ /* 0x040fe40000410000 */
[----:B------:R-:W-:Y:S01]  /*a9a0*/  FMUL.FTZ R53, R0, R53 ;  /* 0x0000003500357220 */ /* 0x000fe20000410000 */
[C---:B------:R-:W-:Y:S01]  /*a9b0*/  HMMA.16816.F32.BF16 R16, R168.reuse, R138, R16 ;  /* 0x0000008aa810723c */ /* 0x040fe20000041810 */
[----:B------:R-:W1:Y:S03]  /*a9c0*/  LDSM.16.MT88.4 R136, [R206] ;  /* 0x00000000ce88783b */ /* 0x000e660000004200 */
[C---:B------:R-:W-:Y:S01]  /*a9d0*/  FMUL.FTZ R54, R2.reuse, R54 ;  /* 0x0000003602367220 */ /* 0x040fe20000410000 */
[----:B------:R-:W-:Y:S01]  /*a9e0*/  MUFU.EX2 R175, R184 ;  /* 0x000000b800af7308 */ /* 0x000fe20000000800 */
[----:B------:R-:W-:Y:S02]  /*a9f0*/  FMUL.FTZ R55, R2, R55 ;  /* 0x0000003702377220 */ /* 0x000fe40000410000 */
[C---:B------:R-:W-:Y:S04]  /*aa00*/  FMUL.FTZ R56, R0.reuse, R56 ;  /* 0x0000003800387220 */ /* 0x040fe80000410000 */
        /* <DEDUP_REMOVED lines=87> */
[----:B--2---:R-:W-:Y:S01]  /*af80*/  FADD.FTZ R0, R133, R172 ;  /* 0x000000ac85007221 */ /* 0x004fe20000010000 */
[----:B------:R-:W2:Y:S01]  /*af90*/  MUFU.EX2 R179, R176 ;  /* 0x000000b000b37308 */ /* 0x000ea20000000800 */
[C---:B-1----:R-:W-:Y:S09]  /*afa0*/  HMMA.16816.F32.BF16 R44, R168.reuse, R136, R44 ;  /* 0x00000088a82c723c */ /* 0x042ff2000004182c */
[----:B------:R-:W-:Y:S01]  /*afb0*/  MUFU.EX2 R176, R183 ;  /* 0x000000b700b07308 */ /* 0x000fe20000000800 */
[C---:B------:R-:W-:Y:S01]  /*afc0*/  HMMA.16816.F32.BF16 R48, R168.reuse, R138, R48 ;  /* 0x0000008aa830723c */ /* 0x040fe20000041830 */
[----:B------:R-:W1:Y:S02]  /*afd0*/  LDSM.16.MT88.4 R136, [R206+0x2000] ;  /* 0x00200000ce88783b */ /* 0x000e640000004200 */
[----:B---3--:R-:W-:Y:S04]  /*afe0*/  FADD.FTZ R0, R2, R0 ;  /* 0x0000000002007221 */ /* 0x008fe80000010000 */
[----:B------:R-:W-:Y:S02]  /*aff0*/  FADD.FTZ R0, R144, R0 ;  /* 0x0000000090007221 */ /* 0x000fe40000010000 */
[----:B------:R-:W-:Y:S03]  /*b000*/  MUFU.EX2 R172, R191 ;  /* 0x000000bf00ac7308 */ /* 0x000fe60000000800 */
        /* <DEDUP_REMOVED lines=34> */
[----:B------:R-:W3:Y:S02]  /*b230*/  LDSM.16.MT88.4 R144, [R204+0x800] ;  /* 0x00080000cc90783b */ /* 0x000ee40000004200 */
[----:B------:R-:W4:Y:S01]  /*b240*/  MUFU.EX2 R2, R187 ;  /* 0x000000bb00027308 */ /* 0x000f220000000800 */
[----:B--2---:R-:W-:Y:S02]  /*b250*/  F2FP.BF16.PACK_AB R139, R179, R180 ;  /* 0x000000b4b38b723e */ /* 0x004fe400000010ff */
[----:B------:R-:W-:Y:S05]  /*b260*/  F2FP.BF16.PACK_AB R169, R173, R174 ;  /* 0x000000aeada9723e */ /* 0x000fea00000010ff */
[C---:B------:R-:W-:Y:S02]  /*b270*/  HMMA.16816.F32.BF16 R4, R136.reuse, R140, R4 ;  /* 0x0000008c8804723c */ /* 0x040fe40000041804 */
[----:B------:R-:W2:Y:S03]  /*b280*/  MUFU.EX2 R134, R185 ;  /* 0x000000b900867308 */ /* 0x000ea60000000800 */
[----:B-1----:R-:W-:Y:S03]  /*b290*/  FADD.FTZ R0, R133, R0 ;  /* 0x0000000085007221 */ /* 0x002fe60000010000 */
[C---:B------:R-:W-:Y:S01]  /*b2a0*/  HMMA.16816.F32.BF16 R8, R136.reuse, R142, R8 ;  /* 0x0000008e8808723c */ /* 0x040fe20000041808 */
[----:B------:R-:W1:Y:S03]  /*b2b0*/  LDSM.16.MT88.4 R140, [R206+0x800] ;  /* 0x00080000ce8c783b */ /* 0x000e660000004200 */
[----:B----4-:R-:W-:Y:S04]  /*b2c0*/  FADD.FTZ R0, R2, R0 ;  /* 0x0000000002007221 */ /* 0x010fe80000010000 */
[----:B------:R-:W-:Y:S04]  /*b2d0*/  FADD.FTZ R0, R148, R0 ;  /* 0x0000000094007221 */ /* 0x000fe80000010000 */
[C---:B--2---:R-:W-:Y:S01]  /*b2e0*/  FADD.FTZ R0, R134.reuse, R0 ;  /* 0x0000000086007221 */ /* 0x044fe20000010000 */
        /* <DEDUP_REMOVED lines=59> */
[C---:B-1----:R-:W-:Y:S01]  /*b6a0*/  F2FP.BF16.PACK_AB R168, R2.reuse, R133 ;  /* 0x0000008502a8723e */ /* 0x042fe200000010ff */
[----:B------:R-:W-:Y:S03]  /*b6b0*/  FADD.FTZ R0, R133, R0 ;  /* 0x0000000085007221 */ /* 0x000fe60000010000 */
[C---:B---3--:R-:W-:Y:S01]  /*b6c0*/  HMMA.16816.F32.BF16 R20, R136.reuse, R148, R20 ;  /* 0x000000948814723c */ /* 0x048fe20000041814 */
[----:B------:R-:W1:Y:S03]  /*b6d0*/  MUFU.EX2 R133, R195 ;  /* 0x000000c300857308 */ /* 0x000e660000000800 */
        /* <DEDUP_REMOVED lines=8> */
[----:B-1----:R-:W-:Y:S04]  /*b760*/  F2FP.BF16.PACK_AB R171, R133, R172 ;  /* 0x000000ac85ab723e */ /* 0x002fe800000010ff */
[C---:B--2---:R-:W-:Y:S08]  /*b770*/  HMMA.16816.F32.BF16 R36, R136.reuse, R144, R36 ;  /* 0x000000908824723c */ /* 0x044ff00000041824 */
        /* <DEDUP_REMOVED lines=58> */
[----:B------:R-:W-:Y:S04]  /*bb20*/  FADD.FTZ R0, R175, R0 ;  /* 0x00000000af007221 */ /* 0x000fe80000010000 */
[C---:B------:R-:W-:Y:S04]  /*bb30*/  HMMA.16816.F32.BF16 R136, R168.reuse, R138, R32 ;  /* 0x0000008aa888723c */ /* 0x040fe80000041820 */
[----:B------:R-:W-:Y:S04]  /*bb40*/  FADD.FTZ R0, R174, R0 ;  /* 0x00000000ae007221 */ /* 0x000fe80000010000 */
[C---:B---3--:R-:W-:Y:S04]  /*bb50*/  HMMA.16816.F32.BF16 R36, R168.reuse, R4, R36 ;  /* 0x00000004a824723c */ /* 0x048fe80000041824 */
[----:B------:R-:W-:Y:S04]  /*bb60*/  FADD.FTZ R0, R173, R0 ;  /* 0x00000000ad007221 */ /* 0x000fe80000010000 */
[C---:B------:R-:W-:Y:S01]  /*bb70*/  HMMA.16816.F32.BF16 R40, R168.reuse, R6, R40 ;  /* 0x00000006a828723c */ /* 0x040fe20000041828 */
[----:B------:R-:W1:Y:S03]  /*bb80*/  LDSM.16.MT88.4 R4, [R203+0x5800] ;  /* 0x00580000cb04783b */ /* 0x000e660000004200 */
[----:B------:R-:W-:Y:S04]  /*bb90*/  FADD.FTZ R0, R172, R0 ;  /* 0x00000000ac007221 */ /* 0x000fe80000010000 */
[C---:B----4-:R-:W-:Y:S04]  /*bba0*/  HMMA.16816.F32.BF16 R44, R168.reuse, R8, R44 ;  /* 0x00000008a82c723c */ /* 0x050fe8000004182c */
[----:B------:R-:W-:Y:S01]  /*bbb0*/  FADD.FTZ R221, R133, R0 ;  /* 0x0000000085dd7221 */ /* 0x000fe20000010000 */
[----:B------:R-:W-:Y:S03]  /*bbc0*/  MOV R133, R132 ;  /* 0x0000008400857202 */ /* 0x000fe60000000f00 */
        /* <DEDUP_REMOVED lines=26> */
[C---:B----4-:R-:W-:Y:S07]  /*bd70*/  HMMA.16816.F32.BF16 R124, R168.reuse, R16, R124 ;  /* 0x00000010a87c723c */ /* 0x050fee000004187c */
[----:B------:R-:W-:Y:S01]  /*bd80*/  MOV R16, R3 ;  /* 0x0000000300107202 */ /* 0x000fe20000000f00 */
[----:B------:R-:W-:Y:S01]  /*bd90*/  HMMA.16816.F32.BF16 R128, R168, R18, R128 ;  /* 0x00000012a880723c */ /* 0x000fe20000041880 */
[----:B------:R-:W-:-:S07]  /*bda0*/  @P0 BRA `(.L_x_2101) ;  /* 0xffffb94000000947 */ /* 0x000fce000383ffff */
.L_x_2080:
        /* <DEDUP_REMOVED lines=21> */
.L_x_2104:
[----:B------:R-:W-:-:S04]  /*bf00*/  MOV R3, 0x1 ;  /* 0x0000000100037802 */ /* 0x000fc80000000f00 */
[----:B------:R-:W-:-:S13]  /*bf10*/  ISETP.NE.AND P0, PT, R3, c[0x0][0x32c], PT ;  /* 0x0000cb0003007a0c */ /* 0x000fda0003f05270 */
[----:B------:R-:W-:-:S05]  /*bf20*/  @P0 IMAD.HI.U32 R3, R0, c[0x0][0x330], RZ ;  /* 0x0000cc0000030a27 */ /* 0x000fca00078e00ff */
[----:B------:R-:W-:Y:S02]  /*bf30*/  @P0 SHF.R.U32.HI R0, RZ, c[0x0][0x334], R3 ;  /* 0x0000cd00ff000a19 */ /* 0x000fe40000011603 */
.L_x_2105:
[----:B------:R-:W-:Y:S05]  /*bf40*/  BSYNC B0 ;  /* 0x0000000000007941 */ /* 0x000fea0003800000 */
.L_x_2103:
[----:B------:R-:W-:-:S05]  /*bf50*/  IMAD R0, R0, c[0x0][0x32c], RZ ;  /* 0x0000cb0000007a24 */ /* 0x000fca00078e02ff */
[----:B------:R-:W-:-:S04]  /*bf60*/  IMNMX R2, R2, R0, !PT ;  /* 0x0000000002027217 */ /* 0x000fc80007800200 */
.L_x_2102:
        /* <DEDUP_REMOVED lines=9> */
.L_x_2117:
        /* <DEDUP_REMOVED lines=43> */
.L_x_2224:
        /* <DEDUP_REMOVED lines=26> */
.L_x_2225:
        /* <DEDUP_REMOVED lines=27> */
.L_x_2108:
[----:B------:R-:W-:Y:S05]  /*c600*/  BSYNC B0 ;  /* 0x0000000000007941 */ /* 0x000fea0003800000 */
.L_x_2107:
        /* <DEDUP_REMOVED lines=198> */
[----:B------:R-:W-:Y:S02]  /*d270*/  FMUL.FTZ R10, R10, c[0x0][0x320] ;  /* 0x0000c8000a0a7a20 */ /* 0x000fe40000410000 */
[----:B------:R-:W-:Y:S04]  /*d280*/  FMUL.FTZ R3, R11, c[0x0][0x320] ;  /* 0x0000c8000b037a20 */ /* 0x000fe80000410000 */
        /* <DEDUP_REMOVED lines=69> */
[----:B--234-:R-:W-:Y:S01]  /*d6e0*/  SHF.R.S32.HI R6, RZ, 0x1f, R222 ;  /* 0x0000001fff067819 */ /* 0x01cfe200000114de */
        /* <DEDUP_REMOVED lines=12> */
[----:B-1----:R-:W-:Y:S01]  /*d7b0*/  IMAD.MOV.U32 R0, RZ, RZ, R2 ;  /* 0x000000ffff007224 */ /* 0x002fe200078e0002 */
        /* <DEDUP_REMOVED lines=28> */
.L_x_2226:
[----:B------:R-:W-:-:S05]  /*d980*/  BRA.DIV ~URZ, `(.L_x_2114) ;  /* 0x0000e1127f007947 */ /* 0x000fca000b800000 */
[----:B------:R-:W3:Y:S01]  /*d990*/  SHFL.IDX PT, R0, R8, RZ, 0x181f ;  /* 0x00181fff08007589 */ /* 0x000ee200000e0000 */
[----:B------:R-:W-:Y:S02]  /*d9a0*/  ISETP.GE.AND P2, PT, R217, c[0x0][0x1d4], PT ;  /* 0x00007500d9007a0c */ /* 0x000fe40003f46270 */
[----:B------:R-:W-:Y:S02]  /*d9b0*/  ISETP.GE.AND P3, PT, R223, c[0x0][0x1d4], PT ;  /* 0x00007500df007a0c */ /* 0x000fe40003f66270 */
[----:B------:R-:W-:Y:S04]  /*d9c0*/  ISETP.GE.AND P1, PT, R222, c[0x0][0x1d4], PT ;  /* 0x00007500de007a0c */ /* 0x000fe80003f26270 */
[----:B------:R-:W-:Y:S02]  /*d9d0*/  SEL R11, RZ, 0x10, P1 ;  /* 0x00000010ff0b7807 */ /* 0x000fe40000800000 */
[----:B---3--:R-:W-:Y:S05]  /*d9e0*/  IADD3 R6, P0, R0, R26, RZ ;  /* 0x0000001a00067210 */ /* 0x008fea0007f1e0ff */
[----:B--2---:R-:W-:Y:S01]  /*d9f0*/  IMAD.X R7, R4, 0x1, R9, P0 ;  /* 0x0000000104077824 */ /* 0x004fe200000e0609 */
[----:B------:R-:W-:Y:S04]  /*da00*/  IADD3 R2, P0, R0, R27, RZ ;  /* 0x0000001b00027210 */ /* 0x000fe80007f1e0ff */
[----:B------:R-:W-:Y:S01]  /*da10*/  @!PT LDS RZ, [RZ] ;  /* 0x00000000fffff984 */ /* 0x000fe20000000800 */
[----:B------:R-:W-:Y:S01]  /*da20*/  @!PT LDS RZ, [RZ] ;  /* 0x00000000fffff984 */ /* 0x000fe20000000800 */
[----:B------:R2:W-:Y:S01]  /*da30*/  LDGSTS.E.BYPASS.LTC128B.128 [R215+0x8100], [R6.64], !P2 ;  /* 0x0810000006d77fae */ /* 0x0005e2000d101d46 */
[----:B------:R-:W-:Y:S05]  /*da40*/  IMAD.X R3, R4, 0x1, R12, P0 ;  /* 0x0000000104037824 */ /* 0x000fea00000e060c */
[----:B------:R3:W-:Y:S01]  /*da50*/  LDGSTS.E.BYPASS.LTC128B.128 [R215+0xa100], [R2.64], !P3 ;  /* 0x0a10000002d77fae */ /* 0x0007e2000d901d46 */
[----:B--2---:R-:W-:Y:S02]  /*da60*/  SEL R6, RZ, 0x10, P2 ;  /* 0x00000010ff067807 */ /* 0x004fe40001000000 */
[----:B---3--:R-:W-:Y:S05]  /*da70*/  IADD3 R2, P0, R0, R28, RZ ;  /* 0x0000001c00027210 */ /* 0x008fea0007f1e0ff */
[----:B------:R-:W-:Y:S05]  /*da80*/  IMAD.X R3, R4, 0x1, R13, P0 ;  /* 0x0000000104037824 */ /* 0x000fea00000e060d */
[----:B------:R2:W-:Y:S02]  /*da90*/  LDGSTS.E.BYPASS.LTC128B.128 [R215+0xc100], [R2.64], !P1 ;  /* 0x0c10000002d77fae */ /* 0x0005e4000c901d46 */
[----:B--2---:R-:W-:Y:S02]  /*daa0*/  IADD3 R2, P0, R0, R29, RZ ;  /* 0x0000001d00027210 */ /* 0x004fe40007f1e0ff */
[----:B------:R-:W2:Y:S03]  /*dab0*/  SHFL.IDX PT, R0, R8, 0x1, 0x181f ;  /* 0x00381f0008007f89 */ /* 0x000ea600000e0000 */
[----:B------:R-:W-:Y:S01]  /*dac0*/  IMAD.X R3, R4, 0x1, R14, P0 ;  /* 0x0000000104037824 */ /* 0x000fe200000e060e */
[----:B------:R-:W-:Y:S01]  /*dad0*/  ISETP.GE.AND P0, PT, R224, c[0x0][0x1d4], PT ;  /* 0x00007500e0007a0c */ /* 0x000fe20003f06270 */
[----:B------:R3:W4:Y:S03]  /*dae0*/  SHFL.IDX PT, R4, R5, 0x1, 0x181f ;  /* 0x00381f0005047f89 */ /* 0x00072600000e0000 */
[----:B------:R-:W-:Y:S09]  /*daf0*/  SEL R10, RZ, 0x10, P0 ;  /* 0x00000010ff0a7807 */ /* 0x000ff20000000000 */
[----:B------:R1:W-:Y:S02]  /*db00*/  LDGSTS.E.BYPASS.LTC128B.128 [R215+0xe100], [R2.64], !P0 ;  /* 0x0e10000002d77fae */ /* 0x0003e4000c101d46 */
[----:B-1-3--:R-:W-:Y:S02]  /*db10*/  SEL R5, RZ, 0x10, P3 ;  /* 0x00000010ff057807 */ /* 0x00afe40001800000 */
.L_x_2227:
[C---:B--2---:R-:W-:Y:S02]  /*db20*/  IADD3 R2, -R6.reuse, 0x10, RZ ;  /* 0x0000001006027810 */ /* 0x044fe40007ffe1ff */
[----:B------:R-:W-:Y:S02]  /*db30*/  ISETP.NE.U32.AND P2, PT, R6, RZ, PT ;  /* 0x000000ff0600720c */ /* 0x000fe40003f45070 */
[----:B------:R-:W-:Y:S04]  /*db40*/  LOP3.LUT R2, R2, 0xf, RZ, 0xc0, !PT ;  /* 0x0000000f02027812 */ /* 0x000fe800078ec0ff */
[----:B------:R-:W-:Y:S04]  /*db50*/  IADD3 R2, P1, P0, R2, R0, R26 ;  /* 0x0000000002027210 */ /* 0x000fe8000783e01a */
[----:B----4-:R-:W-:Y:S05]  /*db60*/  IADD3.X R3, RZ, R4, R9, P1, P0 ;  /* 0x00000004ff037210 */ /* 0x010fea0000fe0409 */
        /* <DEDUP_REMOVED lines=22> */
.L_x_2112:
[----:B--234-:R-:W-:Y:S05]  /*dcd0*/  BSYNC B0 ;  /* 0x0000000000007941 */ /* 0x01cfea0003800000 */
.L_x_2111:
[----:B-1----:R-:W-:Y:S01]  /*dce0*/  FMNMX.FTZ R2, R186, R133, !PT ;  /* 0x00000085ba027209 */ /* 0x002fe20007810000 */
[----:B------:R-:W0:Y:S01]  /*dcf0*/  LDGDEPBAR ;  /* 0x00000000000079af */ /* 0x000e220000000000 */
        /* <DEDUP_REMOVED lines=33> */
.L_x_2228:
[----:B-12---:R-:W-:Y:S01]  /*df10*/  FMNMX.FTZ R4, R4, R0, !PT ;  /* 0x0000000004047209 */ /* 0x006fe20007810000 */
[----:B------:R-:W-:-:S05]  /*df20*/  BRA.DIV ~URZ, `(.L_x_2116) ;  /* 0x0000de427f007947 */ /* 0x000fca000b800000 */
[----:B------:R-:W1:Y:S02]  /*df30*/  SHFL.BFLY PT, R0, R4, 0x1, 0x1f ;  /* 0x0c201f0004007f89 */ /* 0x000e6400000e0000 */
[----:B-1----:R-:W-:Y:S02]  /*df40*/  FMNMX.FTZ R132, R4, R0, !PT ;  /* 0x0000000004847209 */ /* 0x002fe40007810000 */
[----:B------:R-:W1:Y:S02]  /*df50*/  SHFL.BFLY PT, R0, R5, 0x2, 0x1f ;  /* 0x0c401f0005007f89 */ /* 0x000e6400000e0000 */
[----:B-1----:R-:W-:Y:S05]  /*df60*/  FMNMX.FTZ R4, R5, R0, !PT ;  /* 0x0000000005047209 */ /* 0x002fea0007810000 */
[----:B------:R1:W2:Y:S02]  /*df70*/  SHFL.BFLY PT, R0, R4, 0x1, 0x1f ;  /* 0x0c201f0004007f89 */ /* 0x0002a400000e0000 */
.L_x_2229:
[----:B--2---:R-:W-:Y:S01]  /*df80*/  FMNMX.FTZ R3, R0, R4, !PT ;  /* 0x0000000400037209 */ /* 0x004fe20007810000 */
[C---:B------:R-:W-:Y:S01]  /*df90*/  FADD.FTZ R0, -R132.reuse, R133 ;  /* 0x0000008584007221 */ /* 0x040fe20000010100 */
[----:B------:R-:W-:Y:S01]  /*dfa0*/  WARPSYNC 0xffffffff ;  /* 0xffffffff00007948 */ /* 0x000fe20003800000 */
[----:B-1----:R-:W-:Y:S01]  /*dfb0*/  FMUL.FTZ R4, R132, c[0x0][0x2d0] ;  /* 0x0000b40084047a20 */ /* 0x002fe20000410000 */
[----:B------:R-:W-:Y:S01]  /*dfc0*/  ISETP.GT.AND P0, PT, R214, R197, PT ;  /* 0x000000c5d600720c */ /* 0x000fe20003f04270 */
[----:B------:R-:W-:Y:S01]  /*dfd0*/  FMUL.FTZ R0, R0, c[0x0][0x2d0] ;  /* 0x0000b40000007a20 */ /* 0x000fe20000410000 */
[----:B------:R-:W-:Y:S01]  /*dfe0*/  IADD3 R214, R214, -0x1, RZ ;  /* 0xffffffffd6d67810 */ /* 0x000fe20007ffe0ff */
[--C-:B------:R-:W-:Y:S02]  /*dff0*/  FFMA.FTZ R7, R186, c[0x0][0x2d0], -R4.reuse ;  /* 0x0000b400ba077a23 */ /* 0x100fe40000010804 */
[--C-:B------:R-:W-:Y:S01]  /*e000*/  FFMA.FTZ R180, R180, c[0x0][0x2d0], -R4.reuse ;  /* 0x0000b400b4b47a23 */ /* 0x100fe20000010804 */
[----:B------:R-:W-:Y:S01]  /*e010*/  MUFU.EX2 R2, R0 ;  /* 0x0000000000027308 */ /* 0x000fe20000000800 */
        /* <DEDUP_REMOVED lines=15> */
[----:B------:R-:W-:Y:S05]  /*e110*/  FFMA.FTZ R181, R181, c[0x0][0x2d0], -R4 ;  /* 0x0000b400b5b57a23 */ /* 0x000fea0000010804 */
[----:B------:R-:W-:Y:S10]  /*e120*/  MUFU.EX2 R4, R7 ;  /* 0x0000000700047308 */ /* 0x000ff40000000800 */
[----:B------:R-:W1:Y:S02]  /*e130*/  MUFU.EX2 R6, R6 ;  /* 0x0000000600067308 */ /* 0x000e640000000800 */
[----:B-1----:R-:W-:Y:S01]  /*e140*/  F2FP.BF16.PACK_AB R168, R6, R4 ;  /* 0x0000000406a8723e */ /* 0x002fe200000010ff */
[----:B------:R-:W-:Y:S01]  /*e150*/  FFMA.FTZ R0, R2, R225, R4 ;  /* 0x000000e102007223 */ /* 0x000fe20000010004 */
[----:B------:R-:W-:Y:S01]  /*e160*/  F2FP.BF16.PACK_AB R170, R8, R9 ;  /* 0x0000000908aa723e */ /* 0x000fe200000010ff */
[C---:B------:R-:W-:Y:S02]  /*e170*/  FMUL.FTZ R4, R3.reuse, c[0x0][0x2d0] ;  /* 0x0000b40003047a20 */ /* 0x040fe40000410000 */
[----:B------:R-:W-:Y:S02]  /*e180*/  FADD.FTZ R7, R6, R0 ;  /* 0x0000000006077221 */ /* 0x000fe40000010000 */
[----:B------:R-:W-:Y:S02]  /*e190*/  FADD.FTZ R0, -R3, R134 ;  /* 0x0000008603007221 */ /* 0x000fe40000010100 */
[----:B------:R-:W-:Y:S02]  /*e1a0*/  FMUL.FTZ R32, R2, R136 ;  /* 0x0000008802207220 */ /* 0x000fe40000410000 */
[----:B------:R-:W-:Y:S02]  /*e1b0*/  FMUL.FTZ R0, R0, c[0x0][0x2d0] ;  /* 0x0000b40000007a20 */ /* 0x000fe40000410000 */
[----:B------:R-:W-:Y:S02]  /*e1c0*/  FMUL.FTZ R33, R2, R137 ;  /* 0x0000008902217220 */ /* 0x000fe40000410000 */
[--C-:B------:R-:W-:Y:S02]  /*e1d0*/  FFMA.FTZ R5, R191, c[0x0][0x2d0], -R4.reuse ;  /* 0x0000b400bf057a23 */ /* 0x100fe40000010804 */
        /* <DEDUP_REMOVED lines=8> */
[--C-:B------:R-:W-:Y:S02]  /*e260*/  FFMA.FTZ R173, R184, c[0x0][0x2d0], -R4.reuse ;  /* 0x0000b400b8ad7a23 */ /* 0x100fe40000010804 */
[--C-:B------:R-:W-:Y:S02]  /*e270*/  FFMA.FTZ R172, R183, c[0x0][0x2d0], -R4.reuse ;  /* 0x0000b400b7ac7a23 */ /* 0x100fe40000010804 */
[--C-:B------:R-:W-:Y:S02]  /*e280*/  FFMA.FTZ R183, R25, c[0x0][0x2d0], -R4.reuse ;  /* 0x0000b40019b77a23 */ /* 0x100fe40000010804 */
[--C-:B------:R-:W-:Y:S02]  /*e290*/  FFMA.FTZ R174, R179, c[0x0][0x2d0], -R4.reuse ;  /* 0x0000b400b3ae7a23 */ /* 0x100fe40000010804 */
[--C-:B------:R-:W-:Y:S02]  /*e2a0*/  FFMA.FTZ R178, R178, c[0x0][0x2d0], -R4.reuse ;  /* 0x0000b400b2b27a23 */ /* 0x100fe40000010804 */
[--C-:B------:R-:W-:Y:S02]  /*e2b0*/  FFMA.FTZ R179, R176, c[0x0][0x2d0], -R4.reuse ;  /* 0x0000b400b0b37a23 */ /* 0x100fe40000010804 */
[C---:B-1----:R-:W-:Y:S02]  /*e2c0*/  FMUL.FTZ R34, R0.reuse, R138 ;  /* 0x0000008a00227220 */ /* 0x042fe40000410000 */
[----:B------:R-:W-:Y:S01]  /*e2d0*/  FMUL.FTZ R35, R0, R139 ;  /* 0x0000008b00237220 */ /* 0x000fe20000410000 */
[----:B------:R-:W-:Y:S01]  /*e2e0*/  MUFU.EX2 R178, R178 ;  /* 0x000000b200b27308 */ /* 0x000fe20000000800 */
[----:B------:R-:W1:Y:S01]  /*e2f0*/  LDSM.16.MT88.4 R136, [R203] ;  /* 0x00000000cb88783b */ /* 0x000e620000004200 */
[--C-:B------:R-:W-:Y:S02]  /*e300*/  FFMA.FTZ R176, R175, c[0x0][0x2d0], -R4.reuse ;  /* 0x0000b400afb07a23 */ /* 0x100fe40000010804 */
[--C-:B------:R-:W-:Y:S02]  /*e310*/  FFMA.FTZ R184, R24, c[0x0][0x2d0], -R4.reuse ;  /* 0x0000b40018b87a23 */ /* 0x100fe40000010804 */
[----:B------:R-:W-:Y:S02]  /*e320*/  FFMA.FTZ R191, R20, c[0x0][0x2d0], -R4 ;  /* 0x0000b40014bf7a23 */ /* 0x000fe40000010804 */
[----:B------:R-:W-:Y:S02]  /*e330*/  FADD.FTZ R4, R9, R7 ;  /* 0x0000000709047221 */ /* 0x000fe40000010000 */
[----:B------:R-:W3:Y:S01]  /*e340*/  MUFU.EX2 R7, R6 ;  /* 0x0000000600077308 */ /* 0x000ee20000000800 */
[C---:B------:R-:W-:Y:S02]  /*e350*/  FMUL.FTZ R12, R2.reuse, R156 ;  /* 0x0000009c020c7220 */ /* 0x040fe40000410000 */
[----:B------:R-:W-:Y:S02]  /*e360*/  FMUL.FTZ R17, R2, R153 ;  /* 0x0000009902117220 */ /* 0x000fe40000410000 */
[----:B------:R-:W-:Y:S02]  /*e370*/  FADD.FTZ R175, R8, R4 ;  /* 0x0000000408af7221 */ /* 0x000fe40000010000 */
[C---:B------:R-:W-:Y:S02]  /*e380*/  FMUL.FTZ R4, R2.reuse, R164 ;  /* 0x000000a402047220 */ /* 0x040fe40000410000 */
[C---:B--2---:R-:W-:Y:S01]  /*e390*/  FMUL.FTZ R5, R2.reuse, R165 ;  /* 0x000000a502057220 */ /* 0x044fe20000410000 */
[----:B------:R-:W-:Y:S01]  /*e3a0*/  MUFU.EX2 R153, R133 ;  /* 0x0000008500997308 */ /* 0x000fe20000000800 */
[C---:B------:R-:W-:Y:S02]  /*e3b0*/  FMUL.FTZ R16, R2.reuse, R152 ;  /* 0x0000009802107220 */ /* 0x040fe40000410000 */
[C---:B------:R-:W-:Y:S02]  /*e3c0*/  FMUL.FTZ R8, R2.reuse, R160 ;  /* 0x000000a002087220 */ /* 0x040fe40000410000 */
[----:B------:R-:W-:Y:S02]  /*e3d0*/  FMUL.FTZ R9, R2, R161 ;  /* 0x000000a102097220 */ /* 0x000fe40000410000 */
[----:B------:R-:W-:Y:S02]  /*e3e0*/  FMUL.FTZ R11, R0, R163 ;  /* 0x000000a3000b7220 */ /* 0x000fe40000410000 */
[----:B------:R-:W-:Y:S01]  /*e3f0*/  FMUL.FTZ R13, R2, R157 ;  /* 0x0000009d020d7220 */ /* 0x000fe20000410000 */
[----:B------:R-:W2:Y:S01]  /*e400*/  MUFU.EX2 R156, R134 ;  /* 0x00000086009c7308 */ /* 0x000ea20000000800 */
[C---:B------:R-:W-:Y:S02]  /*e410*/  FMUL.FTZ R14, R0.reuse, R158 ;  /* 0x0000009e000e7220 */ /* 0x040fe40000410000 */
[C---:B------:R-:W-:Y:S01]  /*e420*/  FMUL.FTZ R15, R0.reuse, R159 ;  /* 0x0000009f000f7220 */ /* 0x040fe20000410000 */
[C---:B---3--:R-:W-:Y:S01]  /*e430*/  F2FP.BF16.PACK_AB R169, R7.reuse, R10 ;  /* 0x0000000a07a9723e */ /* 0x048fe200000010ff */
[C---:B------:R-:W-:Y:S02]  /*e440*/  FFMA.FTZ R6, R0.reuse, R221, R10 ;  /* 0x000000dd00067223 */ /* 0x040fe4000001000a */
[C---:B------:R-:W-:Y:S02]  /*e450*/  FMUL.FTZ R10, R0.reuse, R162 ;  /* 0x000000a2000a7220 */ /* 0x040fe40000410000 */
[----:B------:R-:W-:Y:S01]  /*e460*/  FADD.FTZ R152, R7, R6 ;  /* 0x0000000607987221 */ /* 0x000fe20000010000 */
[----:B------:R-:W-:Y:S01]  /*e470*/  LDSM.16.MT88.4 R160, [R203+0x1800] ;  /* 0x00180000cba0783b */ /* 0x000fe20000004200 */
[C---:B------:R-:W-:Y:S01]  /*e480*/  FMUL.FTZ R6, R0.reuse, R166 ;  /* 0x000000a600067220 */ /* 0x040fe20000410000 */
[----:B------:R-:W-:Y:S01]  /*e490*/  MUFU.EX2 R134, R177 ;  /* 0x000000b100867308 */ /* 0x000fe20000000800 */
[C---:B------:R-:W-:Y:S02]  /*e4a0*/  FMUL.FTZ R7, R0.reuse, R167 ;  /* 0x000000a700077220 */ /* 0x040fe40000410000 */
[C---:B------:R-:W-:Y:S02]  /*e4b0*/  FMUL.FTZ R18, R0.reuse, R154 ;  /* 0x0000009a00127220 */ /* 0x040fe40000410000 */
[----:B------:R-:W-:Y:S02]  /*e4c0*/  FMUL.FTZ R19, R0, R155 ;  /* 0x0000009b00137220 */ /* 0x000fe40000410000 */
[----:B------:R-:W-:Y:S02]  /*e4d0*/  FMUL.FTZ R21, R2, R149 ;  /* 0x0000009502157220 */ /* 0x000fe40000410000 */
[C---:B------:R-:W-:Y:S01]  /*e4e0*/  FMUL.FTZ R22, R0.reuse, R150 ;  /* 0x0000009600167220 */ /* 0x040fe20000410000 */
[----:B------:R-:W-:Y:S01]  /*e4f0*/  MUFU.EX2 R179, R179 ;  /* 0x000000b300b37308 */ /* 0x000fe20000000800 */
[----:B------:R-:W-:Y:S01]  /*e500*/  FMUL.FTZ R23, R0, R151 ;  /* 0x0000009700177220 */ /* 0x000fe20000410000 */
[----:B--2---:R-:W-:Y:S01]  /*e510*/  F2FP.BF16.PACK_AB R171, R156, R153 ;  /* 0x000000999cab723e */ /* 0x004fe200000010ff */
[----:B------:R-:W-:Y:S02]  /*e520*/  FMUL.FTZ R25, R2, R145 ;  /* 0x0000009102197220 */ /* 0x000fe40000410000 */
[C---:B------:R-:W-:Y:S02]  /*e530*/  FMUL.FTZ R26, R0.reuse, R146 ;  /* 0x00000092001a7220 */ /* 0x040fe40000410000 */
[----:B------:R-:W-:Y:S02]  /*e540*/  FMUL.FTZ R27, R0, R147 ;  /* 0x00000093001b7220 */ /* 0x000fe40000410000 */
[C---:B-1----:R-:W-:Y:S01]  /*e550*/  HMMA.16816.F32.BF16 R4, R168.reuse, R136, R4 ;  /* 0x00000088a804723c */ /* 0x042fe20000041804 */
[----:B------:R-:W-:Y:S04]  /*e560*/  MUFU.EX2 R177, R176 ;  /* 0x000000b000b17308 */ /* 0x000fe80000000800 */
[C---:B------:R-:W-:Y:S02]  /*e570*/  FMUL.FTZ R28, R2.reuse, R140 ;  /* 0x0000008c021c7220 */ /* 0x040fe40000410000 */
[----:B------:R-:W-:Y:S01]  /*e580*/  FMUL.FTZ R29, R2, R141 ;  /* 0x0000008d021d7220 */ /* 0x000fe20000410000 */
[C---:B------:R-:W-:Y:S01]  /*e590*/  HMMA.16816.F32.BF16 R8, R168.reuse, R138, R8 ;  /* 0x0000008aa808723c */ /* 0x040fe20000041808 */
[----:B------:R-:W1:Y:S02]  /*e5a0*/  LDSM.16.MT88.4 R136, [R204] ;  /* 0x00000000cc88783b */ /* 0x000e640000004200 */
[----:B------:R-:W-:Y:S01]  /*e5b0*/  MUFU.EX2 R176, R183 ;  /* 0x000000b700b07308 */ /* 0x000fe20000000800 */
[C---:B------:R-:W-:Y:S02]  /*e5c0*/  FMUL.FTZ R30, R0.reuse, R142 ;  /* 0x0000008e001e7220 */ /* 0x040fe40000410000 */
[----:B------:R-:W-:Y:S02]  /*e5d0*/  FMUL.FTZ R31, R0, R143 ;  /* 0x0000008f001f7220 */ /* 0x000fe40000410000 */
[C---:B------:R-:W-:Y:S01]  /*e5e0*/  FMUL.FTZ R20, R2.reuse, R148 ;  /* 0x0000009402147220 */ /* 0x040fe20000410000 */
[----:B------:R-:W-:Y:S03]  /*e5f0*/  LDSM.16.MT88.4 R140, [R203+0x800] ;  /* 0x00080000cb8c783b */ /* 0x000fe60000004200 */
[C---:B------:R-:W-:Y:S01]  /*e600*/  FMUL.FTZ R24, R2.reuse, R144 ;  /* 0x0000009002187220 */ /* 0x040fe20000410000 */
        /* <DEDUP_REMOVED lines=12> */
[----:B------:R-:W2:Y:S01]  /*e6d0*/  MUFU.EX2 R133, R182 ;  /* 0x000000b600857308 */ /* 0x000ea20000000800 */
[C---:B------:R-:W-:Y:S02]  /*e6e0*/  FMUL.FTZ R46, R0.reuse, R46 ;  /* 0x0000002e002e7220 */ /* 0x040fe40000410000 */
[----:B------:R-:W-:Y:S02]  /*e6f0*/  FMUL.FTZ R47, R0, R47 ;  /* 0x0000002f002f7220 */ /* 0x000fe40000410000 */
[C---:B------:R-:W-:Y:S02]  /*e700*/  FMUL.FTZ R48, R2.reuse, R48 ;  /* 0x0000003002307220 */ /* 0x040fe40000410000 */
[----:B------:R-:W-:Y:S01]  /*e710*/  FMUL.FTZ R49, R2, R49 ;  /* 0x0000003102317220 */ /* 0x000fe20000410000 */
[C---:B-1----:R-:W-:Y:S02]  /*e720*/  HMMA.16816.F32.BF16 R12, R168.reuse, R136, R12 ;  /* 0x00000088a80c723c */ /* 0x042fe4000004180c */
[----:B------:R-:W-:Y:S01]  /*e730*/  MUFU.EX2 R182, R173 ;  /* 0x000000ad00b67308 */ /* 0x000fe20000000800 */
[C---:B------:R-:W-:Y:S02]  /*e740*/  FMUL.FTZ R50, R0.reuse, R50 ;  /* 0x0000003200327220 */ /* 0x040fe40000410000 */
[----:B------:R-:W-:Y:S02]  /*e750*/  FMUL.FTZ R51, R0, R51 ;  /* 0x0000003300337220 */ /* 0x000fe40000410000 */
[C---:B------:R-:W-:Y:S01]  /*e760*/  FMUL.FTZ R52, R2.reuse, R52 ;  /* 0x0000003402347220 */ /* 0x040fe20000410000 */
[C---:B------:R-:W-:Y:S01]  /*e770*/  HMMA.16816.F32.BF16 R16, R168.reuse, R138, R16 ;  /* 0x0000008aa810723c */ /* 0x040fe20000041810 */
[----:B------:R-:W1:Y:S03]  /*e780*/  LDSM.16.MT88.4 R136, [R206] ;  /* 0x00000000ce88783b */ /* 0x000e660000004200 */
        /* <DEDUP_REMOVED lines=94> */
[C---:B-1----:R-:W-:Y:S08]  /*ed70*/  HMMA.16816.F32.BF16 R44, R168.reuse, R136, R44 ;  /* 0x00000088a82c723c */ /* 0x042ff0000004182c */
[C---:B------:R-:W-:Y:S01]  /*ed80*/  HMMA.16816.F32.BF16 R48, R168.reuse, R138, R48 ;  /* 0x0000008aa830723c */ /* 0x040fe20000041830 */
[----:B------:R-:W1:Y:S01]  /*ed90*/  LDSM.16.MT88.4 R136, [R206+0x2000] ;  /* 0x00200000ce88783b */ /* 0x000e620000004200 */
[----:B------:R-:W-:Y:S02]  /*eda0*/  MUFU.EX2 R175, R184 ;  /* 0x000000b800af7308 */ /* 0x000fe40000000800 */
[----:B---3--:R-:W-:Y:S04]  /*edb0*/  FADD.FTZ R0, R2, R0 ;  /* 0x0000000002007221 */ /* 0x008fe80000010000 */
[----:B------:R-:W-:Y:S04]  /*edc0*/  FADD.FTZ R0, R144, R0 ;  /* 0x0000000090007221 */ /* 0x000fe80000010000 */
[----:B------:R-:W-:Y:S01]  /*edd0*/  MUFU.EX2 R172, R191 ;  /* 0x000000bf00ac7308 */ /* 0x000fe20000000800 */
        /* <DEDUP_REMOVED lines=43> */
[----:B---3--:R-:W-:Y:S04]  /*f090*/  FADD.FTZ R0, R2, R0 ;  /* 0x0000000002007221 */ /* 0x008fe80000010000 */
[----:B------:R-:W-:Y:S04]  /*f0a0*/  FADD.FTZ R0, R148, R0 ;  /* 0x0000000094007221 */ /* 0x000fe80000010000 */
        /* <DEDUP_REMOVED lines=173> */
.L_x_2106:
[----:B------:R-:W-:-:S13]  /*fb80*/  ISETP.GE.AND P0, PT, R214, R226, PT ;  /* 0x000000e2d600720c */ /* 0x000fda0003f06270 */
[----:B------:R-:W-:Y:S05]  /*fb90*/  @!P0 BRA `(.L_x_2118) ;  /* 0x0000467000008947 */ /* 0x000fea0003800000 */
[----:B------:R-:W-:Y:S02]  /*fba0*/  MOV R134, R16 ;  /* 0x0000001000867202 */ /* 0x000fe40000000f00 */
[----:B------:R-:W-:Y:S02]  /*fbb0*/  MOV R133, R132 ;  /* 0x0000008400857202 */ /* 0x000fe40000000f00 */
.L_x_2136:
        /* <DEDUP_REMOVED lines=8> */
[----:B------:R-:W-:Y:S01]  /*fc40*/  SHF.L.U64.HI R29, R224, 0x1, R6 ;  /* 0x00000001e01d7819 */ /* 0x000fe20000010206 */
[----:B------:R-:W-:Y:S01]  /*fc50*/  IMAD.WIDE.U32 R2, R218, c[0x0][0x208], RZ ;  /* 0x00008200da027a25 */ /* 0x000fe200078e00ff */
[----:B------:R-:W-:Y:S02]  /*fc60*/  SHF.R.S32.HI R6, RZ, 0x1f, R223 ;  /* 0x0000001fff067819 */ /* 0x000fe400000114df */
[----:B------:R-:W-:Y:S01]  /*fc70*/  SHF.L.U64.HI R28, R222, 0x1, R5 ;  /* 0x00000001de1c7819 */ /* 0x000fe20000010205 */
[----:B------:R-:W-:Y:S01]  /*fc80*/  IMAD R0, R218, c[0x0][0x20c], R0 ;  /* 0x00008300da007a24 */ /* 0x000fe200078e0200 */
[----:B------:R-:W-:Y:S01]  /*fc90*/  SHF.R.S32.HI R5, RZ, 0x1f, R217 ;  /* 0x0000001fff057819 */ /* 0x000fe200000114d9 */
[----:B------:R-:W-:Y:S01]  /*fca0*/  IMAD R4, R4, c[0x0][0x218], RZ ;  /* 0x0000860004047a24 */ /* 0x000fe200078e02ff */
[----:B------:R-:W-:Y:S01]  /*fcb0*/  IADD3 R212, R135, 0x7800, RZ ;  /* 0x0000780087d47810 */ /* 0x000fe20007ffe0ff */
[----:B------:R-:W-:Y:S01]  /*fcc0*/  IMAD.IADD R3, R3, 0x1, R0 ;  /* 0x0000000103037824 */ /* 0x000fe200078e0200 */
[C---:B------:R-:W-:Y:S01]  /*fcd0*/  IADD3 R207, R135.reuse, 0x7000, RZ ;  /* 0x0000700087cf7810 */ /* 0x040fe20007ffe0ff */
[C---:B------:R-:W-:Y:S01]  /*fce0*/  IMAD R4, R216.reuse, c[0x0][0x21c], R4 ;  /* 0x00008700d8047a24 */ /* 0x040fe200078e0204 */
[C---:B------:R-:W-:Y:S01]  /*fcf0*/  IADD3 R199, R135.reuse, 0x6800, RZ ;  /* 0x0000680087c77810 */ /* 0x040fe20007ffe0ff */
[----:B------:R-:W-:Y:S01]  /*fd00*/  IMAD.WIDE.U32 R2, R216, c[0x0][0x218], R2 ;  /* 0x00008600d8027a25 */ /* 0x000fe200078e0002 */
[C---:B------:R-:W-:Y:S02]  /*fd10*/  IADD3 R198, R135.reuse, 0x6000, RZ ;  /* 0x0000600087c67810 */ /* 0x040fe40007ffe0ff */
[C---:B------:R-:W-:Y:S01]  /*fd20*/  IADD3 R197, R135.reuse, 0x5800, RZ ;  /* 0x0000580087c57810 */ /* 0x040fe20007ffe0ff */
[----:B------:R-:W-:Y:S01]  /*fd30*/  IMAD.SHL.U32 R31, R224, 0x2, RZ ;  /* 0x00000002e01f7824 */ /* 0x000fe200078e00ff */
[----:B------:R-:W-:Y:S01]  /*fd40*/  IADD3 R0, P0, R238, R2, RZ ;  /* 0x00000002ee007210 */ /* 0x000fe20007f1e0ff */
[----:B------:R-:W-:Y:S01]  /*fd50*/  IMAD.SHL.U32 R30, R222, 0x2, RZ ;  /* 0x00000002de1e7824 */ /* 0x000fe200078e00ff */
[----:B------:R-:W-:Y:S01]  /*fd60*/  IADD3 R196, R135, 0x5000, RZ ;  /* 0x0000500087c47810 */ /* 0x000fe20007ffe0ff */
[----:B------:R1:W2:Y:S01]  /*fd70*/  LDSM.16.M88.4 R32, [R208] ;  /* 0x00000000d020783b */ /* 0x0002a20000000200 */
[----:B------:R-:W-:Y:S01]  /*fd80*/  IADD3.X R2, R241, R3, R4, P0, !PT ;  /* 0x00000003f1027210 */ /* 0x000fe200007fe404 */
[----:B------:R-:W-:Y:S01]  /*fd90*/  IMAD.SHL.U32 R20, R223, 0x2, RZ ;  /* 0x00000002df147824 */ /* 0x000fe200078e00ff */
[C---:B------:R-:W-:Y:S01]  /*fda0*/  LEA R13, P0, R0.reuse, c[0x0][0x1f8], 0x1 ;  /* 0x00007e00000d7a11 */ /* 0x040fe200078008ff */
[----:B------:R1:W3:Y:S01]  /*fdb0*/  LDSM.16.M88.4 R8, [R200] ;  /* 0x00000000c808783b */ /* 0x0002e20000000200 */
[----:B------:R-:W-:Y:S01]  /*fdc0*/  IADD3 R195, R135, 0x4800, RZ ;  /* 0x0000480087c37810 */ /* 0x000fe20007ffe0ff */
[----:B------:R-:W-:Y:S01]  /*fdd0*/  IMAD.SHL.U32 R22, R217, 0x2, RZ ;  /* 0x00000002d9167824 */ /* 0x000fe200078e00ff */
[----:B------:R-:W-:Y:S01]  /*fde0*/  LEA.HI.X R4, R0, c[0x0][0x1fc], R2, 0x1, P0 ;  /* 0x00007f0000047a11 */ /* 0x000fe200000f0c02 */
[----:B------:R1:W4:Y:S01]  /*fdf0*/  LDSM.16.M88.4 R16, [R200+0x800] ;  /* 0x00080000c810783b */ /* 0x0003220000000200 */
[C---:B------:R-:W-:Y:S02]  /*fe00*/  IADD3 R194, R135.reuse, 0x4000, RZ ;  /* 0x0000400087c27810 */ /* 0x040fe40007ffe0ff */
[C---:B------:R-:W-:Y:S01]  /*fe10*/  IADD3 R193, R135.reuse, 0x3800, RZ ;  /* 0x0000380087c17810 */ /* 0x040fe20007ffe0ff */
[----:B------:R1:W1:Y:S01]  /*fe20*/  LDSM.16.M88.4 R24, [R200+0x1000] ;  /* 0x00100000c818783b */ /* 0x0002620000000200 */
[C---:B------:R-:W-:Y:S02]  /*fe30*/  IADD3 R192, R135.reuse, 0x3000, RZ ;  /* 0x0000300087c07810 */ /* 0x040fe40007ffe0ff */
[C---:B------:R-:W-:Y:S01]  /*fe40*/  IADD3 R132, R135.reuse, 0x2800, RZ ;  /* 0x0000280087847810 */ /* 0x040fe20007ffe0ff */
[----:B------:R1:W1:Y:S01]  /*fe50*/  LDSM.16.M88.4 R168, [R200+0x1800] ;  /* 0x00180000c8a8783b */ /* 0x0002620000000200 */
[----:B------:R-:W-:Y:S02]  /*fe60*/  IADD3 R0, R135, 0x2000, RZ ;  /* 0x0000200087007810 */ /* 0x000fe40007ffe0ff */
[----:B------:R-:W-:Y:S01]  /*fe70*/  SHF.L.U64.HI R15, R223, 0x1, R6 ;  /* 0x00000001df0f7819 */ /* 0x000fe20000010206 */
[----:B------:R1:W1:Y:S01]  /*fe80*/  LDSM.16.M88.4 R172, [R209] ;  /* 0x00000000d1ac783b */ /* 0x0002620000000200 */
[----:B------:R-:W-:Y:S03]  /*fe90*/  SHF.L.U64.HI R14, R217, 0x1, R5 ;  /* 0x00000001d90e7819 */ /* 0x000fe60000010205 */
[----:B------:R1:W1:Y:S04]  /*fea0*/  LDSM.16.M88.4 R176, [R135] ;  /* 0x0000000087b0783b */ /* 0x0002680000000200 */
[----:B------:R1:W1:Y:S04]  /*feb0*/  LDSM.16.M88.4 R180, [R135+0x800] ;  /* 0x0008000087b4783b */ /* 0x0002680000000200 */
[----:B------:R1:W1:Y:S04]  /*fec0*/  LDSM.16.M88.4 R184, [R135+0x1000] ;  /* 0x0010000087b8783b */ /* 0x0002680000000200 */
[----:B------:R1:W1:Y:S01]  /*fed0*/  LDSM.16.M88.4 R188, [R135+0x1800] ;  /* 0x0018000087bc783b */ /* 0x0002620000000200 */
[----:B------:R-:W-:-:S05]  /*fee0*/  BRA.DIV ~URZ, `(.L_x_2119) ;  /* 0x0000bf527f007947 */ /* 0x000fca000b800000 */
[----:B------:R4:W3:Y:S02]  /*fef0*/  SHFL.IDX PT, R2, R4, RZ, 0x181f ;  /* 0x00181fff04027589 */ /* 0x0008e400000e0000 */
.L_x_2230:
[----:B------:R-:W5:Y:S01]  /*ff00*/  SHFL.IDX PT, R5, R13, RZ, 0x181f ;  /* 0x00181fff0d057589 */ /* 0x000f6200000e0000 */
[----:B------:R-:W-:Y:S01]  /*ff10*/  ISETP.GE.AND P1, PT, R217, c[0x0][0x1d4], PT ;  /* 0x00007500d9007a0c */ /* 0x000fe20003f26270 */
[----:B------:R-:W-:Y:S01]  /*ff20*/  BSSY B0, `(.L_x_2120) ;  /* 0x0000190000007945 */ /* 0x000fe20003800000 */
[----:B------:R-:W-:Y:S02]  /*ff30*/  ISETP.GE.AND P5, PT, R223, c[0x0][0x1d4], PT ;  /* 0x00007500df007a0c */ /* 0x000fe40003fa6270 */
[----:B------:R-:W-:Y:S02]  /*ff40*/  SEL R213, RZ, 0x10, P1 ;  /* 0x00000010ffd57807 */ /* 0x000fe40000800000 */
[----:B------:R4:W3:Y:S01]  /*ff50*/  SHFL.IDX PT, R3, R13, 0x1, 0x181f ;  /* 0x00381f000d037f89 */ /* 0x0008e200000e0000 */
[----:B------:R-:W-:Y:S02]  /*ff60*/  ISETP.GE.AND P4, PT, R222, c[0x0][0x1d4], PT ;  /* 0x00007500de007a0c */ /* 0x000fe40003f86270 */
[----:B------:R-:W-:Y:S04]  /*ff70*/  ISETP.GE.AND P3, PT, R224, c[0x0][0x1d4], PT ;  /* 0x00007500e0007a0c */ /* 0x000fe80003f66270 */
[----:B----4-:R-:W4:Y:S01]  /*ff80*/  SHFL.IDX PT, R4, R4, 0x1, 0x181f ;  /* 0x00381f0004047f89 */ /* 0x010f2200000e0000 */
[C---:B-----5:R-:W-:Y:S05]  /*ff90*/  IADD3 R6, P0, R5.reuse, R22, RZ ;  /* 0x0000001605067210 */ /* 0x060fea0007f1e0ff */
[C---:B---3--:R-:W-:Y:S05]  /*ffa0*/  IMAD.X R7, R2.reuse, 0x1, R14, P0 ;  /* 0x0000000102077824 */ /* 0x048fea00000e060e */
[----:B------:R3:W-:Y:S02]  /*ffb0*/  LDGSTS.E.BYPASS.LTC128B.128 [R215+0x100], [R6.64], !P1 ;  /* 0x0010000006d77fae */ /* 0x0007e4000c901d46 */
[C---:B---3--:R-:W-:Y:S05]  /*ffc0*/  IADD3 R6, P0, R5.reuse, R20, RZ ;  /* 0x0000001405067210 */ /* 0x048fea0007f1e0ff */
[C-C-:B------:R-:W-:Y:S01]  /*ffd0*/  IMAD.X R7, R2.reuse, 0x1, R15.reuse, P0 ;  /* 0x0000000102077824 */ /* 0x140fe200000e060f */
[----:B------:R-:W-:Y:S04]  /*ffe0*/  IADD3 R12, P0, R5, R30, RZ ;  /* 0x0000001e050c7210 */ /* 0x000fe80007f1e0ff */
[----:B------:R3:W-:Y:S01]  /*fff0*/  LDGSTS.E.BYPASS.LTC128B.128 [R215+0x2100], [R6.64], !P5 ;  /* 0x0210000006d77fae */ /* 0x0007e2000e901d46 */
[----:B------:R-:W-:Y:S06]  /*10000*/  IADD3.X R13, R2, R28, RZ, P0, !PT ;  /* 0x0000001c020d7210 */ /* 0x000fec00007fe4ff */
[----:B------:R5:W-:Y:S01]  /*10010*/  LDGSTS.E.BYPASS.LTC128B.128 [R215+0x4100], [R12.64], !P4 ;  /* 0x041000000cd77fae */ /* 0x000be2000e101d46 */
[----:B---3--:R-:W-:Y:S04]  /*10020*/  IADD3 R6, -R213, 0x10, RZ ;  /* 0x00000010d5067810 */ /* 0x008fe80007ffe1ff */
[----:B------:R-:W-:Y:S04]  /*10030*/  LOP3.LUT R6, R6, 0xf, RZ, 0xc0, !PT ;  /* 0x0000000f06067812 */ /* 0x000fe800078ec0ff */
[----:B------:R-:W-:Y:S04]  /*10040*/  IADD3 R22, P1, P0, R6, R3, R22 ;  /* 0x0000000306167210 */ /* 0x000fe8000783e016 */
[-C--:B----4-:R-:W-:Y:S02]  /*10050*/  IADD3.X R23, RZ, R4.reuse, R14, P1, P0 ;  /* 0x00000004ff177210 */ /* 0x090fe40000fe040e */
[----:B------:R-:W-:Y:S02]  /*10060*/  IADD3 R6, P0, R5, R31, RZ ;  /* 0x0000001f05067210 */ /* 0x000fe40007f1e0ff */
[----:B------:R-:W-:Y:S02]  /*10070*/  SEL R5, RZ, 0x10, P4 ;  /* 0x00000010ff057807 */ /* 0x000fe40002000000 */
[----:B------:R-:W-:Y:S05]  /*10080*/  IADD3.X R7, R2, R29, RZ, P0, !PT ;  /* 0x0000001d02077210 */ /* 0x000fea00007fe4ff */
[----:B------:R3:W-:Y:S02]  /*10090*/  LDGSTS.E.BYPASS.LTC128B.128 [R215+0x6100], [R6.64], !P3 ;  /* 0x0610000006d77fae */ /* 0x0007e4000d901d46 */
[----:B---3--:R-:W-:Y:S04]  /*100a0*/  SEL R6, RZ, 0x10, P5 ;  /* 0x00000010ff067807 */ /* 0x008fe80002800000 */
[----:B------:R-:W-:Y:S04]  /*100b0*/  IADD3 R2, -R6, 0x10, RZ ;  /* 0x0000001006027810 */ /* 0x000fe80007ffe1ff */
[----:B------:R-:W-:Y:S04]  /*100c0*/  LOP3.LUT R2, R2, 0xf, RZ, 0xc0, !PT ;  /* 0x0000000f02027812 */ /* 0x000fe800078ec0ff */
[-C--:B------:R-:W-:Y:S02]  /*100d0*/  IADD3 R20, P1, P0, R2, R3.reuse, R20 ;  /* 0x0000000302147210 */ /* 0x080fe4000783e014 */
[----:B------:R-:W-:Y:S02]  /*100e0*/  IADD3 R2, -R5, 0x10, RZ ;  /* 0x0000001005027810 */ /* 0x000fe40007ffe1ff */
[-C--:B------:R-:W-:Y:S02]  /*100f0*/  IADD3.X R21, RZ, R4.reuse, R15, P1, P0 ;  /* 0x00000004ff157210 */ /* 0x080fe40000fe040f */
[----:B------:R-:W-:Y:S04]  /*10100*/  LOP3.LUT R2, R2, 0xf, RZ, 0xc0, !PT ;  /* 0x0000000f02027812 */ /* 0x000fe800078ec0ff */
[-C--:B------:R-:W-:Y:S02]  /*10110*/  IADD3 R14, P1, P0, R2, R3.reuse, R30 ;  /* 0x00000003020e7210 */ /* 0x080fe4000783e01e */
[----:B------:R-:W-:Y:S02]  /*10120*/  SEL R2, RZ, 0x10, P3 ;  /* 0x00000010ff027807 */ /* 0x000fe40001800000 */
[-C--:B------:R-:W-:Y:S02]  /*10130*/  IADD3.X R15, RZ, R4.reuse, R28, P1, P0 ;  /* 0x00000004ff0f7210 */ /* 0x080fe40000fe041c */
[----:B------:R-:W-:Y:S04]  /*10140*/  IADD3 R7, -R2, 0x10, RZ ;  /* 0x0000001002077810 */ /* 0x000fe80007ffe1ff */
[----:B------:R-:W-:Y:S04]  /*10150*/  LOP3.LUT R7, R7, 0xf, RZ, 0xc0, !PT ;  /* 0x0000000f07077812 */ /* 0x000fe800078ec0ff */
[----:B-----5:R-:W-:Y:S04]  /*10160*/  IADD3 R12, P1, P0, R7, R3, R31 ;  /* 0x00000003070c7210 */ /* 0x020fe8000783e01f */
[----:B------:R-:W-:Y:S02]  /*10170*/  IADD3.X R13, RZ, R4, R29, P1, P0 ;  /* 0x00000004ff0d7210 */ /* 0x000fe40000fe041d */
[----:B------:R-:W-:Y:S11]  /*10180*/  ISETP.NE.U32.AND P0, PT, R213, RZ, PT ;  /* 0x000000ffd500720c */ /* 0x000ff60003f05070 */
[----:B------:R-:W-:Y:S02]  /*10190*/  @!UPT UIADD3 URZ, URZ, URZ, URZ ;  /* 0x0000003f3f3ff290 */ /* 0x000fe4000fffe03f */
[----:B------:R3:W-:Y:S01]  /*101a0*/  LDGSTS.E.BYPASS.LTC128B.128.ZFILL [R215+0x1100], [R22.64], P0 ;  /* 0x0110000016d77fae */ /* 0x0007e20008141d46 */
[----:B------:R-:W-:Y:S11]  /*101b0*/  ISETP.NE.U32.AND P0, PT, R6, RZ, PT ;  /* 0x000000ff0600720c */ /* 0x000ff60003f05070 */
[----:B------:R-:W-:Y:S02]  /*101c0*/  @!UPT UIADD3 URZ, URZ, URZ, URZ ;  /* 0x0000003f3f3ff290 */ /* 0x000fe4000fffe03f */
[----:B------:R3:W-:Y:S01]  /*101d0*/  LDGSTS.E.BYPASS.LTC128B.128.ZFILL [R215+0x3100], [R20.64], P0 ;  /* 0x0310000014d77fae */ /* 0x0007e20008141d46 */
[----:B------:R-:W-:Y:S02]  /*101e0*/  ISETP.NE.U32.AND P0, PT, R5, RZ, PT ;  /* 0x000000ff0500720c */ /* 0x000fe40003f05070 */
[C---:B--2---:R-:W-:Y:S08]  /*101f0*/  HMMA.16816.F32.BF16 R4, R32.reuse, R8, RZ ;  /* 0x000000082004723c */ /* 0x044ff000000418ff */
[C---:B------:R-:W-:Y:S03]  /*10200*/  HMMA.16816.F32.BF16 R8, R32.reuse, R10, RZ ;  /* 0x0000000a2008723c */ /* 0x040fe600000418ff */
[----:B------:R2:W-:Y:S01]  /*10210*/  LDGSTS.E.BYPASS.LTC128B.128.ZFILL [R215+0x5100], [R14.64], P0 ;  /* 0x051000000ed77fae */ /* 0x0005e20008141d46 */
[----:B------:R-:W-:Y:S11]  /*10220*/  ISETP.NE.U32.AND P0, PT, R2, RZ, PT ;  /* 0x000000ff0200720c */ /* 0x000ff60003f05070 */
[----:B------:R-:W-:Y:S02]  /*10230*/  @!UPT UIADD3 URZ, URZ, URZ, URZ ;  /* 0x0000003f3f3ff290 */ /* 0x000fe4000fffe03f */
[----:B------:R2:W-:Y:S01]  /*10240*/  LDGSTS.E.BYPASS.LTC128B.128.ZFILL [R215+0x7100], [R12.64], P0 ;  /* 0x071000000cd77fae */ /* 0x0005e20008141d46 */
[----:B------:R-:W-:Y:S06]  /*10250*/  ISETP.GT.AND P0, PT, R214, R226, PT ;  /* 0x000000e2d600720c */ /* 0x000fec0003f04270 */
[----:B------:R-:W0:Y:S01]  /*10260*/  LDGDEPBAR ;  /* 0x00000000000079af */ /* 0x000e220000000000 */
[C---:B--2---:R-:W-:Y:S08]  /*10270*/  HMMA.16816.F32.BF16 R12, R32.reuse, R16, RZ ;  /* 0x00000010200c723c */ /* 0x044ff000000418ff */
[C---:B------:R-:W-:Y:S08]  /*10280*/  HMMA.16816.F32.BF16 R16, R32.reuse, R18, RZ ;  /* 0x000000122010723c */ /* 0x040ff000000418ff */
[C---:B-1-3--:R-:W-:Y:S08]  /*10290*/  HMMA.16816.F32.BF16 R20, R32.reuse, R24, RZ ;  /* 0x000000182014723c */ /* 0x04aff000000418ff */
        /* <DEDUP_REMOVED lines=16> */
[C---:B-1----:R-:W-:Y:S01]  /*103a0*/  HMMA.16816.F32.BF16 R4, R168.reuse, R176, R4 ;  /* 0x000000b0a804723c */ /* 0x042fe20000041804 */
[----:B------:R-:W-:Y:S07]  /*103b0*/  LDSM.16.M88.4 R188, [R192] ;  /* 0x00000000c0bc783b */ /* 0x000fee0000000200 */
        /* <DEDUP_REMOVED lines=10> */
[----:B------:R-:W2:Y:S07]  /*10460*/  LDSM.16.M88.4 R168, [R201+-0x5000] ;  /* 0xffb00000c9a8783b */ /* 0x000eae0000000200 */
[----:B------:R-:W3:Y:S01]  /*10470*/  LDSM.16.M88.4 R184, [R201+-0x4800] ;  /* 0xffb80000c9b8783b */ /* 0x000ee20000000200 */
[C---:B-1----:R-:W-:Y:S08]  /*10480*/  HMMA.16816.F32.BF16 R4, R172.reuse, R176, R4 ;  /* 0x000000b0ac04723c */ /* 0x042ff00000041804 */
        /* <DEDUP_REMOVED lines=11> */
[----:B------:R-:W4:Y:S01]  /*10540*/  LDSM.16.M88.4 R184, [R200+0x3800] ;  /* 0x00380000c8b8783b */ /* 0x000f220000000200 */
[C---:B-1----:R-:W-:Y:S08]  /*10550*/  HMMA.16816.F32.BF16 R4, R176.reuse, R180, R4 ;  /* 0x000000b4b004723c */ /* 0x042ff00000041804 */
[C---:B------:R-:W-:Y:S01]  /*10560*/  HMMA.16816.F32.BF16 R8, R176.reuse, R182, R8 ;  /* 0x000000b6b008723c */ /* 0x040fe20000041808 */
[----:B------:R-:W-:Y:S07]  /*10570*/  LDSM.16.M88.4 R180, [R0] ;  /* 0x0000000000b4783b */ /* 0x000fee0000000200 */
[C---:B--2---:R-:W-:Y:S08]  /*10580*/  HMMA.16816.F32.BF16 R12, R176.reuse, R168, R12 ;  /* 0x000000a8b00c723c */ /* 0x044ff0000004180c */
[C---:B------:R-:W-:Y:S01]  /*10590*/  HMMA.16816.F32.BF16 R16, R176.reuse, R170, R16 ;  /* 0x000000aab010723c */ /* 0x040fe20000041810 */
[----:B------:R-:W1:Y:S07]  /*105a0*/  LDSM.16.M88.4 R168, [R209+0x4000] ;  /* 0x00400000d1a8783b */ /* 0x000e6e0000000200 */
[C---:B---3--:R-:W-:Y:S08]  /*105b0*/  HMMA.16816.F32.BF16 R20, R176.reuse, R172, R20 ;  /* 0x000000acb014723c */ /* 0x048ff00000041814 */
[C---:B------:R-:W-:Y:S01]  /*105c0*/  HMMA.16816.F32.BF16 R24, R176.reuse, R174, R24 ;  /* 0x000000aeb018723c */ /* 0x040fe20000041818 */
[----:B------:R-:W2:Y:S07]  /*105d0*/  LDSM.16.M88.4 R172, [R132] ;  /* 0x0000000084ac783b */ /* 0x000eae0000000200 */
[C---:B----4-:R-:W-:Y:S08]  /*105e0*/  HMMA.16816.F32.BF16 R28, R176.reuse, R184, R28 ;  /* 0x000000b8b01c723c */ /* 0x050ff0000004181c */
[----:B------:R-:W-:Y:S01]  /*105f0*/  HMMA.16816.F32.BF16 R32, R176, R186, R32 ;  /* 0x000000bab020723c */ /* 0x000fe20000041820 */
[----:B------:R-:W3:Y:S07]  /*10600*/  LDSM.16.M88.4 R176, [R193] ;  /* 0x00000000c1b0783b */ /* 0x000eee0000000200 */
[----:B------:R-:W-:Y:S01]  /*10610*/  LDSM.16.M88.4 R184, [R202+0x2000] ;  /* 0x00200000cab8783b */ /* 0x000fe20000000200 */
[C---:B-1----:R-:W-:Y:S08]  /*10620*/  HMMA.16816.F32.BF16 R4, R168.reuse, R180, R4 ;  /* 0x000000b4a804723c */ /* 0x042ff00000041804 */
[C---:B------:R-:W-:Y:S01]  /*10630*/  HMMA.16816.F32.BF16 R8, R168.reuse, R182, R8 ;  /* 0x000000b6a808723c */ /* 0x040fe20000041808 */
[----:B------:R-:W1:Y:S07]  /*10640*/  LDSM.16.M88.4 R180, [R211+0x4000] ;  /* 0x00400000d3b4783b */ /* 0x000e6e0000000200 */
[C---:B--2---:R-:W-:Y:S08]  /*10650*/  HMMA.16816.F32.BF16 R12, R168.reuse, R172, R12 ;  /* 0x000000aca80c723c */ /* 0x044ff0000004180c */
[C---:B------:R-:W-:Y:S01]  /*10660*/  HMMA.16816.F32.BF16 R16, R168.reuse, R174, R16 ;  /* 0x000000aea810723c */ /* 0x040fe20000041810 */
[----:B------:R-:W2:Y:S07]  /*10670*/  LDSM.16.M88.4 R172, [R202+0x2800] ;  /* 0x00280000caac783b */ /* 0x000eae0000000200 */
[C---:B------:R-:W-:Y:S08]  /*10680*/  HMMA.16816.F32.BF16 R20, R168.reuse, R188, R20 ;  /* 0x000000bca814723c */ /* 0x040ff00000041814 */
[C---:B------:R-:W-:Y:S01]  /*10690*/  HMMA.16816.F32.BF16 R24, R168.reuse, R190, R24 ;  /* 0x000000bea818723c */ /* 0x040fe20000041818 */
[----:B------:R-:W4:Y:S07]  /*106a0*/  LDSM.16.M88.4 R188, [R202+0x3000] ;  /* 0x00300000cabc783b */ /* 0x000f2e0000000200 */
[C---:B---3--:R-:W-:Y:S08]  /*106b0*/  HMMA.16816.F32.BF16 R28, R168.reuse, R176, R28 ;  /* 0x000000b0a81c723c */ /* 0x048ff0000004181c */
[----:B------:R-:W-:Y:S01]  /*106c0*/  HMMA.16816.F32.BF16 R32, R168, R178, R32 ;  /* 0x000000b2a820723c */ /* 0x000fe20000041820 */
[----:B------:R-:W3:Y:S07]  /*106d0*/  LDSM.16.M88.4 R168, [R202+0x3800] ;  /* 0x00380000caa8783b */ /* 0x000eee0000000200 */
[C---:B-1----:R-:W-:Y:S01]  /*106e0*/  HMMA.16816.F32.BF16 R4, R180.reuse, R184, R4 ;  /* 0x000000b8b404723c */ /* 0x042fe20000041804 */
[----:B------:R-:W-:Y:S07]  /*106f0*/  LDSM.16.M88.4 R176, [R210+0x4000] ;  /* 0x00400000d2b0783b */ /* 0x000fee0000000200 */
[C---:B------:R-:W-:Y:S01]  /*10700*/  HMMA.16816.F32.BF16 R8, R180.reuse, R186, R8 ;  /* 0x000000bab408723c */ /* 0x040fe20000041808 */
[----:B------:R-:W1:Y:S07]  /*10710*/  LDSM.16.M88.4 R184, [R201+-0x4000] ;  /* 0xffc00000c9b8783b */ /* 0x000e6e0000000200 */
[C---:B--2---:R-:W-:Y:S08]  /*10720*/  HMMA.16816.F32.BF16 R12, R180.reuse, R172, R12 ;  /* 0x000000acb40c723c */ /* 0x044ff0000004180c */
[C---:B------:R-:W-:Y:S01]  /*10730*/  HMMA.16816.F32.BF16 R16, R180.reuse, R174, R16 ;  /* 0x000000aeb410723c */ /* 0x040fe20000041810 */
[----:B------:R-:W2:Y:S07]  /*10740*/  LDSM.16.M88.4 R172, [R201+-0x3800] ;  /* 0xffc80000c9ac783b */ /* 0x000eae0000000200 */
[C---:B----4-:R-:W-:Y:S08]  /*10750*/  HMMA.16816.F32.BF16 R20, R180.reuse, R188, R20 ;  /* 0x000000bcb414723c */ /* 0x050ff00000041814 */
[C---:B------:R-:W-:Y:S01]  /*10760*/  HMMA.16816.F32.BF16 R24, R180.reuse, R190, R24 ;  /* 0x000000beb418723c */ /* 0x040fe20000041818 */
[----:B------:R-:W4:Y:S07]  /*10770*/  LDSM.16.M88.4 R188, [R201+-0x3000] ;  /* 0xffd00000c9bc783b */ /* 0x000f2e0000000200 */
[C---:B---3--:R-:W-:Y:S08]  /*10780*/  HMMA.16816.F32.BF16 R28, R180.reuse, R168, R28 ;  /* 0x000000a8b41c723c */ /* 0x048ff0000004181c */
[----:B------:R-:W-:Y:S01]  /*10790*/  HMMA.16816.F32.BF16 R32, R180, R170, R32 ;  /* 0x000000aab420723c */ /* 0x000fe20000041820 */
[----:B------:R-:W3:Y:S07]  /*107a0*/  LDSM.16.M88.4 R168, [R201+-0x2800] ;  /* 0xffd80000c9a8783b */ /* 0x000eee0000000200 */
[C---:B-1----:R-:W-:Y:S01]  /*107b0*/  HMMA.16816.F32.BF16 R4, R176.reuse, R184, R4 ;  /* 0x000000b8b004723c */ /* 0x042fe20000041804 */
[----:B------:R-:W-:Y:S07]  /*107c0*/  LDSM.16.M88.4 R180, [R208+0x8000] ;  /* 0x00800000d0b4783b */ /* 0x000fee0000000200 */
[C---:B------:R-:W-:Y:S01]  /*107d0*/  HMMA.16816.F32.BF16 R8, R176.reuse, R186, R8 ;  /* 0x000000bab008723c */ /* 0x040fe20000041808 */
[----:B------:R-:W1:Y:S07]  /*107e0*/  LDSM.16.M88.4 R184, [R200+0x4000] ;  /* 0x00400000c8b8783b */ /* 0x000e6e0000000200 */
[C---:B--2---:R-:W-:Y:S08]  /*107f0*/  HMMA.16816.F32.BF16 R12, R176.reuse, R172, R12 ;  /* 0x000000acb00c723c */ /* 0x044ff0000004180c */
[C---:B------:R-:W-:Y:S01]  /*10800*/  HMMA.16816.F32.BF16 R16, R176.reuse, R174, R16 ;  /* 0x000000aeb010723c */ /* 0x040fe20000041810 */
[----:B------:R-:W2:Y:S07]  /*10810*/  LDSM.16.M88.4 R172, [R200+0x4800] ;  /* 0x00480000c8ac783b */ /* 0x000eae0000000200 */
[C---:B----4-:R-:W-:Y:S08]  /*10820*/  HMMA.16816.F32.BF16 R20, R176.reuse, R188, R20 ;  /* 0x000000bcb014723c */ /* 0x050ff00000041814 */
        /* <DEDUP_REMOVED lines=8> */
[----:B------:R-:W1:Y:S07]  /*108b0*/  LDSM.16.M88.4 R184, [R194] ;  /* 0x00000000c2b8783b */ /* 0x000e6e0000000200 */
[C---:B--2---:R-:W-:Y:S08]  /*108c0*/  HMMA.16816.F32.BF16 R12, R180.reuse, R172, R12 ;  /* 0x000000acb40c723c */ /* 0x044ff0000004180c */
[C---:B------:R-:W-:Y:S01]  /*108d0*/  HMMA.16816.F32.BF16 R16, R180.reuse, R174, R16 ;  /* 0x000000aeb410723c */ /* 0x040fe20000041810 */
[----:B------:R-:W2:Y:S07]  /*108e0*/  LDSM.16.M88.4 R172, [R195] ;  /* 0x00000000c3ac783b */ /* 0x000eae0000000200 */
[C---:B----4-:R-:W-:Y:S01]  /*108f0*/  HMMA.16816.F32.BF16 R20, R180.reuse, R188, R20 ;  /* 0x000000bcb414723c */ /* 0x050fe20000041814 */
[----:B------:R-:W4:Y:S07]  /*10900*/  LDSM.16.M88.4 R192, [R196] ;  /* 0x00000000c4c0783b */ /* 0x000f2e0000000200 */
[C---:B------:R-:W-:Y:S01]  /*10910*/  HMMA.16816.F32.BF16 R24, R180.reuse, R190, R24 ;  /* 0x000000beb418723c */ /* 0x040fe20000041818 */
[----:B------:R-:W5:Y:S07]  /*10920*/  LDSM.16.M88.4 R188, [R197] ;  /* 0x00000000c5bc783b */ /* 0x000f6e0000000200 */
[C---:B---3--:R-:W-:Y:S08]  /*10930*/  HMMA.16816.F32.BF16 R28, R180.reuse, R168, R28 ;  /* 0x000000a8b41c723c */ /* 0x048ff0000004181c */
[----:B------:R-:W-:Y:S01]  /*10940*/  HMMA.16816.F32.BF16 R32, R180, R170, R32 ;  /* 0x000000aab420723c */ /* 0x000fe20000041820 */
[----:B------:R-:W-:Y:S07]  /*10950*/  LDSM.16.M88.4 R168, [R211+0x8000] ;  /* 0x00800000d3a8783b */ /* 0x000fee0000000200 */
[C---:B-1----:R-:W-:Y:S01]  /*10960*/  HMMA.16816.F32.BF16 R4, R176.reuse, R184, R4 ;  /* 0x000000b8b004723c */ /* 0x042fe20000041804 */
[----:B------:R-:W1:Y:S07]  /*10970*/  LDSM.16.M88.4 R180, [R202+0x4000] ;  /* 0x00400000cab4783b */ /* 0x000e6e0000000200 */
[C---:B------:R-:W-:Y:S01]  /*10980*/  HMMA.16816.F32.BF16 R8, R176.reuse, R186, R8 ;  /* 0x000000bab008723c */ /* 0x040fe20000041808 */
[----:B------:R-:W3:Y:S07]  /*10990*/  LDSM.16.M88.4 R184, [R202+0x4800] ;  /* 0x00480000cab8783b */ /* 0x000eee0000000200 */
[C---:B--2---:R-:W-:Y:S08]  /*109a0*/  HMMA.16816.F32.BF16 R12, R176.reuse, R172, R12 ;  /* 0x000000acb00c723c */ /* 0x044ff0000004180c */
[C---:B------:R-:W-:Y:S01]  /*109b0*/  HMMA.16816.F32.BF16 R16, R176.reuse, R174, R16 ;  /* 0x000000aeb010723c */ /* 0x040fe20000041810 */
[----:B------:R-:W2:Y:S07]  /*109c0*/  LDSM.16.M88.4 R172, [R202+0x5000] ;  /* 0x00500000caac783b */ /* 0x000eae0000000200 */
[C---:B----4-:R-:W-:Y:S08]  /*109d0*/  HMMA.16816.F32.BF16 R20, R176.reuse, R192, R20 ;  /* 0x000000c0b014723c */ /* 0x050ff00000041814 */
[C---:B------:R-:W-:Y:S01]  /*109e0*/  HMMA.16816.F32.BF16 R24, R176.reuse, R194, R24 ;  /* 0x000000c2b018723c */ /* 0x040fe20000041818 */
[----:B------:R-:W-:Y:S07]  /*109f0*/  LDSM.16.M88.4 R192, [R201+-0x2000] ;  /* 0xffe00000c9c0783b */ /* 0x000fee0000000200 */
[C---:B-----5:R-:W-:Y:S08]  /*10a00*/  HMMA.16816.F32.BF16 R28, R176.reuse, R188, R28 ;  /* 0x000000bcb01c723c */ /* 0x060ff0000004181c */
[----:B------:R-:W-:Y:S01]  /*10a10*/  HMMA.16816.F32.BF16 R32, R176, R190, R32 ;  /* 0x000000beb020723c */ /* 0x000fe20000041820 */
[----:B------:R-:W4:Y:S07]  /*10a20*/  LDSM.16.M88.4 R176, [R202+0x5800] ;  /* 0x00580000cab0783b */ /* 0x000f2e0000000200 */
[C---:B-1----:R-:W-:Y:S01]  /*10a30*/  HMMA.16816.F32.BF16 R4, R168.reuse, R180, R4 ;  /* 0x000000b4a804723c */ /* 0x042fe20000041804 */
[----:B------:R-:W1:Y:S07]  /*10a40*/  LDSM.16.M88.4 R188, [R210+0x8000] ;  /* 0x00800000d2bc783b */ /* 0x000e6e0000000200 */
[C---:B------:R-:W-:Y:S01]  /*10a50*/  HMMA.16816.F32.BF16 R8, R168.reuse, R182, R8 ;  /* 0x000000b6a808723c */ /* 0x040fe20000041808 */
[----:B------:R-:W5:Y:S07]  /*10a60*/  LDSM.16.M88.4 R180, [R201+-0x1800] ;  /* 0xffe80000c9b4783b */ /* 0x000f6e0000000200 */
[C---:B---3--:R-:W-:Y:S08]  /*10a70*/  HMMA.16816.F32.BF16 R12, R168.reuse, R184, R12 ;  /* 0x000000b8a80c723c */ /* 0x048ff0000004180c */
[C---:B------:R-:W-:Y:S01]  /*10a80*/  HMMA.16816.F32.BF16 R16, R168.reuse, R186, R16 ;  /* 0x000000baa810723c */ /* 0x040fe20000041810 */
[----:B------:R-:W3:Y:S07]  /*10a90*/  LDSM.16.M88.4 R184, [R201+-0x1000] ;  /* 0xfff00000c9b8783b */ /* 0x000eee0000000200 */
[C---:B--2---:R-:W-:Y:S08]  /*10aa0*/  HMMA.16816.F32.BF16 R20, R168.reuse, R172, R20 ;  /* 0x000000aca814723c */ /* 0x044ff00000041814 */
[C---:B------:R-:W-:Y:S01]  /*10ab0*/  HMMA.16816.F32.BF16 R24, R168.reuse, R174, R24 ;  /* 0x000000aea818723c */ /* 0x040fe20000041818 */
[----:B------:R-:W-:Y:S07]  /*10ac0*/  LDSM.16.M88.4 R172, [R208+0xc000] ;  /* 0x00c00000d0ac783b */ /* 0x000fee0000000200 */
[C---:B----4-:R-:W-:Y:S08]  /*10ad0*/  HMMA.16816.F32.BF16 R28, R168.reuse, R176, R28 ;  /* 0x000000b0a81c723c */ /* 0x050ff0000004181c */
[----:B------:R-:W-:Y:S01]  /*10ae0*/  HMMA.16816.F32.BF16 R32, R168, R178, R32 ;  /* 0x000000b2a820723c */ /* 0x000fe20000041820 */
[----:B------:R-:W2:Y:S07]  /*10af0*/  LDSM.16.M88.4 R168, [R201+-0x800] ;  /* 0xfff80000c9a8783b */ /* 0x000eae0000000200 */
[C---:B-1----:R-:W-:Y:S01]  /*10b00*/  HMMA.16816.F32.BF16 R4, R188.reuse, R192, R4 ;  /* 0x000000c0bc04723c */ /* 0x042fe20000041804 */
[----:B------:R-:W1:Y:S07]  /*10b10*/  LDSM.16.M88.4 R176, [R200+0x6000] ;  /* 0x00600000c8b0783b */ /* 0x000e6e0000000200 */
[C---:B------:R-:W-:Y:S01]  /*10b20*/  HMMA.16816.F32.BF16 R8, R188.reuse, R194, R8 ;  /* 0x000000c2bc08723c */ /* 0x040fe20000041808 */
[----:B------:R-:W4:Y:S07]  /*10b30*/  LDSM.16.M88.4 R192, [R200+0x6800] ;  /* 0x00680000c8c0783b */ /* 0x000f2e0000000200 */
[C---:B-----5:R-:W-:Y:S08]  /*10b40*/  HMMA.16816.F32.BF16 R12, R188.reuse, R180, R12 ;  /* 0x000000b4bc0c723c */ /* 0x060ff0000004180c */
[C---:B------:R-:W-:Y:S01]  /*10b50*/  HMMA.16816.F32.BF16 R16, R188.reuse, R182, R16 ;  /* 0x000000b6bc10723c */ /* 0x040fe20000041810 */
[----:B------:R-:W5:Y:S07]  /*10b60*/  LDSM.16.M88.4 R180, [R200+0x7000] ;  /* 0x00700000c8b4783b */ /* 0x000f6e0000000200 */
[C---:B---3--:R-:W-:Y:S08]  /*10b70*/  HMMA.16816.F32.BF16 R20, R188.reuse, R184, R20 ;  /* 0x000000b8bc14723c */ /* 0x048ff00000041814 */
[C---:B------:R-:W-:Y:S01]  /*10b80*/  HMMA.16816.F32.BF16 R24, R188.reuse, R186, R24 ;  /* 0x000000babc18723c */ /* 0x040fe20000041818 */
[----:B------:R-:W3:Y:S07]  /*10b90*/  LDSM.16.M88.4 R184, [R200+0x7800] ;  /* 0x00780000c8b8783b */ /* 0x000eee0000000200 */
[C---:B--2---:R-:W-:Y:S08]  /*10ba0*/  HMMA.16816.F32.BF16 R28, R188.reuse, R168, R28 ;  /* 0x000000a8bc1c723c */ /* 0x044ff0000004181c */
[----:B------:R-:W-:Y:S01]  /*10bb0*/  HMMA.16816.F32.BF16 R32, R188, R170, R32 ;  /* 0x000000aabc20723c */ /* 0x000fe20000041820 */
[----:B------:R-:W-:Y:S07]  /*10bc0*/  LDSM.16.M88.4 R168, [R209+0xc000] ;  /* 0x00c00000d1a8783b */ /* 0x000fee0000000200 */
[C---:B-1----:R-:W-:Y:S01]  /*10bd0*/  HMMA.16816.F32.BF16 R4, R172.reuse, R176, R4 ;  /* 0x000000b0ac04723c */ /* 0x042fe20000041804 */
[----:B------:R-:W-:Y:S07]  /*10be0*/  LDSM.16.M88.4 R188, [R199] ;  /* 0x00000000c7bc783b */ /* 0x000fee0000000200 */
[C---:B------:R-:W-:Y:S01]  /*10bf0*/  HMMA.16816.F32.BF16 R8, R172.reuse, R178, R8 ;  /* 0x000000b2ac08723c */ /* 0x040fe20000041808 */
[----:B------:R-:W1:Y:S07]  /*10c00*/  LDSM.16.M88.4 R176, [R198] ;  /* 0x00000000c6b0783b */ /* 0x000e6e0000000200 */
[C---:B----4-:R-:W-:Y:S01]  /*10c10*/  HMMA.16816.F32.BF16 R12, R172.reuse, R192, R12 ;  /* 0x000000c0ac0c723c */ /* 0x050fe2000004180c */
[----:B------:R-:W2:Y:S07]  /*10c20*/  LDSM.16.M88.4 R196, [R207] ;  /* 0x00000000cfc4783b */ /* 0x000eae0000000200 */
[C---:B------:R-:W-:Y:S01]  /*10c30*/  HMMA.16816.F32.BF16 R16, R172.reuse, R194, R16 ;  /* 0x000000c2ac10723c */ /* 0x040fe20000041810 */
[----:B------:R-:W4:Y:S07]  /*10c40*/  LDSM.16.M88.4 R192, [R212] ;  /* 0x00000000d4c0783b */ /* 0x000f2e0000000200 */
[C---:B-----5:R-:W-:Y:S08]  /*10c50*/  HMMA.16816.F32.BF16 R20, R172.reuse, R180, R20 ;  /* 0x000000b4ac14723c */ /* 0x060ff00000041814 */
[C---:B------:R-:W-:Y:S01]  /*10c60*/  HMMA.16816.F32.BF16 R24, R172.reuse, R182, R24 ;  /* 0x000000b6ac18723c */ /* 0x040fe20000041818 */
[----:B------:R-:W-:Y:S07]  /*10c70*/  LDSM.16.M88.4 R180, [R202+0x6000] ;  /* 0x00600000cab4783b */ /* 0x000fee0000000200 */
[C---:B---3--:R-:W-:Y:S08]  /*10c80*/  HMMA.16816.F32.BF16 R28, R172.reuse, R184, R28 ;  /* 0x000000b8ac1c723c */ /* 0x048ff0000004181c */
[----:B------:R-:W-:Y:S01]  /*10c90*/  HMMA.16816.F32.BF16 R32, R172, R186, R32 ;  /* 0x000000baac20723c */ /* 0x000fe20000041820 */
[----:B------:R-:W3:Y:S07]  /*10ca0*/  LDSM.16.M88.4 R172, [R211+0xc000] ;  /* 0x00c00000d3ac783b */ /* 0x000eee0000000200 */
[C---:B-1----:R-:W-:Y:S01]  /*10cb0*/  HMMA.16816.F32.BF16 R4, R168.reuse, R176, R4 ;  /* 0x000000b0a804723c */ /* 0x042fe20000041804 */
[----:B------:R-:W-:Y:S07]  /*10cc0*/  LDSM.16.M88.4 R184, [R202+0x7000] ;  /* 0x00700000cab8783b */ /* 0x000fee0000000200 */
[C---:B------:R-:W-:Y:S01]  /*10cd0*/  HMMA.16816.F32.BF16 R8, R168.reuse, R178, R8 ;  /* 0x000000b2a808723c */ /* 0x040fe20000041808 */
[----:B------:R-:W1:Y:S07]  /*10ce0*/  LDSM.16.M88.4 R176, [R202+0x6800] ;  /* 0x00680000cab0783b */ /* 0x000e6e0000000200 */
[C---:B------:R-:W-:Y:S08]  /*10cf0*/  HMMA.16816.F32.BF16 R12, R168.reuse, R188, R12 ;  /* 0x000000bca80c723c */ /* 0x040ff0000004180c */
[C---:B------:R-:W-:Y:S01]  /*10d00*/  HMMA.16816.F32.BF16 R16, R168.reuse, R190, R16 ;  /* 0x000000bea810723c */ /* 0x040fe20000041810 */
[----:B------:R-:W-:Y:S07]  /*10d10*/  LDSM.16.M88.4 R188, [R210+0xc000] ;  /* 0x00c00000d2bc783b */ /* 0x000fee0000000200 */
[C---:B--2---:R-:W-:Y:S08]  /*10d20*/  HMMA.16816.F32.BF16 R20, R168.reuse, R196, R20 ;  /* 0x000000c4a814723c */ /* 0x044ff00000041814 */
[C---:B------:R-:W-:Y:S08]  /*10d30*/  HMMA.16816.F32.BF16 R24, R168.reuse, R198, R24 ;  /* 0x000000c6a818723c */ /* 0x040ff00000041818 */
[C---:B----4-:R-:W-:Y:S08]  /*10d40*/  HMMA.16816.F32.BF16 R28, R168.reuse, R192, R28 ;  /* 0x000000c0a81c723c */ /* 0x050ff0000004181c */
[----:B------:R-:W-:Y:S01]  /*10d50*/  HMMA.16816.F32.BF16 R32, R168, R194, R32 ;  /* 0x000000c2a820723c */ /* 0x000fe20000041820 */
[----:B------:R-:W2:Y:S07]  /*10d60*/  LDSM.16.M88.4 R168, [R202+0x7800] ;  /* 0x00780000caa8783b */ /* 0x000eae0000000200 */
[C---:B---3--:R-:W-:Y:S01]  /*10d70*/  HMMA.16816.F32.BF16 R4, R172.reuse, R180, R4 ;  /* 0x000000b4ac04723c */ /* 0x048fe20000041804 */
[----:B------:R-:W3:Y:S07]  /*10d80*/  LDSM.16.M88.4 R192, [R201] ;  /* 0x00000000c9c0783b */ /* 0x000eee0000000200 */
[C---:B------:R-:W-:Y:S08]  /*10d90*/  HMMA.16816.F32.BF16 R8, R172.reuse, R182, R8 ;  /* 0x000000b6ac08723c */ /* 0x040ff00000041808 */
[C---:B-1----:R-:W-:Y:S08]  /*10da0*/  HMMA.16816.F32.BF16 R12, R172.reuse, R176, R12 ;  /* 0x000000b0ac0c723c */ /* 0x042ff0000004180c */
[C---:B------:R-:W-:Y:S08]  /*10db0*/  HMMA.16816.F32.BF16 R16, R172.reuse, R178, R16 ;  /* 0x000000b2ac10723c */ /* 0x040ff00000041810 */
[C---:B------:R-:W-:Y:S08]  /*10dc0*/  HMMA.16816.F32.BF16 R20, R172.reuse, R184, R20 ;  /* 0x000000b8ac14723c */ /* 0x040ff00000041814 */
[C---:B------:R-:W-:Y:S08]  /*10dd0*/  HMMA.16816.F32.BF16 R24, R172.reuse, R186, R24 ;  /* 0x000000baac18723c */ /* 0x040ff00000041818 */
[C---:B--2---:R-:W-:Y:S08]  /*10de0*/  HMMA.16816.F32.BF16 R28, R172.reuse, R168, R28 ;  /* 0x000000a8ac1c723c */ /* 0x044ff0000004181c */
[----:B------:R-:W-:Y:S01]  /*10df0*/  HMMA.16816.F32.BF16 R32, R172, R170, R32 ;  /* 0x000000aaac20723c */ /* 0x000fe20000041820 */
[----:B------:R-:W1:Y:S07]  /*10e00*/  LDSM.16.M88.4 R168, [R201+0x800] ;  /* 0x00080000c9a8783b */ /* 0x000e6e0000000200 */
[C---:B---3--:R-:W-:Y:S08]  /*10e10*/  HMMA.16816.F32.BF16 R4, R188.reuse, R192, R4 ;  /* 0x000000c0bc04723c */ /* 0x048ff00000041804 */
[C---:B------:R-:W-:Y:S11]  /*10e20*/  HMMA.16816.F32.BF16 R8, R188.reuse, R194, R8 ;  /* 0x000000c2bc08723c */ /* 0x040ff60000041808 */
[----:B------:R-:W-:Y:S05]  /*10e30*/  @!UPT UIADD3 URZ, URZ, URZ, URZ ;  /* 0x0000003f3f3ff290 */ /* 0x000fea000fffe03f */
[----:B------:R-:W-:Y:S04]  /*10e40*/  FMUL.FTZ R0, R4, c[0x0][0x320] ;  /* 0x0000c80004007a20 */ /* 0x000fe80000410000 */
[----:B------:R2:W3:Y:S04]  /*10e50*/  MUFU.TANH R192, R0 ;  /* 0x0000000000c07308 */ /* 0x0004e80000002400 */
[----:B------:R-:W-:Y:S01]  /*10e60*/  FMUL.FTZ R2, R11, c[0x0][0x320] ;  /* 0x0000c8000b027a20 */ /* 0x000fe20000410000 */
[C---:B-1----:R-:W-:Y:S05]  /*10e70*/  HMMA.16816.F32.BF16 R12, R188.reuse, R168, R12 ;  /* 0x000000a8bc0c723c */ /* 0x042fea000004180c */
[----:B------:R1:W4:Y:S03]  /*10e80*/  MUFU.TANH R193, R2 ;  /* 0x0000000200c17308 */ /* 0x0003260000002400 */
[C---:B------:R-:W-:Y:S04]  /*10e90*/  HMMA.16816.F32.BF16 R16, R188.reuse, R170, R16 ;  /* 0x000000aabc10723c */ /* 0x040fe80000041810 */
[----:B--2---:R-:W-:Y:S04]  /*10ea0*/  FMUL.FTZ R0, R5, c[0x0][0x320] ;  /* 0x0000c80005007a20 */ /* 0x004fe80000410000 */
[----:B------:R2:W2:Y:S11]  /*10eb0*/  MUFU.TANH R187, R0 ;  /* 0x0000000000bb7308 */ /* 0x0004b60000002400 */
[----:B------:R-:W-:Y:S05]  /*10ec0*/  @!UPT UIADD3 URZ, URZ, URZ, URZ ;  /* 0x0000003f3f3ff290 */ /* 0x000fea000fffe03f */
[----:B-1----:R-:W-:Y:S02]  /*10ed0*/  FMUL.FTZ R2, R19, c[0x0][0x320] ;  /* 0x0000c80013027a20 */ /* 0x002fe40000410000 */
[----:B------:R-:W-:Y:S02]  /*10ee0*/  FMUL.FTZ R3, R18, c[0x0][0x320] ;  /* 0x0000c80012037a20 */ /* 0x000fe40000410000 */
[----:B------:R-:W1:Y:S10]  /*10ef0*/  MUFU.TANH R181, R2 ;  /* 0x0000000200b57308 */ /* 0x000e740000002400 */
[----:B------:R-:W1:Y:S01]  /*10f00*/  MUFU.TANH R182, R3 ;  /* 0x0000000300b67308 */ /* 0x000e620000002400 */
[----:B--2---:R-:W-:Y:S09]  /*10f10*/  FMUL.FTZ R0, R6, c[0x0][0x320] ;  /* 0x0000c80006007a20 */ /* 0x004ff20000410000 */
[----:B------:R2:W1:Y:S02]  /*10f20*/  MUFU.TANH R196, R0 ;  /* 0x0000000000c47308 */ /* 0x0004640000002400 */
[----:B--2---:R-:W-:Y:S02]  /*10f30*/  FMUL.FTZ R0, R7, c[0x0][0x320] ;  /* 0x0000c80007007a20 */ /* 0x004fe40000410000 */
[----:B------:R-:W2:Y:S06]  /*10f40*/  LDSM.16.M88.4 R4, [R201+0x1000] ;  /* 0x00100000c904783b */ /* 0x000eac0000000200 */
[----:B------:R5:W1:Y:S02]  /*10f50*/  MUFU.TANH R195, R0 ;  /* 0x0000000000c37308 */ /* 0x000a640000002400 */
[----:B-----5:R-:W-:Y:S08]  /*10f60*/  FMUL.FTZ R0, R8, c[0x0][0x320] ;  /* 0x0000c80008007a20 */ /* 0x020ff00000410000 */
[----:B------:R5:W1:Y:S01]  /*10f70*/  MUFU.TANH R184, R0 ;  /* 0x0000000000b87308 */ /* 0x000a620000002400 */
[C---:B--2---:R-:W-:Y:S08]  /*10f80*/  HMMA.16816.F32.BF16 R20, R188.reuse, R4, R20 ;  /* 0x00000004bc14723c */ /* 0x044ff00000041814 */
[C---:B------:R-:W-:Y:S04]  /*10f90*/  HMMA.16816.F32.BF16 R24, R188.reuse, R6, R24 ;  /* 0x00000006bc18723c */ /* 0x040fe80000041818 */
[----:B-----5:R-:W-:Y:S04]  /*10fa0*/  FMUL.FTZ R0, R9, c[0x0][0x320] ;  /* 0x0000c80009007a20 */ /* 0x020fe80000410000 */
[----:B------:R2:W1:Y:S04]  /*10fb0*/  MUFU.TANH R183, R0 ;  /* 0x0000000000b77308 */ /* 0x0004680000002400 */
[----:B--2---:R-:W-:Y:S02]  /*10fc0*/  FMUL.FTZ R0, R10, c[0x0][0x320] ;  /* 0x0000c8000a007a20 */ /* 0x004fe40000410000 */
[----:B------:R-:W2:Y:S01]  /*10fd0*/  LDSM.16.M88.4 R8, [R201+0x1800] ;  /* 0x00180000c908783b */ /* 0x000ea20000000200 */
[----:B------:R-:W-:Y:S04]  /*10fe0*/  DEPBAR.LE SB0, 0x0 ;  /* 0x000080000000791a */ /* 0x000fe80000000000 */
[----:B------:R5:W1:Y:S02]  /*10ff0*/  MUFU.TANH R194, R0 ;  /* 0x0000000000c27308 */ /* 0x000a640000002400 */
[----:B------:R-:W-:Y:S01]  /*11000*/  BAR.SYNC.DEFER_BLOCKING 0x0 ;  /* 0x0000000000007b1d */ /* 0x000fe20000010000 */
[----:B-----5:R-:W-:Y:S07]  /*11010*/  FMUL.FTZ R0, R12, c[0x0][0x320] ;  /* 0x0000c8000c007a20 */ /* 0x020fee0000410000 */
        /* <DEDUP_REMOVED lines=46> */
[----:B---34-:R-:W-:Y:S01]  /*11300*/  SHF.R.S32.HI R6, RZ, 0x1f, R222 ;  /* 0x0000001fff067819 */ /* 0x018fe200000114de */
        /* <DEDUP_REMOVED lines=12> */
[----:B--2---:R-:W-:Y:S01]  /*113d0*/  IMAD.MOV.U32 R0, RZ, RZ, R2 ;  /* 0x000000ffff007224 */ /* 0x004fe200078e0002 */
        /* <DEDUP_REMOVED lines=28> */
.L_x_2231:
[----:B------:R-:W-:-:S05]  /*115a0*/  BRA.DIV ~URZ, `(.L_x_2123) ;  /* 0x0000a9727f007947 */ /* 0x000fca000b800000 */
[----:B------:R-:W4:Y:S01]  /*115b0*/  SHFL.IDX PT, R0, R8, RZ, 0x181f ;  /* 0x00181fff08007589 */ /* 0x000f2200000e0000 */
[C---:B------:R-:W-:Y:S04]  /*115c0*/  IADD3 R2, -R213.reuse, 0x10, RZ ;  /* 0x00000010d5027810 */ /* 0x040fe80007ffe1ff */
[----:B------:R-:W-:Y:S04]  /*115d0*/  LOP3.LUT R2, R2, 0xf, RZ, 0xc0, !PT ;  /* 0x0000000f02027812 */ /* 0x000fe800078ec0ff */
[----:B----4-:R-:W-:Y:S04]  /*115e0*/  IADD3 R6, P1, P0, R2, R0, R21 ;  /* 0x0000000002067210 */ /* 0x010fe8000783e015 */
[----:B---3--:R-:W-:Y:S02]  /*115f0*/  IADD3.X R7, RZ, R4, R9, P1, P0 ;  /* 0x00000004ff077210 */ /* 0x008fe40000fe0409 */
[----:B------:R-:W-:Y:S11]  /*11600*/  ISETP.NE.U32.AND P0, PT, R213, RZ, PT ;  /* 0x000000ffd500720c */ /* 0x000ff60003f05070 */
[----:B------:R-:W-:Y:S02]  /*11610*/  @!UPT UIADD3 URZ, URZ, URZ, URZ ;  /* 0x0000003f3f3ff290 */ /* 0x000fe4000fffe03f */
[----:B------:R-:W-:Y:S01]  /*11620*/  @!PT LDS RZ, [RZ] ;  /* 0x00000000fffff984 */ /* 0x000fe20000000800 */
[----:B------:R-:W-:Y:S01]  /*11630*/  @!PT LDS RZ, [RZ] ;  /* 0x00000000fffff984 */ /* 0x000fe20000000800 */
[----:B------:R3:W-:Y:S01]  /*11640*/  LDGSTS.E.BYPASS.LTC128B.128.ZFILL [R215+0x8100], [R6.64], P0 ;  /* 0x0810000006d77fae */ /* 0x0007e20008141d46 */
[----:B------:R-:W-:Y:S05]  /*11650*/  IADD3 R2, P0, R0, R22, RZ ;  /* 0x0000001600027210 */ /* 0x000fea0007f1e0ff */
[----:B------:R-:W-:Y:S05]  /*11660*/  IMAD.X R3, R4, 0x1, R10, P0 ;  /* 0x0000000104037824 */ /* 0x000fea00000e060a */
[----:B------:R4:W-:Y:S02]  /*11670*/  LDGSTS.E.BYPASS.LTC128B.128 [R215+0xa100], [R2.64], !P5 ;  /* 0x0a10000002d77fae */ /* 0x0009e4000e901d46 */
[----:B----4-:R-:W-:Y:S05]  /*11680*/  IADD3 R2, P0, R0, R23, RZ ;  /* 0x0000001700027210 */ /* 0x010fea0007f1e0ff */
[----:B------:R-:W-:Y:S05]  /*11690*/  IMAD.X R3, R4, 0x1, R11, P0 ;  /* 0x0000000104037824 */ /* 0x000fea00000e060b */
[----:B------:R4:W-:Y:S02]  /*116a0*/  LDGSTS.E.BYPASS.LTC128B.128 [R215+0xc100], [R2.64], !P4 ;  /* 0x0c10000002d77fae */ /* 0x0009e4000e101d46 */
[----:B----4-:R-:W-:Y:S02]  /*116b0*/  IADD3 R2, P0, R0, R24, RZ ;  /* 0x0000001800027210 */ /* 0x010fe40007f1e0ff */
[----:B------:R3:W4:Y:S03]  /*116c0*/  SHFL.IDX PT, R0, R8, 0x1, 0x181f ;  /* 0x00381f0008007f89 */ /* 0x00072600000e0000 */
[----:B------:R-:W-:Y:S02]  /*116d0*/  IMAD.X R3, R4, 0x1, R12, P0 ;  /* 0x0000000104037824 */ /* 0x000fe400000e060c */
[----:B------:R3:W2:Y:S04]  /*116e0*/  SHFL.IDX PT, R4, R5, 0x1, 0x181f ;  /* 0x00381f0005047f89 */ /* 0x0006a800000e0000 */
[----:B------:R3:W-:Y:S02]  /*116f0*/  LDGSTS.E.BYPASS.LTC128B.128 [R215+0xe100], [R2.64], !P3 ;  /* 0x0e10000002d77fae */ /* 0x0007e4000d901d46 */
.L_x_2232:
[C---:B---3--:R-:W-:Y:S02]  /*11700*/  IADD3 R2, -R213.reuse, 0x10, RZ ;  /* 0x00000010d5027810 */ /* 0x048fe40007ffe1ff */
[----:B------:R-:W-:Y:S02]  /*11710*/  ISETP.NE.U32.AND P0, PT, R213, RZ, PT ;  /* 0x000000ffd500720c */ /* 0x000fe40003f05070 */
[----:B------:R-:W-:Y:S04]  /*11720*/  LOP3.LUT R2, R2, 0xf, RZ, 0xc0, !PT ;  /* 0x0000000f02027812 */ /* 0x000fe800078ec0ff */
[----:B----4-:R-:W-:Y:S04]  /*11730*/  IADD3 R2, P2, P1, R2, R0, R21 ;  /* 0x0000000002027210 */ /* 0x010fe8000795e015 */
[----:B--2---:R-:W-:Y:S05]  /*11740*/  IADD3.X R3, RZ, R4, R9, P2, P1 ;  /* 0x00000004ff037210 */ /* 0x004fea00017e2409 */
[----:B------:R-:W-:Y:S01]  /*11750*/  @!PT LDS RZ, [RZ] ;  /* 0x00000000fffff984 */ /* 0x000fe20000000800 */
[----:B------:R-:W-:Y:S01]  /*11760*/  @!PT LDS RZ, [RZ] ;  /* 0x00000000fffff984 */ /* 0x000fe20000000800 */
[----:B------:R-:W-:Y:S01]  /*11770*/  @!PT LDS RZ, [RZ] ;  /* 0x00000000fffff984 */ /* 0x000fe20000000800 */
[----:B------:R2:W-:Y:S01]  /*11780*/  LDGSTS.E.BYPASS.LTC128B.128.ZFILL [R215+0x9100], [R2.64], P0 ;  /* 0x0910000002d77fae */ /* 0x0005e20008141d46 */
[----:B------:R-:W-:Y:S05]  /*11790*/  IADD3 R8, P0, R0, R22, RZ ;  /* 0x0000001600087210 */ /* 0x000fea0007f1e0ff */
        /* <DEDUP_REMOVED lines=8> */
.L_x_2121:
[----:B---34-:R-:W-:Y:S05]  /*11820*/  BSYNC B0 ;  /* 0x0000000000007941 */ /* 0x018fea0003800000 */
.L_x_2120:
        /* <DEDUP_REMOVED lines=14> */
.L_x_2233:
[----:B------:R-:W-:Y:S02]  /*11910*/  IMAD.MOV.U32 R2, RZ, RZ, c[0x0][0x32c] ;  /* 0x0000cb00ff027624 */ /* 0x000fe400078e00ff */
[----:B------:R-:W-:Y:S03]  /*11920*/  IMAD.IADD R6, R6, 0x1, R0 ;  /* 0x0000000106067824 */ /* 0x000fe600078e0200 */
[----:B------:R-:W-:Y:S02]  /*11930*/  ISETP.GE.AND P0, PT, R2, 0x1, PT ;  /* 0x000000010200780c */ /* 0x000fe40003f06270 */
[-C--:B---3--:R-:W-:Y:S02]  /*11940*/  IADD3 R2, R7, R3.reuse, RZ ;  /* 0x0000000307027210 */ /* 0x088fe40007ffe0ff */
[----:B------:R-:W-:Y:S09]  /*11950*/  IADD3 R0, R6, R3, RZ ;  /* 0x0000000306007210 */ /* 0x000ff20007ffe0ff */
        /* <DEDUP_REMOVED lines=14> */
.L_x_2127:
[----:B------:R-:W-:Y:S04]  /*11a40*/  MOV R8, 0x1 ;  /* 0x0000000100087802 */ /* 0x000fe80000000f00 */
[----:B------:R-:W-:Y:S11]  /*11a50*/  ISETP.NE.AND P0, PT, R8, c[0x0][0x32c], PT ;  /* 0x0000cb0008007a0c */ /* 0x000ff60003f05270 */
[----:B------:R-:W-:Y:S02]  /*11a60*/  @!UPT UIADD3 URZ, URZ, URZ, URZ ;  /* 0x0000003f3f3ff290 */ /* 0x000fe4000fffe03f */
[----:B------:R-:W-:Y:S05]  /*11a70*/  @P0 IMAD.HI.U32 R8, R3, c[0x0][0x330], RZ ;  /* 0x0000cc0003080a27 */ /* 0x000fea00078e00ff */
[----:B------:R-:W-:Y:S02]  /*11a80*/  @P0 SHF.R.U32.HI R3, RZ, c[0x0][0x334], R8 ;  /* 0x0000cd00ff030a19 */ /* 0x000fe40000011608 */
.L_x_2128:
[----:B------:R-:W-:Y:S05]  /*11a90*/  BSYNC B0 ;  /* 0x0000000000007941 */ /* 0x000fea0003800000 */
.L_x_2126:
[----:B------:R-:W-:Y:S04]  /*11aa0*/  IMAD R3, R3, c[0x0][0x32c], -R5 ;  /* 0x0000cb0003037a24 */ /* 0x000fe800078e0a05 */
[----:B------:R-:W-:Y:S05]  /*11ab0*/  IMAD.IADD R3, R3, 0x1, -R231 ;  /* 0x0000000103037824 */ /* 0x000fea00078e0ae7 */
[----:B------:R-:W-:Y:S02]  /*11ac0*/  IMNMX R0, R0, R3, !PT ;  /* 0x0000000300007217 */ /* 0x000fe40007800200 */
[----:B------:R-:W-:Y:S04]  /*11ad0*/  IADD3 R3, R3, c[0x0][0x32c], RZ ;  /* 0x0000cb0003037a10 */ /* 0x000fe80007ffe0ff */
[----:B------:R-:W-:Y:S02]  /*11ae0*/  IMNMX R2, R2, R3, PT ;  /* 0x0000000302027217 */ /* 0x000fe40003800200 */
.L_x_2125:
[----:B------:R-:W-:Y:S04]  /*11af0*/  ISETP.GT.AND P1, PT, R214, -0x1, PT ;  /* 0xffffffffd600780c */ /* 0x000fe80003f24270 */
[C---:B------:R-:W-:Y:S02]  /*11b00*/  ISETP.GT.AND P2, PT, R0.reuse, RZ, P1 ;  /* 0x000000ff0000720c */ /* 0x040fe40000f44270 */
        /* <DEDUP_REMOVED lines=9> */
[----:B-1----:R-:W-:Y:S02]  /*11ba0*/  FSEL R168, R184, -INF , !P2 ;  /* 0xff800000b8a87808 */ /* 0x002fe40005000000 */
        /* <DEDUP_REMOVED lines=39> */
.L_x_2234:
        /* <DEDUP_REMOVED lines=19> */
.L_x_2132:
[----:B-12---:R-:W-:Y:S04]  /*11f50*/  MOV R4, 0x1 ;  /* 0x0000000100047802 */ /* 0x006fe80000000f00 */
[----:B------:R-:W-:Y:S11]  /*11f60*/  ISETP.NE.AND P0, PT, R4, c[0x0][0x32c], PT ;  /* 0x0000cb0004007a0c */ /* 0x000ff60003f05270 */
[----:B------:R-:W-:Y:S02]  /*11f70*/  @!UPT UIADD3 URZ, URZ, URZ, URZ ;  /* 0x0000003f3f3ff290 */ /* 0x000fe4000fffe03f */
[----:B------:R-:W-:Y:S05]  /*11f80*/  @P0 IMAD.HI.U32 R4, R3, c[0x0][0x330], RZ ;  /* 0x0000cc0003040a27 */ /* 0x000fea00078e00ff */
[----:B------:R-:W-:Y:S02]  /*11f90*/  @P0 SHF.R.U32.HI R3, RZ, c[0x0][0x334], R4 ;  /* 0x0000cd00ff030a19 */ /* 0x000fe40000011604 */
.L_x_2133:
[----:B------:R-:W-:Y:S05]  /*11fa0*/  BSYNC B0 ;  /* 0x0000000000007941 */ /* 0x000fea0003800000 */
.L_x_2131:
[----:B------:R-:W-:Y:S04]  /*11fb0*/  IMAD R5, R3, c[0x0][0x32c], -R5 ;  /* 0x0000cb0003057a24 */ /* 0x000fe800078e0a05 */
[----:B------:R-:W-:Y:S05]  /*11fc0*/  IMAD.IADD R3, R5, 0x1, -R231 ;  /* 0x0000000105037824 */ /* 0x000fea00078e0ae7 */
[----:B------:R-:W-:Y:S02]  /*11fd0*/  IMNMX R0, R0, R3, !PT ;  /* 0x0000000300007217 */ /* 0x000fe40007800200 */
[----:B------:R-:W-:Y:S04]  /*11fe0*/  IADD3 R3, R3, c[0x0][0x32c], RZ ;  /* 0x0000cb0003037a10 */ /* 0x000fe80007ffe0ff */
[----:B------:R-:W-:Y:S02]  /*11ff0*/  IMNMX R2, R2, R3, PT ;  /* 0x0000000302027217 */ /* 0x000fe40003800200 */
.L_x_2130:
        /* <DEDUP_REMOVED lines=82> */
.L_x_2235:
[----:B-12---:R-:W-:Y:S01]  /*12520*/  FMNMX.FTZ R4, R4, R0, !PT ;  /* 0x0000000004047209 */ /* 0x006fe20007810000 */
[----:B------:R-:W-:-:S05]  /*12530*/  BRA.DIV ~URZ, `(.L_x_2135) ;  /* 0x00009d527f007947 */ /* 0x000fca000b800000 */
[----:B------:R-:W1:Y:S02]  /*12540*/  SHFL.BFLY PT, R0, R4, 0x1, 0x1f ;  /* 0x0c201f0004007f89 */ /* 0x000e6400000e0000 */
[----:B-1----:R-:W-:Y:S02]  /*12550*/  FMNMX.FTZ R132, R4, R0, !PT ;  /* 0x0000000004847209 */ /* 0x002fe40007810000 */
[----:B------:R-:W1:Y:S02]  /*12560*/  SHFL.BFLY PT, R0, R5, 0x2, 0x1f ;  /* 0x0c401f0005007f89 */ /* 0x000e6400000e0000 */
[----:B-1----:R-:W-:Y:S05]  /*12570*/  FMNMX.FTZ R4, R5, R0, !PT ;  /* 0x0000000005047209 */ /* 0x002fea0007810000 */
[----:B------:R1:W2:Y:S02]  /*12580*/  SHFL.BFLY PT, R0, R4, 0x1, 0x1f ;  /* 0x0c201f0004007f89 */ /* 0x0002a400000e0000 */
.L_x_2236:
        /* <DEDUP_REMOVED lines=45> */
[----:B------:R-:W-:Y:S02]  /*12860*/  FMUL.FTZ R36, R0, R36 ;  /* 0x0000002400247220 */ /* 0x000fe40000410000 */
        /* <DEDUP_REMOVED lines=408> */
[----:B------:R-:W-:Y:S07]  /*141f0*/  @!UPT UIADD3 URZ, URZ, URZ, URZ ;  /* 0x0000003f3f3ff290 */ /* 0x000fee000fffe03f */
[----:B------:R-:W-:-:S11]  /*14200*/  @P0 BRA `(.L_x_2136) ;  /* 0xffffb9b000000947 */ /* 0x000fd6000383ffff */
.L_x_2118:
[----:B------:R-:W-:Y:S05]  /*14210*/  BRA.DIV ~URZ, `(.L_x_2137) ;  /* 0x000081427f007947 */ /* 0x000fea000b800000 */
[----:B------:R1:W2:Y:S02]  /*14220*/  SHFL.BFLY PT, R0, R225, 0x2, 0x1f ;  /* 0x0c401f00e1007f89 */ /* 0x0002a400000e0000 */
.L_x_2237:
[----:B--2---:R-:W-:Y:S01]  /*14230*/  FADD.FTZ R5, R0, R225 ;  /* 0x000000e100057221 */ /* 0x004fe20000010000 */
[----:B------:R-:W-:Y:S05]  /*14240*/  BRA.DIV ~URZ, `(.L_x_2138) ;  /* 0x000081627f007947 */ /* 0x000fea000b800000 */
[----:B------:R-:W2:Y:S02]  /*14250*/  SHFL.BFLY PT, R0, R221, 0x2, 0x1f ;  /* 0x0c401f00dd007f89 */ /* 0x000ea400000e0000 */
[----:B--2---:R-:W-:-:S02]  /*14260*/  FADD.FTZ R4, R0, R221 ;  /* 0x000000dd00047221 */ /* 0x004fc40000010000 */
[----:B------:R-:W2:Y:S04]  /*14270*/  SHFL.BFLY PT, R0, R5, 0x1, 0x1f ;  /* 0x0c201f0005007f89 */ /* 0x000ea800000e0000 */
[----:B------:R3:W4:Y:S01]  /*14280*/  SHFL.BFLY PT, R3, R4, 0x1, 0x1f ;  /* 0x0c201f0004037f89 */ /* 0x00072200000e0000 */
[----:B--2---:R-:W-:-:S05]  /*14290*/  FADD.FTZ R5, R5, R0 ;  /* 0x0000000005057221 */ /* 0x004fca0000010000 */
.L_x_2238:
        /* <DEDUP_REMOVED lines=35> */
[C---:B--2---:R-:W-:Y:S02]  /*144d0*/  FMUL.FTZ R124, R0.reuse, R38 ;  /* 0x00000026007c7220 */ /* 0x044fe40000410000 */
        /* <DEDUP_REMOVED lines=112> */
.L_x_2047:
        /* <DEDUP_REMOVED lines=16> */
[----:B---3--:R-:W-:-:S06]  /*14ce0*/  IADD3 R248, R3, c[0x0][0xc], R2 ;  /* 0x0000030003f87a10 */ /* 0x008fcc0007ffe002 */
.L_x_2140:
[----:B------:R-:W-:Y:S05]  /*14cf0*/  BSYNC B0 ;  /* 0x0000000000007941 */ /* 0x000fea0003800000 */
.L_x_2139:
[----:B------:R-:W-:Y:S01]  /*14d00*/  PRMT R0, R0, 0x9910, RZ ;  /* 0x0000991000007816 */ /* 0x000fe200000000ff */
[----:B------:R-:W-:Y:S01]  /*14d10*/  BSSY B1, `(.L_x_2141) ;  /* 0x000045e000017945 */ /* 0x000fe20003800000 */
[----:B------:R-:W-:Y:S02]  /*14d20*/  IMAD.MOV.U32 R110, RZ, RZ, R248 ;  /* 0x000000ffff6e7224 */ /* 0x000fe400078e00f8 */
        /* <DEDUP_REMOVED lines=11> */
[----:B------:R-:W-:Y:S01]  /*14de0*/  F2FP.BF16.PACK_AB R2, R23, R22 ;  /* 0x000000161702723e */ /* 0x000fe200000010ff */
[----:B-1----:R-:W-:Y:S01]  /*14df0*/  IMAD.MOV.U32 R14, RZ, RZ, c[0x0][0x388] ;  /* 0x0000e200ff0e7624 */ /* 0x002fe200078e00ff */
[----:B------:R-:W-:Y:S01]  /*14e00*/  BAR.SYNC.DEFER_BLOCKING 0x1, 0x100 ;  /* 0x0044000000007b1d */ /* 0x000fe20000010000 */
[----:B------:R-:W-:-:S02]  /*14e10*/  F2FP.BF16.PACK_AB R0, R29, R28 ;  /* 0x0000001c1d00723e */ /* 0x000fc400000010ff */
[----:B------:R-:W-:Y:S02]  /*14e20*/  ISETP.NE.U32.AND P0, PT, RZ, c[0x0][0x508], PT ;  /* 0x00014200ff007a0c */ /* 0x000fe40003f05070 */
[----:B------:R-:W-:Y:S02]  /*14e30*/  ISETP.NE.U32.AND P2, PT, RZ, c[0x0][0x500], PT ;  /* 0x00014000ff007a0c */ /* 0x000fe40003f45070 */
[----:B------:R-:W-:Y:S02]  /*14e40*/  ISETP.NE.AND.EX P1, PT, RZ, c[0x0][0x50c], PT, P0 ;  /* 0x00014300ff007a0c */ /* 0x000fe40003f25300 */
[----:B------:R-:W-:Y:S01]  /*14e50*/  ISETP.NE.AND.EX P2, PT, RZ, c[0x0][0x504], PT, P2 ;  /* 0x00014100ff007a0c */ /* 0x000fe20003f45320 */
[----:B--2---:R1:W-:Y:S04]  /*14e60*/  STS [R10], R2 ;  /* 0x000000020a007388 */ /* 0x0043e80000000800 */
[----:B------:R2:W-:Y:S01]  /*14e70*/  STS [R10+0x400], R0 ;  /* 0x000400000a007388 */ /* 0x0005e20000000800 */
[----:B-1----:R-:W-:-:S02]  /*14e80*/  F2FP.BF16.PACK_AB R2, R25, R24 ;  /* 0x000000181902723e */ /* 0x002fc400000010ff */
        /* <DEDUP_REMOVED lines=121> */
[----:B------:R-:W-:Y:S01]  /*15620*/  STS [R3+0xc000], R2 ;  /* 0x00c0000203007388 */ /* 0x000fe20000000800 */
[----:B------:R-:W-:-:S03]  /*15630*/  IMAD.MOV.U32 R4, RZ, RZ, 0x4 ;  /* 0x00000004ff047424 */ /* 0x000fc600078e00ff */
[----:B------:R1:W-:Y:S02]  /*15640*/  STS [R3+0xc400], R0 ;  /* 0x00c4000003007388 */ /* 0x0003e40000000800 */
[----:B-1----:R-:W-:Y:S02]  /*15650*/  @P1 IMAD.WIDE R2, R251, R4, c[0x0][0x508] ;  /* 0x00014200fb021625 */ /* 0x002fe400078e0204 */
[----:B------:R-:W-:Y:S02]  /*15660*/  BAR.SYNC.DEFER_BLOCKING 0x1, 0x100 ;  /* 0x0044000000007b1d */ /* 0x000fe40000010000 */
[----:B------:R-:W-:-:S04]  /*15670*/  IMAD.MOV.U32 R0, RZ, RZ, RZ ;  /* 0x000000ffff007224 */ /* 0x000fc800078e00ff */
[----:B------:R1:W5:Y:S02]  /*15680*/  @P1 LDG.E R14, [R2.64] ;  /* 0x00000006020e1981 */ /* 0x000364000c1e1900 */
[----:B-1----:R-:W-:-:S05]  /*15690*/  IMAD.WIDE R2, R251, R4, c[0x0][0x500] ;  /* 0x00014000fb027625 */ /* 0x002fca00078e0204 */
        /* <DEDUP_REMOVED lines=8> */
.L_x_2143:
[----:B------:R-:W2:Y:S01]  /*15720*/  LDL R9, [R1+0x24] ;  /* 0x0000240001097983 */ /* 0x000ea20000100800 */
[----:B------:R-:W-:Y:S01]  /*15730*/  IMAD.MOV.U32 R15, RZ, RZ, 0x368 ;  /* 0x00000368ff0f7424 */ /* 0x000fe200078e00ff */
[----:B------:R-:W-:Y:S02]  /*15740*/  ISETP.GT.AND P2, PT, R5, 0x1, PT ;  /* 0x000000010500780c */ /* 0x000fe40003f44270 */
[----:B------:R-:W3:Y:S01]  /*15750*/  LDL R114, [R1+0x2c] ;  /* 0x00002c0001727983 */ /* 0x000ee20000100800 */
[----:B------:R-:W-:-:S02]  /*15760*/  ISETP.NE.U32.AND P0, PT, RZ, c[0x0][0x500], PT ;  /* 0x00014000ff007a0c */ /* 0x000fc40003f05070 */
[----:B------:R-:W-:Y:S02]  /*15770*/  SEL R15, R15, 0x328, P2 ;  /* 0x000003280f0f7807 */ /* 0x000fe40001000000 */
[----:B------:R-:W-:Y:S02]  /*15780*/  ISETP.NE.AND.EX P0, PT, RZ, c[0x0][0x504], PT, P0 ;  /* 0x00014100ff007a0c */ /* 0x000fe40003f05300 */
[----:B------:R-:W4:Y:S01]  /*15790*/  LDC.64 R4, c[0x0][R15+0x170] ;  /* 0x00005c000f047b82 */ /* 0x000f220000000a00 */
[----:B-1----:R-:W-:Y:S02]  /*157a0*/  SHF.R.S32.HI R2, RZ, 0x1f, R251 ;  /* 0x0000001fff027819 */ /* 0x002fe400000114fb */
[----:B------:R-:W-:Y:S02]  /*157b0*/  SEL R8, R251, RZ, !P0 ;  /* 0x000000fffb087207 */ /* 0x000fe40004000000 */
[----:B------:R-:W-:Y:S02]  /*157c0*/  SEL R3, R2, RZ, !P0 ;  /* 0x000000ff02037207 */ /* 0x000fe40004000000 */
[----:B------:R-:W-:Y:S01]  /*157d0*/  LOP3.LUT R11, R250, 0xffff, RZ, 0xc0, !PT ;  /* 0x0000fffffa0b7812 */ /* 0x000fe200078ec0ff */
[----:B------:R-:W1:Y:S01]  /*157e0*/  LDC.64 R12, c[0x0][R15+0x168] ;  /* 0x00005a000f0c7b82 */ /* 0x000e620000000a00 */
[----:B-----5:R-:W-:-:S07]  /*157f0*/  SHF.R.S32.HI R10, RZ, 0x1f, R0 ;  /* 0x0000001fff0a7819 */ /* 0x020fce0000011400 */
[----:B------:R-:W2:Y:S01]  /*15800*/  LDC.64 R16, c[0x0][R15+0x178] ;  /* 0x00005e000f107b82 */ /* 0x000ea20000000a00 */
[----:B----4-:R-:W-:-:S04]  /*15810*/  IMAD R2, R5, R8, RZ ;  /* 0x0000000805027224 */ /* 0x010fc800078e02ff */
[C---:B------:R-:W-:Y:S02]  /*15820*/  IMAD R7, R4.reuse, R3, R2 ;  /* 0x0000000304077224 */ /* 0x040fe400078e0202 */
[----:B------:R-:W-:-:S04]  /*15830*/  IMAD.WIDE.U32 R2, R4, R8, RZ ;  /* 0x0000000804027225 */ /* 0x000fc800078e00ff */
[----:B-1----:R-:W-:-:S04]  /*15840*/  IMAD.WIDE.U32 R4, R12, R11, RZ ;  /* 0x0000000b0c047225 */ /* 0x002fc800078e00ff */
[----:B------:R-:W-:Y:S01]  /*15850*/  IMAD R6, R13, R11, RZ ;  /* 0x0000000b0d067224 */ /* 0x000fe200078e02ff */
[----:B------:R-:W-:Y:S01]  /*15860*/  IADD3 R12, P1, P0, R2, R4, R0 ;  /* 0x00000004020c7210 */ /* 0x000fe2000783e000 */
[----:B------:R-:W-:Y:S02]  /*15870*/  IMAD.MOV.U32 R2, RZ, RZ, c[0x0][0x4e8] ;  /* 0x00013a00ff027624 */ /* 0x000fe400078e00ff */
[----:B------:R-:W-:Y:S02]  /*15880*/  IMAD.IADD R7, R3, 0x1, R7 ;  /* 0x0000000103077824 */ /* 0x000fe400078e0207 */
[----:B------:R-:W-:Y:S01]  /*15890*/  IMAD.IADD R4, R5, 0x1, R6 ;  /* 0x0000000105047824 */ /* 0x000fe200078e0206 */
[----:B------:R-:W-:-:S04]  /*158a0*/  ISETP.NE.AND P3, PT, R2, 0x1, PT ;  /* 0x000000010200780c */ /* 0x000fc80003f65270 */
[----:B------:R-:W-:Y:S01]  /*158b0*/  IADD3.X R7, R7, R4, R10, P1, P0 ;  /* 0x0000000407077210 */ /* 0x000fe20000fe040a */
[----:B------:R-:W1:Y:S02]  /*158c0*/  S2R R115, SR_TID.X ;  /* 0x0000000000737919 */ /* 0x000e640000002100 */
[----:B-1----:R-:W-:-:S04]  /*158d0*/  SHF.R.S32.HI R111, RZ, 0x1f, R115 ;  /* 0x0000001fff6f7819 */ /* 0x002fc80000011473 */
[----:B------:R-:W-:-:S04]  /*158e0*/  LEA.HI R111, R111, R115, RZ, 0x5 ;  /* 0x000000736f6f7211 */ /* 0x000fc800078f28ff */
[----:B------:R-:W-:-:S05]  /*158f0*/  LOP3.LUT R111, R111, 0xffffffe0, RZ, 0xc0, !PT ;  /* 0xffffffe06f6f7812 */ /* 0x000fca00078ec0ff */
[----:B------:R-:W-:Y:S01]  /*15900*/  IMAD.IADD R111, R115, 0x1, -R111 ;  /* 0x00000001736f7824 */ /* 0x000fe200078e0a6f */
[----:B--2---:R-:W-:Y:S01]  /*15910*/  SEL R2, R9, RZ, P2 ;  /* 0x000000ff09027207 */ /* 0x004fe20001000000 */
[----:B------:R-:W-:-:S04]  /*15920*/  IMAD.IADD R9, R243, 0x1, R242 ;  /* 0x00000001f3097824 */ /* 0x000fc800078e02f2 */
[----:B------:R-:W-:-:S04]  /*15930*/  @P3 IMAD.HI.U32 R3, R9, c[0x0][0x4ec], RZ ;  /* 0x00013b0009033a27 */ /* 0x000fc800078e00ff */
[-C--:B------:R-:W-:Y:S02]  /*15940*/  IMAD R6, R17, R2.reuse, RZ ;  /* 0x0000000211067224 */ /* 0x080fe400078e02ff */
[----:B------:R-:W-:-:S04]  /*15950*/  IMAD.WIDE.U32 R4, R16, R2, RZ ;  /* 0x0000000210047225 */ /* 0x000fc800078e00ff */
[----:B------:R-:W-:Y:S01]  /*15960*/  IMAD.MOV.U32 R2, RZ, RZ, R9 ;  /* 0x000000ffff027224 */ /* 0x000fe200078e0009 */
[----:B------:R-:W-:-:S04]  /*15970*/  @P3 SHF.R.U32.HI R2, RZ, c[0x0][0x4f0], R3 ;  /* 0x00013c00ff023a19 */ /* 0x000fc80000011603 */
[----:B------:R-:W-:Y:S02]  /*15980*/  IADD3 R4, P1, P0, R2, R12, R4 ;  /* 0x0000000c02047210 */ /* 0x000fe4000783e004 */
[----:B------:R-:W1:Y:S01]  /*15990*/  LDC.64 R12, c[0x0][R15+0x160] ;  /* 0x000058000f0c7b82 */ /* 0x000e620000000a00 */
[--C-:B------:R-:W-:Y:S01]  /*159a0*/  SHF.R.S32.HI R3, RZ, 0x1f, R2.reuse ;  /* 0x0000001fff037819 */ /* 0x100fe20000011402 */
[----:B------:R-:W-:Y:S02]  /*159b0*/  IMAD.MOV R2, RZ, RZ, -R2 ;  /* 0x000000ffff027224 */ /* 0x000fe400078e0a02 */
[----:B------:R-:W-:Y:S02]  /*159c0*/  IMAD.IADD R6, R5, 0x1, R6 ;  /* 0x0000000105067824 */ /* 0x000fe400078e0206 */
[----:B------:R-:W-:-:S03]  /*159d0*/  IMAD R2, R2, c[0x0][0x4e8], R9 ;  /* 0x00013a0002027a24 */ /* 0x000fc600078e0209 */
[----:B------:R-:W-:Y:S02]  /*159e0*/  IADD3.X R5, R3, R7, R6, P1, P0 ;  /* 0x0000000703057210 */ /* 0x000fe40000fe0406 */
[----:B------:R-:W-:Y:S01]  /*159f0*/  SHF.R.S32.HI R6, RZ, 0x1f, R2 ;  /* 0x0000001fff067819 */ /* 0x000fe20000011402 */
        /* <DEDUP_REMOVED lines=8> */
[----:B------:R-:W-:-:S04]  /*15a80*/  LEA R4, P0, R2, R4, 0x2 ;  /* 0x0000000402047211 */ /* 0x000fc800078010ff */
[----:B------:R-:W-:Y:S01]  /*15a90*/  LEA.HI.X R2, R2, R5, R3, 0x2, P0 ;  /* 0x0000000502027211 */ /* 0x000fe200000f1403 */
[----:B------:R-:W-:Y:S04]  /*15aa0*/  SHFL.IDX PT, R6, R4, RZ, 0x1c1f ;  /* 0x001c1fff04067589 */ /* 0x000fe800000e0000 */
[----:B------:R-:W1:Y:S01]  /*15ab0*/  SHFL.IDX PT, R7, R2, RZ, 0x1c1f ;  /* 0x001c1fff02077589 */ /* 0x000e6200000e0000 */
[----:B------:R-:W-:-:S03]  /*15ac0*/  IMAD R13, R14, c[0x0][0x4e8], RZ ;  /* 0x00013a000e0d7a24 */ /* 0x000fc600078e02ff */
[----:B------:R-:W-:Y:S01]  /*15ad0*/  SHFL.IDX PT, R4, R4, 0x1, 0x1c1f ;  /* 0x003c1f0004047f89 */ /* 0x000fe200000e0000 */
[----:B------:R-:W-:-:S03]  /*15ae0*/  LOP3.LUT P0, RZ, R111, 0x3, RZ, 0xc0, !PT ;  /* 0x000000036fff7812 */ /* 0x000fc6000780c0ff */
[----:B------:R3:W2:Y:S02]  /*15af0*/  SHFL.IDX PT, R5, R2, 0x1, 0x1c1f ;  /* 0x003c1f0002057f89 */ /* 0x0006a400000e0000 */
[----:B---3--:R-:W-:-:S05]  /*15b00*/  IMAD.IADD R2, R114, 0x1, R242 ;  /* 0x0000000172027824 */ /* 0x008fca00078e02f2 */
        /* <DEDUP_REMOVED lines=9> */
[----:B-1----:R-:W-:Y:S01]  /*15ba0*/  IMAD R4, R10, c[0x0][0x3a0], RZ ;  /* 0x0000e8000a047a24 */ /* 0x002fe200078e02ff */
[----:B------:R-:W-:Y:S01]  /*15bb0*/  SHF.R.S32.HI R5, RZ, 0x1f, R8 ;  /* 0x0000001fff057819 */ /* 0x000fe20000011408 */
[C---:B------:R-:W-:Y:S01]  /*15bc0*/  IMAD.WIDE.U32 R2, R0.reuse, c[0x0][0x3a0], RZ ;  /* 0x0000e80000027a25 */ /* 0x040fe200078e00ff */
[----:B------:R1:W2:Y:S03]  /*15bd0*/  LDS.128 R28, [R215+0x80] ;  /* 0x00008000d71c7984 */ /* 0x0002a60000000c00 */
[----:B------:R-:W-:Y:S01]  /*15be0*/  IMAD R0, R0, c[0x0][0x3a4], R4 ;  /* 0x0000e90000007a24 */ /* 0x000fe200078e0204 */
[----:B------:R-:W-:Y:S01]  /*15bf0*/  IADD3 R4, R229, R242, RZ ;  /* 0x000000f2e5047210 */ /* 0x000fe20007ffe0ff */
[----:B------:R1:W3:Y:S01]  /*15c00*/  LDS.128 R44, [R215+0x1080] ;  /* 0x00108000d72c7984 */ /* 0x0002e20000000c00 */
[----:B------:R-:W-:-:S02]  /*15c10*/  IMAD R5, R5, c[0x0][0x3f0], RZ ;  /* 0x0000fc0005057a24 */ /* 0x000fc400078e02ff */
[----:B------:R-:W-:Y:S01]  /*15c20*/  IADD3 R3, R3, R0, RZ ;  /* 0x0000000003037210 */ /* 0x000fe20007ffe0ff */
[----:B------:R-:W-:Y:S01]  /*15c30*/  @P3 IMAD.HI.U32 R6, R4, c[0x0][0x4ec], RZ ;  /* 0x00013b0004063a27 */ /* 0x000fe200078e00ff */
[----:B------:R1:W4:Y:S01]  /*15c40*/  LDS.128 R60, [R215+0x2080] ;  /* 0x00208000d73c7984 */ /* 0x0003220000000c00 */
[----:B------:R-:W-:Y:S02]  /*15c50*/  MOV R0, R4 ;  /* 0x0000000400007202 */ /* 0x000fe40000000f00 */
[C---:B------:R-:W-:Y:S01]  /*15c60*/  IMAD.WIDE.U32 R2, R11.reuse, c[0x0][0x3e8], R2 ;  /* 0x0000fa000b027a25 */ /* 0x040fe200078e0002 */
[----:B------:R1:W1:Y:S01]  /*15c70*/  LDS.128 R72, [R215+0x3080] ;  /* 0x00308000d7487984 */ /* 0x0002620000000c00 */
[----:B------:R-:W-:Y:S02]  /*15c80*/  @P3 SHF.R.U32.HI R0, RZ, c[0x0][0x4f0], R6 ;  /* 0x00013c00ff003a19 */ /* 0x000fe40000011606 */
[----:B------:R-:W-:Y:S01]  /*15c90*/  IMAD R3, R11, c[0x0][0x3ec], R3 ;  /* 0x0000fb000b037a24 */ /* 0x000fe200078e0203 */
[----:B------:R1:W1:Y:S01]  /*15ca0*/  LDS.128 R24, [R215+0x4080] ;  /* 0x00408000d7187984 */ /* 0x0002620000000c00 */
[C---:B------:R-:W-:Y:S01]  /*15cb0*/  IMAD R7, R8.reuse, c[0x0][0x3f4], R5 ;  /* 0x0000fd0008077a24 */ /* 0x040fe200078e0205 */
[----:B------:R-:W-:Y:S01]  /*15cc0*/  SHF.R.S32.HI R6, RZ, 0x1f, R0 ;  /* 0x0000001fff067819 */ /* 0x000fe20000011400 */
[----:B------:R-:W-:Y:S01]  /*15cd0*/  IMAD.WIDE.U32 R2, R8, c[0x0][0x3f0], R2 ;  /* 0x0000fc0008027a25 */ /* 0x000fe200078e0002 */
[----:B------:R1:W1:Y:S01]  /*15ce0*/  LDS.128 R40, [R215+0x5080] ;  /* 0x00508000d7287984 */ /* 0x0002620000000c00 */
[----:B------:R-:W-:-:S02]  /*15cf0*/  IADD3 R5, -R0, RZ, RZ ;  /* 0x000000ff00057210 */ /* 0x000fc40007ffe1ff */
[----:B------:R-:W-:Y:S01]  /*15d00*/  IMAD R6, R6, c[0x0][0x3e0], RZ ;  /* 0x0000f80006067a24 */ /* 0x000fe200078e02ff */
[----:B------:R1:W1:Y:S01]  /*15d10*/  LDS.128 R56, [R215+0x6080] ;  /* 0x00608000d7387984 */ /* 0x0002620000000c00 */
[----:B------:R-:W-:Y:S01]  /*15d20*/  IADD3 R3, R3, R7, RZ ;  /* 0x0000000703037210 */ /* 0x000fe20007ffe0ff */
[----:B------:R-:W-:Y:S02]  /*15d30*/  IMAD R4, R5, c[0x0][0x4e8], R4 ;  /* 0x00013a0005047a24 */ /* 0x000fe400078e0204 */
        /* <DEDUP_REMOVED lines=21> */
.L_x_2239:
[----:B------:R-:W-:Y:S05]  /*15e90*/  BRA.DIV ~URZ, `(.L_x_2146) ;  /* 0x000066727f007947 */ /* 0x000fea000b800000 */
[----:B------:R4:W2:Y:S02]  /*15ea0*/  SHFL.IDX PT, R0, R14, RZ, 0x181f ;  /* 0x00181fff0e007589 */ /* 0x0008a400000e0000 */
.L_x_2240:
[----:B------:R-:W-:Y:S01]  /*15eb0*/  IADD3 R12, R252, R242, RZ ;  /* 0x000000f2fc0c7210 */ /* 0x000fe20007ffe0ff */
        /* <DEDUP_REMOVED lines=23> */
.L_x_2148:
[----:B------:R-:W-:Y:S05]  /*16030*/  BSYNC B0 ;  /* 0x0000000000007941 */ /* 0x000fea0003800000 */
.L_x_2147:
[----:B------:R-:W-:Y:S05]  /*16040*/  BRA.DIV ~URZ, `(.L_x_2149) ;  /* 0x000065327f007947 */ /* 0x000fea000b800000 */
[----:B---3--:R3:W4:Y:S04]  /*16050*/  SHFL.IDX PT, R4, R5, 0x1, 0x181f ;  /* 0x00381f0005047f89 */ /* 0x00872800000e0000 */
[----:B--2---:R3:W2:Y:S02]  /*16060*/  SHFL.IDX PT, R0, R14, 0x1, 0x181f ;  /* 0x00381f000e007f89 */ /* 0x0046a400000e0000 */
.L_x_2241:
        /* <DEDUP_REMOVED lines=24> */
.L_x_2151:
[----:B------:R-:W-:Y:S05]  /*161f0*/  BSYNC B0 ;  /* 0x0000000000007941 */ /* 0x000fea0003800000 */
.L_x_2150:
[----:B------:R-:W-:Y:S05]  /*16200*/  BRA.DIV ~URZ, `(.L_x_2152) ;  /* 0x000064427f007947 */ /* 0x000fea000b800000 */
[----:B----4-:R4:W3:Y:S02]  /*16210*/  SHFL.IDX PT, R4, R5, 0x2, 0x181f ;  /* 0x00581f0005047f89 */ /* 0x0108e400000e0000 */
.L_x_2242:
[----:B------:R-:W-:Y:S05]  /*16220*/  BRA.DIV ~URZ, `(.L_x_2153) ;  /* 0x000064927f007947 */ /* 0x000fea000b800000 */
[----:B--2---:R2:W4:Y:S02]  /*16230*/  SHFL.IDX PT, R0, R14, 0x2, 0x181f ;  /* 0x00581f000e007f89 */ /* 0x00452400000e0000 */
.L_x_2243:
        /* <DEDUP_REMOVED lines=24> */
.L_x_2155:
[----:B------:R-:W-:Y:S05]  /*163c0*/  BSYNC B0 ;  /* 0x0000000000007941 */ /* 0x000fea0003800000 */
.L_x_2154:
[----:B------:R-:W-:Y:S05]  /*163d0*/  BRA.DIV ~URZ, `(.L_x_2156) ;  /* 0x000063527f007947 */ /* 0x000fea000b800000 */
[----:B---3--:R3:W1:Y:S04]  /*163e0*/  SHFL.IDX PT, R4, R5, 0x3, 0x181f ;  /* 0x00781f0005047f89 */ /* 0x00866800000e0000 */
[----:B----4-:R3:W4:Y:S02]  /*163f0*/  SHFL.IDX PT, R0, R14, 0x3, 0x181f ;  /* 0x00781f000e007f89 */ /* 0x01072400000e0000 */
.L_x_2244:
        /* <DEDUP_REMOVED lines=25> */
.L_x_2144:
        /* <DEDUP_REMOVED lines=33> */
.L_x_2245:
[----:B------:R-:W-:Y:S05]  /*167a0*/  BRA.DIV ~URZ, `(.L_x_2159) ;  /* 0x000060c27f007947 */ /* 0x000fea000b800000 */
[----:B------:R3:W4:Y:S02]  /*167b0*/  SHFL.IDX PT, R0, R12, RZ, 0x1c1f ;  /* 0x001c1fff0c007589 */ /* 0x00072400000e0000 */
.L_x_2246:
[----:B------:R-:W-:Y:S01]  /*167c0*/  BSSY B0, `(.L_x_2160) ;  /* 0x00000e0000007945 */ /* 0x000fe20003800000 */
[----:B------:R-:W-:Y:S05]  /*167d0*/  @P0 BRA `(.L_x_2161) ;  /* 0x00000de000000947 */ /* 0x000fea0003800000 */
[C---:B------:R-:W-:Y:S02]  /*167e0*/  ISETP.GE.AND P0, PT, R231.reuse, c[0x0][0x3c8], PT ;  /* 0x0000f200e7007a0c */ /* 0x040fe40003f06270 */
[C---:B------:R-:W-:Y:S02]  /*167f0*/  IADD3 R8, R231.reuse, 0x8, RZ ;  /* 0x00000008e7087810 */ /* 0x040fe40007ffe0ff */
[----:B------:R-:W-:Y:S02]  /*16800*/  SHF.R.S32.HI R6, RZ, 0x1f, R231 ;  /* 0x0000001fff067819 */ /* 0x000fe400000114e7 */
[----:B------:R-:W-:Y:S02]  /*16810*/  ISETP.GE.AND P2, PT, R8, c[0x0][0x3c8], PT ;  /* 0x0000f20008007a0c */ /* 0x000fe40003f46270 */
[----:B------:R-:W-:-:S02]  /*16820*/  IADD3 R7, R231, 0x10, RZ ;  /* 0x00000010e7077810 */ /* 0x000fc40007ffe0ff */
[C---:B------:R-:W-:Y:S02]  /*16830*/  IADD3 R9, R231.reuse, 0x8, RZ ;  /* 0x00000008e7097810 */ /* 0x040fe40007ffe0ff */
[C---:B------:R-:W-:Y:S02]  /*16840*/  IADD3 R13, R231.reuse, 0x20, RZ ;  /* 0x00000020e70d7810 */ /* 0x040fe40007ffe0ff */
[C---:B----4-:R-:W-:Y:S02]  /*16850*/  @!P0 LEA R2, P1, R231.reuse, R0, 0x2 ;  /* 0x00000000e7028211 */ /* 0x050fe400078210ff */
[----:B------:R-:W-:Y:S02]  /*16860*/  SHF.R.S32.HI R9, RZ, 0x1f, R9 ;  /* 0x0000001fff097819 */ /* 0x000fe40000011409 */
[----:B--2---:R-:W-:Y:S02]  /*16870*/  @!P0 LEA.HI.X R3, R231, R4, R6, 0x2, P1 ;  /* 0x00000004e7038211 */ /* 0x004fe400008f1406 */
[----:B------:R-:W-:-:S02]  /*16880*/  ISETP.GE.AND P1, PT, R7, c[0x0][0x3c8], PT ;  /* 0x0000f20007007a0c */ /* 0x000fc40003f26270 */
[----:B------:R-:W-:Y:S01]  /*16890*/  IADD3 R6, R231, 0x18, RZ ;  /* 0x00000018e7067810 */ /* 0x000fe20007ffe0ff */
[----:B------:R2:W-:Y:S01]  /*168a0*/  @!P0 ST.E.64 [R2.64], R22 ;  /* 0x0000001602008985 */ /* 0x0005e2000c101b06 */
[----:B------:R-:W-:Y:S02]  /*168b0*/  ISETP.GE.AND P3, PT, R13, c[0x0][0x3c8], PT ;  /* 0x0000f2000d007a0c */ /* 0x000fe40003f66270 */
[C---:B------:R-:W-:Y:S02]  /*168c0*/  IADD3 R10, R231.reuse, 0x30, RZ ;  /* 0x00000030e70a7810 */ /* 0x040fe40007ffe0ff */
[C---:B------:R-:W-:Y:S02]  /*168d0*/  IADD3 R15, R231.reuse, 0x20, RZ ;  /* 0x00000020e70f7810 */ /* 0x040fe40007ffe0ff */
[----:B------:R-:W-:Y:S02]  /*168e0*/  IADD3 R11, R231, 0x28, RZ ;  /* 0x00000028e70b7810 */ /* 0x000fe40007ffe0ff */
[----:B------:R-:W-:-:S02]  /*168f0*/  ISETP.GE.AND P4, PT, R10, c[0x0][0x3c8], PT ;  /* 0x0000f2000a007a0c */ /* 0x000fc40003f86270 */
[----:B------:R-:W-:Y:S02]  /*16900*/  SHF.R.S32.HI R15, RZ, 0x1f, R15 ;  /* 0x0000001fff0f7819 */ /* 0x000fe4000001140f */
[----:B------:R-:W-:Y:S02]  /*16910*/  SHF.R.S32.HI R11, RZ, 0x1f, R11 ;  /* 0x0000001fff0b7819 */ /* 0x000fe4000001140b */
[C---:B------:R-:W-:Y:S02]  /*16920*/  IADD3 R16, R231.reuse, 0xa0, RZ ;  /* 0x000000a0e7107810 */ /* 0x040fe40007ffe0ff */
[----:B------:R-:W-:Y:S02]  /*16930*/  IADD3 R17, R231, 0xc0, RZ ;  /* 0x000000c0e7117810 */ /* 0x000fe40007ffe0ff */
[----:B------:R-:W-:Y:S02]  /*16940*/  SHF.R.S32.HI R16, RZ, 0x1f, R16 ;  /* 0x0000001fff107819 */ /* 0x000fe40000011410 */
[----:B------:R-:W-:-:S02]  /*16950*/  SHF.R.S32.HI R17, RZ, 0x1f, R17 ;  /* 0x0000001fff117819 */ /* 0x000fc40000011411 */
[C---:B------:R-:W-:Y:S02]  /*16960*/  IADD3 R18, R231.reuse, 0xe8, RZ ;  /* 0x000000e8e7127810 */ /* 0x040fe40007ffe0ff */
[C---:B------:R-:W-:Y:S02]  /*16970*/  IADD3 R19, R231.reuse, 0xe8, RZ ;  /* 0x000000e8e7137810 */ /* 0x040fe40007ffe0ff */
[C---:B--2---:R-:W-:Y:S02]  /*16980*/  @!P2 LEA R2, P0, R8.reuse, R0, 0x2 ;  /* 0x000000000802a211 */ /* 0x044fe400078010ff */
[----:B------:R-:W-:Y:S02]  /*16990*/  SHF.R.S32.HI R19, RZ, 0x1f, R19 ;  /* 0x0000001fff137819 */ /* 0x000fe40000011413 */
[----:B------:R-:W-:Y:S02]  /*169a0*/  @!P2 LEA.HI.X R3, R8, R4, R9, 0x2, P0 ;  /* 0x000000040803a211 */ /* 0x000fe400000f1409 */
[----:B------:R-:W-:-:S02]  /*169b0*/  IADD3 R8, R231, 0x10, RZ ;  /* 0x00000010e7087810 */ /* 0x000fc40007ffe0ff */
        /* <DEDUP_REMOVED lines=142> */
[----:B------:R-:W-:Y:S02]  /*172a0*/  ISETP.GE.AND P6, PT, R11, c[0x0][0x3c8], PT ;  /* 0x0000f2000b007a0c */ /* 0x000fe40003fc6270 */
[C---:B------:R-:W-:Y:S01]  /*172b0*/  IADD3 R16, R231.reuse, 0xc8, RZ ;  /* 0x000000c8e7107810 */ /* 0x040fe20007ffe0ff */
[----:B------:R4:W-:Y:S01]  /*172c0*/  @!P4 ST.E.64 [R6.64], R92 ;  /* 0x0000005c0600c985 */ /* 0x0009e2000c101b06 */
[----:B------:R-:W-:Y:S02]  /*172d0*/  IADD3 R10, R231, 0xd8, RZ ;  /* 0x000000d8e70a7810 */ /* 0x000fe40007ffe0ff */
[----:B------:R-:W-:Y:S02]  /*172e0*/  SHF.R.S32.HI R16, RZ, 0x1f, R16 ;  /* 0x0000001fff107819 */ /* 0x000fe40000011410 */
[----:B------:R-:W-:-:S02]  /*172f0*/  ISETP.GE.AND P5, PT, R10, c[0x0][0x3c8], PT ;  /* 0x0000f2000a007a0c */ /* 0x000fc40003fa6270 */
[----:B--2---:R-:W-:-:S04]  /*17300*/  @!P2 LEA R2, P0, R8, R0, 0x2 ;  /* 0x000000000802a211 */ /* 0x004fc800078010ff */
[----:B------:R-:W-:Y:S02]  /*17310*/  @!P2 LEA.HI.X R3, R8, R4, R9, 0x2, P0 ;  /* 0x000000040803a211 */ /* 0x000fe400000f1409 */
[----:B------:R-:W-:-:S03]  /*17320*/  @!P3 LEA R8, P0, R15, R0, 0x2 ;  /* 0x000000000f08b211 */ /* 0x000fc600078010ff */
[----:B------:R2:W-:Y:S01]  /*17330*/  @!P2 ST.E.64 [R2.64], R96 ;  /* 0x000000600200a985 */ /* 0x0005e2000c101b06 */
[----:B------:R-:W-:Y:S02]  /*17340*/  @!P3 LEA.HI.X R9, R15, R4, R17, 0x2, P0 ;  /* 0x000000040f09b211 */ /* 0x000fe400000f1411 */
[----:B------:R-:W-:Y:S02]  /*17350*/  IADD3 R15, R231, 0xe0, RZ ;  /* 0x000000e0e70f7810 */ /* 0x000fe40007ffe0ff */
[----:B----4-:R-:W-:Y:S01]  /*17360*/  @!P6 LEA R6, P0, R11, R0, 0x2 ;  /* 0x000000000b06e211 */ /* 0x010fe200078010ff */
[----:B------:R-:W-:Y:S01]  /*17370*/  @!P3 ST.E.64 [R8.64], R144 ;  /* 0x000000900800b985 */ /* 0x000fe2000c101b06 */
[----:B------:R-:W-:Y:S02]  /*17380*/  ISETP.GE.AND P4, PT, R15, c[0x0][0x3c8], PT ;  /* 0x0000f2000f007a0c */ /* 0x000fe40003f86270 */
[----:B------:R-:W-:-:S04]  /*17390*/  IADD3 R17, R231, 0xe0, RZ ;  /* 0x000000e0e7117810 */ /* 0x000fc80007ffe0ff */
[----:B------:R-:W-:Y:S02]  /*173a0*/  SHF.R.S32.HI R17, RZ, 0x1f, R17 ;  /* 0x0000001fff117819 */ /* 0x000fe40000011411 */
[----:B--2---:R-:W-:-:S04]  /*173b0*/  @!P1 LEA R2, P2, R13, R0, 0x2 ;  /* 0x000000000d029211 */ /* 0x004fc800078410ff */
[-C--:B------:R-:W-:Y:S02]  /*173c0*/  @!P1 LEA.HI.X R3, R13, R4.reuse, R16, 0x2, P2 ;  /* 0x000000040d039211 */ /* 0x080fe400010f1410 */
[C---:B------:R-:W-:Y:S02]  /*173d0*/  IADD3 R13, R231.reuse, 0xd0, RZ ;  /* 0x000000d0e70d7810 */ /* 0x040fe40007ffe0ff */
[----:B------:R-:W-:Y:S01]  /*173e0*/  IADD3 R16, R231, 0xf0, RZ ;  /* 0x000000f0e7107810 */ /* 0x000fe20007ffe0ff */
[----:B------:R2:W-:Y:S01]  /*173f0*/  @!P1 ST.E.64 [R2.64], R100 ;  /* 0x0000006402009985 */ /* 0x0005e2000c101b06 */
[----:B------:R-:W-:Y:S02]  /*17400*/  SHF.R.S32.HI R13, RZ, 0x1f, R13 ;  /* 0x0000001fff0d7819 */ /* 0x000fe4000001140d */
[----:B------:R-:W-:Y:S02]  /*17410*/  ISETP.GE.AND P2, PT, R18, c[0x0][0x3c8], PT ;  /* 0x0000f20012007a0c */ /* 0x000fe40003f46270 */
[----:B------:R-:W-:-:S02]  /*17420*/  @!P6 LEA.HI.X R7, R11, R4, R13, 0x2, P0 ;  /* 0x000000040b07e211 */ /* 0x000fc400000f140d */
[C---:B------:R-:W-:Y:S02]  /*17430*/  IADD3 R11, R231.reuse, 0xd8, RZ ;  /* 0x000000d8e70b7810 */ /* 0x040fe40007ffe0ff */
[----:B------:R-:W-:Y:S01]  /*17440*/  IADD3 R13, R231, 0xf8, RZ ;  /* 0x000000f8e70d7810 */ /* 0x000fe20007ffe0ff */
[----:B------:R4:W-:Y:S01]  /*17450*/  @!P6 ST.E.64 [R6.64], R104 ;  /* 0x000000680600e985 */ /* 0x0009e2000c101b06 */
[----:B------:R-:W-:Y:S02]  /*17460*/  SHF.R.S32.HI R11, RZ, 0x1f, R11 ;  /* 0x0000001fff0b7819 */ /* 0x000fe4000001140b */
[----:B------:R-:W-:Y:S02]  /*17470*/  ISETP.GE.AND P1, PT, R16, c[0x0][0x3c8], PT ;  /* 0x0000f20010007a0c */ /* 0x000fe40003f26270 */
[----:B------:R-:W-:Y:S02]  /*17480*/  ISETP.GE.AND P0, PT, R13, c[0x0][0x3c8], PT ;  /* 0x0000f2000d007a0c */ /* 0x000fe40003f06270 */
[----:B--2---:R-:W-:-:S04]  /*17490*/  @!P5 LEA R2, P3, R10, R0, 0x2 ;  /* 0x000000000a02d211 */ /* 0x004fc800078610ff */
[----:B------:R-:W-:Y:S02]  /*174a0*/  @!P5 LEA.HI.X R3, R10, R4, R11, 0x2, P3 ;  /* 0x000000040a03d211 */ /* 0x000fe400018f140b */
[CC--:B------:R-:W-:Y:S02]  /*174b0*/  @!P4 LEA R10, P6, R15.reuse, R0.reuse, 0x2 ;  /* 0x000000000f0ac211 */ /* 0x0c0fe400078c10ff */
[----:B------:R-:W-:Y:S01]  /*174c0*/  @!P2 LEA R8, P3, R18, R0, 0x2 ;  /* 0x000000001208a211 */ /* 0x000fe200078610ff */
[----:B------:R2:W-:Y:S01]  /*174d0*/  @!P5 ST.E.64 [R2.64], R108 ;  /* 0x0000006c0200d985 */ /* 0x0005e2000c101b06 */
[----:B------:R-:W-:Y:S02]  /*174e0*/  @!P4 LEA.HI.X R11, R15, R4, R17, 0x2, P6 ;  /* 0x000000040f0bc211 */ /* 0x000fe400030f1411 */
[C---:B------:R-:W-:Y:S02]  /*174f0*/  IADD3 R17, R231.reuse, 0xf0, RZ ;  /* 0x000000f0e7117810 */ /* 0x040fe40007ffe0ff */
[----:B------:R-:W-:Y:S01]  /*17500*/  IADD3 R15, R231, 0xf8, RZ ;  /* 0x000000f8e70f7810 */ /* 0x000fe20007ffe0ff */
[----:B------:R1:W-:Y:S01]  /*17510*/  @!P4 ST.E.64 [R10.64], R152 ;  /* 0x000000980a00c985 */ /* 0x0003e2000c101b06 */
[----:B----4-:R-:W-:-:S02]  /*17520*/  @!P1 LEA R6, P5, R16, R0, 0x2 ;  /* 0x0000000010069211 */ /* 0x010fc400078a10ff */
[----:B------:R-:W-:Y:S02]  /*17530*/  SHF.R.S32.HI R17, RZ, 0x1f, R17 ;  /* 0x0000001fff117819 */ /* 0x000fe40000011411 */
[-C--:B------:R-:W-:Y:S02]  /*17540*/  @!P2 LEA.HI.X R9, R18, R4.reuse, R19, 0x2, P3 ;  /* 0x000000041209a211 */ /* 0x080fe400018f1413 */
[----:B------:R-:W-:Y:S02]  /*17550*/  SHF.R.S32.HI R15, RZ, 0x1f, R15 ;  /* 0x0000001fff0f7819 */ /* 0x000fe4000001140f */
[----:B------:R-:W-:Y:S01]  /*17560*/  @!P1 LEA.HI.X R7, R16, R4, R17, 0x2, P5 ;  /* 0x0000000410079211 */ /* 0x000fe200028f1411 */
[----:B------:R1:W-:Y:S04]  /*17570*/  @!P2 ST.E.64 [R8.64], R148 ;  /* 0x000000940800a985 */ /* 0x0003e8000c101b06 */
[----:B------:R1:W-:Y:S01]  /*17580*/  @!P1 ST.E.64 [R6.64], R112 ;  /* 0x0000007006009985 */ /* 0x0003e2000c101b06 */
[----:B--2---:R-:W-:-:S04]  /*17590*/  @!P0 LEA R2, P3, R13, R0, 0x2 ;  /* 0x000000000d028211 */ /* 0x004fc800078610ff */
[----:B------:R-:W-:-:S05]  /*175a0*/  @!P0 LEA.HI.X R3, R13, R4, R15, 0x2, P3 ;  /* 0x000000040d038211 */ /* 0x000fca00018f140f */
[----:B------:R1:W-:Y:S04]  /*175b0*/  @!P0 ST.E.64 [R2.64], R20 ;  /* 0x0000001402008985 */ /* 0x0003e8000c101b06 */
.L_x_2161:
[----:B------:R-:W-:Y:S05]  /*175c0*/  BSYNC B0 ;  /* 0x0000000000007941 */ /* 0x000fea0003800000 */
.L_x_2160:
[----:B------:R-:W-:Y:S05]  /*175d0*/  BRA.DIV ~URZ, `(.L_x_2162) ;  /* 0x000053027f007947 */ /* 0x000fea000b800000 */
[----:B--2---:R2:W1:Y:S04]  /*175e0*/  SHFL.IDX PT, R4, R5, 0x1, 0x1c1f ;  /* 0x003c1f0005047f89 */ /* 0x00446800000e0000 */
[----:B----4-:R2:W4:Y:S02]  /*175f0*/  SHFL.IDX PT, R0, R12, 0x1, 0x1c1f ;  /* 0x003c1f000c007f89 */ /* 0x01052400000e0000 */
.L_x_2247:
[----:B------:R-:W-:-:S13]  /*17600*/  ISETP.NE.AND P0, PT, R14, RZ, PT ;  /* 0x000000ff0e00720c */ /* 0x000fda0003f05270 */
[----:B------:R-:W-:Y:S05]  /*17610*/  @P0 BRA `(.L_x_2157) ;  /* 0x00001cd000000947 */ /* 0x000fea0003800000 */
[C---:B------:R-:W-:Y:S02]  /*17620*/  ISETP.GE.AND P3, PT, R231.reuse, c[0x0][0x3c8], PT ;  /* 0x0000f200e7007a0c */ /* 0x040fe40003f66270 */
[C---:B-1----:R-:W-:Y:S02]  /*17630*/  IADD3 R11, R231.reuse, 0x8, RZ ;  /* 0x00000008e70b7810 */ /* 0x042fe40007ffe0ff */
[----:B--23--:R-:W-:Y:S02]  /*17640*/  IADD3 R12, R231, 0x10, RZ ;  /* 0x00000010e70c7810 */ /* 0x00cfe40007ffe0ff */
[----:B------:R-:W-:Y:S02]  /*17650*/  ISETP.GE.AND P2, PT, R11, c[0x0][0x3c8], PT ;  /* 0x0000f2000b007a0c */ /* 0x000fe40003f46270 */
[----:B------:R-:W-:Y:S02]  /*17660*/  SHF.R.S32.HI R5, RZ, 0x1f, R231 ;  /* 0x0000001fff057819 */ /* 0x000fe400000114e7 */
[----:B------:R-:W-:-:S02]  /*17670*/  ISETP.GE.AND P1, PT, R12, c[0x0][0x3c8], PT ;  /* 0x0000f2000c007a0c */ /* 0x000fc40003f26270 */
[C---:B------:R-:W-:Y:S02]  /*17680*/  IADD3 R10, R231.reuse, 0x18, RZ ;  /* 0x00000018e70a7810 */ /* 0x040fe40007ffe0ff */
[C---:B----4-:R-:W-:Y:S02]  /*17690*/  @!P3 LEA R2, P4, R231.reuse, R0, 0x2 ;  /* 0x00000000e702b211 */ /* 0x050fe400078810ff */
[----:B------:R-:W-:Y:S02]  /*176a0*/  ISETP.GE.AND P0, PT, R10, c[0x0][0x3c8], PT ;  /* 0x0000f2000a007a0c */ /* 0x000fe40003f06270 */
[C---:B------:R-:W-:Y:S02]  /*176b0*/  @!P3 LEA.HI.X R3, R231.reuse, R4, R5, 0x2, P4 ;  /* 0x00000004e703b211 */ /* 0x040fe400020f1405 */
[C---:B------:R-:W-:Y:S02]  /*176c0*/  IADD3 R13, R231.reuse, 0x8, RZ ;  /* 0x00000008e70d7810 */ /* 0x040fe40007ffe0ff */
[----:B------:R-:W-:Y:S01]  /*176d0*/  IADD3 R15, R231, 0x10, RZ ;  /* 0x00000010e70f7810 */ /* 0x000fe20007ffe0ff */
[----:B------:R1:W-:Y:S01]  /*176e0*/  @!P3 ST.E.64 [R2.64], R28 ;  /* 0x0000001c0200b985 */ /* 0x0003e2000c101b06 */
[----:B------:R-:W-:-:S02]  /*176f0*/  SHF.R.S32.HI R13, RZ, 0x1f, R13 ;  /* 0x0000001fff0d7819 */ /* 0x000fc4000001140d */
[CC--:B------:R-:W-:Y:S02]  /*17700*/  @!P2 LEA R8, P3, R11.reuse, R0.reuse, 0x2 ;  /* 0x000000000b08a211 */ /* 0x0c0fe400078610ff */
[----:B------:R-:W-:Y:S02]  /*17710*/  @!P1 LEA R6, P4, R12, R0, 0x2 ;  /* 0x000000000c069211 */ /* 0x000fe400078810ff */
[----:B------:R-:W-:Y:S02]  /*17720*/  @!P2 LEA.HI.X R9, R11, R4, R13, 0x2, P3 ;  /* 0x000000040b09a211 */ /* 0x000fe400018f140d */
[----:B------:R-:W-:Y:S02]  /*17730*/  SHF.R.S32.HI R15, RZ, 0x1f, R15 ;  /* 0x0000001fff0f7819 */ /* 0x000fe4000001140f */
[C---:B------:R-:W-:Y:S01]  /*17740*/  IADD3 R11, R231.reuse, 0x18, RZ ;  /* 0x00000018e70b7810 */ /* 0x040fe20007ffe0ff */
[----:B------:R2:W-:Y:S01]  /*17750*/  @!P2 ST.E.64 [R8.64], R128 ;  /* 0x000000800800a985 */ /* 0x0005e2000c101b06 */
[----:B------:R-:W-:-:S02]  /*17760*/  IADD3 R13, R231, 0x20, RZ ;  /* 0x00000020e70d7810 */ /* 0x000fc40007ffe0ff */
[----:B------:R-:W-:Y:S02]  /*17770*/  @!P1 LEA.HI.X R7, R12, R4, R15, 0x2, P4 ;  /* 0x000000040c079211 */ /* 0x000fe400020f140f */
[----:B------:R-:W-:Y:S02]  /*17780*/  SHF.R.S32.HI R11, RZ, 0x1f, R11 ;  /* 0x0000001fff0b7819 */ /* 0x000fe4000001140b */
[----:B------:R-:W-:Y:S01]  /*17790*/  ISETP.GE.AND P4, PT, R13, c[0x0][0x3c8], PT ;  /* 0x0000f2000d007a0c */ /* 0x000fe20003f86270 */
[----:B------:R3:W-:Y:S01]  /*177a0*/  @!P1 ST.E.64 [R6.64], R116 ;  /* 0x0000007406009985 */ /* 0x0007e2000c101b06 */
[C---:B------:R-:W-:Y:S02]  /*177b0*/  IADD3 R16, R231.reuse, 0x28, RZ ;  /* 0x00000028e7107810 */ /* 0x040fe40007ffe0ff */
[C---:B------:R-:W-:Y:S02]  /*177c0*/  IADD3 R5, R231.reuse, 0x30, RZ ;  /* 0x00000030e7057810 */ /* 0x040fe40007ffe0ff */
[----:B------:R-:W-:-:S02]  /*177d0*/  IADD3 R17, R231, 0x28, RZ ;  /* 0x00000028e7117810 */ /* 0x000fc40007ffe0ff */
[----:B------:R-:W-:Y:S02]  /*177e0*/  ISETP.GE.AND P6, PT, R5, c[0x0][0x3c8], PT ;  /* 0x0000f20005007a0c */ /* 0x000fe40003fc6270 */
[C---:B-1----:R-:W-:Y:S02]  /*177f0*/  @!P0 LEA R2, P3, R10.reuse, R0, 0x2 ;  /* 0x000000000a028211 */ /* 0x042fe400078610ff */
[----:B------:R-:W-:Y:S02]  /*17800*/  SHF.R.S32.HI R17, RZ, 0x1f, R17 ;  /* 0x0000001fff117819 */ /* 0x000fe40000011411 */
[----:B------:R-:W-:Y:S02]  /*17810*/  @!P0 LEA.HI.X R3, R10, R4, R11, 0x2, P3 ;  /* 0x000000040a038211 */ /* 0x000fe400018f140b */
[----:B------:R-:W-:Y:S02]  /*17820*/  ISETP.GE.AND P3, PT, R16, c[0x0][0x3c8], PT ;  /* 0x0000f20010007a0c */ /* 0x000fe40003f66270 */
[C---:B------:R-:W-:Y:S01]  /*17830*/  IADD3 R11, R231.reuse, 0x20, RZ ;  /* 0x00000020e70b7810 */ /* 0x040fe20007ffe0ff */
[----:B------:R1:W-:Y:S01]  /*17840*/  @!P0 ST.E.64 [R2.64], R30 ;  /* 0x0000001e02008985 */ /* 0x0003e2000c101b06 */
[----:B------:R-:W-:-:S02]  /*17850*/  IADD3 R15, R231, 0x40, RZ ;  /* 0x00000040e70f7810 */ /* 0x000fc40007ffe0ff */
[----:B--2---:R-:W-:Y:S02]  /*17860*/  @!P4 LEA R8, P0, R13, R0, 0x2 ;  /* 0x000000000d08c211 */ /* 0x004fe400078010ff */
[----:B------:R-:W-:Y:S02]  /*17870*/  SHF.R.S32.HI R11, RZ, 0x1f, R11 ;  /* 0x0000001fff0b7819 */ /* 0x000fe4000001140b */
[----:B------:R-:W-:Y:S02]  /*17880*/  IADD3 R12, R231, 0x30, RZ ;  /* 0x00000030e70c7810 */ /* 0x000fe40007ffe0ff */
[----:B------:R-:W-:Y:S02]  /*17890*/  @!P4 LEA.HI.X R9, R13, R4, R11, 0x2, P0 ;  /* 0x000000040d09c211 */ /* 0x000fe400000f140b */
[C---:B---3--:R-:W-:Y:S02]  /*178a0*/  @!P3 LEA R6, P1, R16.reuse, R0, 0x2 ;  /* 0x000000001006b211 */ /* 0x048fe400078210ff */
[----:B------:R-:W-:-:S02]  /*178b0*/  ISETP.GE.AND P0, PT, R16, c[0x0][0x3c8], PT ;  /* 0x0000f20010007a0c */ /* 0x000fc40003f06270 */
[----:B------:R-:W-:Y:S02]  /*178c0*/  ISETP.GE.AND P4, PT, R15, c[0x0][0x3c8], PT ;  /* 0x0000f2000f007a0c */ /* 0x000fe40003f86270 */
[----:B------:R-:W-:Y:S02]  /*178d0*/  SHF.R.S32.HI R12, RZ, 0x1f, R12 ;  /* 0x0000001fff0c7819 */ /* 0x000fe4000001140c */
[C---:B------:R-:W-:Y:S02]  /*178e0*/  IADD3 R10, R231.reuse, 0x38, RZ ;  /* 0x00000038e70a7810 */ /* 0x040fe40007ffe0ff */
[----:B------:R-:W-:Y:S02]  /*178f0*/  IADD3 R11, R231, 0x48, RZ ;  /* 0x00000048e70b7810 */ /* 0x000fe40007ffe0ff */
[----:B------:R-:W-:Y:S02]  /*17900*/  ISETP.GE.AND P5, PT, R10, c[0x0][0x3c8], PT ;  /* 0x0000f2000a007a0c */ /* 0x000fe40003fa6270 */
[----:B------:R-:W-:-:S02]  /*17910*/  ISETP.GE.AND P3, PT, R11, c[0x0][0x3c8], PT ;  /* 0x0000f2000b007a0c */ /* 0x000fc40003f66270 */
[----:B------:R-:W-:Y:S02]  /*17920*/  @!P0 LEA.HI.X R7, R16, R4, R17, 0x2, P1 ;  /* 0x0000000410078211 */ /* 0x000fe400008f1411 */
[----:B------:R-:W-:Y:S02]  /*17930*/  ISETP.GE.AND P1, PT, R13, c[0x0][0x3c8], PT ;  /* 0x0000f2000d007a0c */ /* 0x000fe40003f26270 */
[----:B-1----:R-:W-:Y:S02]  /*17940*/  @!P6 LEA R2, P2, R5, R0, 0x2 ;  /* 0x000000000502e211 */ /* 0x002fe400078410ff */
[----:B------:R-:W-:Y:S02]  /*17950*/  IADD3 R13, R231, 0x58, RZ ;  /* 0x00000058e70d7810 */ /* 0x000fe40007ffe0ff */
[----:B------:R-:W-:Y:S02]  /*17960*/  @!P6 LEA.HI.X R3, R5, R4, R12, 0x2, P2 ;  /* 0x000000040503e211 */ /* 0x000fe400010f140c */
[----:B------:R-:W-:-:S02]  /*17970*/  IADD3 R12, R231, 0x38, RZ ;  /* 0x00000038e70c7810 */ /* 0x000fc40007ffe0ff */
[----:B------:R-:W-:Y:S02]  /*17980*/  IADD3 R14, R231, 0x40, RZ ;  /* 0x00000040e70e7810 */ /* 0x000fe40007ffe0ff */
[----:B------:R-:W-:Y:S01]  /*17990*/  SHF.R.S32.HI R12, RZ, 0x1f, R12 ;  /* 0x0000001fff0c7819 */ /* 0x000fe2000001140c */
[----:B------:R1:W-:Y:S01]  /*179a0*/  @!P1 ST.E.64 [R8.64], R150 ;  /* 0x0000009608009985 */ /* 0x0003e2000c101b06 */
[----:B------:R-:W-:Y:S02]  /*179b0*/  ISETP.GE.AND P1, PT, R13, c[0x0][0x3c8], PT ;  /* 0x0000f2000d007a0c */ /* 0x000fe40003f26270 */
[----:B------:R-:W-:Y:S01]  /*179c0*/  SHF.R.S32.HI R14, RZ, 0x1f, R14 ;  /* 0x0000001fff0e7819 */ /* 0x000fe2000001140e */
[----:B------:R2:W-:Y:S01]  /*179d0*/  @!P0 ST.E.64 [R6.64], R120 ;  /* 0x0000007806008985 */ /* 0x0005e2000c101b06 */
[C---:B------:R-:W-:Y:S02]  /*179e0*/  IADD3 R5, R231.reuse, 0x50, RZ ;  /* 0x00000050e7057810 */ /* 0x040fe40007ffe0ff */
[----:B------:R-:W-:Y:S01]  /*179f0*/  IADD3 R16, R231, 0xc8, RZ ;  /* 0x000000c8e7107810 */ /* 0x000fe20007ffe0ff */
[----:B------:R3:W-:Y:S01]  /*17a00*/  @!P6 ST.E.64 [R2.64], R32 ;  /* 0x000000200200e985 */ /* 0x0007e2000c101b06 */
[----:B------:R-:W-:-:S02]  /*17a10*/  ISETP.GE.AND P2, PT, R5, c[0x0][0x3c8], PT ;  /* 0x0000f20005007a0c */ /* 0x000fc40003f46270 */
[----:B------:R-:W-:Y:S02]  /*17a20*/  SHF.R.S32.HI R16, RZ, 0x1f, R16 ;  /* 0x0000001fff107819 */ /* 0x000fe40000011410 */
[CC--:B-1----:R-:W-:Y:S02]  /*17a30*/  @!P5 LEA R8, P0, R10.reuse, R0.reuse, 0x2 ;  /* 0x000000000a08d211 */ /* 0x0c2fe400078010ff */
        /* <DEDUP_REMOVED lines=115> */
[C---:B------:R-:W-:Y:S02]  /*18170*/  IADD3 R10, R231.reuse, 0xd0, RZ ;  /* 0x000000d0e70a7810 */ /* 0x040fe40007ffe0ff */
[----:B------:R-:W-:Y:S02]  /*18180*/  SHF.R.S32.HI R13, RZ, 0x1f, R13 ;  /* 0x0000001fff0d7819 */ /* 0x000fe4000001140d */
[----:B------:R-:W-:Y:S02]  /*18190*/  SHF.R.S32.HI R11, RZ, 0x1f, R11 ;  /* 0x0000001fff0b7819 */ /* 0x000fe4000001140b */
[----:B------:R-:W-:-:S04]  /*181a0*/  IADD3 R15, R231, 0xe0, RZ ;  /* 0x000000e0e70f7810 */ /* 0x000fc80007ffe0ff */
        /* <DEDUP_REMOVED lines=14> */
[C---:B------:R-:W-:Y:S02]  /*18290*/  IADD3 R13, R231.reuse, 0xe8, RZ ;  /* 0x000000e8e70d7810 */ /* 0x040fe40007ffe0ff */
[----:B------:R-:W-:Y:S02]  /*182a0*/  IADD3 R5, R231, 0xf0, RZ ;  /* 0x000000f0e7057810 */ /* 0x000fe40007ffe0ff */
[----:B------:R-:W-:-:S02]  /*182b0*/  ISETP.GE.AND P1, PT, R13, c[0x0][0x3c8], PT ;  /* 0x0000f2000d007a0c */ /* 0x000fc40003f26270 */
[----:B-1----:R-:W-:-:S04]  /*182c0*/  @!P5 LEA R6, P0, R14, R0, 0x2 ;  /* 0x000000000e06d211 */ /* 0x002fc800078010ff */
[----:B------:R-:W-:Y:S02]  /*182d0*/  @!P5 LEA.HI.X R7, R14, R4, R16, 0x2, P0 ;  /* 0x000000040e07d211 */ /* 0x000fe400000f1410 */
[C---:B--2---:R-:W-:Y:S02]  /*182e0*/  @!P4 LEA R2, P6, R10.reuse, R0, 0x2 ;  /* 0x000000000a02c211 */ /* 0x044fe400078c10ff */
[----:B------:R-:W-:Y:S01]  /*182f0*/  IADD3 R14, R231, 0xd8, RZ ;  /* 0x000000d8e70e7810 */ /* 0x000fe20007ffe0ff */
[----:B------:R-:W-:Y:S01]  /*18300*/  @!P5 ST.E.64 [R6.64], R90 ;  /* 0x0000005a0600d985 */ /* 0x000fe2000c101b06 */
[----:B------:R-:W-:Y:S02]  /*18310*/  @!P4 LEA.HI.X R3, R10, R4, R11, 0x2, P6 ;  /* 0x000000040a03c211 */ /* 0x000fe400030f140b */
[----:B------:R-:W-:Y:S02]  /*18320*/  @!P3 LEA R10, P5, R12, R0, 0x2 ;  /* 0x000000000c0ab211 */ /* 0x000fe400078a10ff */
[----:B------:R-:W-:Y:S01]  /*18330*/  ISETP.GE.AND P0, PT, R5, c[0x0][0x3c8], PT ;  /* 0x0000f20005007a0c */ /* 0x000fe20003f06270 */
[----:B------:R1:W-:Y:S01]  /*18340*/  @!P4 ST.E.64 [R2.64], R94 ;  /* 0x0000005e0200c985 */ /* 0x0003e2000c101b06 */
[----:B------:R-:W-:-:S02]  /*18350*/  SHF.R.S32.HI R14, RZ, 0x1f, R14 ;  /* 0x0000001fff0e7819 */ /* 0x000fc4000001140e */
[----:B------:R-:W-:Y:S02]  /*18360*/  IADD3 R16, R231, 0xe0, RZ ;  /* 0x000000e0e7107810 */ /* 0x000fe40007ffe0ff */
[----:B------:R-:W-:Y:S02]  /*18370*/  @!P2 LEA R8, P6, R15, R0, 0x2 ;  /* 0x000000000f08a211 */ /* 0x000fe400078c10ff */
[----:B------:R-:W-:-:S04]  /*18380*/  SHF.R.S32.HI R16, RZ, 0x1f, R16 ;  /* 0x0000001fff107819 */ /* 0x000fc80000011410 */
[----:B------:R-:W-:Y:S02]  /*18390*/  @!P2 LEA.HI.X R9, R15, R4, R16, 0x2, P6 ;  /* 0x000000040f09a211 */ /* 0x000fe400030f1410 */
[----:B-1----:R-:W-:Y:S02]  /*183a0*/  P2R R2, PR, RZ, 0x20 ;  /* 0x00000020ff027803 */ /* 0x002fe40000000000 */
[----:B------:R-:W-:Y:S02]  /*183b0*/  @!P1 LEA R6, P5, R13, R0, 0x2 ;  /* 0x000000000d069211 */ /* 0x000fe400078a10ff */
[----:B------:R-:W-:-:S04]  /*183c0*/  ISETP.NE.AND P4, PT, R2, RZ, PT ;  /* 0x000000ff0200720c */ /* 0x000fc80003f85270 */
[----:B------:R-:W-:Y:S02]  /*183d0*/  @!P3 LEA.HI.X R11, R12, R4, R14, 0x2, P4 ;  /* 0x000000040c0bb211 */ /* 0x000fe400020f140e */
[C---:B------:R-:W-:Y:S02]  /*183e0*/  IADD3 R14, R231.reuse, 0xe8, RZ ;  /* 0x000000e8e70e7810 */ /* 0x040fe40007ffe0ff */
[----:B------:R-:W-:Y:S01]  /*183f0*/  IADD3 R12, R231, 0xf0, RZ ;  /* 0x000000f0e70c7810 */ /* 0x000fe20007ffe0ff */
[----:B------:R1:W-:Y:S01]  /*18400*/  @!P3 ST.E.64 [R10.64], R106 ;  /* 0x0000006a0a00b985 */ /* 0x0003e2000c101b06 */
[----:B------:R-:W-:Y:S02]  /*18410*/  SHF.R.S32.HI R14, RZ, 0x1f, R14 ;  /* 0x0000001fff0e7819 */ /* 0x000fe4000001140e */
[----:B------:R-:W-:Y:S01]  /*18420*/  SHF.R.S32.HI R12, RZ, 0x1f, R12 ;  /* 0x0000001fff0c7819 */ /* 0x000fe2000001140c */
[----:B------:R1:W-:Y:S01]  /*18430*/  @!P2 ST.E.64 [R8.64], R102 ;  /* 0x000000660800a985 */ /* 0x0003e2000c101b06 */
[----:B------:R-:W-:-:S02]  /*18440*/  @!P0 LEA R2, P4, R5, R0, 0x2 ;  /* 0x0000000005028211 */ /* 0x000fc400078810ff */
[-C--:B------:R-:W-:Y:S02]  /*18450*/  @!P1 LEA.HI.X R7, R13, R4.reuse, R14, 0x2, P5 ;  /* 0x000000040d079211 */ /* 0x080fe400028f140e */
[----:B------:R-:W-:Y:S02]  /*18460*/  @!P0 LEA.HI.X R3, R5, R4, R12, 0x2, P4 ;  /* 0x0000000405038211 */ /* 0x000fe400020f140c */
[----:B------:R-:W-:Y:S01]  /*18470*/  IADD3 R5, R231, 0xf8, RZ ;  /* 0x000000f8e7057810 */ /* 0x000fe20007ffe0ff */
[----:B------:R1:W-:Y:S04]  /*18480*/  @!P1 ST.E.64 [R6.64], R98 ;  /* 0x0000006206009985 */ /* 0x0003e8000c101b06 */
[----:B------:R1:W-:Y:S01]  /*18490*/  @!P0 ST.E.64 [R2.64], R82 ;  /* 0x0000005202008985 */ /* 0x0003e2000c101b06 */
[----:B------:R-:W-:-:S13]  /*184a0*/  ISETP.GE.AND P0, PT, R5, c[0x0][0x3c8], PT ;  /* 0x0000f20005007a0c */ /* 0x000fda0003f06270 */
[----:B------:R-:W-:Y:S05]  /*184b0*/  @P0 BRA `(.L_x_2157) ;  /* 0x00000e3000000947 */ /* 0x000fea0003800000 */
[----:B------:R-:W-:Y:S02]  /*184c0*/  IADD3 R12, R231, 0xf8, RZ ;  /* 0x000000f8e70c7810 */ /* 0x000fe40007ffe0ff */
[----:B-1----:R-:W-:Y:S02]  /*184d0*/  LEA R2, P0, R5, R0, 0x2 ;  /* 0x0000000005027211 */ /* 0x002fe400078010ff */
[----:B------:R-:W-:-:S04]  /*184e0*/  SHF.R.S32.HI R12, RZ, 0x1f, R12 ;  /* 0x0000001fff0c7819 */ /* 0x000fc8000001140c */
[----:B------:R-:W-:-:S05]  /*184f0*/  LEA.HI.X R3, R5, R4, R12, 0x2, P0 ;  /* 0x0000000405037211 */ /* 0x000fca00000f140c */
[----:B------:R1:W-:Y:S01]  /*18500*/  ST.E.64 [R2.64], R74 ;  /* 0x0000004a02007985 */ /* 0x0003e2000c101b06 */
[----:B------:R-:W-:Y:S05]  /*18510*/  BRA `(.L_x_2157) ;  /* 0x00000dd000007947 */ /* 0x000fea0003800000 */
.L_x_2142:
        /* <DEDUP_REMOVED lines=18> */
.L_x_2163:
[----:B--2---:R-:W2:Y:S01]  /*18640*/  S2R R2, SR_TID.X ;  /* 0x0000000000027919 */ /* 0x004ea20000002100 */
[----:B------:R-:W-:Y:S01]  /*18650*/  SHF.R.S32.HI R0, RZ, 0x1f, R251 ;  /* 0x0000001fff007819 */ /* 0x000fe200000114fb */
[----:B------:R-:W-:Y:S01]  /*18660*/  BSSY B0, `(.L_x_2164) ;  /* 0x0000037000007945 */ /* 0x000fe20003800000 */
[----:B-1----:R-:W-:-:S02]  /*18670*/  LOP3.LUT R14, R250, 0xffff, RZ, 0xc0, !PT ;  /* 0x0000fffffa0e7812 */ /* 0x002fc400078ec0ff */
        /* <DEDUP_REMOVED lines=53> */
.L_x_2165:
[----:B------:R-:W-:Y:S05]  /*189d0*/  BSYNC B0 ;  /* 0x0000000000007941 */ /* 0x000fea0003800000 */
.L_x_2164:
        /* <DEDUP_REMOVED lines=8> */
[----:B------:R-:W-:Y:S02]  /*18a60*/  IMAD R0, R10, c[0x0][0x3a4], R0 ;  /* 0x0000e9000a007a24 */ /* 0x000fe400078e0200 */
        /* <DEDUP_REMOVED lines=9> */
[----:B------:R-:W-:-:S04]  /*18b00*/  IMAD.WIDE.U32 R2, R15, c[0x0][0x3f0], R2 ;  /* 0x0000fc000f027a25 */ /* 0x000fc800078e0002 */
        /* <DEDUP_REMOVED lines=15> */
.L_x_2248:
[----:B------:R-:W-:Y:S05]  /*18c00*/  BRA.DIV ~URZ, `(.L_x_2167) ;  /* 0x00003e127f007947 */ /* 0x000fea000b800000 */
[----:B------:R3:W4:Y:S02]  /*18c10*/  SHFL.IDX PT, R0, R14, RZ, 0x181f ;  /* 0x00181fff0e007589 */ /* 0x00072400000e0000 */
.L_x_2249:
[----:B------:R-:W-:Y:S01]  /*18c20*/  IMAD R13, R20, c[0x0][0x4e8], RZ ;  /* 0x00013a00140d7a24 */ /* 0x000fe200078e02ff */
        /* <DEDUP_REMOVED lines=24> */
.L_x_2169:
[----:B------:R-:W-:Y:S05]  /*18db0*/  BSYNC B0 ;  /* 0x0000000000007941 */ /* 0x000fea0003800000 */
.L_x_2168:
[----:B------:R-:W-:Y:S05]  /*18dc0*/  BRA.DIV ~URZ, `(.L_x_2170) ;  /* 0x00003cc27f007947 */ /* 0x000fea000b800000 */
[----:B--2---:R2:W1:Y:S04]  /*18dd0*/  SHFL.IDX PT, R4, R5, 0x1, 0x181f ;  /* 0x00381f0005047f89 */ /* 0x00446800000e0000 */
[----:B----4-:R2:W4:Y:S02]  /*18de0*/  SHFL.IDX PT, R0, R14, 0x1, 0x181f ;  /* 0x00381f000e007f89 */ /* 0x01052400000e0000 */
.L_x_2250:
        /* <DEDUP_REMOVED lines=24> */
.L_x_2172:
[----:B------:R-:W-:Y:S05]  /*18f70*/  BSYNC B0 ;  /* 0x0000000000007941 */ /* 0x000fea0003800000 */
.L_x_2171:
[----:B------:R-:W-:Y:S05]  /*18f80*/  BRA.DIV ~URZ, `(.L_x_2173) ;  /* 0x00003bd27f007947 */ /* 0x000fea000b800000 */
[----:B-1----:R1:W2:Y:S02]  /*18f90*/  SHFL.IDX PT, R4, R5, 0x2, 0x181f ;  /* 0x00581f0005047f89 */ /* 0x0022a400000e0000 */
.L_x_2251:
[----:B------:R-:W-:Y:S05]  /*18fa0*/  BRA.DIV ~URZ, `(.L_x_2174) ;  /* 0x00003c227f007947 */ /* 0x000fea000b800000 */
[----:B----4-:R4:W1:Y:S02]  /*18fb0*/  SHFL.IDX PT, R0, R14, 0x2, 0x181f ;  /* 0x00581f000e007f89 */ /* 0x01086400000e0000 */
.L_x_2252:
        /* <DEDUP_REMOVED lines=24> */
.L_x_2176:
[----:B------:R-:W-:Y:S05]  /*19140*/  BSYNC B0 ;  /* 0x0000000000007941 */ /* 0x000fea0003800000 */
.L_x_2175:
[----:B------:R-:W-:Y:S05]  /*19150*/  BRA.DIV ~URZ, `(.L_x_2177) ;  /* 0x00003ae27f007947 */ /* 0x000fea000b800000 */
[----:B--2---:R2:W3:Y:S04]  /*19160*/  SHFL.IDX PT, R4, R5, 0x3, 0x181f ;  /* 0x00781f0005047f89 */ /* 0x0044e800000e0000 */
[----:B-1----:R2:W1:Y:S02]  /*19170*/  SHFL.IDX PT, R0, R14, 0x3, 0x181f ;  /* 0x00781f000e007f89 */ /* 0x00246400000e0000 */
.L_x_2253:
        /* <DEDUP_REMOVED lines=23> */
.L_x_2157:
[----:B------:R-:W-:Y:S05]  /*192f0*/  BSYNC B1 ;  /* 0x0000000000017941 */ /* 0x000fea0003800000 */
.L_x_2141:
        /* <DEDUP_REMOVED lines=9> */
[----:B--234-:R-:W-:-:S04]  /*19390*/  LOP3.LUT R12, R0, 0x1f, RZ, 0xc0, !PT ;  /* 0x0000001f000c7812 */ /* 0x01cfc800078ec0ff */
[----:B------:R-:W-:Y:S01]  /*193a0*/  ISETP.NE.AND P6, PT, R12, 0x1f, PT ;  /* 0x0000001f0c00780c */ /* 0x000fe20003fc5270 */
[----:B------:R-:W-:Y:S10]  /*193b0*/  BRA.DIV ~URZ, `(.L_x_2179) ;  /* 0x000039527f007947 */ /* 0x000ff4000b800000 */
[----:B------:R2:W3:Y:S02]  /*193c0*/  SHFL.IDX PT, R9, R110, RZ, 0x1f ;  /* 0x00001fff6e097589 */ /* 0x0004e400000e0000 */
.L_x_2254:
[----:B------:R-:W-:Y:S05]  /*193d0*/  BRA.DIV ~URZ, `(.L_x_2180) ;  /* 0x000039a27f007947 */ /* 0x000fea000b800000 */
[----:B------:R4:W2:Y:S02]  /*193e0*/  SHFL.IDX PT, R8, R110, 0x1, 0x1f ;  /* 0x00201f006e087f89 */ /* 0x0008a400000e0000 */
.L_x_2255:
[----:B-1----:R-:W-:Y:S02]  /*193f0*/  IMAD.IADD R0, R251, 0x1, R12 ;  /* 0x00000001fb007824 */ /* 0x002fe400078e020c */
[----:B------:R-:W-:-:S03]  /*19400*/  IMAD.MOV.U32 R6, RZ, RZ, RZ ;  /* 0x000000ffff067224 */ /* 0x000fc600078e00ff */
        /* <DEDUP_REMOVED lines=15> */
[----:B------:R1:W4:Y:S02]  /*19500*/  SHFL.UP PT, R4, R0, 0x1, RZ ;  /* 0x0420000000047989 */ /* 0x00032400000e00ff */
.L_x_2256:
[----:B----4-:R-:W-:-:S04]  /*19510*/  SEL R4, R4, RZ, P5 ;  /* 0x000000ff04047207 */ /* 0x010fc80002800000 */
        /* <DEDUP_REMOVED lines=14> */
[----:B------:R1:W4:Y:S02]  /*19600*/  SHFL.IDX PT, R0, R4, 0x1f, 0x1f ;  /* 0x03e01f0004007f89 */ /* 0x00032400000e0000 */
.L_x_2257:
[----:B----4-:R-:W-:Y:S01]  /*19610*/  IMAD R0, R0, c[0x0][0x538], RZ ;  /* 0x00014e0000007a24 */ /* 0x010fe200078e02ff */
[----:B------:R-:W-:Y:S04]  /*19620*/  BSSY B1, `(.L_x_2183) ;  /* 0x00000c5000017945 */ /* 0x000fe80003800000 */
[----:B--2---:R-:W-:-:S04]  /*19630*/  IADD3 R8, R0, R8, RZ ;  /* 0x0000000800087210 */ /* 0x004fc80007ffe0ff */
[----:B---3--:R-:W-:-:S13]  /*19640*/  ISETP.GT.AND P0, PT, R8, R9, PT ;  /* 0x000000090800720c */ /* 0x008fda0003f04270 */
[----:B------:R-:W-:Y:S05]  /*19650*/  @P0 BRA `(.L_x_2184) ;  /* 0x0000024000000947 */ /* 0x000fea0003800000 */
.L_x_2188:
        /* <DEDUP_REMOVED lines=16> */
.L_x_2258:
        /* <DEDUP_REMOVED lines=16> */
.L_x_2259:
[----:B--2---:R-:W-:-:S05]  /*19860*/  IMAD R0, R0, c[0x0][0x538], RZ ;  /* 0x00014e0000007a24 */ /* 0x004fca00078e02ff */
[----:B------:R-:W-:-:S04]  /*19870*/  IADD3 R8, R0, R8, RZ ;  /* 0x0000000800087210 */ /* 0x000fc80007ffe0ff */
[----:B------:R-:W-:-:S13]  /*19880*/  ISETP.GT.AND P0, PT, R8, R9, PT ;  /* 0x000000090800720c */ /* 0x000fda0003f04270 */
[----:B-1----:R-:W-:Y:S05]  /*19890*/  @!P0 BRA `(.L_x_2188) ;  /* 0xfffffdc000008947 */ /* 0x002fea000383ffff */
.L_x_2184:
[----:B------:R-:W-:-:S05]  /*198a0*/  IADD3 R8, -R0, R8, RZ ;  /* 0x0000000800087210 */ /* 0x000fca0007ffe1ff */
[----:B------:R-:W-:-:S05]  /*198b0*/  IMAD R0, R4, c[0x0][0x538], R8 ;  /* 0x00014e0004007a24 */ /* 0x000fca00078e0208 */
[----:B------:R-:W-:Y:S01]  /*198c0*/  ISETP.GT.AND P0, PT, R0, R9, PT ;  /* 0x000000090000720c */ /* 0x000fe20003f04270 */
[----:B------:R-:W-:-:S12]  /*198d0*/  BRA.DIV ~URZ, `(.L_x_2189) ;  /* 0x000039027f007947 */ /* 0x000fd8000b800000 */
[----:B------:R-:W-:-:S04]  /*198e0*/  VOTE.ANY R5, PT, !P0 ;  /* 0x0000000000057806 */ /* 0x000fc800040e0100 */
.L_x_2260:
[----:B------:R-:W2:Y:S02]  /*198f0*/  POPC R0, R5 ;  /* 0x0000000500007309 */ /* 0x000ea40000000000 */
[----:B--2---:R-:W-:Y:S01]  /*19900*/  IADD3 R251, R0, R251, RZ ;  /* 0x000000fb00fb7210 */ /* 0x004fe20007ffe0ff */
[----:B------:R-:W-:Y:S05]  /*19910*/  BRA.DIV ~URZ, `(.L_x_2190) ;  /* 0x000039127f007947 */ /* 0x000fea000b800000 */
[----:B------:R2:W3:Y:S04]  /*19920*/  SHFL.IDX PT, R10, R6, R0, 0x1f ;  /* 0x00001f00060a7589 */ /* 0x0004e800000e0000 */
[----:B------:R2:W4:Y:S02]  /*19930*/  SHFL.IDX PT, R7, R7, R0, 0x1f ;  /* 0x00001f0007077589 */ /* 0x00052400000e0000 */
.L_x_2261:
[----:B------:R-:W-:Y:S01]  /*19940*/  ISETP.NE.AND P0, PT, R5, RZ, PT ;  /* 0x000000ff0500720c */ /* 0x000fe20003f05270 */
[----:B------:R-:W-:-:S12]  /*19950*/  BSSY B0, `(.L_x_2191) ;  /* 0x0000005000007945 */ /* 0x000fd80003800000 */
[----:B------:R-:W-:Y:S05]  /*19960*/  @!P0 BRA `(.L_x_2192) ;  /* 0x0000003000008947 */ /* 0x000fea0003800000 */
[----:B--2---:R-:W-:Y:S01]  /*19970*/  IADD3 R0, R0, -0x1, RZ ;  /* 0xffffffff00007810 */ /* 0x004fe20007ffe0ff */
[----:B------:R-:W-:Y:S05]  /*19980*/  BRA.DIV ~URZ, `(.L_x_2193) ;  /* 0x000039727f007947 */ /* 0x000fea000b800000 */
[----:B------:R2:W1:Y:S02]  /*19990*/  SHFL.IDX PT, R11, R4, R0, 0x1f ;  /* 0x00001f00040b7589 */ /* 0x00046400000e0000 */
.L_x_2192:
[----:B------:R-:W-:Y:S05]  /*199a0*/  BSYNC B0 ;  /* 0x0000000000007941 */ /* 0x000fea0003800000 */
.L_x_2191:
[----:B----4-:R-:W-:Y:S01]  /*199b0*/  ISETP.NE.AND P0, PT, R7, 0x1, PT ;  /* 0x000000010700780c */ /* 0x010fe20003f05270 */
[----:B-1----:R-:W-:Y:S01]  /*199c0*/  IMAD R248, R11, c[0x0][0x538], R8 ;  /* 0x00014e000bf87a24 */ /* 0x002fe200078e0208 */
[----:B------:R-:W-:Y:S04]  /*199d0*/  BSSY B0, `(.L_x_2194) ;  /* 0x0000082000007945 */ /* 0x000fe80003800000 */
[----:B------:R-:W-:-:S07]  /*199e0*/  IADD3 R9, -R248, R9, RZ ;  /* 0x00000009f8097210 */ /* 0x000fce0007ffe1ff */
[----:B------:R-:W-:Y:S05]  /*199f0*/  @!P0 BRA `(.L_x_2195) ;  /* 0x000003d000008947 */ /* 0x000fea0003800000 */
[-C--:B---3--:R-:W-:Y:S02]  /*19a00*/  IABS R2, R10.reuse ;  /* 0x0000000a00027213 */ /* 0x088fe40000000000 */
[----:B------:R-:W-:Y:S02]  /*19a10*/  IABS R8, R10 ;  /* 0x0000000a00087213 */ /* 0x000fe40000000000 */
[----:B--2---:R-:W1:Y:S08]  /*19a20*/  I2F.RP R0, R2 ;  /* 0x0000000200007306 */ /* 0x004e700000209400 */
        /* <DEDUP_REMOVED lines=52> */
[--C-:B------:R-:W-:Y:S02]  /*19d70*/  IMAD.MOV R3, RZ, RZ, -R2.reuse ;  /* 0x000000ffff037224 */ /* 0x100fe400078e0a02 */
[C---:B------:R-:W-:Y:S02]  /*19d80*/  IMAD R2, R7.reuse, 0x1000000, R2 ;  /* 0x0100000007027824 */ /* 0x040fe400078e0202 */
[----:B------:R-:W-:Y:S02]  /*19d90*/  IMAD R3, R7, R3, R0 ;  /* 0x0000000307037224 */ /* 0x000fe400078e0200 */
[----:B------:R-:W-:Y:S02]  /*19da0*/  IMAD R0, R10, R4, R9 ;  /* 0x000000040a007224 */ /* 0x000fe400078e0209 */
[----:B------:R-:W-:Y:S01]  /*19db0*/  IMAD R250, R3, 0x10000, R2 ;  /* 0x0001000003fa7824 */ /* 0x000fe200078e0202 */
[----:B------:R-:W-:Y:S05]  /*19dc0*/  BRA `(.L_x_2196) ;  /* 0x0000042000007947 */ /* 0x000fea0003800000 */
.L_x_2195:
[----:B------:R-:W-:-:S04]  /*19dd0*/  IMAD.MOV.U32 R2, RZ, RZ, 0x4 ;  /* 0x00000004ff027424 */ /* 0x000fc800078e00ff */
[----:B------:R-:W-:-:S05]  /*19de0*/  IMAD.WIDE R2, R251, R2, c[0x0][0x590] ;  /* 0x00016400fb027625 */ /* 0x000fca00078e0202 */
[----:B--2---:R-:W2:Y:S02]  /*19df0*/  LDG.E R4, [R2.64] ;  /* 0x0000000602047981 */ /* 0x004ea4000c1e1900 */
        /* <DEDUP_REMOVED lines=28> */
[----:B------:R-:W-:Y:S02]  /*19fc0*/  IMAD R11, R4, R0, RZ ;  /* 0x00000000040b7224 */ /* 0x000fe400078e02ff */
[----:B------:R-:W-:-:S03]  /*19fd0*/  IMAD.MOV R0, RZ, RZ, -R0 ;  /* 0x000000ffff007224 */ /* 0x000fc600078e0a00 */
[----:B------:R-:W-:Y:S01]  /*19fe0*/  IADD3 R2, -R11, c[0x0][0x538], RZ ;  /* 0x00014e000b027a10 */ /* 0x000fe20007ffe1ff */
[----:B------:R-:W-:-:S03]  /*19ff0*/  IMAD R7, R8, R0, R9 ;  /* 0x0000000008077224 */ /* 0x000fc600078e0209 */
[----:B------:R-:W-:Y:S01]  /*1a000*/  IMNMX R2, R4, R2, PT ;  /* 0x0000000204027217 */ /* 0x000fe20003800200 */
[----:B------:R-:W-:-:S03]  /*1a010*/  IMAD.MOV.U32 R4, RZ, RZ, RZ ;  /* 0x000000ffff047224 */ /* 0x000fc600078e00ff */
[-C--:B------:R-:W-:Y:S02]  /*1a020*/  IABS R3, R2.reuse ;  /* 0x0000000200037213 */ /* 0x080fe40000000000 */
[----:B------:R-:W-:-:S03]  /*1a030*/  IABS R8, R2 ;  /* 0x0000000200087213 */ /* 0x000fc60000000000 */
[----:B------:R-:W-:-:S04]  /*1a040*/  IMAD.MOV.U32 R6, RZ, RZ, R3 ;  /* 0x000000ffff067224 */ /* 0x000fc800078e0003 */
[----:B------:R-:W1:Y:S08]  /*1a050*/  I2F.RP R3, R6 ;  /* 0x0000000600037306 */ /* 0x000e700000209400 */
[----:B-1----:R-:W1:Y:S02]  /*1a060*/  MUFU.RCP R3, R3 ;  /* 0x0000000300037308 */ /* 0x002e640000001000 */
[----:B-1----:R-:W-:-:S06]  /*1a070*/  IADD3 R3, R3, 0xffffffe, RZ ;  /* 0x0ffffffe03037810 */ /* 0x002fcc0007ffe0ff */
[----:B------:R-:W1:Y:S02]  /*1a080*/  F2I.FTZ.U32.TRUNC.NTZ R5, R3 ;  /* 0x0000000300057305 */ /* 0x000e64000021f000 */
[----:B-1----:R-:W-:-:S05]  /*1a090*/  IMAD.MOV R3, RZ, RZ, -R5 ;  /* 0x000000ffff037224 */ /* 0x002fca00078e0a05 */
[----:B------:R-:W-:Y:S02]  /*1a0a0*/  MOV R0, R3 ;  /* 0x0000000300007202 */ /* 0x000fe40000000f00 */
[----:B------:R-:W-:-:S03]  /*1a0b0*/  IABS R3, R7 ;  /* 0x0000000700037213 */ /* 0x000fc60000000000 */
[----:B------:R-:W-:-:S04]  /*1a0c0*/  IMAD R0, R0, R6, RZ ;  /* 0x0000000600007224 */ /* 0x000fc800078e02ff */
        /* <DEDUP_REMOVED lines=18> */
.L_x_2196:
[----:B------:R-:W-:Y:S05]  /*1a1f0*/  BSYNC B0 ;  /* 0x0000000000007941 */ /* 0x000fea0003800000 */
.L_x_2194:
[----:B------:R-:W-:-:S04]  /*1a200*/  LOP3.LUT R0, RZ, R0, RZ, 0x33, !PT ;  /* 0x00000000ff007212 */ /* 0x000fc800078e33ff */
[----:B------:R-:W-:Y:S01]  /*1a210*/  IADD3 R249, R0, R10, RZ ;  /* 0x0000000a00f97210 */ /* 0x000fe20007ffe0ff */
[----:B------:R-:W-:Y:S05]  /*1a220*/  BRA `(.L_x_2197) ;  /* 0x0000004000007947 */ /* 0x000fea0003800000 */
.L_x_2185:
[----:B------:R-:W-:Y:S01]  /*1a230*/  IMAD.MOV.U32 R248, RZ, RZ, R9 ;  /* 0x000000fffff87224 */ /* 0x000fe200078e0009 */
[----:B------:R-:W-:Y:S01]  /*1a240*/  MOV R250, RZ ;  /* 0x000000ff00fa7202 */ /* 0x000fe20000000f00 */
[----:B------:R-:W-:Y:S01]  /*1a250*/  IMAD.MOV.U32 R249, RZ, RZ, RZ ;  /* 0x000000fffff97224 */ /* 0x000fe200078e00ff */
[----:B------:R-:W-:Y:S02]  /*1a260*/  MOV R251, c[0x0][0x53c] ;  /* 0x00014f0000fb7a02 */ /* 0x000fe40000000f00 */
.L_x_2197:
[----:B------:R-:W-:Y:S05]  /*1a270*/  BSYNC B1 ;  /* 0x0000000000017941 */ /* 0x000fea0003800000 */
.L_x_2183:
[----:B------:R-:W-:Y:S01]  /*1a280*/  WARPSYNC 0xffffffff ;  /* 0xffffffff00007948 */ /* 0x000fe20003800000 */
[----:B------:R-:W-:Y:S01]  /*1a290*/  BAR.SYNC.DEFER_BLOCKING 0x4, 0x100 ;  /* 0x0104000000007b1d */ /* 0x000fe20000010000 */
[----:B------:R-:W-:-:S13]  /*1a2a0*/  ISETP.NE.AND P0, PT, R12, RZ, PT ;  /* 0x000000ff0c00720c */ /* 0x000fda0003f05270 */
[----:B------:R2:W-:Y:S04]  /*1a2b0*/  @!P0 STS.128 [0x20100], R248 ;  /* 0x020100f8ff008388 */ /* 0x0005e80000000c00 */
[----:B------:R-:W-:Y:S06]  /*1a2c0*/  BAR.ARV 0x5, 0x100 ;  /* 0x0144000000007b1d */ /* 0x000fec0000002000 */
.L_x_2178:
[----:B-1----:R-:W-:-:S13]  /*1a2d0*/  ISETP.GE.AND P0, PT, R251, c[0x0][0x53c], PT ;  /* 0x00014f00fb007a0c */ /* 0x002fda0003f06270 */
[----:B--23--:R-:W-:Y:S01]  /*1a2e0*/  @P0 CALL.REL.NOINC `(.L_x_2198) ;  /* 0x0000001000000944 */ /* 0x00cfe20003c00000 */
[----:B------:R-:W-:Y:S05]  /*1a2f0*/  BRA `(.L_x_2199) ;  /* 0xfffe78b000007947 */ /* 0x000fea000383ffff */
.L_x_2198:
[----:B------:R-:W-:Y:S05]  /*1a300*/  EXIT ;  /* 0x000000000000794d */ /* 0x000fea0003800000 */
.L_x_2022:
[----:B------:R-:W-:Y:S01]  /*1a310*/  IMAD.MOV.U32 R0, RZ, RZ, R5 ;  /* 0x000000ffff007224 */ /* 0x000fe200078e0005 */
[----:B------:R-:W-:Y:S02]  /*1a320*/  MOV R3, 0x1 ;  /* 0x0000000100037802 */ /* 0x000fe40000000f00 */
[----:B------:R-:W-:Y:S02]  /*1a330*/  MOV R2, 0x1a350 ;  /* 0x0001a35000027802 */ /* 0x000fe40000000f00 */
[----:B--2---:R-:W-:Y:S05]  /*1a340*/  CALL.REL.NOINC `($__internal_37_$__cuda_sm70_shflsync_up_p) ;  /* 0x000030e000007944 */ /* 0x004fea0003c00000 */
[----:B------:R-:W-:Y:S01]  /*1a350*/  MOV R0, R4 ;  /* 0x0000000400007202 */ /* 0x000fe20000000f00 */
[----:B------:R-:W-:Y:S05]  /*1a360*/  BRA `(.L_x_2200) ;  /* 0xfffe60d000007947 */ /* 0x000fea000383ffff */
.L_x_2023:
[----:B------:R-:W-:Y:S01]  /*1a370*/  IMAD.MOV.U32 R0, RZ, RZ, R5 ;  /* 0x000000ffff007224 */ /* 0x000fe200078e0005 */
[----:B------:R-:W-:Y:S02]  /*1a380*/  MOV R3, 0x2 ;  /* 0x0000000200037802 */ /* 0x000fe40000000f00 */
[----:B------:R-:W-:Y:S02]  /*1a390*/  MOV R2, 0x1a3b0 ;  /* 0x0001a3b000027802 */ /* 0x000fe40000000f00 */
[----:B--2---:R-:W-:Y:S05]  /*1a3a0*/  CALL.REL.NOINC `($__internal_37_$__cuda_sm70_shflsync_up_p) ;  /* 0x0000308000007944 */ /* 0x004fea0003c00000 */
[----:B------:R-:W-:Y:S01]  /*1a3b0*/  SEL R4, R4, RZ, P4 ;  /* 0x000000ff04047207 */ /* 0x000fe20002000000 */
[----:B------:R-:W-:Y:S01]  /*1a3c0*/  IMAD.MOV.U32 R3, RZ, RZ, 0x4 ;  /* 0x00000004ff037424 */ /* 0x000fe200078e00ff */
[----:B------:R-:W-:-:S03]  /*1a3d0*/  MOV R2, 0x1a400 ;  /* 0x0001a40000027802 */ /* 0x000fc60000000f00 */
[----:B------:R-:W-:Y:S02]  /*1a3e0*/  IMAD.IADD R0, R5, 0x1, R4 ;  /* 0x0000000105007824 */ /* 0x000fe400078e0204 */
[----:B------:R-:W-:Y:S05]  /*1a3f0*/  CALL.REL.NOINC `($__internal_37_$__cuda_sm70_shflsync_up_p) ;  /* 0x0000303000007944 */ /* 0x000fea0003c00000 */
        /* <DEDUP_REMOVED lines=12> */
[----:B------:R-:W-:Y:S02]  /*1a4c0*/  MOV R220, 0x1f ;  /* 0x0000001f00dc7802 */ /* 0x000fe40000000f00 */
[----:B------:R-:W-:Y:S01]  /*1a4d0*/  MOV R3, 0x1a510 ;  /* 0x0001a51000037802 */ /* 0x000fe20000000f00 */
[----:B------:R-:W-:-:S04]  /*1a4e0*/  IMAD.IADD R4, R0, 0x1, R4 ;  /* 0x0000000100047824 */ /* 0x000fc800078e0204 */
[----:B------:R-:W-:Y:S02]  /*1a4f0*/  IMAD.MOV.U32 R219, RZ, RZ, R4 ;  /* 0x000000ffffdb7224 */ /* 0x000fe400078e0004 */
[----:B------:R-:W-:Y:S05]  /*1a500*/  CALL.REL.NOINC `($__internal_36_$__cuda_sm70_shflsync_idx_p) ;  /* 0x00002ec000007944 */ /* 0x000fea0003c00000 */
[----:B------:R-:W-:Y:S01]  /*1a510*/  MOV R0, R219 ;  /* 0x000000db00007202 */ /* 0x000fe20000000f00 */
[----:B------:R-:W-:Y:S05]  /*1a520*/  BRA `(.L_x_2201) ;  /* 0xfffe601000007947 */ /* 0x000fea000383ffff */
.L_x_2025:
[----:B------:R-:W-:Y:S02]  /*1a530*/  SEL R0, RZ, 0x1, P0 ;  /* 0x00000001ff007807 */ /* 0x000fe40000000000 */
[----:B------:R-:W-:Y:S02]  /*1a540*/  MOV R2, 0x1a560 ;  /* 0x0001a56000027802 */ /* 0x000fe40000000f00 */
[----:B--2---:R-:W-:Y:S05]  /*1a550*/  CALL.REL.NOINC `($__internal_38_$__cuda_sm70_votesync_ballot) ;  /* 0x00002f3000007944 */ /* 0x004fea0003c00000 */
[----:B------:R-:W-:Y:S01]  /*1a560*/  MOV R6, R0 ;  /* 0x0000000000067202 */ /* 0x000fe20000000f00 */
[----:B------:R-:W-:Y:S05]  /*1a570*/  BRA `(.L_x_2202) ;  /* 0xfffe605000007947 */ /* 0x000fea000383ffff */
.L_x_2026:
[----:B------:R-:W-:Y:S01]  /*1a580*/  IMAD.MOV.U32 R219, RZ, RZ, R9 ;  /* 0x000000ffffdb7224 */ /* 0x000fe200078e0009 */
[----:B------:R-:W-:Y:S01]  /*1a590*/  MOV R2, R0 ;  /* 0x0000000000027202 */ /* 0x000fe20000000f00 */
[----:B------:R-:W-:Y:S01]  /*1a5a0*/  IMAD.MOV.U32 R220, RZ, RZ, 0x1f ;  /* 0x0000001fffdc7424 */ /* 0x000fe200078e00ff */
[----:B------:R-:W-:Y:S02]  /*1a5b0*/  MOV R3, 0x1a5d0 ;  /* 0x0001a5d000037802 */ /* 0x000fe40000000f00 */
[----:B------:R-:W-:Y:S05]  /*1a5c0*/  CALL.REL.NOINC `($__internal_36_$__cuda_sm70_shflsync_idx_p) ;  /* 0x00002e0000007944 */ /* 0x000fea0003c00000 */
[----:B------:R-:W-:Y:S01]  /*1a5d0*/  IMAD.MOV.U32 R12, RZ, RZ, R219 ;  /* 0x000000ffff0c7224 */ /* 0x000fe200078e00db */
[----:B------:R-:W-:Y:S01]  /*1a5e0*/  MOV R219, R8 ;  /* 0x0000000800db7202 */ /* 0x000fe20000000f00 */
[----:B------:R-:W-:Y:S01]  /*1a5f0*/  IMAD.MOV.U32 R5, RZ, RZ, RZ ;  /* 0x000000ffff057224 */ /* 0x000fe200078e00ff */
[----:B------:R-:W-:Y:S01]  /*1a600*/  MOV R2, R0 ;  /* 0x0000000000027202 */ /* 0x000fe20000000f00 */
[----:B------:R-:W-:Y:S01]  /*1a610*/  IMAD.MOV.U32 R220, RZ, RZ, 0x1f ;  /* 0x0000001fffdc7424 */ /* 0x000fe200078e00ff */
[----:B------:R-:W-:-:S02]  /*1a620*/  MOV R3, 0x1a640 ;  /* 0x0001a64000037802 */ /* 0x000fc40000000f00 */
[----:B------:R-:W-:Y:S05]  /*1a630*/  CALL.REL.NOINC `($__internal_36_$__cuda_sm70_shflsync_idx_p) ;  /* 0x00002d9000007944 */ /* 0x000fea0003c00000 */
[----:B------:R-:W-:Y:S01]  /*1a640*/  MOV R9, R219 ;  /* 0x000000db00097202 */ /* 0x000fe20000000f00 */
[----:B------:R-:W-:Y:S05]  /*1a650*/  BRA `(.L_x_2203) ;  /* 0xfffe5fd000007947 */ /* 0x000fea000383ffff */
.L_x_2029:
[----:B------:R-:W-:Y:S01]  /*1a660*/  IMAD.MOV.U32 R219, RZ, RZ, R4 ;  /* 0x000000ffffdb7224 */ /* 0x000fe200078e0004 */
[----:B------:R-:W-:Y:S01]  /*1a670*/  MOV R2, R0 ;  /* 0x0000000000027202 */ /* 0x000fe20000000f00 */
[----:B------:R-:W-:Y:S01]  /*1a680*/  IMAD.MOV.U32 R220, RZ, RZ, 0x1f ;  /* 0x0000001fffdc7424 */ /* 0x000fe200078e00ff */
[----:B------:R-:W-:-:S02]  /*1a690*/  MOV R3, 0x1a6b0 ;  /* 0x0001a6b000037802 */ /* 0x000fc40000000f00 */
[----:B--23--:R-:W-:Y:S05]  /*1a6a0*/  CALL.REL.NOINC `($__internal_36_$__cuda_sm70_shflsync_idx_p) ;  /* 0x00002d2000007944 */ /* 0x00cfea0003c00000 */
[----:B------:R-:W-:Y:S01]  /*1a6b0*/  MOV R5, R219 ;  /* 0x000000db00057202 */ /* 0x000fe20000000f00 */
[----:B------:R-:W-:Y:S05]  /*1a6c0*/  BRA `(.L_x_2028) ;  /* 0xfffe5fc000007947 */ /* 0x000fea000383ffff */
.L_x_2048:
[----:B------:R-:W-:Y:S01]  /*1a6d0*/  IMAD.MOV.U32 R219, RZ, RZ, R5 ;  /* 0x000000ffffdb7224 */ /* 0x000fe200078e0005 */
[----:B------:R-:W-:Y:S01]  /*1a6e0*/  MOV R2, RZ ;  /* 0x000000ff00027202 */ /* 0x000fe20000000f00 */
[----:B------:R-:W-:Y:S01]  /*1a6f0*/  IMAD.MOV.U32 R220, RZ, RZ, 0x181f ;  /* 0x0000181fffdc7424 */ /* 0x000fe200078e00ff */
[----:B------:R-:W-:-:S02]  /*1a700*/  MOV R3, 0x1a720 ;  /* 0x0001a72000037802 */ /* 0x000fc40000000f00 */
[----:B-----5:R-:W-:Y:S05]  /*1a710*/  CALL.REL.NOINC `($__internal_36_$__cuda_sm70_shflsync_idx_p) ;  /* 0x00002cb000007944 */ /* 0x020fea0003c00000 */
[----:B------:R-:W-:Y:S01]  /*1a720*/  MOV R4, R219 ;  /* 0x000000db00047202 */ /* 0x000fe20000000f00 */
[----:B------:R-:W-:Y:S05]  /*1a730*/  BRA `(.L_x_2204) ;  /* 0xfffe851000007947 */ /* 0x000fea000383ffff */
.L_x_2049:
[----:B------:R-:W-:Y:S01]  /*1a740*/  IMAD.MOV.U32 R219, RZ, RZ, R14 ;  /* 0x000000ffffdb7224 */ /* 0x000fe200078e000e */
[----:B------:R-:W-:Y:S01]  /*1a750*/  MOV R2, RZ ;  /* 0x000000ff00027202 */ /* 0x000fe20000000f00 */
[----:B------:R-:W-:Y:S01]  /*1a760*/  IMAD.MOV.U32 R220, RZ, RZ, 0x181f ;  /* 0x0000181fffdc7424 */ /* 0x000fe200078e00ff */
[----:B------:R-:W-:-:S02]  /*1a770*/  MOV R3, 0x1a790 ;  /* 0x0001a79000037802 */ /* 0x000fc40000000f00 */
[----:B-12--5:R-:W-:Y:S05]  /*1a780*/  CALL.REL.NOINC `($__internal_36_$__cuda_sm70_shflsync_idx_p) ;  /* 0x00002c4000007944 */ /* 0x026fea0003c00000 */
[----:B------:R-:W-:Y:S01]  /*1a790*/  MOV R0, R219 ;  /* 0x000000db00007202 */ /* 0x000fe20000000f00 */
[----:B------:R-:W-:Y:S05]  /*1a7a0*/  BRA `(.L_x_2205) ;  /* 0xfffe84c000007947 */ /* 0x000fea000383ffff */
.L_x_2052:
[----:B------:R-:W-:Y:S01]  /*1a7b0*/  IMAD.MOV.U32 R219, RZ, RZ, R5 ;  /* 0x000000ffffdb7224 */ /* 0x000fe200078e0005 */
[----:B--2---:R-:W-:Y:S01]  /*1a7c0*/  MOV R2, 0x1 ;  /* 0x0000000100027802 */ /* 0x004fe20000000f00 */
[----:B------:R-:W-:Y:S01]  /*1a7d0*/  IMAD.MOV.U32 R220, RZ, RZ, 0x181f ;  /* 0x0000181fffdc7424 */ /* 0x000fe200078e00ff */
[----:B------:R-:W-:-:S02]  /*1a7e0*/  MOV R3, 0x1a800 ;  /* 0x0001a80000037802 */ /* 0x000fc40000000f00 */
[----:B-1-345:R-:W-:Y:S05]  /*1a7f0*/  CALL.REL.NOINC `($__internal_36_$__cuda_sm70_shflsync_idx_p) ;  /* 0x00002bd000007944 */ /* 0x03afea0003c00000 */
[----:B------:R-:W-:Y:S01]  /*1a800*/  IMAD.MOV.U32 R4, RZ, RZ, R219 ;  /* 0x000000ffff047224 */ /* 0x000fe200078e00db */
[----:B------:R-:W-:Y:S01]  /*1a810*/  MOV R2, 0x1 ;  /* 0x0000000100027802 */ /* 0x000fe20000000f00 */
[----:B------:R-:W-:Y:S01]  /*1a820*/  IMAD.MOV.U32 R219, RZ, RZ, R14 ;  /* 0x000000ffffdb7224 */ /* 0x000fe200078e000e */
[----:B------:R-:W-:-:S02]  /*1a830*/  MOV R220, 0x181f ;  /* 0x0000181f00dc7802 */ /* 0x000fc40000000f00 */
[----:B------:R-:W-:Y:S02]  /*1a840*/  MOV R3, 0x1a860 ;  /* 0x0001a86000037802 */ /* 0x000fe40000000f00 */
[----:B------:R-:W-:Y:S05]  /*1a850*/  CALL.REL.NOINC `($__internal_36_$__cuda_sm70_shflsync_idx_p) ;  /* 0x00002b7000007944 */ /* 0x000fea0003c00000 */
[----:B------:R-:W-:Y:S01]  /*1a860*/  MOV R0, R219 ;  /* 0x000000db00007202 */ /* 0x000fe20000000f00 */
[----:B------:R-:W-:Y:S05]  /*1a870*/  BRA `(.L_x_2206) ;  /* 0xfffe85b000007947 */ /* 0x000fea000383ffff */
.L_x_2055:
[----:B------:R-:W-:Y:S01]  /*1a880*/  IMAD.MOV.U32 R219, RZ, RZ, R5 ;  /* 0x000000ffffdb7224 */ /* 0x000fe200078e0005 */
[----:B-1----:R-:W-:Y:S01]  /*1a890*/  MOV R2, 0x2 ;  /* 0x0000000200027802 */ /* 0x002fe20000000f00 */
[----:B------:R-:W-:Y:S01]  /*1a8a0*/  IMAD.MOV.U32 R220, RZ, RZ, 0x181f ;  /* 0x0000181fffdc7424 */ /* 0x000fe200078e00ff */
[----:B------:R-:W-:Y:S02]  /*1a8b0*/  MOV R3, 0x1a8d0 ;  /* 0x0001a8d000037802 */ /* 0x000fe40000000f00 */
[----:B--2345:R-:W-:Y:S05]  /*1a8c0*/  CALL.REL.NOINC `($__internal_36_$__cuda_sm70_shflsync_idx_p) ;  /* 0x00002b0000007944 */ /* 0x03cfea0003c00000 */
[----:B------:R-:W-:Y:S01]  /*1a8d0*/  MOV R4, R219 ;  /* 0x000000db00047202 */ /* 0x000fe20000000f00 */
[----:B------:R-:W-:Y:S05]  /*1a8e0*/  BRA `(.L_x_2207) ;  /* 0xfffe86e000007947 */ /* 0x000fea000383ffff */
.L_x_2056:
[----:B------:R-:W-:Y:S01]  /*1a8f0*/  IMAD.MOV.U32 R219, RZ, RZ, R14 ;  /* 0x000000ffffdb7224 */ /* 0x000fe200078e000e */
[----:B------:R-:W-:Y:S01]  /*1a900*/  MOV R2, 0x2 ;  /* 0x0000000200027802 */ /* 0x000fe20000000f00 */
[----:B------:R-:W-:Y:S01]  /*1a910*/  IMAD.MOV.U32 R220, RZ, RZ, 0x181f ;  /* 0x0000181fffdc7424 */ /* 0x000fe200078e00ff */
[----:B------:R-:W-:Y:S02]  /*1a920*/  MOV R3, 0x1a940 ;  /* 0x0001a94000037802 */ /* 0x000fe40000000f00 */
[----:B-12345:R-:W-:Y:S05]  /*1a930*/  CALL.REL.NOINC `($__internal_36_$__cuda_sm70_shflsync_idx_p) ;  /* 0x00002a9000007944 */ /* 0x03efea0003c00000 */
[----:B------:R-:W-:Y:S01]  /*1a940*/  MOV R0, R219 ;  /* 0x000000db00007202 */ /* 0x000fe20000000f00 */
[----:B------:R-:W-:Y:S05]  /*1a950*/  BRA `(.L_x_2208) ;  /* 0xfffe869000007947 */ /* 0x000fea000383ffff */
.L_x_2059:
[----:B------:R-:W-:Y:S01]  /*1a960*/  IMAD.MOV.U32 R219, RZ, RZ, R5 ;  /* 0x000000ffffdb7224 */ /* 0x000fe200078e0005 */
[----:B-1----:R-:W-:Y:S01]  /*1a970*/  MOV R2, 0x3 ;  /* 0x0000000300027802 */ /* 0x002fe20000000f00 */
[----:B------:R-:W-:Y:S01]  /*1a980*/  IMAD.MOV.U32 R220, RZ, RZ, 0x181f ;  /* 0x0000181fffdc7424 */ /* 0x000fe200078e00ff */
[----:B------:R-:W-:-:S02]  /*1a990*/  MOV R3, 0x1a9b0 ;  /* 0x0001a9b000037802 */ /* 0x000fc40000000f00 */
[----:B--2345:R-:W-:Y:S05]  /*1a9a0*/  CALL.REL.NOINC `($__internal_36_$__cuda_sm70_shflsync_idx_p) ;  /* 0x00002a2000007944 */ /* 0x03cfea0003c00000 */
        /* <DEDUP_REMOVED lines=8> */
.L_x_2062:
[----:B------:R-:W-:Y:S01]  /*1aa30*/  IMAD.MOV.U32 R219, RZ, RZ, R5 ;  /* 0x000000ffffdb7224 */ /* 0x000fe200078e0005 */
[----:B------:R-:W-:Y:S01]  /*1aa40*/  MOV R2, RZ ;  /* 0x000000ff00027202 */ /* 0x000fe20000000f00 */
[----:B------:R-:W-:Y:S01]  /*1aa50*/  IMAD.MOV.U32 R220, RZ, RZ, 0x181f ;  /* 0x0000181fffdc7424 */ /* 0x000fe200078e00ff */
[----:B------:R-:W-:Y:S02]  /*1aa60*/  MOV R3, 0x1aa80 ;  /* 0x0001aa8000037802 */ /* 0x000fe40000000f00 */
[----:B------:R-:W-:Y:S05]  /*1aa70*/  CALL.REL.NOINC `($__internal_36_$__cuda_sm70_shflsync_idx_p) ;  /* 0x0000295000007944 */ /* 0x000fea0003c00000 */
[----:B------:R-:W-:Y:S01]  /*1aa80*/  MOV R4, R219 ;  /* 0x000000db00047202 */ /* 0x000fe20000000f00 */
[----:B------:R-:W-:Y:S05]  /*1aa90*/  BRA `(.L_x_2210) ;  /* 0xfffea5e000007947 */ /* 0x000fea000383ffff */
.L_x_2063:
[----:B------:R-:W-:Y:S01]  /*1aaa0*/  IMAD.MOV.U32 R219, RZ, RZ, R10 ;  /* 0x000000ffffdb7224 */ /* 0x000fe200078e000a */
[----:B------:R-:W-:Y:S01]  /*1aab0*/  MOV R2, RZ ;  /* 0x000000ff00027202 */ /* 0x000fe20000000f00 */
[----:B------:R-:W-:Y:S01]  /*1aac0*/  IMAD.MOV.U32 R220, RZ, RZ, 0x181f ;  /* 0x0000181fffdc7424 */ /* 0x000fe200078e00ff */
[----:B------:R-:W-:Y:S02]  /*1aad0*/  MOV R3, 0x1aaf0 ;  /* 0x0001aaf000037802 */ /* 0x000fe40000000f00 */
[----:B-12---:R-:W-:Y:S05]  /*1aae0*/  CALL.REL.NOINC `($__internal_36_$__cuda_sm70_shflsync_idx_p) ;  /* 0x000028e000007944 */ /* 0x006fea0003c00000 */
[----:B------:R-:W-:Y:S01]  /*1aaf0*/  ISETP.GE.AND P0, PT, R217, c[0x0][0x1d4], PT ;  /* 0x00007500d9007a0c */ /* 0x000fe20003f06270 */
[----:B------:R-:W-:Y:S01]  /*1ab00*/  IMAD.MOV.U32 R220, RZ, RZ, 0x181f ;  /* 0x0000181fffdc7424 */ /* 0x000fe200078e00ff */
[----:B------:R-:W-:-:S02]  /*1ab10*/  IADD3 R2, P1, R219, R103, RZ ;  /* 0x00000067db027210 */ /* 0x000fc40007f3e0ff */
[----:B------:R-:W-:Y:S02]  /*1ab20*/  SEL R14, RZ, 0x10, P0 ;  /* 0x00000010ff0e7807 */ /* 0x000fe40000000000 */
[----:B------:R-:W-:Y:S01]  /*1ab30*/  ISETP.GE.AND P2, PT, R223, c[0x0][0x1d4], PT ;  /* 0x00007500df007a0c */ /* 0x000fe20003f46270 */
[----:B------:R-:W-:Y:S01]  /*1ab40*/  IMAD.X R3, R4, 0x1, R96, P1 ;  /* 0x0000000104037824 */ /* 0x000fe200008e0660 */
[----:B------:R-:W-:Y:S02]  /*1ab50*/  IADD3 R8, P1, R219, R104, RZ ;  /* 0x00000068db087210 */ /* 0x000fe40007f3e0ff */
[----:B------:R-:W-:-:S03]  /*1ab60*/  SEL R13, RZ, 0x10, P2 ;  /* 0x00000010ff0d7807 */ /* 0x000fc60001000000 */
[----:B------:R-:W-:Y:S01]  /*1ab70*/  @!PT LDS RZ, [RZ] ;  /* 0x00000000fffff984 */ /* 0x000fe20000000800 */
        /* <DEDUP_REMOVED lines=11> */
[----:B-1----:R-:W-:Y:S01]  /*1ac30*/  IADD3 R2, P3, R219, R106, RZ ;  /* 0x0000006adb027210 */ /* 0x002fe20007f7e0ff */
[----:B------:R-:W-:Y:S01]  /*1ac40*/  IMAD.MOV.U32 R219, RZ, RZ, R5 ;  /* 0x000000ffffdb7224 */ /* 0x000fe200078e0005 */
[----:B------:R-:W-:-:S03]  /*1ac50*/  SEL R5, RZ, 0x10, P0 ;  /* 0x00000010ff057807 */ /* 0x000fc60000000000 */
[----:B------:R-:W-:-:S05]  /*1ac60*/  IMAD.X R3, R4, 0x1, R99, P3 ;  /* 0x0000000104037824 */ /* 0x000fca00018e0663 */
[----:B------:R1:W-:Y:S02]  /*1ac70*/  LDGSTS.E.BYPASS.LTC128B.128 [R215+0xe100], [R2.64], !P0 ;  /* 0x0e10000002d77fae */ /* 0x0003e4000c101d46 */
[----:B-1----:R-:W-:Y:S01]  /*1ac80*/  IMAD.MOV.U32 R2, RZ, RZ, 0x1 ;  /* 0x00000001ff027424 */ /* 0x002fe200078e00ff */
[----:B------:R-:W-:Y:S02]  /*1ac90*/  MOV R3, 0x1acb0 ;  /* 0x0001acb000037802 */ /* 0x000fe40000000f00 */
[----:B--2---:R-:W-:Y:S05]  /*1aca0*/  CALL.REL.NOINC `($__internal_36_$__cuda_sm70_shflsync_idx_p) ;  /* 0x0000272000007944 */ /* 0x004fea0003c00000 */
[----:B------:R-:W-:Y:S01]  /*1acb0*/  IMAD.MOV.U32 R4, RZ, RZ, R219 ;  /* 0x000000ffff047224 */ /* 0x000fe200078e00db */
[----:B------:R-:W-:Y:S01]  /*1acc0*/  MOV R2, 0x1 ;  /* 0x0000000100027802 */ /* 0x000fe20000000f00 */
[----:B------:R-:W-:Y:S01]  /*1acd0*/  IMAD.MOV.U32 R219, RZ, RZ, R10 ;  /* 0x000000ffffdb7224 */ /* 0x000fe200078e000a */
[----:B------:R-:W-:Y:S02]  /*1ace0*/  MOV R220, 0x181f ;  /* 0x0000181f00dc7802 */ /* 0x000fe40000000f00 */
[----:B------:R-:W-:Y:S02]  /*1acf0*/  MOV R3, 0x1ad10 ;  /* 0x0001ad1000037802 */ /* 0x000fe40000000f00 */
[----:B------:R-:W-:Y:S05]  /*1ad00*/  CALL.REL.NOINC `($__internal_36_$__cuda_sm70_shflsync_idx_p) ;  /* 0x000026c000007944 */ /* 0x000fea0003c00000 */
[----:B------:R-:W-:Y:S01]  /*1ad10*/  MOV R0, R219 ;  /* 0x000000db00007202 */ /* 0x000fe20000000f00 */
[----:B------:R-:W-:Y:S05]  /*1ad20*/  BRA `(.L_x_2211) ;  /* 0xfffea4f000007947 */ /* 0x000fea000383ffff */
.L_x_2064:
[----:B------:R-:W-:Y:S01]  /*1ad30*/  IMAD.MOV.U32 R219, RZ, RZ, R4 ;  /* 0x000000ffffdb7224 */ /* 0x000fe200078e0004 */
[----:B------:R-:W-:Y:S01]  /*1ad40*/  MOV R2, RZ ;  /* 0x000000ff00027202 */ /* 0x000fe20000000f00 */
[----:B------:R-:W-:Y:S01]  /*1ad50*/  IMAD.MOV.U32 R220, RZ, RZ, 0x1c1f ;  /* 0x00001c1fffdc7424 */ /* 0x000fe200078e00ff */
[----:B------:R-:W-:-:S02]  /*1ad60*/  MOV R3, 0x1ad80 ;  /* 0x0001ad8000037802 */ /* 0x000fc40000000f00 */
[----:B------:R-:W-:Y:S05]  /*1ad70*/  CALL.REL.NOINC `($__internal_36_$__cuda_sm70_shflsync_idx_p) ;  /* 0x0000265000007944 */ /* 0x000fea0003c00000 */
[----:B------:R-:W-:Y:S01]  /*1ad80*/  MOV R3, R219 ;  /* 0x000000db00037202 */ /* 0x000fe20000000f00 */
[----:B------:R-:W-:Y:S05]  /*1ad90*/  BRA `(.L_x_2212) ;  /* 0xfffea74000007947 */ /* 0x000fea000383ffff */
.L_x_2069:
[----:B------:R-:W-:Y:S01]  /*1ada0*/  IMAD.MOV.U32 R219, RZ, RZ, R4 ;  /* 0x000000ffffdb7224 */ /* 0x000fe200078e0004 */
[----:B------:R-:W-:Y:S01]  /*1adb0*/  MOV R2, 0x1 ;  /* 0x0000000100027802 */ /* 0x000fe20000000f00 */
[----:B------:R-:W-:Y:S01]  /*1adc0*/  IMAD.MOV.U32 R220, RZ, RZ, 0x1c1f ;  /* 0x00001c1fffdc7424 */ /* 0x000fe200078e00ff */
[----:B------:R-:W-:-:S02]  /*1add0*/  MOV R3, 0x1adf0 ;  /* 0x0001adf000037802 */ /* 0x000fc40000000f00 */
[----:B-1----:R-:W-:Y:S05]  /*1ade0*/  CALL.REL.NOINC `($__internal_36_$__cuda_sm70_shflsync_idx_p) ;  /* 0x000025e000007944 */ /* 0x002fea0003c00000 */
[----:B------:R-:W-:Y:S01]  /*1adf0*/  MOV R3, R219 ;  /* 0x000000db00037202 */ /* 0x000fe20000000f00 */
[----:B------:R-:W-:Y:S05]  /*1ae00*/  BRA `(.L_x_2213) ;  /* 0xfffeabb000007947 */ /* 0x000fea000383ffff */
.L_x_2074:
[----:B------:R-:W-:Y:S02]  /*1ae10*/  MOV R0, 0x2 ;  /* 0x0000000200007802 */ /* 0x000fe40000000f00 */
[----:B------:R-:W-:-:S02]  /*1ae20*/  MOV R2, 0x1ae40 ;  /* 0x0001ae4000027802 */ /* 0x000fc40000000f00 */
[----:B------:R-:W-:Y:S05]  /*1ae30*/  CALL.REL.NOINC `($__internal_35_$__cuda_sm70_shflsync_bfly_p) ;  /* 0x0000253000007944 */ /* 0x000fea0003c00000 */
[----:B------:R-:W-:Y:S05]  /*1ae40*/  BRA `(.L_x_2214) ;  /* 0xfffeb22000007947 */ /* 0x000fea000383ffff */
.L_x_2075:
[----:B------:R-:W-:Y:S02]  /*1ae50*/  MOV R0, 0x1 ;  /* 0x0000000100007802 */ /* 0x000fe40000000f00 */
[----:B------:R-:W-:-:S02]  /*1ae60*/  MOV R2, 0x1ae80 ;  /* 0x0001ae8000027802 */ /* 0x000fc40000000f00 */
[----:B------:R-:W-:Y:S05]  /*1ae70*/  CALL.REL.NOINC `($__internal_35_$__cuda_sm70_shflsync_bfly_p) ;  /* 0x000024f000007944 */ /* 0x000fea0003c00000 */
[----:B------:R-:W-:Y:S01]  /*1ae80*/  FMNMX.FTZ R132, R4, R0, !PT ;  /* 0x0000000004847209 */ /* 0x000fe20007810000 */
[----:B------:R-:W-:Y:S01]  /*1ae90*/  IMAD.MOV.U32 R4, RZ, RZ, R5 ;  /* 0x000000ffff047224 */ /* 0x000fe200078e0005 */
[----:B------:R-:W-:Y:S01]  /*1aea0*/  MOV R2, 0x1aed0 ;  /* 0x0001aed000027802 */ /* 0x000fe20000000f00 */
[----:B------:R-:W-:-:S02]  /*1aeb0*/  IMAD.MOV.U32 R0, RZ, RZ, 0x2 ;  /* 0x00000002ff007424 */ /* 0x000fc400078e00ff */
[----:B------:R-:W-:Y:S05]  /*1aec0*/  CALL.REL.NOINC `($__internal_35_$__cuda_sm70_shflsync_bfly_p) ;  /* 0x000024a000007944 */ /* 0x000fea0003c00000 */
[----:B------:R-:W-:Y:S01]  /*1aed0*/  FMNMX.FTZ R5, R5, R0, !PT ;  /* 0x0000000005057209 */ /* 0x000fe20007810000 */
[----:B------:R-:W-:Y:S01]  /*1aee0*/  IMAD.MOV.U32 R0, RZ, RZ, 0x1 ;  /* 0x00000001ff007424 */ /* 0x000fe200078e00ff */
[----:B------:R-:W-:-:S03]  /*1aef0*/  MOV R2, 0x1af20 ;  /* 0x0001af2000027802 */ /* 0x000fc60000000f00 */
[----:B------:R-:W-:Y:S02]  /*1af00*/  IMAD.MOV.U32 R4, RZ, RZ, R5 ;  /* 0x000000ffff047224 */ /* 0x000fe400078e0005 */
[----:B------:R-:W-:Y:S05]  /*1af10*/  CALL.REL.NOINC `($__internal_35_$__cuda_sm70_shflsync_bfly_p) ;  /* 0x0000245000007944 */ /* 0x000fea0003c00000 */
[----:B------:R-:W-:Y:S01]  /*1af20*/  MOV R3, R0 ;  /* 0x0000000000037202 */ /* 0x000fe20000000f00 */
[----:B------:R-:W-:Y:S05]  /*1af30*/  BRA `(.L_x_2215) ;  /* 0xfffeb1a000007947 */ /* 0x000fea000383ffff */
.L_x_2083:
[----:B------:R-:W-:Y:S01]  /*1af40*/  MOV R2, RZ ;  /* 0x000000ff00027202 */ /* 0x000fe20000000f00 */
[----:B------:R-:W-:Y:S01]  /*1af50*/  IMAD.MOV.U32 R219, RZ, RZ, R5 ;  /* 0x000000ffffdb7224 */ /* 0x000fe200078e0005 */
[----:B------:R-:W-:Y:S01]  /*1af60*/  MOV R3, 0x1af90 ;  /* 0x0001af9000037802 */ /* 0x000fe20000000f00 */
[----:B------:R-:W-:Y:S02]  /*1af70*/  IMAD.MOV.U32 R220, RZ, RZ, 0x181f ;  /* 0x0000181fffdc7424 */ /* 0x000fe400078e00ff */
[----:B-1234-:R-:W-:Y:S05]  /*1af80*/  CALL.REL.NOINC `($__internal_36_$__cuda_sm70_shflsync_idx_p) ;  /* 0x0000244000007944 */ /* 0x01efea0003c00000 */
[----:B------:R-:W-:Y:S01]  /*1af90*/  MOV R4, R219 ;  /* 0x000000db00047202 */ /* 0x000fe20000000f00 */
[----:B------:R-:W-:-:S05]  /*1afa0*/  BRA `(.L_x_2216) ;  /* 0xfffec9f000007947 */ /* 0x000fca000383ffff */
.L_x_2084:
[----:B------:R-:W-:Y:S01]  /*1afb0*/  MOV R2, RZ ;  /* 0x000000ff00027202 */ /* 0x000fe20000000f00 */
[----:B------:R-:W-:Y:S01]  /*1afc0*/  IMAD.MOV.U32 R219, RZ, RZ, R20 ;  /* 0x000000ffffdb7224 */ /* 0x000fe200078e0014 */
[----:B------:R-:W-:Y:S01]  /*1afd0*/  MOV R3, 0x1b000 ;  /* 0x0001b00000037802 */ /* 0x000fe20000000f00 */
[----:B------:R-:W-:Y:S02]  /*1afe0*/  IMAD.MOV.U32 R220, RZ, RZ, 0x181f ;  /* 0x0000181fffdc7424 */ /* 0x000fe400078e00ff */
[----:B-1234-:R-:W-:Y:S05]  /*1aff0*/  CALL.REL.NOINC `($__internal_36_$__cuda_sm70_shflsync_idx_p) ;  /* 0x000023d000007944 */ /* 0x01efea0003c00000 */
[----:B------:R-:W-:Y:S01]  /*1b000*/  ISETP.GE.AND P3, PT, R217, c[0x0][0x1d4], PT ;  /* 0x00007500d9007a0c */ /* 0x000fe20003f66270 */
[----:B------:R-:W-:Y:S01]  /*1b010*/  IMAD.MOV.U32 R220, RZ, RZ, 0x181f ;  /* 0x0000181fffdc7424 */ /* 0x000fe200078e00ff */
[----:B------:R-:W-:Y:S02]  /*1b020*/  IADD3 R6, P0, R219, R29, RZ ;  /* 0x0000001ddb067210 */ /* 0x000fe40007f1e0ff */
[----:B------:R-:W-:Y:S02]  /*1b030*/  ISETP.GE.AND P2, PT, R223, c[0x0][0x1d4], PT ;  /* 0x00007500df007a0c */ /* 0x000fe40003f46270 */
[----:B------:R-:W-:Y:S01]  /*1b040*/  ISETP.GE.AND P1, PT, R222, c[0x0][0x1d4], PT ;  /* 0x00007500de007a0c */ /* 0x000fe20003f26270 */
[C---:B------:R-:W-:Y:S01]  /*1b050*/  IMAD.X R7, R4.reuse, 0x1, R21, P0 ;  /* 0x0000000104077824 */ /* 0x040fe200000e0615 */
[C---:B------:R-:W-:Y:S02]  /*1b060*/  IADD3 R2, P0, R219.reuse, R30, RZ ;  /* 0x0000001edb027210 */ /* 0x040fe40007f1e0ff */
[----:B------:R-:W-:Y:S02]  /*1b070*/  SEL R12, RZ, 0x10, P3 ;  /* 0x00000010ff0c7807 */ /* 0x000fe40001800000 */
[----:B------:R-:W-:Y:S01]  /*1b080*/  SEL R15, RZ, 0x10, P2 ;  /* 0x00000010ff0f7807 */ /* 0x000fe20001000000 */
[----:B------:R-:W-:Y:S01]  /*1b090*/  @!PT LDS RZ, [RZ] ;  /* 0x00000000fffff984 */ /* 0x000fe20000000800 */
[----:B------:R-:W-:Y:S01]  /*1b0a0*/  @!PT LDS RZ, [RZ] ;  /* 0x00000000fffff984 */ /* 0x000fe20000000800 */
[----:B------:R-:W-:Y:S01]  /*1b0b0*/  @!PT LDS RZ, [RZ] ;  /* 0x00000000fffff984 */ /* 0x000fe20000000800 */
[----:B------:R1:W-:Y:S01]  /*1b0c0*/  LDGSTS.E.BYPASS.LTC128B.128 [R215+0x100], [R6.64], !P3 ;  /* 0x0010000006d77fae */ /* 0x0003e2000d901d46 */
[C---:B------:R-:W-:Y:S01]  /*1b0d0*/  IMAD.X R3, R4.reuse, 0x1, R22, P0 ;  /* 0x0000000104037824 */ /* 0x040fe200000e0616 */
[----:B------:R-:W-:Y:S04]  /*1b0e0*/  SEL R14, RZ, 0x10, P1 ;  /* 0x00000010ff0e7807 */ /* 0x000fe80000800000 */
[----:B------:R2:W-:Y:S02]  /*1b0f0*/  LDGSTS.E.BYPASS.LTC128B.128 [R215+0x2100], [R2.64], !P2 ;  /* 0x0210000002d77fae */ /* 0x0005e4000d101d46 */
[C---:B--2---:R-:W-:Y:S05]  /*1b100*/  IADD3 R2, P0, R219.reuse, R31, RZ ;  /* 0x0000001fdb027210 */ /* 0x044fea0007f1e0ff */
[C---:B------:R-:W-:Y:S05]  /*1b110*/  IMAD.X R3, R4.reuse, 0x1, R23, P0 ;  /* 0x0000000104037824 */ /* 0x040fea00000e0617 */
[----:B------:R2:W-:Y:S02]  /*1b120*/  LDGSTS.E.BYPASS.LTC128B.128 [R215+0x4100], [R2.64], !P1 ;  /* 0x0410000002d77fae */ /* 0x0005e4000c901d46 */
[----:B--2---:R-:W-:Y:S01]  /*1b130*/  IADD3 R2, P0, R219, R132, RZ ;  /* 0x00000084db027210 */ /* 0x004fe20007f1e0ff */
[----:B------:R-:W-:Y:S04]  /*1b140*/  IMAD.MOV.U32 R219, RZ, RZ, R5 ;  /* 0x000000ffffdb7224 */ /* 0x000fe800078e0005 */
[----:B------:R-:W-:Y:S01]  /*1b150*/  IMAD.X R3, R4, 0x1, R28, P0 ;  /* 0x0000000104037824 */ /* 0x000fe200000e061c */
[----:B------:R-:W-:Y:S04]  /*1b160*/  ISETP.GE.AND P0, PT, R224, c[0x0][0x1d4], PT ;  /* 0x00007500e0007a0c */ /* 0x000fe80003f06270 */
[----:B------:R-:W-:Y:S09]  /*1b170*/  SEL R5, RZ, 0x10, P0 ;  /* 0x00000010ff057807 */ /* 0x000ff20000000000 */
[----:B------:R2:W-:Y:S02]  /*1b180*/  LDGSTS.E.BYPASS.LTC128B.128 [R215+0x6100], [R2.64], !P0 ;  /* 0x0610000002d77fae */ /* 0x0005e4000c101d46 */
[----:B--2---:R-:W-:Y:S01]  /*1b190*/  MOV R3, 0x1b1c0 ;  /* 0x0001b1c000037802 */ /* 0x004fe20000000f00 */
[----:B------:R-:W-:Y:S02]  /*1b1a0*/  IMAD.MOV.U32 R2, RZ, RZ, 0x1 ;  /* 0x00000001ff027424 */ /* 0x000fe400078e00ff */
[----:B-1----:R-:W-:Y:S05]  /*1b1b0*/  CALL.REL.NOINC `($__internal_36_$__cuda_sm70_shflsync_idx_p) ;  /* 0x0000221000007944 */ /* 0x002fea0003c00000 */
[----:B------:R-:W-:Y:S01]  /*1b1c0*/  MOV R2, 0x1 ;  /* 0x0000000100027802 */ /* 0x000fe20000000f00 */
[----:B------:R-:W-:Y:S01]  /*1b1d0*/  IMAD.MOV.U32 R4, RZ, RZ, R219 ;  /* 0x000000ffff047224 */ /* 0x000fe200078e00db */
[----:B------:R-:W-:Y:S01]  /*1b1e0*/  MOV R220, 0x181f ;  /* 0x0000181f00dc7802 */ /* 0x000fe20000000f00 */
[----:B------:R-:W-:Y:S01]  /*1b1f0*/  IMAD.MOV.U32 R219, RZ, RZ, R20 ;  /* 0x000000ffffdb7224 */ /* 0x000fe200078e0014 */
[----:B------:R-:W-:Y:S02]  /*1b200*/  MOV R3, 0x1b220 ;  /* 0x0001b22000037802 */ /* 0x000fe40000000f00 */
[----:B------:R-:W-:Y:S05]  /*1b210*/  CALL.REL.NOINC `($__internal_36_$__cuda_sm70_shflsync_idx_p) ;  /* 0x000021b000007944 */ /* 0x000fea0003c00000 */
[----:B------:R-:W-:Y:S01]  /*1b220*/  MOV R0, R219 ;  /* 0x000000db00007202 */ /* 0x000fe20000000f00 */
[----:B------:R-:W-:-:S05]  /*1b230*/  BRA `(.L_x_2217) ;  /* 0xfffec90000007947 */ /* 0x000fca000383ffff */
.L_x_2087:
[----:B------:R-:W-:Y:S01]  /*1b240*/  MOV R2, RZ ;  /* 0x000000ff00027202 */ /* 0x000fe20000000f00 */
[----:B------:R-:W-:Y:S01]  /*1b250*/  IMAD.MOV.U32 R219, RZ, RZ, R5 ;  /* 0x000000ffffdb7224 */ /* 0x000fe200078e0005 */
[----:B------:R-:W-:Y:S01]  /*1b260*/  MOV R3, 0x1b290 ;  /* 0x0001b29000037802 */ /* 0x000fe20000000f00 */
[----:B------:R-:W-:Y:S02]  /*1b270*/  IMAD.MOV.U32 R220, RZ, RZ, 0x181f ;  /* 0x0000181fffdc7424 */ /* 0x000fe400078e00ff */
[----:B-1----:R-:W-:Y:S05]  /*1b280*/  CALL.REL.NOINC `($__internal_36_$__cuda_sm70_shflsync_idx_p) ;  /* 0x0000214000007944 */ /* 0x002fea0003c00000 */
[----:B------:R-:W-:Y:S01]  /*1b290*/  MOV R4, R219 ;  /* 0x000000db00047202 */ /* 0x000fe20000000f00 */
[----:B------:R-:W-:-:S05]  /*1b2a0*/  BRA `(.L_x_2218) ;  /* 0xfffeddc000007947 */ /* 0x000fca000383ffff */
.L_x_2088:
[----:B------:R-:W-:Y:S01]  /*1b2b0*/  MOV R2, RZ ;  /* 0x000000ff00027202 */ /* 0x000fe20000000f00 */
[----:B------:R-:W-:Y:S01]  /*1b2c0*/  IMAD.MOV.U32 R219, RZ, RZ, R8 ;  /* 0x000000ffffdb7224 */ /* 0x000fe200078e0008 */
[----:B------:R-:W-:Y:S01]  /*1b2d0*/  MOV R3, 0x1b300 ;  /* 0x0001b30000037802 */ /* 0x000fe20000000f00 */
[----:B------:R-:W-:Y:S02]  /*1b2e0*/  IMAD.MOV.U32 R220, RZ, RZ, 0x181f ;  /* 0x0000181fffdc7424 */ /* 0x000fe400078e00ff */
[----:B-123--:R-:W-:Y:S05]  /*1b2f0*/  CALL.REL.NOINC `($__internal_36_$__cuda_sm70_shflsync_idx_p) ;  /* 0x000020d000007944 */ /* 0x00efea0003c00000 */
[----:B------:R-:W-:Y:S01]  /*1b300*/  ISETP.GE.AND P3, PT, R217, c[0x0][0x1d4], PT ;  /* 0x00007500d9007a0c */ /* 0x000fe20003f66270 */
[----:B------:R-:W-:Y:S01]  /*1b310*/  IMAD.MOV.U32 R220, RZ, RZ, 0x181f ;  /* 0x0000181fffdc7424 */ /* 0x000fe200078e00ff */
[----:B------:R-:W-:Y:S02]  /*1b320*/  IADD3 R6, P0, R219, R22, RZ ;  /* 0x00000016db067210 */ /* 0x000fe40007f1e0ff */
[----:B------:R-:W-:Y:S02]  /*1b330*/  ISETP.GE.AND P2, PT, R223, c[0x0][0x1d4], PT ;  /* 0x00007500df007a0c */ /* 0x000fe40003f46270 */
[----:B------:R-:W-:Y:S01]  /*1b340*/  ISETP.GE.AND P1, PT, R222, c[0x0][0x1d4], PT ;  /* 0x00007500de007a0c */ /* 0x000fe20003f26270 */
[C---:B------:R-:W-:Y:S01]  /*1b350*/  IMAD.X R7, R4.reuse, 0x1, R9, P0 ;  /* 0x0000000104077824 */ /* 0x040fe200000e0609 */
[C---:B------:R-:W-:Y:S02]  /*1b360*/  IADD3 R2, P0, R219.reuse, R23, RZ ;  /* 0x00000017db027210 */ /* 0x040fe40007f1e0ff */
[----:B------:R-:W-:Y:S03]  /*1b370*/  SEL R11, RZ, 0x10, P1 ;  /* 0x00000010ff0b7807 */ /* 0x000fe60000800000 */
[----:B------:R-:W-:Y:S01]  /*1b380*/  @!PT LDS RZ, [RZ] ;  /* 0x00000000fffff984 */ /* 0x000fe20000000800 */
[----:B------:R-:W-:Y:S01]  /*1b390*/  @!PT LDS RZ, [RZ] ;  /* 0x00000000fffff984 */ /* 0x000fe20000000800 */
[----:B------:R-:W-:Y:S01]  /*1b3a0*/  @!PT LDS RZ, [RZ] ;  /* 0x00000000fffff984 */ /* 0x000fe20000000800 */
[----:B------:R1:W-:Y:S01]  /*1b3b0*/  LDGSTS.E.BYPASS.LTC128B.128 [R215+0x8100], [R6.64], !P3 ;  /* 0x0810000006d77fae */ /* 0x0003e2000d901d46 */
[C---:B------:R-:W-:Y:S05]  /*1b3c0*/  IMAD.X R3, R4.reuse, 0x1, R12, P0 ;  /* 0x0000000104037824 */ /* 0x040fea00000e060c */
[----:B------:R2:W-:Y:S01]  /*1b3d0*/  LDGSTS.E.BYPASS.LTC128B.128 [R215+0xa100], [R2.64], !P2 ;  /* 0x0a10000002d77fae */ /* 0x0005e2000d101d46 */
[----:B-1----:R-:W-:Y:S02]  /*1b3e0*/  SEL R6, RZ, 0x10, P3 ;  /* 0x00000010ff067807 */ /* 0x002fe40001800000 */
[C---:B--2---:R-:W-:Y:S05]  /*1b3f0*/  IADD3 R2, P0, R219.reuse, R24, RZ ;  /* 0x00000018db027210 */ /* 0x044fea0007f1e0ff */
[C---:B------:R-:W-:Y:S05]  /*1b400*/  IMAD.X R3, R4.reuse, 0x1, R13, P0 ;  /* 0x0000000104037824 */ /* 0x040fea00000e060d */
[----:B------:R1:W-:Y:S02]  /*1b410*/  LDGSTS.E.BYPASS.LTC128B.128 [R215+0xc100], [R2.64], !P1 ;  /* 0x0c10000002d77fae */ /* 0x0003e4000c901d46 */
[----:B-1----:R-:W-:Y:S01]  /*1b420*/  IADD3 R2, P0, R219, R25, RZ ;  /* 0x00000019db027210 */ /* 0x002fe20007f1e0ff */
[----:B------:R-:W-:Y:S01]  /*1b430*/  IMAD.MOV.U32 R219, RZ, RZ, R5 ;  /* 0x000000ffffdb7224 */ /* 0x000fe200078e0005 */
[----:B------:R-:W-:Y:S03]  /*1b440*/  SEL R5, RZ, 0x10, P2 ;  /* 0x00000010ff057807 */ /* 0x000fe60001000000 */
[----:B------:R-:W-:Y:S01]  /*1b450*/  IMAD.X R3, R4, 0x1, R14, P0 ;  /* 0x0000000104037824 */ /* 0x000fe200000e060e */
[----:B------:R-:W-:Y:S04]  /*1b460*/  ISETP.GE.AND P0, PT, R224, c[0x0][0x1d4], PT ;  /* 0x00007500e0007a0c */ /* 0x000fe80003f06270 */
[----:B------:R-:W-:Y:S09]  /*1b470*/  SEL R10, RZ, 0x10, P0 ;  /* 0x00000010ff0a7807 */ /* 0x000ff20000000000 */
[----:B------:R1:W-:Y:S02]  /*1b480*/  LDGSTS.E.BYPASS.LTC128B.128 [R215+0xe100], [R2.64], !P0 ;  /* 0x0e10000002d77fae */ /* 0x0003e4000c101d46 */
[----:B-1----:R-:W-:Y:S01]  /*1b490*/  MOV R3, 0x1b4c0 ;  /* 0x0001b4c000037802 */ /* 0x002fe20000000f00 */
[----:B------:R-:W-:Y:S02]  /*1b4a0*/  IMAD.MOV.U32 R2, RZ, RZ, 0x1 ;  /* 0x00000001ff027424 */ /* 0x000fe400078e00ff */
[----:B------:R-:W-:Y:S05]  /*1b4b0*/  CALL.REL.NOINC `($__internal_36_$__cuda_sm70_shflsync_idx_p) ;  /* 0x00001f1000007944 */ /* 0x000fea0003c00000 */
        /* <DEDUP_REMOVED lines=8> */
.L_x_2089:
[----:B------:R-:W-:Y:S01]  /*1b540*/  MOV R2, RZ ;  /* 0x000000ff00027202 */ /* 0x000fe20000000f00 */
[----:B------:R-:W-:Y:S01]  /*1b550*/  IMAD.MOV.U32 R219, RZ, RZ, R4 ;  /* 0x000000ffffdb7224 */ /* 0x000fe200078e0004 */
[----:B------:R-:W-:Y:S01]  /*1b560*/  MOV R3, 0x1b590 ;  /* 0x0001b59000037802 */ /* 0x000fe20000000f00 */
[----:B------:R-:W-:Y:S02]  /*1b570*/  IMAD.MOV.U32 R220, RZ, RZ, 0x1c1f ;  /* 0x00001c1fffdc7424 */ /* 0x000fe400078e00ff */
[----:B------:R-:W-:Y:S05]  /*1b580*/  CALL.REL.NOINC `($__internal_36_$__cuda_sm70_shflsync_idx_p) ;  /* 0x00001e4000007944 */ /* 0x000fea0003c00000 */
[----:B------:R-:W-:Y:S01]  /*1b590*/  MOV R3, R219 ;  /* 0x000000db00037202 */ /* 0x000fe20000000f00 */
[----:B------:R-:W-:-:S05]  /*1b5a0*/  BRA `(.L_x_2220) ;  /* 0xfffedf2000007947 */ /* 0x000fca000383ffff */
.L_x_2094:
[----:B------:R-:W-:Y:S01]  /*1b5b0*/  MOV R2, 0x1 ;  /* 0x0000000100027802 */ /* 0x000fe20000000f00 */
[----:B------:R-:W-:Y:S01]  /*1b5c0*/  IMAD.MOV.U32 R219, RZ, RZ, R4 ;  /* 0x000000ffffdb7224 */ /* 0x000fe200078e0004 */
[----:B------:R-:W-:Y:S01]  /*1b5d0*/  MOV R3, 0x1b600 ;  /* 0x0001b60000037802 */ /* 0x000fe20000000f00 */
[----:B------:R-:W-:Y:S02]  /*1b5e0*/  IMAD.MOV.U32 R220, RZ, RZ, 0x1c1f ;  /* 0x00001c1fffdc7424 */ /* 0x000fe400078e00ff */
[----:B-1----:R-:W-:Y:S05]  /*1b5f0*/  CALL.REL.NOINC `($__internal_36_$__cuda_sm70_shflsync_idx_p) ;  /* 0x00001dd000007944 */ /* 0x002fea0003c00000 */
[----:B------:R-:W-:Y:S01]  /*1b600*/  MOV R3, R219 ;  /* 0x000000db00037202 */ /* 0x000fe20000000f00 */
[----:B------:R-:W-:-:S05]  /*1b610*/  BRA `(.L_x_2221) ;  /* 0xfffee3c000007947 */ /* 0x000fca000383ffff */
.L_x_2099:
[----:B------:R-:W-:Y:S02]  /*1b620*/  MOV R0, 0x2 ;  /* 0x0000000200007802 */ /* 0x000fe40000000f00 */
[----:B------:R-:W-:Y:S02]  /*1b630*/  MOV R2, 0x1b650 ;  /* 0x0001b65000027802 */ /* 0x000fe40000000f00 */
[----:B------:R-:W-:Y:S05]  /*1b640*/  CALL.REL.NOINC `($__internal_35_$__cuda_sm70_shflsync_bfly_p) ;  /* 0x00001d2000007944 */ /* 0x000fea0003c00000 */
[----:B------:R-:W-:-:S05]  /*1b650*/  BRA `(.L_x_2222) ;  /* 0xfffeea8000007947 */ /* 0x000fca000383ffff */
.L_x_2100:
[----:B------:R-:W-:Y:S02]  /*1b660*/  MOV R0, 0x1 ;  /* 0x0000000100007802 */ /* 0x000fe40000000f00 */
[----:B------:R-:W-:Y:S02]  /*1b670*/  MOV R2, 0x1b690 ;  /* 0x0001b69000027802 */ /* 0x000fe40000000f00 */
[----:B------:R-:W-:Y:S05]  /*1b680*/  CALL.REL.NOINC `($__internal_35_$__cuda_sm70_shflsync_bfly_p) ;  /* 0x00001ce000007944 */ /* 0x000fea0003c00000 */
[----:B------:R-:W-:Y:S01]  /*1b690*/  FMNMX.FTZ R132, R4, R0, !PT ;  /* 0x0000000004847209 */ /* 0x000fe20007810000 */
[----:B------:R-:W-:Y:S01]  /*1b6a0*/  IMAD.MOV.U32 R4, RZ, RZ, R5 ;  /* 0x000000ffff047224 */ /* 0x000fe200078e0005 */
[----:B------:R-:W-:Y:S01]  /*1b6b0*/  MOV R2, 0x1b6e0 ;  /* 0x0001b6e000027802 */ /* 0x000fe20000000f00 */
[----:B------:R-:W-:Y:S02]  /*1b6c0*/  IMAD.MOV.U32 R0, RZ, RZ, 0x2 ;  /* 0x00000002ff007424 */ /* 0x000fe400078e00ff */
[----:B------:R-:W-:Y:S05]  /*1b6d0*/  CALL.REL.NOINC `($__internal_35_$__cuda_sm70_shflsync_bfly_p) ;  /* 0x00001c9000007944 */ /* 0x000fea0003c00000 */
[----:B------:R-:W-:Y:S01]  /*1b6e0*/  FMNMX.FTZ R4, R5, R0, !PT ;  /* 0x0000000005047209 */ /* 0x000fe20007810000 */
[----:B------:R-:W-:Y:S01]  /*1b6f0*/  IMAD.MOV.U32 R0, RZ, RZ, 0x1 ;  /* 0x00000001ff007424 */ /* 0x000fe200078e00ff */
[----:B------:R-:W-:Y:S02]  /*1b700*/  MOV R2, 0x1b720 ;  /* 0x0001b72000027802 */ /* 0x000fe40000000f00 */
[----:B------:R-:W-:Y:S05]  /*1b710*/  CALL.REL.NOINC `($__internal_35_$__cuda_sm70_shflsync_bfly_p) ;  /* 0x00001c5000007944 */ /* 0x000fea0003c00000 */
[----:B------:R-:W-:-:S05]  /*1b720*/  BRA `(.L_x_2223) ;  /* 0xfffeea2000007947 */ /* 0x000fca000383ffff */
.L_x_2109:
[----:B------:R-:W-:Y:S01]  /*1b730*/  MOV R2, RZ ;  /* 0x000000ff00027202 */ /* 0x000fe20000000f00 */
[----:B------:R-:W-:Y:S01]  /*1b740*/  IMAD.MOV.U32 R219, RZ, RZ, R5 ;  /* 0x000000ffffdb7224 */ /* 0x000fe200078e0005 */
[----:B------:R-:W-:Y:S01]  /*1b750*/  MOV R3, 0x1b780 ;  /* 0x0001b78000037802 */ /* 0x000fe20000000f00 */
[----:B------:R-:W-:Y:S02]  /*1b760*/  IMAD.MOV.U32 R220, RZ, RZ, 0x181f ;  /* 0x0000181fffdc7424 */ /* 0x000fe400078e00ff */
[----:B-1234-:R-:W-:Y:S05]  /*1b770*/  CALL.REL.NOINC `($__internal_36_$__cuda_sm70_shflsync_idx_p) ;  /* 0x00001c5000007944 */ /* 0x01efea0003c00000 */
[----:B------:R-:W-:Y:S01]  /*1b780*/  MOV R4, R219 ;  /* 0x000000db00047202 */ /* 0x000fe20000000f00 */
[----:B------:R-:W-:-:S05]  /*1b790*/  BRA `(.L_x_2224) ;  /* 0xffff0b1000007947 */ /* 0x000fca000383ffff */
.L_x_2110:
        /* <DEDUP_REMOVED lines=41> */
.L_x_2113:
[----:B------:R-:W-:Y:S01]  /*1ba30*/  MOV R2, RZ ;  /* 0x000000ff00027202 */ /* 0x000fe20000000f00 */
[----:B------:R-:W-:Y:S01]  /*1ba40*/  IMAD.MOV.U32 R219, RZ, RZ, R5 ;  /* 0x000000ffffdb7224 */ /* 0x000fe200078e0005 */
[----:B------:R-:W-:Y:S01]  /*1ba50*/  MOV R3, 0x1ba80 ;  /* 0x0001ba8000037802 */ /* 0x000fe20000000f00 */
[----:B------:R-:W-:Y:S02]  /*1ba60*/  IMAD.MOV.U32 R220, RZ, RZ, 0x181f ;  /* 0x0000181fffdc7424 */ /* 0x000fe400078e00ff */
[----:B------:R-:W-:Y:S05]  /*1ba70*/  CALL.REL.NOINC `($__internal_36_$__cuda_sm70_shflsync_idx_p) ;  /* 0x0000195000007944 */ /* 0x000fea0003c00000 */
[----:B------:R-:W-:Y:S01]  /*1ba80*/  MOV R4, R219 ;  /* 0x000000db00047202 */ /* 0x000fe20000000f00 */
[----:B------:R-:W-:-:S05]  /*1ba90*/  BRA `(.L_x_2226) ;  /* 0xffff1ee000007947 */ /* 0x000fca000383ffff */
.L_x_2114:
[----:B------:R-:W-:Y:S01]  /*1baa0*/  MOV R2, RZ ;  /* 0x000000ff00027202 */ /* 0x000fe20000000f00 */
[----:B------:R-:W-:Y:S01]  /*1bab0*/  IMAD.MOV.U32 R219, RZ, RZ, R8 ;  /* 0x000000ffffdb7224 */ /* 0x000fe200078e0008 */
[----:B------:R-:W-:Y:S01]  /*1bac0*/  MOV R3, 0x1baf0 ;  /* 0x0001baf000037802 */ /* 0x000fe20000000f00 */
[----:B------:R-:W-:Y:S02]  /*1bad0*/  IMAD.MOV.U32 R220, RZ, RZ, 0x181f ;  /* 0x0000181fffdc7424 */ /* 0x000fe400078e00ff */
[----:B-12---:R-:W-:Y:S05]  /*1bae0*/  CALL.REL.NOINC `($__internal_36_$__cuda_sm70_shflsync_idx_p) ;  /* 0x000018e000007944 */ /* 0x006fea0003c00000 */
        /* <DEDUP_REMOVED lines=36> */
.L_x_2115:
[----:B------:R-:W-:Y:S02]  /*1bd30*/  MOV R0, 0x2 ;  /* 0x0000000200007802 */ /* 0x000fe40000000f00 */
[----:B------:R-:W-:Y:S02]  /*1bd40*/  MOV R2, 0x1bd60 ;  /* 0x0001bd6000027802 */ /* 0x000fe40000000f00 */
[----:B------:R-:W-:Y:S05]  /*1bd50*/  CALL.REL.NOINC `($__internal_35_$__cuda_sm70_shflsync_bfly_p) ;  /* 0x0000161000007944 */ /* 0x000fea0003c00000 */
[----:B------:R-:W-:-:S05]  /*1bd60*/  BRA `(.L_x_2228) ;  /* 0xffff21a000007947 */ /* 0x000fca000383ffff */
.L_x_2116:
        /* <DEDUP_REMOVED lines=13> */
.L_x_2119:
[----:B------:R-:W-:Y:S01]  /*1be40*/  MOV R2, RZ ;  /* 0x000000ff00027202 */ /* 0x000fe20000000f00 */
[----:B------:R-:W-:Y:S01]  /*1be50*/  IMAD.MOV.U32 R219, RZ, RZ, R4 ;  /* 0x000000ffffdb7224 */ /* 0x000fe200078e0004 */
[----:B------:R-:W-:Y:S01]  /*1be60*/  MOV R3, 0x1be90 ;  /* 0x0001be9000037802 */ /* 0x000fe20000000f00 */
[----:B------:R-:W-:Y:S02]  /*1be70*/  IMAD.MOV.U32 R220, RZ, RZ, 0x181f ;  /* 0x0000181fffdc7424 */ /* 0x000fe400078e00ff */
[----:B-1234-:R-:W-:Y:S05]  /*1be80*/  CALL.REL.NOINC `($__internal_36_$__cuda_sm70_shflsync_idx_p) ;  /* 0x0000154000007944 */ /* 0x01efea0003c00000 */
[----:B------:R-:W-:Y:S01]  /*1be90*/  MOV R2, R219 ;  /* 0x000000db00027202 */ /* 0x000fe20000000f00 */
[----:B------:R-:W-:-:S05]  /*1bea0*/  BRA `(.L_x_2230) ;  /* 0xffff405000007947 */ /* 0x000fca000383ffff */
.L_x_2122:
[----:B------:R-:W-:Y:S01]  /*1beb0*/  MOV R2, RZ ;  /* 0x000000ff00027202 */ /* 0x000fe20000000f00 */
[----:B------:R-:W-:Y:S01]  /*1bec0*/  IMAD.MOV.U32 R219, RZ, RZ, R5 ;  /* 0x000000ffffdb7224 */ /* 0x000fe200078e0005 */
[----:B------:R-:W-:Y:S01]  /*1bed0*/  MOV R3, 0x1bf00 ;  /* 0x0001bf0000037802 */ /* 0x000fe20000000f00 */
[----:B------:R-:W-:Y:S02]  /*1bee0*/  IMAD.MOV.U32 R220, RZ, RZ, 0x181f ;  /* 0x0000181fffdc7424 */ /* 0x000fe400078e00ff */
[----:B-1----:R-:W-:Y:S05]  /*1bef0*/  CALL.REL.NOINC `($__internal_36_$__cuda_sm70_shflsync_idx_p) ;  /* 0x000014d000007944 */ /* 0x002fea0003c00000 */
[----:B------:R-:W-:Y:S01]  /*1bf00*/  MOV R4, R219 ;  /* 0x000000db00047202 */ /* 0x000fe20000000f00 */
[----:B------:R-:W-:-:S05]  /*1bf10*/  BRA `(.L_x_2231) ;  /* 0xffff568000007947 */ /* 0x000fca000383ffff */
.L_x_2123:
[----:B------:R-:W-:Y:S01]  /*1bf20*/  MOV R2, RZ ;  /* 0x000000ff00027202 */ /* 0x000fe20000000f00 */
[----:B------:R-:W-:Y:S01]  /*1bf30*/  IMAD.MOV.U32 R219, RZ, RZ, R8 ;  /* 0x000000ffffdb7224 */ /* 0x000fe200078e0008 */
[----:B------:R-:W-:Y:S01]  /*1bf40*/  MOV R3, 0x1bf70 ;  /* 0x0001bf7000037802 */ /* 0x000fe20000000f00 */
[----:B------:R-:W-:Y:S02]  /*1bf50*/  IMAD.MOV.U32 R220, RZ, RZ, 0x181f ;  /* 0x0000181fffdc7424 */ /* 0x000fe400078e00ff */
[----:B-123--:R-:W-:Y:S05]  /*1bf60*/  CALL.REL.NOINC `($__internal_36_$__cuda_sm70_shflsync_idx_p) ;  /* 0x0000146000007944 */ /* 0x00efea0003c00000 */
[C---:B------:R-:W-:Y:S01]  /*1bf70*/  IADD3 R2, -R213.reuse, 0x10, RZ ;  /* 0x00000010d5027810 */ /* 0x040fe20007ffe1ff */
[----:B------:R-:W-:Y:S03]  /*1bf80*/  IMAD.MOV.U32 R220, RZ, RZ, 0x181f ;  /* 0x0000181fffdc7424 */ /* 0x000fe600078e00ff */
        /* <DEDUP_REMOVED lines=8> */
[----:B------:R1:W-:Y:S01]  /*1c010*/  LDGSTS.E.BYPASS.LTC128B.128.ZFILL [R215+0x8100], [R2.64], P0 ;  /* 0x0810000002d77fae */ /* 0x0003e20008141d46 */
[C---:B------:R-:W-:Y:S05]  /*1c020*/  IADD3 R6, P0, R219.reuse, R22, RZ ;  /* 0x00000016db067210 */ /* 0x040fea0007f1e0ff */
[C---:B------:R-:W-:Y:S05]  /*1c030*/  IMAD.X R7, R4.reuse, 0x1, R10, P0 ;  /* 0x0000000104077824 */ /* 0x040fea00000e060a */
[----:B------:R2:W-:Y:S01]  /*1c040*/  LDGSTS.E.BYPASS.LTC128B.128 [R215+0xa100], [R6.64], !P5 ;  /* 0x0a10000006d77fae */ /* 0x0005e2000e901d46 */
[C---:B-1----:R-:W-:Y:S05]  /*1c050*/  IADD3 R2, P0, R219.reuse, R23, RZ ;  /* 0x00000017db027210 */ /* 0x042fea0007f1e0ff */
[C---:B------:R-:W-:Y:S05]  /*1c060*/  IMAD.X R3, R4.reuse, 0x1, R11, P0 ;  /* 0x0000000104037824 */ /* 0x040fea00000e060b */
[----:B------:R1:W-:Y:S02]  /*1c070*/  LDGSTS.E.BYPASS.LTC128B.128 [R215+0xc100], [R2.64], !P4 ;  /* 0x0c10000002d77fae */ /* 0x0003e4000e101d46 */
[----:B-1----:R-:W-:Y:S01]  /*1c080*/  IADD3 R2, P0, R219, R24, RZ ;  /* 0x00000018db027210 */ /* 0x002fe20007f1e0ff */
[----:B------:R-:W-:Y:S04]  /*1c090*/  IMAD.MOV.U32 R219, RZ, RZ, R5 ;  /* 0x000000ffffdb7224 */ /* 0x000fe800078e0005 */
[----:B------:R-:W-:Y:S05]  /*1c0a0*/  IMAD.X R3, R4, 0x1, R12, P0 ;  /* 0x0000000104037824 */ /* 0x000fea00000e060c */
[----:B------:R1:W-:Y:S02]  /*1c0b0*/  LDGSTS.E.BYPASS.LTC128B.128 [R215+0xe100], [R2.64], !P3 ;  /* 0x0e10000002d77fae */ /* 0x0003e4000d901d46 */
[----:B-1----:R-:W-:Y:S01]  /*1c0c0*/  MOV R3, 0x1c0f0 ;  /* 0x0001c0f000037802 */ /* 0x002fe20000000f00 */
[----:B------:R-:W-:Y:S02]  /*1c0d0*/  IMAD.MOV.U32 R2, RZ, RZ, 0x1 ;  /* 0x00000001ff027424 */ /* 0x000fe400078e00ff */
[----:B--2---:R-:W-:Y:S05]  /*1c0e0*/  CALL.REL.NOINC `($__internal_36_$__cuda_sm70_shflsync_idx_p) ;  /* 0x000012e000007944 */ /* 0x004fea0003c00000 */
        /* <DEDUP_REMOVED lines=8> */
.L_x_2124:
[----:B------:R-:W-:Y:S01]  /*1c170*/  MOV R2, RZ ;  /* 0x000000ff00027202 */ /* 0x000fe20000000f00 */
[----:B------:R-:W-:Y:S01]  /*1c180*/  IMAD.MOV.U32 R219, RZ, RZ, R4 ;  /* 0x000000ffffdb7224 */ /* 0x000fe200078e0004 */
[----:B------:R-:W-:Y:S01]  /*1c190*/  MOV R3, 0x1c1c0 ;  /* 0x0001c1c000037802 */ /* 0x000fe20000000f00 */
[----:B------:R-:W-:Y:S02]  /*1c1a0*/  IMAD.MOV.U32 R220, RZ, RZ, 0x1c1f ;  /* 0x00001c1fffdc7424 */ /* 0x000fe400078e00ff */
[----:B-1----:R-:W-:Y:S05]  /*1c1b0*/  CALL.REL.NOINC `($__internal_36_$__cuda_sm70_shflsync_idx_p) ;  /* 0x0000121000007944 */ /* 0x002fea0003c00000 */
[----:B------:R-:W-:Y:S01]  /*1c1c0*/  MOV R3, R219 ;  /* 0x000000db00037202 */ /* 0x000fe20000000f00 */
[----:B------:R-:W-:-:S05]  /*1c1d0*/  BRA `(.L_x_2233) ;  /* 0xffff573000007947 */ /* 0x000fca000383ffff */
.L_x_2129:
[----:B------:R-:W-:Y:S01]  /*1c1e0*/  MOV R2, 0x1 ;  /* 0x0000000100027802 */ /* 0x000fe20000000f00 */
[----:B------:R-:W-:Y:S01]  /*1c1f0*/  IMAD.MOV.U32 R219, RZ, RZ, R4 ;  /* 0x000000ffffdb7224 */ /* 0x000fe200078e0004 */
[----:B------:R-:W-:Y:S01]  /*1c200*/  MOV R3, 0x1c230 ;  /* 0x0001c23000037802 */ /* 0x000fe20000000f00 */
[----:B------:R-:W-:Y:S02]  /*1c210*/  IMAD.MOV.U32 R220, RZ, RZ, 0x1c1f ;  /* 0x00001c1fffdc7424 */ /* 0x000fe400078e00ff */
[----:B--2---:R-:W-:Y:S05]  /*1c220*/  CALL.REL.NOINC `($__internal_36_$__cuda_sm70_shflsync_idx_p) ;  /* 0x000011a000007944 */ /* 0x004fea0003c00000 */
[----:B------:R-:W-:Y:S01]  /*1c230*/  MOV R3, R219 ;  /* 0x000000db00037202 */ /* 0x000fe20000000f00 */
[----:B------:R-:W-:-:S05]  /*1c240*/  BRA `(.L_x_2234) ;  /* 0xffff5bd000007947 */ /* 0x000fca000383ffff */
.L_x_2134:
[----:B------:R-:W-:Y:S02]  /*1c250*/  MOV R0, 0x2 ;  /* 0x0000000200007802 */ /* 0x000fe40000000f00 */
[----:B------:R-:W-:Y:S02]  /*1c260*/  MOV R2, 0x1c280 ;  /* 0x0001c28000027802 */ /* 0x000fe40000000f00 */
[----:B------:R-:W-:Y:S05]  /*1c270*/  CALL.REL.NOINC `($__internal_35_$__cuda_sm70_shflsync_bfly_p) ;  /* 0x000010f000007944 */ /* 0x000fea0003c00000 */
[----:B------:R-:W-:-:S05]  /*1c280*/  BRA `(.L_x_2235) ;  /* 0xffff629000007947 */ /* 0x000fca000383ffff */
.L_x_2135:
        /* <DEDUP_REMOVED lines=13> */
.L_x_2137:
[----:B------:R-:W-:Y:S01]  /*1c360*/  IMAD.MOV.U32 R4, RZ, RZ, R225 ;  /* 0x000000ffff047224 */ /* 0x000fe200078e00e1 */
[----:B------:R-:W-:-:S02]  /*1c370*/  MOV R0, 0x2 ;  /* 0x0000000200007802 */ /* 0x000fc40000000f00 */
[----:B------:R-:W-:Y:S02]  /*1c380*/  MOV R2, 0x1c3a0 ;  /* 0x0001c3a000027802 */ /* 0x000fe40000000f00 */
[----:B------:R-:W-:Y:S05]  /*1c390*/  CALL.REL.NOINC `($__internal_35_$__cuda_sm70_shflsync_bfly_p) ;  /* 0x00000fd000007944 */ /* 0x000fea0003c00000 */
[----:B------:R-:W-:Y:S05]  /*1c3a0*/  BRA `(.L_x_2237) ;  /* 0xffff7e8000007947 */ /* 0x000fea000383ffff */
.L_x_2138:
[----:B------:R-:W-:Y:S01]  /*1c3b0*/  IMAD.MOV.U32 R4, RZ, RZ, R5 ;  /* 0x000000ffff047224 */ /* 0x000fe200078e0005 */
[----:B------:R-:W-:Y:S02]  /*1c3c0*/  MOV R0, 0x1 ;  /* 0x0000000100007802 */ /* 0x000fe40000000f00 */
[----:B------:R-:W-:Y:S02]  /*1c3d0*/  MOV R2, 0x1c3f0 ;  /* 0x0001c3f000027802 */ /* 0x000fe40000000f00 */
[----:B-1----:R-:W-:Y:S05]  /*1c3e0*/  CALL.REL.NOINC `($__internal_35_$__cuda_sm70_shflsync_bfly_p) ;  /* 0x00000f8000007944 */ /* 0x002fea0003c00000 */
[----:B------:R-:W-:Y:S01]  /*1c3f0*/  FADD.FTZ R5, R5, R0 ;  /* 0x0000000005057221 */ /* 0x000fe20000010000 */
[----:B------:R-:W-:Y:S02]  /*1c400*/  MOV R4, R221 ;  /* 0x000000dd00047202 */ /* 0x000fe40000000f00 */
[----:B------:R-:W-:Y:S02]  /*1c410*/  MOV R0, 0x2 ;  /* 0x0000000200007802 */ /* 0x000fe40000000f00 */
[----:B------:R-:W-:Y:S02]  /*1c420*/  MOV R2, 0x1c440 ;  /* 0x0001c44000027802 */ /* 0x000fe40000000f00 */
[----:B------:R-:W-:Y:S05]  /*1c430*/  CALL.REL.NOINC `($__internal_35_$__cuda_sm70_shflsync_bfly_p) ;  /* 0x00000f3000007944 */ /* 0x000fea0003c00000 */
[----:B------:R-:W-:Y:S01]  /*1c440*/  FADD.FTZ R4, R221, R0 ;  /* 0x00000000dd047221 */ /* 0x000fe20000010000 */
[----:B------:R-:W-:Y:S02]  /*1c450*/  MOV R0, 0x1 ;  /* 0x0000000100007802 */ /* 0x000fe40000000f00 */
[----:B------:R-:W-:-:S02]  /*1c460*/  MOV R2, 0x1c480 ;  /* 0x0001c48000027802 */ /* 0x000fc40000000f00 */
[----:B------:R-:W-:Y:S05]  /*1c470*/  CALL.REL.NOINC `($__internal_35_$__cuda_sm70_shflsync_bfly_p) ;  /* 0x00000ef000007944 */ /* 0x000fea0003c00000 */
[----:B------:R-:W-:Y:S01]  /*1c480*/  MOV R3, R0 ;  /* 0x0000000000037202 */ /* 0x000fe20000000f00 */
[----:B------:R-:W-:Y:S05]  /*1c490*/  BRA `(.L_x_2238) ;  /* 0xffff7e0000007947 */ /* 0x000fea000383ffff */
.L_x_2145:
[----:B--234-:R-:W-:Y:S01]  /*1c4a0*/  IMAD.MOV.U32 R219, RZ, RZ, R5 ;  /* 0x000000ffffdb7224 */ /* 0x01cfe200078e0005 */
[----:B------:R-:W-:Y:S01]  /*1c4b0*/  MOV R2, RZ ;  /* 0x000000ff00027202 */ /* 0x000fe20000000f00 */
[----:B------:R-:W-:Y:S01]  /*1c4c0*/  IMAD.MOV.U32 R220, RZ, RZ, 0x181f ;  /* 0x0000181fffdc7424 */ /* 0x000fe200078e00ff */
[----:B------:R-:W-:-:S02]  /*1c4d0*/  MOV R3, 0x1c4f0 ;  /* 0x0001c4f000037802 */ /* 0x000fc40000000f00 */
[----:B-1----:R-:W-:Y:S05]  /*1c4e0*/  CALL.REL.NOINC `($__internal_36_$__cuda_sm70_shflsync_idx_p) ;  /* 0x00000ee000007944 */ /* 0x002fea0003c00000 */
[----:B------:R-:W-:Y:S01]  /*1c4f0*/  MOV R4, R219 ;  /* 0x000000db00047202 */ /* 0x000fe20000000f00 */
[----:B------:R-:W-:Y:S05]  /*1c500*/  BRA `(.L_x_2239) ;  /* 0xffff998000007947 */ /* 0x000fea000383ffff */
.L_x_2146:
[----:B------:R-:W-:Y:S01]  /*1c510*/  IMAD.MOV.U32 R219, RZ, RZ, R14 ;  /* 0x000000ffffdb7224 */ /* 0x000fe200078e000e */
[----:B------:R-:W-:Y:S01]  /*1c520*/  MOV R2, RZ ;  /* 0x000000ff00027202 */ /* 0x000fe20000000f00 */
[----:B------:R-:W-:Y:S01]  /*1c530*/  IMAD.MOV.U32 R220, RZ, RZ, 0x181f ;  /* 0x0000181fffdc7424 */ /* 0x000fe200078e00ff */
[----:B------:R-:W-:-:S02]  /*1c540*/  MOV R3, 0x1c560 ;  /* 0x0001c56000037802 */ /* 0x000fc40000000f00 */
[----:B-123--:R-:W-:Y:S05]  /*1c550*/  CALL.REL.NOINC `($__internal_36_$__cuda_sm70_shflsync_idx_p) ;  /* 0x00000e7000007944 */ /* 0x00efea0003c00000 */
[----:B------:R-:W-:Y:S01]  /*1c560*/  MOV R0, R219 ;  /* 0x000000db00007202 */ /* 0x000fe20000000f00 */
[----:B------:R-:W-:Y:S05]  /*1c570*/  BRA `(.L_x_2240) ;  /* 0xffff993000007947 */ /* 0x000fea000383ffff */
.L_x_2149:
[----:B------:R-:W-:Y:S01]  /*1c580*/  IMAD.MOV.U32 R219, RZ, RZ, R5 ;  /* 0x000000ffffdb7224 */ /* 0x000fe200078e0005 */
[----:B--2---:R-:W-:Y:S01]  /*1c590*/  MOV R2, 0x1 ;  /* 0x0000000100027802 */ /* 0x004fe20000000f00 */
[----:B------:R-:W-:Y:S01]  /*1c5a0*/  IMAD.MOV.U32 R220, RZ, RZ, 0x181f ;  /* 0x0000181fffdc7424 */ /* 0x000fe200078e00ff */
[----:B------:R-:W-:-:S02]  /*1c5b0*/  MOV R3, 0x1c5d0 ;  /* 0x0001c5d000037802 */ /* 0x000fc40000000f00 */
[----:B-1-34-:R-:W-:Y:S05]  /*1c5c0*/  CALL.REL.NOINC `($__internal_36_$__cuda_sm70_shflsync_idx_p) ;  /* 0x00000e0000007944 */ /* 0x01afea0003c00000 */
        /* <DEDUP_REMOVED lines=8> */
.L_x_2152:
[----:B------:R-:W-:Y:S01]  /*1c650*/  IMAD.MOV.U32 R219, RZ, RZ, R5 ;  /* 0x000000ffffdb7224 */ /* 0x000fe200078e0005 */
[----:B-1----:R-:W-:Y:S01]  /*1c660*/  MOV R2, 0x2 ;  /* 0x0000000200027802 */ /* 0x002fe20000000f00 */
[----:B------:R-:W-:Y:S01]  /*1c670*/  IMAD.MOV.U32 R220, RZ, RZ, 0x181f ;  /* 0x0000181fffdc7424 */ /* 0x000fe200078e00ff */
[----:B------:R-:W-:Y:S02]  /*1c680*/  MOV R3, 0x1c6a0 ;  /* 0x0001c6a000037802 */ /* 0x000fe40000000f00 */
[----:B--234-:R-:W-:Y:S05]  /*1c690*/  CALL.REL.NOINC `($__internal_36_$__cuda_sm70_shflsync_idx_p) ;  /* 0x00000d3000007944 */ /* 0x01cfea0003c00000 */
[----:B------:R-:W-:Y:S01]  /*1c6a0*/  MOV R4, R219 ;  /* 0x000000db00047202 */ /* 0x000fe20000000f00 */
[----:B------:R-:W-:Y:S05]  /*1c6b0*/  BRA `(.L_x_2242) ;  /* 0xffff9b6000007947 */ /* 0x000fea000383ffff */
.L_x_2153:
[----:B------:R-:W-:Y:S01]  /*1c6c0*/  IMAD.MOV.U32 R219, RZ, RZ, R14 ;  /* 0x000000ffffdb7224 */ /* 0x000fe200078e000e */
[----:B-1----:R-:W-:Y:S01]  /*1c6d0*/  MOV R2, 0x2 ;  /* 0x0000000200027802 */ /* 0x002fe20000000f00 */
[----:B------:R-:W-:Y:S01]  /*1c6e0*/  IMAD.MOV.U32 R220, RZ, RZ, 0x181f ;  /* 0x0000181fffdc7424 */ /* 0x000fe200078e00ff */
[----:B------:R-:W-:Y:S02]  /*1c6f0*/  MOV R3, 0x1c710 ;  /* 0x0001c71000037802 */ /* 0x000fe40000000f00 */
[----:B--234-:R-:W-:Y:S05]  /*1c700*/  CALL.REL.NOINC `($__internal_36_$__cuda_sm70_shflsync_idx_p) ;  /* 0x00000cc000007944 */ /* 0x01cfea0003c00000 */
[----:B------:R-:W-:Y:S01]  /*1c710*/  MOV R0, R219 ;  /* 0x000000db00007202 */ /* 0x000fe20000000f00 */
[----:B------:R-:W-:Y:S05]  /*1c720*/  BRA `(.L_x_2243) ;  /* 0xffff9b1000007947 */ /* 0x000fea000383ffff */
.L_x_2156:
[----:B------:R-:W-:Y:S01]  /*1c730*/  IMAD.MOV.U32 R219, RZ, RZ, R5 ;  /* 0x000000ffffdb7224 */ /* 0x000fe200078e0005 */
[----:B-1----:R-:W-:Y:S01]  /*1c740*/  MOV R2, 0x3 ;  /* 0x0000000300027802 */ /* 0x002fe20000000f00 */
[----:B------:R-:W-:Y:S01]  /*1c750*/  IMAD.MOV.U32 R220, RZ, RZ, 0x181f ;  /* 0x0000181fffdc7424 */ /* 0x000fe200078e00ff */
[----:B------:R-:W-:-:S02]  /*1c760*/  MOV R3, 0x1c780 ;  /* 0x0001c78000037802 */ /* 0x000fc40000000f00 */
[----:B--234-:R-:W-:Y:S05]  /*1c770*/  CALL.REL.NOINC `($__internal_36_$__cuda_sm70_shflsync_idx_p) ;  /* 0x00000c5000007944 */ /* 0x01cfea0003c00000 */
        /* <DEDUP_REMOVED lines=8> */
.L_x_2158:
[----:B------:R-:W-:Y:S01]  /*1c800*/  IMAD.MOV.U32 R219, RZ, RZ, R5 ;  /* 0x000000ffffdb7224 */ /* 0x000fe200078e0005 */
[----:B------:R-:W-:Y:S01]  /*1c810*/  MOV R2, RZ ;  /* 0x000000ff00027202 */ /* 0x000fe20000000f00 */
[----:B------:R-:W-:Y:S01]  /*1c820*/  IMAD.MOV.U32 R220, RZ, RZ, 0x1c1f ;  /* 0x00001c1fffdc7424 */ /* 0x000fe200078e00ff */
[----:B------:R-:W-:Y:S02]  /*1c830*/  MOV R3, 0x1c850 ;  /* 0x0001c85000037802 */ /* 0x000fe40000000f00 */
[----:B------:R-:W-:Y:S05]  /*1c840*/  CALL.REL.NOINC `($__internal_36_$__cuda_sm70_shflsync_idx_p) ;  /* 0x00000b8000007944 */ /* 0x000fea0003c00000 */
[----:B------:R-:W-:Y:S01]  /*1c850*/  MOV R4, R219 ;  /* 0x000000db00047202 */ /* 0x000fe20000000f00 */
[----:B------:R-:W-:Y:S05]  /*1c860*/  BRA `(.L_x_2245) ;  /* 0xffff9f3000007947 */ /* 0x000fea000383ffff */
.L_x_2159:
[----:B------:R-:W-:Y:S01]  /*1c870*/  IMAD.MOV.U32 R219, RZ, RZ, R12 ;  /* 0x000000ffffdb7224 */ /* 0x000fe200078e000c */
[----:B------:R-:W-:Y:S01]  /*1c880*/  MOV R2, RZ ;  /* 0x000000ff00027202 */ /* 0x000fe20000000f00 */
[----:B------:R-:W-:Y:S01]  /*1c890*/  IMAD.MOV.U32 R220, RZ, RZ, 0x1c1f ;  /* 0x00001c1fffdc7424 */ /* 0x000fe200078e00ff */
[----:B------:R-:W-:Y:S02]  /*1c8a0*/  MOV R3, 0x1c8c0 ;  /* 0x0001c8c000037802 */ /* 0x000fe40000000f00 */
[----:B-12---:R-:W-:Y:S05]  /*1c8b0*/  CALL.REL.NOINC `($__internal_36_$__cuda_sm70_shflsync_idx_p) ;  /* 0x00000b1000007944 */ /* 0x006fea0003c00000 */
[----:B------:R-:W-:Y:S01]  /*1c8c0*/  MOV R0, R219 ;  /* 0x000000db00007202 */ /* 0x000fe20000000f00 */
[----:B------:R-:W-:Y:S05]  /*1c8d0*/  BRA `(.L_x_2246) ;  /* 0xffff9ee000007947 */ /* 0x000fea000383ffff */
.L_x_2162:
        /* <DEDUP_REMOVED lines=13> */
.L_x_2166:
[----:B------:R-:W-:Y:S01]  /*1c9b0*/  IMAD.MOV.U32 R219, RZ, RZ, R5 ;  /* 0x000000ffffdb7224 */ /* 0x000fe200078e0005 */
[----:B------:R-:W-:Y:S01]  /*1c9c0*/  MOV R2, RZ ;  /* 0x000000ff00027202 */ /* 0x000fe20000000f00 */
[----:B------:R-:W-:Y:S01]  /*1c9d0*/  IMAD.MOV.U32 R220, RZ, RZ, 0x181f ;  /* 0x0000181fffdc7424 */ /* 0x000fe200078e00ff */
[----:B------:R-:W-:Y:S02]  /*1c9e0*/  MOV R3, 0x1ca00 ;  /* 0x0001ca0000037802 */ /* 0x000fe40000000f00 */
[----:B------:R-:W-:Y:S05]  /*1c9f0*/  CALL.REL.NOINC `($__internal_36_$__cuda_sm70_shflsync_idx_p) ;  /* 0x000009d000007944 */ /* 0x000fea0003c00000 */
[----:B------:R-:W-:Y:S01]  /*1ca00*/  MOV R4, R219 ;  /* 0x000000db00047202 */ /* 0x000fe20000000f00 */
[----:B------:R-:W-:Y:S05]  /*1ca10*/  BRA `(.L_x_2248) ;  /* 0xffffc1e000007947 */ /* 0x000fea000383ffff */
.L_x_2167:
[----:B------:R-:W-:Y:S01]  /*1ca20*/  IMAD.MOV.U32 R219, RZ, RZ, R14 ;  /* 0x000000ffffdb7224 */ /* 0x000fe200078e000e */
[----:B------:R-:W-:Y:S01]  /*1ca30*/  MOV R2, RZ ;  /* 0x000000ff00027202 */ /* 0x000fe20000000f00 */
[----:B------:R-:W-:Y:S01]  /*1ca40*/  IMAD.MOV.U32 R220, RZ, RZ, 0x181f ;  /* 0x0000181fffdc7424 */ /* 0x000fe200078e00ff */
[----:B------:R-:W-:Y:S02]  /*1ca50*/  MOV R3, 0x1ca70 ;  /* 0x0001ca7000037802 */ /* 0x000fe40000000f00 */
[----:B-12---:R-:W-:Y:S05]  /*1ca60*/  CALL.REL.NOINC `($__internal_36_$__cuda_sm70_shflsync_idx_p) ;  /* 0x0000096000007944 */ /* 0x006fea0003c00000 */
[----:B------:R-:W-:Y:S01]  /*1ca70*/  MOV R0, R219 ;  /* 0x000000db00007202 */ /* 0x000fe20000000f00 */
[----:B------:R-:W-:Y:S05]  /*1ca80*/  BRA `(.L_x_2249) ;  /* 0xffffc19000007947 */ /* 0x000fea000383ffff */
.L_x_2170:
        /* <DEDUP_REMOVED lines=13> */
.L_x_2173:
[----:B------:R-:W-:Y:S01]  /*1cb60*/  IMAD.MOV.U32 R219, RZ, RZ, R5 ;  /* 0x000000ffffdb7224 */ /* 0x000fe200078e0005 */
[----:B-1----:R-:W-:Y:S01]  /*1cb70*/  MOV R2, 0x2 ;  /* 0x0000000200027802 */ /* 0x002fe20000000f00 */
[----:B------:R-:W-:Y:S01]  /*1cb80*/  IMAD.MOV.U32 R220, RZ, RZ, 0x181f ;  /* 0x0000181fffdc7424 */ /* 0x000fe200078e00ff */
[----:B------:R-:W-:Y:S02]  /*1cb90*/  MOV R3, 0x1cbb0 ;  /* 0x0001cbb000037802 */ /* 0x000fe40000000f00 */
[----:B--234-:R-:W-:Y:S05]  /*1cba0*/  CALL.REL.NOINC `($__internal_36_$__cuda_sm70_shflsync_idx_p) ;  /* 0x0000082000007944 */ /* 0x01cfea0003c00000 */
[----:B------:R-:W-:Y:S01]  /*1cbb0*/  MOV R4, R219 ;  /* 0x000000db00047202 */ /* 0x000fe20000000f00 */
[----:B------:R-:W-:Y:S05]  /*1cbc0*/  BRA `(.L_x_2251) ;  /* 0xffffc3d000007947 */ /* 0x000fea000383ffff */
.L_x_2174:
[----:B------:R-:W-:Y:S01]  /*1cbd0*/  IMAD.MOV.U32 R219, RZ, RZ, R14 ;  /* 0x000000ffffdb7224 */ /* 0x000fe200078e000e */
[----:B------:R-:W-:Y:S01]  /*1cbe0*/  MOV R2, 0x2 ;  /* 0x0000000200027802 */ /* 0x000fe20000000f00 */
[----:B------:R-:W-:Y:S01]  /*1cbf0*/  IMAD.MOV.U32 R220, RZ, RZ, 0x181f ;  /* 0x0000181fffdc7424 */ /* 0x000fe200078e00ff */
[----:B------:R-:W-:Y:S02]  /*1cc00*/  MOV R3, 0x1cc20 ;  /* 0x0001cc2000037802 */ /* 0x000fe40000000f00 */
[----:B-1234-:R-:W-:Y:S05]  /*1cc10*/  CALL.REL.NOINC `($__internal_36_$__cuda_sm70_shflsync_idx_p) ;  /* 0x000007b000007944 */ /* 0x01efea0003c00000 */
[----:B------:R-:W-:Y:S01]  /*1cc20*/  MOV R0, R219 ;  /* 0x000000db00007202 */ /* 0x000fe20000000f00 */
[----:B------:R-:W-:Y:S05]  /*1cc30*/  BRA `(.L_x_2252) ;  /* 0xffffc38000007947 */ /* 0x000fea000383ffff */
.L_x_2177:
        /* <DEDUP_REMOVED lines=13> */
.L_x_2179:
[----:B------:R-:W-:Y:S01]  /*1cd10*/  IMAD.MOV.U32 R219, RZ, RZ, R110 ;  /* 0x000000ffffdb7224 */ /* 0x000fe200078e006e */
[----:B------:R-:W-:Y:S01]  /*1cd20*/  MOV R2, RZ ;  /* 0x000000ff00027202 */ /* 0x000fe20000000f00 */
[----:B------:R-:W-:Y:S01]  /*1cd30*/  IMAD.MOV.U32 R220, RZ, RZ, 0x1f ;  /* 0x0000001fffdc7424 */ /* 0x000fe200078e00ff */
[----:B------:R-:W-:Y:S02]  /*1cd40*/  MOV R3, 0x1cd60 ;  /* 0x0001cd6000037802 */ /* 0x000fe40000000f00 */
[----:B-1----:R-:W-:Y:S05]  /*1cd50*/  CALL.REL.NOINC `($__internal_36_$__cuda_sm70_shflsync_idx_p) ;  /* 0x0000067000007944 */ /* 0x002fea0003c00000 */
[----:B------:R-:W-:Y:S01]  /*1cd60*/  MOV R9, R219 ;  /* 0x000000db00097202 */ /* 0x000fe20000000f00 */
[----:B------:R-:W-:Y:S05]  /*1cd70*/  BRA `(.L_x_2254) ;  /* 0xffffc65000007947 */ /* 0x000fea000383ffff */
.L_x_2180:
[----:B------:R-:W-:Y:S01]  /*1cd80*/  IMAD.MOV.U32 R219, RZ, RZ, R110 ;  /* 0x000000ffffdb7224 */ /* 0x000fe200078e006e */
[----:B------:R-:W-:Y:S01]  /*1cd90*/  MOV R2, 0x1 ;  /* 0x0000000100027802 */ /* 0x000fe20000000f00 */
[----:B------:R-:W-:Y:S01]  /*1cda0*/  IMAD.MOV.U32 R220, RZ, RZ, 0x1f ;  /* 0x0000001fffdc7424 */ /* 0x000fe200078e00ff */
[----:B------:R-:W-:Y:S02]  /*1cdb0*/  MOV R3, 0x1cdd0 ;  /* 0x0001cdd000037802 */ /* 0x000fe40000000f00 */
[----:B-123--:R-:W-:Y:S05]  /*1cdc0*/  CALL.REL.NOINC `($__internal_36_$__cuda_sm70_shflsync_idx_p) ;  /* 0x0000060000007944 */ /* 0x00efea0003c00000 */
[----:B------:R-:W-:Y:S01]  /*1cdd0*/  MOV R8, R219 ;  /* 0x000000db00087202 */ /* 0x000fe20000000f00 */
[----:B------:R-:W-:Y:S05]  /*1cde0*/  BRA `(.L_x_2255) ;  /* 0xffffc60000007947 */ /* 0x000fea000383ffff */
.L_x_2181:
[----:B------:R-:W-:Y:S02]  /*1cdf0*/  MOV R3, 0x1 ;  /* 0x0000000100037802 */ /* 0x000fe40000000f00 */
[----:B------:R-:W-:-:S02]  /*1ce00*/  MOV R2, 0x1ce20 ;  /* 0x0001ce2000027802 */ /* 0x000fc40000000f00 */
[----:B--234-:R-:W-:Y:S05]  /*1ce10*/  CALL.REL.NOINC `($__internal_37_$__cuda_sm70_shflsync_up_p) ;  /* 0x0000061000007944 */ /* 0x01cfea0003c00000 */
[----:B------:R-:W-:Y:S05]  /*1ce20*/  BRA `(.L_x_2256) ;  /* 0xffffc6e000007947 */ /* 0x000fea000383ffff */
.L_x_2182:
[----:B------:R-:W-:Y:S02]  /*1ce30*/  MOV R3, 0x2 ;  /* 0x0000000200037802 */ /* 0x000fe40000000f00 */
[----:B------:R-:W-:-:S02]  /*1ce40*/  MOV R2, 0x1ce60 ;  /* 0x0001ce6000027802 */ /* 0x000fc40000000f00 */
[----:B--23--:R-:W-:Y:S05]  /*1ce50*/  CALL.REL.NOINC `($__internal_37_$__cuda_sm70_shflsync_up_p) ;  /* 0x000005d000007944 */ /* 0x00cfea0003c00000 */
        /* <DEDUP_REMOVED lines=24> */
.L_x_2186:
[----:B------:R-:W-:Y:S02]  /*1cfe0*/  MOV R3, 0x1 ;  /* 0x0000000100037802 */ /* 0x000fe40000000f00 */
[----:B------:R-:W-:Y:S02]  /*1cff0*/  MOV R2, 0x1d010 ;  /* 0x0001d01000027802 */ /* 0x000fe40000000f00 */
[----:B------:R-:W-:Y:S05]  /*1d000*/  CALL.REL.NOINC `($__internal_37_$__cuda_sm70_shflsync_up_p) ;  /* 0x0000042000007944 */ /* 0x000fea0003c00000 */
[----:B------:R-:W-:Y:S01]  /*1d010*/  MOV R2, R4 ;  /* 0x0000000400027202 */ /* 0x000fe20000000f00 */
[----:B------:R-:W-:Y:S05]  /*1d020*/  BRA `(.L_x_2258) ;  /* 0xffffc73000007947 */ /* 0x000fea000383ffff */
.L_x_2187:
[----:B------:R-:W-:Y:S02]  /*1d030*/  MOV R3, 0x2 ;  /* 0x0000000200037802 */ /* 0x000fe40000000f00 */
[----:B------:R-:W-:Y:S02]  /*1d040*/  MOV R2, 0x1d060 ;  /* 0x0001d06000027802 */ /* 0x000fe40000000f00 */
        /* <DEDUP_REMOVED lines=25> */
.L_x_2189:
[----:B------:R-:W-:Y:S02]  /*1d1e0*/  SEL R0, RZ, 0x1, P0 ;  /* 0x00000001ff007807 */ /* 0x000fe40000000000 */
[----:B------:R-:W-:Y:S02]  /*1d1f0*/  MOV R2, 0x1d210 ;  /* 0x0001d21000027802 */ /* 0x000fe40000000f00 */
[----:B-1----:R-:W-:Y:S05]  /*1d200*/  CALL.REL.NOINC `($__internal_38_$__cuda_sm70_votesync_ballot) ;  /* 0x0000028000007944 */ /* 0x002fea0003c00000 */
[----:B------:R-:W-:Y:S01]  /*1d210*/  MOV R5, R0 ;  /* 0x0000000000057202 */ /* 0x000fe20000000f00 */
[----:B------:R-:W-:Y:S05]  /*1d220*/  BRA `(.L_x_2260) ;  /* 0xffffc6c000007947 */ /* 0x000fea000383ffff */
.L_x_2190:
[----:B------:R-:W-:Y:S01]  /*1d230*/  IMAD.MOV.U32 R219, RZ, RZ, R6 ;  /* 0x000000ffffdb7224 */ /* 0x000fe200078e0006 */
[----:B------:R-:W-:Y:S01]  /*1d240*/  MOV R2, R0 ;  /* 0x0000000000027202 */ /* 0x000fe20000000f00 */
[----:B------:R-:W-:Y:S01]  /*1d250*/  IMAD.MOV.U32 R220, RZ, RZ, 0x1f ;  /* 0x0000001fffdc7424 */ /* 0x000fe200078e00ff */
[----:B------:R-:W-:Y:S02]  /*1d260*/  MOV R3, 0x1d280 ;  /* 0x0001d28000037802 */ /* 0x000fe40000000f00 */
[----:B-1----:R-:W-:Y:S05]  /*1d270*/  CALL.REL.NOINC `($__internal_36_$__cuda_sm70_shflsync_idx_p) ;  /* 0x0000015000007944 */ /* 0x002fea0003c00000 */
[----:B------:R-:W-:Y:S01]  /*1d280*/  IMAD.MOV.U32 R10, RZ, RZ, R219 ;  /* 0x000000ffff0a7224 */ /* 0x000fe200078e00db */
[----:B------:R-:W-:Y:S01]  /*1d290*/  MOV R2, R0 ;  /* 0x0000000000027202 */ /* 0x000fe20000000f00 */
[----:B------:R-:W-:Y:S01]  /*1d2a0*/  IMAD.MOV.U32 R219, RZ, RZ, R7 ;  /* 0x000000ffffdb7224 */ /* 0x000fe200078e0007 */
[----:B------:R-:W-:-:S02]  /*1d2b0*/  MOV R220, 0x1f ;  /* 0x0000001f00dc7802 */ /* 0x000fc40000000f00 */
[----:B------:R-:W-:Y:S02]  /*1d2c0*/  MOV R3, 0x1d2e0 ;  /* 0x0001d2e000037802 */ /* 0x000fe40000000f00 */
[----:B------:R-:W-:Y:S05]  /*1d2d0*/  CALL.REL.NOINC `($__internal_36_$__cuda_sm70_shflsync_idx_p) ;  /* 0x000000f000007944 */ /* 0x000fea0003c00000 */
[----:B------:R-:W-:Y:S01]  /*1d2e0*/  MOV R7, R219 ;  /* 0x000000db00077202 */ /* 0x000fe20000000f00 */
[----:B------:R-:W-:Y:S05]  /*1d2f0*/  BRA `(.L_x_2261) ;  /* 0xffffc64000007947 */ /* 0x000fea000383ffff */
.L_x_2193:
[----:B------:R-:W-:Y:S01]  /*1d300*/  IMAD.MOV.U32 R219, RZ, RZ, R4 ;  /* 0x000000ffffdb7224 */ /* 0x000fe200078e0004 */
[----:B------:R-:W-:Y:S01]  /*1d310*/  MOV R2, R0 ;  /* 0x0000000000027202 */ /* 0x000fe20000000f00 */
[----:B------:R-:W-:Y:S01]  /*1d320*/  IMAD.MOV.U32 R220, RZ, RZ, 0x1f ;  /* 0x0000001fffdc7424 */ /* 0x000fe200078e00ff */
[----:B------:R-:W-:Y:S02]  /*1d330*/  MOV R3, 0x1d350 ;  /* 0x0001d35000037802 */ /* 0x000fe40000000f00 */
[----:B-1-34-:R-:W-:Y:S05]  /*1d340*/  CALL.REL.NOINC `($__internal_36_$__cuda_sm70_shflsync_idx_p) ;  /* 0x0000008000007944 */ /* 0x01afea0003c00000 */
[----:B------:R-:W-:Y:S01]  /*1d350*/  MOV R11, R219 ;  /* 0x000000db000b7202 */ /* 0x000fe20000000f00 */
[----:B------:R-:W-:Y:S05]  /*1d360*/  BRA `(.L_x_2192) ;  /* 0xffffc63000007947 */ /* 0x000fea000383ffff */
        .weak           $__internal_35_$__cuda_sm70_shflsync_bfly_p
        .type           $__internal_35_$__cuda_sm70_shflsync_bfly_p,@function
        .size           $__internal_35_$__cuda_sm70_shflsync_bfly_p,($__internal_36_$__cuda_sm70_shflsync_idx_p - $__internal_35_$__cuda_sm70_shflsync_bfly_p)
$__internal_35_$__cuda_sm70_shflsync_bfly_p:
[----:B------:R-:W-:Y:S02]  /*1d370*/  MOV R170, 0xffffffff ;  /* 0xffffffff00aa7802 */ /* 0x000fe40000000f00 */
[----:B------:R-:W-:Y:S02]  /*1d380*/  MOV R3, 0x1f ;  /* 0x0000001f00037802 */ /* 0x000fe40000000f00 */
[----:B------:R-:W-:Y:S04]  /*1d390*/  WARPSYNC R170 ;  /* 0x000000aa00007348 */ /* 0x000fe80003800000 */
[----:B------:R1:W2:Y:S02]  /*1d3a0*/  SHFL.BFLY PT, R0, R4, R0, R3 ;  /* 0x0c00000004007389 */ /* 0x0002a400000e0003 */
[----:B-1----:R-:W-:-:S04]  /*1d3b0*/  MOV R3, 0x0 ;  /* 0x0000000000037802 */ /* 0x002fc80000000f00 */
[----:B--2---:R-:W-:Y:S05]  /*1d3c0*/  RET.REL.NODEC R2 `(_ZN7cutlass13device_kernelIN5flash19enable_sm80_to_sm89INS1_16FlashAttnFwdSm80INS1_25CollectiveMainloopFwdSm80ILi8ELi1ELb0EN4cute5tupleIJNS5_1CILi128EEENS7_ILi64EEENS7_ILi256EEEEEELi256ENS_10bfloat16_tEfNS_4arch4Sm80ELb0ELb1ELb1ELb1ELb1ELb0ELb1ELb1EEENS1_21CollectiveEpilogueFwdINS6_IJS8_SA_S9_EEENS6_IJNS7_ILi1EEESI_SI_EEESC_SE_Li256ELb1ELb1ELb1ELb0EEENS1_36VarlenDynamicPersistentTileSchedulerILi128ELi64ELi256ELi256ELb1ELb1ELb0ELb1ELb0ELb1EEEEEEEEEvNT_6ParamsE) ;  /* 0xfffe2c3002007950 */ /* 0x004fea0003c3ffff */
        .weak           $__internal_36_$__cuda_sm70_shflsync_idx_p
        .type           $__internal_36_$__cuda_sm70_shflsync_idx_p,@function
        .size           $__internal_36_$__cuda_sm70_shflsync_idx_p,($__internal_37_$__cuda_sm70_shflsync_up_p - $__internal_36_$__cuda_sm70_shflsync_idx_p)
$__internal_36_$__cuda_sm70_shflsync_idx_p:
[----:B------:R-:W-:-:S04]  /*1d3d0*/  MOV R244, 0xffffffff ;  /* 0xffffffff00f47802 */ /* 0x000fc80000000f00 */
[----:B------:R-:W-:Y:S04]  /*1d3e0*/  WARPSYNC R244 ;  /* 0x000000f400007348 */ /* 0x000fe80003800000 */
[----:B------:R1:W2:Y:S02]  /*1d3f0*/  SHFL.IDX PT, R219, R219, R2, R220 ;  /* 0x00000002dbdb7389 */ /* 0x0002a400000e00dc */
[----:B-1----:R-:W-:Y:S02]  /*1d400*/  MOV R2, R3 ;  /* 0x0000000300027202 */ /* 0x002fe40000000f00 */
[----:B------:R-:W-:-:S04]  /*1d410*/  MOV R3, 0x0 ;  /* 0x0000000000037802 */ /* 0x000fc80000000f00 */
[----:B--2---:R-:W-:Y:S05]  /*1d420*/  RET.REL.NODEC R2 `(_ZN7cutlass13device_kernelIN5flash19enable_sm80_to_sm89INS1_16FlashAttnFwdSm80INS1_25CollectiveMainloopFwdSm80ILi8ELi1ELb0EN4cute5tupleIJNS5_1CILi128EEENS7_ILi64EEENS7_ILi256EEEEEELi256ENS_10bfloat16_tEfNS_4arch4Sm80ELb0ELb1ELb1ELb1ELb1ELb0ELb1ELb1EEENS1_21CollectiveEpilogueFwdINS6_IJS8_SA_S9_EEENS6_IJNS7_ILi1EEESI_SI_EEESC_SE_Li256ELb1ELb1ELb1ELb0EEENS1_36VarlenDynamicPersistentTileSchedulerILi128ELi64ELi256ELi256ELb1ELb1ELb0ELb1ELb0ELb1EEEEEEEEEvNT_6ParamsE) ;  /* 0xfffe2bd002007950 */ /* 0x004fea0003c3ffff */
        .weak           $__internal_37_$__cuda_sm70_shflsync_up_p
        .type           $__internal_37_$__cuda_sm70_shflsync_up_p,@function
        .size           $__internal_37_$__cuda_sm70_shflsync_up_p,($__internal_38_$__cuda_sm70_votesync_ballot - $__internal_37_$__cuda_sm70_shflsync_up_p)
$__internal_37_$__cuda_sm70_shflsync_up_p:
[----:B------:R-:W-:Y:S02]  /*1d430*/  MOV R4, RZ ;  /* 0x000000ff00047202 */ /* 0x000fe40000000f00 */
[----:B------:R-:W-:-:S04]  /*1d440*/  MOV R10, 0xffffffff ;  /* 0xffffffff000a7802 */ /* 0x000fc80000000f00 */
[----:B------:R-:W-:Y:S04]  /*1d450*/  WARPSYNC R10 ;  /* 0x0000000a00007348 */ /* 0x000fe80003800000 */
[----:B------:R1:W2:Y:S02]  /*1d460*/  SHFL.UP PT, R4, R0, R3, R4 ;  /* 0x0400000300047389 */ /* 0x0002a400000e0004 */
[----:B-1----:R-:W-:-:S04]  /*1d470*/  MOV R3, 0x0 ;  /* 0x0000000000037802 */ /* 0x002fc80000000f00 */
[----:B--2---:R-:W-:Y:S05]  /*1d480*/  RET.REL.NODEC R2 `(_ZN7cutlass13device_kernelIN5flash19enable_sm80_to_sm89INS1_16FlashAttnFwdSm80INS1_25CollectiveMainloopFwdSm80ILi8ELi1ELb0EN4cute5tupleIJNS5_1CILi128EEENS7_ILi64EEENS7_ILi256EEEEEELi256ENS_10bfloat16_tEfNS_4arch4Sm80ELb0ELb1ELb1ELb1ELb1ELb0ELb1ELb1EEENS1_21CollectiveEpilogueFwdINS6_IJS8_SA_S9_EEENS6_IJNS7_ILi1EEESI_SI_EEESC_SE_Li256ELb1ELb1ELb1ELb0EEENS1_36VarlenDynamicPersistentTileSchedulerILi128ELi64ELi256ELi256ELb1ELb1ELb0ELb1ELb0ELb1EEEEEEEEEvNT_6ParamsE) ;  /* 0xfffe2b7002007950 */ /* 0x004fea0003c3ffff */
        .weak           $__internal_38_$__cuda_sm70_votesync_ballot
        .type           $__internal_38_$__cuda_sm70_votesync_ballot,@function
        .size           $__internal_38_$__cuda_sm70_votesync_ballot,(.L_x_3276 - $__internal_38_$__cuda_sm70_votesync_ballot)
$__internal_38_$__cuda_sm70_votesync_ballot:
[----:B------:R-:W-:Y:S01]  /*1d490*/  ISETP.NE.U32.AND P0, PT, R0, 0x1, PT ;  /* 0x000000010000780c */ /* 0x000fe20003f05070 */
[----:B------:R-:W-:-:S04]  /*1d4a0*/  IMAD.MOV.U32 R3, RZ, RZ, -0x1 ;  /* 0xffffffffff037424 */ /* 0x000fc800078e00ff */
[----:B------:R-:W-:Y:S08]  /*1d4b0*/  WARPSYNC R3 ;  /* 0x0000000300007348 */ /* 0x000ff00003800000 */
[----:B------:R-:W-:-:S04]  /*1d4c0*/  VOTE.ANY R0, PT, !P0 ;  /* 0x0000000000007806 */ /* 0x000fc800040e0100 */
[----:B------:R-:W-:Y:S01]  /*1d4d0*/  LOP3.LUT R0, R0, R3, RZ, 0xc0, !PT ;  /* 0x0000000300007212 */ /* 0x000fe200078ec0ff */
[----:B------:R-:W-:-:S04]  /*1d4e0*/  IMAD.MOV.U32 R3, RZ, RZ, 0x0 ;  /* 0x00000000ff037424 */ /* 0x000fc800078e00ff */
[----:B------:R-:W-:Y:S05]  /*1d4f0*/  RET.REL.NODEC R2 `(_ZN7cutlass13device_kernelIN5flash19enable_sm80_to_sm89INS1_16FlashAttnFwdSm80INS1_25CollectiveMainloopFwdSm80ILi8ELi1ELb0EN4cute5tupleIJNS5_1CILi128EEENS7_ILi64EEENS7_ILi256EEEEEELi256ENS_10bfloat16_tEfNS_4arch4Sm80ELb0ELb1ELb1ELb1ELb1ELb0ELb1ELb1EEENS1_21CollectiveEpilogueFwdINS6_IJS8_SA_S9_EEENS6_IJNS7_ILi1EEESI_SI_EEESC_SE_Li256ELb1ELb1ELb1ELb0EEENS1_36VarlenDynamicPersistentTileSchedulerILi128ELi64ELi256ELi256ELb1ELb1ELb0ELb1ELb0ELb1EEEEEEEEEvNT_6ParamsE) ;  /* 0xfffe2b0002007950 */ /* 0x000fea0003c3ffff */
.L_x_2262:
        /* <DEDUP_REMOVED lines=16> */
.L_x_3276:


//--------------------- .text._ZN7cutlass13device_kernelIN5flash19enable_sm80_to_sm89INS1_16FlashAttnFwdSm80INS1_25CollectiveMainloopFwdSm80ILi8ELi1ELb0EN4cute5tupleIJNS5_1CILi128EEENS7_ILi48EEENS7_ILi256EEEEEELi256ENS_10bfloat16_tEfNS_4arch4Sm80ELb0ELb1ELb1ELb1ELb1ELb1ELb1ELb1EEENS1_21CollectiveEpilogueFwdINS6_IJS8_SA_S9_EEENS6_IJNS7_ILi1EEESI_SI_EEESC_SE_Li256ELb1ELb1ELb1ELb0EEENS1_36VarlenDynamicPersistentTileSchedulerILi128ELi48ELi256ELi256ELb1ELb1ELb0ELb1ELb0ELb1EEEEEEEEEvNT_6ParamsE --------------------------
	.section	.text._ZN7cutlass13device_kernelIN5flash19enable_sm80_to_sm89INS1_16FlashAttnFwdSm80INS1_25CollectiveMainloopFwdSm80ILi8ELi1ELb0EN4cute5tupleIJNS5_1CILi128EEENS7_ILi48EEENS7_ILi256EEEEEELi256ENS_10bfloat16_tEfNS_4arch4Sm80ELb0ELb1ELb1ELb1ELb1ELb1ELb1ELb1EEENS1_21CollectiveEpilogueFwdINS6_IJS8_SA_S9_EEENS6_IJNS7_ILi1EEESI_SI_EEESC_SE_Li256ELb1ELb1ELb1ELb0EEENS1_36VarlenDynamicPersistentTileSchedulerILi128ELi48ELi256ELi256ELb1ELb1ELb0ELb1ELb0ELb1EEEEEEEEEvNT_6ParamsE,"ax",@progbits
	.sectioninfo	@"SHI_REGISTERS=255"
	.align	128
.text._ZN7cutlass13device_kernelIN5flash19enable_sm80_to_sm89INS1_16FlashAttnFwdSm80INS1_25CollectiveMainloopFwdSm80ILi8ELi1ELb0EN4cute5tupleIJNS5_1CILi128EEENS7_ILi48EEENS7_ILi256EEEEEELi256ENS_10bfloat16_tEfNS_4arch4Sm80ELb0ELb1ELb1ELb1ELb1ELb1ELb1ELb1EEENS1_21CollectiveEpilogueFwdINS6_IJS8_SA_S9_EEENS6_IJNS7_ILi1EEESI_SI_EEESC_SE_Li256ELb1ELb1ELb1ELb0EEENS1_36VarlenDynamicPersistentTileSchedulerILi128ELi48ELi256ELi256ELb1ELb1ELb0ELb1ELb0ELb1EEEEEEEEEvNT_6ParamsE:
        .type           _ZN7cutlass13device_kernelIN5flash19enable_sm80_to_sm89INS1_16FlashAttnFwdSm80INS1_25CollectiveMainloopFwdSm80ILi8ELi1ELb0EN4cute5tupleIJNS5_1CILi128EEENS7_ILi48EEENS7_ILi256EEEEEELi256ENS_10bfloat16_tEfNS_4arch4Sm80ELb0ELb1ELb1ELb1ELb1ELb1ELb1ELb1EEENS1_21CollectiveEpilogueFwdINS6_IJS8_SA_S9_EEENS6_IJNS7_ILi1EEESI_SI_EEESC_SE_Li256ELb1ELb1ELb1ELb0EEENS1_36VarlenDynamicPersistentTileSchedulerILi128ELi48ELi256ELi256ELb1ELb1ELb0ELb1ELb0ELb1EEEEEEEEEvNT_6ParamsE,@function
        .size           _ZN7cutlass13device_kernelIN5flash19enable_sm80_to_sm89INS1_16FlashAttnFwdSm80INS1_25CollectiveMainloopFwdSm80ILi8ELi1ELb0EN4cute5tupleIJNS5_1CILi128EEENS7_ILi48EEENS7_ILi256EEEEEELi256ENS_10bfloat16_tEfNS_4arch4Sm80ELb0ELb1ELb1ELb1ELb1ELb1ELb1ELb1EEENS1_21CollectiveEpilogueFwdINS6_IJS8_SA_S9_EEENS6_IJNS7_ILi1EEESI_SI_EEESC_SE_Li256ELb1ELb1ELb1ELb0EEENS1_36VarlenDynamicPersistentTileSchedulerILi128ELi48ELi256ELi256ELb1ELb1ELb0ELb1ELb0ELb1EEEEEEEEEvNT_6ParamsE,(.L_x_3281 - _ZN7cutlass13device_kernelIN5flash19enable_sm80_to_sm89INS1_16FlashAttnFwdSm80INS1_25CollectiveMainloopFwdSm80ILi8ELi1ELb0EN4cute5tupleIJNS5_1CILi128EEENS7_ILi48EEENS7_ILi256EEEEEELi256ENS_10bfloat16_tEfNS_4arch4Sm80ELb0ELb1ELb1ELb1ELb1ELb1ELb1ELb1EEENS1_21CollectiveEpilogueFwdINS6_IJS8_SA_S9_EEENS6_IJNS7_ILi1EEESI_SI_EEESC_SE_Li256ELb1ELb1ELb1ELb0EEENS1_36VarlenDynamicPersistentTileSchedulerILi128ELi48ELi256ELi256ELb1ELb1ELb0ELb1ELb0ELb1EEEEEEEEEvNT_6ParamsE)
        .other          _ZN7cutlass13device_kernelIN5flash19enable_sm80_to_sm89INS1_16FlashAttnFwdSm80INS1_25CollectiveMainloopFwdSm80ILi8ELi1ELb0EN4cute5tupleIJNS5_1CILi128EEENS7_ILi48EEENS7_ILi256EEEEEELi256ENS_10bfloat16_tEfNS_4arch4Sm80ELb0ELb1ELb1ELb1ELb1ELb1ELb1ELb1EEENS1_21CollectiveEpilogueFwdINS6_IJS8_SA_S9_EEENS6_IJNS7_ILi1EEESI_SI_EEESC_SE_Li256ELb1ELb1ELb1ELb0EEENS1_36VarlenDynamicPersistentTileSchedulerILi128ELi48ELi256ELi256ELb1ELb1ELb0ELb1ELb0ELb1EEEEEEEEEvNT_6ParamsE,@"STO_CUDA_ENTRY STV_DEFAULT"
_ZN7cutlass13device_kernelIN5flash19enable_sm80_to_sm89INS1_16FlashAttnFwdSm80INS1_25CollectiveMainloopFwdSm80ILi8ELi1ELb0EN4cute5tupleIJNS5_1CILi128EEENS7_ILi48EEENS7_ILi256EEEEEELi256ENS_10bfloat16_tEfNS_4arch4Sm80ELb0ELb1ELb1ELb1ELb1ELb1ELb1ELb1EEENS1_21CollectiveEpilogueFwdINS6_IJS8_SA_S9_EEENS6_IJNS7_ILi1EEESI_SI_EEESC_SE_Li256ELb1ELb1ELb1ELb0EEENS1_36VarlenDynamicPersistentTileSchedulerILi128ELi48ELi256ELi256ELb1ELb1ELb0ELb1ELb0ELb1EEEEEEEEEvNT_6ParamsE:
[----:B------:R-:W-:-:S03]  /*0000*/  MOV R1, c[0x0][0x28] ;  /* 0x00000a0000017a02 */ /* 0x000fc60000000f00 */
[----:B------:R-:W1:Y:S01]  /*0010*/  S2R R2, SR_TID.X ;  /* 0x0000000000027919 */ /* 0x000e620000002100 */
[----:B------:R-:W-:Y:S01]  /*0020*/  IADD3 R1, R1, -0x1e8, RZ ;  /* 0xfffffe1801017810 */ /* 0x000fe20007ffe0ff */
[----:B------:R-:W-:-:S03]  /*0030*/  ULDC.64 UR10, c[0x0][0x118] ;  /* 0x00004600000a7ab9 */ /* 0x000fc60000000a00 */
[----:B------:R2:W3:Y:S01]  /*0040*/  R2UR UR4, R1 ;  /* 0x00000000010473c2 */ /* 0x0004e200000e0000 */
[----:B-1----:R-:W-:-:S06]  /*0050*/  SHF.R.U32.HI R0, RZ, 0x5, R2 ;  /* 0x00000005ff007819 */ /* 0x002fcc0000011602 */
[----:B------:R-:W1:Y:S02]  /*0060*/  SHFL.IDX PT, R0, R0, RZ, 0x1f ;  /* 0x00001fff00007589 */ /* 0x000e6400000e0000 */
[----:B-1----:R-:W1:Y:S02]  /*0070*/  R2UR UR8, R0 ;  /* 0x00000000000873c2 */ /* 0x002e6400000e0000 */
[----:B-1----:R-:W-:-:S13]  /*0080*/  ISETP.NE.AND P0, PT, RZ, UR8, PT ;  /* 0x00000008ff007c0c */ /* 0x002fda000bf05270 */
[----:B------:R-:W-:Y:S06]  /*0090*/  @P0 BAR.SYNC.DEFER_BLOCKING 0x5, 0x100 ;  /* 0x0144000000000b1d */ /* 0x000fec0000010000 */
[----:B------:R-:W1:Y:S02]  /*00a0*/  @P0 LDS.128 R4, [0x20080] ;  /* 0x02008000ff040984 */ /* 0x000e640000000c00 */
[----:B-1----:R-:W-:Y:S02]  /*00b0*/  @P0 IMAD.MOV.U32 R0, RZ, RZ, R4 ;  /* 0x000000ffff000224 */ /* 0x002fe400078e0004 */
[----:B------:R2:W-:Y:S01]  /*00c0*/  @P0 STL [R1+0x15c], R5 ;  /* 0x00015c0501000387 */ /* 0x0005e20000100800 */
[----:B------:R-:W-:-:S02]  /*00d0*/  @P0 IMAD.MOV.U32 R4, RZ, RZ, R7 ;  /* 0x000000ffff040224 */ /* 0x000fc400078e0007 */
[----:B------:R-:W-:Y:S01]  /*00e0*/  @P0 IMAD.MOV.U32 R3, RZ, RZ, R6 ;  /* 0x000000ffff030224 */ /* 0x000fe200078e0006 */
[----:B------:R2:W-:Y:S04]  /*00f0*/  @P0 STL [R1+0xd4], R0 ;  /* 0x0000d40001000387 */ /* 0x0005e80000100800 */
[----:B------:R2:W-:Y:S04]  /*0100*/  @P0 STL [R1+0xac], R4 ;  /* 0x0000ac0401000387 */ /* 0x0005e80000100800 */
[----:B------:R2:W-:Y:S04]  /*0110*/  @P0 STL [R1+0xa8], R3 ;  /* 0x0000a80301000387 */ /* 0x0005e80000100800 */
[----:B------:R-:W-:Y:S06]  /*0120*/  @P0 BAR.ARV 0x4, 0x100 ;  /* 0x0104000000000b1d */ /* 0x000fec0000002000 */
[----:B------:R-:W-:Y:S05]  /*0130*/  @P0 BRA `(.L_x_2263) ;  /* 0x0000101000000947 */ /* 0x000fea0003800000 */
[----:B---3--:R-:W-:Y:S01]  /*0140*/  LOP3.LUT R13, R2, 0x1f, RZ, 0xc0, !PT ;  /* 0x0000001f020d7812 */ /* 0x008fe200078ec0ff */
[----:B------:R-:W-:-:S03]  /*0150*/  CS2R R8, SRZ ;  /* 0x0000000000087805 */ /* 0x000fc6000001ff00 */
[----:B------:R-:W-:-:S04]  /*0160*/  ISETP.NE.AND P6, PT, R13, 0x1f, PT ;  /* 0x0000001f0d00780c */ /* 0x000fc80003fc5270 */
[----:B------:R-:W-:-:S13]  /*0170*/  ISETP.GE.OR P0, PT, R13, c[0x0][0x53c], !P6 ;  /* 0x00014f000d007a0c */ /* 0x000fda0007706670 */
[----:B--2---:R-:W-:Y:S02]  /*0180*/  @!P0 IMAD.MOV.U32 R4, RZ, RZ, 0x4 ;  /* 0x00000004ff048424 */ /* 0x004fe400078e00ff */
        /* <DEDUP_REMOVED lines=34> */
[----:B------:R-:W-:-:S03]  /*03b0*/  MOV R6, RZ ;  /* 0x000000ff00067202 */ /* 0x000fc60000000f00 */
.L_x_2268:
[----:B------:R-:W-:Y:S01]  /*03c0*/  IMAD.MOV.U32 R2, RZ, RZ, c[0x0][0x53c] ;  /* 0x00014f00ff027624 */ /* 0x000fe200078e00ff */
[----:B------:R-:W-:-:S04]  /*03d0*/  IADD3 R0, R6, 0x1f, RZ ;  /* 0x0000001f06007810 */ /* 0x000fc80007ffe0ff */
[----:B------:R1:W-:Y:S01]  /*03e0*/  STL [R1+0xac], R2 ;  /* 0x0000ac0201007387 */ /* 0x0003e20000100800 */
[----:B------:R-:W-:-:S13]  /*03f0*/  ISETP.GE.AND P0, PT, R0, c[0x0][0x53c], PT ;  /* 0x00014f0000007a0c */ /* 0x000fda0003f06270 */
[----:B------:R-:W-:Y:S05]  /*0400*/  @P0 BRA `(.L_x_2265) ;  /* 0x00000c4000000947 */ /* 0x000fea0003800000 */
[----:B------:R-:W-:Y:S01]  /*0410*/  MOV R6, R0 ;  /* 0x0000000000067202 */ /* 0x000fe20000000f00 */
[----:B------:R-:W-:-:S03]  /*0420*/  CS2R R8, SRZ ;  /* 0x0000000000087805 */ /* 0x000fc6000001ff00 */
[----:B------:R-:W-:-:S04]  /*0430*/  IADD3 R0, R13, R6, RZ ;  /* 0x000000060d007210 */ /* 0x000fc80007ffe0ff */
        /* <DEDUP_REMOVED lines=10> */
.L_x_2512:
        /* <DEDUP_REMOVED lines=16> */
.L_x_2513:
[----:B--2---:R-:W-:-:S05]  /*05e0*/  IMAD R0, R0, c[0x0][0x538], RZ ;  /* 0x00014e0000007a24 */ /* 0x004fca00078e02ff */
[----:B------:R-:W-:-:S04]  /*05f0*/  IADD3 R7, R0, R7, RZ ;  /* 0x0000000700077210 */ /* 0x000fc80007ffe0ff */
[----:B------:R-:W-:-:S13]  /*0600*/  ISETP.GT.AND P0, PT, R7, UR5, PT ;  /* 0x0000000507007c0c */ /* 0x000fda000bf04270 */
[----:B-1----:R-:W-:Y:S05]  /*0610*/  @!P0 BRA `(.L_x_2268) ;  /* 0xfffffda000008947 */ /* 0x002fea000383ffff */
.L_x_2264:
[----:B------:R-:W-:-:S05]  /*0620*/  IADD3 R10, -R0, R7, RZ ;  /* 0x00000007000a7210 */ /* 0x000fca0007ffe1ff */
[----:B------:R-:W-:-:S05]  /*0630*/  IMAD R0, R4, c[0x0][0x538], R10 ;  /* 0x00014e0004007a24 */ /* 0x000fca00078e020a */
[----:B------:R-:W-:Y:S01]  /*0640*/  ISETP.GT.AND P0, PT, R0, UR5, PT ;  /* 0x0000000500007c0c */ /* 0x000fe2000bf04270 */
[----:B------:R-:W-:-:S12]  /*0650*/  BRA.DIV ~URZ, `(.L_x_2269) ;  /* 0x0001fc127f007947 */ /* 0x000fd8000b800000 */
[----:B------:R-:W-:-:S04]  /*0660*/  VOTE.ANY R7, PT, !P0 ;  /* 0x0000000000077806 */ /* 0x000fc800040e0100 */
.L_x_2514:
[----:B------:R-:W1:Y:S02]  /*0670*/  POPC R0, R7 ;  /* 0x0000000700007309 */ /* 0x000e640000000000 */
[----:B-1----:R-:W-:-:S05]  /*0680*/  IADD3 R2, R0, R6, RZ ;  /* 0x0000000600027210 */ /* 0x002fca0007ffe0ff */
[----:B------:R1:W-:Y:S01]  /*0690*/  STL [R1+0xac], R2 ;  /* 0x0000ac0201007387 */ /* 0x0003e20000100800 */
[----:B------:R-:W-:Y:S05]  /*06a0*/  BRA.DIV ~URZ, `(.L_x_2270) ;  /* 0x0001fc127f007947 */ /* 0x000fea000b800000 */
[----:B------:R2:W3:Y:S01]  /*06b0*/  SHFL.IDX PT, R12, R9, R0, 0x1f ;  /* 0x00001f00090c7589 */ /* 0x0004e200000e0000 */
[----:B------:R-:W-:-:S03]  /*06c0*/  MOV R5, RZ ;  /* 0x000000ff00057202 */ /* 0x000fc60000000f00 */
[----:B------:R2:W4:Y:S04]  /*06d0*/  SHFL.IDX PT, R9, R8, R0, 0x1f ;  /* 0x00001f0008097589 */ /* 0x00052800000e0000 */
.L_x_2515:
[----:B------:R-:W-:Y:S01]  /*06e0*/  ISETP.NE.AND P0, PT, R7, RZ, PT ;  /* 0x000000ff0700720c */ /* 0x000fe20003f05270 */
[----:B------:R-:W-:-:S12]  /*06f0*/  BSSY B0, `(.L_x_2271) ;  /* 0x0000005000007945 */ /* 0x000fd80003800000 */
[----:B------:R-:W-:Y:S05]  /*0700*/  @!P0 BRA `(.L_x_2272) ;  /* 0x0000003000008947 */ /* 0x000fea0003800000 */
[----:B--2---:R-:W-:Y:S01]  /*0710*/  IADD3 R0, R0, -0x1, RZ ;  /* 0xffffffff00007810 */ /* 0x004fe20007ffe0ff */
[----:B------:R-:W-:Y:S05]  /*0720*/  BRA.DIV ~URZ, `(.L_x_2273) ;  /* 0x0001fc727f007947 */ /* 0x000fea000b800000 */
[----:B------:R2:W1:Y:S02]  /*0730*/  SHFL.IDX PT, R5, R4, R0, 0x1f ;  /* 0x00001f0004057589 */ /* 0x00046400000e0000 */
.L_x_2272:
[----:B------:R-:W-:Y:S05]  /*0740*/  BSYNC B0 ;  /* 0x0000000000007941 */ /* 0x000fea0003800000 */
.L_x_2271:
        /* <DEDUP_REMOVED lines=35> */
[----:B------:R-:W-:Y:S02]  /*0980*/  @P2 IADD3 R2, R2, 0x1, RZ ;  /* 0x0000000102022810 */ /* 0x000fe40007ffe0ff */
[----:B-1----:R-:W-:-:S03]  /*0990*/  IADD3 R0, RZ, -R3, RZ ;  /* 0x80000003ff007210 */ /* 0x002fc60007ffe0ff */
[----:B------:R-:W-:Y:S01]  /*09a0*/  IMAD.MOV.U32 R4, RZ, RZ, R2 ;  /* 0x000000ffff047224 */ /* 0x000fe200078e0002 */
[----:B------:R-:W-:-:S03]  /*09b0*/  MOV R2, RZ ;  /* 0x000000ff00027202 */ /* 0x000fc60000000f00 */
[----:B------:R-:W-:Y:S01]  /*09c0*/  @!P1 IMAD.MOV R4, RZ, RZ, -R4 ;  /* 0x000000ffff049224 */ /* 0x000fe200078e0a04 */
[----:B------:R-:W-:Y:S01]  /*09d0*/  @!P0 LOP3.LUT R4, RZ, R12, RZ, 0x33, !PT ;  /* 0x0000000cff048212 */ /* 0x000fe200078e33ff */
[----:B------:R-:W-:Y:S01]  /*09e0*/  IMAD.MOV.U32 R5, RZ, RZ, R0 ;  /* 0x000000ffff057224 */ /* 0x000fe200078e0000 */
[----:B------:R-:W-:Y:S02]  /*09f0*/  IABS R0, R9 ;  /* 0x0000000900007213 */ /* 0x000fe40000000000 */
[----:B------:R-:W-:Y:S01]  /*0a00*/  IABS R7, R4 ;  /* 0x0000000400077213 */ /* 0x000fe20000000000 */
[----:B------:R-:W-:Y:S02]  /*0a10*/  IMAD R5, R5, R8, RZ ;  /* 0x0000000805057224 */ /* 0x000fe400078e02ff */
[----:B------:R-:W-:Y:S02]  /*0a20*/  IMAD.MOV R6, RZ, RZ, -R0 ;  /* 0x000000ffff067224 */ /* 0x000fe400078e0a00 */
        /* <DEDUP_REMOVED lines=23> */
.L_x_2275:
        /* <DEDUP_REMOVED lines=12> */
[----:B-1----:R-:W-:Y:S02]  /*0c60*/  IMAD.MOV R0, RZ, RZ, -R3 ;  /* 0x000000ffff007224 */ /* 0x002fe400078e0a03 */
[----:B------:R-:W-:Y:S02]  /*0c70*/  IMAD.MOV.U32 R2, RZ, RZ, RZ ;  /* 0x000000ffff027224 */ /* 0x000fe400078e00ff */
[----:B------:R-:W-:Y:S01]  /*0c80*/  IMAD.MOV.U32 R4, RZ, RZ, R0 ;  /* 0x000000ffff047224 */ /* 0x000fe200078e0000 */
[----:B------:R-:W-:-:S03]  /*0c90*/  IABS R0, R11 ;  /* 0x0000000b00007213 */ /* 0x000fc60000000000 */
[----:B------:R-:W-:Y:S01]  /*0ca0*/  IMAD R4, R4, R6, RZ ;  /* 0x0000000604047224 */ /* 0x000fe200078e02ff */
[----:B------:R-:W-:-:S03]  /*0cb0*/  MOV R5, R0 ;  /* 0x0000000000057202 */ /* 0x000fc60000000f00 */
        /* <DEDUP_REMOVED lines=15> */
[----:B------:R-:W-:Y:S02]  /*0db0*/  IMAD R10, R7, R4, RZ ;  /* 0x00000004070a7224 */ /* 0x000fe400078e02ff */
[----:B------:R-:W-:-:S03]  /*0dc0*/  IMAD.MOV R4, RZ, RZ, -R4 ;  /* 0x000000ffff047224 */ /* 0x000fc600078e0a04 */
[----:B------:R-:W-:Y:S01]  /*0dd0*/  IADD3 R0, -R10, c[0x0][0x538], RZ ;  /* 0x00014e000a007a10 */ /* 0x000fe20007ffe1ff */
[----:B------:R-:W-:-:S03]  /*0de0*/  IMAD R8, R9, R4, R11 ;  /* 0x0000000409087224 */ /* 0x000fc600078e020b */
[----:B------:R-:W-:-:S04]  /*0df0*/  IMNMX R6, R7, R0, PT ;  /* 0x0000000007067217 */ /* 0x000fc80003800200 */
[-C--:B------:R-:W-:Y:S02]  /*0e00*/  IABS R0, R6.reuse ;  /* 0x0000000600007213 */ /* 0x080fe40000000000 */
[----:B------:R-:W-:-:S03]  /*0e10*/  IABS R9, R6 ;  /* 0x0000000600097213 */ /* 0x000fc60000000000 */
[----:B------:R-:W-:-:S04]  /*0e20*/  IMAD.MOV.U32 R5, RZ, RZ, R0 ;  /* 0x000000ffff057224 */ /* 0x000fc800078e0000 */
[----:B------:R-:W1:Y:S08]  /*0e30*/  I2F.RP R2, R5 ;  /* 0x0000000500027306 */ /* 0x000e700000209400 */
[----:B-1----:R-:W1:Y:S02]  /*0e40*/  MUFU.RCP R2, R2 ;  /* 0x0000000200027308 */ /* 0x002e640000001000 */
[----:B-1----:R-:W-:-:S06]  /*0e50*/  IADD3 R2, R2, 0xffffffe, RZ ;  /* 0x0ffffffe02027810 */ /* 0x002fcc0007ffe0ff */
[----:B------:R-:W1:Y:S02]  /*0e60*/  F2I.FTZ.U32.TRUNC.NTZ R3, R2 ;  /* 0x0000000200037305 */ /* 0x000e64000021f000 */
[----:B-1----:R-:W-:Y:S01]  /*0e70*/  IADD3 R0, RZ, -R3, RZ ;  /* 0x80000003ff007210 */ /* 0x002fe20007ffe0ff */
[----:B------:R-:W-:-:S04]  /*0e80*/  IMAD.MOV.U32 R2, RZ, RZ, RZ ;  /* 0x000000ffff027224 */ /* 0x000fc800078e00ff */
[----:B------:R-:W-:Y:S01]  /*0e90*/  IMAD.MOV.U32 R7, RZ, RZ, R0 ;  /* 0x000000ffff077224 */ /* 0x000fe200078e0000 */
[----:B------:R-:W-:-:S03]  /*0ea0*/  IABS R0, R8 ;  /* 0x0000000800007213 */ /* 0x000fc60000000000 */
[----:B------:R-:W-:Y:S02]  /*0eb0*/  IMAD R7, R7, R5, RZ ;  /* 0x0000000507077224 */ /* 0x000fe400078e02ff */
        /* <DEDUP_REMOVED lines=20> */
.L_x_2276:
[----:B------:R-:W-:Y:S05]  /*1000*/  BSYNC B0 ;  /* 0x0000000000007941 */ /* 0x000fea0003800000 */
.L_x_2274:
[----:B------:R-:W-:-:S04]  /*1010*/  LOP3.LUT R0, RZ, R0, RZ, 0x33, !PT ;  /* 0x00000000ff007212 */ /* 0x000fc800078e33ff */
[----:B------:R-:W-:-:S05]  /*1020*/  IADD3 R0, R0, R12, RZ ;  /* 0x0000000c00007210 */ /* 0x000fca0007ffe0ff */
[----:B------:R2:W-:Y:S01]  /*1030*/  STL [R1+0x15c], R0 ;  /* 0x00015c0001007387 */ /* 0x0005e20000100800 */
[----:B------:R-:W-:Y:S05]  /*1040*/  BRA `(.L_x_2277) ;  /* 0x0000004000007947 */ /* 0x000fea0003800000 */
.L_x_2265:
[----:B------:R-:W-:Y:S01]  /*1050*/  MOV R0, UR5 ;  /* 0x0000000500007c02 */ /* 0x000fe20008000f00 */
[----:B------:R2:W-:Y:S04]  /*1060*/  STL [R1+0x15c], RZ ;  /* 0x00015cff01007387 */ /* 0x0005e80000100800 */
[----:B------:R2:W-:Y:S04]  /*1070*/  STL [R1+0xd4], R0 ;  /* 0x0000d40001007387 */ /* 0x0005e80000100800 */
[----:B------:R2:W-:Y:S02]  /*1080*/  STL [R1+0xa8], RZ ;  /* 0x0000a8ff01007387 */ /* 0x0005e40000100800 */
.L_x_2277:
[----:B------:R-:W3:Y:S04]  /*1090*/  LDL R4, [R1+0x15c] ;  /* 0x00015c0001047983 */ /* 0x000ee80000100800 */
[----:B--2---:R-:W2:Y:S04]  /*10a0*/  LDL R0, [R1+0xd4] ;  /* 0x0000d40001007983 */ /* 0x004ea80000100800 */
[----:B------:R-:W4:Y:S04]  /*10b0*/  LDL R3, [R1+0xa8] ;  /* 0x0000a80001037983 */ /* 0x000f280000100800 */
[----:B-1----:R-:W5:Y:S01]  /*10c0*/  LDL R2, [R1+0xac] ;  /* 0x0000ac0001027983 */ /* 0x002f620000100800 */
[----:B------:R-:W-:Y:S01]  /*10d0*/  ISETP.NE.AND P0, PT, R13, RZ, PT ;  /* 0x000000ff0d00720c */ /* 0x000fe20003f05270 */
[----:B------:R-:W-:Y:S01]  /*10e0*/  WARPSYNC 0xffffffff ;  /* 0xffffffff00007948 */ /* 0x000fe20003800000 */
[----:B---3--:R-:W-:Y:S01]  /*10f0*/  IMAD.MOV.U32 R5, RZ, RZ, R4 ;  /* 0x000000ffff057224 */ /* 0x008fe200078e0004 */
[----:B--2---:R-:W-:Y:S01]  /*1100*/  MOV R4, R0 ;  /* 0x0000000000047202 */ /* 0x004fe20000000f00 */
[----:B----4-:R-:W-:Y:S01]  /*1110*/  IMAD.MOV.U32 R6, RZ, RZ, R3 ;  /* 0x000000ffff067224 */ /* 0x010fe200078e0003 */
[----:B-----5:R-:W-:-:S08]  /*1120*/  MOV R7, R2 ;  /* 0x0000000200077202 */ /* 0x020fd00000000f00 */
[----:B------:R1:W-:Y:S04]  /*1130*/  @!P0 STS.128 [0x20080], R4 ;  /* 0x02008004ff008388 */ /* 0x0003e80000000c00 */
[----:B------:R-:W-:Y:S06]  /*1140*/  BAR.ARV 0x5, 0x100 ;  /* 0x0144000000007b1d */ /* 0x000fec0000002000 */
.L_x_2263:
[----:B--23--:R-:W2:Y:S02]  /*1150*/  LDL R0, [R1+0xac] ;  /* 0x0000ac0001007983 */ /* 0x00cea40000100800 */
[----:B--2---:R-:W-:-:S13]  /*1160*/  ISETP.GE.AND P0, PT, R0, c[0x0][0x53c], PT ;  /* 0x00014f0000007a0c */ /* 0x004fda0003f06270 */
[----:B------:R-:W-:Y:S05]  /*1170*/  @P0 EXIT ;  /* 0x000000000000094d */ /* 0x000fea0003800000 */
[----:B------:R-:W2:Y:S01]  /*1180*/  S2R R18, SR_TID.X ;  /* 0x0000000000127919 */ /* 0x000ea20000002100 */
[----:B------:R-:W-:Y:S01]  /*1190*/  IMAD.MOV.U32 R194, RZ, RZ, 0x20 ;  /* 0x00000020ffc27424 */ /* 0x000fe200078e00ff */
[----:B------:R-:W-:Y:S01]  /*11a0*/  ULDC UR7, c[0x0][0x20] ;  /* 0x0000080000077ab9 */ /* 0x000fe20000000800 */
[----:B------:R-:W-:Y:S01]  /*11b0*/  IMAD.MOV.U32 R195, RZ, RZ, 0x40 ;  /* 0x00000040ffc37424 */ /* 0x000fe200078e00ff */
[----:B------:R-:W-:Y:S02]  /*11c0*/  UIADD3 UR7, UP0, UR4, UR7, URZ ;  /* 0x0000000704077290 */ /* 0x000fe4000ff1e03f */
[----:B------:R-:W-:Y:S02]  /*11d0*/  ULDC UR6, c[0x0][0x24] ;  /* 0x0000090000067ab9 */ /* 0x000fe40000000800 */
[----:B------:R-:W-:Y:S01]  /*11e0*/  UIADD3.X UR6, URZ, UR6, URZ, UP0, !UPT ;  /* 0x000000063f067290 */ /* 0x000fe200087fe43f */
[----:B--2---:R-:W-:-:S04]  /*11f0*/  SHF.R.S32.HI R12, RZ, 0x1f, R18 ;  /* 0x0000001fff0c7819 */ /* 0x004fc80000011412 */
[CC--:B------:R-:W-:Y:S02]  /*1200*/  LEA.HI R3, R12.reuse, R18.reuse, RZ, 0x4 ;  /* 0x000000120c037211 */ /* 0x0c0fe400078f20ff */
[----:B-1----:R-:W-:Y:S02]  /*1210*/  LEA.HI R6, R12, R18, RZ, 0x2 ;  /* 0x000000120c067211 */ /* 0x002fe400078f10ff */
        /* <DEDUP_REMOVED lines=12> */
[C---:B------:R-:W-:Y:S01]  /*12e0*/  LOP3.LUT R3, R193.reuse, 0xfffffff8, RZ, 0xc0, !PT ;  /* 0xfffffff8c1037812 */ /* 0x040fe200078ec0ff */
[----:B------:R-:W-:Y:S01]  /*12f0*/  IMAD.SHL.U32 R193, R193, 0x40, RZ ;  /* 0x00000040c1c17824 */ /* 0x000fe200078e00ff */
[CC--:B------:R-:W-:Y:S01]  /*1300*/  LEA.HI R5, R12.reuse, R18.reuse, RZ, 0x5 ;  /* 0x000000120c057211 */ /* 0x0c0fe200078f28ff */
[----:B------:R-:W-:Y:S01]  /*1310*/  IMAD.IADD R0, R7, 0x1, -R4 ;  /* 0x0000000107007824 */ /* 0x000fe200078e0a04 */
[----:B------:R-:W-:Y:S01]  /*1320*/  LEA.HI R145, R12, R18, RZ, 0x3 ;  /* 0x000000120c917211 */ /* 0x000fe200078f18ff */
[----:B------:R-:W-:Y:S01]  /*1330*/  IMAD.IADD R9, R2, 0x1, -R3 ;  /* 0x0000000102097824 */ /* 0x000fe200078e0a03 */
[--C-:B------:R-:W-:Y:S02]  /*1340*/  SHF.R.S32.HI R7, RZ, 0x5, R5.reuse ;  /* 0x00000005ff077819 */ /* 0x100fe40000011405 */
[----:B------:R-:W-:Y:S02]  /*1350*/  SHF.R.S32.HI R4, RZ, 0x1f, R5 ;  /* 0x0000001fff047819 */ /* 0x000fe40000011405 */
[----:B------:R-:W-:-:S02]  /*1360*/  LOP3.LUT R2, R6, 0xfffffffc, RZ, 0xc0, !PT ;  /* 0xfffffffc06027812 */ /* 0x000fc400078ec0ff */
[----:B------:R-:W-:Y:S02]  /*1370*/  LOP3.LUT R146, R145, 0xfffffff8, RZ, 0xc0, !PT ;  /* 0xfffffff891927812 */ /* 0x000fe400078ec0ff */
[----:B------:R-:W-:Y:S01]  /*1380*/  LEA.HI R4, R4, R7, RZ, 0x3 ;  /* 0x0000000704047211 */ /* 0x000fe200078f18ff */
[C---:B------:R-:W-:Y:S01]  /*1390*/  IMAD.IADD R2, R18.reuse, 0x1, -R2 ;  /* 0x0000000112027824 */ /* 0x040fe200078e0a02 */
[----:B------:R-:W-:Y:S01]  /*13a0*/  LOP3.LUT R5, R5, 0xffffffe0, RZ, 0xc0, !PT ;  /* 0xffffffe005057812 */ /* 0x000fe200078ec0ff */
[----:B------:R-:W-:Y:S01]  /*13b0*/  IMAD.IADD R146, R18, 0x1, -R146 ;  /* 0x0000000112927824 */ /* 0x000fe200078e0a92 */
[----:B------:R-:W-:Y:S02]  /*13c0*/  LOP3.LUT R4, R4, 0xffffff8, RZ, 0xc0, !PT ;  /* 0x0ffffff804047812 */ /* 0x000fe400078ec0ff */
[----:B------:R-:W-:Y:S01]  /*13d0*/  LEA.HI R6, R2, R2, RZ, 0x1 ;  /* 0x0000000202067211 */ /* 0x000fe200078f08ff */
[----:B------:R-:W-:Y:S01]  /*13e0*/  IMAD.SHL.U32 R3, R146, 0x40, RZ ;  /* 0x0000004092037824 */ /* 0x000fe200078e00ff */
[----:B------:R-:W-:Y:S01]  /*13f0*/  LOP3.LUT P3, RZ, R0, 0x2, RZ, 0xc0, !PT ;  /* 0x0000000200ff7812 */ /* 0x000fe2000786c0ff */
[----:B------:R-:W-:Y:S01]  /*1400*/  IMAD.IADD R8, R7, 0x1, -R4 ;  /* 0x0000000107087824 */ /* 0x000fe200078e0a04 */
[----:B------:R-:W-:Y:S01]  /*1410*/  LOP3.LUT R4, R6, 0x1ffffffe, RZ, 0xc0, !PT ;  /* 0x1ffffffe06047812 */ /* 0x000fe200078ec0ff */
[----:B------:R-:W-:Y:S01]  /*1420*/  IMAD.IADD R17, R18, 0x1, -R5 ;  /* 0x0000000112117824 */ /* 0x000fe200078e0a05 */
[----:B------:R-:W-:Y:S01]  /*1430*/  LOP3.LUT R3, R3, 0x1c0, RZ, 0xc0, !PT ;  /* 0x000001c003037812 */ /* 0x000fe200078ec0ff */
[----:B------:R-:W-:Y:S01]  /*1440*/  IMAD.SHL.U32 R7, R7, 0x400, RZ ;  /* 0x0000040007077824 */ /* 0x000fe200078e00ff */
[----:B------:R-:W-:Y:S01]  /*1450*/  LOP3.LUT P0, RZ, R0, 0x4, RZ, 0xc0, !PT ;  /* 0x0000000400ff7812 */ /* 0x000fe2000780c0ff */
[C---:B------:R-:W-:Y:S01]  /*1460*/  IMAD.IADD R13, R2.reuse, 0x1, -R4 ;  /* 0x00000001020d7824 */ /* 0x040fe200078e0a04 */
[----:B------:R-:W-:Y:S01]  /*1470*/  LOP3.LUT R5, R3, 0x8, R145, 0xf8, !PT ;  /* 0x0000000803057812 */ /* 0x000fe200078ef891 */
[----:B------:R-:W-:Y:S01]  /*1480*/  IMAD R6, R2, 0x2, R7 ;  /* 0x0000000202067824 */ /* 0x000fe200078e0207 */
[----:B------:R-:W-:Y:S01]  /*1490*/  SHF.R.U32.HI R3, RZ, 0x3, R3 ;  /* 0x00000003ff037819 */ /* 0x000fe20000011603 */
[----:B------:R-:W-:Y:S01]  /*14a0*/  IMAD.SHL.U32 R2, R0, 0x40, RZ ;  /* 0x0000004000027824 */ /* 0x000fe200078e00ff */
[----:B------:R-:W-:Y:S01]  /*14b0*/  SHF.R.S32.HI R10, RZ, 0x1f, R17 ;  /* 0x0000001fff0a7819 */ /* 0x000fe20000011411 */
[----:B------:R-:W-:Y:S01]  /*14c0*/  IMAD.SHL.U32 R4, R11, 0x8, RZ ;  /* 0x000000080b047824 */ /* 0x000fe200078e00ff */
[----:B------:R-:W-:Y:S01]  /*14d0*/  LOP3.LUT R192, R5, R3, RZ, 0x3c, !PT ;  /* 0x0000000305c07212 */ /* 0x000fe200078e3cff */
[----:B------:R-:W-:Y:S01]  /*14e0*/  IMAD.SHL.U32 R140, R146, 0x8, RZ ;  /* 0x00000008928c7824 */ /* 0x000fe200078e00ff */
[----:B------:R-:W-:Y:S01]  /*14f0*/  LEA.HI R10, R10, R17, RZ, 0x2 ;  /* 0x000000110a0a7211 */ /* 0x000fe200078f10ff */
[----:B------:R-:W-:Y:S01]  /*1500*/  IMAD.SHL.U32 R142, R146, 0x4, RZ ;  /* 0x00000004928e7824 */ /* 0x000fe200078e00ff */
[----:B------:R-:W-:Y:S01]  /*1510*/  LOP3.LUT R5, R0, 0x1, RZ, 0xc0, !PT ;  /* 0x0000000100057812 */ /* 0x000fe200078ec0ff */
[----:B------:R-:W-:Y:S01]  /*1520*/  IMAD.SHL.U32 R0, R9, 0x40, RZ ;  /* 0x0000004009007824 */ /* 0x000fe200078e00ff */
[----:B------:R-:W-:Y:S01]  /*1530*/  LOP3.LUT R2, R2, 0x1c0, RZ, 0xc0, !PT ;  /* 0x000001c002027812 */ /* 0x000fe200078ec0ff */
[----:B------:R-:W-:Y:S01]  /*1540*/  IMAD R192, R11, 0x200, R192 ;  /* 0x000002000bc07824 */ /* 0x000fe200078e02c0 */
[----:B------:R-:W-:-:S02]  /*1550*/  SHF.R.S32.HI R3, RZ, 0x2, R10 ;  /* 0x00000002ff037819 */ /* 0x000fc4000001140a */
[----:B------:R-:W-:Y:S02]  /*1560*/  LEA.HI R2, R2, R2, RZ, 0x1d ;  /* 0x0000000202027211 */ /* 0x000fe400078fe8ff */
[----:B------:R-:W-:Y:S01]  /*1570*/  LOP3.LUT R0, R0, 0x1c0, RZ, 0xc0, !PT ;  /* 0x000001c000007812 */ /* 0x000fe200078ec0ff */
[----:B------:R-:W-:Y:S01]  /*1580*/  IMAD R16, R8, 0x10, R3 ;  /* 0x0000001008107824 */ /* 0x000fe200078e0203 */
[----:B------:R-:W-:Y:S01]  /*1590*/  ISETP.NE.U32.AND P4, PT, R5, 0x1, PT ;  /* 0x000000010500780c */ /* 0x000fe20003f85070 */
[----:B------:R-:W-:Y:S01]  /*15a0*/  IMAD.IADD R3, R6, 0x1, R2 ;  /* 0x0000000106037824 */ /* 0x000fe200078e0202 */
[----:B------:R-:W-:Y:S02]  /*15b0*/  LOP3.LUT R2, R0, 0x8, R4, 0xf8, !PT ;  /* 0x0000000800027812 */ /* 0x000fe400078ef804 */
[----:B------:R-:W-:Y:S01]  /*15c0*/  SHF.R.U32.HI R0, RZ, 0x3, R0 ;  /* 0x00000003ff007819 */ /* 0x000fe20000011600 */
[----:B------:R-:W-:Y:S01]  /*15d0*/  IMAD.SHL.U32 R15, R3, 0x2, RZ ;  /* 0x00000002030f7824 */ /* 0x000fe200078e00ff */
[----:B------:R-:W-:Y:S01]  /*15e0*/  LOP3.LUT R193, R193, 0xfffffe00, RZ, 0xc0, !PT ;  /* 0xfffffe00c1c17812 */ /* 0x000fe200078ec0ff */
[----:B------:R-:W-:Y:S01]  /*15f0*/  STL [R1+0x1e0], R16 ;  /* 0x0001e01001007387 */ /* 0x000fe20000100800 */
[----:B------:R-:W-:-:S02]  /*1600*/  LOP3.LUT R0, R2, R0, RZ, 0x3c, !PT ;  /* 0x0000000002007212 */ /* 0x000fc400078e3cff */
[----:B------:R-:W-:Y:S01]  /*1610*/  SHF.R.S32.HI R145, RZ, 0x3, R145 ;  /* 0x00000003ff917819 */ /* 0x000fe20000011491 */
[----:B------:R-:W-:Y:S01]  /*1620*/  STL [R1+0xb4], R15 ;  /* 0x0000b40f01007387 */ /* 0x000fe20000100800 */
[CC--:B------:R-:W-:Y:S02]  /*1630*/  IADD3 R197, R0.reuse, R193.reuse, R7 ;  /* 0x000000c100c57210 */ /* 0x0c0fe40007ffe007 */
[----:B------:R-:W-:Y:S01]  /*1640*/  LOP3.LUT R193, R0, R193, RZ, 0xfc, !PT ;  /* 0x000000c100c17212 */ /* 0x000fe200078efcff */
[----:B------:R-:W-:Y:S01]  /*1650*/  IMAD.SHL.U32 R0, R145, 0x40, RZ ;  /* 0x0000004091007824 */ /* 0x000fe200078e00ff */
[----:B------:R-:W-:Y:S02]  /*1660*/  IADD3 R2, R15, 0x80, RZ ;  /* 0x000000800f027810 */ /* 0x000fe40007ffe0ff */
[----:B------:R-:W-:Y:S02]  /*1670*/  IADD3 R3, R145, 0x20, RZ ;  /* 0x0000002091037810 */ /* 0x000fe40007ffe0ff */
[----:B------:R-:W-:-:S02]  /*1680*/  IADD3 R14, R15, 0x70, RZ ;  /* 0x000000700f0e7810 */ /* 0x000fc40007ffe0ff */
[----:B------:R-:W-:Y:S02]  /*1690*/  @P4 IADD3 R14, R2, 0x10, RZ ;  /* 0x00000010020e4810 */ /* 0x000fe40007ffe0ff */
[----:B------:R-:W-:Y:S02]  /*16a0*/  LEA.HI R7, R12, R18, RZ, 0x6 ;  /* 0x000000120c077211 */ /* 0x000fe400078f30ff */
[----:B------:R-:W-:Y:S01]  /*16b0*/  LOP3.LUT R2, R0, 0x1c0, RZ, 0xc0, !PT ;  /* 0x000001c000027812 */ /* 0x000fe200078ec0ff */
[----:B------:R-:W-:Y:S01]  /*16c0*/  IMAD.SHL.U32 R0, R3, 0x40, RZ ;  /* 0x0000004003007824 */ /* 0x000fe200078e00ff */
[----:B------:R-:W-:Y:S01]  /*16d0*/  SHF.R.S32.HI R12, RZ, 0x1f, R3 ;  /* 0x0000001fff0c7819 */ /* 0x000fe20000011403 */
[----:B------:R-:W-:Y:S01]  /*16e0*/  IMAD.SHL.U32 R7, R7, 0x8, RZ ;  /* 0x0000000807077824 */ /* 0x000fe200078e00ff */
[----:B------:R-:W-:Y:S01]  /*16f0*/  R2P PR, R9, 0x6 ;  /* 0x0000000609007804 */ /* 0x000fe20000000000 */
[----:B------:R-:W-:Y:S01]  /*1700*/  STL [R1+0xb8], R14 ;  /* 0x0000b80e01007387 */ /* 0x000fe20000100800 */
[----:B------:R-:W-:-:S02]  /*1710*/  LEA.HI R12, R12, R3, RZ, 0x3 ;  /* 0x000000030c0c7211 */ /* 0x000fc400078f18ff */
[----:B------:R-:W-:Y:S02]  /*1720*/  LOP3.LUT R3, R0, 0x1c0, RZ, 0xc0, !PT ;  /* 0x000001c000037812 */ /* 0x000fe400078ec0ff */
[----:B------:R-:W-:Y:S01]  /*1730*/  LOP3.LUT R0, R2, 0x38, R140, 0xf8, !PT ;  /* 0x0000003802007812 */ /* 0x000fe200078ef88c */
[----:B------:R-:W-:Y:S01]  /*1740*/  IMAD.SHL.U32 R12, R12, 0x40, RZ ;  /* 0x000000400c0c7824 */ /* 0x000fe200078e00ff */
[----:B------:R-:W-:Y:S02]  /*1750*/  SHF.R.U32.HI R3, RZ, 0x3, R2 ;  /* 0x00000003ff037819 */ /* 0x000fe40000011602 */
[----:B------:R-:W-:Y:S02]  /*1760*/  LOP3.LUT R2, R10, 0x7ffffffc, RZ, 0xc0, !PT ;  /* 0x7ffffffc0a027812 */ /* 0x000fe400078ec0ff */
[----:B------:R-:W-:Y:S02]  /*1770*/  LOP3.LUT R4, R0, R3, RZ, 0x3c, !PT ;  /* 0x0000000300047212 */ /* 0x000fe400078e3cff */
[----:B------:R-:W-:Y:S01]  /*1780*/  LOP3.LUT R7, R7, 0xfffffe00, RZ, 0xc0, !PT ;  /* 0xfffffe0007077812 */ /* 0x000fe200078ec0ff */
[----:B------:R-:W-:Y:S01]  /*1790*/  IMAD.IADD R3, R17, 0x1, -R2 ;  /* 0x0000000111037824 */ /* 0x000fe200078e0a02 */
[----:B------:R-:W-:Y:S01]  /*17a0*/  IADD3 R144, R140, 0x40, RZ ;  /* 0x000000408c907810 */ /* 0x000fe20007ffe0ff */
[----:B------:R1:W-:Y:S01]  /*17b0*/  STL [R1+0x1dc], R4 ;  /* 0x0001dc0401007387 */ /* 0x0003e20000100800 */
[----:B------:R-:W-:-:S02]  /*17c0*/  LOP3.LUT R245, R4, R7, RZ, 0xfc, !PT ;  /* 0x0000000704f57212 */ /* 0x000fc400078efcff */
[C---:B------:R-:W-:Y:S02]  /*17d0*/  SEL R2, R194.reuse, 0xffffffe0, !P3 ;  /* 0xffffffe0c2027807 */ /* 0x040fe40005800000 */
[----:B------:R-:W-:Y:S01]  /*17e0*/  SHF.R.S32.HI R0, RZ, 0x1f, R144 ;  /* 0x0000001fff007819 */ /* 0x000fe20000011490 */
[----:B------:R-:W-:Y:S01]  /*17f0*/  IMAD.SHL.U32 R245, R245, 0x2, RZ ;  /* 0x00000002f5f57824 */ /* 0x000fe200078e00ff */
[----:B------:R-:W-:Y:S02]  /*1800*/  SEL R194, R194, 0xffffffe0, !P1 ;  /* 0xffffffe0c2c27807 */ /* 0x000fe40004800000 */
[----:B------:R-:W-:Y:S02]  /*1810*/  LEA.HI R238, R0, R144, RZ, 0x3 ;  /* 0x0000009000ee7211 */ /* 0x000fe400078f18ff */
[----:B------:R-:W-:Y:S02]  /*1820*/  SEL R0, R195, 0xffffffc0, !P0 ;  /* 0xffffffc0c3007807 */ /* 0x000fe40004000000 */
[----:B------:R-:W-:-:S02]  /*1830*/  LEA R197, R197, 0x10080, 0x1 ;  /* 0x00010080c5c57811 */ /* 0x000fc400078e08ff */
[----:B------:R-:W-:Y:S02]  /*1840*/  LEA R193, R193, 0x4080, 0x1 ;  /* 0x00004080c1c17811 */ /* 0x000fe400078e08ff */
[----:B------:R-:W-:Y:S01]  /*1850*/  SEL R195, R195, 0xffffffc0, !P2 ;  /* 0xffffffc0c3c37807 */ /* 0x000fe20005000000 */
[C---:B------:R-:W-:Y:S01]  /*1860*/  IMAD.IADD R198, R197.reuse, 0x1, R194 ;  /* 0x00000001c5c67824 */ /* 0x040fe200078e02c2 */
[----:B------:R-:W-:Y:S01]  /*1870*/  IADD3 R228, R140, 0x80, RZ ;  /* 0x000000808ce47810 */ /* 0x000fe20007ffe0ff */
[----:B------:R-:W-:Y:S01]  /*1880*/  IMAD.IADD R194, R194, 0x1, R193 ;  /* 0x00000001c2c27824 */ /* 0x000fe200078e02c1 */
[----:B------:R-:W-:Y:S01]  /*1890*/  IADD3 R229, R140, 0xc0, RZ ;  /* 0x000000c08ce57810 */ /* 0x000fe20007ffe0ff */
[----:B------:R-:W-:Y:S01]  /*18a0*/  IMAD.IADD R200, R197, 0x1, R195 ;  /* 0x00000001c5c87824 */ /* 0x000fe200078e02c3 */
[----:B------:R-:W-:Y:S01]  /*18b0*/  LOP3.LUT R238, R238, 0xfffffff8, RZ, 0xc0, !PT ;  /* 0xfffffff8eeee7812 */ /* 0x000fe200078ec0ff */
[----:B------:R-:W-:Y:S01]  /*18c0*/  IMAD.IADD R196, R195, 0x1, R193 ;  /* 0x00000001c3c47824 */ /* 0x000fe200078e02c1 */
[----:B------:R-:W-:Y:S01]  /*18d0*/  SHF.R.S32.HI R141, RZ, 0x1f, R140 ;  /* 0x0000001fff8d7819 */ /* 0x000fe2000001148c */
[----:B-1----:R-:W-:Y:S01]  /*18e0*/  IMAD.SHL.U32 R4, R3, 0x2, RZ ;  /* 0x0000000203047824 */ /* 0x002fe200078e00ff */
[----:B------:R-:W-:Y:S01]  /*18f0*/  SHF.R.S32.HI R250, RZ, 0x1f, R228 ;  /* 0x0000001ffffa7819 */ /* 0x000fe200000114e4 */
[----:B------:R-:W-:Y:S01]  /*1900*/  IMAD R3, R13, 0x8, R16 ;  /* 0x000000080d037824 */ /* 0x000fe200078e0210 */
[----:B------:R-:W-:Y:S01]  /*1910*/  SHF.R.S32.HI R249, RZ, 0x1f, R229 ;  /* 0x0000001ffff97819 */ /* 0x000fe200000114e5 */
[----:B------:R-:W-:Y:S01]  /*1920*/  IMAD.IADD R199, R198, 0x1, R195 ;  /* 0x00000001c6c77824 */ /* 0x000fe200078e02c3 */
[C---:B------:R-:W-:Y:S01]  /*1930*/  IADD3 R38, R4.reuse, 0x8, RZ ;  /* 0x0000000804267810 */ /* 0x040fe20007ffe0ff */
[----:B------:R-:W-:Y:S01]  /*1940*/  STL [R1+0x158], R4 ;  /* 0x0001580401007387 */ /* 0x000fe20000100800 */
[C---:B------:R-:W-:Y:S01]  /*1950*/  IADD3 R36, R4.reuse, 0x18, RZ ;  /* 0x0000001804247810 */ /* 0x040fe20007ffe0ff */
[----:B------:R-:W-:Y:S01]  /*1960*/  IMAD.IADD R195, R195, 0x1, R194 ;  /* 0x00000001c3c37824 */ /* 0x000fe200078e02c2 */
[----:B------:R-:W-:Y:S01]  /*1970*/  SHF.R.S32.HI R13, RZ, 0x1f, R38 ;  /* 0x0000001fff0d7819 */ /* 0x000fe20000011426 */
        /* <DEDUP_REMOVED lines=19> */
[----:B-1----:R-:W-:-:S02]  /*1ab0*/  IADD3 R3, R4, 0xe8, RZ ;  /* 0x000000e804037810 */ /* 0x002fc40007ffe0ff */
[C---:B------:R-:W-:Y:S01]  /*1ac0*/  IADD3 R35, R4.reuse, 0x20, RZ ;  /* 0x0000002004237810 */ /* 0x040fe20007ffe0ff */
[----:B------:R-:W-:Y:S01]  /*1ad0*/  STL [R1+0x100], R9 ;  /* 0x0001000901007387 */ /* 0x000fe20000100800 */
[----:B--2---:R-:W-:Y:S02]  /*1ae0*/  SHF.R.S32.HI R13, RZ, 0x1f, R36 ;  /* 0x0000001fff0d7819 */ /* 0x004fe40000011424 */
        /* <DEDUP_REMOVED lines=23> */
[----:B-1----:R-:W-:-:S02]  /*1c60*/  SHF.R.S32.HI R13, RZ, 0x1f, R33 ;  /* 0x0000001fff0d7819 */ /* 0x002fc40000011421 */
[----:B------:R-:W-:Y:S01]  /*1c70*/  LOP3.LUT R12, R12, 0xfffffe00, RZ, 0xc0, !PT ;  /* 0xfffffe000c0c7812 */ /* 0x000fe200078ec0ff */
[----:B------:R-:W-:Y:S01]  /*1c80*/  STL [R1+0xf0], R5 ;  /* 0x0000f00501007387 */ /* 0x000fe20000100800 */
[----:B------:R-:W-:Y:S02]  /*1c90*/  LEA R192, R192, 0xa080, 0x1 ;  /* 0x0000a080c0c07811 */ /* 0x000fe400078e08ff */
[----:B------:R-:W-:Y:S01]  /*1ca0*/  SHF.R.S32.HI R248, RZ, 0x1f, R238 ;  /* 0x0000001ffff87819 */ /* 0x000fe200000114ee */
[----:B------:R1:W-:Y:S01]  /*1cb0*/  STL [R1+0x1c4], R13 ;  /* 0x0001c40d01007387 */ /* 0x0003e20000100800 */
[----:B--2---:R-:W-:-:S03]  /*1cc0*/  SHF.R.S32.HI R6, RZ, 0x1f, R6 ;  /* 0x0000001fff067819 */ /* 0x004fc60000011406 */
[----:B------:R-:W-:Y:S01]  /*1cd0*/  STL [R1+0xec], R4 ;  /* 0x0000ec0401007387 */ /* 0x000fe20000100800 */
[----:B---3--:R-:W-:-:S03]  /*1ce0*/  SHF.R.S32.HI R37, RZ, 0x1f, R37 ;  /* 0x0000001fff257819 */ /* 0x008fc60000011425 */
[----:B------:R2:W-:Y:S01]  /*1cf0*/  STL [R1+0x16c], R6 ;  /* 0x00016c0601007387 */ /* 0x0005e20000100800 */
[----:B----4-:R-:W-:-:S03]  /*1d00*/  SHF.R.S32.HI R35, RZ, 0x1f, R35 ;  /* 0x0000001fff237819 */ /* 0x010fc60000011423 */
[----:B------:R3:W-:Y:S01]  /*1d10*/  STL [R1+0x140], R31 ;  /* 0x0001401f01007387 */ /* 0x0007e20000100800 */
[----:B-----5:R-:W-:-:S03]  /*1d20*/  SHF.R.S32.HI R34, RZ, 0x1f, R34 ;  /* 0x0000001fff227819 */ /* 0x020fc60000011422 */
[----:B------:R4:W-:Y:S01]  /*1d30*/  STL [R1+0x138], R29 ;  /* 0x0001381d01007387 */ /* 0x0009e20000100800 */
[----:B------:R-:W-:-:S03]  /*1d40*/  SHF.R.S32.HI R32, RZ, 0x1f, R32 ;  /* 0x0000001fff207819 */ /* 0x000fc60000011420 */
[----:B------:R5:W-:Y:S04]  /*1d50*/  STL [R1+0xe0], R28 ;  /* 0x0000e01c01007387 */ /* 0x000be80000100800 */
[----:B------:R5:W-:Y:S01]  /*1d60*/  STL [R1+0x130], R26 ;  /* 0x0001301a01007387 */ /* 0x000be20000100800 */
[----:B-1----:R-:W-:-:S03]  /*1d70*/  SHF.R.S32.HI R13, RZ, 0x1f, R30 ;  /* 0x0000001fff0d7819 */ /* 0x002fc6000001141e */
[----:B------:R1:W-:Y:S04]  /*1d80*/  STL [R1+0x12c], R25 ;  /* 0x00012c1901007387 */ /* 0x0003e80000100800 */
[----:B------:R1:W-:Y:S01]  /*1d90*/  STL [R1+0x1b8], R13 ;  /* 0x0001b80d01007387 */ /* 0x0003e20000100800 */
[----:B--2---:R-:W-:Y:S02]  /*1da0*/  SHF.R.S32.HI R6, RZ, 0x1f, R5 ;  /* 0x0000001fff067819 */ /* 0x004fe40000011405 */
[----:B------:R-:W-:Y:S01]  /*1db0*/  SHF.R.S32.HI R5, RZ, 0x1f, R4 ;  /* 0x0000001fff057819 */ /* 0x000fe20000011404 */
[----:B------:R2:W-:Y:S01]  /*1dc0*/  STL [R1+0x124], R23 ;  /* 0x0001241701007387 */ /* 0x0005e20000100800 */
[----:B------:R-:W-:Y:S01]  /*1dd0*/  IMAD.IADD R4, R15, 0x1, R0 ;  /* 0x000000010f047824 */ /* 0x000fe200078e0200 */
[----:B---3--:R-:W-:-:S02]  /*1de0*/  SHF.R.S32.HI R31, RZ, 0x1f, R31 ;  /* 0x0000001fff1f7819 */ /* 0x008fc4000001141f */
[----:B------:R3:W-:Y:S01]  /*1df0*/  STL [R1+0x120], R22 ;  /* 0x0001201601007387 */ /* 0x0007e20000100800 */
[----:B----4-:R-:W-:-:S03]  /*1e00*/  SHF.R.S32.HI R29, RZ, 0x1f, R29 ;  /* 0x0000001fff1d7819 */ /* 0x010fc6000001141d */
[----:B------:R4:W-:Y:S01]  /*1e10*/  STL [R1+0x118], R20 ;  /* 0x0001181401007387 */ /* 0x0009e20000100800 */
[----:B-----5:R-:W-:-:S03]  /*1e20*/  SHF.R.S32.HI R28, RZ, 0x1f, R28 ;  /* 0x0000001fff1c7819 */ /* 0x020fc6000001141c */
[----:B------:R5:W-:Y:S01]  /*1e30*/  STL [R1+0xdc], R19 ;  /* 0x0000dc1301007387 */ /* 0x000be20000100800 */
[----:B------:R-:W-:-:S03]  /*1e40*/  SHF.R.S32.HI R26, RZ, 0x1f, R26 ;  /* 0x0000001fff1a7819 */ /* 0x000fc6000001141a */
[----:B------:R5:W-:Y:S01]  /*1e50*/  STL [R1+0x110], R17 ;  /* 0x0001101101007387 */ /* 0x000be20000100800 */
[----:B-1----:R-:W-:-:S03]  /*1e60*/  SHF.R.S32.HI R25, RZ, 0x1f, R25 ;  /* 0x0000001fff197819 */ /* 0x002fc60000011419 */
[----:B------:R1:W-:Y:S01]  /*1e70*/  STL [R1+0x10c], R16 ;  /* 0x00010c1001007387 */ /* 0x0003e20000100800 */
[----:B------:R-:W-:-:S03]  /*1e80*/  SHF.R.S32.HI R13, RZ, 0x1f, R27 ;  /* 0x0000001fff0d7819 */ /* 0x000fc6000001141b */
[----:B------:R-:W-:Y:S01]  /*1e90*/  STL [R1+0x13c], R30 ;  /* 0x00013c1e01007387 */ /* 0x000fe20000100800 */
[----:B--2---:R-:W-:-:S03]  /*1ea0*/  SHF.R.S32.HI R23, RZ, 0x1f, R23 ;  /* 0x0000001fff177819 */ /* 0x004fc60000011417 */
[----:B------:R2:W-:Y:S01]  /*1eb0*/  STL [R1+0x1ac], R13 ;  /* 0x0001ac0d01007387 */ /* 0x0005e20000100800 */
[----:B---3--:R-:W-:-:S03]  /*1ec0*/  SHF.R.S32.HI R22, RZ, 0x1f, R22 ;  /* 0x0000001fff167819 */ /* 0x008fc60000011416 */
[----:B------:R-:W-:Y:S01]  /*1ed0*/  STL [R1+0x134], R27 ;  /* 0x0001341b01007387 */ /* 0x000fe20000100800 */
[----:B----4-:R-:W-:-:S03]  /*1ee0*/  SHF.R.S32.HI R20, RZ, 0x1f, R20 ;  /* 0x0000001fff147819 */ /* 0x010fc60000011414 */
[----:B------:R-:W-:Y:S01]  /*1ef0*/  STL [R1+0x128], R24 ;  /* 0x0001281801007387 */ /* 0x000fe20000100800 */
[----:B-----5:R-:W-:-:S03]  /*1f00*/  SHF.R.S32.HI R19, RZ, 0x1f, R19 ;  /* 0x0000001fff137819 */ /* 0x020fc60000011413 */
[----:B------:R-:W-:Y:S01]  /*1f10*/  STL [R1+0x11c], R21 ;  /* 0x00011c1501007387 */ /* 0x000fe20000100800 */
[----:B------:R-:W-:-:S03]  /*1f20*/  SHF.R.S32.HI R17, RZ, 0x1f, R17 ;  /* 0x0000001fff117819 */ /* 0x000fc60000011411 */
[----:B------:R-:W-:Y:S01]  /*1f30*/  STL [R1+0x114], R18 ;  /* 0x0001141201007387 */ /* 0x000fe20000100800 */
[----:B-1----:R-:W-:-:S03]  /*1f40*/  SHF.R.S32.HI R16, RZ, 0x1f, R16 ;  /* 0x0000001fff107819 */ /* 0x002fc60000011410 */
[----:B------:R-:W-:Y:S04]  /*1f50*/  STL [R1+0x1d4], R37 ;  /* 0x0001d42501007387 */ /* 0x000fe80000100800 */
[----:B------:R-:W-:Y:S01]  /*1f60*/  STL [R1+0x1cc], R35 ;  /* 0x0001cc2301007387 */ /* 0x000fe20000100800 */
[----:B--2---:R-:W-:-:S03]  /*1f70*/  SHF.R.S32.HI R13, RZ, 0x1f, R24 ;  /* 0x0000001fff0d7819 */ /* 0x004fc60000011418 */
[----:B------:R-:W-:Y:S04]  /*1f80*/  STL [R1+0x1c8], R34 ;  /* 0x0001c82201007387 */ /* 0x000fe80000100800 */
[----:B------:R1:W-:Y:S04]  /*1f90*/  STL [R1+0x1a0], R13 ;  /* 0x0001a00d01007387 */ /* 0x0003e80000100800 */
[----:B------:R-:W-:Y:S04]  /*1fa0*/  STL [R1+0x1c0], R32 ;  /* 0x0001c02001007387 */ /* 0x000fe80000100800 */
[----:B------:R-:W-:Y:S04]  /*1fb0*/  STL [R1+0x1bc], R31 ;  /* 0x0001bc1f01007387 */ /* 0x000fe80000100800 */
[----:B------:R-:W-:Y:S04]  /*1fc0*/  STL [R1+0x1b4], R29 ;  /* 0x0001b41d01007387 */ /* 0x000fe80000100800 */
[----:B------:R-:W-:Y:S04]  /*1fd0*/  STL [R1+0x1b0], R28 ;  /* 0x0001b01c01007387 */ /* 0x000fe80000100800 */
[----:B------:R-:W-:Y:S04]  /*1fe0*/  STL [R1+0x1a8], R26 ;  /* 0x0001a81a01007387 */ /* 0x000fe80000100800 */
[----:B------:R-:W-:Y:S01]  /*1ff0*/  STL [R1+0x1a4], R25 ;  /* 0x0001a41901007387 */ /* 0x000fe20000100800 */
[----:B-1----:R-:W-:-:S03]  /*2000*/  SHF.R.S32.HI R13, RZ, 0x1f, R21 ;  /* 0x0000001fff0d7819 */ /* 0x002fc60000011415 */
        /* <DEDUP_REMOVED lines=11> */
[----:B------:R-:W-:Y:S01]  /*20c0*/  STL [R1+0xd0], R4 ;  /* 0x0000d00401007387 */ /* 0x000fe20000100800 */
[----:B-1----:R-:W-:Y:S02]  /*20d0*/  SHF.R.S32.HI R13, RZ, 0x1f, R11 ;  /* 0x0000001fff0d7819 */ /* 0x002fe4000001140b */
[----:B------:R-:W-:-:S02]  /*20e0*/  SHF.R.S32.HI R11, RZ, 0x1f, R10 ;  /* 0x0000001fff0b7819 */ /* 0x000fc4000001140a */
[----:B------:R-:W-:Y:S01]  /*20f0*/  SHF.R.S32.HI R10, RZ, 0x1f, R9 ;  /* 0x0000001fff0a7819 */ /* 0x000fe20000011409 */
[----:B------:R-:W-:Y:S01]  /*2100*/  STL [R1+0x17c], R13 ;  /* 0x00017c0d01007387 */ /* 0x000fe20000100800 */
[----:B------:R-:W-:Y:S02]  /*2110*/  SHF.R.S32.HI R9, RZ, 0x1f, R8 ;  /* 0x0000001fff097819 */ /* 0x000fe40000011408 */
[----:B------:R-:W-:Y:S01]  /*2120*/  SHF.R.S32.HI R8, RZ, 0x1f, R3 ;  /* 0x0000001fff087819 */ /* 0x000fe20000011403 */
[----:B------:R-:W-:Y:S01]  /*2130*/  IMAD.IADD R3, R15, 0x1, R2 ;  /* 0x000000010f037824 */ /* 0x000fe200078e0202 */
[----:B------:R-:W-:Y:S01]  /*2140*/  STL [R1+0x178], R11 ;  /* 0x0001780b01007387 */ /* 0x000fe20000100800 */
[----:B------:R-:W-:-:S03]  /*2150*/  IMAD.IADD R2, R2, 0x1, R14 ;  /* 0x0000000102027824 */ /* 0x000fc600078e020e */
[----:B------:R1:W-:Y:S04]  /*2160*/  STL [R1+0xc0], R3 ;  /* 0x0000c00301007387 */ /* 0x0003e80000100800 */
[----:B------:R-:W-:Y:S04]  /*2170*/  STL [R1+0x174], R10 ;  /* 0x0001740a01007387 */ /* 0x000fe80000100800 */
[----:B------:R-:W-:Y:S04]  /*2180*/  STL [R1+0x170], R9 ;  /* 0x0001700901007387 */ /* 0x000fe80000100800 */
[----:B------:R-:W-:Y:S04]  /*2190*/  STL [R1+0x168], R8 ;  /* 0x0001680801007387 */ /* 0x000fe80000100800 */
[----:B------:R-:W-:Y:S01]  /*21a0*/  STL [R1+0xbc], R2 ;  /* 0x0000bc0201007387 */ /* 0x000fe20000100800 */
[----:B-1----:R-:W-:-:S05]  /*21b0*/  IMAD.IADD R3, R0, 0x1, R3 ;  /* 0x0000000100037824 */ /* 0x002fca00078e0203 */
[----:B------:R1:W-:Y:S02]  /*21c0*/  STL [R1+0xcc], R3 ;  /* 0x0000cc0301007387 */ /* 0x0003e40000100800 */
[----:B-1----:R-:W-:Y:S02]  /*21d0*/  IMAD.IADD R3, R0, 0x1, R14 ;  /* 0x0000000100037824 */ /* 0x002fe400078e020e */
[----:B------:R-:W-:-:S03]  /*21e0*/  IMAD.IADD R0, R2, 0x1, R0 ;  /* 0x0000000102007824 */ /* 0x000fc600078e0200 */
[----:B------:R1:W-:Y:S04]  /*21f0*/  STL [R1+0xc8], R3 ;  /* 0x0000c80301007387 */ /* 0x0003e80000100800 */
[----:B------:R1:W-:Y:S02]  /*2200*/  STL [R1+0xc4], R0 ;  /* 0x0000c40001007387 */ /* 0x0003e40000100800 */
.L_x_2511:
[----:B------:R-:W2:Y:S01]  /*2210*/  LDL R24, [R1+0xac] ;  /* 0x0000ac0001187983 */ /* 0x000ea20000100800 */
[----:B------:R-:W-:-:S03]  /*2220*/  ISETP.NE.U32.AND P0, PT, RZ, c[0x0][0x370], PT ;  /* 0x0000dc00ff007a0c */ /* 0x000fc60003f05070 */
[----:B------:R-:W3:Y:S01]  /*2230*/  LDL R25, [R1+0xa8] ;  /* 0x0000a80001197983 */ /* 0x000ee20000100800 */
[----:B------:R-:W-:Y:S02]  /*2240*/  ISETP.NE.AND.EX P0, PT, RZ, c[0x0][0x374], PT, P0 ;  /* 0x0000dd00ff007a0c */ /* 0x000fe40003f05300 */
[----:B------:R-:W-:Y:S01]  /*2250*/  ISETP.NE.U32.AND P4, PT, RZ, c[0x0][0x358], PT ;  /* 0x0000d600ff007a0c */ /* 0x000fe20003f85070 */
[----:B------:R-:W-:Y:S02]  /*2260*/  IMAD.MOV.U32 R23, RZ, RZ, 0x4 ;  /* 0x00000004ff177424 */ /* 0x000fe400078e00ff */
[----:B-1----:R-:W-:Y:S01]  /*2270*/  IMAD.MOV.U32 R0, RZ, RZ, RZ ;  /* 0x000000ffff007224 */ /* 0x002fe200078e00ff */
[----:B------:R-:W-:Y:S02]  /*2280*/  ISETP.NE.AND.EX P4, PT, RZ, c[0x0][0x35c], PT, P4 ;  /* 0x0000d700ff007a0c */ /* 0x000fe40003f85340 */
[----:B------:R-:W-:Y:S01]  /*2290*/  ISETP.NE.U32.AND P3, PT, RZ, c[0x0][0x350], PT ;  /* 0x0000d400ff007a0c */ /* 0x000fe20003f65070 */
[----:B------:R-:W-:Y:S01]  /*22a0*/  IMAD.MOV.U32 R20, RZ, RZ, RZ ;  /* 0x000000ffff147224 */ /* 0x000fe200078e00ff */
[----:B------:R-:W-:-:S02]  /*22b0*/  ISETP.NE.U32.AND P2, PT, RZ, c[0x0][0x348], PT ;  /* 0x0000d200ff007a0c */ /* 0x000fc40003f45070 */
[----:B------:R-:W-:Y:S02]  /*22c0*/  ISETP.NE.AND.EX P3, PT, RZ, c[0x0][0x354], PT, P3 ;  /* 0x0000d500ff007a0c */ /* 0x000fe40003f65330 */
[----:B------:R-:W-:Y:S01]  /*22d0*/  ISETP.NE.AND.EX P2, PT, RZ, c[0x0][0x34c], PT, P2 ;  /* 0x0000d300ff007a0c */ /* 0x000fe20003f45320 */
[----:B------:R-:W-:Y:S02]  /*22e0*/  IMAD.MOV.U32 R22, RZ, RZ, RZ ;  /* 0x000000ffff167224 */ /* 0x000fe400078e00ff */
[----:B------:R-:W-:Y:S02]  /*22f0*/  IMAD.MOV.U32 R4, RZ, RZ, RZ ;  /* 0x000000ffff047224 */ /* 0x000fe400078e00ff */
[----:B--2---:R-:W-:-:S05]  /*2300*/  @P0 IMAD.WIDE R2, R24, R23, c[0x0][0x370] ;  /* 0x0000dc0018020625 */ /* 0x004fca00078e0217 */
[----:B------:R1:W2:Y:S01]  /*2310*/  @P0 LDG.E R0, [R2.64] ;  /* 0x0000000a02000981 */ /* 0x0002a2000c1e1900 */
[----:B------:R-:W-:-:S04]  /*2320*/  IMAD.WIDE R8, R24, R23, c[0x0][0x350] ;  /* 0x0000d40018087625 */ /* 0x000fc800078e0217 */
[CC--:B------:R-:W-:Y:S01]  /*2330*/  IMAD.WIDE R10, R24.reuse, R23.reuse, c[0x0][0x348] ;  /* 0x0000d200180a7625 */ /* 0x0c0fe200078e0217 */
[----:B------:R-:W4:Y:S04]  /*2340*/  @P3 LDG.E R22, [R8.64] ;  /* 0x0000000a08163981 */ /* 0x000f28000c1e1900 */
[----:B------:R-:W3:Y:S01]  /*2350*/  @P2 LDG.E R4, [R10.64] ;  /* 0x0000000a0a042981 */ /* 0x000ee2000c1e1900 */
[----:B-1----:R-:W-:-:S05]  /*2360*/  IMAD.WIDE R2, R24, R23, c[0x0][0x358] ;  /* 0x0000d60018027625 */ /* 0x002fca00078e0217 */
[----:B------:R-:W3:Y:S01]  /*2370*/  @P4 LDG.E R20, [R2.64] ;  /* 0x0000000a02144981 */ /* 0x000ee2000c1e1900 */
[----:B------:R-:W-:-:S04]  /*2380*/  ISETP.NE.U32.AND P1, PT, RZ, c[0x0][0x360], PT ;  /* 0x0000d800ff007a0c */ /* 0x000fc80003f25070 */
[----:B------:R-:W-:Y:S01]  /*2390*/  ISETP.NE.AND.EX P1, PT, RZ, c[0x0][0x364], PT, P1 ;  /* 0x0000d900ff007a0c */ /* 0x000fe20003f25310 */
[----:B------:R-:W-:Y:S01]  /*23a0*/  YIELD ;  /* 0x0000000000007946 */ /* 0x000fe20003800000 */
[----:B------:R-:W-:Y:S02]  /*23b0*/  ULDC UR5, c[0x0][0x2ac] ;  /* 0x0000ab0000057ab9 */ /* 0x000fe40000000800 */
[----:B------:R-:W-:Y:S01]  /*23c0*/  ULDC UR4, c[0x0][0x1d0] ;  /* 0x0000740000047ab9 */ /* 0x000fe20000000800 */
[----:B------:R-:W-:Y:S01]  /*23d0*/  IMAD.U32 R6, RZ, RZ, UR7 ;  /* 0x00000007ff067e24 */ /* 0x000fe2000f8e00ff */
[----:B------:R-:W-:Y:S01]  /*23e0*/  UIMAD UR4, UR5, UR4, URZ ;  /* 0x00000004050472a4 */ /* 0x000fe2000f8e023f */
[----:B------:R-:W-:-:S03]  /*23f0*/  MOV R19, c[0x0][0x168] ;  /* 0x00005a0000137a02 */ /* 0x000fc60000000f00 */
[----:B------:R-:W-:-:S03]  /*2400*/  IADD3 R172, P0, R6, 0x48, RZ ;  /* 0x0000004806ac7810 */ /* 0x000fc60007f1e0ff */
[----:B------:R-:W-:Y:S01]  /*2410*/  @P1 IMAD.WIDE R14, R24, R23, c[0x0][0x360] ;  /* 0x0000d800180e1625 */ /* 0x000fe200078e0217 */
[----:B------:R-:W-:-:S03]  /*2420*/  IADD3.X R173, RZ, UR6, RZ, P0, !PT ;  /* 0x00000006ffad7c10 */ /* 0x000fc600087fe4ff */
[----:B------:R-:W-:Y:S01]  /*2430*/  IMAD.U32 R18, RZ, RZ, UR4 ;  /* 0x00000004ff127e24 */ /* 0x000fe2000f8e00ff */
[----:B------:R1:W5:Y:S04]  /*2440*/  @P1 LDG.E R19, [R14.64] ;  /* 0x0000000a0e131981 */ /* 0x000368000c1e1900 */
[----:B--2---:R-:W-:Y:S01]  /*2450*/  STL [R1+0x48], R0 ;  /* 0x0000480001007387 */ /* 0x004fe20000100800 */
[----:B----4-:R-:W-:-:S03]  /*2460*/  IMAD.IADD R5, R22, 0x1, R0 ;  /* 0x0000000116057824 */ /* 0x010fc600078e0200 */
[----:B---3--:R2:W-:Y:S04]  /*2470*/  STL [R1+0x4c], R4 ;  /* 0x00004c0401007387 */ /* 0x0085e80000100800 */
[----:B------:R3:W-:Y:S04]  /*2480*/  STL [R1+0x50], R5 ;  /* 0x0000500501007387 */ /* 0x0007e80000100800 */
[----:B------:R4:W-:Y:S01]  /*2490*/  STL [R1+0x54], R20 ;  /* 0x0000541401007387 */ /* 0x0009e20000100800 */
[C---:B--2---:R-:W-:Y:S02]  /*24a0*/  LOP3.LUT R4, R25.reuse, 0xff000000, RZ, 0xc0, !PT ;  /* 0xff00000019047812 */ /* 0x044fe400078ec0ff */
[----:B---3--:R-:W-:-:S02]  /*24b0*/  LOP3.LUT R5, R25, 0xff0000, RZ, 0xc0, !PT ;  /* 0x00ff000019057812 */ /* 0x008fc400078ec0ff */
[----:B------:R-:W-:-:S04]  /*24c0*/  SHF.R.U32.HI R4, RZ, 0x8, R4 ;  /* 0x00000008ff047819 */ /* 0x000fc80000011604 */
[----:B-1----:R-:W-:Y:S01]  /*24d0*/  LEA.HI R14, R5, R4, RZ, 0x10 ;  /* 0x00000004050e7211 */ /* 0x002fe200078f80ff */
[----:B------:R-:W-:Y:S01]  /*24e0*/  IMAD.MOV.U32 R4, RZ, RZ, c[0x0][0x228] ;  /* 0x00008a00ff047624 */ /* 0x000fe200078e00ff */
[----:B------:R-:W-:Y:S05]  /*24f0*/  @P1 BRA `(.L_x_2278) ;  /* 0x0000004000001947 */ /* 0x000fea0003800000 */
[----:B------:R-:W-:Y:S05]  /*2500*/  @!P2 BRA `(.L_x_2278) ;  /* 0x000000300000a947 */ /* 0x000fea0003800000 */
[----:B------:R1:W2:Y:S04]  /*2510*/  LDG.E R5, [R10.64] ;  /* 0x0000000a0a057981 */ /* 0x0002a8000c1e1900 */
[----:B-1----:R-:W2:Y:S02]  /*2520*/  LDG.E R10, [R10.64+0x4] ;  /* 0x0000040a0a0a7981 */ /* 0x002ea4000c1e1900 */
[----:B--2--5:R-:W-:-:S05]  /*2530*/  IADD3 R19, -R5, R10, RZ ;  /* 0x0000000a05137210 */ /* 0x024fca0007ffe1ff */
.L_x_2278:
[----:B-----5:R1:W-:Y:S01]  /*2540*/  STL [R1+0x58], R19 ;  /* 0x0000581301007387 */ /* 0x0203e20000100800 */
[----:B------:R-:W-:-:S04]  /*2550*/  ISETP.NE.U32.AND P0, PT, RZ, c[0x0][0x368], PT ;  /* 0x0000da00ff007a0c */ /* 0x000fc80003f05070 */
[----:B------:R-:W-:-:S13]  /*2560*/  ISETP.NE.AND.EX P0, PT, RZ, c[0x0][0x36c], PT, P0 ;  /* 0x0000db00ff007a0c */ /* 0x000fda0003f05300 */
[----:B------:R-:W-:Y:S05]  /*2570*/  @!P0 BRA `(.L_x_2279) ;  /* 0x0000003000008947 */ /* 0x000fea0003800000 */
[----:B------:R-:W-:-:S05]  /*2580*/  IMAD.WIDE R8, R24, R23, c[0x0][0x368] ;  /* 0x0000da0018087625 */ /* 0x000fca00078e0217 */
[----:B------:R2:W5:Y:S01]  /*2590*/  LDG.E R18, [R8.64] ;  /* 0x0000000a08127981 */ /* 0x000562000c1e1900 */
[----:B------:R-:W-:Y:S05]  /*25a0*/  BRA `(.L_x_2280) ;  /* 0x0000004000007947 */ /* 0x000fea0003800000 */
.L_x_2279:
[----:B------:R-:W-:Y:S05]  /*25b0*/  @!P3 BRA `(.L_x_2280) ;  /* 0x000000300000b947 */ /* 0x000fea0003800000 */
[----:B------:R2:W3:Y:S04]  /*25c0*/  LDG.E R5, [R8.64] ;  /* 0x0000000a08057981 */ /* 0x0004e8000c1e1900 */
[----:B--2---:R-:W3:Y:S02]  /*25d0*/  LDG.E R8, [R8.64+0x4] ;  /* 0x0000040a08087981 */ /* 0x004ee4000c1e1900 */
[----:B---3--:R-:W-:Y:S02]  /*25e0*/  IADD3 R18, -R5, R8, RZ ;  /* 0x0000000805127210 */ /* 0x008fe40007ffe1ff */
.L_x_2280:
[----:B------:R-:W-:Y:S01]  /*25f0*/  ISETP.NE.U32.AND P0, PT, RZ, c[0x0][0x378], PT ;  /* 0x0000de00ff007a0c */ /* 0x000fe20003f05070 */
[----:B--2---:R-:W2:Y:S03]  /*2600*/  LDL R8, [R1+0x15c] ;  /* 0x00015c0001087983 */ /* 0x004ea60000100800 */
[----:B------:R-:W-:Y:S01]  /*2610*/  ISETP.NE.AND.EX P0, PT, RZ, c[0x0][0x37c], PT, P0 ;  /* 0x0000df00ff007a0c */ /* 0x000fe20003f05300 */
[----:B----4-:R3:W4:Y:S01]  /*2620*/  @P4 LDG.E R6, [R2.64] ;  /* 0x0000000a02064981 */ /* 0x010722000c1e1900 */
[----:B-----5:R-:W-:-:S03]  /*2630*/  IMAD.MOV.U32 R13, RZ, RZ, R18 ;  /* 0x000000ffff0d7224 */ /* 0x020fc600078e0012 */
[----:B------:R3:W4:Y:S08]  /*2640*/  @P4 LDG.E R5, [R2.64+0x4] ;  /* 0x0000040a02054981 */ /* 0x000730000c1e1900 */
[----:B---3--:R-:W-:-:S05]  /*2650*/  @P0 IMAD.WIDE R2, R24, R23, c[0x0][0x378] ;  /* 0x0000de0018020625 */ /* 0x008fca00078e0217 */
[----:B------:R3:W4:Y:S01]  /*2660*/  @P0 LDG.E R13, [R2.64] ;  /* 0x0000000a020d0981 */ /* 0x000722000c1e1900 */
[----:B------:R-:W-:-:S05]  /*2670*/  IMAD.IADD R15, R18, 0x1, -R0 ;  /* 0x00000001120f7824 */ /* 0x000fca00078e0a00 */
[----:B------:R1:W-:Y:S01]  /*2680*/  STL [R1+0x5c], R15 ;  /* 0x00005c0f01007387 */ /* 0x0003e20000100800 */
[----:B---3--:R-:W-:-:S05]  /*2690*/  IMAD.MOV.U32 R2, RZ, RZ, c[0x0][0x2c4] ;  /* 0x0000b100ff027624 */ /* 0x008fca00078e00ff */
[----:B------:R-:W-:Y:S01]  /*26a0*/  ISETP.NE.AND P1, PT, R2, 0x1, PT ;  /* 0x000000010200780c */ /* 0x000fe20003f25270 */
[----:B--2---:R-:W-:Y:S02]  /*26b0*/  IMAD.SHL.U32 R9, R8, 0x80, RZ ;  /* 0x0000008008097824 */ /* 0x004fe400078e00ff */
[----:B------:R-:W-:-:S03]  /*26c0*/  IMAD.MOV.U32 R8, RZ, RZ, c[0x0][0x32c] ;  /* 0x0000cb00ff087624 */ /* 0x000fc600078e00ff */
[----:B------:R-:W-:Y:S01]  /*26d0*/  IADD3 R0, R9, 0x7f, RZ ;  /* 0x0000007f09007810 */ /* 0x000fe20007ffe0ff */
[----:B------:R1:W-:Y:S01]  /*26e0*/  STL [R1+0xa0], R9 ;  /* 0x0000a00901007387 */ /* 0x0003e20000100800 */
[----:B------:R-:W-:Y:S01]  /*26f0*/  ISETP.GE.AND P2, PT, R8, 0x1, PT ;  /* 0x000000010800780c */ /* 0x000fe20003f46270 */
[----:B----4-:R-:W-:-:S04]  /*2700*/  @P4 IMAD.IADD R4, R5, 0x1, -R6 ;  /* 0x0000000105044824 */ /* 0x010fc800078e0a06 */
[----:B------:R-:W-:-:S04]  /*2710*/  @P1 IMAD.HI.U32 R3, R0, c[0x0][0x2c8], RZ ;  /* 0x0000b20000031a27 */ /* 0x000fc800078e00ff */
[----:B------:R-:W-:Y:S01]  /*2720*/  IMAD.IADD R5, R15, 0x1, R4 ;  /* 0x000000010f057824 */ /* 0x000fe200078e0204 */
[----:B------:R-:W-:-:S04]  /*2730*/  @P1 SHF.R.U32.HI R0, RZ, c[0x0][0x2cc], R3 ;  /* 0x0000b300ff001a19 */ /* 0x000fc80000011603 */
[----:B------:R1:W-:Y:S01]  /*2740*/  STL.64 [R1+0x60], R4 ;  /* 0x0000600401007387 */ /* 0x0003e20000100a00 */
[----:B------:R-:W-:Y:S02]  /*2750*/  IADD3 R2, R5, 0x2f, RZ ;  /* 0x0000002f05027810 */ /* 0x000fe40007ffe0ff */
[----:B------:R-:W-:-:S03]  /*2760*/  IADD3 R0, R0, 0x1, R5 ;  /* 0x0000000100007810 */ /* 0x000fc60007ffe005 */
[----:B------:R-:W-:-:S04]  /*2770*/  IMAD.HI R2, R2, 0x2aaaaaab, RZ ;  /* 0x2aaaaaab02027827 */ /* 0x000fc800078e02ff */
[----:B------:R-:W-:Y:S01]  /*2780*/  IMAD.IADD R3, R0, 0x1, -R19 ;  /* 0x0000000100037824 */ /* 0x000fe200078e0a13 */
[----:B------:R-:W-:-:S04]  /*2790*/  SHF.R.U32.HI R6, RZ, 0x1f, R2 ;  /* 0x0000001fff067819 */ /* 0x000fc80000011602 */
[----:B------:R-:W-:Y:S02]  /*27a0*/  LEA.HI.SX32 R21, R2, R6, 0x1d ;  /* 0x0000000602157211 */ /* 0x000fe400078feaff */
[----:B------:R-:W-:Y:S01]  /*27b0*/  IADD3 R2, R3, c[0x0][0x328], RZ ;  /* 0x0000ca0003027a10 */ /* 0x000fe20007ffe0ff */
[----:B------:R1:W-:Y:S01]  /*27c0*/  STL [R1+0x68], R13 ;  /* 0x0000680d01007387 */ /* 0x0003e20000100800 */
        /* <DEDUP_REMOVED lines=11> */
.L_x_2283:
[----:B------:R-:W-:-:S13]  /*2880*/  ISETP.NE.AND P0, PT, R8, 0x1, PT ;  /* 0x000000010800780c */ /* 0x000fda0003f05270 */
[----:B------:R-:W-:-:S05]  /*2890*/  @P0 IMAD.HI.U32 R3, R0, c[0x0][0x330], RZ ;  /* 0x0000cc0000030a27 */ /* 0x000fca00078e00ff */
[----:B------:R-:W-:Y:S02]  /*28a0*/  @P0 SHF.R.U32.HI R0, RZ, c[0x0][0x334], R3 ;  /* 0x0000cd00ff000a19 */ /* 0x000fe40000011603 */
.L_x_2284:
[----:B------:R-:W-:Y:S05]  /*28b0*/  BSYNC B0 ;  /* 0x0000000000007941 */ /* 0x000fea0003800000 */
.L_x_2282:
[----:B------:R-:W-:-:S05]  /*28c0*/  IMAD R0, R0, R8, c[0x0][0x32c] ;  /* 0x0000cb0000007624 */ /* 0x000fca00078e0208 */
[----:B------:R-:W-:-:S04]  /*28d0*/  IMNMX R2, R2, R0, PT ;  /* 0x0000000002027217 */ /* 0x000fc80003800200 */
.L_x_2281:
[----:B------:R-:W-:Y:S01]  /*28e0*/  IADD3 R3, R2, 0x2f, RZ ;  /* 0x0000002f02037810 */ /* 0x000fe20007ffe0ff */
[----:B------:R-:W-:-:S04]  /*28f0*/  @P1 IMAD.HI.U32 R2, R9, c[0x0][0x2c8], RZ ;  /* 0x0000b20009021a27 */ /* 0x000fc800078e00ff */
[----:B------:R-:W-:-:S04]  /*2900*/  IMAD.HI R3, R3, 0x2aaaaaab, RZ ;  /* 0x2aaaaaab03037827 */ /* 0x000fc800078e02ff */
[----:B------:R-:W-:Y:S01]  /*2910*/  IMAD.MOV.U32 R0, RZ, RZ, R9 ;  /* 0x000000ffff007224 */ /* 0x000fe200078e0009 */
[----:B------:R-:W-:Y:S02]  /*2920*/  @P1 SHF.R.U32.HI R0, RZ, c[0x0][0x2cc], R2 ;  /* 0x0000b300ff001a19 */ /* 0x000fe40000011602 */
[----:B------:R-:W-:Y:S02]  /*2930*/  SHF.R.U32.HI R11, RZ, 0x1f, R3 ;  /* 0x0000001fff0b7819 */ /* 0x000fe40000011603 */
[----:B------:R-:W-:Y:S02]  /*2940*/  IADD3 R0, R0, R5, -R19 ;  /* 0x0000000500007210 */ /* 0x000fe40007ffe813 */
[----:B------:R-:W-:Y:S02]  /*2950*/  LEA.HI.SX32 R11, R3, R11, 0x1d ;  /* 0x0000000b030b7211 */ /* 0x000fe400078feaff */
        /* <DEDUP_REMOVED lines=12> */
.L_x_2287:
[----:B------:R-:W-:-:S13]  /*2a20*/  ISETP.NE.AND P0, PT, R8, 0x1, PT ;  /* 0x000000010800780c */ /* 0x000fda0003f05270 */
[----:B------:R-:W-:-:S05]  /*2a30*/  @P0 IMAD.HI.U32 R3, R0, c[0x0][0x330], RZ ;  /* 0x0000cc0000030a27 */ /* 0x000fca00078e00ff */
[----:B------:R-:W-:Y:S02]  /*2a40*/  @P0 SHF.R.U32.HI R0, RZ, c[0x0][0x334], R3 ;  /* 0x0000cd00ff000a19 */ /* 0x000fe40000011603 */
.L_x_2288:
[----:B------:R-:W-:Y:S05]  /*2a50*/  BSYNC B0 ;  /* 0x0000000000007941 */ /* 0x000fea0003800000 */
.L_x_2286:
[----:B------:R-:W-:-:S05]  /*2a60*/  IMAD R0, R0, c[0x0][0x32c], RZ ;  /* 0x0000cb0000007a24 */ /* 0x000fca00078e02ff */
[----:B------:R-:W-:-:S05]  /*2a70*/  IMNMX R2, R2, R0, !PT ;  /* 0x0000000002027217 */ /* 0x000fca0007800200 */
.L_x_2285:
[----:B------:R-:W-:Y:S01]  /*2a80*/  IMAD.HI R2, R2, 0x2aaaaaab, RZ ;  /* 0x2aaaaaab02027827 */ /* 0x000fe200078e02ff */
[----:B------:R-:W-:Y:S01]  /*2a90*/  LOP3.LUT R26, R14, 0xff, RZ, 0xc0, !PT ;  /* 0x000000ff0e1a7812 */ /* 0x000fe200078ec0ff */
[----:B------:R-:W-:Y:S01]  /*2aa0*/  BSSY B0, `(.L_x_2289) ;  /* 0x0000029000007945 */ /* 0x000fe20003800000 */
[----:B------:R-:W-:Y:S02]  /*2ab0*/  SHF.R.U32.HI R0, RZ, 0x10, R14 ;  /* 0x00000010ff007819 */ /* 0x000fe4000001160e */
[----:B------:R-:W-:Y:S01]  /*2ac0*/  SHF.R.U32.HI R10, RZ, 0x1f, R2 ;  /* 0x0000001fff0a7819 */ /* 0x000fe20000011602 */
[----:B------:R2:W-:Y:S03]  /*2ad0*/  STL [R1+0xd8], R26 ;  /* 0x0000d81a01007387 */ /* 0x0005e60000100800 */
[----:B------:R-:W-:Y:S01]  /*2ae0*/  LEA.HI.SX32 R10, R2, R10, 0x1d ;  /* 0x0000000a020a7211 */ /* 0x000fe200078feaff */
[----:B------:R2:W-:Y:S01]  /*2af0*/  STL [R1+0xb0], R0 ;  /* 0x0000b00001007387 */ /* 0x0005e20000100800 */
[----:B------:R-:W-:-:S02]  /*2b00*/  IMAD.MOV.U32 R2, RZ, RZ, RZ ;  /* 0x000000ffff027224 */ /* 0x000fc400078e00ff */
[----:B------:R-:W-:-:S04]  /*2b10*/  IMNMX R10, RZ, R10, !PT ;  /* 0x0000000aff0a7217 */ /* 0x000fc80007800200 */
[----:B------:R-:W-:-:S13]  /*2b20*/  ISETP.GT.AND P0, PT, R11, R10, PT ;  /* 0x0000000a0b00720c */ /* 0x000fda0003f04270 */
[----:B------:R-:W-:Y:S05]  /*2b30*/  @!P0 BRA `(.L_x_2290) ;  /* 0x000001f000008947 */ /* 0x000fea0003800000 */
[----:B------:R-:W-:-:S04]  /*2b40*/  ISETP.NE.AND P0, PT, R0, RZ, PT ;  /* 0x000000ff0000720c */ /* 0x000fc80003f05270 */
[----:B--2---:R-:W-:-:S04]  /*2b50*/  SEL R0, R0, c[0x0][0x338], P0 ;  /* 0x0000ce0000007a07 */ /* 0x004fc80000000000 */
[----:B------:R-:W-:Y:S02]  /*2b60*/  IABS R3, R0 ;  /* 0x0000000000037213 */ /* 0x000fe40000000000 */
[----:B------:R-:W-:Y:S02]  /*2b70*/  IADD3 R14, R0, -0x1, R11 ;  /* 0xffffffff000e7810 */ /* 0x000fe40007ffe00b */
[----:B------:R-:W2:Y:S03]  /*2b80*/  I2F.RP R8, R3 ;  /* 0x0000000300087306 */ /* 0x000ea60000209400 */
[----:B------:R-:W-:-:S05]  /*2b90*/  IMAD.IADD R14, R14, 0x1, -R10 ;  /* 0x000000010e0e7824 */ /* 0x000fca00078e0a0a */
[----:B------:R-:W-:Y:S02]  /*2ba0*/  IABS R17, R14 ;  /* 0x0000000e00117213 */ /* 0x000fe40000000000 */
[----:B------:R-:W-:-:S04]  /*2bb0*/  LOP3.LUT R14, R14, R0, RZ, 0x3c, !PT ;  /* 0x000000000e0e7212 */ /* 0x000fc800078e3cff */
[----:B------:R-:W-:Y:S01]  /*2bc0*/  ISETP.GE.AND P1, PT, R14, RZ, PT ;  /* 0x000000ff0e00720c */ /* 0x000fe20003f26270 */
[----:B--2---:R-:W2:Y:S02]  /*2bd0*/  MUFU.RCP R8, R8 ;  /* 0x0000000800087308 */ /* 0x004ea40000001000 */
[----:B--2---:R-:W-:-:S06]  /*2be0*/  IADD3 R8, R8, 0xffffffe, RZ ;  /* 0x0ffffffe08087810 */ /* 0x004fcc0007ffe0ff */
[----:B-1----:R-:W1:Y:S02]  /*2bf0*/  F2I.FTZ.U32.TRUNC.NTZ R9, R8 ;  /* 0x0000000800097305 */ /* 0x002e64000021f000 */
[----:B-1----:R-:W-:Y:S02]  /*2c00*/  IMAD.MOV R2, RZ, RZ, -R9 ;  /* 0x000000ffff027224 */ /* 0x002fe400078e0a09 */
        /* <DEDUP_REMOVED lines=18> */
.L_x_2290:
[----:B------:R-:W-:Y:S05]  /*2d30*/  BSYNC B0 ;  /* 0x0000000000007941 */ /* 0x000fea0003800000 */
.L_x_2289:
[----:B------:R-:W3:Y:S01]  /*2d40*/  LDL R6, [R1+0x1dc] ;  /* 0x0001dc0001067983 */ /* 0x000ee20000100800 */
[----:B------:R-:W-:-:S04]  /*2d50*/  IMAD R10, R26, R2, R10 ;  /* 0x000000021a0a7224 */ /* 0x000fc800078e020a */
[C---:B--2---:R-:W-:Y:S02]  /*2d60*/  IMAD.IADD R0, R10.reuse, 0x1, R2 ;  /* 0x000000010a007824 */ /* 0x044fe400078e0202 */
        /* <DEDUP_REMOVED lines=8> */
[----:B------:R-:W-:Y:S01]  /*2df0*/  @P0 IADD3 R2, R0, 0x2f, RZ ;  /* 0x0000002f00020810 */ /* 0x000fe20007ffe0ff */
[----:B------:R-:W-:-:S04]  /*2e00*/  IMAD.MOV.U32 R0, RZ, RZ, R101 ;  /* 0x000000ffff007224 */ /* 0x000fc800078e0065 */
[----:B------:R-:W-:-:S05]  /*2e10*/  @P0 IMAD.HI R2, R2, 0x2aaaaaab, RZ ;  /* 0x2aaaaaab02020827 */ /* 0x000fca00078e02ff */
[----:B------:R-:W-:-:S04]  /*2e20*/  @P0 SHF.R.U32.HI R3, RZ, 0x1f, R2 ;  /* 0x0000001fff030819 */ /* 0x000fc80000011602 */
[----:B------:R-:W-:-:S04]  /*2e30*/  @P0 LEA.HI.SX32 R0, R2, R3, 0x1d ;  /* 0x0000000302000211 */ /* 0x000fc800078feaff */
[----:B------:R-:W-:Y:S01]  /*2e40*/  ISETP.GT.AND P0, PT, R0, R101, PT ;  /* 0x000000650000720c */ /* 0x000fe20003f04270 */
[----:B---3--:R-:W-:-:S04]  /*2e50*/  IMAD.IADD R2, R7, 0x1, R6 ;  /* 0x0000000107027824 */ /* 0x008fc800078e0206 */
[----:B------:R-:W-:-:S08]  /*2e60*/  IMAD.SHL.U32 R223, R2, 0x2, RZ ;  /* 0x0000000202df7824 */ /* 0x000fd000078e00ff */
[----:B------:R-:W-:Y:S05]  /*2e70*/  @!P0 BRA `(.L_x_2291) ;  /* 0x00006b0000008947 */ /* 0x000fea0003800000 */
[----:B------:R-:W-:-:S04]  /*2e80*/  ISETP.NE.U32.AND P0, PT, RZ, c[0x0][0x340], PT ;  /* 0x0000d000ff007a0c */ /* 0x000fc80003f05070 */
[----:B------:R-:W-:-:S13]  /*2e90*/  ISETP.NE.AND.EX P2, PT, RZ, c[0x0][0x344], PT, P0 ;  /* 0x0000d100ff007a0c */ /* 0x000fda0003f45300 */
[----:B------:R-:W-:-:S05]  /*2ea0*/  @P2 IMAD.WIDE R2, R24, R23, c[0x0][0x340] ;  /* 0x0000d00018022625 */ /* 0x000fca00078e0217 */
[----:B-1----:R1:W2:Y:S01]  /*2eb0*/  @P2 LDG.E R15, [R2.64] ;  /* 0x0000000a020f2981 */ /* 0x0022a2000c1e1900 */
[----:B------:R-:W-:Y:S01]  /*2ec0*/  LOP3.LUT R25, R25, 0xffff, RZ, 0xc0, !PT ;  /* 0x0000ffff19197812 */ /* 0x000fe200078ec0ff */
[----:B------:R-:W-:Y:S01]  /*2ed0*/  IMAD.MOV.U32 R124, RZ, RZ, 0x30 ;  /* 0x00000030ff7c7424 */ /* 0x000fe200078e00ff */
[----:B------:R-:W-:Y:S01]  /*2ee0*/  SHF.R.S32.HI R14, RZ, 0x1f, R24 ;  /* 0x0000001fff0e7819 */ /* 0x000fe20000011418 */
[----:B------:R-:W-:Y:S01]  /*2ef0*/  IMAD.MOV.U32 R133, RZ, RZ, c[0x0][0x238] ;  /* 0x00008e00ff857624 */ /* 0x000fe200078e00ff */
[----:B------:R-:W-:Y:S01]  /*2f00*/  IADD3 R37, R0, -0x1, RZ ;  /* 0xffffffff00257810 */ /* 0x000fe20007ffe0ff */
[----:B------:R-:W-:Y:S01]  /*2f10*/  IMAD R132, R124, c[0x0][0x23c], RZ ;  /* 0x00008f007c847a24 */ /* 0x000fe200078e02ff */
[----:B------:R-:W-:Y:S01]  /*2f20*/  SEL R10, R14, RZ, !P4 ;  /* 0x000000ff0e0a7207 */ /* 0x000fe20006000000 */
[----:B------:R-:W-:Y:S01]  /*2f30*/  IMAD.WIDE.U32 R122, R124, c[0x0][0x238], RZ ;  /* 0x00008e007c7a7a25 */ /* 0x000fe200078e00ff */
[----:B------:R-:W-:Y:S02]  /*2f40*/  SEL R11, R24, RZ, !P4 ;  /* 0x000000ff180b7207 */ /* 0x000fe40006000000 */
[----:B------:R-:W-:Y:S01]  /*2f50*/  SHF.R.S32.HI R16, RZ, 0x1f, R145 ;  /* 0x0000001fff107819 */ /* 0x000fe20000011491 */
[----:B------:R-:W-:Y:S01]  /*2f60*/  IMAD R0, R10, c[0x0][0x248], RZ ;  /* 0x000092000a007a24 */ /* 0x000fe200078e02ff */
[----:B------:R-:W-:Y:S01]  /*2f70*/  IADD3 R102, P0, R145, R20, RZ ;  /* 0x0000001491667210 */ /* 0x000fe20007f1e0ff */
[----:B------:R-:W-:Y:S01]  /*2f80*/  IMAD R6, R37, -0x30, R4 ;  /* 0xffffffd025067824 */ /* 0x000fe200078e0204 */
[----:B------:R-:W-:Y:S01]  /*2f90*/  ISETP.GE.AND P1, PT, R140, c[0x0][0x1d4], PT ;  /* 0x000075008c007a0c */ /* 0x000fe20003f26270 */
[----:B------:R-:W-:Y:S01]  /*2fa0*/  IMAD R0, R11, c[0x0][0x24c], R0 ;  /* 0x000093000b007a24 */ /* 0x000fe200078e0200 */
[----:B------:R-:W-:Y:S01]  /*2fb0*/  LEA.HI.X.SX32 R103, R20, R16, 0x1, P0 ;  /* 0x0000001014677211 */ /* 0x000fe200000f0eff */
[----:B------:R-:W-:Y:S01]  /*2fc0*/  IMAD.IADD R132, R123, 0x1, R132 ;  /* 0x000000017b847824 */ /* 0x000fe200078e0284 */
[----:B------:R-:W-:Y:S01]  /*2fd0*/  IMNMX R6, R6, 0x30, PT ;  /* 0x0000003006067817 */ /* 0x000fe20003800200 */
[----:B------:R-:W-:Y:S01]  /*2fe0*/  IMAD.SHL.U32 R137, R133, 0x20, RZ ;  /* 0x0000002085897824 */ /* 0x000fe200078e00ff */
[----:B------:R-:W-:Y:S01]  /*2ff0*/  ISETP.GE.AND P4, PT, R144, c[0x0][0x1d4], PT ;  /* 0x0000750090007a0c */ /* 0x000fe20003f86270 */
[----:B------:R-:W-:Y:S01]  /*3000*/  IMAD.IADD R121, R22, 0x1, R18 ;  /* 0x0000000116797824 */ /* 0x000fe200078e0212 */
[----:B------:R-:W-:Y:S01]  /*3010*/  LOP3.LUT R213, R213, 0xfffffff7, RZ, 0xc0, !PT ;  /* 0xfffffff7d5d57812 */ /* 0x000fe200078ec0ff */
[----:B------:R-:W-:Y:S01]  /*3020*/  IMAD.SHL.U32 R26, R145, 0x40, RZ ;  /* 0x00000040911a7824 */ /* 0x000fe200078e00ff */
[----:B------:R-:W-:Y:S01]  /*3030*/  ISETP.GE.AND P6, PT, R228, c[0x0][0x1d4], PT ;  /* 0x00007500e4007a0c */ /* 0x000fe20003fc6270 */
[----:B-1----:R-:W-:Y:S01]  /*3040*/  IMAD.WIDE.U32 R2, R25, c[0x0][0x240], R140 ;  /* 0x0000900019027a25 */ /* 0x002fe200078e008c */
[----:B------:R-:W-:-:S02]  /*3050*/  ISETP.GE.AND P5, PT, R229, c[0x0][0x1d4], PT ;  /* 0x00007500e5007a0c */ /* 0x000fc40003fa6270 */
[----:B------:R-:W-:Y:S01]  /*3060*/  @P1 LOP3.LUT R213, R213, 0x8, RZ, 0xfc, !PT ;  /* 0x00000008d5d51812 */ /* 0x000fe200078efcff */
[----:B------:R-:W-:Y:S01]  /*3070*/  IMAD R3, R25, c[0x0][0x244], R3 ;  /* 0x0000910019037a24 */ /* 0x000fe200078e0203 */
[----:B------:R-:W-:Y:S01]  /*3080*/  MOV R129, 0x5 ;  /* 0x0000000500817802 */ /* 0x000fe20000000f00 */
[----:B------:R-:W-:Y:S01]  /*3090*/  IMAD.MOV.U32 R128, RZ, RZ, c[0x0][0x280] ;  /* 0x0000a000ff807624 */ /* 0x000fe200078e00ff */
[----:B------:R-:W-:Y:S01]  /*30a0*/  LOP3.LUT R213, R213, 0xfffffffb, RZ, 0xc0, !PT ;  /* 0xfffffffbd5d57812 */ /* 0x000fe200078ec0ff */
[----:B------:R-:W-:Y:S01]  /*30b0*/  IMAD.WIDE.U32 R2, R11, c[0x0][0x248], R2 ;  /* 0x000092000b027a25 */ /* 0x000fe200078e0002 */
[----:B------:R-:W-:Y:S02]  /*30c0*/  SHF.L.U64.HI R133, R133, R129, c[0x0][0x23c] ;  /* 0x00008f0085857619 */ /* 0x000fe40000010281 */
[----:B------:R-:W-:Y:S01]  /*30d0*/  @P4 LOP3.LUT R213, R213, 0x4, RZ, 0xfc, !PT ;  /* 0x00000004d5d54812 */ /* 0x000fe200078efcff */
[----:B------:R-:W-:Y:S01]  /*30e0*/  IMAD.IADD R3, R3, 0x1, R0 ;  /* 0x0000000103037824 */ /* 0x000fe200078e0200 */
[----:B------:R-:W-:Y:S01]  /*30f0*/  SHF.R.S32.HI R143, RZ, 0x1f, R142 ;  /* 0x0000001fff8f7819 */ /* 0x000fe2000001148e */
[----:B------:R-:W-:Y:S01]  /*3100*/  IMAD R0, R103, c[0x0][0x238], RZ ;  /* 0x00008e0067007a24 */ /* 0x000fe200078e02ff */
[----:B------:R-:W-:Y:S01]  /*3110*/  LOP3.LUT R213, R213, 0xfffffffd, RZ, 0xc0, !PT ;  /* 0xfffffffdd5d57812 */ /* 0x000fe200078ec0ff */
[----:B------:R-:W-:Y:S01]  /*3120*/  IMAD.WIDE.U32 R106, R102, c[0x0][0x238], R2 ;  /* 0x00008e00666a7a25 */ /* 0x000fe200078e0002 */
[----:B------:R-:W-:-:S02]  /*3130*/  SHF.R.S32.HI R3, RZ, 0x1f, R37 ;  /* 0x0000001fff037819 */ /* 0x000fc40000011425 */
[----:B------:R-:W-:Y:S01]  /*3140*/  @P6 LOP3.LUT R213, R213, 0x2, RZ, 0xfc, !PT ;  /* 0x00000002d5d56812 */ /* 0x000fe200078efcff */
[----:B------:R-:W-:Y:S01]  /*3150*/  IMAD R5, R102, c[0x0][0x23c], R0 ;  /* 0x00008f0066057a24 */ /* 0x000fe200078e0200 */
[----:B------:R-:W-:Y:S01]  /*3160*/  IADD3 R0, -R145, R6, RZ ;  /* 0x0000000691007210 */ /* 0x000fe20007ffe1ff */
[----:B------:R-:W-:Y:S01]  /*3170*/  IMAD R2, R132, R37, RZ ;  /* 0x0000002584027224 */ /* 0x000fe200078e02ff */
[----:B------:R-:W-:Y:S01]  /*3180*/  LOP3.LUT R26, R26, 0x1c0, RZ, 0xc0, !PT ;  /* 0x000001c01a1a7812 */ /* 0x000fe200078ec0ff */
[----:B------:R-:W-:Y:S01]  /*3190*/  IMAD.IADD R105, R107, 0x1, R5 ;  /* 0x000000016b697824 */ /* 0x000fe200078e0205 */
[C---:B------:R-:W-:Y:S01]  /*31a0*/  ISETP.GE.AND P0, PT, R0.reuse, 0x1, PT ;  /* 0x000000010000780c */ /* 0x040fe20003f06270 */
[----:B------:R-:W-:Y:S01]  /*31b0*/  IMAD.MOV.U32 R104, RZ, RZ, R106 ;  /* 0x000000ffff687224 */ /* 0x000fe200078e006a */
[----:B------:R-:W-:Y:S01]  /*31c0*/  ISETP.GT.AND P3, PT, R0, 0x20, PT ;  /* 0x000000200000780c */ /* 0x000fe20003f64270 */
[-C--:B------:R-:W-:Y:S01]  /*31d0*/  IMAD R2, R3, R122.reuse, R2 ;  /* 0x0000007a03027224 */ /* 0x080fe200078e0202 */
[----:B------:R-:W-:Y:S01]  /*31e0*/  IADD3 R27, R145, 0x20, RZ ;  /* 0x00000020911b7810 */ /* 0x000fe20007ffe0ff */
[----:B------:R-:W-:Y:S01]  /*31f0*/  IMAD.WIDE.U32 R8, R37, R122, R104 ;  /* 0x0000007a25087225 */ /* 0x000fe200078e0068 */
[----:B------:R-:W-:-:S02]  /*3200*/  MOV R71, c[0x0][0x27c] ;  /* 0x00009f0000477a02 */ /* 0x000fc40000000f00 */
[----:B------:R-:W-:Y:S01]  /*3210*/  SHF.L.U32 R27, R27, 0x6, RZ ;  /* 0x000000061b1b7819 */ /* 0x000fe200000006ff */
[----:B------:R-:W-:Y:S01]  /*3220*/  IMAD R0, R10, c[0x0][0x268], RZ ;  /* 0x00009a000a007a24 */ /* 0x000fe200078e02ff */
[----:B------:R-:W-:Y:S01]  /*3230*/  IADD3 R5, R9, R2, RZ ;  /* 0x0000000209057210 */ /* 0x000fe20007ffe0ff */
[----:B------:R-:W-:Y:S01]  /*3240*/  IMAD R6, R16, c[0x0][0x280], RZ ;  /* 0x0000a00010067a24 */ /* 0x000fe200078e02ff */
[----:B------:R-:W-:Y:S01]  /*3250*/  LOP3.LUT R27, R27, 0x1c0, RZ, 0xc0, !PT ;  /* 0x000001c01b1b7812 */ /* 0x000fe200078ec0ff */
[----:B------:R-:W-:Y:S01]  /*3260*/  IMAD R94, R11, c[0x0][0x26c], R0 ;  /* 0x00009b000b5e7a24 */ /* 0x000fe200078e0200 */
[----:B------:R-:W-:Y:S01]  /*3270*/  @P0 LEA R2, P1, R8, c[0x0][0x220], 0x1 ;  /* 0x0000880008020a11 */ /* 0x000fe200078208ff */
[----:B------:R-:W-:Y:S01]  /*3280*/  IMAD R0, R16, c[0x0][0x290], RZ ;  /* 0x0000a40010007a24 */ /* 0x000fe200078e02ff */
[----:B------:R-:W-:Y:S01]  /*3290*/  SHF.R.U32.HI R136, RZ, 0x3, R27 ;  /* 0x00000003ff887819 */ /* 0x000fe2000001161b */
[----:B------:R-:W-:Y:S01]  /*32a0*/  IMAD.WIDE.U32 R18, R145, c[0x0][0x290], R142 ;  /* 0x0000a40091127a25 */ /* 0x000fe200078e008e */
[----:B------:R-:W-:-:S02]  /*32b0*/  @P0 LEA.HI.X R3, R8, c[0x0][0x224], R5, 0x1, P1 ;  /* 0x0000890008030a11 */ /* 0x000fc400008f0c05 */
[----:B------:R-:W-:Y:S01]  /*32c0*/  LOP3.LUT P1, RZ, R213, 0x8, RZ, 0xc0, !PT ;  /* 0x00000008d5ff7812 */ /* 0x000fe2000782c0ff */
[----:B------:R-:W-:Y:S01]  /*32d0*/  IMAD R0, R145, c[0x0][0x294], R0 ;  /* 0x0000a50091007a24 */ /* 0x000fe200078e0200 */
[----:B------:R-:W-:Y:S01]  /*32e0*/  LOP3.LUT R213, R213, 0xfffffffe, RZ, 0xc0, !PT ;  /* 0xfffffffed5d57812 */ /* 0x000fe200078ec0ff */
[C---:B------:R-:W-:Y:S02]  /*32f0*/  IMAD R6, R145.reuse, c[0x0][0x284], R6 ;  /* 0x0000a10091067a24 */ /* 0x040fe400078e0206 */
[----:B------:R-:W-:Y:S01]  /*3300*/  IMAD.WIDE.U32 R20, R145, c[0x0][0x280], R142 ;  /* 0x0000a00091147a25 */ /* 0x000fe200078e008e */
[----:B------:R-:W-:-:S03]  /*3310*/  @P5 LOP3.LUT R213, R213, 0x1, RZ, 0xfc, !PT ;  /* 0x00000001d5d55812 */ /* 0x000fc600078efcff */
[----:B------:R-:W-:-:S04]  /*3320*/  IMAD.WIDE.U32 R16, R145, c[0x0][0x280], R140 ;  /* 0x0000a00091107a25 */ /* 0x000fc800078e008c */
[----:B------:R-:W-:Y:S01]  /*3330*/  @!PT LDS RZ, [RZ] ;  /* 0x00000000fffff984 */ /* 0x000fe20000000800 */
[----:B------:R-:W-:Y:S01]  /*3340*/  @!PT LDS RZ, [RZ] ;  /* 0x00000000fffff984 */ /* 0x000fe20000000800 */
[----:B------:R-:W-:Y:S01]  /*3350*/  @!PT LDS RZ, [RZ] ;  /* 0x00000000fffff984 */ /* 0x000fe20000000800 */
[----:B------:R1:W-:Y:S01]  /*3360*/  @P0 LDGSTS.E.BYPASS.LTC128B.128 [R223+0xa080], [R2.64], !P1 ;  /* 0x0a08000002df0fae */ /* 0x0003e2000c901d4a */
[----:B------:R-:W-:Y:S01]  /*3370*/  ISETP.GE.AND P1, PT, R140, c[0x0][0x27c], PT ;  /* 0x00009f008c007a0c */ /* 0x000fe20003f26270 */
[----:B------:R-:W-:Y:S02]  /*3380*/  IMAD.IADD R19, R19, 0x1, R0 ;  /* 0x0000000113137824 */ /* 0x000fe400078e0200 */
[----:B------:R1:W-:Y:S01]  /*3390*/  @P0 LDGSTS.E.BYPASS.LTC128B.128 [R223+0xb880], [R2.64+0x80], !P4 ;  /* 0x0b88008002df0fae */ /* 0x0003e2000e101d4a */
[----:B------:R-:W-:Y:S02]  /*33a0*/  IMAD.IADD R21, R21, 0x1, R6 ;  /* 0x0000000115157824 */ /* 0x000fe400078e0206 */
[----:B------:R-:W-:Y:S01]  /*33b0*/  IMAD.IADD R17, R6, 0x1, R17 ;  /* 0x0000000106117824 */ /* 0x000fe200078e0211 */
[----:B------:R1:W-:Y:S01]  /*33c0*/  @P0 LDGSTS.E.BYPASS.LTC128B.128 [R223+0xd080], [R2.64+0x100], !P6 ;  /* 0x0d08010002df0fae */ /* 0x0003e2000f101d4a */
[----:B------:R-:W-:Y:S01]  /*33d0*/  SHF.R.S32.HI R6, RZ, 0x1f, R13 ;  /* 0x0000001fff067819 */ /* 0x000fe2000001140d */
[----:B------:R-:W-:-:S02]  /*33e0*/  IMAD.WIDE.U32 R92, R13, c[0x0][0x280], R20 ;  /* 0x0000a0000d5c7a25 */ /* 0x000fc400078e0014 */
[----:B------:R1:W-:Y:S01]  /*33f0*/  @P0 LDGSTS.E.BYPASS.LTC128B.128 [R223+0xe880], [R2.64+0x180], !P5 ;  /* 0x0e88018002df0fae */ /* 0x0003e2000e901d4a */
[----:B------:R-:W-:Y:S01]  /*3400*/  @P3 IADD3 R9, P0, R137, R8, RZ ;  /* 0x0000000889093210 */ /* 0x000fe20007f1e0ff */
[----:B------:R-:W-:Y:S02]  /*3410*/  IMAD R23, R6, c[0x0][0x290], RZ ;  /* 0x0000a40006177a24 */ /* 0x000fe400078e02ff */
[----:B------:R-:W-:Y:S01]  /*3420*/  IMAD.WIDE.U32 R90, R13, c[0x0][0x290], R18 ;  /* 0x0000a4000d5a7a25 */ /* 0x000fe200078e0012 */
[----:B------:R-:W-:Y:S02]  /*3430*/  @P3 IADD3.X R5, R5, R133, RZ, P0, !PT ;  /* 0x0000008505053210 */ /* 0x000fe400007fe4ff */
[----:B------:R-:W-:Y:S01]  /*3440*/  @P3 LEA R8, P0, R9, c[0x0][0x220], 0x1 ;  /* 0x0000880009083a11 */ /* 0x000fe200078008ff */
[C---:B------:R-:W-:Y:S02]  /*3450*/  IMAD R23, R13.reuse, c[0x0][0x294], R23 ;  /* 0x0000a5000d177a24 */ /* 0x040fe400078e0217 */
[----:B------:R-:W-:Y:S01]  /*3460*/  IMAD.WIDE.U32 R88, R13, c[0x0][0x280], R16 ;  /* 0x0000a0000d587a25 */ /* 0x000fe200078e0010 */
[----:B------:R-:W-:-:S02]  /*3470*/  @P3 LEA.HI.X R9, R9, c[0x0][0x224], R5, 0x1, P0 ;  /* 0x0000890009093a11 */ /* 0x000fc400000f0c05 */
[----:B------:R-:W-:Y:S01]  /*3480*/  LOP3.LUT P0, RZ, R213, 0x8, RZ, 0xc0, !PT ;  /* 0x00000008d5ff7812 */ /* 0x000fe2000780c0ff */
[----:B------:R-:W-:Y:S02]  /*3490*/  IMAD.MOV.U32 R135, RZ, RZ, c[0x0][0x290] ;  /* 0x0000a400ff877624 */ /* 0x000fe400078e00ff */
[C---:B------:R-:W-:Y:S02]  /*34a0*/  IMAD R130, R124.reuse, c[0x0][0x284], RZ ;  /* 0x0000a1007c827a24 */ /* 0x040fe400078e02ff */
[C---:B------:R-:W-:Y:S02]  /*34b0*/  IMAD R131, R124.reuse, c[0x0][0x294], RZ ;  /* 0x0000a5007c837a24 */ /* 0x040fe400078e02ff */
[----:B------:R-:W-:-:S04]  /*34c0*/  IMAD.WIDE.U32 R126, R124, c[0x0][0x280], RZ ;  /* 0x0000a0007c7e7a25 */ /* 0x000fc800078e00ff */
[----:B------:R-:W-:Y:S02]  /*34d0*/  IMAD.WIDE.U32 R124, R124, c[0x0][0x290], RZ ;  /* 0x0000a4007c7c7a25 */ /* 0x000fe400078e00ff */
[----:B------:R3:W-:Y:S02]  /*34e0*/  @P3 LDGSTS.E.BYPASS.LTC128B.128 [R245+0xb080], [R8.64], !P0 ;  /* 0x0b08000008f53fae */ /* 0x0007e4000c101d4a */
[----:B-1----:R-:W-:Y:S01]  /*34f0*/  IMAD.WIDE.U32 R2, R25, c[0x0][0x260], R140 ;  /* 0x0000980019027a25 */ /* 0x002fe200078e008c */
[----:B------:R-:W-:Y:S01]  /*3500*/  IADD3 R131, R125, R131, RZ ;  /* 0x000000837d837210 */ /* 0x000fe20007ffe0ff */
[----:B------:R3:W-:Y:S02]  /*3510*/  @P3 LDGSTS.E.BYPASS.LTC128B.128 [R245+0xc880], [R8.64+0x80], !P4 ;  /* 0x0c88008008f53fae */ /* 0x0007e4000e101d4a */
[C---:B------:R-:W-:Y:S02]  /*3520*/  IMAD R3, R25.reuse, c[0x0][0x264], R3 ;  /* 0x0000990019037a24 */ /* 0x040fe400078e0203 */
[----:B------:R3:W-:Y:S01]  /*3530*/  @P3 LDGSTS.E.BYPASS.LTC128B.128 [R245+0xe080], [R8.64+0x100], !P6 ;  /* 0x0e08010008f53fae */ /* 0x0007e2000f101d4a */
[----:B------:R-:W-:-:S03]  /*3540*/  IMAD.WIDE.U32 R112, R25, c[0x0][0x1e8], RZ ;  /* 0x00007a0019707a25 */ /* 0x000fc600078e00ff */
[----:B------:R3:W-:Y:S01]  /*3550*/  @P3 LDGSTS.E.BYPASS.LTC128B.128 [R245+0xf880], [R8.64+0x180], !P5 ;  /* 0x0f88018008f53fae */ /* 0x0007e2000e901d4a */
[----:B------:R-:W-:Y:S01]  /*3560*/  IMAD.WIDE.U32 R84, R11, c[0x0][0x268], R2 ;  /* 0x00009a000b547a25 */ /* 0x000fe200078e0002 */
[----:B------:R-:W-:Y:S02]  /*3570*/  SEL R2, RZ, c[0x0][0x27c], !P1 ;  /* 0x00009f00ff027a07 */ /* 0x000fe40004800000 */
[----:B------:R-:W0:Y:S01]  /*3580*/  LDGDEPBAR ;  /* 0x00000000000079af */ /* 0x000e220000000000 */
[----:B------:R-:W-:Y:S01]  /*3590*/  WARPSYNC 0xffffffff ;  /* 0xffffffff00007948 */ /* 0x000fe20003800000 */
[----:B------:R-:W-:Y:S01]  /*35a0*/  IADD3 R2, R140, R2, RZ ;  /* 0x000000028c027210 */ /* 0x000fe20007ffe0ff */
[----:B------:R-:W-:-:S03]  /*35b0*/  IMAD.WIDE.U32 R110, R25, c[0x0][0x210], RZ ;  /* 0x00008400196e7a25 */ /* 0x000fc600078e00ff */
[----:B------:R-:W-:Y:S01]  /*35c0*/  SHF.R.S32.HI R22, RZ, 0x1f, R2 ;  /* 0x0000001fff167819 */ /* 0x000fe20000011402 */
[C---:B------:R-:W-:Y:S01]  /*35d0*/  IMAD.SHL.U32 R134, R128.reuse, 0x20, RZ ;  /* 0x0000002080867824 */ /* 0x040fe200078e00ff */
[-C--:B------:R-:W-:Y:S01]  /*35e0*/  SHF.L.U64.HI R128, R128, R129.reuse, c[0x0][0x284] ;  /* 0x0000a10080807619 */ /* 0x080fe20000010281 */
[----:B------:R-:W-:Y:S01]  /*35f0*/  IMAD.SHL.U32 R71, R71, 0x2, RZ ;  /* 0x0000000247477824 */ /* 0x000fe200078e00ff */
[----:B------:R-:W-:Y:S01]  /*3600*/  SHF.L.U64.HI R129, R135, R129, c[0x0][0x294] ;  /* 0x0000a50087817619 */ /* 0x000fe20000010281 */
[----:B------:R-:W-:Y:S01]  /*3610*/  IMAD.IADD R130, R127, 0x1, R130 ;  /* 0x000000017f827824 */ /* 0x000fe200078e0282 */
[----:B------:R-:W-:Y:S01]  /*3620*/  SHF.L.U32 R135, R135, 0x5, RZ ;  /* 0x0000000587877819 */ /* 0x000fe200000006ff */
[C---:B------:R-:W-:Y:S02]  /*3630*/  IMAD R120, R25.reuse, c[0x0][0x1ec], R113 ;  /* 0x00007b0019787a24 */ /* 0x040fe400078e0271 */
[----:B------:R-:W-:Y:S02]  /*3640*/  IMAD R119, R25, c[0x0][0x214], R111 ;  /* 0x0000850019777a24 */ /* 0x000fe400078e026f */
[----:B------:R-:W-:-:S02]  /*3650*/  IMAD.IADD R94, R85, 0x1, R94 ;  /* 0x00000001555e7824 */ /* 0x000fc400078e025e */
[----:B------:R-:W-:Y:S01]  /*3660*/  IMAD.IADD R99, R91, 0x1, R23 ;  /* 0x000000015b637824 */ /* 0x000fe200078e0217 */
[--C-:B--2---:R-:W-:Y:S01]  /*3670*/  @P2 SHF.R.S32.HI R11, RZ, 0x1f, R15.reuse ;  /* 0x0000001fff0b2819 */ /* 0x104fe2000001140f */
[----:B------:R-:W-:Y:S01]  /*3680*/  @P2 IMAD.MOV.U32 R10, RZ, RZ, R15 ;  /* 0x000000ffff0a2224 */ /* 0x000fe200078e000f */
[----:B------:R-:W-:Y:S01]  /*3690*/  @!P2 MOV R11, R14 ;  /* 0x0000000e000ba202 */ /* 0x000fe20000000f00 */
[----:B------:R-:W-:Y:S01]  /*36a0*/  @!P2 IMAD.MOV.U32 R10, RZ, RZ, R24 ;  /* 0x000000ffff0aa224 */ /* 0x000fe200078e0018 */
[----:B------:R-:W-:Y:S01]  /*36b0*/  BAR.SYNC.DEFER_BLOCKING 0x0 ;  /* 0x0000000000007b1d */ /* 0x000fe20000010000 */
[----:B------:R-:W-:Y:S01]  /*36c0*/  ISETP.GE.AND P2, PT, R144, c[0x0][0x27c], PT ;  /* 0x00009f0090007a0c */ /* 0x000fe20003f46270 */
[----:B------:R-:W-:Y:S01]  /*36d0*/  IMAD.WIDE.U32 R14, R145, c[0x0][0x290], R140 ;  /* 0x0000a400910e7a25 */ /* 0x000fe200078e008c */
[----:B------:R-:W-:Y:S02]  /*36e0*/  LEA.HI R24, R22, R2, RZ, 0x6 ;  /* 0x0000000216187211 */ /* 0x000fe400078f30ff */
[----:B------:R-:W-:Y:S01]  /*36f0*/  SEL R3, RZ, c[0x0][0x27c], !P2 ;  /* 0x00009f00ff037a07 */ /* 0x000fe20005000000 */
[----:B------:R-:W-:-:S02]  /*3700*/  IMAD.IADD R15, R0, 0x1, R15 ;  /* 0x00000001000f7824 */ /* 0x000fc400078e020f */
[----:B------:R-:W-:-:S04]  /*3710*/  IMAD.WIDE.U32 R108, R10, c[0x0][0x2b0], RZ ;  /* 0x0000ac000a6c7a25 */ /* 0x000fc800078e00ff */
[----:B------:R-:W-:Y:S01]  /*3720*/  IMAD.IADD R0, R144, 0x1, R3 ;  /* 0x0000000190007824 */ /* 0x000fe200078e0203 */
[----:B------:R-:W-:Y:S01]  /*3730*/  LEA.HI R3, R22, R2, RZ, 0x3 ;  /* 0x0000000216037211 */ /* 0x000fe200078f18ff */
[----:B------:R-:W-:Y:S02]  /*3740*/  IMAD R22, R6, c[0x0][0x280], RZ ;  /* 0x0000a00006167a24 */ /* 0x000fe400078e02ff */
[C---:B------:R-:W-:Y:S01]  /*3750*/  IMAD.WIDE.U32 R86, R13.reuse, c[0x0][0x290], R14 ;  /* 0x0000a4000d567a25 */ /* 0x040fe200078e000e */
[----:B------:R-:W-:Y:S02]  /*3760*/  SHF.R.S32.HI R5, RZ, 0x1f, R0 ;  /* 0x0000001fff057819 */ /* 0x000fe40000011400 */
[C---:B------:R-:W-:Y:S01]  /*3770*/  LOP3.LUT R6, R26.reuse, 0x38, R3, 0xf8, !PT ;  /* 0x000000381a067812 */ /* 0x040fe200078ef803 */
[----:B------:R-:W-:Y:S01]  /*3780*/  IMAD R22, R13, c[0x0][0x284], R22 ;  /* 0x0000a1000d167a24 */ /* 0x000fe200078e0216 */
[-C--:B------:R-:W-:Y:S01]  /*3790*/  LEA.HI R2, R5, R0.reuse, RZ, 0x3 ;  /* 0x0000000005027211 */ /* 0x080fe200078f18ff */
[----:B------:R-:W-:Y:S01]  /*37a0*/  IMAD.IADD R95, R23, 0x1, R87 ;  /* 0x00000001175f7824 */ /* 0x000fe200078e0257 */
[----:B------:R-:W-:Y:S01]  /*37b0*/  LEA.HI R0, R5, R0, RZ, 0x6 ;  /* 0x0000000005007211 */ /* 0x000fe200078f30ff */
[----:B------:R-:W-:Y:S01]  /*37c0*/  IMAD.IADD R100, R93, 0x1, R22 ;  /* 0x000000015d647824 */ /* 0x000fe200078e0216 */
[----:B------:R-:W-:Y:S01]  /*37d0*/  LOP3.LUT R13, R26, 0x38, R2, 0xf8, !PT ;  /* 0x000000381a0d7812 */ /* 0x000fe200078ef802 */
[----:B------:R-:W-:Y:S01]  /*37e0*/  IMAD.SHL.U32 R26, R145, 0x40, RZ ;  /* 0x00000040911a7824 */ /* 0x000fe200078e00ff */
[----:B------:R-:W-:-:S02]  /*37f0*/  SHF.R.S32.HI R5, RZ, 0x6, R24 ;  /* 0x00000006ff057819 */ /* 0x000fc40000011418 */
[----:B------:R-:W-:Y:S02]  /*3800*/  SHF.R.S32.HI R0, RZ, 0x6, R0 ;  /* 0x00000006ff007819 */ /* 0x000fe40000011400 */
[----:B------:R-:W-:Y:S01]  /*3810*/  LOP3.LUT R26, R26, 0x1c0, RZ, 0xc0, !PT ;  /* 0x000001c01a1a7812 */ /* 0x000fe200078ec0ff */
[----:B------:R-:W-:Y:S01]  /*3820*/  IMAD R19, R5, 0xc00, R7 ;  /* 0x00000c0005137824 */ /* 0x000fe200078e0207 */
[----:B------:R-:W-:Y:S01]  /*3830*/  LOP3.LUT R14, R27, 0x38, R3, 0xf8, !PT ;  /* 0x000000381b0e7812 */ /* 0x000fe200078ef803 */
[----:B------:R-:W-:Y:S01]  /*3840*/  IMAD R18, R5, 0xc00, R12 ;  /* 0x00000c0005127824 */ /* 0x000fe200078e020c */
[----:B------:R-:W-:Y:S01]  /*3850*/  SHF.R.U32.HI R26, RZ, 0x3, R26 ;  /* 0x00000003ff1a7819 */ /* 0x000fe2000001161a */
[C---:B------:R-:W-:Y:S01]  /*3860*/  IMAD R15, R0.reuse, 0xc00, R7 ;  /* 0x00000c00000f7824 */ /* 0x040fe200078e0207 */
[----:B------:R-:W-:Y:S01]  /*3870*/  LOP3.LUT R17, R27, 0x38, R2, 0xf8, !PT ;  /* 0x000000381b117812 */ /* 0x000fe200078ef802 */
[----:B------:R-:W-:Y:S01]  /*3880*/  IMAD R5, R0, 0xc00, R12 ;  /* 0x00000c0000057824 */ /* 0x000fe200078e020c */
[----:B------:R-:W-:-:S02]  /*3890*/  LOP3.LUT R16, R6, R26, RZ, 0x3c, !PT ;  /* 0x0000001a06107212 */ /* 0x000fc400078e3cff */
[----:B------:R-:W-:Y:S02]  /*38a0*/  LOP3.LUT R13, R13, R26, RZ, 0x3c, !PT ;  /* 0x0000001a0d0d7212 */ /* 0x000fe400078e3cff */
[-C--:B------:R-:W-:Y:S02]  /*38b0*/  LOP3.LUT R6, R14, R136.reuse, RZ, 0x3c, !PT ;  /* 0x000000880e067212 */ /* 0x080fe400078e3cff */
[----:B------:R-:W-:Y:S01]  /*38c0*/  SHF.R.S32.HI R68, RZ, 0x3, R2 ;  /* 0x00000003ff447819 */ /* 0x000fe20000011402 */
[----:B------:R-:W-:Y:S01]  /*38d0*/  IMAD.IADD R13, R15, 0x1, R13 ;  /* 0x000000010f0d7824 */ /* 0x000fe200078e020d */
[----:B------:R-:W-:Y:S01]  /*38e0*/  LOP3.LUT R80, R2, 0xfffffff8, RZ, 0xc0, !PT ;  /* 0xfffffff802507812 */ /* 0x000fe200078ec0ff */
[----:B------:R-:W-:Y:S01]  /*38f0*/  IMAD R2, R11, c[0x0][0x2b0], RZ ;  /* 0x0000ac000b027a24 */ /* 0x000fe200078e02ff */
[----:B------:R-:W-:Y:S01]  /*3900*/  LOP3.LUT R0, R17, R136, RZ, 0x3c, !PT ;  /* 0x0000008811007212 */ /* 0x000fe200078e3cff */
[----:B------:R-:W-:Y:S01]  /*3910*/  IMAD.IADD R6, R18, 0x1, R6 ;  /* 0x0000000112067824 */ /* 0x000fe200078e0206 */
[----:B------:R-:W-:Y:S01]  /*3920*/  IADD3 R16, R19, R16, RZ ;  /* 0x0000001013107210 */ /* 0x000fe20007ffe0ff */
[----:B------:R-:W-:Y:S01]  /*3930*/  IMAD R2, R10, c[0x0][0x2b4], R2 ;  /* 0x0000ad000a027a24 */ /* 0x000fe200078e0202 */
[----:B------:R-:W-:Y:S01]  /*3940*/  IADD3 R5, R5, R0, RZ ;  /* 0x0000000005057210 */ /* 0x000fe20007ffe0ff */
[----:B------:R-:W-:Y:S01]  /*3950*/  IMAD R0, R146, 0x20, R145 ;  /* 0x0000002092007824 */ /* 0x000fe200078e0291 */
[----:B------:R-:W-:Y:S01]  /*3960*/  LOP3.LUT R81, R3, 0xfffffff8, RZ, 0xc0, !PT ;  /* 0xfffffff803517812 */ /* 0x000fe200078ec0ff */
[----:B------:R-:W-:Y:S01]  /*3970*/  IMAD.SHL.U32 R117, R13, 0x2, RZ ;  /* 0x000000020d757824 */ /* 0x000fe200078e00ff */
[----:B------:R-:W-:Y:S01]  /*3980*/  SHF.R.S32.HI R69, RZ, 0x3, R3 ;  /* 0x00000003ff457819 */ /* 0x000fe20000011403 */
[----:B------:R-:W-:Y:S01]  /*3990*/  IMAD.SHL.U32 R116, R6, 0x2, RZ ;  /* 0x0000000206747824 */ /* 0x000fe200078e00ff */
[----:B------:R-:W-:Y:S01]  /*39a0*/  IADD3 R98, R22, R89, RZ ;  /* 0x0000005916627210 */ /* 0x000fe20007ffe0ff */
[----:B------:R-:W-:Y:S01]  /*39b0*/  IMAD.IADD R114, R109, 0x1, R2 ;  /* 0x000000016d727824 */ /* 0x000fe200078e0202 */
[----:B------:R-:W-:-:S02]  /*39c0*/  SHF.R.S32.HI R97, RZ, 0x1f, R81 ;  /* 0x0000001fff617819 */ /* 0x000fc40000011451 */
[----:B------:R-:W-:Y:S02]  /*39d0*/  SHF.R.S32.HI R96, RZ, 0x1f, R80 ;  /* 0x0000001fff607819 */ /* 0x000fe40000011450 */
[----:B------:R-:W-:Y:S02]  /*39e0*/  SHF.L.U32 R118, R16, 0x1, RZ ;  /* 0x0000000110767819 */ /* 0x000fe400000006ff */
[----:B---3--:R-:W-:Y:S02]  /*39f0*/  SHF.L.U32 R115, R5, 0x1, RZ ;  /* 0x0000000105737819 */ /* 0x008fe400000006ff */
.L_x_2332:
[----:B------:R-:W-:Y:S01]  /*3a00*/  MOV R78, RZ ;  /* 0x000000ff004e7202 */ /* 0x000fe20000000f00 */
[----:B-12---:R-:W-:Y:S01]  /*3a10*/  IMAD.MOV.U32 R2, RZ, RZ, c[0x0][0x2b8] ;  /* 0x0000ae00ff027624 */ /* 0x006fe200078e00ff */
[----:B------:R-:W-:Y:S04]  /*3a20*/  DEPBAR.LE SB0, 0x0 ;  /* 0x000080000000791a */ /* 0x000fe80000000000 */
[----:B------:R-:W-:Y:S01]  /*3a30*/  ISETP.NE.AND P0, PT, R2, 0x1, PT ;  /* 0x000000010200780c */ /* 0x000fe20003f05270 */
[----:B------:R-:W-:Y:S01]  /*3a40*/  IMAD R2, R37, 0x30, R0 ;  /* 0x0000003025027824 */ /* 0x000fe200078e0200 */
[----:B------:R-:W-:Y:S01]  /*3a50*/  WARPSYNC 0xffffffff ;  /* 0xffffffff00007948 */ /* 0x000fe20003800000 */
[----:B------:R-:W-:Y:S02]  /*3a60*/  BSSY B2, `(.L_x_2292) ;  /* 0x000054e000027945 */ /* 0x000fe40003800000 */
[----:B------:R-:W-:Y:S04]  /*3a70*/  IMAD.IADD R5, R121, 0x1, R2 ;  /* 0x0000000179057824 */ /* 0x000fe800078e0202 */
[----:B---3--:R-:W-:Y:S04]  /*3a80*/  IMAD.MOV.U32 R3, RZ, RZ, R5 ;  /* 0x000000ffff037224 */ /* 0x008fe800078e0005 */
[----:B------:R-:W-:Y:S05]  /*3a90*/  @P0 IMAD.HI.U32 R6, R5, c[0x0][0x2bc], RZ ;  /* 0x0000af0005060a27 */ /* 0x000fea00078e00ff */
        /* <DEDUP_REMOVED lines=68> */
[C---:B------:R-:W-:Y:S02]  /*3ee0*/  LEA R8, P0, R3.reuse, c[0x0][0x288], 0x1 ;  /* 0x0000a20003087a11 */ /* 0x040fe400078008ff */
[C---:B------:R-:W-:Y:S02]  /*3ef0*/  IADD3 R5, R142.reuse, 0x20, RZ ;  /* 0x000000208e057810 */ /* 0x040fe40007ffe0ff */
[----:B------:R-:W-:Y:S02]  /*3f00*/  LEA.HI.X R9, R3, c[0x0][0x28c], R6, 0x1, P0 ;  /* 0x0000a30003097a11 */ /* 0x000fe400000f0c06 */
[C---:B------:R-:W-:Y:S01]  /*3f10*/  ISETP.GE.AND P0, PT, R142.reuse, c[0x0][0x27c], PT ;  /* 0x00009f008e007a0c */ /* 0x040fe20003f06270 */
[----:B------:R-:W-:Y:S11]  /*3f20*/  CS2R R2, SRZ ;  /* 0x0000000000027805 */ /* 0x000ff6000001ff00 */
[----:B------:R-:W-:Y:S01]  /*3f30*/  @!UPT UIADD3 URZ, URZ, URZ, URZ ;  /* 0x0000003f3f3ff290 */ /* 0x000fe2000fffe03f */
[----:B------:R1:W5:Y:S04]  /*3f40*/  @!P0 LDG.E.64 R2, [R10.64] ;  /* 0x0000000a0a028981 */ /* 0x000368000c1e1b00 */
[----:B------:R1:W5:Y:S01]  /*3f50*/  @!P0 LDG.E.64 R38, [R8.64] ;  /* 0x0000000a08268981 */ /* 0x000362000c1e1b00 */
[----:B------:R-:W-:Y:S02]  /*3f60*/  ISETP.GE.AND P0, PT, R5, c[0x0][0x27c], PT ;  /* 0x00009f0005007a0c */ /* 0x000fe40003f06270 */
[C---:B------:R-:W-:Y:S11]  /*3f70*/  IADD3 R5, R142.reuse, 0x40, RZ ;  /* 0x000000408e057810 */ /* 0x040ff60007ffe0ff */
[----:B------:R1:W5:Y:S04]  /*3f80*/  @!P0 LDG.E.64 R14, [R10.64+0x40] ;  /* 0x0000400a0a0e8981 */ /* 0x000368000c1e1b00 */
[----:B------:R1:W5:Y:S01]  /*3f90*/  @!P0 LDG.E.64 R42, [R8.64+0x40] ;  /* 0x0000400a082a8981 */ /* 0x000362000c1e1b00 */
[----:B------:R-:W-:Y:S02]  /*3fa0*/  ISETP.GE.AND P0, PT, R5, c[0x0][0x27c], PT ;  /* 0x00009f0005007a0c */ /* 0x000fe40003f06270 */
[----:B------:R-:W-:Y:S11]  /*3fb0*/  IADD3 R5, R142, 0x60, RZ ;  /* 0x000000608e057810 */ /* 0x000ff60007ffe0ff */
[----:B------:R1:W5:Y:S04]  /*3fc0*/  @!P0 LDG.E.64 R16, [R10.64+0x80] ;  /* 0x0000800a0a108981 */ /* 0x000368000c1e1b00 */
[----:B------:R1:W5:Y:S01]  /*3fd0*/  @!P0 LDG.E.64 R44, [R8.64+0x80] ;  /* 0x0000800a082c8981 */ /* 0x000362000c1e1b00 */
[----:B------:R-:W-:Y:S11]  /*3fe0*/  ISETP.GE.AND P0, PT, R5, c[0x0][0x27c], PT ;  /* 0x00009f0005007a0c */ /* 0x000ff60003f06270 */
[----:B------:R-:W-:Y:S02]  /*3ff0*/  @!UPT UIADD3 URZ, URZ, URZ, URZ ;  /* 0x0000003f3f3ff290 */ /* 0x000fe4000fffe03f */
[----:B------:R1:W5:Y:S04]  /*4000*/  @!P0 LDG.E.64 R18, [R10.64+0xc0] ;  /* 0x0000c00a0a128981 */ /* 0x000368000c1e1b00 */
[----:B------:R1:W5:Y:S02]  /*4010*/  @!P0 LDG.E.64 R46, [R8.64+0xc0] ;  /* 0x0000c00a082e8981 */ /* 0x000364000c1e1b00 */
.L_x_2296:
[----:B------:R-:W-:Y:S05]  /*4020*/  BSYNC B0 ;  /* 0x0000000000007941 */ /* 0x000fea0003800000 */
.L_x_2295:
        /* <DEDUP_REMOVED lines=50> */
[----:B------:R-:W-:Y:S02]  /*4350*/  LEA R8, P0, R6, c[0x0][0x288], 0x1 ;  /* 0x0000a20006087a11 */ /* 0x000fe400078008ff */
[----:B------:R-:W-:Y:S02]  /*4360*/  IADD3 R5, R142, 0x20, RZ ;  /* 0x000000208e057810 */ /* 0x000fe40007ffe0ff */
[----:B------:R-:W-:Y:S02]  /*4370*/  LEA.HI.X R9, R6, c[0x0][0x28c], R9, 0x1, P0 ;  /* 0x0000a30006097a11 */ /* 0x000fe400000f0c09 */
[C---:B------:R-:W-:Y:S11]  /*4380*/  ISETP.GE.AND P0, PT, R142.reuse, c[0x0][0x27c], PT ;  /* 0x00009f008e007a0c */ /* 0x040ff60003f06270 */
[----:B------:R-:W-:Y:S02]  /*4390*/  @!UPT UIADD3 URZ, URZ, URZ, URZ ;  /* 0x0000003f3f3ff290 */ /* 0x000fe4000fffe03f */
        /* <DEDUP_REMOVED lines=14> */
.L_x_2298:
[----:B------:R-:W-:Y:S05]  /*4480*/  BSYNC B0 ;  /* 0x0000000000007941 */ /* 0x000fea0003800000 */
.L_x_2297:
[----:B-----5:R-:W-:Y:S01]  /*4490*/  IMAD.MOV.U32 R6, RZ, RZ, R28 ;  /* 0x000000ffff067224 */ /* 0x020fe200078e001c */
[----:B------:R2:W3:Y:S01]  /*44a0*/  SHFL.IDX PT, R66, R75, RZ, 0x181f ;  /* 0x00181fff4b427589 */ /* 0x0004e200000e0000 */
[----:B------:R-:W-:Y:S01]  /*44b0*/  IMAD.MOV.U32 R5, RZ, RZ, R29 ;  /* 0x000000ffff057224 */ /* 0x000fe200078e001d */
[----:B------:R-:W-:Y:S01]  /*44c0*/  BSSY B1, `(.L_x_2299) ;  /* 0x0000106000017945 */ /* 0x000fe20003800000 */
[----:B-1----:R-:W-:Y:S02]  /*44d0*/  IMAD.MOV.U32 R8, RZ, RZ, R26 ;  /* 0x000000ffff087224 */ /* 0x002fe400078e001a */
[----:B------:R-:W-:Y:S01]  /*44e0*/  IMAD.MOV.U32 R9, RZ, RZ, R24 ;  /* 0x000000ffff097224 */ /* 0x000fe200078e0018 */
[----:B------:R-:W-:Y:S02]  /*44f0*/  PRMT R35, R5, 0x5410, R6 ;  /* 0x0000541005237816 */ /* 0x000fe40000000006 */
[----:B------:R-:W-:Y:S01]  /*4500*/  MOV R5, R27 ;  /* 0x0000001b00057202 */ /* 0x000fe20000000f00 */
[----:B------:R2:W1:Y:S01]  /*4510*/  SHFL.IDX PT, R63, R76, RZ, 0x181f ;  /* 0x00181fff4c3f7589 */ /* 0x00046200000e0000 */
[----:B------:R-:W-:Y:S02]  /*4520*/  MOV R6, R20 ;  /* 0x0000001400067202 */ /* 0x000fe40000000f00 */
[----:B------:R-:W-:Y:S01]  /*4530*/  PRMT R34, R5, 0x5410, R8 ;  /* 0x0000541005227816 */ /* 0x000fe20000000008 */
[----:B------:R-:W-:Y:S02]  /*4540*/  IMAD.MOV.U32 R8, RZ, RZ, R25 ;  /* 0x000000ffff087224 */ /* 0x000fe400078e0019 */
        /* <DEDUP_REMOVED lines=16> */
[----:B-123--:R-:W-:Y:S01]  /*4650*/  ISETP.GE.AND P0, PT, R140, c[0x0][0x1d4], PT ;  /* 0x000075008c007a0c */ /* 0x00efe20003f06270 */
[----:B------:R-:W-:Y:S01]  /*4660*/  @!UPT UIADD3 URZ, URZ, URZ, URZ ;  /* 0x0000003f3f3ff290 */ /* 0x000fe2000fffe03f */
[----:B------:R-:W-:Y:S11]  /*4670*/  BSSY B0, `(.L_x_2301) ;  /* 0x0000038000007945 */ /* 0x000ff60003800000 */
[----:B------:R-:W-:-:S05]  /*4680*/  @P0 BRA `(.L_x_2302) ;  /* 0x0000036000000947 */ /* 0x000fca0003800000 */
[C---:B------:R-:W-:Y:S01]  /*4690*/  LEA R64, P0, R140.reuse, R63, 0x1 ;  /* 0x0000003f8c407211 */ /* 0x040fe200078008ff */
[----:B------:R-:W1:Y:S03]  /*46a0*/  LDS.128 R8, [R223+0xa080] ;  /* 0x00a08000df087984 */ /* 0x000e660000000c00 */
        /* <DEDUP_REMOVED lines=8> */
[----:B------:R-:W-:Y:S01]  /*4730*/  @!P0 PRMT R13, R22, 0x5432, R13 ;  /* 0x00005432160d8816 */ /* 0x000fe2000000000d */
[----:B------:R-:W-:Y:S01]  /*4740*/  @!P0 IMAD.U32 R5, R3, 0x10000, RZ ;  /* 0x0001000003058824 */ /* 0x000fe200078e00ff */
[----:B------:R-:W-:Y:S01]  /*4750*/  @!P0 SHF.R.U32.HI R41, RZ, 0x10, R39 ;  /* 0x00000010ff298819 */ /* 0x000fe20000011627 */
[C---:B------:R-:W-:Y:S01]  /*4760*/  @!P0 IMAD.U32 R36, R38.reuse, 0x10000, RZ ;  /* 0x0001000026248824 */ /* 0x040fe200078e00ff */
[----:B------:R-:W-:Y:S02]  /*4770*/  @!P0 LOP3.LUT R38, R38, 0xffff0000, RZ, 0xc0, !PT ;  /* 0xffff000026268812 */ /* 0x000fe400078ec0ff */
[----:B------:R-:W-:Y:S01]  /*4780*/  @!P0 PRMT R41, R40, 0x5410, R41 ;  /* 0x0000541028298816 */ /* 0x000fe20000000029 */
        /* <DEDUP_REMOVED lines=8> */
[----:B------:R-:W-:Y:S01]  /*4810*/  @!P0 SHF.L.U32 R36, R9, 0x10, RZ ;  /* 0x0000001009248819 */ /* 0x000fe200000006ff */
[----:B------:R-:W-:Y:S01]  /*4820*/  @!P0 FMUL.FTZ R40, R6, R38 ;  /* 0x0000002606288220 */ /* 0x000fe20000410000 */
[----:B------:R-:W-:Y:S01]  /*4830*/  @!P0 LOP3.LUT R22, R3, 0xffff0000, RZ, 0xc0, !PT ;  /* 0xffff000003168812 */ /* 0x000fe200078ec0ff */
[C---:B------:R-:W-:Y:S01]  /*4840*/  @!P0 IMAD.U32 R39, R41.reuse, 0x10000, RZ ;  /* 0x0001000029278824 */ /* 0x040fe200078e00ff */
[----:B------:R-:W-:Y:S02]  /*4850*/  @!P0 F2FP.BF16.PACK_AB R2, R2, R73 ;  /* 0x000000490202823e */ /* 0x000fe400000010ff */
[----:B------:R-:W-:Y:S01]  /*4860*/  @!P0 LOP3.LUT R41, R41, 0xffff0000, RZ, 0xc0, !PT ;  /* 0xffff000029298812 */ /* 0x000fe200078ec0ff */
[-C--:B------:R-:W-:Y:S01]  /*4870*/  @!P0 FMUL.FTZ R3, R6, R22.reuse ;  /* 0x0000001606038220 */ /* 0x080fe20000410000 */
[----:B------:R-:W-:Y:S01]  /*4880*/  @!P0 LOP3.LUT R6, R11, 0xffff0000, RZ, 0xc0, !PT ;  /* 0xffff00000b068812 */ /* 0x000fe200078ec0ff */
[----:B------:R-:W-:Y:S01]  /*4890*/  @!P0 FFMA.FTZ R72, R36, R22, -R40 ;  /* 0x0000001624488223 */ /* 0x000fe20000010828 */
[----:B------:R-:W-:Y:S01]  /*48a0*/  @!P0 SHF.L.U32 R40, R10, 0x10, RZ ;  /* 0x000000100a288819 */ /* 0x000fe200000006ff */
[C---:B------:R-:W-:Y:S01]  /*48b0*/  @!P0 IMAD.U32 R22, R13.reuse, 0x10000, RZ ;  /* 0x000100000d168824 */ /* 0x040fe200078e00ff */
[----:B------:R-:W-:Y:S01]  /*48c0*/  @!P0 LOP3.LUT R13, R13, 0xffff0000, RZ, 0xc0, !PT ;  /* 0xffff00000d0d8812 */ /* 0x000fe200078ec0ff */
[C---:B------:R-:W-:Y:S02]  /*48d0*/  @!P0 FMUL.FTZ R67, R5.reuse, R39 ;  /* 0x0000002705438220 */ /* 0x040fe40000410000 */
[-C--:B------:R-:W-:Y:S02]  /*48e0*/  @!P0 FMUL.FTZ R5, R5, R22.reuse ;  /* 0x0000001605058220 */ /* 0x080fe40000410000 */
[----:B------:R-:W-:Y:S02]  /*48f0*/  @!P0 FFMA.FTZ R70, R40, R22, -R67 ;  /* 0x0000001628468223 */ /* 0x000fe40000010843 */
[----:B------:R-:W-:Y:S02]  /*4900*/  @!P0 IMAD.U32 R22, R11, 0x10000, RZ ;  /* 0x000100000b168824 */ /* 0x000fe400078e00ff */
[C---:B------:R-:W-:Y:S02]  /*4910*/  @!P0 FMUL.FTZ R67, R6.reuse, R41 ;  /* 0x0000002906438220 */ /* 0x040fe40000410000 */
[-C--:B------:R-:W-:Y:S02]  /*4920*/  @!P0 FMUL.FTZ R6, R6, R13.reuse ;  /* 0x0000000d06068220 */ /* 0x080fe40000410000 */
[----:B------:R-:W-:Y:S02]  /*4930*/  @!P0 FFMA.FTZ R3, R38, R36, R3 ;  /* 0x0000002426038223 */ /* 0x000fe40000010003 */
[----:B------:R-:W-:Y:S02]  /*4940*/  @!P0 FFMA.FTZ R5, R39, R40, R5 ;  /* 0x0000002827058223 */ /* 0x000fe40000010005 */
        /* <DEDUP_REMOVED lines=10> */
.L_x_2302:
[----:B------:R-:W-:Y:S05]  /*49f0*/  BSYNC B0 ;  /* 0x0000000000007941 */ /* 0x000fea0003800000 */
.L_x_2301:
[----:B------:R-:W-:Y:S01]  /*4a00*/  ISETP.GE.AND P0, PT, R144, c[0x0][0x1d4], PT ;  /* 0x0000750090007a0c */ /* 0x000fe20003f06270 */
[----:B------:R-:W-:Y:S01]  /*4a10*/  @!UPT UIADD3 URZ, URZ, URZ, URZ ;  /* 0x0000003f3f3ff290 */ /* 0x000fe2000fffe03f */
[----:B------:R-:W-:Y:S11]  /*4a20*/  BSSY B0, `(.L_x_2303) ;  /* 0x0000039000007945 */ /* 0x000ff60003800000 */
[----:B------:R-:W-:-:S05]  /*4a30*/  @P0 BRA `(.L_x_2304) ;  /* 0x0000037000000947 */ /* 0x000fca0003800000 */
[----:B------:R-:W-:Y:S01]  /*4a40*/  LEA R40, P0, R238, R63, 0x1 ;  /* 0x0000003fee287211 */ /* 0x000fe200078008ff */
[----:B-1----:R-:W1:Y:S01]  /*4a50*/  LDS.128 R8, [R223+0xb880] ;  /* 0x00b88000df087984 */ /* 0x002e620000000c00 */
[----:B------:R-:W-:Y:S02]  /*4a60*/  IADD3 R2, R142, 0x20, RZ ;  /* 0x000000208e027810 */ /* 0x000fe40007ffe0ff */
        /* <DEDUP_REMOVED lines=8> */
[----:B------:R-:W-:Y:S01]  /*4af0*/  @!P0 IMAD.U32 R15, R5, 0x10000, RZ ;  /* 0x00010000050f8824 */ /* 0x000fe200078e00ff */
[----:B------:R-:W-:Y:S01]  /*4b00*/  @!P0 SHF.R.U32.HI R38, RZ, 0x10, R43 ;  /* 0x00000010ff268819 */ /* 0x000fe2000001162b */
[C---:B------:R-:W-:Y:S01]  /*4b10*/  @!P0 IMAD.U32 R6, R2.reuse, 0x10000, RZ ;  /* 0x0001000002068824 */ /* 0x040fe200078e00ff */
[----:B------:R-:W-:Y:S02]  /*4b20*/  @!P0 PRMT R14, R23, 0x5410, R14 ;  /* 0x00005410170e8816 */ /* 0x000fe4000000000e */
[----:B------:R-:W-:Y:S02]  /*4b30*/  @!P0 LOP3.LUT R23, R5, 0xffff0000, RZ, 0xc0, !PT ;  /* 0xffff000005178812 */ /* 0x000fe400078ec0ff */
[----:B------:R-:W-:Y:S02]  /*4b40*/  @!P0 LOP3.LUT R5, R2, 0xffff0000, RZ, 0xc0, !PT ;  /* 0xffff000002058812 */ /* 0x000fe400078ec0ff */
[----:B------:R-:W-:Y:S01]  /*4b50*/  @!P0 PRMT R38, R56, 0x5432, R38 ;  /* 0x0000543238268816 */ /* 0x000fe20000000026 */
[C---:B-1----:R-:W-:Y:S01]  /*4b60*/  @!P0 IMAD.U32 R22, R8.reuse, 0x10000, RZ ;  /* 0x0001000008168824 */ /* 0x042fe200078e00ff */
[----:B------:R-:W-:Y:S01]  /*4b70*/  @!P0 LOP3.LUT R3, R8, 0xffff0000, RZ, 0xc0, !PT ;  /* 0xffff000008038812 */ /* 0x000fe200078ec0ff */
[C---:B------:R-:W-:Y:S01]  /*4b80*/  @!P0 IMAD.U32 R36, R9.reuse, 0x10000, RZ ;  /* 0x0001000009248824 */ /* 0x040fe200078e00ff */
[----:B------:R-:W-:Y:S03]  /*4b90*/  @!P0 LOP3.LUT R13, R9, 0xffff0000, RZ, 0xc0, !PT ;  /* 0xffff0000090d8812 */ /* 0x000fe600078ec0ff */
[----:B------:R-:W-:Y:S02]  /*4ba0*/  @!P0 FMUL.FTZ R2, R3, R6 ;  /* 0x0000000603028220 */ /* 0x000fe40000410000 */
[----:B------:R-:W-:Y:S02]  /*4bb0*/  @!P0 FMUL.FTZ R42, R13, R23 ;  /* 0x000000170d2a8220 */ /* 0x000fe40000410000 */
[----:B------:R-:W-:Y:S02]  /*4bc0*/  @!P0 FMUL.FTZ R39, R3, R15 ;  /* 0x0000000f03278220 */ /* 0x000fe40000410000 */
[----:B------:R-:W-:Y:S01]  /*4bd0*/  @!P0 FFMA.FTZ R2, R15, R22, R2 ;  /* 0x000000160f028223 */ /* 0x000fe20000010002 */
[----:B------:R-:W-:Y:S01]  /*4be0*/  @!P0 SHF.L.U32 R15, R38, 0x10, RZ ;  /* 0x00000010260f8819 */ /* 0x000fe200000006ff */
[-C--:B------:R-:W-:Y:S01]  /*4bf0*/  @!P0 FMUL.FTZ R3, R13, R5.reuse ;  /* 0x000000050d038220 */ /* 0x080fe20000410000 */
[C---:B------:R-:W-:Y:S01]  /*4c00*/  @!P0 LOP3.LUT R13, R11.reuse, 0xffff0000, RZ, 0xc0, !PT ;  /* 0xffff00000b0d8812 */ /* 0x040fe200078ec0ff */
[----:B------:R-:W-:Y:S01]  /*4c10*/  @!P0 FFMA.FTZ R56, R36, R5, -R42 ;  /* 0x0000000524388223 */ /* 0x000fe2000001082a */
[----:B------:R-:W-:Y:S01]  /*4c20*/  @!P0 LOP3.LUT R5, R10, 0xffff0000, RZ, 0xc0, !PT ;  /* 0xffff00000a058812 */ /* 0x000fe200078ec0ff */
[----:B------:R-:W-:Y:S01]  /*4c30*/  @!P0 FFMA.FTZ R64, R22, R6, -R39 ;  /* 0x0000000616408223 */ /* 0x000fe20000010827 */
[----:B------:R-:W-:Y:S01]  /*4c40*/  @!P0 SHF.L.U32 R39, R11, 0x10, RZ ;  /* 0x000000100b278819 */ /* 0x000fe200000006ff */
[----:B------:R-:W-:Y:S01]  /*4c50*/  @!P0 IMAD.U32 R6, R14, 0x10000, RZ ;  /* 0x000100000e068824 */ /* 0x000fe200078e00ff */
[----:B------:R-:W-:Y:S01]  /*4c60*/  @!P0 LOP3.LUT R38, R38, 0xffff0000, RZ, 0xc0, !PT ;  /* 0xffff000026268812 */ /* 0x000fe200078ec0ff */
[----:B------:R-:W-:Y:S01]  /*4c70*/  @!P0 IMAD.U32 R22, R10, 0x10000, RZ ;  /* 0x000100000a168824 */ /* 0x000fe200078e00ff */
[----:B------:R-:W-:Y:S01]  /*4c80*/  @!P0 LOP3.LUT R14, R14, 0xffff0000, RZ, 0xc0, !PT ;  /* 0xffff00000e0e8812 */ /* 0x000fe200078ec0ff */
[C---:B------:R-:W-:Y:S01]  /*4c90*/  @!P0 FMUL.FTZ R42, R5.reuse, R15 ;  /* 0x0000000f052a8220 */ /* 0x040fe20000410000 */
[----:B------:R-:W-:Y:S01]  /*4ca0*/  @!P0 F2FP.BF16.PACK_AB R2, R2, R64 ;  /* 0x000000400202823e */ /* 0x000fe200000010ff */
[----:B------:R-:W-:Y:S02]  /*4cb0*/  @!P0 FMUL.FTZ R5, R5, R6 ;  /* 0x0000000605058220 */ /* 0x000fe40000410000 */
[C---:B------:R-:W-:Y:S02]  /*4cc0*/  @!P0 FMUL.FTZ R43, R13.reuse, R38 ;  /* 0x000000260d2b8220 */ /* 0x040fe40000410000 */
[----:B------:R-:W-:Y:S02]  /*4cd0*/  @!P0 FFMA.FTZ R42, R22, R6, -R42 ;  /* 0x00000006162a8223 */ /* 0x000fe4000001082a */
[----:B------:R-:W-:Y:S02]  /*4ce0*/  @!P0 FMUL.FTZ R6, R13, R14 ;  /* 0x0000000e0d068220 */ /* 0x000fe40000410000 */
[----:B------:R-:W-:Y:S02]  /*4cf0*/  @!P0 FFMA.FTZ R3, R23, R36, R3 ;  /* 0x0000002417038223 */ /* 0x000fe40000010003 */
[----:B------:R-:W-:Y:S02]  /*4d00*/  @!P0 FFMA.FTZ R5, R15, R22, R5 ;  /* 0x000000160f058223 */ /* 0x000fe40000010005 */
[----:B------:R-:W-:Y:S01]  /*4d10*/  @!P0 FFMA.FTZ R43, R39, R14, -R43 ;  /* 0x0000000e272b8223 */ /* 0x000fe2000001082b */
[----:B------:R-:W-:Y:S01]  /*4d20*/  @!P0 F2FP.BF16.PACK_AB R3, R3, R56 ;  /* 0x000000380303823e */ /* 0x000fe200000010ff */
[----:B------:R-:W-:Y:S01]  /*4d30*/  @!P0 FFMA.FTZ R6, R38, R39, R6 ;  /* 0x0000002726068223 */ /* 0x000fe20000010006 */
[----:B------:R-:W-:Y:S01]  /*4d40*/  @!P0 F2FP.BF16.PACK_AB R5, R5, R42 ;  /* 0x0000002a0505823e */ /* 0x000fe200000010ff */
[----:B------:R-:W-:Y:S02]  /*4d50*/  @!P0 IMAD.MOV.U32 R8, RZ, RZ, R2 ;  /* 0x000000ffff088224 */ /* 0x000fe400078e0002 */
[----:B------:R-:W-:Y:S01]  /*4d60*/  @!P0 IMAD.MOV.U32 R9, RZ, RZ, R3 ;  /* 0x000000ffff098224 */ /* 0x000fe200078e0003 */
[----:B------:R-:W-:Y:S02]  /*4d70*/  @!P0 F2FP.BF16.PACK_AB R6, R6, R43 ;  /* 0x0000002b0606823e */ /* 0x000fe400000010ff */
[----:B------:R-:W-:Y:S03]  /*4d80*/  @!P0 MOV R10, R5 ;  /* 0x00000005000a8202 */ /* 0x000fe60000000f00 */
[----:B------:R-:W-:Y:S05]  /*4d90*/  @!P0 IMAD.MOV.U32 R11, RZ, RZ, R6 ;  /* 0x000000ffff0b8224 */ /* 0x000fea00078e0006 */
[----:B------:R1:W-:Y:S02]  /*4da0*/  ST.E.128 [R40.64], R8 ;  /* 0x0000000828007985 */ /* 0x0003e4000c101d0a */
.L_x_2304:
[----:B------:R-:W-:Y:S05]  /*4db0*/  BSYNC B0 ;  /* 0x0000000000007941 */ /* 0x000fea0003800000 */
.L_x_2303:
        /* <DEDUP_REMOVED lines=15> */
[----:B------:R-:W-:Y:S01]  /*4eb0*/  @!P0 PRMT R14, R30, 0x5410, R3 ;  /* 0x000054101e0e8816 */ /* 0x000fe20000000003 */
[C---:B------:R-:W-:Y:S01]  /*4ec0*/  @!P0 IMAD.U32 R15, R17.reuse, 0x10000, RZ ;  /* 0x00010000110f8824 */ /* 0x040fe200078e00ff */
[----:B------:R-:W-:Y:S01]  /*4ed0*/  @!P0 LOP3.LUT R17, R17, 0xffff0000, RZ, 0xc0, !PT ;  /* 0xffff000011118812 */ /* 0x000fe200078ec0ff */
[C---:B------:R-:W-:Y:S01]  /*4ee0*/  @!P0 IMAD.U32 R6, R2.reuse, 0x10000, RZ ;  /* 0x0001000002068824 */ /* 0x040fe200078e00ff */
[----:B------:R-:W-:Y:S02]  /*4ef0*/  @!P0 SHF.R.U32.HI R23, RZ, 0x10, R45 ;  /* 0x00000010ff178819 */ /* 0x000fe4000001162d */
        /* <DEDUP_REMOVED lines=23> */
[-C--:B------:R-:W-:Y:S02]  /*5070*/  @!P0 FMUL.FTZ R5, R5, R6.reuse ;  /* 0x0000000605058220 */ /* 0x080fe40000410000 */
        /* <DEDUP_REMOVED lines=15> */
.L_x_2306:
[----:B------:R-:W-:Y:S05]  /*5170*/  BSYNC B0 ;  /* 0x0000000000007941 */ /* 0x000fea0003800000 */
.L_x_2305:
[----:B------:R-:W-:Y:S11]  /*5180*/  ISETP.GE.AND P0, PT, R229, c[0x0][0x1d4], PT ;  /* 0x00007500e5007a0c */ /* 0x000ff60003f06270 */
[----:B------:R-:W-:Y:S02]  /*5190*/  @!UPT UIADD3 URZ, URZ, URZ, URZ ;  /* 0x0000003f3f3ff290 */ /* 0x000fe4000fffe03f */
[----:B------:R-:W-:-:S05]  /*51a0*/  @P0 BRA `(.L_x_2300) ;  /* 0x0000037000000947 */ /* 0x000fca0003800000 */
[C---:B-1----:R-:W-:Y:S01]  /*51b0*/  LEA R38, P0, R229.reuse, R63, 0x1 ;  /* 0x0000003fe5267211 */ /* 0x042fe200078008ff */
[----:B------:R-:W1:Y:S01]  /*51c0*/  LDS.128 R8, [R223+0xe880] ;  /* 0x00e88000df087984 */ /* 0x000e620000000c00 */
[----:B------:R-:W-:Y:S02]  /*51d0*/  IADD3 R2, R142, 0x60, RZ ;  /* 0x000000608e027810 */ /* 0x000fe40007ffe0ff */
[----:B------:R-:W-:Y:S02]  /*51e0*/  LEA.HI.X R39, R229, R66, R249, 0x1, P0 ;  /* 0x00000042e5277211 */ /* 0x000fe400000f0cf9 */
[----:B------:R-:W-:Y:S11]  /*51f0*/  ISETP.GE.AND P0, PT, R2, c[0x0][0x27c], PT ;  /* 0x00009f0002007a0c */ /* 0x000ff60003f06270 */
[----:B------:R-:W-:Y:S02]  /*5200*/  @!UPT UIADD3 URZ, URZ, URZ, URZ ;  /* 0x0000003f3f3ff290 */ /* 0x000fe4000fffe03f */
[----:B------:R-:W-:Y:S02]  /*5210*/  @!P0 SHF.R.U64 R17, R46, 0x10, R47 ;  /* 0x000000102e118819 */ /* 0x000fe4000000122f */
[----:B------:R-:W-:Y:S02]  /*5220*/  @!P0 SHF.R.U64 R2, R18, 0x10, R19 ;  /* 0x0000001012028819 */ /* 0x000fe40000001213 */
[----:B------:R-:W-:Y:S02]  /*5230*/  @!P0 PRMT R17, R58, 0x5410, R17 ;  /* 0x000054103a118816 */ /* 0x000fe40000000011 */
[----:B------:R-:W-:Y:S02]  /*5240*/  @!P0 SHF.R.U32.HI R3, RZ, 0x10, R19 ;  /* 0x00000010ff038819 */ /* 0x000fe40000011613 */
[----:B------:R-:W-:Y:S01]  /*5250*/  @!P0 PRMT R2, R31, 0x5432, R2 ;  /* 0x000054321f028816 */ /* 0x000fe20000000002 */
[----:B------:R-:W-:Y:S01]  /*5260*/  @!P0 IMAD.U32 R15, R17, 0x10000, RZ ;  /* 0x00010000110f8824 */ /* 0x000fe200078e00ff */
[----:B------:R-:W-:Y:S02]  /*5270*/  @!P0 PRMT R14, R31, 0x5410, R3 ;  /* 0x000054101f0e8816 */ /* 0x000fe40000000003 */
[----:B------:R-:W-:Y:S01]  /*5280*/  @!P0 SHF.R.U32.HI R5, RZ, 0x10, R47 ;  /* 0x00000010ff058819 */ /* 0x000fe2000001162f */
[----:B------:R-:W-:Y:S01]  /*5290*/  @!P0 IMAD.U32 R6, R2, 0x10000, RZ ;  /* 0x0001000002068824 */ /* 0x000fe200078e00ff */
[----:B------:R-:W-:Y:S02]  /*52a0*/  @!P0 LOP3.LUT R17, R17, 0xffff0000, RZ, 0xc0, !PT ;  /* 0xffff000011118812 */ /* 0x000fe400078ec0ff */
[----:B------:R-:W-:Y:S02]  /*52b0*/  @!P0 PRMT R19, R58, 0x5432, R5 ;  /* 0x000054323a138816 */ /* 0x000fe40000000005 */
[----:B------:R-:W-:Y:S01]  /*52c0*/  @!P0 LOP3.LUT R5, R2, 0xffff0000, RZ, 0xc0, !PT ;  /* 0xffff000002058812 */ /* 0x000fe200078ec0ff */
        /* <DEDUP_REMOVED lines=37> */
.L_x_2300:
[----:B-123--:R-:W-:Y:S05]  /*5520*/  BSYNC B1 ;  /* 0x0000000000017941 */ /* 0x00efea0003800000 */
.L_x_2299:
[----:B------:R1:W2:Y:S04]  /*5530*/  SHFL.IDX PT, R38, R75, 0x1, 0x181f ;  /* 0x00381f004b267f89 */ /* 0x0002a800000e0000 */
[----:B------:R1:W3:Y:S01]  /*5540*/  SHFL.IDX PT, R36, R76, 0x1, 0x181f ;  /* 0x00381f004c247f89 */ /* 0x0002e200000e0000 */
[----:B------:R-:W-:-:S05]  /*5550*/  @P5 BRA `(.L_x_2307) ;  /* 0x000039e000005947 */ /* 0x000fca0003800000 */
[----:B------:R-:W-:Y:S01]  /*5560*/  ISETP.GE.AND P0, PT, R140, c[0x0][0x1d4], PT ;  /* 0x000075008c007a0c */ /* 0x000fe20003f06270 */
[----:B------:R-:W-:Y:S01]  /*5570*/  @!UPT UIADD3 URZ, URZ, URZ, URZ ;  /* 0x0000003f3f3ff290 */ /* 0x000fe2000fffe03f */
[----:B------:R-:W-:Y:S11]  /*5580*/  BSSY B0, `(.L_x_2308) ;  /* 0x0000038000007945 */ /* 0x000ff60003800000 */
[----:B------:R-:W-:-:S05]  /*5590*/  @P0 BRA `(.L_x_2309) ;  /* 0x0000036000000947 */ /* 0x000fca0003800000 */
[C---:B---3--:R-:W-:Y:S01]  /*55a0*/  LEA R22, P0, R140.reuse, R36, 0x1 ;  /* 0x000000248c167211 */ /* 0x048fe200078008ff */
[----:B------:R-:W3:Y:S03]  /*55b0*/  LDS.128 R8, [R223+0xb080] ;  /* 0x00b08000df087984 */ /* 0x000ee60000000c00 */
[----:B--2---:R-:W-:Y:S02]  /*55c0*/  LEA.HI.X R23, R140, R38, R141, 0x1, P0 ;  /* 0x000000268c177211 */ /* 0x004fe400000f0c8d */
        /* <DEDUP_REMOVED lines=8> */
[----:B------:R-:W-:Y:S01]  /*5650*/  @!P0 SHF.R.U32.HI R19, RZ, 0x10, R49 ;  /* 0x00000010ff138819 */ /* 0x000fe20000011631 */
[C---:B------:R-:W-:Y:S01]  /*5660*/  @!P0 IMAD.U32 R14, R2.reuse, 0x10000, RZ ;  /* 0x00010000020e8824 */ /* 0x040fe200078e00ff */
[----:B------:R-:W-:Y:S02]  /*5670*/  @!P0 LOP3.LUT R17, R17, 0xffff0000, RZ, 0xc0, !PT ;  /* 0xffff000011118812 */ /* 0x000fe400078ec0ff */
[----:B------:R-:W-:Y:S02]  /*5680*/  @!P0 LOP3.LUT R6, R2, 0xffff0000, RZ, 0xc0, !PT ;  /* 0xffff000002068812 */ /* 0x000fe400078ec0ff */
[----:B------:R-:W-:Y:S02]  /*5690*/  @!P0 PRMT R13, R32, 0x5410, R13 ;  /* 0x00005410200d8816 */ /* 0x000fe4000000000d */
[----:B------:R-:W-:Y:S01]  /*56a0*/  @!P0 PRMT R19, R59, 0x5432, R19 ;  /* 0x000054323b138816 */ /* 0x000fe20000000013 */
[C---:B---3--:R-:W-:Y:S01]  /*56b0*/  @!P0 IMAD.U32 R16, R8.reuse, 0x10000, RZ ;  /* 0x0001000008108824 */ /* 0x048fe200078e00ff */
        /* <DEDUP_REMOVED lines=16> */
[----:B------:R-:W-:Y:S01]  /*57c0*/  @!P0 IMAD.U32 R16, R10, 0x10000, RZ ;  /* 0x000100000a108824 */ /* 0x000fe200078e00ff */
[----:B------:R-:W-:Y:S01]  /*57d0*/  @!P0 F2FP.BF16.PACK_AB R2, R2, R32 ;  /* 0x000000200202823e */ /* 0x000fe200000010ff */
        /* <DEDUP_REMOVED lines=9> */
[----:B------:R-:W-:Y:S02]  /*5870*/  @!P0 FFMA.FTZ R30, R20, R13, -R30 ;  /* 0x0000000d141e8223 */ /* 0x000fe4000001081e */
        /* <DEDUP_REMOVED lines=8> */
.L_x_2309:
[----:B------:R-:W-:Y:S05]  /*5900*/  BSYNC B0 ;  /* 0x0000000000007941 */ /* 0x000fea0003800000 */
.L_x_2308:
[----:B------:R-:W-:Y:S01]  /*5910*/  ISETP.GE.AND P0, PT, R144, c[0x0][0x1d4], PT ;  /* 0x0000750090007a0c */ /* 0x000fe20003f06270 */
[----:B------:R-:W-:Y:S01]  /*5920*/  @!UPT UIADD3 URZ, URZ, URZ, URZ ;  /* 0x0000003f3f3ff290 */ /* 0x000fe2000fffe03f */
[----:B------:R-:W-:Y:S11]  /*5930*/  BSSY B0, `(.L_x_2310) ;  /* 0x0000039000007945 */ /* 0x000ff60003800000 */
[----:B------:R-:W-:-:S05]  /*5940*/  @P0 BRA `(.L_x_2311) ;  /* 0x0000037000000947 */ /* 0x000fca0003800000 */
[----:B--23--:R-:W-:Y:S01]  /*5950*/  LEA R22, P0, R238, R36, 0x1 ;  /* 0x00000024ee167211 */ /* 0x00cfe200078008ff */
[----:B------:R-:W2:Y:S01]  /*5960*/  LDS.128 R8, [R223+0xc880] ;  /* 0x00c88000df087984 */ /* 0x000ea20000000c00 */
        /* <DEDUP_REMOVED lines=11> */
[----:B------:R-:W-:Y:S01]  /*5a20*/  @!P0 LOP3.LUT R17, R17, 0xffff0000, RZ, 0xc0, !PT ;  /* 0xffff000011118812 */ /* 0x000fe200078ec0ff */
[C---:B------:R-:W-:Y:S01]  /*5a30*/  @!P0 IMAD.U32 R6, R2.reuse, 0x10000, RZ ;  /* 0x0001000002068824 */ /* 0x040fe200078e00ff */
[----:B------:R-:W-:Y:S02]  /*5a40*/  @!P0 SHF.R.U32.HI R19, RZ, 0x10, R51 ;  /* 0x00000010ff138819 */ /* 0x000fe40000011633 */
[----:B------:R-:W-:Y:S02]  /*5a50*/  @!P0 LOP3.LUT R5, R2, 0xffff0000, RZ, 0xc0, !PT ;  /* 0xffff000002058812 */ /* 0x000fe400078ec0ff */
[----:B------:R-:W-:Y:S01]  /*5a60*/  @!P0 PRMT R19, R60, 0x5432, R19 ;  /* 0x000054323c138816 */ /* 0x000fe20000000013 */
[C---:B--2---:R-:W-:Y:S01]  /*5a70*/  @!P0 IMAD.U32 R16, R8.reuse, 0x10000, RZ ;  /* 0x0001000008108824 */ /* 0x044fe200078e00ff */
        /* <DEDUP_REMOVED lines=36> */
.L_x_2311:
[----:B------:R-:W-:Y:S05]  /*5cc0*/  BSYNC B0 ;  /* 0x0000000000007941 */ /* 0x000fea0003800000 */
.L_x_2310:
        /* <DEDUP_REMOVED lines=14> */
[C---:B------:R-:W-:Y:S01]  /*5db0*/  @!P0 PRMT R2, R34.reuse, 0x5432, R2 ;  /* 0x0000543222028816 */ /* 0x040fe20000000002 */
[C---:B------:R-:W-:Y:S01]  /*5dc0*/  @!P0 IMAD.U32 R15, R17.reuse, 0x10000, RZ ;  /* 0x00010000110f8824 */ /* 0x040fe200078e00ff */
        /* <DEDUP_REMOVED lines=43> */
.L_x_2313:
[----:B------:R-:W-:Y:S05]  /*6080*/  BSYNC B0 ;  /* 0x0000000000007941 */ /* 0x000fea0003800000 */
.L_x_2312:
[----:B------:R-:W-:Y:S11]  /*6090*/  ISETP.GE.AND P0, PT, R229, c[0x0][0x1d4], PT ;  /* 0x00007500e5007a0c */ /* 0x000ff60003f06270 */
[----:B------:R-:W-:Y:S02]  /*60a0*/  @!UPT UIADD3 URZ, URZ, URZ, URZ ;  /* 0x0000003f3f3ff290 */ /* 0x000fe4000fffe03f */
[----:B------:R-:W-:-:S05]  /*60b0*/  @P0 BRA `(.L_x_2307) ;  /* 0x00002e8000000947 */ /* 0x000fca0003800000 */
[C---:B---3--:R-:W-:Y:S01]  /*60c0*/  LEA R24, P0, R229.reuse, R36, 0x1 ;  /* 0x00000024e5187211 */ /* 0x048fe200078008ff */
[----:B--2---:R-:W2:Y:S01]  /*60d0*/  LDS.128 R8, [R223+0xf880] ;  /* 0x00f88000df087984 */ /* 0x004ea20000000c00 */
        /* <DEDUP_REMOVED lines=52> */
[----:B------:R2:W-:Y:S01]  /*6420*/  ST.E.128 [R24.64], R8 ;  /* 0x0000000818007985 */ /* 0x0005e2000c101d0a */
[----:B------:R-:W-:-:S05]  /*6430*/  BRA `(.L_x_2307) ;  /* 0x00002b0000007947 */ /* 0x000fca0003800000 */
.L_x_2294:
        /* <DEDUP_REMOVED lines=36> */
.L_x_2315:
[----:B------:R-:W-:Y:S05]  /*6680*/  BSYNC B0 ;  /* 0x0000000000007941 */ /* 0x000fea0003800000 */
.L_x_2314:
[----:B------:R-:W-:Y:S01]  /*6690*/  IADD3 R16, R145, 0x20, RZ ;  /* 0x0000002091107810 */ /* 0x000fe20007ffe0ff */
[----:B-----5:R-:W-:Y:S01]  /*66a0*/  IMAD.MOV.U32 R6, RZ, RZ, R22 ;  /* 0x000000ffff067224 */ /* 0x020fe200078e0016 */
[----:B------:R-:W-:Y:S01]  /*66b0*/  BSSY B0, `(.L_x_2316) ;  /* 0x000003b000007945 */ /* 0x000fe20003800000 */
[----:B------:R-:W-:Y:S01]  /*66c0*/  IMAD.MOV.U32 R5, RZ, RZ, R23 ;  /* 0x000000ffff057224 */ /* 0x000fe200078e0017 */
[----:B------:R-:W-:Y:S01]  /*66d0*/  ISETP.GE.AND P5, PT, R16, R77, PT ;  /* 0x0000004d1000720c */ /* 0x000fe20003fa6270 */
[----:B-1----:R-:W-:Y:S01]  /*66e0*/  IMAD.MOV.U32 R3, RZ, RZ, R20 ;  /* 0x000000ffff037224 */ /* 0x002fe200078e0014 */
        /* <DEDUP_REMOVED lines=55> */
.L_x_2317:
[----:B------:R-:W-:Y:S05]  /*6a60*/  BSYNC B0 ;  /* 0x0000000000007941 */ /* 0x000fea0003800000 */
.L_x_2316:
[----:B------:R-:W-:Y:S01]  /*6a70*/  IADD3 R70, -R71, c[0x0][0x1d4], RZ ;  /* 0x0000750047467a10 */ /* 0x000fe20007ffe1ff */
[----:B-----5:R-:W-:Y:S01]  /*6a80*/  IMAD.MOV.U32 R6, RZ, RZ, R30 ;  /* 0x000000ffff067224 */ /* 0x020fe200078e001e */
[----:B------:R2:W3:Y:S01]  /*6a90*/  SHFL.IDX PT, R73, R75, RZ, 0x181f ;  /* 0x00181fff4b497589 */ /* 0x0004e200000e0000 */
[----:B------:R-:W-:Y:S01]  /*6aa0*/  IMAD.MOV.U32 R5, RZ, RZ, R31 ;  /* 0x000000ffff057224 */ /* 0x000fe200078e001f */
[----:B------:R-:W-:Y:S01]  /*6ab0*/  BSSY B1, `(.L_x_2318) ;  /* 0x0000113000017945 */ /* 0x000fe20003800000 */
[----:B-1----:R-:W-:Y:S02]  /*6ac0*/  IMAD.MOV.U32 R3, RZ, RZ, R28 ;  /* 0x000000ffff037224 */ /* 0x002fe400078e001c */
[----:B------:R-:W-:Y:S01]  /*6ad0*/  IMAD.MOV.U32 R2, RZ, RZ, R29 ;  /* 0x000000ffff027224 */ /* 0x000fe200078e001d */
[----:B------:R-:W-:Y:S01]  /*6ae0*/  PRMT R36, R6, 0x5410, R5 ;  /* 0x0000541006247816 */ /* 0x000fe20000000005 */
[----:B------:R-:W-:Y:S01]  /*6af0*/  IMAD.MOV.U32 R5, RZ, RZ, R27 ;  /* 0x000000ffff057224 */ /* 0x000fe200078e001b */
[----:B------:R-:W-:Y:S01]  /*6b00*/  MOV R6, R26 ;  /* 0x0000001a00067202 */ /* 0x000fe20000000f00 */
[----:B------:R2:W1:Y:S01]  /*6b10*/  SHFL.IDX PT, R72, R76, RZ, 0x181f ;  /* 0x00181fff4c487589 */ /* 0x00046200000e0000 */
        /* <DEDUP_REMOVED lines=8> */
[----:B------:R-:W-:Y:S02]  /*6ba0*/  MOV R2, R57 ;  /* 0x0000003900027202 */ /* 0x000fe40000000f00 */
[----:B------:R-:W-:Y:S01]  /*6bb0*/  PRMT R67, R5, 0x7610, R67 ;  /* 0x0000761005437816 */ /* 0x000fe20000000043 */
[----:B------:R-:W-:Y:S01]  /*6bc0*/  IMAD.MOV.U32 R5, RZ, RZ, R55 ;  /* 0x000000ffff057224 */ /* 0x000fe200078e0037 */
[----:B------:R-:W-:Y:S01]  /*6bd0*/  PRMT R66, R3, 0x5410, R6 ;  /* 0x0000541003427816 */ /* 0x000fe20000000006 */
[----:B------:R-:W-:Y:S01]  /*6be0*/  IMAD.MOV.U32 R6, RZ, RZ, R54 ;  /* 0x000000ffff067224 */ /* 0x000fe200078e0036 */
[----:B------:R-:W-:Y:S01]  /*6bf0*/  PRMT R65, R65, 0x5410, R2 ;  /* 0x0000541041417816 */ /* 0x000fe20000000002 */
[----:B------:R-:W-:Y:S01]  /*6c00*/  IMAD.MOV.U32 R2, RZ, RZ, R53 ;  /* 0x000000ffff027224 */ /* 0x000fe200078e0035 */
[----:B------:R-:W-:Y:S02]  /*6c10*/  MOV R3, R52 ;  /* 0x0000003400037202 */ /* 0x000fe40000000f00 */
[----:B------:R-:W-:Y:S02]  /*6c20*/  PRMT R65, R6, 0x7610, R65 ;  /* 0x0000761006417816 */ /* 0x000fe40000000041 */
[----:B------:R-:W-:Y:S02]  /*6c30*/  PRMT R64, R2, 0x5410, R5 ;  /* 0x0000541002407816 */ /* 0x000fe40000000005 */
[----:B------:R-:W-:Y:S01]  /*6c40*/  PRMT R63, R63, 0x5410, R3 ;  /* 0x000054103f3f7816 */ /* 0x000fe20000000003 */
[----:B------:R-:W-:-:S05]  /*6c50*/  @P4 BRA `(.L_x_2319) ;  /* 0x00000f8000004947 */ /* 0x000fca0003800000 */
[----:B-123--:R-:W-:Y:S01]  /*6c60*/  ISETP.GE.AND P0, PT, R140, c[0x0][0x1d4], PT ;  /* 0x000075008c007a0c */ /* 0x00efe20003f06270 */
[C---:B------:R-:W-:Y:S01]  /*6c70*/  IMAD.SHL.U32 R138, R145.reuse, 0x40, RZ ;  /* 0x00000040918a7824 */ /* 0x040fe200078e00ff */
[----:B------:R-:W-:Y:S01]  /*6c80*/  BSSY B0, `(.L_x_2320) ;  /* 0x000007c000007945 */ /* 0x000fe20003800000 */
[----:B------:R-:W-:Y:S03]  /*6c90*/  IMAD.SHL.U32 R139, R145, 0x40, RZ ;  /* 0x00000040918b7824 */ /* 0x000fe600078e00ff */
[----:B------:R-:W-:Y:S02]  /*6ca0*/  LOP3.LUT R138, R138, 0x1c0, RZ, 0xc0, !PT ;  /* 0x000001c08a8a7812 */ /* 0x000fe400078ec0ff */
[----:B------:R-:W-:Y:S02]  /*6cb0*/  LOP3.LUT R139, R139, 0x1c0, RZ, 0xc0, !PT ;  /* 0x000001c08b8b7812 */ /* 0x000fe400078ec0ff */
[----:B------:R-:W-:Y:S03]  /*6cc0*/  SHF.R.U32.HI R138, RZ, 0x3, R138 ;  /* 0x00000003ff8a7819 */ /* 0x000fe6000001168a */
[----:B------:R-:W-:-:S05]  /*6cd0*/  @P0 BRA `(.L_x_2321) ;  /* 0x0000076000000947 */ /* 0x000fca0003800000 */
[----:B------:R-:W-:Y:S01]  /*6ce0*/  SEL R2, R71, R70, !P1 ;  /* 0x0000004647027207 */ /* 0x000fe20004800000 */
[----:B------:R-:W1:Y:S01]  /*6cf0*/  LDS.128 R44, [R118+0xa080] ;  /* 0x00a08000762c7984 */ /* 0x000e620000000c00 */
[----:B------:R-:W-:Y:S02]  /*6d00*/  ISETP.GE.AND P0, PT, R140, c[0x0][0x27c], PT ;  /* 0x00009f008c007a0c */ /* 0x000fe40003f06270 */
[----:B------:R-:W-:Y:S04]  /*6d10*/  SHF.R.S32.HI R3, RZ, 0x1f, R2 ;  /* 0x0000001fff037819 */ /* 0x000fe80000011402 */
[----:B------:R-:W-:Y:S04]  /*6d20*/  LEA.HI R2, R3, R2, RZ, 0x4 ;  /* 0x0000000203027211 */ /* 0x000fe800078f20ff */
[----:B------:R-:W-:Y:S03]  /*6d30*/  LEA.HI.SX32 R2, R2, R69, 0x1c ;  /* 0x0000004502027211 */ /* 0x000fe600078fe2ff */
[----:B------:R-:W-:Y:S02]  /*6d40*/  @!P0 SHF.R.U64 R5, R40, 0x10, R41 ;  /* 0x0000001028058819 */ /* 0x000fe40000001229 */
        /* <DEDUP_REMOVED lines=14> */
[----:B------:R-:W-:Y:S01]  /*6e30*/  @!P0 SHF.R.U32.HI R40, RZ, 0x10, R43 ;  /* 0x00000010ff288819 */ /* 0x000fe2000001162b */
[----:B------:R-:W-:Y:S01]  /*6e40*/  IMAD.SHL.U32 R16, R2, 0x2, RZ ;  /* 0x0000000202107824 */ /* 0x000fe200078e00ff */
[----:B------:R-:W-:Y:S01]  /*6e50*/  @!P0 SHF.R.U32.HI R2, RZ, 0x10, R9 ;  /* 0x00000010ff028819 */ /* 0x000fe20000011609 */
[----:B-1----:R-:W-:Y:S01]  /*6e60*/  @!P0 IMAD.U32 R6, R44, 0x10000, RZ ;  /* 0x000100002c068824 */ /* 0x002fe200078e00ff */
[C---:B------:R-:W-:Y:S02]  /*6e70*/  @!P0 PRMT R5, R13.reuse, 0x5432, R3 ;  /* 0x000054320d058816 */ /* 0x040fe40000000003 */
[----:B------:R-:W-:Y:S01]  /*6e80*/  @!P0 SHF.R.U32.HI R9, RZ, 0x10, R11 ;  /* 0x00000010ff098819 */ /* 0x000fe2000001160b */
[----:B------:R-:W-:Y:S01]  /*6e90*/  @!P0 IMAD.U32 R11, R38, 0x10000, RZ ;  /* 0x00010000260b8824 */ /* 0x000fe200078e00ff */
[----:B------:R-:W1:Y:S01]  /*6ea0*/  LDS.128 R16, [R16+0xa080] ;  /* 0x00a0800010107984 */ /* 0x000e620000000c00 */
[----:B------:R-:W-:Y:S02]  /*6eb0*/  @!P0 PRMT R8, R13, 0x5410, R2 ;  /* 0x000054100d088816 */ /* 0x000fe40000000002 */
[C---:B------:R-:W-:Y:S02]  /*6ec0*/  @!P0 SHF.L.U32 R3, R5.reuse, 0x10, RZ ;  /* 0x0000001005038819 */ /* 0x040fe400000006ff */
[----:B------:R-:W-:Y:S02]  /*6ed0*/  @!P0 LOP3.LUT R5, R5, 0xffff0000, RZ, 0xc0, !PT ;  /* 0xffff000005058812 */ /* 0x000fe400078ec0ff */
[----:B------:R-:W-:Y:S02]  /*6ee0*/  @!P0 PRMT R39, R60, 0x5410, R39 ;  /* 0x000054103c278816 */ /* 0x000fe40000000027 */
[----:B------:R-:W-:Y:S02]  /*6ef0*/  @!P0 PRMT R9, R14, 0x5432, R9 ;  /* 0x000054320e098816 */ /* 0x000fe40000000009 */
[----:B------:R-:W-:Y:S02]  /*6f00*/  @!P0 PRMT R41, R60, 0x5432, R41 ;  /* 0x000054323c298816 */ /* 0x000fe40000000029 */
[----:B------:R-:W-:Y:S01]  /*6f10*/  @!P0 PRMT R40, R61, 0x5410, R40 ;  /* 0x000054103d288816 */ /* 0x000fe20000000028 */
[----:B-1----:R-:W-:Y:S04]  /*6f20*/  @!P0 IMAD.U32 R2, R16, 0x10000, RZ ;  /* 0x0001000010028824 */ /* 0x002fe800078e00ff */
        /* <DEDUP_REMOVED lines=22> */
[----:B------:R-:W-:Y:S02]  /*7090*/  @!P0 LOP3.LUT R14, R45, 0xffff0000, RZ, 0xc0, !PT ;  /* 0xffff00002d0e8812 */ /* 0x000fe400078ec0ff */
[----:B------:R-:W-:Y:S01]  /*70a0*/  @!P0 F2FP.BF16.PACK_AB R11, R42, R43 ;  /* 0x0000002b2a0b823e */ /* 0x000fe200000010ff */
[C---:B------:R-:W-:Y:S02]  /*70b0*/  @!P0 FMUL.FTZ R39, R6.reuse, R13 ;  /* 0x0000000d06278220 */ /* 0x040fe40000410000 */
[-C--:B------:R-:W-:Y:S02]  /*70c0*/  @!P0 FMUL.FTZ R6, R6, R8.reuse ;  /* 0x0000000806068220 */ /* 0x080fe40000410000 */
[----:B------:R-:W-:Y:S02]  /*70d0*/  @!P0 FFMA.FTZ R39, R14, R8, -R39 ;  /* 0x000000080e278223 */ /* 0x000fe40000010827 */
[----:B------:R-:W-:Y:S02]  /*70e0*/  @!P0 IMAD.U32 R8, R18, 0x10000, RZ ;  /* 0x0001000012088824 */ /* 0x000fe400078e00ff */
[----:B------:R-:W-:Y:S01]  /*70f0*/  @!P0 IMAD.MOV.U32 R44, RZ, RZ, R11 ;  /* 0x000000ffff2c8224 */ /* 0x000fe200078e000b */
[----:B------:R-:W-:Y:S01]  /*7100*/  @!P0 F2FP.BF16.PACK_AB R39, R39, R38 ;  /* 0x000000262727823e */ /* 0x000fe200000010ff */
[----:B------:R-:W-:Y:S02]  /*7110*/  @!P0 IMAD.U32 R38, R41, 0x10000, RZ ;  /* 0x0001000029268824 */ /* 0x000fe400078e00ff */
[----:B------:R-:W-:Y:S02]  /*7120*/  @!P0 IMAD.U32 R11, R10, 0x10000, RZ ;  /* 0x000100000a0b8824 */ /* 0x000fe400078e00ff */
[----:B------:R-:W-:Y:S01]  /*7130*/  @!P0 IMAD.MOV.U32 R45, RZ, RZ, R39 ;  /* 0x000000ffff2d8224 */ /* 0x000fe200078e0027 */
[----:B------:R-:W-:Y:S01]  /*7140*/  @!P0 SHF.L.U32 R39, R46, 0x10, RZ ;  /* 0x000000102e278819 */ /* 0x000fe200000006ff */
[C---:B------:R-:W-:Y:S02]  /*7150*/  @!P0 FMUL.FTZ R42, R8.reuse, R38 ;  /* 0x00000026082a8220 */ /* 0x040fe40000410000 */
[----:B------:R-:W-:Y:S01]  /*7160*/  @!P0 FFMA.FTZ R6, R13, R14, R6 ;  /* 0x0000000e0d068223 */ /* 0x000fe20000010006 */
[----:B------:R-:W-:Y:S01]  /*7170*/  @!P0 SHF.L.U32 R14, R47, 0x10, RZ ;  /* 0x000000102f0e8819 */ /* 0x000fe200000006ff */
[-C--:B------:R-:W-:Y:S02]  /*7180*/  @!P0 FFMA.FTZ R42, R39, R11.reuse, -R42 ;  /* 0x0000000b272a8223 */ /* 0x080fe4000001082a */
[----:B------:R-:W-:Y:S01]  /*7190*/  @!P0 FMUL.FTZ R8, R8, R11 ;  /* 0x0000000b08088220 */ /* 0x000fe20000410000 */
[----:B------:R-:W-:Y:S01]  /*71a0*/  @!P0 F2FP.BF16.PACK_AB R11, R3, R2 ;  /* 0x00000002030b823e */ /* 0x000fe200000010ff */
[----:B------:R-:W-:Y:S01]  /*71b0*/  @!P0 IMAD.U32 R13, R40, 0x10000, RZ ;  /* 0x00010000280d8824 */ /* 0x000fe200078e00ff */
[----:B------:R-:W-:Y:S01]  /*71c0*/  @!P0 F2FP.BF16.PACK_AB R6, R6, R5 ;  /* 0x000000050606823e */ /* 0x000fe200000010ff */
[C---:B------:R-:W-:Y:S01]  /*71d0*/  @!P0 IMAD.U32 R3, R19.reuse, 0x10000, RZ ;  /* 0x0001000013038824 */ /* 0x040fe200078e00ff */
[----:B------:R-:W-:Y:S01]  /*71e0*/  @!P0 LOP3.LUT R2, R19, 0xffff0000, RZ, 0xc0, !PT ;  /* 0xffff000013028812 */ /* 0x000fe200078ec0ff */
[----:B------:R-:W-:Y:S01]  /*71f0*/  @!P0 FFMA.FTZ R8, R38, R39, R8 ;  /* 0x0000002726088223 */ /* 0x000fe20000010008 */
[----:B------:R-:W-:Y:S01]  /*7200*/  @!P0 LOP3.LUT R38, R40, 0xffff0000, RZ, 0xc0, !PT ;  /* 0xffff000028268812 */ /* 0x000fe200078ec0ff */
[C---:B------:R-:W-:Y:S01]  /*7210*/  @!P0 IMAD.U32 R5, R9.reuse, 0x10000, RZ ;  /* 0x0001000009058824 */ /* 0x040fe200078e00ff */
[----:B------:R-:W-:Y:S01]  /*7220*/  @!P0 LOP3.LUT R9, R9, 0xffff0000, RZ, 0xc0, !PT ;  /* 0xffff000009098812 */ /* 0x000fe200078ec0ff */
[----:B------:R-:W-:Y:S02]  /*7230*/  @!P0 FMUL.FTZ R39, R3, R13 ;  /* 0x0000000d03278220 */ /* 0x000fe40000410000 */
[----:B------:R-:W-:Y:S01]  /*7240*/  @!P0 IMAD.MOV.U32 R16, RZ, RZ, R11 ;  /* 0x000000ffff108224 */ /* 0x000fe200078e000b */
[----:B------:R-:W-:Y:S01]  /*7250*/  @!P0 LOP3.LUT R11, R41, 0xffff0000, RZ, 0xc0, !PT ;  /* 0xffff0000290b8812 */ /* 0x000fe200078ec0ff */
[-C--:B------:R-:W-:Y:S01]  /*7260*/  @!P0 FFMA.FTZ R43, R14, R5.reuse, -R39 ;  /* 0x000000050e2b8223 */ /* 0x080fe20000010827 */
[----:B------:R-:W-:Y:S01]  /*7270*/  @!P0 LOP3.LUT R39, R47, 0xffff0000, RZ, 0xc0, !PT ;  /* 0xffff00002f278812 */ /* 0x000fe200078ec0ff */
[----:B------:R-:W-:Y:S01]  /*7280*/  @!P0 IMAD.MOV.U32 R17, RZ, RZ, R6 ;  /* 0x000000ffff118224 */ /* 0x000fe200078e0006 */
[----:B------:R-:W-:Y:S01]  /*7290*/  @!P0 LOP3.LUT R6, R18, 0xffff0000, RZ, 0xc0, !PT ;  /* 0xffff000012068812 */ /* 0x000fe200078ec0ff */
[C---:B------:R-:W-:Y:S02]  /*72a0*/  @!P0 FMUL.FTZ R40, R2.reuse, R38 ;  /* 0x0000002602288220 */ /* 0x040fe40000410000 */
[----:B------:R-:W-:Y:S02]  /*72b0*/  @!P0 FMUL.FTZ R3, R3, R5 ;  /* 0x0000000503038220 */ /* 0x000fe40000410000 */
[-C--:B------:R-:W-:Y:S01]  /*72c0*/  @!P0 FMUL.FTZ R5, R2, R9.reuse ;  /* 0x0000000902058220 */ /* 0x080fe20000410000 */
[----:B------:R-:W-:Y:S01]  /*72d0*/  @!P0 LOP3.LUT R2, R10, 0xffff0000, RZ, 0xc0, !PT ;  /* 0xffff00000a028812 */ /* 0x000fe200078ec0ff */
[----:B------:R-:W-:Y:S01]  /*72e0*/  @!P0 FFMA.FTZ R40, R39, R9, -R40 ;  /* 0x0000000927288223 */ /* 0x000fe20000010828 */
[----:B------:R-:W-:Y:S01]  /*72f0*/  @!P0 LOP3.LUT R9, R46, 0xffff0000, RZ, 0xc0, !PT ;  /* 0xffff00002e098812 */ /* 0x000fe200078ec0ff */
[C---:B------:R-:W-:Y:S04]  /*7300*/  @!P0 FMUL.FTZ R10, R6.reuse, R11 ;  /* 0x0000000b060a8220 */ /* 0x040fe80000410000 */
[-C--:B------:R-:W-:Y:S02]  /*7310*/  @!P0 FFMA.FTZ R10, R9, R2.reuse, -R10 ;  /* 0x00000002090a8223 */ /* 0x080fe4000001080a */
[----:B------:R-:W-:Y:S03]  /*7320*/  @!P0 FMUL.FTZ R2, R6, R2 ;  /* 0x0000000206028220 */ /* 0x000fe60000410000 */
[----:B------:R-:W-:Y:S01]  /*7330*/  @!P0 F2FP.BF16.PACK_AB R6, R10, R42 ;  /* 0x0000002a0a06823e */ /* 0x000fe200000010ff */
[----:B------:R-:W-:Y:S01]  /*7340*/  @!P0 FFMA.FTZ R2, R11, R9, R2 ;  /* 0x000000090b028223 */ /* 0x000fe20000010002 */
[----:B------:R-:W-:Y:S01]  /*7350*/  @!P0 F2FP.BF16.PACK_AB R9, R40, R43 ;  /* 0x0000002b2809823e */ /* 0x000fe200000010ff */
[----:B------:R-:W-:Y:S02]  /*7360*/  @!P0 FFMA.FTZ R3, R13, R14, R3 ;  /* 0x0000000e0d038223 */ /* 0x000fe40000010003 */
[----:B------:R-:W-:Y:S01]  /*7370*/  @!P0 FFMA.FTZ R5, R38, R39, R5 ;  /* 0x0000002726058223 */ /* 0x000fe20000010005 */
[----:B------:R-:W-:Y:S01]  /*7380*/  @!P0 F2FP.BF16.PACK_AB R2, R2, R8 ;  /* 0x000000080202823e */ /* 0x000fe200000010ff */
[----:B------:R-:W-:Y:S01]  /*7390*/  @!P0 IMAD.MOV.U32 R46, RZ, RZ, R6 ;  /* 0x000000ffff2e8224 */ /* 0x000fe200078e0006 */
[----:B------:R-:W-:Y:S02]  /*73a0*/  @!P0 MOV R47, R9 ;  /* 0x00000009002f8202 */ /* 0x000fe40000000f00 */
        /* <DEDUP_REMOVED lines=9> */
.L_x_2321:
[----:B------:R-:W-:Y:S05]  /*7440*/  BSYNC B0 ;  /* 0x0000000000007941 */ /* 0x000fea0003800000 */
.L_x_2320:
[----:B------:R-:W-:Y:S11]  /*7450*/  ISETP.GE.AND P0, PT, R144, c[0x0][0x1d4], PT ;  /* 0x0000750090007a0c */ /* 0x000ff60003f06270 */
[----:B------:R-:W-:Y:S02]  /*7460*/  @!UPT UIADD3 URZ, URZ, URZ, URZ ;  /* 0x0000003f3f3ff290 */ /* 0x000fe4000fffe03f */
[----:B------:R-:W-:-:S05]  /*7470*/  @P0 BRA `(.L_x_2319) ;  /* 0x0000076000000947 */ /* 0x000fca0003800000 */
[----:B-1----:R-:W-:Y:S01]  /*7480*/  SEL R2, R71, R70, !P2 ;  /* 0x0000004647027207 */ /* 0x002fe20005000000 */
        /* <DEDUP_REMOVED lines=10> */
[----:B------:R-:W-:Y:S02]  /*7530*/  @!P0 SHF.R.U32.HI R11, RZ, 0x10, R49 ;  /* 0x00000010ff0b8819 */ /* 0x000fe40000011631 */
[----:B------:R-:W-:Y:S02]  /*7540*/  SHF.R.S32.HI R2, RZ, 0x3, R3 ;  /* 0x00000003ff027819 */ /* 0x000fe40000011403 */
[----:B------:R-:W-:Y:S02]  /*7550*/  LOP3.LUT R3, R139, 0x38, R60, 0xf8, !PT ;  /* 0x000000388b037812 */ /* 0x000fe400078ef83c */
[----:B------:R-:W-:Y:S01]  /*7560*/  @!P0 SHF.R.U32.HI R8, RZ, 0x10, R23 ;  /* 0x00000010ff088819 */ /* 0x000fe20000011617 */
[----:B------:R-:W-:Y:S01]  /*7570*/  IMAD R2, R2, 0xc00, R7 ;  /* 0x00000c0002027824 */ /* 0x000fe200078e0207 */
[----:B------:R-:W-:Y:S02]  /*7580*/  LOP3.LUT R3, R3, R138, RZ, 0x3c, !PT ;  /* 0x0000008a03037212 */ /* 0x000fe400078e3cff */
[----:B------:R-:W-:Y:S02]  /*7590*/  @!P0 PRMT R38, R61, 0x5432, R6 ;  /* 0x000054323d268816 */ /* 0x000fe40000000006 */
[----:B------:R-:W-:Y:S01]  /*75a0*/  @!P0 PRMT R9, R15, 0x5432, R5 ;  /* 0x000054320f098816 */ /* 0x000fe20000000005 */
[----:B------:R-:W-:Y:S01]  /*75b0*/  IMAD.IADD R2, R2, 0x1, R3 ;  /* 0x0000000102027824 */ /* 0x000fe200078e0203 */
[----:B------:R-:W-:Y:S02]  /*75c0*/  @!P0 SHF.R.U32.HI R10, RZ, 0x10, R51 ;  /* 0x00000010ff0a8819 */ /* 0x000fe40000011633 */
[----:B------:R-:W-:Y:S01]  /*75d0*/  @!P0 PRMT R11, R62, 0x5410, R11 ;  /* 0x000054103e0b8816 */ /* 0x000fe2000000000b */
[----:B------:R-:W-:Y:S01]  /*75e0*/  IMAD.SHL.U32 R16, R2, 0x2, RZ ;  /* 0x0000000202107824 */ /* 0x000fe200078e00ff */
[----:B------:R-:W-:Y:S01]  /*75f0*/  @!P0 SHF.R.U32.HI R2, RZ, 0x10, R21 ;  /* 0x00000010ff028819 */ /* 0x000fe20000011615 */
[----:B-1----:R-:W-:Y:S01]  /*7600*/  @!P0 IMAD.U32 R40, R47, 0x10000, RZ ;  /* 0x000100002f288824 */ /* 0x002fe200078e00ff */
[----:B------:R-:W-:Y:S01]  /*7610*/  @!P0 PRMT R13, R32, 0x5410, R8 ;  /* 0x00005410200d8816 */ /* 0x000fe20000000008 */
[----:B------:R-:W-:Y:S01]  /*7620*/  @!P0 IMAD.U32 R20, R11, 0x10000, RZ ;  /* 0x000100000b148824 */ /* 0x000fe200078e00ff */
[----:B------:R-:W-:Y:S01]  /*7630*/  @!P0 SHF.L.U32 R8, R9, 0x10, RZ ;  /* 0x0000001009088819 */ /* 0x000fe200000006ff */
[----:B------:R-:W1:Y:S01]  /*7640*/  LDS.128 R16, [R16+0xa080] ;  /* 0x00a0800010107984 */ /* 0x000e620000000c00 */
[----:B------:R-:W-:Y:S02]  /*7650*/  @!P0 SHF.R.U64 R14, R50, 0x10, R51 ;  /* 0x00000010320e8819 */ /* 0x000fe40000001233 */
[----:B------:R-:W-:Y:S02]  /*7660*/  @!P0 SHF.R.U64 R3, R22, 0x10, R23 ;  /* 0x0000001016038819 */ /* 0x000fe40000001217 */
[----:B------:R-:W-:Y:S02]  /*7670*/  @!P0 PRMT R6, R15, 0x5410, R2 ;  /* 0x000054100f068816 */ /* 0x000fe40000000002 */
[----:B------:R-:W-:Y:S01]  /*7680*/  @!P0 PRMT R41, R62, 0x5432, R10 ;  /* 0x000054323e298816 */ /* 0x000fe2000000000a */
[----:B------:R-:W-:Y:S01]  /*7690*/  @!P0 IMAD.U32 R10, R38, 0x10000, RZ ;  /* 0x00010000260a8824 */ /* 0x000fe200078e00ff */
[----:B------:R-:W-:Y:S02]  /*76a0*/  @!P0 PRMT R43, R63, 0x5410, R14 ;  /* 0x000054103f2b8816 */ /* 0x000fe4000000000e */
[----:B------:R-:W-:Y:S01]  /*76b0*/  @!P0 PRMT R14, R32, 0x5432, R3 ;  /* 0x00005432200e8816 */ /* 0x000fe20000000003 */
[----:B------:R-:W-:Y:S01]  /*76c0*/  @!P0 IMAD.U32 R3, R44, 0x10000, RZ ;  /* 0x000100002c038824 */ /* 0x000fe200078e00ff */
[----:B------:R-:W-:Y:S01]  /*76d0*/  @!P0 SHF.L.U32 R21, R45, 0x10, RZ ;  /* 0x000000102d158819 */ /* 0x000fe200000006ff */
[----:B------:R-:W-:Y:S01]  /*76e0*/  @!P0 IMAD.U32 R39, R41, 0x10000, RZ ;  /* 0x0001000029278824 */ /* 0x000fe200078e00ff */
[----:B------:R-:W-:Y:S02]  /*76f0*/  @!P0 LOP3.LUT R22, R11, 0xffff0000, RZ, 0xc0, !PT ;  /* 0xffff00000b168812 */ /* 0x000fe400078ec0ff */
[----:B------:R-:W-:Y:S02]  /*7700*/  @!P0 LOP3.LUT R23, R45, 0xffff0000, RZ, 0xc0, !PT ;  /* 0xffff00002d178812 */ /* 0x000fe400078ec0ff */
[----:B------:R-:W-:Y:S02]  /*7710*/  @!P0 LOP3.LUT R11, R38, 0xffff0000, RZ, 0xc0, !PT ;  /* 0xffff0000260b8812 */ /* 0x000fe400078ec0ff */
[----:B------:R-:W-:Y:S02]  /*7720*/  @!P0 LOP3.LUT R9, R9, 0xffff0000, RZ, 0xc0, !PT ;  /* 0xffff000009098812 */ /* 0x000fe400078ec0ff */
[----:B------:R-:W-:Y:S02]  /*7730*/  @!P0 LOP3.LUT R41, R41, 0xffff0000, RZ, 0xc0, !PT ;  /* 0xffff000029298812 */ /* 0x000fe400078ec0ff */
[----:B------:R-:W-:Y:S01]  /*7740*/  @!P0 LOP3.LUT R42, R47, 0xffff0000, RZ, 0xc0, !PT ;  /* 0xffff00002f2a8812 */ /* 0x000fe200078ec0ff */
[----:B-1----:R-:W-:Y:S02]  /*7750*/  @!P0 IMAD.U32 R2, R16, 0x10000, RZ ;  /* 0x0001000010028824 */ /* 0x002fe400078e00ff */
[----:B------:R-:W-:Y:S02]  /*7760*/  @!P0 IMAD.U32 R5, R17, 0x10000, RZ ;  /* 0x0001000011058824 */ /* 0x000fe400078e00ff */
[C---:B------:R-:W-:Y:S02]  /*7770*/  @!P0 FMUL.FTZ R15, R2.reuse, R10 ;  /* 0x0000000a020f8220 */ /* 0x040fe40000410000 */
[-C--:B------:R-:W-:Y:S02]  /*7780*/  @!P0 FMUL.FTZ R2, R2, R8.reuse ;  /* 0x0000000802028220 */ /* 0x080fe40000410000 */
[----:B------:R-:W-:Y:S02]  /*7790*/  @!P0 FFMA.FTZ R74, R3, R8, -R15 ;  /* 0x00000008034a8223 */ /* 0x000fe4000001080f */
[----:B------:R-:W-:Y:S01]  /*77a0*/  @!P0 FFMA.FTZ R2, R10, R3, R2 ;  /* 0x000000030a028223 */ /* 0x000fe20000010002 */
[----:B------:R-:W-:Y:S01]  /*77b0*/  @!P0 LOP3.LUT R3, R17, 0xffff0000, RZ, 0xc0, !PT ;  /* 0xffff000011038812 */ /* 0x000fe200078ec0ff */
[C---:B------:R-:W-:Y:S02]  /*77c0*/  @!P0 IMAD.U32 R8, R6.reuse, 0x10000, RZ ;  /* 0x0001000006088824 */ /* 0x040fe400078e00ff */
        /* <DEDUP_REMOVED lines=11> */
[----:B------:R-:W-:Y:S02]  /*7880*/  @!P0 IMAD.U32 R10, R19, 0x10000, RZ ;  /* 0x00010000130a8824 */ /* 0x000fe400078e00ff */
[-C--:B------:R-:W-:Y:S01]  /*7890*/  @!P0 FFMA.FTZ R49, R15, R9.reuse, -R32 ;  /* 0x000000090f318223 */ /* 0x080fe20000010820 */
[----:B------:R-:W-:Y:S01]  /*78a0*/  @!P0 SHF.L.U32 R32, R43, 0x10, RZ ;  /* 0x000000102b208819 */ /* 0x000fe200000006ff */
[----:B------:R-:W-:Y:S01]  /*78b0*/  @!P0 FMUL.FTZ R3, R8, R9 ;  /* 0x0000000908038220 */ /* 0x000fe20000410000 */
[----:B------:R-:W-:Y:S01]  /*78c0*/  @!P0 MOV R45, R48 ;  /* 0x00000030002d8202 */ /* 0x000fe20000000f00 */
[----:B------:R-:W-:Y:S02]  /*78d0*/  @!P0 IMAD.U32 R9, R13, 0x10000, RZ ;  /* 0x000100000d098824 */ /* 0x000fe400078e00ff */
[----:B------:R-:W-:Y:S02]  /*78e0*/  @!P0 FMUL.FTZ R38, R10, R39 ;  /* 0x000000270a268220 */ /* 0x000fe40000410000 */
[----:B------:R-:W-:Y:S02]  /*78f0*/  @!P0 IMAD.U32 R8, R18, 0x10000, RZ ;  /* 0x0001000012088824 */ /* 0x000fe400078e00ff */
[-C--:B------:R-:W-:Y:S02]  /*7900*/  @!P0 FMUL.FTZ R10, R10, R9.reuse ;  /* 0x000000090a0a8220 */ /* 0x080fe40000410000 */
[----:B------:R-:W-:Y:S02]  /*7910*/  @!P0 FFMA.FTZ R51, R40, R9, -R38 ;  /* 0x0000000928338223 */ /* 0x000fe40000010826 */
[----:B------:R-:W-:Y:S01]  /*7920*/  @!P0 FFMA.FTZ R3, R11, R15, R3 ;  /* 0x0000000f0b038223 */ /* 0x000fe20000010003 */
[----:B------:R-:W-:Y:S01]  /*7930*/  @!P0 LOP3.LUT R11, R19, 0xffff0000, RZ, 0xc0, !PT ;  /* 0xffff0000130b8812 */ /* 0x000fe200078ec0ff */
[C---:B------:R-:W-:Y:S01]  /*7940*/  @!P0 IMAD.U32 R9, R14.reuse, 0x10000, RZ ;  /* 0x000100000e098824 */ /* 0x040fe200078e00ff */
[----:B------:R-:W-:Y:S01]  /*7950*/  @!P0 LOP3.LUT R14, R14, 0xffff0000, RZ, 0xc0, !PT ;  /* 0xffff00000e0e8812 */ /* 0x000fe200078ec0ff */
[----:B------:R-:W-:Y:S01]  /*7960*/  @!P0 IMAD.U32 R15, R46, 0x10000, RZ ;  /* 0x000100002e0f8824 */ /* 0x000fe200078e00ff */
[----:B------:R-:W-:Y:S01]  /*7970*/  @!P0 F2FP.BF16.PACK_AB R2, R3, R2 ;  /* 0x000000020302823e */ /* 0x000fe200000010ff */
        /* <DEDUP_REMOVED lines=15> */
[----:B------:R-:W-:Y:S01]  /*7a70*/  @!P0 F2FP.BF16.PACK_AB R5, R6, R5 ;  /* 0x000000050605823e */ /* 0x000fe200000010ff */
[-C--:B------:R-:W-:Y:S02]  /*7a80*/  @!P0 FMUL.FTZ R9, R9, R14.reuse ;  /* 0x0000000e09098220 */ /* 0x080fe40000410000 */
[----:B------:R-:W-:Y:S01]  /*7a90*/  @!P0 FFMA.FTZ R49, R38, R14, -R49 ;  /* 0x0000000e26318223 */ /* 0x000fe20000010831 */
[----:B------:R-:W-:Y:S01]  /*7aa0*/  @!P0 MOV R17, R5 ;  /* 0x0000000500118202 */ /* 0x000fe20000000f00 */
        /* <DEDUP_REMOVED lines=11> */
[----:B------:R-:W-:Y:S02]  /*7b60*/  @!P0 IMAD.MOV.U32 R18, RZ, RZ, R8 ;  /* 0x000000ffff128224 */ /* 0x000fe400078e0008 */
[----:B------:R-:W-:Y:S01]  /*7b70*/  @!P0 IMAD.MOV.U32 R19, RZ, RZ, R10 ;  /* 0x000000ffff138224 */ /* 0x000fe200078e000a */
[C---:B------:R-:W-:Y:S04]  /*7b80*/  LEA R2, P0, R80.reuse, R72, 0x1 ;  /* 0x0000004850027211 */ /* 0x040fe800078008ff */
[----:B------:R-:W-:Y:S02]  /*7b90*/  LEA.HI.X R3, R80, R73, R96, 0x1, P0 ;  /* 0x0000004950037211 */ /* 0x000fe400000f0c60 */
[C---:B------:R-:W-:Y:S03]  /*7ba0*/  ISETP.GE.AND P0, PT, R60.reuse, c[0x0][0x1d4], PT ;  /* 0x000075003c007a0c */ /* 0x040fe60003f06270 */
[----:B------:R1:W-:Y:S10]  /*7bb0*/  ST.E.128 [R2.64], R44 ;  /* 0x0000002c02007985 */ /* 0x0003f4000c101d0a */
[----:B------:R-:W-:Y:S05]  /*7bc0*/  @!P0 IMAD.WIDE R8, R60, 0x2, R72 ;  /* 0x000000023c088825 */ /* 0x000fea00078e0248 */
[----:B------:R1:W-:Y:S02]  /*7bd0*/  @!P0 ST.E.128 [R8.64], R16 ;  /* 0x0000001008008985 */ /* 0x0003e4000c101d0a */
.L_x_2319:
[----:B-123--:R-:W-:Y:S05]  /*7be0*/  BSYNC B1 ;  /* 0x0000000000017941 */ /* 0x00efea0003800000 */
.L_x_2318:
[----:B------:R1:W2:Y:S04]  /*7bf0*/  SHFL.IDX PT, R45, R75, 0x1, 0x181f ;  /* 0x00381f004b2d7f89 */ /* 0x0002a800000e0000 */
[----:B------:R1:W3:Y:S01]  /*7c00*/  SHFL.IDX PT, R44, R76, 0x1, 0x181f ;  /* 0x00381f004c2c7f89 */ /* 0x0002e200000e0000 */
[----:B------:R-:W-:-:S05]  /*7c10*/  @P5 BRA `(.L_x_2307) ;  /* 0x0000132000005947 */ /* 0x000fca0003800000 */
[----:B------:R-:W-:Y:S01]  /*7c20*/  ISETP.GE.AND P0, PT, R140, c[0x0][0x1d4], PT ;  /* 0x000075008c007a0c */ /* 0x000fe20003f06270 */
[----:B------:R-:W-:Y:S01]  /*7c30*/  BSSY B0, `(.L_x_2322) ;  /* 0x000007b000007945 */ /* 0x000fe20003800000 */
[----:B------:R-:W-:Y:S05]  /*7c40*/  IADD3 R60, R145, 0x20, RZ ;  /* 0x00000020913c7810 */ /* 0x000fea0007ffe0ff */
[----:B------:R-:W-:Y:S05]  /*7c50*/  IMAD.SHL.U32 R60, R60, 0x40, RZ ;  /* 0x000000403c3c7824 */ /* 0x000fea00078e00ff */
[----:B------:R-:W-:Y:S01]  /*7c60*/  LOP3.LUT R60, R60, 0x1c0, RZ, 0xc0, !PT ;  /* 0x000001c03c3c7812 */ /* 0x000fe200078ec0ff */
[----:B------:R-:W-:-:S05]  /*7c70*/  @P0 BRA `(.L_x_2323) ;  /* 0x0000076000000947 */ /* 0x000fca0003800000 */
[----:B------:R-:W-:Y:S01]  /*7c80*/  SEL R2, R71, R70, !P1 ;  /* 0x0000004647027207 */ /* 0x000fe20004800000 */
[----:B------:R-:W4:Y:S01]  /*7c90*/  LDS.128 R40, [R116+0xa080] ;  /* 0x00a0800074287984 */ /* 0x000f220000000c00 */
[----:B------:R-:W-:Y:S02]  /*7ca0*/  ISETP.GE.AND P0, PT, R140, c[0x0][0x27c], PT ;  /* 0x00009f008c007a0c */ /* 0x000fe40003f06270 */
[----:B------:R-:W-:Y:S04]  /*7cb0*/  SHF.R.S32.HI R3, RZ, 0x1f, R2 ;  /* 0x0000001fff037819 */ /* 0x000fe80000011402 */
[----:B------:R-:W-:Y:S04]  /*7cc0*/  LEA.HI R2, R3, R2, RZ, 0x4 ;  /* 0x0000000203027211 */ /* 0x000fe800078f20ff */
[----:B------:R-:W-:Y:S03]  /*7cd0*/  LEA.HI.SX32 R2, R2, R69, 0x1c ;  /* 0x0000004502027211 */ /* 0x000fe600078fe2ff */
[--C-:B------:R-:W-:Y:S02]  /*7ce0*/  @!P0 SHF.R.U64 R6, R52, 0x10, R53.reuse ;  /* 0x0000001034068819 */ /* 0x100fe40000001235 */
[----:B------:R-:W-:Y:S01]  /*7cf0*/  IMAD.SHL.U32 R46, R2, 0x8, RZ ;  /* 0x00000008022e7824 */ /* 0x000fe200078e00ff */
[----:B------:R-:W-:Y:S02]  /*7d00*/  SHF.R.S32.HI R3, RZ, 0x1f, R2 ;  /* 0x0000001fff037819 */ /* 0x000fe40000011402 */
[----:B------:R-:W-:Y:S02]  /*7d10*/  @!P0 SHF.R.U32.HI R10, RZ, 0x10, R53 ;  /* 0x00000010ff0a8819 */ /* 0x000fe40000011635 */
[----:B------:R-:W-:Y:S02]  /*7d20*/  LEA.HI R3, R3, R2, RZ, 0x3 ;  /* 0x0000000203037211 */ /* 0x000fe400078f18ff */
[----:B------:R-:W-:Y:S02]  /*7d30*/  @!P0 SHF.R.U64 R5, R24, 0x10, R25 ;  /* 0x0000001018058819 */ /* 0x000fe40000001219 */
[----:B------:R-:W-:Y:S02]  /*7d40*/  SHF.R.S32.HI R2, RZ, 0x3, R3 ;  /* 0x00000003ff027819 */ /* 0x000fe40000011403 */
[----:B------:R-:W-:Y:S02]  /*7d50*/  LOP3.LUT R3, R60, 0x38, R46, 0xf8, !PT ;  /* 0x000000383c037812 */ /* 0x000fe400078ef82e */
[----:B------:R-:W-:Y:S01]  /*7d60*/  @!P0 PRMT R20, R63, 0x5432, R6 ;  /* 0x000054323f148816 */ /* 0x000fe20000000006 */
[----:B------:R-:W-:Y:S01]  /*7d70*/  IMAD R2, R2, 0xc00, R12 ;  /* 0x00000c0002027824 */ /* 0x000fe200078e020c */
[----:B------:R-:W-:Y:S02]  /*7d80*/  LOP3.LUT R3, R3, R136, RZ, 0x3c, !PT ;  /* 0x0000008803037212 */ /* 0x000fe400078e3cff */
[----:B------:R-:W-:Y:S02]  /*7d90*/  @!P0 PRMT R9, R33, 0x5432, R5 ;  /* 0x0000543221098816 */ /* 0x000fe40000000005 */
[----:B------:R-:W-:Y:S01]  /*7da0*/  @!P0 PRMT R15, R64, 0x5410, R10 ;  /* 0x00005410400f8816 */ /* 0x000fe2000000000a */
[----:B------:R-:W-:Y:S01]  /*7db0*/  IMAD.IADD R2, R2, 0x1, R3 ;  /* 0x0000000102027824 */ /* 0x000fe200078e0203 */
[--C-:B------:R-:W-:Y:S01]  /*7dc0*/  @!P0 SHF.R.U32.HI R11, RZ, 0x10, R55.reuse ;  /* 0x00000010ff0b8819 */ /* 0x100fe20000011637 */
[----:B------:R-:W-:Y:S01]  /*7dd0*/  @!P0 IMAD.U32 R10, R20, 0x10000, RZ ;  /* 0x00010000140a8824 */ /* 0x000fe200078e00ff */
[----:B------:R-:W-:Y:S01]  /*7de0*/  @!P0 SHF.R.U64 R14, R54, 0x10, R55 ;  /* 0x00000010360e8819 */ /* 0x000fe20000001237 */
[----:B------:R-:W-:Y:S01]  /*7df0*/  IMAD.SHL.U32 R2, R2, 0x2, RZ ;  /* 0x0000000202027824 */ /* 0x000fe200078e00ff */
[--C-:B------:R-:W-:Y:S01]  /*7e00*/  @!P0 SHF.R.U32.HI R8, RZ, 0x10, R27.reuse ;  /* 0x00000010ff088819 */ /* 0x100fe2000001161b */
[----:B------:R-:W-:Y:S01]  /*7e10*/  @!P0 IMAD.U32 R5, R9, 0x10000, RZ ;  /* 0x0001000009058824 */ /* 0x000fe200078e00ff */
[----:B------:R-:W-:Y:S01]  /*7e20*/  @!P0 SHF.R.U64 R3, R26, 0x10, R27 ;  /* 0x000000101a038819 */ /* 0x000fe2000000121b */
[----:B------:R-:W-:Y:S01]  /*7e30*/  @!P0 IMAD.U32 R21, R15, 0x10000, RZ ;  /* 0x000100000f158824 */ /* 0x000fe200078e00ff */
[----:B------:R5:W1:Y:S01]  /*7e40*/  LDS.128 R16, [R2+0xa080] ;  /* 0x00a0800002107984 */ /* 0x000a620000000c00 */
[C---:B------:R-:W-:Y:S02]  /*7e50*/  @!P0 PRMT R13, R34.reuse, 0x5410, R8 ;  /* 0x00005410220d8816 */ /* 0x040fe40000000008 */
[----:B------:R-:W-:Y:S02]  /*7e60*/  @!P0 PRMT R27, R65, 0x5410, R14 ;  /* 0x00005410411b8816 */ /* 0x000fe4000000000e */
[----:B------:R-:W-:Y:S01]  /*7e70*/  @!P0 PRMT R14, R34, 0x5432, R3 ;  /* 0x00005432220e8816 */ /* 0x000fe20000000003 */
[----:B----4-:R-:W-:Y:S01]  /*7e80*/  @!P0 IMAD.U32 R34, R43, 0x10000, RZ ;  /* 0x000100002b228824 */ /* 0x010fe200078e00ff */
[----:B------:R-:W-:Y:S02]  /*7e90*/  @!P0 SHF.L.U32 R22, R41, 0x10, RZ ;  /* 0x0000001029168819 */ /* 0x000fe400000006ff */
[----:B------:R-:W-:Y:S02]  /*7ea0*/  @!P0 LOP3.LUT R9, R9, 0xffff0000, RZ, 0xc0, !PT ;  /* 0xffff000009098812 */ /* 0x000fe400078ec0ff */
[----:B------:R-:W-:Y:S02]  /*7eb0*/  @!P0 LOP3.LUT R39, R43, 0xffff0000, RZ, 0xc0, !PT ;  /* 0xffff00002b278812 */ /* 0x000fe400078ec0ff */
[----:B------:R-:W-:Y:S02]  /*7ec0*/  @!P0 LOP3.LUT R32, R42, 0xffff0000, RZ, 0xc0, !PT ;  /* 0xffff00002a208812 */ /* 0x000fe400078ec0ff */
[----:B-----5:R-:W-:Y:S02]  /*7ed0*/  @!P0 SHF.R.U32.HI R2, RZ, 0x10, R25 ;  /* 0x00000010ff028819 */ /* 0x020fe40000011619 */
[----:B------:R-:W-:Y:S01]  /*7ee0*/  @!P0 PRMT R25, R64, 0x5432, R11 ;  /* 0x0000543240198816 */ /* 0x000fe2000000000b */
[----:B------:R-:W-:Y:S01]  /*7ef0*/  @!P0 IMAD.U32 R11, R40, 0x10000, RZ ;  /* 0x00010000280b8824 */ /* 0x000fe200078e00ff */
[----:B------:R-:W-:Y:S02]  /*7f00*/  @!P0 PRMT R6, R33, 0x5410, R2 ;  /* 0x0000541021068816 */ /* 0x000fe40000000002 */
[C---:B------:R-:W-:Y:S01]  /*7f10*/  @!P0 LOP3.LUT R38, R25.reuse, 0xffff0000, RZ, 0xc0, !PT ;  /* 0xffff000019268812 */ /* 0x040fe200078ec0ff */
[----:B------:R-:W-:Y:S02]  /*7f20*/  @!P0 IMAD.U32 R33, R25, 0x10000, RZ ;  /* 0x0001000019218824 */ /* 0x000fe400078e00ff */
[----:B------:R-:W-:Y:S02]  /*7f30*/  @!P0 IMAD.U32 R8, R6, 0x10000, RZ ;  /* 0x0001000006088824 */ /* 0x000fe400078e00ff */
[----:B-1----:R-:W-:Y:S01]  /*7f40*/  @!P0 IMAD.U32 R3, R17, 0x10000, RZ ;  /* 0x0001000011038824 */ /* 0x002fe200078e00ff */
[----:B------:R-:W-:Y:S03]  /*7f50*/  @!P0 SHF.L.U32 R2, R16, 0x10, RZ ;  /* 0x0000001010028819 */ /* 0x000fe600000006ff */
[----:B------:R-:W-:Y:S02]  /*7f60*/  @!P0 FMUL.FTZ R24, R3, R21 ;  /* 0x0000001503188220 */ /* 0x000fe40000410000 */
[C---:B------:R-:W-:Y:S02]  /*7f70*/  @!P0 FMUL.FTZ R23, R2.reuse, R10 ;  /* 0x0000000a02178220 */ /* 0x040fe40000410000 */
[-C--:B------:R-:W-:Y:S02]  /*7f80*/  @!P0 FMUL.FTZ R2, R2, R5.reuse ;  /* 0x0000000502028220 */ /* 0x080fe40000410000 */
[----:B------:R-:W-:Y:S01]  /*7f90*/  @!P0 FFMA.FTZ R54, R11, R5, -R23 ;  /* 0x000000050b368223 */ /* 0x000fe20000010817 */
[----:B------:R-:W-:Y:S01]  /*7fa0*/  @!P0 LOP3.LUT R23, R15, 0xffff0000, RZ, 0xc0, !PT ;  /* 0xffff00000f178812 */ /* 0x000fe200078ec0ff */
[-C--:B------:R-:W-:Y:S01]  /*7fb0*/  @!P0 FMUL.FTZ R5, R3, R8.reuse ;  /* 0x0000000803058220 */ /* 0x080fe20000410000 */
[----:B------:R-:W-:Y:S01]  /*7fc0*/  @!P0 LOP3.LUT R3, R17, 0xffff0000, RZ, 0xc0, !PT ;  /* 0xffff000011038812 */ /* 0x000fe200078ec0ff */
[----:B------:R-:W-:Y:S01]  /*7fd0*/  @!P0 FFMA.FTZ R2, R10, R11, R2 ;  /* 0x0000000b0a028223 */ /* 0x000fe20000010002 */
[----:B------:R-:W-:Y:S01]  /*7fe0*/  @!P0 LOP3.LUT R10, R6, 0xffff0000, RZ, 0xc0, !PT ;  /* 0xffff0000060a8812 */ /* 0x000fe200078ec0ff */
[----:B------:R-:W-:Y:S01]  /*7ff0*/  @!P0 FFMA.FTZ R53, R22, R8, -R24 ;  /* 0x0000000816358223 */ /* 0x000fe20000010818 */
[----:B------:R-:W-:Y:S01]  /*8000*/  @!P0 LOP3.LUT R24, R41, 0xffff0000, RZ, 0xc0, !PT ;  /* 0xffff000029188812 */ /* 0x000fe200078ec0ff */
[C---:B------:R-:W-:Y:S01]  /*8010*/  @!P0 FMUL.FTZ R11, R3.reuse, R23 ;  /* 0x00000017030b8220 */ /* 0x040fe20000410000 */
[----:B------:R-:W-:Y:S01]  /*8020*/  @!P0 LOP3.LUT R15, R20, 0xffff0000, RZ, 0xc0, !PT ;  /* 0xffff0000140f8812 */ /* 0x000fe200078ec0ff */
[-C--:B------:R-:W-:Y:S01]  /*8030*/  @!P0 FMUL.FTZ R6, R3, R10.reuse ;  /* 0x0000000a03068220 */ /* 0x080fe20000410000 */
[----:B------:R-:W-:Y:S01]  /*8040*/  @!P0 LOP3.LUT R8, R16, 0xffff0000, RZ, 0xc0, !PT ;  /* 0xffff000010088812 */ /* 0x000fe200078ec0ff */
[----:B------:R-:W-:Y:S01]  /*8050*/  @!P0 FFMA.FTZ R52, R24, R10, -R11 ;  /* 0x0000000a18348223 */ /* 0x000fe2000001080b */
[----:B------:R-:W-:Y:S01]  /*8060*/  @!P0 LOP3.LUT R20, R40, 0xffff0000, RZ, 0xc0, !PT ;  /* 0xffff000028148812 */ /* 0x000fe200078ec0ff */
[C---:B------:R-:W-:Y:S01]  /*8070*/  @!P0 IMAD.U32 R10, R19.reuse, 0x10000, RZ ;  /* 0x00010000130a8824 */ /* 0x040fe200078e00ff */
[----:B------:R-:W-:Y:S01]  /*8080*/  @!P0 LOP3.LUT R11, R19, 0xffff0000, RZ, 0xc0, !PT ;  /* 0xffff0000130b8812 */ /* 0x000fe200078ec0ff */
[C---:B------:R-:W-:Y:S02]  /*8090*/  @!P0 FMUL.FTZ R26, R8.reuse, R15 ;  /* 0x0000000f081a8220 */ /* 0x040fe40000410000 */
[-C--:B------:R-:W-:Y:S01]  /*80a0*/  @!P0 FMUL.FTZ R3, R8, R9.reuse ;  /* 0x0000000908038220 */ /* 0x080fe20000410000 */
[C---:B------:R-:W-:Y:S01]  /*80b0*/  @!P0 LOP3.LUT R8, R13.reuse, 0xffff0000, RZ, 0xc0, !PT ;  /* 0xffff00000d088812 */ /* 0x040fe200078ec0ff */
[----:B------:R-:W-:Y:S01]  /*80c0*/  @!P0 FFMA.FTZ R51, R20, R9, -R26 ;  /* 0x0000000914338223 */ /* 0x000fe2000001081a */
[----:B------:R-:W-:Y:S01]  /*80d0*/  @!P0 SHF.L.U32 R26, R42, 0x10, RZ ;  /* 0x000000102a1a8819 */ /* 0x000fe200000006ff */
[----:B------:R-:W-:Y:S02]  /*80e0*/  @!P0 IMAD.U32 R9, R13, 0x10000, RZ ;  /* 0x000100000d098824 */ /* 0x000fe400078e00ff */
[----:B------:R-:W-:Y:S02]  /*80f0*/  @!P0 FMUL.FTZ R13, R10, R33 ;  /* 0x000000210a0d8220 */ /* 0x000fe40000410000 */
[C---:B------:R-:W-:Y:S02]  /*8100*/  @!P0 FMUL.FTZ R25, R11.reuse, R38 ;  /* 0x000000260b198220 */ /* 0x040fe40000410000 */
[-C--:B------:R-:W-:Y:S02]  /*8110*/  @!P0 FFMA.FTZ R50, R34, R9.reuse, -R13 ;  /* 0x0000000922328223 */ /* 0x080fe4000001080d */
[-C--:B------:R-:W-:Y:S02]  /*8120*/  @!P0 FMUL.FTZ R11, R11, R8.reuse ;  /* 0x000000080b0b8220 */ /* 0x080fe40000410000 */
[----:B------:R-:W-:Y:S02]  /*8130*/  @!P0 FFMA.FTZ R49, R39, R8, -R25 ;  /* 0x0000000827318223 */ /* 0x000fe40000010819 */
[C---:B------:R-:W-:Y:S01]  /*8140*/  @!P0 IMAD.U32 R25, R27.reuse, 0x10000, RZ ;  /* 0x000100001b198824 */ /* 0x040fe200078e00ff */
[----:B------:R-:W-:Y:S01]  /*8150*/  @!P0 LOP3.LUT R27, R27, 0xffff0000, RZ, 0xc0, !PT ;  /* 0xffff00001b1b8812 */ /* 0x000fe200078ec0ff */
[----:B------:R-:W-:Y:S02]  /*8160*/  @!P0 IMAD.U32 R8, R18, 0x10000, RZ ;  /* 0x0001000012088824 */ /* 0x000fe400078e00ff */
[C---:B------:R-:W-:Y:S01]  /*8170*/  @!P0 IMAD.U32 R13, R14.reuse, 0x10000, RZ ;  /* 0x000100000e0d8824 */ /* 0x040fe200078e00ff */
[----:B------:R-:W-:Y:S01]  /*8180*/  @!P0 LOP3.LUT R14, R14, 0xffff0000, RZ, 0xc0, !PT ;  /* 0xffff00000e0e8812 */ /* 0x000fe200078ec0ff */
[----:B------:R-:W-:Y:S01]  /*8190*/  @!P0 FMUL.FTZ R10, R10, R9 ;  /* 0x000000090a0a8220 */ /* 0x000fe20000410000 */
[----:B------:R-:W-:Y:S01]  /*81a0*/  @!P0 LOP3.LUT R9, R18, 0xffff0000, RZ, 0xc0, !PT ;  /* 0xffff000012098812 */ /* 0x000fe200078ec0ff */
[----:B------:R-:W-:Y:S01]  /*81b0*/  @!P0 FFMA.FTZ R3, R15, R20, R3 ;  /* 0x000000140f038223 */ /* 0x000fe20000010003 */
[----:B------:R-:W-:Y:S01]  /*81c0*/  @!P0 F2FP.BF16.PACK_AB R15, R51, R54 ;  /* 0x00000036330f823e */ /* 0x000fe200000010ff */
[----:B------:R-:W-:Y:S01]  /*81d0*/  @!P0 FMUL.FTZ R47, R8, R25 ;  /* 0x00000019082f8220 */ /* 0x000fe20000410000 */
[----:B------:R-:W-:Y:S01]  /*81e0*/  @!P0 F2FP.BF16.PACK_AB R20, R52, R53 ;  /* 0x000000353414823e */ /* 0x000fe200000010ff */
[----:B------:R-:W-:Y:S01]  /*81f0*/  @!P0 FMUL.FTZ R8, R8, R13 ;  /* 0x0000000d08088220 */ /* 0x000fe20000410000 */
[----:B------:R-:W-:Y:S01]  /*8200*/  @!P0 F2FP.BF16.PACK_AB R2, R3, R2 ;  /* 0x000000020302823e */ /* 0x000fe200000010ff */
[----:B------:R-:W-:Y:S01]  /*8210*/  @!P0 FFMA.FTZ R5, R21, R22, R5 ;  /* 0x0000001615058223 */ /* 0x000fe20000010005 */
[----:B------:R-:W-:Y:S01]  /*8220*/  @!P0 MOV R41, R20 ;  /* 0x0000001400298202 */ /* 0x000fe20000000f00 */
[C---:B------:R-:W-:Y:S02]  /*8230*/  @!P0 FMUL.FTZ R48, R9.reuse, R27 ;  /* 0x0000001b09308220 */ /* 0x040fe40000410000 */
[----:B------:R-:W-:Y:S02]  /*8240*/  @!P0 FMUL.FTZ R9, R9, R14 ;  /* 0x0000000e09098220 */ /* 0x000fe40000410000 */
[----:B------:R-:W-:Y:S02]  /*8250*/  @!P0 FFMA.FTZ R6, R23, R24, R6 ;  /* 0x0000001817068223 */ /* 0x000fe40000010006 */
[----:B------:R-:W-:Y:S02]  /*8260*/  @!P0 FFMA.FTZ R8, R25, R26, R8 ;  /* 0x0000001a19088223 */ /* 0x000fe40000010008 */
[----:B------:R-:W-:Y:S01]  /*8270*/  @!P0 FFMA.FTZ R9, R27, R32, R9 ;  /* 0x000000201b098223 */ /* 0x000fe20000010009 */
[----:B------:R-:W-:Y:S01]  /*8280*/  @!P0 F2FP.BF16.PACK_AB R5, R6, R5 ;  /* 0x000000050605823e */ /* 0x000fe200000010ff */
[----:B------:R-:W-:Y:S02]  /*8290*/  @!P0 FFMA.FTZ R10, R33, R34, R10 ;  /* 0x00000022210a8223 */ /* 0x000fe4000001000a */
[----:B------:R-:W-:Y:S01]  /*82a0*/  @!P0 FFMA.FTZ R47, R26, R13, -R47 ;  /* 0x0000000d1a2f8223 */ /* 0x000fe2000001082f */
[----:B------:R-:W-:Y:S01]  /*82b0*/  @!P0 MOV R17, R5 ;  /* 0x0000000500118202 */ /* 0x000fe20000000f00 */
[----:B------:R-:W-:Y:S01]  /*82c0*/  @!P0 FFMA.FTZ R48, R32, R14, -R48 ;  /* 0x0000000e20308223 */ /* 0x000fe20000010830 */
[----:B------:R-:W-:Y:S01]  /*82d0*/  @!P0 F2FP.BF16.PACK_AB R14, R49, R50 ;  /* 0x00000032310e823e */ /* 0x000fe200000010ff */
[----:B------:R-:W-:Y:S01]  /*82e0*/  @!P0 FFMA.FTZ R11, R38, R39, R11 ;  /* 0x00000027260b8223 */ /* 0x000fe2000001000b */
[----:B------:R-:W-:Y:S01]  /*82f0*/  @!P0 F2FP.BF16.PACK_AB R8, R9, R8 ;  /* 0x000000080908823e */ /* 0x000fe200000010ff */
[----:B------:R-:W-:Y:S01]  /*8300*/  @!P0 IMAD.MOV.U32 R40, RZ, RZ, R15 ;  /* 0x000000ffff288224 */ /* 0x000fe200078e000f */
[----:B------:R-:W-:Y:S01]  /*8310*/  @!P0 F2FP.BF16.PACK_AB R13, R48, R47 ;  /* 0x0000002f300d823e */ /* 0x000fe200000010ff */
[----:B------:R-:W-:Y:S01]  /*8320*/  @!P0 IMAD.MOV.U32 R43, RZ, RZ, R14 ;  /* 0x000000ffff2b8224 */ /* 0x000fe200078e000e */
[----:B------:R-:W-:Y:S01]  /*8330*/  @!P0 F2FP.BF16.PACK_AB R10, R11, R10 ;  /* 0x0000000a0b0a823e */ /* 0x000fe200000010ff */
[----:B------:R-:W-:Y:S02]  /*8340*/  @!P0 IMAD.MOV.U32 R16, RZ, RZ, R2 ;  /* 0x000000ffff108224 */ /* 0x000fe400078e0002 */
[----:B------:R-:W-:Y:S02]  /*8350*/  @!P0 IMAD.MOV.U32 R42, RZ, RZ, R13 ;  /* 0x000000ffff2a8224 */ /* 0x000fe400078e000d */
[----:B------:R-:W-:Y:S02]  /*8360*/  @!P0 IMAD.MOV.U32 R18, RZ, RZ, R8 ;  /* 0x000000ffff128224 */ /* 0x000fe400078e0008 */
[----:B------:R-:W-:Y:S01]  /*8370*/  @!P0 IMAD.MOV.U32 R19, RZ, RZ, R10 ;  /* 0x000000ffff138224 */ /* 0x000fe200078e000a */
[C---:B---3--:R-:W-:Y:S04]  /*8380*/  LEA R2, P0, R81.reuse, R44, 0x1 ;  /* 0x0000002c51027211 */ /* 0x048fe800078008ff */
[----:B--2---:R-:W-:Y:S02]  /*8390*/  LEA.HI.X R3, R81, R45, R97, 0x1, P0 ;  /* 0x0000002d51037211 */ /* 0x004fe400000f0c61 */
[C---:B------:R-:W-:Y:S03]  /*83a0*/  ISETP.GE.AND P0, PT, R46.reuse, c[0x0][0x1d4], PT ;  /* 0x000075002e007a0c */ /* 0x040fe60003f06270 */
[----:B------:R1:W-:Y:S10]  /*83b0*/  ST.E.128 [R2.64], R40 ;  /* 0x0000002802007985 */ /* 0x0003f4000c101d0a */
[----:B------:R-:W-:Y:S05]  /*83c0*/  @!P0 IMAD.WIDE R8, R46, 0x2, R44 ;  /* 0x000000022e088825 */ /* 0x000fea00078e022c */
[----:B------:R1:W-:Y:S02]  /*83d0*/  @!P0 ST.E.128 [R8.64], R16 ;  /* 0x0000001008008985 */ /* 0x0003e4000c101d0a */
.L_x_2323:
[----:B------:R-:W-:Y:S05]  /*83e0*/  BSYNC B0 ;  /* 0x0000000000007941 */ /* 0x000fea0003800000 */
.L_x_2322:
[----:B------:R-:W-:Y:S11]  /*83f0*/  ISETP.GE.AND P0, PT, R144, c[0x0][0x1d4], PT ;  /* 0x0000750090007a0c */ /* 0x000ff60003f06270 */
[----:B------:R-:W-:Y:S02]  /*8400*/  @!UPT UIADD3 URZ, URZ, URZ, URZ ;  /* 0x0000003f3f3ff290 */ /* 0x000fe4000fffe03f */
[----:B------:R-:W-:-:S05]  /*8410*/  @P0 BRA `(.L_x_2307) ;  /* 0x00000b2000000947 */ /* 0x000fca0003800000 */
[----:B-1----:R-:W-:Y:S01]  /*8420*/  SEL R2, R71, R70, !P2 ;  /* 0x0000004647027207 */ /* 0x002fe20005000000 */
[----:B------:R-:W1:Y:S01]  /*8430*/  LDS.128 R40, [R115+0xa080] ;  /* 0x00a0800073287984 */ /* 0x000e620000000c00 */
[C---:B---3--:R-:W-:Y:S02]  /*8440*/  LEA R50, P0, R80.reuse, R44, 0x1 ;  /* 0x0000002c50327211 */ /* 0x048fe400078008ff */
[----:B------:R-:W-:Y:S02]  /*8450*/  SHF.R.S32.HI R3, RZ, 0x1f, R2 ;  /* 0x0000001fff037819 */ /* 0x000fe40000011402 */
[----:B--2---:R-:W-:Y:S02]  /*8460*/  LEA.HI.X R51, R80, R45, R96, 0x1, P0 ;  /* 0x0000002d50337211 */ /* 0x004fe400000f0c60 */
[----:B------:R-:W-:Y:S02]  /*8470*/  LEA.HI R2, R3, R2, RZ, 0x4 ;  /* 0x0000000203027211 */ /* 0x000fe400078f20ff */
[----:B------:R-:W-:Y:S02]  /*8480*/  ISETP.GE.AND P0, PT, R144, c[0x0][0x27c], PT ;  /* 0x00009f0090007a0c */ /* 0x000fe40003f06270 */
[----:B------:R-:W-:Y:S04]  /*8490*/  LEA.HI.SX32 R2, R2, R68, 0x1c ;  /* 0x0000004402027211 */ /* 0x000fe800078fe2ff */
[----:B------:R-:W-:Y:S01]  /*84a0*/  SHF.R.S32.HI R3, RZ, 0x1f, R2 ;  /* 0x0000001fff037819 */ /* 0x000fe20000011402 */
[----:B------:R-:W-:Y:S03]  /*84b0*/  IMAD.SHL.U32 R39, R2, 0x8, RZ ;  /* 0x0000000802277824 */ /* 0x000fe600078e00ff */
[----:B------:R-:W-:Y:S03]  /*84c0*/  LEA.HI R3, R3, R2, RZ, 0x3 ;  /* 0x0000000203037211 */ /* 0x000fe600078f18ff */
[----:B------:R-:W-:Y:S02]  /*84d0*/  @!P0 SHF.R.U64 R5, R30, 0x10, R31 ;  /* 0x000000101e058819 */ /* 0x000fe4000000121f */
[----:B------:R-:W-:Y:S02]  /*84e0*/  SHF.R.S32.HI R2, RZ, 0x3, R3 ;  /* 0x00000003ff027819 */ /* 0x000fe40000011403 */
[----:B------:R-:W-:Y:S02]  /*84f0*/  LOP3.LUT R3, R60, 0x38, R39, 0xf8, !PT ;  /* 0x000000383c037812 */ /* 0x000fe400078ef827 */
[----:B------:R-:W-:Y:S01]  /*8500*/  @!P0 SHF.R.U32.HI R6, RZ, 0x10, R31 ;  /* 0x00000010ff068819 */ /* 0x000fe2000001161f */
[----:B------:R-:W-:Y:S01]  /*8510*/  IMAD R2, R2, 0xc00, R12 ;  /* 0x00000c0002027824 */ /* 0x000fe200078e020c */
[----:B------:R-:W-:Y:S02]  /*8520*/  LOP3.LUT R3, R3, R136, RZ, 0x3c, !PT ;  /* 0x0000008803037212 */ /* 0x000fe400078e3cff */
[----:B------:R-:W-:Y:S02]  /*8530*/  @!P0 PRMT R13, R36, 0x5432, R6 ;  /* 0x00005432240d8816 */ /* 0x000fe40000000006 */
[----:B------:R-:W-:Y:S01]  /*8540*/  @!P0 SHF.R.U32.HI R8, RZ, 0x10, R57 ;  /* 0x00000010ff088819 */ /* 0x000fe20000011639 */
[----:B------:R-:W-:Y:S01]  /*8550*/  IMAD.IADD R2, R2, 0x1, R3 ;  /* 0x0000000102027824 */ /* 0x000fe200078e0203 */
[----:B------:R-:W-:Y:S02]  /*8560*/  @!P0 SHF.R.U32.HI R3, RZ, 0x10, R29 ;  /* 0x00000010ff038819 */ /* 0x000fe4000001161d */
[----:B------:R-:W-:Y:S01]  /*8570*/  @!P0 PRMT R26, R65, 0x5432, R8 ;  /* 0x00005432411a8816 */ /* 0x000fe20000000008 */
[----:B------:R-:W-:Y:S01]  /*8580*/  IMAD.SHL.U32 R16, R2, 0x2, RZ ;  /* 0x0000000202107824 */ /* 0x000fe200078e00ff */
[C---:B-1----:R-:W-:Y:S01]  /*8590*/  @!P0 LOP3.LUT R27, R41.reuse, 0xffff0000, RZ, 0xc0, !PT ;  /* 0xffff0000291b8812 */ /* 0x042fe200078ec0ff */
[----:B------:R-:W-:Y:S01]  /*85a0*/  @!P0 IMAD.U32 R25, R41, 0x10000, RZ ;  /* 0x0001000029198824 */ /* 0x000fe200078e00ff */
[----:B------:R-:W-:Y:S01]  /*85b0*/  @!P0 SHF.L.U32 R21, R40, 0x10, RZ ;  /* 0x0000001028158819 */ /* 0x000fe200000006ff */
[----:B------:R-:W-:Y:S01]  /*85c0*/  @!P0 IMAD.U32 R24, R26, 0x10000, RZ ;  /* 0x000100001a188824 */ /* 0x000fe200078e00ff */
[----:B------:R-:W-:Y:S01]  /*85d0*/  @!P0 LOP3.LUT R23, R40, 0xffff0000, RZ, 0xc0, !PT ;  /* 0xffff000028178812 */ /* 0x000fe200078ec0ff */
[----:B------:R-:W1:Y:S01]  /*85e0*/  LDS.128 R16, [R16+0xa080] ;  /* 0x00a0800010107984 */ /* 0x000e620000000c00 */
[----:B------:R-:W-:Y:S02]  /*85f0*/  @!P0 SHF.L.U32 R33, R43, 0x10, RZ ;  /* 0x000000102b218819 */ /* 0x000fe400000006ff */
[----:B------:R-:W-:Y:S02]  /*8600*/  @!P0 LOP3.LUT R31, R42, 0xffff0000, RZ, 0xc0, !PT ;  /* 0xffff00002a1f8812 */ /* 0x000fe400078ec0ff */
[----:B------:R-:W-:Y:S02]  /*8610*/  @!P0 PRMT R3, R35, 0x5410, R3 ;  /* 0x0000541023038816 */ /* 0x000fe40000000003 */
[----:B------:R-:W-:Y:S01]  /*8620*/  @!P0 SHF.R.U64 R2, R28, 0x10, R29 ;  /* 0x000000101c028819 */ /* 0x000fe2000000121d */
[----:B------:R-:W-:Y:S01]  /*8630*/  @!P0 IMAD.U32 R29, R42, 0x10000, RZ ;  /* 0x000100002a1d8824 */ /* 0x000fe200078e00ff */
[----:B------:R-:W-:Y:S02]  /*8640*/  @!P0 SHF.L.U32 R8, R3, 0x10, RZ ;  /* 0x0000001003088819 */ /* 0x000fe400000006ff */
[----:B------:R-:W-:Y:S02]  /*8650*/  @!P0 PRMT R9, R35, 0x5432, R2 ;  /* 0x0000543223098816 */ /* 0x000fe40000000002 */
[----:B------:R-:W-:Y:S02]  /*8660*/  @!P0 LOP3.LUT R35, R43, 0xffff0000, RZ, 0xc0, !PT ;  /* 0xffff00002b238812 */ /* 0x000fe400078ec0ff */
[----:B------:R-:W-:Y:S02]  /*8670*/  @!P0 LOP3.LUT R3, R3, 0xffff0000, RZ, 0xc0, !PT ;  /* 0xffff000003038812 */ /* 0x000fe400078ec0ff */
[----:B------:R-:W-:Y:S02]  /*8680*/  @!P0 SHF.R.U64 R10, R58, 0x10, R59 ;  /* 0x000000103a0a8819 */ /* 0x000fe4000000123b */
[----:B------:R-:W-:Y:S02]  /*8690*/  @!P0 LOP3.LUT R26, R26, 0xffff0000, RZ, 0xc0, !PT ;  /* 0xffff00001a1a8812 */ /* 0x000fe400078ec0ff */
[----:B------:R-:W-:Y:S02]  /*86a0*/  @!P0 PRMT R30, R66, 0x5432, R10 ;  /* 0x00005432421e8816 */ /* 0x000fe4000000000a */
[----:B------:R-:W-:Y:S02]  /*86b0*/  @!P0 PRMT R10, R36, 0x5410, R5 ;  /* 0x00005410240a8816 */ /* 0x000fe40000000005 */
[----:B------:R-:W-:Y:S01]  /*86c0*/  @!P0 SHF.R.U32.HI R34, RZ, 0x10, R59 ;  /* 0x00000010ff228819 */ /* 0x000fe2000001163b */
[C---:B------:R-:W-:Y:S01]  /*86d0*/  @!P0 IMAD.U32 R28, R30.reuse, 0x10000, RZ ;  /* 0x000100001e1c8824 */ /* 0x040fe200078e00ff */
[----:B------:R-:W-:Y:S02]  /*86e0*/  @!P0 LOP3.LUT R30, R30, 0xffff0000, RZ, 0xc0, !PT ;  /* 0xffff00001e1e8812 */ /* 0x000fe400078ec0ff */
[----:B------:R-:W-:Y:S02]  /*86f0*/  @!P0 PRMT R34, R67, 0x5410, R34 ;  /* 0x0000541043228816 */ /* 0x000fe40000000022 */
[----:B------:R-:W-:Y:S03]  /*8700*/  @!P0 SHF.R.U64 R22, R56, 0x10, R57 ;  /* 0x0000001038168819 */ /* 0x000fe60000001239 */
[C---:B------:R-:W-:Y:S01]  /*8710*/  @!P0 IMAD.U32 R32, R34.reuse, 0x10000, RZ ;  /* 0x0001000022208824 */ /* 0x040fe200078e00ff */
[----:B------:R-:W-:Y:S02]  /*8720*/  @!P0 LOP3.LUT R34, R34, 0xffff0000, RZ, 0xc0, !PT ;  /* 0xffff000022228812 */ /* 0x000fe400078ec0ff */
[----:B------:R-:W-:Y:S01]  /*8730*/  @!P0 PRMT R22, R66, 0x5410, R22 ;  /* 0x0000541042168816 */ /* 0x000fe20000000016 */
[C---:B-1----:R-:W-:Y:S04]  /*8740*/  @!P0 IMAD.U32 R2, R17.reuse, 0x10000, RZ ;  /* 0x0001000011028824 */ /* 0x042fe800078e00ff */
[C---:B------:R-:W-:Y:S01]  /*8750*/  @!P0 IMAD.U32 R20, R22.reuse, 0x10000, RZ ;  /* 0x0001000016148824 */ /* 0x040fe200078e00ff */
[----:B------:R-:W-:Y:S01]  /*8760*/  @!P0 LOP3.LUT R22, R22, 0xffff0000, RZ, 0xc0, !PT ;  /* 0xffff000016168812 */ /* 0x000fe200078ec0ff */
[C---:B------:R-:W-:Y:S02]  /*8770*/  @!P0 FMUL.FTZ R11, R2.reuse, R24 ;  /* 0x00000018020b8220 */ /* 0x040fe40000410000 */
[-C--:B------:R-:W-:Y:S01]  /*8780*/  @!P0 FMUL.FTZ R5, R2, R8.reuse ;  /* 0x0000000802058220 */ /* 0x080fe20000410000 */
[----:B------:R-:W-:Y:S01]  /*8790*/  @!P0 LOP3.LUT R2, R17, 0xffff0000, RZ, 0xc0, !PT ;  /* 0xffff000011028812 */ /* 0x000fe200078ec0ff */
[----:B------:R-:W-:Y:S02]  /*87a0*/  @!P0 FFMA.FTZ R55, R25, R8, -R11 ;  /* 0x0000000819378223 */ /* 0x000fe4000001080b */
[----:B------:R-:W-:Y:S02]  /*87b0*/  @!P0 IMAD.U32 R8, R16, 0x10000, RZ ;  /* 0x0001000010088824 */ /* 0x000fe400078e00ff */
[C---:B------:R-:W-:Y:S02]  /*87c0*/  @!P0 FMUL.FTZ R14, R2.reuse, R26 ;  /* 0x0000001a020e8220 */ /* 0x040fe40000410000 */
[C---:B------:R-:W-:Y:S01]  /*87d0*/  @!P0 IMAD.U32 R11, R9.reuse, 0x10000, RZ ;  /* 0x00010000090b8824 */ /* 0x040fe200078e00ff */
[----:B------:R-:W-:Y:S01]  /*87e0*/  @!P0 LOP3.LUT R9, R9, 0xffff0000, RZ, 0xc0, !PT ;  /* 0xffff000009098812 */ /* 0x000fe200078ec0ff */
[-C--:B------:R-:W-:Y:S02]  /*87f0*/  @!P0 FMUL.FTZ R6, R2, R3.reuse ;  /* 0x0000000302068220 */ /* 0x080fe40000410000 */
[----:B------:R-:W-:Y:S01]  /*8800*/  @!P0 FFMA.FTZ R54, R27, R3, -R14 ;  /* 0x000000031b368223 */ /* 0x000fe2000001080e */
[----:B------:R-:W-:Y:S01]  /*8810*/  @!P0 LOP3.LUT R3, R16, 0xffff0000, RZ, 0xc0, !PT ;  /* 0xffff000010038812 */ /* 0x000fe200078ec0ff */
[C---:B------:R-:W-:Y:S02]  /*8820*/  @!P0 FMUL.FTZ R15, R8.reuse, R20 ;  /* 0x00000014080f8220 */ /* 0x040fe40000410000 */
[-C--:B------:R-:W-:Y:S02]  /*8830*/  @!P0 FMUL.FTZ R2, R8, R11.reuse ;  /* 0x0000000b08028220 */ /* 0x080fe40000410000 */
[----:B------:R-:W-:Y:S02]  /*8840*/  @!P0 IMAD.U32 R8, R18, 0x10000, RZ ;  /* 0x0001000012088824 */ /* 0x000fe400078e00ff */
[----:B------:R-:W-:Y:S02]  /*8850*/  @!P0 FFMA.FTZ R53, R21, R11, -R15 ;  /* 0x0000000b15358223 */ /* 0x000fe4000001080f */
[----:B------:R-:W-:Y:S02]  /*8860*/  @!P0 IMAD.U32 R11, R10, 0x10000, RZ ;  /* 0x000100000a0b8824 */ /* 0x000fe400078e00ff */
[C---:B------:R-:W-:Y:S02]  /*8870*/  @!P0 FMUL.FTZ R14, R3.reuse, R22 ;  /* 0x00000016030e8220 */ /* 0x040fe40000410000 */
[----:B------:R-:W-:Y:S02]  /*8880*/  @!P0 FMUL.FTZ R15, R8, R28 ;  /* 0x0000001c080f8220 */ /* 0x000fe40000410000 */
[-C--:B------:R-:W-:Y:S02]  /*8890*/  @!P0 FMUL.FTZ R3, R3, R9.reuse ;  /* 0x0000000903038220 */ /* 0x080fe40000410000 */
[----:B------:R-:W-:Y:S01]  /*88a0*/  @!P0 FFMA.FTZ R52, R23, R9, -R14 ;  /* 0x0000000917348223 */ /* 0x000fe2000001080e */
[----:B------:R-:W-:Y:S01]  /*88b0*/  @!P0 LOP3.LUT R9, R18, 0xffff0000, RZ, 0xc0, !PT ;  /* 0xffff000012098812 */ /* 0x000fe200078ec0ff */
[-C--:B------:R-:W-:Y:S02]  /*88c0*/  @!P0 FMUL.FTZ R8, R8, R11.reuse ;  /* 0x0000000b08088220 */ /* 0x080fe40000410000 */
[----:B------:R-:W-:Y:S01]  /*88d0*/  @!P0 FFMA.FTZ R49, R29, R11, -R15 ;  /* 0x0000000b1d318223 */ /* 0x000fe2000001080f */
[----:B------:R-:W-:Y:S01]  /*88e0*/  @!P0 LOP3.LUT R15, R10, 0xffff0000, RZ, 0xc0, !PT ;  /* 0xffff00000a0f8812 */ /* 0x000fe200078ec0ff */
[C---:B------:R-:W-:Y:S01]  /*88f0*/  @!P0 IMAD.U32 R10, R19.reuse, 0x10000, RZ ;  /* 0x00010000130a8824 */ /* 0x040fe200078e00ff */
[----:B------:R-:W-:Y:S01]  /*8900*/  @!P0 LOP3.LUT R11, R19, 0xffff0000, RZ, 0xc0, !PT ;  /* 0xffff0000130b8812 */ /* 0x000fe200078ec0ff */
[C---:B------:R-:W-:Y:S01]  /*8910*/  @!P0 IMAD.U32 R14, R13.reuse, 0x10000, RZ ;  /* 0x000100000d0e8824 */ /* 0x040fe200078e00ff */
[----:B------:R-:W-:Y:S01]  /*8920*/  @!P0 LOP3.LUT R13, R13, 0xffff0000, RZ, 0xc0, !PT ;  /* 0xffff00000d0d8812 */ /* 0x000fe200078ec0ff */
[----:B------:R-:W-:Y:S02]  /*8930*/  @!P0 FMUL.FTZ R38, R10, R32 ;  /* 0x000000200a268220 */ /* 0x000fe40000410000 */
[----:B------:R-:W-:Y:S02]  /*8940*/  @!P0 FMUL.FTZ R36, R11, R34 ;  /* 0x000000220b248220 */ /* 0x000fe40000410000 */
[----:B------:R-:W-:Y:S02]  /*8950*/  @!P0 FMUL.FTZ R46, R9, R30 ;  /* 0x0000001e092e8220 */ /* 0x000fe40000410000 */
[----:B------:R-:W-:Y:S02]  /*8960*/  @!P0 FFMA.FTZ R2, R20, R21, R2 ;  /* 0x0000001514028223 */ /* 0x000fe40000010002 */
[----:B------:R-:W-:Y:S02]  /*8970*/  @!P0 FFMA.FTZ R3, R22, R23, R3 ;  /* 0x0000001716038223 */ /* 0x000fe40000010003 */
[----:B------:R-:W-:Y:S01]  /*8980*/  @!P0 FFMA.FTZ R48, R33, R14, -R38 ;  /* 0x0000000e21308223 */ /* 0x000fe20000010826 */
[----:B------:R-:W-:Y:S01]  /*8990*/  @!P0 F2FP.BF16.PACK_AB R38, R54, R55 ;  /* 0x000000373626823e */ /* 0x000fe200000010ff */
[----:B------:R-:W-:Y:S01]  /*89a0*/  @!P0 FFMA.FTZ R47, R35, R13, -R36 ;  /* 0x0000000d232f8223 */ /* 0x000fe20000010824 */
[----:B------:R-:W-:Y:S01]  /*89b0*/  @!P0 F2FP.BF16.PACK_AB R36, R52, R53 ;  /* 0x000000353424823e */ /* 0x000fe200000010ff */
[----:B------:R-:W-:Y:S01]  /*89c0*/  @!P0 FFMA.FTZ R46, R31, R15, -R46 ;  /* 0x0000000f1f2e8223 */ /* 0x000fe2000001082e */
[----:B------:R-:W-:Y:S01]  /*89d0*/  @!P0 MOV R41, R38 ;  /* 0x0000002600298202 */ /* 0x000fe20000000f00 */
[----:B------:R-:W-:Y:S01]  /*89e0*/  @!P0 FFMA.FTZ R5, R24, R25, R5 ;  /* 0x0000001918058223 */ /* 0x000fe20000010005 */
[----:B------:R-:W-:Y:S01]  /*89f0*/  @!P0 F2FP.BF16.PACK_AB R2, R3, R2 ;  /* 0x000000020302823e */ /* 0x000fe200000010ff */
[----:B------:R-:W-:Y:S01]  /*8a00*/  @!P0 FMUL.FTZ R9, R9, R15 ;  /* 0x0000000f09098220 */ /* 0x000fe20000410000 */
[----:B------:R-:W-:Y:S01]  /*8a10*/  @!P0 F2FP.BF16.PACK_AB R15, R47, R48 ;  /* 0x000000302f0f823e */ /* 0x000fe200000010ff */
[----:B------:R-:W-:Y:S02]  /*8a20*/  @!P0 FFMA.FTZ R6, R26, R27, R6 ;  /* 0x0000001b1a068223 */ /* 0x000fe40000010006 */
[----:B------:R-:W-:Y:S01]  /*8a30*/  @!P0 FMUL.FTZ R10, R10, R14 ;  /* 0x0000000e0a0a8220 */ /* 0x000fe20000410000 */
[----:B------:R-:W-:Y:S01]  /*8a40*/  @!P0 F2FP.BF16.PACK_AB R14, R46, R49 ;  /* 0x000000312e0e823e */ /* 0x000fe200000010ff */
[----:B------:R-:W-:Y:S01]  /*8a50*/  @!P0 FFMA.FTZ R8, R28, R29, R8 ;  /* 0x0000001d1c088223 */ /* 0x000fe20000010008 */
[----:B------:R-:W-:Y:S01]  /*8a60*/  @!P0 F2FP.BF16.PACK_AB R5, R6, R5 ;  /* 0x000000050605823e */ /* 0x000fe200000010ff */
[----:B------:R-:W-:Y:S02]  /*8a70*/  @!P0 FMUL.FTZ R11, R11, R13 ;  /* 0x0000000d0b0b8220 */ /* 0x000fe40000410000 */
[----:B------:R-:W-:Y:S01]  /*8a80*/  @!P0 FFMA.FTZ R9, R30, R31, R9 ;  /* 0x0000001f1e098223 */ /* 0x000fe20000010009 */
[----:B------:R-:W-:Y:S01]  /*8a90*/  @!P0 MOV R17, R5 ;  /* 0x0000000500118202 */ /* 0x000fe20000000f00 */
[----:B------:R-:W-:Y:S02]  /*8aa0*/  @!P0 FFMA.FTZ R10, R32, R33, R10 ;  /* 0x00000021200a8223 */ /* 0x000fe4000001000a */
[----:B------:R-:W-:Y:S01]  /*8ab0*/  @!P0 IMAD.MOV.U32 R40, RZ, RZ, R36 ;  /* 0x000000ffff288224 */ /* 0x000fe200078e0024 */
[----:B------:R-:W-:Y:S01]  /*8ac0*/  @!P0 F2FP.BF16.PACK_AB R8, R9, R8 ;  /* 0x000000080908823e */ /* 0x000fe200000010ff */
[----:B------:R-:W-:Y:S02]  /*8ad0*/  @!P0 IMAD.MOV.U32 R42, RZ, RZ, R14 ;  /* 0x000000ffff2a8224 */ /* 0x000fe400078e000e */
[----:B------:R-:W-:Y:S02]  /*8ae0*/  @!P0 IMAD.MOV.U32 R43, RZ, RZ, R15 ;  /* 0x000000ffff2b8224 */ /* 0x000fe400078e000f */
[----:B------:R-:W-:Y:S02]  /*8af0*/  @!P0 FFMA.FTZ R11, R34, R35, R11 ;  /* 0x00000023220b8223 */ /* 0x000fe4000001000b */
[----:B------:R-:W-:Y:S01]  /*8b00*/  @!P0 IMAD.MOV.U32 R16, RZ, RZ, R2 ;  /* 0x000000ffff108224 */ /* 0x000fe200078e0002 */
[----:B------:R1:W-:Y:S01]  /*8b10*/  ST.E.128 [R50.64], R40 ;  /* 0x0000002832007985 */ /* 0x0003e2000c101d0a */
[----:B------:R-:W-:Y:S01]  /*8b20*/  @!P0 IMAD.MOV.U32 R18, RZ, RZ, R8 ;  /* 0x000000ffff128224 */ /* 0x000fe200078e0008 */
[----:B------:R-:W-:Y:S05]  /*8b30*/  @!P0 F2FP.BF16.PACK_AB R10, R11, R10 ;  /* 0x0000000a0b0a823e */ /* 0x000fea00000010ff */
        /* <DEDUP_REMOVED lines=8> */
.L_x_2293:
        /* <DEDUP_REMOVED lines=12> */
[C---:B---3--:R-:W-:Y:S04]  /*8c80*/  @!P0 LEA R8, P3, R140.reuse, R3, 0x1 ;  /* 0x000000038c088211 */ /* 0x048fe800078608ff */
[----:B------:R-:W-:Y:S02]  /*8c90*/  @!P0 LEA.HI.X R9, R140, R5, R141, 0x1, P3 ;  /* 0x000000058c098211 */ /* 0x000fe400018f0c8d */
[C---:B------:R-:W-:Y:S04]  /*8ca0*/  @!P4 LEA R14, P3, R238.reuse, R3, 0x1 ;  /* 0x00000003ee0ec211 */ /* 0x040fe800078608ff */
[----:B------:R-:W-:Y:S02]  /*8cb0*/  @!P4 LEA.HI.X R15, R238, R5, R248, 0x1, P3 ;  /* 0x00000005ee0fc211 */ /* 0x000fe400018f0cf8 */
[C---:B------:R-:W-:Y:S11]  /*8cc0*/  ISETP.GE.AND P3, PT, R228.reuse, c[0x0][0x1d4], PT ;  /* 0x00007500e4007a0c */ /* 0x040ff60003f66270 */
[----:B------:R-:W-:Y:S02]  /*8cd0*/  @!UPT UIADD3 URZ, URZ, URZ, URZ ;  /* 0x0000003f3f3ff290 */ /* 0x000fe4000fffe03f */
[C---:B------:R-:W-:Y:S04]  /*8ce0*/  @!P3 LEA R10, P5, R228.reuse, R3, 0x1 ;  /* 0x00000003e40ab211 */ /* 0x040fe800078a08ff */
[----:B------:R-:W-:Y:S01]  /*8cf0*/  @!P3 LEA.HI.X R11, R228, R5, R250, 0x1, P5 ;  /* 0x00000005e40bb211 */ /* 0x000fe200028f0cfa */
        /* <DEDUP_REMOVED lines=10> */
.L_x_2325:
[----:B-12---:R-:W-:Y:S05]  /*8da0*/  BSYNC B0 ;  /* 0x0000000000007941 */ /* 0x006fea0003800000 */
.L_x_2324:
        /* <DEDUP_REMOVED lines=15> */
[----:B----4-:R-:W-:Y:S01]  /*8ea0*/  @!P0 ST.E.128 [R8.64], R20 ;  /* 0x0000001408008985 */ /* 0x010fe2000c101d0a */
[C---:B------:R-:W-:Y:S03]  /*8eb0*/  ISETP.GE.AND P0, PT, R229.reuse, c[0x0][0x1d4], PT ;  /* 0x00007500e5007a0c */ /* 0x040fe60003f06270 */
[----:B------:R-:W2:Y:S10]  /*8ec0*/  @!P4 LDS.128 R16, [R223+0xc880] ;  /* 0x00c88000df10c984 */ /* 0x000eb40000000c00 */
[C---:B------:R-:W-:Y:S04]  /*8ed0*/  @!P0 LEA R2, P5, R229.reuse, R2, 0x1 ;  /* 0x00000002e5028211 */ /* 0x040fe800078a08ff */
[----:B------:R-:W-:Y:S01]  /*8ee0*/  @!P0 LEA.HI.X R3, R229, R3, R249, 0x1, P5 ;  /* 0x00000003e5038211 */ /* 0x000fe200028f0cf9 */
[----:B--2---:R-:W-:Y:S04]  /*8ef0*/  @!P4 ST.E.128 [R14.64], R16 ;  /* 0x000000100e00c985 */ /* 0x004fe8000c101d0a */
[----:B------:R-:W2:Y:S04]  /*8f00*/  @!P3 LDS.128 R16, [R223+0xe080] ;  /* 0x00e08000df10b984 */ /* 0x000ea80000000c00 */
[----:B--2---:R-:W-:Y:S04]  /*8f10*/  @!P3 ST.E.128 [R10.64], R16 ;  /* 0x000000100a00b985 */ /* 0x004fe8000c101d0a */
[----:B------:R-:W2:Y:S04]  /*8f20*/  @!P0 LDS.128 R8, [R223+0xf880] ;  /* 0x00f88000df088984 */ /* 0x000ea80000000c00 */
[----:B--2---:R2:W-:Y:S02]  /*8f30*/  @!P0 ST.E.128 [R2.64], R8 ;  /* 0x0000000802008985 */ /* 0x0045e4000c101d0a */
.L_x_2307:
[----:B------:R-:W-:Y:S05]  /*8f40*/  BSYNC B2 ;  /* 0x0000000000027941 */ /* 0x000fea0003800000 */
.L_x_2292:
[----:B-123--:R-:W-:Y:S01]  /*8f50*/  IMAD.IADD R2, R77, 0x1, -R145 ;  /* 0x000000014d027824 */ /* 0x00efe200078e0a91 */
[----:B------:R-:W-:Y:S01]  /*8f60*/  P2R R15, PR, RZ, 0x2 ;  /* 0x00000002ff0f7803 */ /* 0x000fe20000000000 */
        /* <DEDUP_REMOVED lines=8> */
[----:B------:R-:W-:Y:S05]  /*8ff0*/  @P3 IADD3 R13, P0, R8, 0x20, RZ ;  /* 0x00000020080d3810 */ /* 0x000fea0007f1e0ff */
[----:B------:R-:W-:Y:S01]  /*9000*/  @P3 IMAD.X R14, RZ, RZ, R9, P0 ;  /* 0x000000ffff0e3224 */ /* 0x000fe200000e0609 */
[----:B------:R-:W-:Y:S11]  /*9010*/  ISETP.GE.AND P0, PT, R2, 0x1, PT ;  /* 0x000000010200780c */ /* 0x000ff60003f06270 */
[----:B------:R-:W-:Y:S02]  /*9020*/  @!UPT UIADD3 URZ, URZ, URZ, URZ ;  /* 0x0000003f3f3ff290 */ /* 0x000fe4000fffe03f */
[----:B------:R-:W-:Y:S01]  /*9030*/  @P0 MOV R2, R84 ;  /* 0x0000005400020202 */ /* 0x000fe20000000f00 */
[----:B------:R-:W-:Y:S02]  /*9040*/  @P0 IMAD.MOV.U32 R3, RZ, RZ, R94 ;  /* 0x000000ffff030224 */ /* 0x000fe400078e005e */
[----:B------:R-:W-:Y:S02]  /*9050*/  @P0 IMAD R5, R9, c[0x0][0x258], RZ ;  /* 0x0000960009050a24 */ /* 0x000fe400078e02ff */
[C---:B------:R-:W-:Y:S04]  /*9060*/  @P0 IMAD.WIDE.U32 R2, R8.reuse, c[0x0][0x258], R2 ;  /* 0x0000960008020a25 */ /* 0x040fe800078e0002 */
[----:B------:R-:W-:Y:S01]  /*9070*/  @P0 IMAD R8, R8, c[0x0][0x25c], R5 ;  /* 0x0000970008080a24 */ /* 0x000fe200078e0205 */
[C---:B------:R-:W-:Y:S01]  /*9080*/  @P0 LEA R10, P4, R2.reuse, c[0x0][0x250], 0x1 ;  /* 0x00009400020a0a11 */ /* 0x040fe200078808ff */
[----:B------:R-:W-:Y:S03]  /*9090*/  @P3 IMAD.MOV.U32 R9, RZ, RZ, R94 ;  /* 0x000000ffff093224 */ /* 0x000fe600078e005e */
[----:B------:R-:W-:Y:S04]  /*90a0*/  @P0 IADD3 R8, R3, R8, RZ ;  /* 0x0000000803080210 */ /* 0x000fe80007ffe0ff */
[----:B------:R-:W-:Y:S01]  /*90b0*/  @P0 LEA.HI.X R11, R2, c[0x0][0x254], R8, 0x1, P4 ;  /* 0x00009500020b0a11 */ /* 0x000fe200020f0c08 */
[----:B------:R-:W-:Y:S01]  /*90c0*/  IMAD R2, R82, c[0x0][0x208], RZ ;  /* 0x0000820052027a24 */ /* 0x000fe200078e02ff */
[----:B------:R-:W-:Y:S03]  /*90d0*/  @P3 MOV R8, R84 ;  /* 0x0000005400083202 */ /* 0x000fe60000000f00 */
[----:B------:R-:W-:Y:S01]  /*90e0*/  @!PT LDS RZ, [RZ] ;  /* 0x00000000fffff984 */ /* 0x000fe20000000800 */
[----:B------:R-:W-:Y:S01]  /*90f0*/  @!PT LDS RZ, [RZ] ;  /* 0x00000000fffff984 */ /* 0x000fe20000000800 */
[----:B------:R-:W-:Y:S01]  /*9100*/  @!PT LDS RZ, [RZ] ;  /* 0x00000000fffff984 */ /* 0x000fe20000000800 */
[----:B------:R1:W-:Y:S01]  /*9110*/  @P0 LDGSTS.E.BYPASS.LTC128B.128 [R223+0x4080], [R10.64], !P1 ;  /* 0x040800000adf0fae */ /* 0x0003e2000c901d4a */
[C---:B------:R-:W-:Y:S02]  /*9120*/  IMAD R5, R79.reuse, c[0x0][0x20c], R2 ;  /* 0x000083004f057a24 */ /* 0x040fe400078e0202 */
[----:B------:R-:W-:Y:S04]  /*9130*/  IMAD.WIDE.U32 R2, R79, c[0x0][0x208], RZ ;  /* 0x000082004f027a25 */ /* 0x000fe800078e00ff */
[----:B------:R-:W-:Y:S02]  /*9140*/  IMAD.IADD R3, R3, 0x1, R5 ;  /* 0x0000000103037824 */ /* 0x000fe400078e0205 */
[----:B------:R-:W-:Y:S04]  /*9150*/  @P3 IMAD.WIDE.U32 R8, R13, c[0x0][0x258], R8 ;  /* 0x000096000d083a25 */ /* 0x000fe800078e0008 */
        /* <DEDUP_REMOVED lines=21> */
[----:B--2---:R1:W2:Y:S01]  /*92b0*/  SHFL.IDX PT, R2, R13, RZ, 0x181f ;  /* 0x00181fff0d027589 */ /* 0x0042a200000e0000 */
[----:B------:R-:W-:Y:S04]  /*92c0*/  DEPBAR.LE SB0, 0x0 ;  /* 0x000080000000791a */ /* 0x000fe80000000000 */
[----:B------:R1:W3:Y:S04]  /*92d0*/  SHFL.IDX PT, R3, R5, RZ, 0x181f ;  /* 0x00181fff05037589 */ /* 0x0002e800000e0000 */
[----:B------:R-:W-:Y:S06]  /*92e0*/  BAR.SYNC.DEFER_BLOCKING 0x0 ;  /* 0x0000000000007b1d */ /* 0x000fec0000010000 */
[----:B------:R-:W-:-:S05]  /*92f0*/  @!P0 BRA `(.L_x_2327) ;  /* 0x0000015000008947 */ /* 0x000fca0003800000 */
[----:B------:R-:W-:Y:S02]  /*9300*/  ISETP.GE.AND P0, PT, R140, c[0x0][0x1d4], PT ;  /* 0x000075008c007a0c */ /* 0x000fe40003f06270 */
[----:B------:R-:W-:Y:S11]  /*9310*/  ISETP.GE.AND P5, PT, R144, c[0x0][0x1d4], PT ;  /* 0x0000750090007a0c */ /* 0x000ff60003fa6270 */
[----:B------:R-:W4:Y:S01]  /*9320*/  @!P0 LDS.128 R20, [R223+0x4080] ;  /* 0x00408000df148984 */ /* 0x000f220000000c00 */
[CC--:B--2---:R-:W-:Y:S04]  /*9330*/  @!P0 LEA R8, P4, R140.reuse, R2.reuse, 0x1 ;  /* 0x000000028c088211 */ /* 0x0c4fe800078808ff */
[-C--:B---3--:R-:W-:Y:S02]  /*9340*/  @!P0 LEA.HI.X R9, R140, R3.reuse, R141, 0x1, P4 ;  /* 0x000000038c098211 */ /* 0x088fe400020f0c8d */
[CC--:B------:R-:W-:Y:S04]  /*9350*/  @!P5 LEA R14, P4, R238.reuse, R2.reuse, 0x1 ;  /* 0x00000002ee0ed211 */ /* 0x0c0fe800078808ff */
[-C--:B------:R-:W-:Y:S02]  /*9360*/  @!P5 LEA.HI.X R15, R238, R3.reuse, R248, 0x1, P4 ;  /* 0x00000003ee0fd211 */ /* 0x080fe400020f0cf8 */
[C---:B------:R-:W-:Y:S11]  /*9370*/  ISETP.GE.AND P4, PT, R228.reuse, c[0x0][0x1d4], PT ;  /* 0x00007500e4007a0c */ /* 0x040ff60003f86270 */
[----:B------:R-:W-:Y:S02]  /*9380*/  @!UPT UIADD3 URZ, URZ, URZ, URZ ;  /* 0x0000003f3f3ff290 */ /* 0x000fe4000fffe03f */
[CC--:B-1----:R-:W-:Y:S04]  /*9390*/  @!P4 LEA R10, P6, R228.reuse, R2.reuse, 0x1 ;  /* 0x00000002e40ac211 */ /* 0x0c2fe800078c08ff */
[-C--:B------:R-:W-:Y:S01]  /*93a0*/  @!P4 LEA.HI.X R11, R228, R3.reuse, R250, 0x1, P6 ;  /* 0x00000003e40bc211 */ /* 0x080fe200030f0cfa */
[----:B----4-:R-:W-:Y:S01]  /*93b0*/  @!P0 ST.E.128 [R8.64], R20 ;  /* 0x0000001408008985 */ /* 0x010fe2000c101d0a */
        /* <DEDUP_REMOVED lines=9> */
.L_x_2327:
[----:B------:R-:W-:Y:S05]  /*9450*/  BSYNC B0 ;  /* 0x0000000000007941 */ /* 0x000fea0003800000 */
.L_x_2326:
[----:B-1-3--:R1:W3:Y:S01]  /*9460*/  SHFL.IDX PT, R3, R5, 0x1, 0x181f ;  /* 0x00381f0005037f89 */ /* 0x00a2e200000e0000 */
[----:B------:R-:W-:Y:S03]  /*9470*/  BSSY B0, `(.L_x_2328) ;  /* 0x0000018000007945 */ /* 0x000fe60003800000 */
[----:B--2---:R1:W2:Y:S01]  /*9480*/  SHFL.IDX PT, R2, R13, 0x1, 0x181f ;  /* 0x00381f000d027f89 */ /* 0x0042a200000e0000 */
        /* <DEDUP_REMOVED lines=22> */
.L_x_2329:
[----:B------:R-:W-:Y:S05]  /*95f0*/  BSYNC B0 ;  /* 0x0000000000007941 */ /* 0x000fea0003800000 */
.L_x_2328:
[----:B------:R-:W-:Y:S01]  /*9600*/  ISETP.GT.AND P4, PT, R37, R101, PT ;  /* 0x000000652500720c */ /* 0x000fe20003f84270 */
[----:B------:R-:W-:Y:S01]  /*9610*/  @!UPT UIADD3 URZ, URZ, URZ, URZ ;  /* 0x0000003f3f3ff290 */ /* 0x000fe2000fffe03f */
[----:B------:R-:W-:Y:S11]  /*9620*/  BSSY B0, `(.L_x_2330) ;  /* 0x000002a000007945 */ /* 0x000ff60003800000 */
[----:B------:R-:W-:-:S05]  /*9630*/  @!P4 BRA `(.L_x_2331) ;  /* 0x000002800000c947 */ /* 0x000fca0003800000 */
[----:B-1----:R-:W-:Y:S01]  /*9640*/  IADD3 R5, R37, -0x1, RZ ;  /* 0xffffffff25057810 */ /* 0x002fe20007ffe0ff */
[----:B--2---:R-:W-:Y:S01]  /*9650*/  IMAD.MOV.U32 R2, RZ, RZ, R106 ;  /* 0x000000ffff027224 */ /* 0x004fe200078e006a */
[----:B------:R-:W-:Y:S01]  /*9660*/  P2R R11, PR, RZ, 0x4 ;  /* 0x00000004ff0b7803 */ /* 0x000fe20000000000 */
[----:B---3--:R-:W-:Y:S01]  /*9670*/  IMAD.MOV.U32 R3, RZ, RZ, R105 ;  /* 0x000000ffff037224 */ /* 0x008fe200078e0069 */
[----:B------:R-:W-:Y:S01]  /*9680*/  SHF.R.S32.HI R8, RZ, 0x1f, R5 ;  /* 0x0000001fff087819 */ /* 0x000fe20000011405 */
[----:B------:R-:W-:Y:S01]  /*9690*/  IMAD R6, R132, R5, RZ ;  /* 0x0000000584067224 */ /* 0x000fe200078e02ff */
[----:B------:R-:W-:Y:S01]  /*96a0*/  LOP3.LUT P2, RZ, R213, 0x8, RZ, 0xc0, !PT ;  /* 0x00000008d5ff7812 */ /* 0x000fe2000784c0ff */
        /* <DEDUP_REMOVED lines=33> */
.L_x_2331:
[----:B------:R-:W-:Y:S05]  /*98c0*/  BSYNC B0 ;  /* 0x0000000000007941 */ /* 0x000fea0003800000 */
.L_x_2330:
[----:B------:R-:W0:Y:S01]  /*98d0*/  LDGDEPBAR ;  /* 0x00000000000079af */ /* 0x000e220000000000 */
[----:B------:R-:W-:Y:S01]  /*98e0*/  IADD3 R37, R37, -0x1, RZ ;  /* 0xffffffff25257810 */ /* 0x000fe20007ffe0ff */
[----:B------:R-:W-:-:S05]  /*98f0*/  @P4 BRA `(.L_x_2332) ;  /* 0xffffa10000004947 */ /* 0x000fca000383ffff */
[----:B-1----:R-:W4:Y:S04]  /*9900*/  LDL R5, [R1+0x64] ;  /* 0x0000640001057983 */ /* 0x002f280000100800 */
[----:B------:R1:W5:Y:S01]  /*9910*/  LDL R19, [R1+0x58] ;  /* 0x0000580001137983 */ /* 0x0003620000100800 */
[----:B------:R-:W-:Y:S03]  /*9920*/  WARPSYNC 0xffffffff ;  /* 0xffffffff00007948 */ /* 0x000fe60003800000 */
[----:B------:R-:W-:Y:S01]  /*9930*/  BAR.SYNC.DEFER_BLOCKING 0x0 ;  /* 0x0000000000007b1d */ /* 0x000fe20000010000 */
[----:B----4-:R-:W-:-:S05]  /*9940*/  IADD3 R0, R5, 0x2f, RZ ;  /* 0x0000002f05007810 */ /* 0x010fca0007ffe0ff */
[----:B------:R-:W-:-:S05]  /*9950*/  IMAD.HI R0, R0, 0x2aaaaaab, RZ ;  /* 0x2aaaaaab00007827 */ /* 0x000fca00078e02ff */
[----:B--2---:R-:W-:-:S04]  /*9960*/  SHF.R.U32.HI R2, RZ, 0x1f, R0 ;  /* 0x0000001fff027819 */ /* 0x004fc80000011600 */
[----:B------:R-:W-:Y:S02]  /*9970*/  LEA.HI.SX32 R21, R0, R2, 0x1d ;  /* 0x0000000200157211 */ /* 0x000fe400078feaff */
.L_x_2291:
[----:B-1----:R-:W2:Y:S04]  /*9980*/  LDL R14, [R1+0xa0] ;  /* 0x0000a000010e7983 */ /* 0x002ea80000100800 */
[----:B---3--:R-:W3:Y:S04]  /*9990*/  LDL.LU R3, [R1+0x15c] ;  /* 0x00015c0001037983 */ /* 0x008ee80000300800 */
[----:B------:R-:W3:Y:S01]  /*99a0*/  S2R R2, SR_TID.X ;  /* 0x0000000000027919 */ /* 0x000ee20000002100 */
[----:B------:R-:W-:-:S05]  /*99b0*/  IMAD.MOV.U32 R0, RZ, RZ, c[0x0][0x2c4] ;  /* 0x0000b100ff007624 */ /* 0x000fca00078e00ff */
[----:B------:R-:W-:Y:S01]  /*99c0*/  ISETP.NE.AND P3, PT, R0, 0x1, PT ;  /* 0x000000010000780c */ /* 0x000fe20003f65270 */
[----:B------:R-:W-:-:S05]  /*99d0*/  IMAD.MOV.U32 R4, RZ, RZ, c[0x0][0x32c] ;  /* 0x0000cb00ff047624 */ /* 0x000fca00078e00ff */
[----:B------:R-:W-:Y:S02]  /*99e0*/  ISETP.GE.AND P1, PT, R4, 0x1, PT ;  /* 0x000000010400780c */ /* 0x000fe40003f26270 */
[----:B--2---:R-:W-:Y:S01]  /*99f0*/  IADD3 R0, R14, 0x7f, RZ ;  /* 0x0000007f0e007810 */ /* 0x004fe20007ffe0ff */
[----:B---3--:R1:W-:Y:S04]  /*9a00*/  STL.64 [R1], R2 ;  /* 0x0000000201007387 */ /* 0x0083e80000100a00 */
[----:B-1----:R-:W-:-:S05]  /*9a10*/  @P3 IMAD.HI.U32 R2, R0, c[0x0][0x2c8], RZ ;  /* 0x0000b20000023a27 */ /* 0x002fca00078e00ff */
[----:B------:R-:W-:Y:S01]  /*9a20*/  @P3 SHF.R.U32.HI R0, RZ, c[0x0][0x2cc], R2 ;  /* 0x0000b300ff003a19 */ /* 0x000fe20000011602 */
[----:B------:R-:W-:-:S03]  /*9a30*/  IMAD.U32 R2, RZ, RZ, UR7 ;  /* 0x00000007ff027e24 */ /* 0x000fc6000f8e00ff */
[----:B------:R-:W-:Y:S02]  /*9a40*/  IADD3 R0, R0, 0x1, R5 ;  /* 0x0000000100007810 */ /* 0x000fe40007ffe005 */
[----:B------:R-:W-:-:S03]  /*9a50*/  IADD3 R26, P0, R2, 0x4, RZ ;  /* 0x00000004021a7810 */ /* 0x000fc60007f1e0ff */
[----:B-----5:R-:W-:Y:S02]  /*9a60*/  IMAD.IADD R3, R0, 0x1, -R19 ;  /* 0x0000000100037824 */ /* 0x020fe400078e0a13 */
[----:B------:R-:W-:-:S03]  /*9a70*/  IMAD.X R27, RZ, RZ, UR6, P0 ;  /* 0x00000006ff1b7e24 */ /* 0x000fc600080e06ff */
        /* <DEDUP_REMOVED lines=12> */
.L_x_2335:
[----:B------:R-:W-:-:S13]  /*9b40*/  ISETP.NE.AND P0, PT, R4, 0x1, PT ;  /* 0x000000010400780c */ /* 0x000fda0003f05270 */
[----:B------:R-:W-:-:S05]  /*9b50*/  @P0 IMAD.HI.U32 R3, R0, c[0x0][0x330], RZ ;  /* 0x0000cc0000030a27 */ /* 0x000fca00078e00ff */
[----:B------:R-:W-:Y:S02]  /*9b60*/  @P0 SHF.R.U32.HI R0, RZ, c[0x0][0x334], R3 ;  /* 0x0000cd00ff000a19 */ /* 0x000fe40000011603 */
.L_x_2336:
[----:B------:R-:W-:Y:S05]  /*9b70*/  BSYNC B0 ;  /* 0x0000000000007941 */ /* 0x000fea0003800000 */
.L_x_2334:
[----:B------:R-:W-:-:S05]  /*9b80*/  IMAD R0, R0, R4, c[0x0][0x32c] ;  /* 0x0000cb0000007624 */ /* 0x000fca00078e0204 */
[----:B------:R-:W-:-:S04]  /*9b90*/  IMNMX R2, R2, R0, PT ;  /* 0x0000000002027217 */ /* 0x000fc80003800200 */
.L_x_2333:
        /* <DEDUP_REMOVED lines=20> */
.L_x_2339:
[----:B------:R-:W-:-:S13]  /*9ce0*/  ISETP.NE.AND P0, PT, R4, 0x1, PT ;  /* 0x000000010400780c */ /* 0x000fda0003f05270 */
[----:B------:R-:W-:-:S05]  /*9cf0*/  @P0 IMAD.HI.U32 R3, R0, c[0x0][0x330], RZ ;  /* 0x0000cc0000030a27 */ /* 0x000fca00078e00ff */
[----:B------:R-:W-:Y:S02]  /*9d00*/  @P0 SHF.R.U32.HI R0, RZ, c[0x0][0x334], R3 ;  /* 0x0000cd00ff000a19 */ /* 0x000fe40000011603 */
.L_x_2340:
[----:B------:R-:W-:Y:S05]  /*9d10*/  BSYNC B0 ;  /* 0x0000000000007941 */ /* 0x000fea0003800000 */
.L_x_2338:
[----:B------:R-:W-:-:S05]  /*9d20*/  IMAD R0, R0, c[0x0][0x32c], RZ ;  /* 0x0000cb0000007a24 */ /* 0x000fca00078e02ff */
[----:B------:R-:W-:-:S05]  /*9d30*/  IMNMX R2, R2, R0, !PT ;  /* 0x0000000002027217 */ /* 0x000fca0007800200 */
.L_x_2337:
[----:B------:R-:W-:Y:S01]  /*9d40*/  IMAD.HI R2, R2, 0x2aaaaaab, RZ ;  /* 0x2aaaaaab02027827 */ /* 0x000fe200078e02ff */
[----:B------:R-:W-:Y:S04]  /*9d50*/  BSSY B0, `(.L_x_2341) ;  /* 0x0000027000007945 */ /* 0x000fe80003800000 */
[----:B------:R-:W-:-:S04]  /*9d60*/  SHF.R.U32.HI R6, RZ, 0x1f, R2 ;  /* 0x0000001fff067819 */ /* 0x000fc80000011602 */
[----:B------:R-:W-:Y:S01]  /*9d70*/  LEA.HI.SX32 R6, R2, R6, 0x1d ;  /* 0x0000000602067211 */ /* 0x000fe200078feaff */
[----:B------:R-:W-:-:S03]  /*9d80*/  IMAD.MOV.U32 R2, RZ, RZ, RZ ;  /* 0x000000ffff027224 */ /* 0x000fc600078e00ff */
[----:B------:R-:W-:-:S04]  /*9d90*/  IMNMX R6, RZ, R6, !PT ;  /* 0x00000006ff067217 */ /* 0x000fc80007800200 */
[----:B------:R-:W-:-:S13]  /*9da0*/  ISETP.GT.AND P0, PT, R8, R6, PT ;  /* 0x000000060800720c */ /* 0x000fda0003f04270 */
[----:B------:R-:W-:Y:S05]  /*9db0*/  @!P0 BRA `(.L_x_2342) ;  /* 0x0000020000008947 */ /* 0x000fea0003800000 */
[----:B------:R-:W2:Y:S02]  /*9dc0*/  LDL R0, [R1+0xb0] ;  /* 0x0000b00001007983 */ /* 0x000ea40000100800 */
[----:B--2---:R-:W-:-:S04]  /*9dd0*/  ISETP.NE.AND P0, PT, R0, RZ, PT ;  /* 0x000000ff0000720c */ /* 0x004fc80003f05270 */
[----:B------:R-:W-:-:S04]  /*9de0*/  SEL R0, R0, c[0x0][0x338], P0 ;  /* 0x0000ce0000007a07 */ /* 0x000fc80000000000 */
[----:B------:R-:W-:Y:S02]  /*9df0*/  IABS R4, R0 ;  /* 0x0000000000047213 */ /* 0x000fe40000000000 */
[----:B------:R-:W-:Y:S02]  /*9e00*/  IADD3 R9, R0, -0x1, R8 ;  /* 0xffffffff00097810 */ /* 0x000fe40007ffe008 */
[----:B------:R-:W1:Y:S03]  /*9e10*/  I2F.RP R2, R4 ;  /* 0x0000000400027306 */ /* 0x000e660000209400 */
[----:B------:R-:W-:-:S05]  /*9e20*/  IMAD.IADD R9, R9, 0x1, -R6 ;  /* 0x0000000109097824 */ /* 0x000fca00078e0a06 */
[----:B------:R-:W-:Y:S02]  /*9e30*/  IABS R13, R9 ;  /* 0x00000009000d7213 */ /* 0x000fe40000000000 */
[----:B------:R-:W-:-:S04]  /*9e40*/  LOP3.LUT R9, R9, R0, RZ, 0x3c, !PT ;  /* 0x0000000009097212 */ /* 0x000fc800078e3cff */
[----:B------:R-:W-:Y:S01]  /*9e50*/  ISETP.GE.AND P1, PT, R9, RZ, PT ;  /* 0x000000ff0900720c */ /* 0x000fe20003f26270 */
[----:B-1----:R-:W1:Y:S02]  /*9e60*/  MUFU.RCP R2, R2 ;  /* 0x0000000200027308 */ /* 0x002e640000001000 */
[----:B-1----:R-:W-:-:S06]  /*9e70*/  IADD3 R2, R2, 0xffffffe, RZ ;  /* 0x0ffffffe02027810 */ /* 0x002fcc0007ffe0ff */
[----:B------:R-:W1:Y:S02]  /*9e80*/  F2I.FTZ.U32.TRUNC.NTZ R3, R2 ;  /* 0x0000000200037305 */ /* 0x000e64000021f000 */
[----:B-1----:R-:W-:-:S04]  /*9e90*/  IMAD.MOV R2, RZ, RZ, -R3 ;  /* 0x000000ffff027224 */ /* 0x002fc800078e0a03 */
[----:B------:R-:W-:Y:S01]  /*9ea0*/  IMAD.MOV.U32 R10, RZ, RZ, R2 ;  /* 0x000000ffff0a7224 */ /* 0x000fe200078e0002 */
[----:B------:R-:W-:-:S03]  /*9eb0*/  IABS R2, R0 ;  /* 0x0000000000027213 */ /* 0x000fc60000000000 */
[----:B------:R-:W-:Y:S02]  /*9ec0*/  IMAD R10, R10, R4, RZ ;  /* 0x000000040a0a7224 */ /* 0x000fe400078e02ff */
[----:B------:R-:W-:Y:S02]  /*9ed0*/  IMAD.MOV R11, RZ, RZ, -R2 ;  /* 0x000000ffff0b7224 */ /* 0x000fe400078e0a02 */
[----:B------:R-:W-:-:S04]  /*9ee0*/  IMAD.MOV.U32 R2, RZ, RZ, RZ ;  /* 0x000000ffff027224 */ /* 0x000fc800078e00ff */
        /* <DEDUP_REMOVED lines=13> */
.L_x_2342:
[----:B------:R-:W-:Y:S05]  /*9fc0*/  BSYNC B0 ;  /* 0x0000000000007941 */ /* 0x000fea0003800000 */
.L_x_2341:
[----:B------:R-:W2:Y:S01]  /*9fd0*/  LDL R3, [R1+0xd8] ;  /* 0x0000d80001037983 */ /* 0x000ea20000100800 */
[----:B------:R-:W-:Y:S01]  /*9fe0*/  PRMT R0, RZ, 0x7610, R0 ;  /* 0x00007610ff007816 */ /* 0x000fe20000000000 */
        /* <DEDUP_REMOVED lines=65> */
[----:B--2---:R-:W-:-:S04]  /*a400*/  IMAD R247, R3, R2, R6 ;  /* 0x0000000203f77224 */ /* 0x004fc800078e0206 */
[----:B------:R-:W-:-:S05]  /*a410*/  IMAD.IADD R2, R247, 0x1, R2 ;  /* 0x00000001f7027824 */ /* 0x000fca00078e0202 */
[----:B------:R-:W-:-:S04]  /*a420*/  IMNMX R225, R8, R2, PT ;  /* 0x0000000208e17217 */ /* 0x000fc80003800200 */
[----:B------:R-:W-:-:S13]  /*a430*/  ISETP.GT.AND P0, PT, R225, R247, PT ;  /* 0x000000f7e100720c */ /* 0x000fda0003f04270 */
[----:B------:R-:W-:Y:S05]  /*a440*/  @!P0 BRA `(.L_x_2343) ;  /* 0x0001079000008947 */ /* 0x000fea0003800000 */
[----:B------:R-:W2:Y:S04]  /*a450*/  LDL R10, [R1+0xac] ;  /* 0x0000ac00010a7983 */ /* 0x000ea80000100800 */
[----:B------:R-:W3:Y:S04]  /*a460*/  LDL R0, [R1+0x4c] ;  /* 0x00004c0001007983 */ /* 0x000ee80000100800 */
[----:B------:R-:W4:Y:S01]  /*a470*/  LDL R9, [R1+0xa8] ;  /* 0x0000a80001097983 */ /* 0x000f220000100800 */
[----:B------:R-:W-:Y:S01]  /*a480*/  ISETP.NE.U32.AND P0, PT, RZ, c[0x0][0x340], PT ;  /* 0x0000d000ff007a0c */ /* 0x000fe20003f05070 */
[----:B------:R-:W-:-:S03]  /*a490*/  ULDC.64 UR4, c[0x0][0x18] ;  /* 0x0000060000047ab9 */ /* 0x000fc60000000a00 */
[----:B------:R-:W-:-:S13]  /*a4a0*/  ISETP.NE.AND.EX P2, PT, RZ, c[0x0][0x344], PT, P0 ;  /* 0x0000d100ff007a0c */ /* 0x000fda0003f45300 */
[----:B------:R-:W-:Y:S01]  /*a4b0*/  @P2 IMAD.MOV.U32 R2, RZ, RZ, 0x4 ;  /* 0x00000004ff022424 */ /* 0x000fe200078e00ff */
[----:B------:R-:W-:-:S04]  /*a4c0*/  ISETP.NE.U32.AND P0, PT, RZ, c[0x0][0x348], PT ;  /* 0x0000d200ff007a0c */ /* 0x000fc80003f05070 */
[----:B------:R-:W-:Y:S01]  /*a4d0*/  ISETP.NE.AND.EX P0, PT, RZ, c[0x0][0x34c], PT, P0 ;  /* 0x0000d300ff007a0c */ /* 0x000fe20003f05300 */
[----:B--2---:R-:W-:-:S05]  /*a4e0*/  @P2 IMAD.WIDE R2, R10, R2, c[0x0][0x340] ;  /* 0x0000d0000a022625 */ /* 0x004fca00078e0202 */
[----:B------:R1:W5:Y:S01]  /*a4f0*/  @P2 LDG.E R20, [R2.64] ;  /* 0x0000000a02142981 */ /* 0x000362000c1e1900 */
[----:B---3--:R-:W-:-:S05]  /*a500*/  SHF.R.S32.HI R4, RZ, 0x1f, R0 ;  /* 0x0000001fff047819 */ /* 0x008fca0000011400 */
[----:B------:R-:W-:Y:S01]  /*a510*/  IMAD R4, R4, c[0x0][0x178], RZ ;  /* 0x00005e0004047a24 */ /* 0x000fe200078e02ff */
[----:B----4-:R-:W-:Y:S02]  /*a520*/  LOP3.LUT R252, R9, 0xffff, RZ, 0xc0, !PT ;  /* 0x0000ffff09fc7812 */ /* 0x010fe400078ec0ff */
[----:B------:R-:W-:Y:S01]  /*a530*/  SEL R6, R10, RZ, !P0 ;  /* 0x000000ff0a067207 */ /* 0x000fe20004000000 */
[----:B-1----:R-:W-:-:S04]  /*a540*/  IMAD.WIDE.U32 R2, R0, c[0x0][0x178], RZ ;  /* 0x00005e0000027a25 */ /* 0x002fc800078e00ff */
[----:B------:R-:W-:Y:S02]  /*a550*/  IMAD R0, R0, c[0x0][0x17c], R4 ;  /* 0x00005f0000007a24 */ /* 0x000fe400078e0204 */
[----:B------:R-:W-:-:S03]  /*a560*/  IMAD R4, R146, 0x20, R145 ;  /* 0x0000002092047824 */ /* 0x000fc600078e0291 */
[----:B------:R-:W-:Y:S01]  /*a570*/  IADD3 R3, R3, R0, RZ ;  /* 0x0000000003037210 */ /* 0x000fe20007ffe0ff */
[----:B------:R-:W-:Y:S01]  /*a580*/  IMAD.IADD R4, R14, 0x1, R4 ;  /* 0x000000010e047824 */ /* 0x000fe200078e0204 */
[----:B------:R-:W-:-:S03]  /*a590*/  SHF.R.S32.HI R0, RZ, 0x1f, R10 ;  /* 0x0000001fff007819 */ /* 0x000fc6000001140a */
[----:B------:R-:W-:Y:S01]  /*a5a0*/  @P3 IMAD.HI.U32 R9, R4, c[0x0][0x2c8], RZ ;  /* 0x0000b20004093a27 */ /* 0x000fe200078e00ff */
[----:B------:R-:W-:-:S03]  /*a5b0*/  SEL R8, R0, RZ, !P0 ;  /* 0x000000ff00087207 */ /* 0x000fc60004000000 */
[----:B------:R-:W-:-:S04]  /*a5c0*/  IMAD.WIDE.U32 R2, R252, c[0x0][0x1b8], R2 ;  /* 0x00006e00fc027a25 */ /* 0x000fc800078e0002 */
[----:B------:R-:W-:Y:S01]  /*a5d0*/  IMAD.MOV.U32 R0, RZ, RZ, R4 ;  /* 0x000000ffff007224 */ /* 0x000fe200078e0004 */
[----:B------:R-:W-:Y:S01]  /*a5e0*/  @P3 SHF.R.U32.HI R0, RZ, c[0x0][0x2cc], R9 ;  /* 0x0000b300ff003a19 */ /* 0x000fe20000011609 */
[----:B------:R-:W-:Y:S02]  /*a5f0*/  IMAD R8, R8, c[0x0][0x1c0], RZ ;  /* 0x0000700008087a24 */ /* 0x000fe400078e02ff */
[----:B------:R-:W-:Y:S01]  /*a600*/  IMAD R3, R252, c[0x0][0x1bc], R3 ;  /* 0x00006f00fc037a24 */ /* 0x000fe200078e0203 */
[----:B------:R-:W-:Y:S01]  /*a610*/  UIADD3 UR4, UP0, UR4, 0x10080, URZ ;  /* 0x0001008004047890 */ /* 0x000fe2000ff1e03f */
[C---:B------:R-:W-:Y:S01]  /*a620*/  IMAD R9, R6.reuse, c[0x0][0x1c4], R8 ;  /* 0x0000710006097a24 */ /* 0x040fe200078e0208 */
[----:B------:R-:W-:Y:S01]  /*a630*/  SHF.R.S32.HI R8, RZ, 0x1f, R0 ;  /* 0x0000001fff087819 */ /* 0x000fe20000011400 */
[----:B------:R-:W-:Y:S01]  /*a640*/  IMAD.WIDE.U32 R2, R6, c[0x0][0x1c0], R2 ;  /* 0x0000700006027a25 */ /* 0x000fe200078e0002 */
[----:B------:R-:W-:Y:S01]  /*a650*/  IADD3 R6, -R0, RZ, RZ ;  /* 0x000000ff00067210 */ /* 0x000fe20007ffe1ff */
[----:B------:R-:W-:-:S02]  /*a660*/  UIADD3.X UR5, URZ, UR5, URZ, UP0, !UPT ;  /* 0x000000053f057290 */ /* 0x000fc400087fe43f */
[----:B------:R-:W-:Y:S02]  /*a670*/  IMAD R8, R8, c[0x0][0x1b0], RZ ;  /* 0x00006c0008087a24 */ /* 0x000fe400078e02ff */
[----:B------:R-:W-:Y:S02]  /*a680*/  IMAD.IADD R3, R3, 0x1, R9 ;  /* 0x0000000103037824 */ /* 0x000fe400078e0209 */
[----:B------:R-:W-:Y:S02]  /*a690*/  IMAD R4, R6, c[0x0][0x2c4], R4 ;  /* 0x0000b10006047a24 */ /* 0x000fe400078e0204 */
[C---:B------:R-:W-:Y:S01]  /*a6a0*/  IMAD R6, R0.reuse, c[0x0][0x1b4], R8 ;  /* 0x00006d0000067a24 */ /* 0x040fe200078e0208 */
[----:B------:R-:W-:Y:S01]  /*a6b0*/  MOV R8, UR4 ;  /* 0x0000000400087c02 */ /* 0x000fe20008000f00 */
[----:B------:R-:W-:Y:S01]  /*a6c0*/  IMAD.WIDE.U32 R2, R0, c[0x0][0x1b0], R2 ;  /* 0x00006c0000027a25 */ /* 0x000fe200078e0002 */
[----:B------:R-:W-:-:S03]  /*a6d0*/  SHF.R.S32.HI R0, RZ, 0x1f, R4 ;  /* 0x0000001fff007819 */ /* 0x000fc60000011404 */
[----:B------:R-:W-:Y:S01]  /*a6e0*/  IMAD.U32 R9, RZ, RZ, UR5 ;  /* 0x00000005ff097e24 */ /* 0x000fe2000f8e00ff */
[----:B------:R1:W-:Y:S01]  /*a6f0*/  STL [R1+0x10], R19 ;  /* 0x0000101301007387 */ /* 0x0003e20000100800 */
[----:B------:R-:W-:Y:S02]  /*a700*/  IMAD.IADD R3, R3, 0x1, R6 ;  /* 0x0000000103037824 */ /* 0x000fe400078e0206 */
[----:B------:R-:W-:Y:S01]  /*a710*/  IMAD R0, R0, c[0x0][0x1a8], RZ ;  /* 0x00006a0000007a24 */ /* 0x000fe200078e02ff */
[----:B------:R1:W-:Y:S01]  /*a720*/  STL.64 [R1+0x8], R8 ;  /* 0x0000080801007387 */ /* 0x0003e20000100a00 */
[----:B------:R-:W-:-:S04]  /*a730*/  IMAD.WIDE.U32 R2, R4, c[0x0][0x1a8], R2 ;  /* 0x00006a0004027a25 */ /* 0x000fc800078e0002 */
[----:B------:R-:W-:Y:S01]  /*a740*/  IMAD R13, R4, c[0x0][0x1ac], R0 ;  /* 0x00006b00040d7a24 */ /* 0x000fe200078e0200 */
[C---:B------:R-:W-:Y:S01]  /*a750*/  LEA R17, P0, R2.reuse, c[0x0][0x160], 0x1 ;  /* 0x0000580002117a11 */ /* 0x040fe200078008ff */
[----:B------:R-:W-:Y:S01]  /*a760*/  IMAD.U32 R0, RZ, RZ, UR7 ;  /* 0x00000007ff007e24 */ /* 0x000fe2000f8e00ff */
[----:B------:R-:W-:Y:S02]  /*a770*/  MOV R22, UR7 ;  /* 0x0000000700167c02 */ /* 0x000fe40008000f00 */
[----:B------:R-:W-:Y:S02]  /*a780*/  IADD3 R13, R3, R13, RZ ;  /* 0x0000000d030d7210 */ /* 0x000fe40007ffe0ff */
[----:B------:R-:W-:Y:S02]  /*a790*/  ISETP.GE.AND P3, PT, R229, c[0x0][0x198], PT ;  /* 0x00006600e5007a0c */ /* 0x000fe40003f66270 */
[----:B------:R-:W-:Y:S02]  /*a7a0*/  LEA.HI.X R13, R2, c[0x0][0x164], R13, 0x1, P0 ;  /* 0x00005900020d7a11 */ /* 0x000fe400000f0c0d */
[----:B------:R-:W-:-:S02]  /*a7b0*/  IADD3 R22, P0, R22, 0x10, RZ ;  /* 0x0000001016167810 */ /* 0x000fc40007f1e0ff */
[----:B------:R-:W-:Y:S01]  /*a7c0*/  IADD3 R24, P1, R0, 0x8, RZ ;  /* 0x0000000800187810 */ /* 0x000fe20007f3e0ff */
[----:B------:R-:W-:Y:S01]  /*a7d0*/  IMAD.IADD R6, R145, 0x1, R14 ;  /* 0x0000000191067824 */ /* 0x000fe200078e020e */
[----:B------:R-:W-:Y:S01]  /*a7e0*/  ISETP.GE.AND P4, PT, R140, c[0x0][0x198], PT ;  /* 0x000066008c007a0c */ /* 0x000fe20003f86270 */
[----:B------:R-:W-:Y:S01]  /*a7f0*/  IMAD.X R23, RZ, RZ, UR6, P0 ;  /* 0x00000006ff177e24 */ /* 0x000fe200080e06ff */
[----:B------:R-:W-:Y:S02]  /*a800*/  ISETP.GE.AND P5, PT, R144, c[0x0][0x198], PT ;  /* 0x0000660090007a0c */ /* 0x000fe40003fa6270 */
[----:B------:R-:W-:Y:S02]  /*a810*/  ISETP.GE.AND P6, PT, R228, c[0x0][0x198], PT ;  /* 0x00006600e4007a0c */ /* 0x000fe40003fc6270 */
[----:B------:R-:W-:Y:S02]  /*a820*/  P2R R18, PR, RZ, 0x8 ;  /* 0x00000008ff127803 */ /* 0x000fe40000000000 */
[----:B------:R-:W-:-:S02]  /*a830*/  IADD3 R129, R225, -0x1, RZ ;  /* 0xffffffffe1817810 */ /* 0x000fc40007ffe0ff */
[----:B------:R-:W-:Y:S02]  /*a840*/  IADD3.X R25, RZ, UR6, RZ, P1, !PT ;  /* 0x00000006ff197c10 */ /* 0x000fe40008ffe4ff */
[----:B------:R-:W-:Y:S01]  /*a850*/  @!P2 MOV R20, R10 ;  /* 0x0000000a0014a202 */ /* 0x000fe20000000f00 */
[----:B------:R-:W-:Y:S05]  /*a860*/  BRA.DIV ~URZ, `(.L_x_2344) ;  /* 0x00015ba27f007947 */ /* 0x000fea000b800000 */
[----:B-1----:R1:W2:Y:S02]  /*a870*/  SHFL.IDX PT, R4, R13, RZ, 0x181f ;  /* 0x00181fff0d047589 */ /* 0x0022a400000e0000 */
.L_x_2516:
[----:B------:R-:W-:Y:S05]  /*a880*/  BRA.DIV ~URZ, `(.L_x_2345) ;  /* 0x00015bf27f007947 */ /* 0x000fea000b800000 */
[----:B------:R3:W4:Y:S02]  /*a890*/  SHFL.IDX PT, R0, R17, RZ, 0x181f ;  /* 0x00181fff11007589 */ /* 0x00072400000e0000 */
.L_x_2517:
[----:B------:R-:W-:Y:S01]  /*a8a0*/  IMAD R16, R19, c[0x0][0x2c4], RZ ;  /* 0x0000b10013107a24 */ /* 0x000fe200078e02ff */
[----:B------:R-:W-:Y:S04]  /*a8b0*/  BSSY B0, `(.L_x_2346) ;  /* 0x0000013000007945 */ /* 0x000fe80003800000 */
[----:B------:R-:W-:-:S13]  /*a8c0*/  ISETP.GE.AND P0, PT, R6, R16, PT ;  /* 0x000000100600720c */ /* 0x000fda0003f06270 */
[----:B------:R-:W-:Y:S05]  /*a8d0*/  @P0 BRA `(.L_x_2347) ;  /* 0x0000010000000947 */ /* 0x000fea0003800000 */
[-C--:B----4-:R-:W-:Y:S02]  /*a8e0*/  LEA R14, P0, R140, R0.reuse, 0x1 ;  /* 0x000000008c0e7211 */ /* 0x090fe400078008ff */
[----:B------:R-:W-:Y:S02]  /*a8f0*/  ISETP.NE.AND P3, PT, R18, RZ, PT ;  /* 0x000000ff1200720c */ /* 0x000fe40003f65270 */
        /* <DEDUP_REMOVED lines=14> */
.L_x_2347:
[----:B------:R-:W-:Y:S05]  /*a9e0*/  BSYNC B0 ;  /* 0x0000000000007941 */ /* 0x000fea0003800000 */
.L_x_2346:
[----:B------:R-:W-:Y:S05]  /*a9f0*/  BRA.DIV ~URZ, `(.L_x_2348) ;  /* 0x00015af27f007947 */ /* 0x000fea000b800000 */
[----:B--2---:R2:W1:Y:S04]  /*aa00*/  SHFL.IDX PT, R4, R13, 0x1, 0x181f ;  /* 0x00381f000d047f89 */ /* 0x00446800000e0000 */
[----:B----4-:R2:W4:Y:S02]  /*aa10*/  SHFL.IDX PT, R0, R17, 0x1, 0x181f ;  /* 0x00381f0011007f89 */ /* 0x01052400000e0000 */
.L_x_2518:
[----:B------:R-:W-:Y:S01]  /*aa20*/  IADD3 R2, R6, 0x20, RZ ;  /* 0x0000002006027810 */ /* 0x000fe20007ffe0ff */
[----:B------:R-:W-:Y:S03]  /*aa30*/  BSSY B0, `(.L_x_2349) ;  /* 0x0000013000007945 */ /* 0x000fe60003800000 */
[----:B------:R-:W-:-:S13]  /*aa40*/  ISETP.GE.AND P0, PT, R2, R16, PT ;  /* 0x000000100200720c */ /* 0x000fda0003f06270 */
[----:B------:R-:W-:Y:S05]  /*aa50*/  @P0 BRA `(.L_x_2350) ;  /* 0x0000010000000947 */ /* 0x000fea0003800000 */
[-C--:B----4-:R-:W-:Y:S02]  /*aa60*/  LEA R14, P0, R140, R0.reuse, 0x1 ;  /* 0x000000008c0e7211 */ /* 0x090fe400078008ff */
[----:B------:R-:W-:Y:S02]  /*aa70*/  ISETP.NE.AND P3, PT, R18, RZ, PT ;  /* 0x000000ff1200720c */ /* 0x000fe40003f65270 */
[-C--:B------:R-:W-:Y:S02]  /*aa80*/  LEA R10, P2, R238, R0.reuse, 0x1 ;  /* 0x00000000ee0a7211 */ /* 0x080fe400078408ff */
[----:B------:R-:W-:Y:S02]  /*aa90*/  LEA R8, P1, R228, R0, 0x1 ;  /* 0x00000000e4087211 */ /* 0x000fe400078208ff */
[----:B-1----:R-:W-:Y:S02]  /*aaa0*/  LEA.HI.X R15, R140, R4, R141, 0x1, P0 ;  /* 0x000000048c0f7211 */ /* 0x002fe400000f0c8d */
        /* <DEDUP_REMOVED lines=11> */
.L_x_2350:
[----:B------:R-:W-:Y:S05]  /*ab60*/  BSYNC B0 ;  /* 0x0000000000007941 */ /* 0x000fea0003800000 */
.L_x_2349:
[----:B------:R-:W-:Y:S05]  /*ab70*/  BRA.DIV ~URZ, `(.L_x_2351) ;  /* 0x00015a427f007947 */ /* 0x000fea000b800000 */
[----:B-1----:R1:W2:Y:S02]  /*ab80*/  SHFL.IDX PT, R4, R13, 0x2, 0x181f ;  /* 0x00581f000d047f89 */ /* 0x0022a400000e0000 */
.L_x_2519:
[----:B------:R-:W-:Y:S05]  /*ab90*/  BRA.DIV ~URZ, `(.L_x_2352) ;  /* 0x00015a927f007947 */ /* 0x000fea000b800000 */
[----:B----4-:R4:W1:Y:S02]  /*aba0*/  SHFL.IDX PT, R0, R17, 0x2, 0x181f ;  /* 0x00581f0011007f89 */ /* 0x01086400000e0000 */
.L_x_2520:
[----:B------:R-:W-:Y:S01]  /*abb0*/  IADD3 R2, R6, 0x40, RZ ;  /* 0x0000004006027810 */ /* 0x000fe20007ffe0ff */
[----:B------:R-:W-:Y:S03]  /*abc0*/  BSSY B0, `(.L_x_2353) ;  /* 0x0000013000007945 */ /* 0x000fe60003800000 */
[----:B------:R-:W-:-:S13]  /*abd0*/  ISETP.GE.AND P0, PT, R2, R16, PT ;  /* 0x000000100200720c */ /* 0x000fda0003f06270 */
[----:B------:R-:W-:Y:S05]  /*abe0*/  @P0 BRA `(.L_x_2354) ;  /* 0x0000010000000947 */ /* 0x000fea0003800000 */
[-C--:B-1----:R-:W-:Y:S02]  /*abf0*/  LEA R14, P0, R140, R0.reuse, 0x1 ;  /* 0x000000008c0e7211 */ /* 0x082fe400078008ff */
        /* <DEDUP_REMOVED lines=15> */
.L_x_2354:
[----:B------:R-:W-:Y:S05]  /*acf0*/  BSYNC B0 ;  /* 0x0000000000007941 */ /* 0x000fea0003800000 */
.L_x_2353:
[----:B------:R-:W-:Y:S05]  /*ad00*/  BRA.DIV ~URZ, `(.L_x_2355) ;  /* 0x000159927f007947 */ /* 0x000fea000b800000 */
[----:B--2---:R2:W3:Y:S04]  /*ad10*/  SHFL.IDX PT, R4, R13, 0x3, 0x181f ;  /* 0x00781f000d047f89 */ /* 0x0044e800000e0000 */
[----:B-1----:R2:W1:Y:S02]  /*ad20*/  SHFL.IDX PT, R0, R17, 0x3, 0x181f ;  /* 0x00781f0011007f89 */ /* 0x00246400000e0000 */
.L_x_2521:
[----:B--2---:R-:W2:Y:S04]  /*ad30*/  LDL R113, [R1] ;  /* 0x0000000001717983 */ /* 0x004ea80000100800 */
[----:B----4-:R-:W4:Y:S04]  /*ad40*/  LDL R10, [R1+0x48] ;  /* 0x00004800010a7983 */ /* 0x010f280000100800 */
[----:B---3--:R-:W3:Y:S01]  /*ad50*/  LDL R13, [R1+0x64] ;  /* 0x00006400010d7983 */ /* 0x008ee20000100800 */
[----:B------:R-:W-:Y:S01]  /*ad60*/  IADD3 R6, R6, 0x60, RZ ;  /* 0x0000006006067810 */ /* 0x000fe20007ffe0ff */
[----:B------:R-:W-:Y:S01]  /*ad70*/  IMAD.MOV.U32 R97, RZ, RZ, 0x30 ;  /* 0x00000030ff617424 */ /* 0x000fe200078e00ff */
[----:B------:R-:W-:Y:S01]  /*ad80*/  ULDC.64 UR4, c[0x0][0x40] ;  /* 0x0000100000047ab9 */ /* 0x000fe20000000a00 */
[----:B------:R-:W-:Y:S01]  /*ad90*/  IMAD.MOV.U32 R224, RZ, RZ, RZ ;  /* 0x000000ffffe07224 */ /* 0x000fe200078e00ff */
[----:B------:R-:W-:Y:S01]  /*ada0*/  ISETP.GE.AND P0, PT, R6, R16, PT ;  /* 0x000000100600720c */ /* 0x000fe20003f06270 */
[----:B------:R-:W-:Y:S01]  /*adb0*/  IMAD.MOV.U32 R6, RZ, RZ, c[0x0][0x2b8] ;  /* 0x0000ae00ff067624 */ /* 0x000fe200078e00ff */
[----:B------:R-:W-:Y:S01]  /*adc0*/  UIADD3 UR4, UP0, UR4, 0x160, URZ ;  /* 0x0000016004047890 */ /* 0x000fe2000ff1e03f */
[----:B------:R-:W-:-:S02]  /*add0*/  IMAD R128, R225, R97, -0x30 ;  /* 0xffffffd0e1807424 */ /* 0x000fc400078e0261 */
[----:B-----5:R-:W-:Y:S01]  /*ade0*/  IMAD.WIDE.U32 R16, R20, c[0x0][0x2b0], RZ ;  /* 0x0000ac0014107a25 */ /* 0x020fe200078e00ff */
[----:B------:R-:W-:Y:S01]  /*adf0*/  ISETP.NE.AND P3, PT, R6, 0x1, PT ;  /* 0x000000010600780c */ /* 0x000fe20003f65270 */
[----:B------:R-:W-:-:S03]  /*ae00*/  UIADD3.X UR5, URZ, UR5, URZ, UP0, !UPT ;  /* 0x000000053f057290 */ /* 0x000fc600087fe43f */
[----:B------:R-:W-:Y:S03]  /*ae10*/  STL.64 [R1+0x90], R16 ;  /* 0x0000901001007387 */ /* 0x000fe60000100a00 */
[----:B-1----:R-:W-:Y:S01]  /*ae20*/  @!P0 LEA R2, P1, R140, R0, 0x1 ;  /* 0x000000008c028211 */ /* 0x002fe200078208ff */
[----:B------:R-:W-:Y:S01]  /*ae30*/  IMAD.U32 R19, RZ, RZ, UR5 ;  /* 0x00000005ff137e24 */ /* 0x000fe2000f8e00ff */
[----:B--2---:R-:W-:-:S04]  /*ae40*/  SHF.R.S32.HI R14, RZ, 0x1f, R113 ;  /* 0x0000001fff0e7819 */ /* 0x004fc80000011471 */
[----:B------:R-:W-:Y:S01]  /*ae50*/  LEA.HI R3, R14, R113, RZ, 0x3 ;  /* 0x000000710e037211 */ /* 0x000fe200078f18ff */
[----:B----4-:R1:W-:Y:S03]  /*ae60*/  STL [R1+0x84], R10 ;  /* 0x0000840a01007387 */ /* 0x0103e60000100800 */
[----:B------:R-:W-:Y:S02]  /*ae70*/  LOP3.LUT R215, R3, 0xfffffff8, RZ, 0xc0, !PT ;  /* 0xfffffff803d77812 */ /* 0x000fe400078ec0ff */
[----:B------:R-:W-:Y:S02]  /*ae80*/  SHF.R.S32.HI R241, RZ, 0x3, R3 ;  /* 0x00000003fff17819 */ /* 0x000fe40000011403 */
[----:B------:R-:W-:Y:S01]  /*ae90*/  @!P0 LEA.HI.X R3, R140, R4, R141, 0x1, P1 ;  /* 0x000000048c038211 */ /* 0x000fe200008f0c8d */
[----:B------:R-:W-:Y:S01]  /*aea0*/  IMAD.IADD R215, R113, 0x1, -R215 ;  /* 0x0000000171d77824 */ /* 0x000fe200078e0ad7 */
[----:B------:R-:W-:-:S03]  /*aeb0*/  @!P0 LEA R8, P1, R238, R0, 0x1 ;  /* 0x00000000ee088211 */ /* 0x000fc600078208ff */
[----:B------:R-:W-:Y:S01]  /*aec0*/  IMAD.SHL.U32 R251, R215, 0x20, RZ ;  /* 0x00000020d7fb7824 */ /* 0x000fe200078e00ff */
[----:B------:R-:W-:Y:S01]  /*aed0*/  @!PT LDS RZ, [RZ] ;  /* 0x00000000fffff984 */ /* 0x000fe20000000800 */
[----:B------:R-:W-:Y:S01]  /*aee0*/  @!PT LDS RZ, [RZ] ;  /* 0x00000000fffff984 */ /* 0x000fe20000000800 */
[----:B------:R-:W-:Y:S01]  /*aef0*/  @!PT LDS RZ, [RZ] ;  /* 0x00000000fffff984 */ /* 0x000fe20000000800 */
[----:B------:R2:W-:Y:S01]  /*af00*/  @!P0 LDGSTS.E.BYPASS.LTC128B.128 [R245+0x13080], [R2.64], !P4 ;  /* 0x1308000002f58fae */ /* 0x0005e2000e101d4a */
[----:B------:R-:W-:Y:S02]  /*af10*/  @!P0 LEA.HI.X R9, R238, R4, R248, 0x1, P1 ;  /* 0x00000004ee098211 */ /* 0x000fe400008f0cf8 */
[----:B------:R-:W-:Y:S01]  /*af20*/  IMAD.IADD R21, R251, 0x1, R241 ;  /* 0x00000001fb157824 */ /* 0x000fe200078e02f1 */
[----:B------:R-:W-:Y:S01]  /*af30*/  ISETP.NE.AND P4, PT, R18, RZ, PT ;  /* 0x000000ff1200720c */ /* 0x000fe20003f85270 */
[----:B------:R-:W-:Y:S01]  /*af40*/  IMAD.U32 R18, RZ, RZ, UR4 ;  /* 0x00000004ff127e24 */ /* 0x000fe2000f8e00ff */
[----:B------:R4:W-:Y:S01]  /*af50*/  @!P0 LDGSTS.E.BYPASS.LTC128B.128 [R245+0x17080], [R8.64], !P5 ;  /* 0x1708000008f58fae */ /* 0x0009e2000e901d4a */
[----:B------:R-:W-:-:S05]  /*af60*/  IMAD.IADD R6, R21, 0x1, R128 ;  /* 0x0000000115067824 */ /* 0x000fca00078e0280 */
[----:B---3--:R-:W-:-:S04]  /*af70*/  ISETP.GE.AND P2, PT, R6, R13, PT ;  /* 0x0000000d0600720c */ /* 0x008fc80003f46270 */
[----:B------:R-:W-:Y:S01]  /*af80*/  ISETP.GT.OR P1, PT, R21, 0x2f, P2 ;  /* 0x0000002f1500780c */ /* 0x000fe20001724670 */
[----:B--2---:R-:W-:Y:S01]  /*af90*/  IMAD.IADD R3, R10, 0x1, R6 ;  /* 0x000000010a037824 */ /* 0x004fe200078e0206 */
[----:B------:R-:W-:-:S03]  /*afa0*/  SHF.R.S32.HI R6, RZ, 0x1f, R20 ;  /* 0x0000001fff067819 */ /* 0x000fc60000011414 */
[----:B-1----:R-:W-:Y:S01]  /*afb0*/  @P3 IMAD.HI.U32 R10, R3, c[0x0][0x2bc], RZ ;  /* 0x0000af00030a3a27 */ /* 0x002fe200078e00ff */
[----:B----4-:R-:W-:-:S03]  /*afc0*/  @!P0 LEA R8, P2, R228, R0, 0x1 ;  /* 0x00000000e4088211 */ /* 0x010fc600078408ff */
[----:B------:R-:W-:Y:S01]  /*afd0*/  IMAD.MOV.U32 R2, RZ, RZ, R3 ;  /* 0x000000ffff027224 */ /* 0x000fe200078e0003 */
[----:B------:R-:W-:Y:S01]  /*afe0*/  @P3 SHF.R.U32.HI R2, RZ, c[0x0][0x2c0], R10 ;  /* 0x0000b000ff023a19 */ /* 0x000fe2000001160a */
[----:B------:R-:W-:Y:S01]  /*aff0*/  IMAD R6, R6, c[0x0][0x2b0], RZ ;  /* 0x0000ac0006067a24 */ /* 0x000fe200078e02ff */
[C---:B------:R-:W-:Y:S02]  /*b000*/  @!P0 LEA R10, P3, R229.reuse, R0, 0x1 ;  /* 0x00000000e50a8211 */ /* 0x040fe400078608ff */
[-C--:B------:R-:W-:Y:S01]  /*b010*/  @!P0 LEA.HI.X R9, R228, R4.reuse, R250, 0x1, P2 ;  /* 0x00000004e4098211 */ /* 0x080fe200010f0cfa */
[----:B------:R-:W-:Y:S01]  /*b020*/  IMAD R6, R20, c[0x0][0x2b4], R6 ;  /* 0x0000ad0014067a24 */ /* 0x000fe200078e0206 */
[----:B------:R-:W-:Y:S02]  /*b030*/  @!P0 LEA.HI.X R11, R229, R4, R249, 0x1, P3 ;  /* 0x00000004e50b8211 */ /* 0x000fe400018f0cf9 */
[----:B------:R-:W-:Y:S01]  /*b040*/  @!P1 IADD3 R0, P2, R2, R16, RZ ;  /* 0x0000001002009210 */ /* 0x000fe20007f5e0ff */
[----:B------:R1:W-:Y:S01]  /*b050*/  @!P0 LDGSTS.E.BYPASS.LTC128B.128 [R245+0x1b080], [R8.64], !P6 ;  /* 0x1b08000008f58fae */ /* 0x0003e2000f101d4a */
[----:B------:R-:W-:-:S03]  /*b060*/  IMAD.IADD R15, R17, 0x1, R6 ;  /* 0x00000001110f7824 */ /* 0x000fc600078e0206 */
[----:B------:R2:W-:Y:S02]  /*b070*/  @!P0 LDGSTS.E.BYPASS.LTC128B.128 [R245+0x1f080], [R10.64], !P4 ;  /* 0x1f0800000af58fae */ /* 0x0005e4000e101d4a */
[----:B------:R-:W-:Y:S02]  /*b080*/  @!P1 LEA.HI.X.SX32 R4, R2, R15, 0x1, P2 ;  /* 0x0000000f02049211 */ /* 0x000fe400010f0eff */
[----:B------:R-:W0:Y:S01]  /*b090*/  LDGDEPBAR ;  /* 0x00000000000079af */ /* 0x000e220000000000 */
[----:B------:R-:W-:Y:S01]  /*b0a0*/  WARPSYNC 0xffffffff ;  /* 0xffffffff00007948 */ /* 0x000fe20003800000 */
[----:B------:R-:W-:Y:S02]  /*b0b0*/  IMAD.WIDE.U32 R16, R252, c[0x0][0x1e8], RZ ;  /* 0x00007a00fc107a25 */ /* 0x000fe400078e00ff */
[----:B------:R3:W-:Y:S01]  /*b0c0*/  STL [R1+0x9c], R15 ;  /* 0x00009c0f01007387 */ /* 0x0007e20000100800 */
[----:B-1----:R-:W-:-:S04]  /*b0d0*/  @!P1 LEA R8, P2, R0, c[0x0][0x2a0], 0x2 ;  /* 0x0000a80000089a11 */ /* 0x002fc800078410ff */
[----:B------:R-:W-:Y:S01]  /*b0e0*/  @!P1 LEA.HI.X R9, R0, c[0x0][0x2a4], R4, 0x2, P2 ;  /* 0x0000a90000099a11 */ /* 0x000fe200010f1404 */
[----:B------:R-:W-:Y:S06]  /*b0f0*/  BAR.SYNC.DEFER_BLOCKING 0x0 ;  /* 0x0000000000007b1d */ /* 0x000fec0000010000 */
[----:B------:R1:W4:Y:S01]  /*b100*/  @!P1 LDG.E R224, [R8.64] ;  /* 0x0000000a08e09981 */ /* 0x000322000c1e1900 */
[----:B------:R-:W-:Y:S01]  /*b110*/  IMAD.MOV R0, RZ, RZ, -R2 ;  /* 0x000000ffff007224 */ /* 0x000fe200078e0a02 */
[----:B------:R-:W-:Y:S01]  /*b120*/  LOP3.LUT R213, R213, 0xfffffbff, RZ, 0xc0, !PT ;  /* 0xfffffbffd5d57812 */ /* 0x000fe200078ec0ff */
[----:B------:R-:W-:Y:S01]  /*b130*/  IMAD.SHL.U32 R6, R241, 0x40, RZ ;  /* 0x00000040f1067824 */ /* 0x000fe200078e00ff */
[----:B------:R2:W-:Y:S01]  /*b140*/  STL.64 [R1+0x88], R16 ;  /* 0x0000881001007387 */ /* 0x0005e20000100a00 */
[----:B------:R-:W-:Y:S01]  /*b150*/  IMAD R226, R0, c[0x0][0x2b8], R3 ;  /* 0x0000ae0000e27a24 */ /* 0x000fe200078e0203 */
[----:B------:R-:W-:Y:S01]  /*b160*/  IADD3 R201, R192, 0x20, RZ ;  /* 0x00000020c0c97810 */ /* 0x000fe20007ffe0ff */
[----:B---3--:R-:W-:Y:S01]  /*b170*/  IMAD R15, R252, c[0x0][0x1ec], R17 ;  /* 0x00007b00fc0f7a24 */ /* 0x008fe200078e0211 */
[----:B------:R-:W-:Y:S01]  /*b180*/  STL.64 [R1+0x28], R22 ;  /* 0x0000281601007387 */ /* 0x000fe20000100a00 */
[C---:B------:R-:W-:Y:S01]  /*b190*/  IMAD.WIDE.U32 R2, R226.reuse, c[0x0][0x1e0], RZ ;  /* 0x00007800e2027a25 */ /* 0x040fe200078e00ff */
[----:B------:R-:W-:Y:S01]  /*b1a0*/  SHF.R.S32.HI R127, RZ, 0x1f, R226 ;  /* 0x0000001fff7f7819 */ /* 0x000fe200000114e2 */
[----:B------:R-:W-:Y:S01]  /*b1b0*/  BSSY B2, `(.L_x_2356) ;  /* 0x000005e000027945 */ /* 0x000fe20003800000 */
[----:B------:R3:W-:Y:S01]  /*b1c0*/  STL [R1+0x98], R15 ;  /* 0x0000980f01007387 */ /* 0x0007e20000100800 */
[----:B------:R-:W-:Y:S01]  /*b1d0*/  IMAD.SHL.U32 R215, R215, 0x8, RZ ;  /* 0x00000008d7d77824 */ /* 0x000fe200078e00ff */
[----:B------:R-:W-:Y:S01]  /*b1e0*/  MOV R130, 0xb790 ;  /* 0x0000b79000827802 */ /* 0x000fe20000000f00 */
[----:B------:R-:W-:Y:S01]  /*b1f0*/  IMAD R0, R127, c[0x0][0x1e0], RZ ;  /* 0x000078007f007a24 */ /* 0x000fe200078e02ff */
[----:B------:R-:W-:Y:S01]  /*b200*/  STL.64 [R1+0x30], R172 ;  /* 0x000030ac01007387 */ /* 0x000fe20000100a00 */
[----:B------:R-:W-:Y:S01]  /*b210*/  IMAD R97, R225, -0x30, R97 ;  /* 0xffffffd0e1617824 */ /* 0x000fe200078e0261 */
[----:B------:R-:W-:Y:S01]  /*b220*/  ISETP.GE.AND P6, PT, R215, c[0x0][0x1d4], PT ;  /* 0x00007500d7007a0c */ /* 0x000fe20003fc6270 */
[----:B------:R-:W-:Y:S01]  /*b230*/  IMAD R0, R226, c[0x0][0x1e4], R0 ;  /* 0x00007900e2007a24 */ /* 0x000fe200078e0200 */
[----:B------:R-:W-:Y:S01]  /*b240*/  STL.64 [R1+0x38], R26 ;  /* 0x0000381a01007387 */ /* 0x000fe20000100a00 */
[----:B------:R-:W-:-:S02]  /*b250*/  IMAD.IADD R125, R13, 0x1, R97 ;  /* 0x000000010d7d7824 */ /* 0x000fc400078e0261 */
[----:B------:R-:W-:Y:S01]  /*b260*/  IMAD.IADD R3, R3, 0x1, R0 ;  /* 0x0000000103037824 */ /* 0x000fe200078e0200 */
[----:B------:R-:W-:Y:S01]  /*b270*/  STL.64 [R1+0x40], R24 ;  /* 0x0000401801007387 */ /* 0x000fe20000100a00 */
[----:B-1----:R-:W-:Y:S02]  /*b280*/  IMAD.U32 R8, RZ, RZ, UR7 ;  /* 0x00000007ff087e24 */ /* 0x002fe4000f8e00ff */
[----:B------:R-:W-:Y:S01]  /*b290*/  IMAD.U32 R9, RZ, RZ, UR6 ;  /* 0x00000006ff097e24 */ /* 0x000fe2000f8e00ff */
[----:B------:R-:W-:Y:S01]  /*b2a0*/  STL.64 [R1+0x18], R18 ;  /* 0x0000181201007387 */ /* 0x000fe20000100a00 */
[----:B--2---:R-:W-:-:S03]  /*b2b0*/  IADD3 R17, R215, 0x40, RZ ;  /* 0x00000040d7117810 */ /* 0x004fc60007ffe0ff */
[----:B------:R-:W-:Y:S01]  /*b2c0*/  STL.64 [R1+0x20], R8 ;  /* 0x0000200801007387 */ /* 0x000fe20000100a00 */
[----:B------:R-:W-:Y:S02]  /*b2d0*/  @P6 LOP3.LUT R213, R213, 0x400, RZ, 0xfc, !PT ;  /* 0x00000400d5d56812 */ /* 0x000fe400078efcff */
[----:B------:R-:W-:Y:S02]  /*b2e0*/  ISETP.GE.AND P5, PT, R17, c[0x0][0x1d4], PT ;  /* 0x0000750011007a0c */ /* 0x000fe40003fa6270 */
[----:B------:R-:W-:-:S11]  /*b2f0*/  LOP3.LUT R213, R213, 0xfffffdff, RZ, 0xc0, !PT ;  /* 0xfffffdffd5d57812 */ /* 0x000fd600078ec0ff */
[----:B------:R-:W-:-:S04]  /*b300*/  @P5 LOP3.LUT R213, R213, 0x200, RZ, 0xfc, !PT ;  /* 0x00000200d5d55812 */ /* 0x000fc800078efcff */
[----:B------:R-:W-:Y:S02]  /*b310*/  LOP3.LUT R213, R213, 0xfffffeff, RZ, 0xc0, !PT ;  /* 0xfffffeffd5d57812 */ /* 0x000fe400078ec0ff */
[----:B----4-:R-:W-:Y:S01]  /*b320*/  SHF.R.S32.HI R126, RZ, 0x1f, R224 ;  /* 0x0000001fff7e7819 */ /* 0x010fe200000114e0 */
[----:B------:R-:W-:-:S04]  /*b330*/  IMAD.WIDE.U32 R2, R224, c[0x0][0x1f0], R2 ;  /* 0x00007c00e0027a25 */ /* 0x000fc800078e0002 */
[----:B------:R-:W-:Y:S01]  /*b340*/  IMAD R0, R126, c[0x0][0x1f0], RZ ;  /* 0x00007c007e007a24 */ /* 0x000fe200078e02ff */
[----:B------:R-:W-:Y:S02]  /*b350*/  IADD3 R2, P0, R2, R16, RZ ;  /* 0x0000001002027210 */ /* 0x000fe40007f1e0ff */
[----:B------:R-:W-:Y:S01]  /*b360*/  IADD3 R16, R215, 0x80, RZ ;  /* 0x00000080d7107810 */ /* 0x000fe20007ffe0ff */
[----:B------:R-:W-:Y:S01]  /*b370*/  IMAD R4, R224, c[0x0][0x1f4], R0 ;  /* 0x00007d00e0047a24 */ /* 0x000fe200078e0200 */
[----:B------:R-:W-:Y:S02]  /*b380*/  LOP3.LUT R0, R6, 0x1c0, RZ, 0xc0, !PT ;  /* 0x000001c006007812 */ /* 0x000fe400078ec0ff */
[----:B------:R-:W-:Y:S02]  /*b390*/  ISETP.GE.AND P4, PT, R16, c[0x0][0x1d4], PT ;  /* 0x0000750010007a0c */ /* 0x000fe40003f86270 */
[----:B------:R-:W-:Y:S02]  /*b3a0*/  IADD3.X R6, R15, R3, R4, P0, !PT ;  /* 0x000000030f067210 */ /* 0x000fe400007fe404 */
[----:B------:R-:W-:-:S02]  /*b3b0*/  LOP3.LUT R3, R0, 0x38, R215, 0xf8, !PT ;  /* 0x0000003800037812 */ /* 0x000fc400078ef8d7 */
[----:B------:R-:W-:Y:S02]  /*b3c0*/  SHF.R.U32.HI R0, RZ, 0x3, R0 ;  /* 0x00000003ff007819 */ /* 0x000fe40000011600 */
[----:B------:R-:W-:Y:S02]  /*b3d0*/  LEA R4, P0, R2, c[0x0][0x1c8], 0x1 ;  /* 0x0000720002047a11 */ /* 0x000fe400078008ff */
[----:B------:R-:W-:Y:S02]  /*b3e0*/  LOP3.LUT R10, R3, R0, RZ, 0x3c, !PT ;  /* 0x00000000030a7212 */ /* 0x000fe400078e3cff */
[----:B------:R-:W-:Y:S01]  /*b3f0*/  LEA.HI R3, R14, R113, RZ, 0x6 ;  /* 0x000000710e037211 */ /* 0x000fe200078f30ff */
[----:B------:R-:W-:Y:S01]  /*b400*/  SHFL.IDX PT, R8, R4, 0x1, 0x181f ;  /* 0x00381f0004087f89 */ /* 0x000fe200000e0000 */
[----:B------:R-:W-:Y:S02]  /*b410*/  LEA.HI.X R11, R2, c[0x0][0x1cc], R6, 0x1, P0 ;  /* 0x00007300020b7a11 */ /* 0x000fe400000f0c06 */
[----:B------:R-:W-:Y:S01]  /*b420*/  IMNMX R0, R125, 0x30, PT ;  /* 0x000000307d007817 */ /* 0x000fe20003800200 */
[----:B------:R-:W-:Y:S01]  /*b430*/  IMAD.SHL.U32 R6, R3, 0x8, RZ ;  /* 0x0000000803067824 */ /* 0x000fe200078e00ff */
[----:B------:R1:W-:Y:S01]  /*b440*/  SHFL.IDX PT, R2, R4, RZ, 0x181f ;  /* 0x00181fff04027589 */ /* 0x0003e200000e0000 */
[----:B---3--:R-:W-:-:S02]  /*b450*/  IADD3 R15, R215, 0xc0, RZ ;  /* 0x000000c0d70f7810 */ /* 0x008fc40007ffe0ff */
[----:B------:R-:W-:Y:S01]  /*b460*/  IMAD.IADD R0, R0, 0x1, -R241 ;  /* 0x0000000100007824 */ /* 0x000fe200078e0af1 */
[----:B------:R-:W2:Y:S01]  /*b470*/  SHFL.IDX PT, R3, R11, RZ, 0x181f ;  /* 0x00181fff0b037589 */ /* 0x000ea200000e0000 */
[----:B------:R-:W-:Y:S02]  /*b480*/  LOP3.LUT R214, R10, 0xfffffe00, R6, 0xf8, !PT ;  /* 0xfffffe000ad67812 */ /* 0x000fe400078ef806 */
[----:B------:R-:W-:Y:S01]  /*b490*/  SHF.R.S32.HI R6, RZ, 0x1f, R15 ;  /* 0x0000001fff067819 */ /* 0x000fe2000001140f */
[----:B------:R3:W4:Y:S01]  /*b4a0*/  SHFL.IDX PT, R9, R11, 0x1, 0x181f ;  /* 0x00381f000b097f89 */ /* 0x00072200000e0000 */
[C---:B------:R-:W-:Y:S02]  /*b4b0*/  ISETP.GE.AND P1, PT, R0.reuse, 0x1, PT ;  /* 0x000000010000780c */ /* 0x040fe40003f26270 */
[----:B------:R-:W-:Y:S02]  /*b4c0*/  ISETP.GT.AND P0, PT, R0, 0x20, PT ;  /* 0x000000200000780c */ /* 0x000fe40003f04270 */
[----:B------:R-:W-:-:S02]  /*b4d0*/  SHF.R.S32.HI R0, RZ, 0x1f, R16 ;  /* 0x0000001fff007819 */ /* 0x000fc40000011410 */
[----:B------:R-:W-:Y:S02]  /*b4e0*/  LEA.HI R6, R6, R15, RZ, 0x3 ;  /* 0x0000000f06067211 */ /* 0x000fe400078f18ff */
[----:B------:R-:W-:Y:S02]  /*b4f0*/  LEA.HI R0, R0, R16, RZ, 0x3 ;  /* 0x0000001000007211 */ /* 0x000fe400078f18ff */
[----:B------:R-:W-:Y:S02]  /*b500*/  ISETP.GE.AND P3, PT, R15, c[0x0][0x1d4], PT ;  /* 0x000075000f007a0c */ /* 0x000fe40003f66270 */
[----:B------:R-:W-:Y:S02]  /*b510*/  LOP3.LUT R231, R0, 0xfffffff8, RZ, 0xc0, !PT ;  /* 0xfffffff800e77812 */ /* 0x000fe400078ec0ff */
[----:B-1----:R-:W-:Y:S01]  /*b520*/  SHF.R.S32.HI R4, RZ, 0x1f, R17 ;  /* 0x0000001fff047819 */ /* 0x002fe20000011411 */
[----:B------:R-:W-:Y:S01]  /*b530*/  @P0 IMAD.SHL.U32 R0, R214, 0x2, RZ ;  /* 0x00000002d6000824 */ /* 0x000fe200078e00ff */
[----:B------:R-:W-:-:S02]  /*b540*/  LOP3.LUT R230, R6, 0xfffffff8, RZ, 0xc0, !PT ;  /* 0xfffffff806e67812 */ /* 0x000fc400078ec0ff */
[----:B------:R-:W-:Y:S01]  /*b550*/  LEA.HI R4, R4, R17, RZ, 0x3 ;  /* 0x0000001104047211 */ /* 0x000fe200078f18ff */
[--C-:B--2---:R-:W-:Y:S01]  /*b560*/  @P1 IMAD.WIDE R14, R215, 0x2, R2.reuse ;  /* 0x00000002d70e1825 */ /* 0x104fe200078e0202 */
[----:B------:R-:W-:Y:S02]  /*b570*/  @P4 LOP3.LUT R213, R213, 0x100, RZ, 0xfc, !PT ;  /* 0x00000100d5d54812 */ /* 0x000fe400078efcff */
[----:B------:R-:W-:Y:S01]  /*b580*/  LOP3.LUT R232, R4, 0xfffffff8, RZ, 0xc0, !PT ;  /* 0xfffffff804e87812 */ /* 0x000fe200078ec0ff */
[----:B------:R-:W-:Y:S01]  /*b590*/  @P1 IMAD.SHL.U32 R4, R214, 0x2, RZ ;  /* 0x00000002d6041824 */ /* 0x000fe200078e00ff */
[----:B------:R-:W-:Y:S01]  /*b5a0*/  LOP3.LUT R213, R213, 0xffffff7f, RZ, 0xc0, !PT ;  /* 0xffffff7fd5d57812 */ /* 0x000fe200078ec0ff */
[----:B------:R-:W-:Y:S01]  /*b5b0*/  @P1 IMAD.WIDE R16, R231, 0x2, R2 ;  /* 0x00000002e7101825 */ /* 0x000fe200078e0202 */
[----:B------:R-:W-:Y:S02]  /*b5c0*/  SHF.R.S32.HI R244, RZ, 0x1f, R232 ;  /* 0x0000001ffff47819 */ /* 0x000fe400000114e8 */
[----:B------:R4:W-:Y:S01]  /*b5d0*/  @P1 LDGSTS.E.BYPASS.LTC128B.128 [R4+0xa080], [R14.64], !P6 ;  /* 0x0a0800000e041fae */ /* 0x0009e2000f101d4a */
[----:B---3--:R-:W-:Y:S01]  /*b5e0*/  @P1 IMAD.WIDE R10, R232, 0x2, R2 ;  /* 0x00000002e80a1825 */ /* 0x008fe200078e0202 */
[----:B------:R-:W-:-:S02]  /*b5f0*/  @P3 LOP3.LUT R213, R213, 0x80, RZ, 0xfc, !PT ;  /* 0x00000080d5d53812 */ /* 0x000fc400078efcff */
[----:B------:R-:W-:Y:S01]  /*b600*/  SHF.R.S32.HI R243, RZ, 0x1f, R231 ;  /* 0x0000001ffff37819 */ /* 0x000fe200000114e7 */
[----:B------:R-:W-:Y:S01]  /*b610*/  @P1 IMAD.WIDE R2, R230, 0x2, R2 ;  /* 0x00000002e6021825 */ /* 0x000fe200078e0202 */
[----:B------:R1:W-:Y:S01]  /*b620*/  @P1 LDGSTS.E.BYPASS.LTC128B.128 [R4+0xb880], [R10.64], !P5 ;  /* 0x0b8800000a041fae */ /* 0x0003e2000e901d4a */
[----:B------:R-:W-:Y:S02]  /*b630*/  LOP3.LUT R213, R213, 0xffffffbf, RZ, 0xc0, !PT ;  /* 0xffffffbfd5d57812 */ /* 0x000fe400078ec0ff */
[----:B------:R-:W-:Y:S01]  /*b640*/  SHF.R.S32.HI R242, RZ, 0x1f, R230 ;  /* 0x0000001ffff27819 */ /* 0x000fe200000114e6 */
[----:B------:R2:W-:Y:S04]  /*b650*/  @P1 LDGSTS.E.BYPASS.LTC128B.128 [R4+0xd080], [R16.64], !P4 ;  /* 0x0d08000010041fae */ /* 0x0005e8000e101d4a */
[----:B------:R3:W-:Y:S01]  /*b660*/  @P1 LDGSTS.E.BYPASS.LTC128B.128 [R4+0xe880], [R2.64], !P3 ;  /* 0x0e88000002041fae */ /* 0x0007e2000d901d4a */
[----:B------:R-:W-:Y:S01]  /*b670*/  LOP3.LUT P1, RZ, R146, 0x2, RZ, 0xc0, !PT ;  /* 0x0000000292ff7812 */ /* 0x000fe2000782c0ff */
[----:B----4-:R-:W-:-:S12]  /*b680*/  @P0 IMAD.WIDE R14, R215, 0x2, R8 ;  /* 0x00000002d70e0825 */ /* 0x010fd800078e0208 */
[----:B------:R-:W-:Y:S01]  /*b690*/  @P1 IADD3 R201, R192, -0x20, RZ ;  /* 0xffffffe0c0c91810 */ /* 0x000fe20007ffe0ff */
[----:B------:R4:W-:Y:S01]  /*b6a0*/  @P0 LDGSTS.E.BYPASS.LTC128B.128 [R0+0xb080], [R14.64], !P6 ;  /* 0x0b0800000e000fae */ /* 0x0009e2000f101d4a */
[--C-:B-1----:R-:W-:Y:S02]  /*b6b0*/  @P0 IMAD.WIDE R10, R232, 0x2, R8.reuse ;  /* 0x00000002e80a0825 */ /* 0x102fe400078e0208 */
[C---:B------:R-:W-:Y:S02]  /*b6c0*/  IADD3 R212, R201.reuse, 0x1000, RZ ;  /* 0x00001000c9d47810 */ /* 0x040fe40007ffe0ff */
[----:B------:R-:W-:Y:S01]  /*b6d0*/  IADD3 R211, R201, 0x800, RZ ;  /* 0x00000800c9d37810 */ /* 0x000fe20007ffe0ff */
[----:B------:R4:W-:Y:S01]  /*b6e0*/  @P0 LDGSTS.E.BYPASS.LTC128B.128 [R0+0xc880], [R10.64], !P5 ;  /* 0x0c8800000a000fae */ /* 0x0009e2000e901d4a */
[----:B---3--:R-:W-:-:S04]  /*b6f0*/  @P0 IMAD.WIDE R2, R231, 0x2, R8 ;  /* 0x00000002e7020825 */ /* 0x008fc800078e0208 */
[----:B------:R-:W-:Y:S01]  /*b700*/  @P0 IMAD.WIDE R8, R230, 0x2, R8 ;  /* 0x00000002e6080825 */ /* 0x000fe200078e0208 */
[----:B------:R4:W-:Y:S04]  /*b710*/  @P0 LDGSTS.E.BYPASS.LTC128B.128 [R0+0xe080], [R2.64], !P4 ;  /* 0x0e08000002000fae */ /* 0x0009e8000e101d4a */
[----:B------:R4:W-:Y:S01]  /*b720*/  @P0 LDGSTS.E.BYPASS.LTC128B.128 [R0+0xf880], [R8.64], !P3 ;  /* 0x0f88000008000fae */ /* 0x0009e2000d901d4a */
[----:B------:R-:W-:-:S03]  /*b730*/  ISETP.GT.AND P0, PT, R21, 0x2f, PT ;  /* 0x0000002f1500780c */ /* 0x000fc60003f04270 */
[----:B------:R-:W0:Y:S10]  /*b740*/  LDGDEPBAR ;  /* 0x00000000000079af */ /* 0x000e340000000000 */
[----:B------:R-:W-:Y:S01]  /*b750*/  @P0 LOP3.LUT R213, R213, 0x40, RZ, 0xfc, !PT ;  /* 0x00000040d5d50812 */ /* 0x000fe200078efcff */
[----:B----4-:R-:W-:-:S05]  /*b760*/  IMAD.U32 R0, RZ, RZ, UR7 ;  /* 0x00000007ff007e24 */ /* 0x010fca000f8e00ff */
[----:B------:R-:W-:Y:S02]  /*b770*/  IADD3 R79, R0, 0x18, RZ ;  /* 0x00000018004f7810 */ /* 0x000fe40007ffe0ff */
[----:B--2---:R-:W-:Y:S05]  /*b780*/  CALL.REL.NOINC `($_ZN7cutlass13device_kernelIN5flash19enable_sm80_to_sm89INS1_16FlashAttnFwdSm80INS1_25CollectiveMainloopFwdSm80ILi8ELi1ELb0EN4cute5tupleIJNS5_1CILi128EEENS7_ILi48EEENS7_ILi256EEEEEELi256ENS_10bfloat16_tEfNS_4arch4Sm80ELb0ELb1ELb1ELb1ELb1ELb1ELb1ELb1EEENS1_21CollectiveEpilogueFwdINS6_IJS8_SA_S9_EEENS6_IJNS7_ILi1EEESI_SI_EEESC_SE_Li256ELb1ELb1ELb1ELb0EEENS1_36VarlenDynamicPersistentTileSchedulerILi128ELi48ELi256ELi256ELb1ELb1ELb0ELb1ELb0ELb1EEEEEEEEEvNT_6ParamsE$_ZZN5flash25CollectiveMainloopFwdSm80ILi8ELi1ELb0EN4cute5tupleIJNS1_1CILi128EEENS3_ILi48EEENS3_ILi256EEEEEELi256EN7cutlass10bfloat16_tEfNS8_4arch4Sm80ELb0ELb1ELb1ELb1ELb1ELb1ELb1ELb1EE3mmaINS_16FlashAttnFwdSm80ISC_NS_21CollectiveEpilogueFwdINS2_IJS4_S6_S5_EEENS2_IJNS3_ILi1EEESH_SH_EEES9_SB_Li256ELb1ELb1ELb1ELb0EEENS_36VarlenDynamicPersistentTileSchedulerILi128ELi48ELi256ELi256ELb1ELb1ELb0ELb1ELb0ELb1EEEE13SharedStorageENS1_6TensorINS1_11ArrayEngineIfLm128EEENS1_6LayoutINS2_IJNS2_IJNS3_ILi2EEESS_EEESH_NS3_ILi32EEEEEENS2_IJNS2_IJSH_SS_EEENS3_ILi0EEENS3_ILi4EEEEEEEEEENS_7SoftmaxILi2ELi0EEEEEbRKNSC_6ParamsERT0_RT1_iRKNS_16SeqlenInfoQKNewKILb1ELb1EEENS2_IJiiiiEEERT_ENKUlvE_clEv) ;  /* 0x0001742000007944 */ /* 0x004fea0003c00000 */
[----:B------:R-:W-:Y:S05]  /*b790*/  BSYNC B2 ;  /* 0x0000000000027941 */ /* 0x000fea0003800000 */
.L_x_2356:
[----:B------:R2:W5:Y:S01]  /*b7a0*/  LDL R96, [R1] ;  /* 0x0000000001607983 */ /* 0x0005620000100800 */
[----:B------:R-:W-:-:S04]  /*b7b0*/  DEPBAR.LE SB0, 0x0 ;  /* 0x000080000000791a */ /* 0x000fc80000000000 */
[----:B------:R2:W5:Y:S01]  /*b7c0*/  LDL R240, [R1+0x10] ;  /* 0x0000100001f07983 */ /* 0x0005620000100800 */
[----:B------:R-:W-:Y:S01]  /*b7d0*/  WARPSYNC 0xffffffff ;  /* 0xffffffff00007948 */ /* 0x000fe20003800000 */
[----:B------:R-:W-:Y:S02]  /*b7e0*/  IMAD R0, R127, c[0x0][0x208], RZ ;  /* 0x000082007f007a24 */ /* 0x000fe400078e02ff */
[----:B------:R-:W-:Y:S01]  /*b7f0*/  BAR.SYNC.DEFER_BLOCKING 0x0 ;  /* 0x0000000000007b1d */ /* 0x000fe20000010000 */
[----:B-1----:R-:W-:-:S04]  /*b800*/  IMAD.WIDE.U32 R8, R252, c[0x0][0x210], RZ ;  /* 0x00008400fc087a25 */ /* 0x002fc800078e00ff */
[C---:B------:R-:W-:Y:S01]  /*b810*/  IMAD.WIDE.U32 R2, R226.reuse, c[0x0][0x208], RZ ;  /* 0x00008200e2027a25 */ /* 0x040fe200078e00ff */
[----:B------:R2:W-:Y:S03]  /*b820*/  STL.64 [R1+0x70], R8 ;  /* 0x0000700801007387 */ /* 0x0005e60000100a00 */
[----:B------:R-:W-:Y:S02]  /*b830*/  IMAD R0, R226, c[0x0][0x20c], R0 ;  /* 0x00008300e2007a24 */ /* 0x000fe400078e0200 */
[----:B------:R-:W-:-:S03]  /*b840*/  IMAD R252, R252, c[0x0][0x214], R9 ;  /* 0x00008500fcfc7a24 */ /* 0x000fc600078e0209 */
[----:B------:R-:W-:Y:S01]  /*b850*/  IADD3 R3, R3, R0, RZ ;  /* 0x0000000003037210 */ /* 0x000fe20007ffe0ff */
[----:B------:R-:W-:-:S04]  /*b860*/  IMAD R0, R126, c[0x0][0x218], RZ ;  /* 0x000086007e007a24 */ /* 0x000fc800078e02ff */
[----:B------:R-:W-:-:S04]  /*b870*/  IMAD.WIDE.U32 R2, R224, c[0x0][0x218], R2 ;  /* 0x00008600e0027a25 */ /* 0x000fc800078e0002 */
[----:B------:R-:W-:Y:S01]  /*b880*/  IMAD R4, R224, c[0x0][0x21c], R0 ;  /* 0x00008700e0047a24 */ /* 0x000fe200078e0200 */
[----:B------:R-:W-:Y:S01]  /*b890*/  IADD3 R0, P1, R2, R8, RZ ;  /* 0x0000000802007210 */ /* 0x000fe20007f3e0ff */
[----:B------:R2:W1:Y:S03]  /*b8a0*/  LDSM.16.M88.4 R16, [R197] ;  /* 0x00000000c510783b */ /* 0x0004660000000200 */
[----:B------:R-:W-:Y:S01]  /*b8b0*/  LEA R6, P0, R0, c[0x0][0x1f8], 0x1 ;  /* 0x00007e0000067a11 */ /* 0x000fe200078008ff */
[----:B----45:R2:W3:Y:S01]  /*b8c0*/  LDSM.16.M88.4 R36, [R192] ;  /* 0x00000000c024783b */ /* 0x0304e20000000200 */
[----:B------:R-:W-:-:S03]  /*b8d0*/  IADD3.X R2, R252, R3, R4, P1, !PT ;  /* 0x00000003fc027210 */ /* 0x000fc60000ffe404 */
[----:B------:R2:W4:Y:S01]  /*b8e0*/  LDSM.16.M88.4 R40, [R192+0x800] ;  /* 0x00080000c028783b */ /* 0x0005220000000200 */
[----:B------:R-:W-:Y:S02]  /*b8f0*/  LEA.HI.X R4, R0, c[0x0][0x1fc], R2, 0x1, P0 ;  /* 0x00007f0000047a11 */ /* 0x000fe400000f0c02 */
[----:B------:R-:W-:Y:S01]  /*b900*/  IADD3 R0, -R241, R125, RZ ;  /* 0x0000007df1007210 */ /* 0x000fe20007ffe1ff */
[----:B------:R2:W1:Y:S04]  /*b910*/  LDSM.16.M88.4 R28, [R192+0x1000] ;  /* 0x00100000c01c783b */ /* 0x0004680000000200 */
[----:B------:R2:W1:Y:S04]  /*b920*/  LDSM.16.M88.4 R20, [R198] ;  /* 0x00000000c614783b */ /* 0x0004680000000200 */
[----:B------:R2:W1:Y:S04]  /*b930*/  LDSM.16.M88.4 R56, [R201] ;  /* 0x00000000c938783b */ /* 0x0004680000000200 */
[----:B------:R2:W1:Y:S04]  /*b940*/  LDSM.16.M88.4 R64, [R201+0x800] ;  /* 0x00080000c940783b */ /* 0x0004680000000200 */
[----:B------:R2:W1:Y:S01]  /*b950*/  LDSM.16.M88.4 R72, [R201+0x1000] ;  /* 0x00100000c948783b */ /* 0x0004620000000200 */
[----:B------:R-:W-:Y:S05]  /*b960*/  BRA.DIV ~URZ, `(.L_x_2357) ;  /* 0x00014e027f007947 */ /* 0x000fea000b800000 */
[----:B------:R2:W4:Y:S02]  /*b970*/  SHFL.IDX PT, R3, R4, RZ, 0x181f ;  /* 0x00181fff04037589 */ /* 0x00052400000e0000 */
.L_x_2522:
[----:B------:R-:W5:Y:S01]  /*b980*/  SHFL.IDX PT, R2, R6, RZ, 0x181f ;  /* 0x00181fff06027589 */ /* 0x000f6200000e0000 */
[C---:B------:R-:W-:Y:S01]  /*b990*/  ISETP.GE.AND P1, PT, R215.reuse, c[0x0][0x1d4], PT ;  /* 0x00007500d7007a0c */ /* 0x040fe20003f26270 */
[----:B------:R-:W-:Y:S01]  /*b9a0*/  IMAD.SHL.U32 R214, R214, 0x2, RZ ;  /* 0x00000002d6d67824 */ /* 0x000fe200078e00ff */
[----:B------:R-:W-:Y:S01]  /*b9b0*/  IADD3 R10, R215, 0x40, RZ ;  /* 0x00000040d70a7810 */ /* 0x000fe20007ffe0ff */
[----:B------:R-:W-:Y:S01]  /*b9c0*/  BSSY B0, `(.L_x_2358) ;  /* 0x0000030000007945 */ /* 0x000fe20003800000 */
[----:B------:R-:W-:-:S02]  /*b9d0*/  ISETP.LT.OR P0, PT, R0, 0x1, P1 ;  /* 0x000000010000780c */ /* 0x000fc40000f01670 */
[----:B------:R-:W-:Y:S02]  /*b9e0*/  ISETP.GE.AND P4, PT, R10, c[0x0][0x1d4], PT ;  /* 0x000075000a007a0c */ /* 0x000fe40003f86270 */
[----:B------:R-:W-:Y:S02]  /*b9f0*/  IADD3 R10, R215, 0x80, RZ ;  /* 0x00000080d70a7810 */ /* 0x000fe40007ffe0ff */
[----:B------:R-:W-:Y:S02]  /*ba00*/  ISETP.GT.AND P5, PT, R113, 0x7f, PT ;  /* 0x0000007f7100780c */ /* 0x000fe40003fa4270 */
[----:B------:R-:W-:Y:S02]  /*ba10*/  ISETP.GE.AND P3, PT, R10, c[0x0][0x1d4], PT ;  /* 0x000075000a007a0c */ /* 0x000fe40003f66270 */
[----:B------:R-:W-:Y:S02]  /*ba20*/  IADD3 R10, R215, 0xc0, RZ ;  /* 0x000000c0d70a7810 */ /* 0x000fe40007ffe0ff */
[----:B------:R-:W-:-:S02]  /*ba30*/  LOP3.LUT R213, R213, 0xfffff7ff, RZ, 0xc0, !PT ;  /* 0xfffff7ffd5d57812 */ /* 0x000fc400078ec0ff */
[----:B------:R-:W-:Y:S01]  /*ba40*/  ISETP.GE.AND P2, PT, R10, c[0x0][0x1d4], PT ;  /* 0x000075000a007a0c */ /* 0x000fe20003f46270 */
[----:B--2-45:R-:W-:-:S04]  /*ba50*/  IMAD.WIDE R8, R215, 0x2, R2 ;  /* 0x00000002d7087825 */ /* 0x034fc800078e0202 */
[----:B------:R-:W-:Y:S01]  /*ba60*/  @P5 LOP3.LUT R213, R213, 0x800, RZ, 0xfc, !PT ;  /* 0x00000800d5d55812 */ /* 0x000fe200078efcff */
[----:B------:R-:W-:Y:S01]  /*ba70*/  @!PT LDS RZ, [RZ] ;  /* 0x00000000fffff984 */ /* 0x000fe20000000800 */
[----:B------:R-:W-:Y:S01]  /*ba80*/  @!PT LDS RZ, [RZ] ;  /* 0x00000000fffff984 */ /* 0x000fe20000000800 */
[----:B------:R2:W-:Y:S01]  /*ba90*/  LDGSTS.E.BYPASS.LTC128B.128 [R214+0x4080], [R8.64], !P0 ;  /* 0x0408000008d67fae */ /* 0x0005e2000c101d4a */
[----:B------:R-:W-:Y:S01]  /*baa0*/  ISETP.LT.OR P0, PT, R0, 0x1, P4 ;  /* 0x000000010000780c */ /* 0x000fe20002701670 */
[----:B--2---:R-:W-:-:S12]  /*bab0*/  IMAD.WIDE R8, R232, 0x2, R2 ;  /* 0x00000002e8087825 */ /* 0x004fd800078e0202 */
[----:B------:R2:W-:Y:S01]  /*bac0*/  LDGSTS.E.BYPASS.LTC128B.128 [R214+0x5880], [R8.64], !P0 ;  /* 0x0588000008d67fae */ /* 0x0005e2000c101d4a */
[----:B------:R-:W-:Y:S01]  /*bad0*/  ISETP.LT.OR P0, PT, R0, 0x1, P3 ;  /* 0x000000010000780c */ /* 0x000fe20001f01670 */
[----:B--2---:R-:W-:-:S04]  /*bae0*/  IMAD.WIDE R8, R231, 0x2, R2 ;  /* 0x00000002e7087825 */ /* 0x004fc800078e0202 */
[----:B------:R-:W-:-:S08]  /*baf0*/  IMAD.WIDE R2, R230, 0x2, R2 ;  /* 0x00000002e6027825 */ /* 0x000fd000078e0202 */
[----:B------:R2:W-:Y:S01]  /*bb00*/  LDGSTS.E.BYPASS.LTC128B.128 [R214+0x7080], [R8.64], !P0 ;  /* 0x0708000008d67fae */ /* 0x0005e2000c101d4a */
[----:B------:R-:W-:-:S13]  /*bb10*/  ISETP.LT.OR P0, PT, R0, 0x1, P2 ;  /* 0x000000010000780c */ /* 0x000fda0001701670 */
[----:B------:R4:W-:Y:S02]  /*bb20*/  LDGSTS.E.BYPASS.LTC128B.128 [R214+0x8880], [R2.64], !P0 ;  /* 0x0888000002d67fae */ /* 0x0009e4000c101d4a */
[----:B----4-:R-:W-:Y:S01]  /*bb30*/  SHF.R.S32.HI R2, RZ, 0x1f, R215 ;  /* 0x0000001fff027819 */ /* 0x010fe200000114d7 */
[----:B------:R-:W-:Y:S05]  /*bb40*/  @P5 BRA `(.L_x_2359) ;  /* 0x0000017000005947 */ /* 0x000fea0003800000 */
[----:B--2---:R-:W-:Y:S05]  /*bb50*/  BRA.DIV ~URZ, `(.L_x_2360) ;  /* 0x00014c827f007947 */ /* 0x004fea000b800000 */
[----:B------:R-:W2:Y:S04]  /*bb60*/  SHFL.IDX PT, R4, R4, 0x1, 0x181f ;  /* 0x00381f0004047f89 */ /* 0x000ea800000e0000 */
[----:B------:R4:W3:Y:S02]  /*bb70*/  SHFL.IDX PT, R2, R6, 0x1, 0x181f ;  /* 0x00381f0006027f89 */ /* 0x0008e400000e0000 */
.L_x_2523:
[C---:B---3--:R-:W-:Y:S02]  /*bb80*/  LEA R14, P0, R232.reuse, R2, 0x1 ;  /* 0x00000002e80e7211 */ /* 0x048fe400078008ff */
[----:B------:R-:W-:Y:S02]  /*bb90*/  SHF.R.S32.HI R3, RZ, 0x1f, R215 ;  /* 0x0000001fff037819 */ /* 0x000fe400000114d7 */
[----:B--2---:R-:W-:-:S02]  /*bba0*/  LEA.HI.X R15, R232, R4, R244, 0x1, P0 ;  /* 0x00000004e80f7211 */ /* 0x004fc400000f0cf4 */
[----:B------:R-:W-:-:S04]  /*bbb0*/  LEA R10, P0, R231, R2, 0x1 ;  /* 0x00000002e70a7211 */ /* 0x000fc800078008ff */
[----:B------:R-:W-:Y:S02]  /*bbc0*/  LEA.HI.X R11, R231, R4, R243, 0x1, P0 ;  /* 0x00000004e70b7211 */ /* 0x000fe400000f0cf3 */
[----:B------:R-:W-:-:S04]  /*bbd0*/  LEA R8, P0, R215, R2, 0x1 ;  /* 0x00000002d7087211 */ /* 0x000fc800078008ff */
[----:B------:R-:W-:Y:S02]  /*bbe0*/  LEA.HI.X R9, R215, R4, R3, 0x1, P0 ;  /* 0x00000004d7097211 */ /* 0x000fe400000f0c03 */
[----:B------:R-:W-:-:S13]  /*bbf0*/  ISETP.LT.OR P0, PT, R0, 0x21, P1 ;  /* 0x000000210000780c */ /* 0x000fda0000f01670 */
[----:B------:R-:W-:Y:S01]  /*bc00*/  @!PT LDS RZ, [RZ] ;  /* 0x00000000fffff984 */ /* 0x000fe20000000800 */
[----:B------:R-:W-:Y:S01]  /*bc10*/  @!PT LDS RZ, [RZ] ;  /* 0x00000000fffff984 */ /* 0x000fe20000000800 */
[----:B------:R-:W-:Y:S01]  /*bc20*/  @!PT LDS RZ, [RZ] ;  /* 0x00000000fffff984 */ /* 0x000fe20000000800 */
[----:B------:R2:W-:Y:S01]  /*bc30*/  LDGSTS.E.BYPASS.LTC128B.128 [R214+0x5080], [R8.64], !P0 ;  /* 0x0508000008d67fae */ /* 0x0005e2000c101d4a */
[----:B------:R-:W-:-:S04]  /*bc40*/  LEA R2, P0, R230, R2, 0x1 ;  /* 0x00000002e6027211 */ /* 0x000fc800078008ff */
[----:B------:R-:W-:Y:S02]  /*bc50*/  LEA.HI.X R3, R230, R4, R242, 0x1, P0 ;  /* 0x00000004e6037211 */ /* 0x000fe400000f0cf2 */
[----:B------:R-:W-:-:S13]  /*bc60*/  ISETP.LT.OR P0, PT, R0, 0x21, P4 ;  /* 0x000000210000780c */ /* 0x000fda0002701670 */
[----:B------:R2:W-:Y:S01]  /*bc70*/  LDGSTS.E.BYPASS.LTC128B.128 [R214+0x6880], [R14.64], !P0 ;  /* 0x068800000ed67fae */ /* 0x0005e2000c101d4a */
[----:B------:R-:W-:-:S13]  /*bc80*/  ISETP.LT.OR P0, PT, R0, 0x21, P3 ;  /* 0x000000210000780c */ /* 0x000fda0001f01670 */
[----:B------:R2:W-:Y:S01]  /*bc90*/  LDGSTS.E.BYPASS.LTC128B.128 [R214+0x8080], [R10.64], !P0 ;  /* 0x080800000ad67fae */ /* 0x0005e2000c101d4a */
[----:B------:R-:W-:-:S13]  /*bca0*/  ISETP.LT.OR P0, PT, R0, 0x21, P2 ;  /* 0x000000210000780c */ /* 0x000fda0001701670 */
[----:B------:R2:W-:Y:S02]  /*bcb0*/  LDGSTS.E.BYPASS.LTC128B.128 [R214+0x9880], [R2.64], !P0 ;  /* 0x0988000002d67fae */ /* 0x0005e4000c101d4a */
.L_x_2359:
[----:B--2---:R-:W-:Y:S05]  /*bcc0*/  BSYNC B0 ;  /* 0x0000000000007941 */ /* 0x004fea0003800000 */
.L_x_2358:
[----:B------:R-:W-:Y:S01]  /*bcd0*/  LOP3.LUT P0, RZ, R146, 0x4, RZ, 0xc0, !PT ;  /* 0x0000000492ff7812 */ /* 0x000fe2000780c0ff */
[----:B------:R-:W0:Y:S01]  /*bce0*/  LDGDEPBAR ;  /* 0x00000000000079af */ /* 0x000e220000000000 */
[----:B------:R-:W-:Y:S01]  /*bcf0*/  MOV R0, 0x40 ;  /* 0x0000004000007802 */ /* 0x000fe20000000f00 */
[----:B------:R-:W-:Y:S01]  /*bd00*/  WARPSYNC 0xffffffff ;  /* 0xffffffff00007948 */ /* 0x000fe20003800000 */
[----:B-1-3--:R-:W-:Y:S01]  /*bd10*/  HMMA.16816.F32.BF16 R24, R16, R36, RZ ;  /* 0x000000241018723c */ /* 0x00afe200000418ff */
[----:B------:R-:W-:Y:S01]  /*bd20*/  LDSM.16.M88.4 R8, [R200] ;  /* 0x00000000c808783b */ /* 0x000fe20000000200 */
[----:B------:R-:W-:Y:S01]  /*bd30*/  SEL R0, R0, 0xffffffc0, !P0 ;  /* 0xffffffc000007807 */ /* 0x000fe20004000000 */
[----:B------:R-:W-:Y:S01]  /*bd40*/  BSSY B1, `(.L_x_2361) ;  /* 0x0000135000017945 */ /* 0x000fe20003800000 */
[----:B------:R-:W-:Y:S01]  /*bd50*/  ISETP.GT.AND P0, PT, R129, R247, PT ;  /* 0x000000f78100720c */ /* 0x000fe20003f04270 */
[----:B------:R-:W-:Y:S01]  /*bd60*/  LDSM.16.M88.4 R76, [R201+0x1800] ;  /* 0x00180000c94c783b */ /* 0x000fe20000000200 */
[----:B------:R-:W-:-:S02]  /*bd70*/  IADD3 R147, R192, R0, RZ ;  /* 0x00000000c0937210 */ /* 0x000fc40007ffe0ff */
[C---:B------:R-:W-:Y:S01]  /*bd80*/  HMMA.16816.F32.BF16 R36, R16.reuse, R38, RZ ;  /* 0x000000261024723c */ /* 0x040fe200000418ff */
[C---:B------:R-:W-:Y:S01]  /*bd90*/  IADD3 R15, R201.reuse, R0, RZ ;  /* 0x00000000c90f7210 */ /* 0x040fe20007ffe0ff */
[----:B------:R-:W-:Y:S01]  /*bda0*/  LDSM.16.M88.4 R80, [R192+0x3000] ;  /* 0x00300000c050783b */ /* 0x000fe20000000200 */
[C---:B------:R-:W-:Y:S02]  /*bdb0*/  IADD3 R210, R201.reuse, 0x4800, RZ ;  /* 0x00004800c9d27810 */ /* 0x040fe40007ffe0ff */
[C---:B------:R-:W-:Y:S01]  /*bdc0*/  IADD3 R209, R201.reuse, 0x5800, RZ ;  /* 0x00005800c9d17810 */ /* 0x040fe20007ffe0ff */
[----:B------:R-:W1:Y:S01]  /*bdd0*/  LDSM.16.M88.4 R48, [R147] ;  /* 0x000000009330783b */ /* 0x000e620000000200 */
[C---:B------:R-:W-:Y:S01]  /*bde0*/  IADD3 R208, R201.reuse, 0x5000, RZ ;  /* 0x00005000c9d07810 */ /* 0x040fe20007ffe0ff */
[----:B------:R-:W-:Y:S01]  /*bdf0*/  HMMA.16816.F32.BF16 R32, R16, R40, RZ ;  /* 0x000000281020723c */ /* 0x000fe200000418ff */
[C---:B------:R-:W-:Y:S01]  /*be00*/  IADD3 R207, R201.reuse, 0x3000, RZ ;  /* 0x00003000c9cf7810 */ /* 0x040fe20007ffe0ff */
[----:B------:R-:W2:Y:S01]  /*be10*/  LDSM.16.M88.4 R52, [R147+0x800] ;  /* 0x000800009334783b */ /* 0x000ea20000000200 */
[----:B------:R-:W-:-:S02]  /*be20*/  IADD3 R206, R201, 0x4000, RZ ;  /* 0x00004000c9ce7810 */ /* 0x000fc40007ffe0ff */
[C---:B------:R-:W-:Y:S01]  /*be30*/  IADD3 R205, R201.reuse, 0x3800, RZ ;  /* 0x00003800c9cd7810 */ /* 0x040fe20007ffe0ff */
[----:B------:R-:W3:Y:S01]  /*be40*/  LDSM.16.M88.4 R60, [R147+0x1000] ;  /* 0x00100000933c783b */ /* 0x000ee20000000200 */
[C---:B------:R-:W-:Y:S01]  /*be50*/  IADD3 R204, R201.reuse, 0x1800, RZ ;  /* 0x00001800c9cc7810 */ /* 0x040fe20007ffe0ff */
[----:B------:R-:W-:Y:S01]  /*be60*/  HMMA.16816.F32.BF16 R40, R16, R42, RZ ;  /* 0x0000002a1028723c */ /* 0x000fe200000418ff */
[C---:B------:R-:W-:Y:S01]  /*be70*/  IADD3 R203, R201.reuse, 0x2800, RZ ;  /* 0x00002800c9cb7810 */ /* 0x040fe20007ffe0ff */
[----:B------:R-:W-:Y:S01]  /*be80*/  LDSM.16.M88.4 R68, [R15] ;  /* 0x000000000f44783b */ /* 0x000fe20000000200 */
[----:B------:R-:W-:-:S03]  /*be90*/  IADD3 R202, R201, 0x2000, RZ ;  /* 0x00002000c9ca7810 */ /* 0x000fc60007ffe0ff */
[----:B------:R-:W-:Y:S02]  /*bea0*/  LDSM.16.M88.4 R84, [R147+0x1800] ;  /* 0x001800009354783b */ /* 0x000fe40000000200 */
[C---:B------:R-:W-:Y:S08]  /*beb0*/  HMMA.16816.F32.BF16 R44, R16.reuse, R28, RZ ;  /* 0x0000001c102c723c */ /* 0x040ff000000418ff */
[----:B------:R-:W-:Y:S01]  /*bec0*/  HMMA.16816.F32.BF16 R28, R16, R30, RZ ;  /* 0x0000001e101c723c */ /* 0x000fe200000418ff */
[----:B------:R-:W5:Y:S07]  /*bed0*/  LDSM.16.M88.4 R16, [R199] ;  /* 0x00000000c710783b */ /* 0x000f6e0000000200 */
[C---:B------:R-:W-:Y:S08]  /*bee0*/  HMMA.16816.F32.BF16 R24, R20.reuse, R56, R24 ;  /* 0x000000381418723c */ /* 0x040ff00000041818 */
[C---:B------:R-:W-:Y:S01]  /*bef0*/  HMMA.16816.F32.BF16 R36, R20.reuse, R58, R36 ;  /* 0x0000003a1424723c */ /* 0x040fe20000041824 */
[----:B------:R-:W4:Y:S07]  /*bf00*/  LDSM.16.M88.4 R56, [R15+0x800] ;  /* 0x000800000f38783b */ /* 0x000f2e0000000200 */
[C---:B------:R-:W-:Y:S08]  /*bf10*/  HMMA.16816.F32.BF16 R32, R20.reuse, R64, R32 ;  /* 0x000000401420723c */ /* 0x040ff00000041820 */
[C---:B------:R-:W-:Y:S01]  /*bf20*/  HMMA.16816.F32.BF16 R40, R20.reuse, R66, R40 ;  /* 0x000000421428723c */ /* 0x040fe20000041828 */
[----:B------:R-:W3:Y:S07]  /*bf30*/  LDSM.16.M88.4 R64, [R15+0x1000] ;  /* 0x001000000f40783b */ /* 0x000eee0000000200 */
[C---:B------:R-:W-:Y:S08]  /*bf40*/  HMMA.16816.F32.BF16 R44, R20.reuse, R72, R44 ;  /* 0x00000048142c723c */ /* 0x040ff0000004182c */
[----:B------:R-:W-:Y:S01]  /*bf50*/  HMMA.16816.F32.BF16 R28, R20, R74, R28 ;  /* 0x0000004a141c723c */ /* 0x000fe2000004181c */
[----:B------:R-:W-:Y:S07]  /*bf60*/  LDSM.16.M88.4 R72, [R192+0x1800] ;  /* 0x00180000c048783b */ /* 0x000fee0000000200 */
[C---:B-1----:R-:W-:Y:S01]  /*bf70*/  HMMA.16816.F32.BF16 R20, R8.reuse, R48, R24 ;  /* 0x000000300814723c */ /* 0x042fe20000041818 */
[----:B------:R-:W1:Y:S07]  /*bf80*/  LDSM.16.M88.4 R24, [R197+0x4000] ;  /* 0x00400000c518783b */ /* 0x000e6e0000000200 */
[C---:B------:R-:W-:Y:S08]  /*bf90*/  HMMA.16816.F32.BF16 R48, R8.reuse, R50, R36 ;  /* 0x000000320830723c */ /* 0x040ff00000041824 */
[C---:B--2---:R-:W-:Y:S08]  /*bfa0*/  HMMA.16816.F32.BF16 R32, R8.reuse, R52, R32 ;  /* 0x000000340820723c */ /* 0x044ff00000041820 */
[C---:B------:R-:W-:Y:S01]  /*bfb0*/  HMMA.16816.F32.BF16 R40, R8.reuse, R54, R40 ;  /* 0x000000360828723c */ /* 0x040fe20000041828 */
[----:B------:R-:W2:Y:S07]  /*bfc0*/  LDSM.16.M88.4 R52, [R192+0x2000] ;  /* 0x00200000c034783b */ /* 0x000eae0000000200 */
[C---:B---3--:R-:W-:Y:S08]  /*bfd0*/  HMMA.16816.F32.BF16 R44, R8.reuse, R60, R44 ;  /* 0x0000003c082c723c */ /* 0x048ff0000004182c */
[----:B------:R-:W-:Y:S01]  /*bfe0*/  HMMA.16816.F32.BF16 R28, R8, R62, R28 ;  /* 0x0000003e081c723c */ /* 0x000fe2000004181c */
[----:B------:R-:W3:Y:S04]  /*bff0*/  LDSM.16.M88.4 R60, [R192+0x2800] ;  /* 0x00280000c03c783b */ /* 0x000ee80000000200 */
[----:B------:R-:W1:Y:S03]  /*c000*/  LDSM.16.M88.4 R8, [R198+0x4000] ;  /* 0x00400000c608783b */ /* 0x000e660000000200 */
[C---:B-----5:R-:W-:Y:S08]  /*c010*/  HMMA.16816.F32.BF16 R20, R16.reuse, R68, R20 ;  /* 0x000000441014723c */ /* 0x060ff00000041814 */
[C---:B------:R-:W-:Y:S01]  /*c020*/  HMMA.16816.F32.BF16 R48, R16.reuse, R70, R48 ;  /* 0x000000461030723c */ /* 0x040fe20000041830 */
[----:B------:R-:W-:Y:S07]  /*c030*/  LDSM.16.M88.4 R68, [R201+0x2800] ;  /* 0x00280000c944783b */ /* 0x000fee0000000200 */
[C---:B----4-:R-:W-:Y:S08]  /*c040*/  HMMA.16816.F32.BF16 R36, R16.reuse, R56, R32 ;  /* 0x000000381024723c */ /* 0x050ff00000041820 */
[C---:B------:R-:W-:Y:S01]  /*c050*/  HMMA.16816.F32.BF16 R32, R16.reuse, R58, R40 ;  /* 0x0000003a1020723c */ /* 0x040fe20000041828 */
[----:B------:R-:W4:Y:S07]  /*c060*/  LDSM.16.M88.4 R56, [R201+0x2000] ;  /* 0x00200000c938783b */ /* 0x000f2e0000000200 */
[C---:B------:R-:W-:Y:S08]  /*c070*/  HMMA.16816.F32.BF16 R44, R16.reuse, R64, R44 ;  /* 0x00000040102c723c */ /* 0x040ff0000004182c */
[----:B------:R-:W-:Y:S01]  /*c080*/  HMMA.16816.F32.BF16 R28, R16, R66, R28 ;  /* 0x00000042101c723c */ /* 0x000fe2000004181c */
[----:B------:R-:W-:Y:S07]  /*c090*/  LDSM.16.M88.4 R64, [R147+0x2800] ;  /* 0x002800009340783b */ /* 0x000fee0000000200 */
        /* <DEDUP_REMOVED lines=8> */
[----:B------:R-:W-:Y:S01]  /*c120*/  HMMA.16816.F32.BF16 R28, R24, R62, R28 ;  /* 0x0000003e181c723c */ /* 0x000fe2000004181c */
[----:B------:R-:W3:Y:S04]  /*c130*/  LDSM.16.M88.4 R24, [R199+0x4000] ;  /* 0x00400000c718783b */ /* 0x000ee80000000200 */
[----:B------:R-:W5:Y:S03]  /*c140*/  LDSM.16.M88.4 R60, [R15+0x2000] ;  /* 0x002000000f3c783b */ /* 0x000f660000000200 */
[C---:B------:R-:W-:Y:S08]  /*c150*/  HMMA.16816.F32.BF16 R16, R8.reuse, R76, R16 ;  /* 0x0000004c0810723c */ /* 0x040ff00000041810 */
[C---:B------:R-:W-:Y:S01]  /*c160*/  HMMA.16816.F32.BF16 R48, R8.reuse, R78, R48 ;  /* 0x0000004e0830723c */ /* 0x040fe20000041830 */
[----:B------:R-:W-:Y:S07]  /*c170*/  LDSM.16.M88.4 R76, [R201+0x3000] ;  /* 0x00300000c94c783b */ /* 0x000fee0000000200 */
[C---:B----4-:R-:W-:Y:S08]  /*c180*/  HMMA.16816.F32.BF16 R44, R8.reuse, R56, R40 ;  /* 0x00000038082c723c */ /* 0x050ff00000041828 */
[C---:B------:R-:W-:Y:S08]  /*c190*/  HMMA.16816.F32.BF16 R40, R8.reuse, R58, R36 ;  /* 0x0000003a0828723c */ /* 0x040ff00000041824 */
[C---:B------:R-:W-:Y:S08]  /*c1a0*/  HMMA.16816.F32.BF16 R36, R8.reuse, R68, R32 ;  /* 0x000000440824723c */ /* 0x040ff00000041820 */
[----:B------:R-:W-:Y:S01]  /*c1b0*/  HMMA.16816.F32.BF16 R28, R8, R70, R28 ;  /* 0x00000046081c723c */ /* 0x000fe2000004181c */
[----:B------:R-:W4:Y:S07]  /*c1c0*/  LDSM.16.M88.4 R68, [R15+0x2800] ;  /* 0x002800000f44783b */ /* 0x000f2e0000000200 */
[C---:B-1----:R-:W-:Y:S01]  /*c1d0*/  HMMA.16816.F32.BF16 R8, R20.reuse, R84, R16 ;  /* 0x000000541408723c */ /* 0x042fe20000041810 */
[----:B------:R-:W1:Y:S07]  /*c1e0*/  LDSM.16.M88.4 R16, [R197+0x8000] ;  /* 0x00800000c510783b */ /* 0x000e6e0000000200 */
[C---:B------:R-:W-:Y:S01]  /*c1f0*/  HMMA.16816.F32.BF16 R32, R20.reuse, R86, R48 ;  /* 0x000000561420723c */ /* 0x040fe20000041830 */
[----:B------:R-:W1:Y:S04]  /*c200*/  LDSM.16.M88.4 R48, [R192+0x3800] ;  /* 0x00380000c030783b */ /* 0x000e680000000200 */
[----:B------:R-:W-:Y:S03]  /*c210*/  LDSM.16.M88.4 R84, [R147+0x4000] ;  /* 0x004000009354783b */ /* 0x000fe60000000200 */
[C---:B--2---:R-:W-:Y:S08]  /*c220*/  HMMA.16816.F32.BF16 R44, R20.reuse, R52, R44 ;  /* 0x00000034142c723c */ /* 0x044ff0000004182c */
[C---:B------:R-:W-:Y:S08]  /*c230*/  HMMA.16816.F32.BF16 R40, R20.reuse, R54, R40 ;  /* 0x000000361428723c */ /* 0x040ff00000041828 */
[C---:B------:R-:W-:Y:S08]  /*c240*/  HMMA.16816.F32.BF16 R36, R20.reuse, R64, R36 ;  /* 0x000000401424723c */ /* 0x040ff00000041824 */
[----:B------:R-:W-:Y:S01]  /*c250*/  HMMA.16816.F32.BF16 R28, R20, R66, R28 ;  /* 0x00000042141c723c */ /* 0x000fe2000004181c */
[----:B------:R-:W2:Y:S07]  /*c260*/  LDSM.16.M88.4 R64, [R192+0x4000] ;  /* 0x00400000c040783b */ /* 0x000eae0000000200 */
[C---:B---3--:R-:W-:Y:S01]  /*c270*/  HMMA.16816.F32.BF16 R20, R24.reuse, R72, R8 ;  /* 0x000000481814723c */ /* 0x048fe20000041808 */
[----:B------:R-:W3:Y:S07]  /*c280*/  LDSM.16.M88.4 R8, [R198+0x8000] ;  /* 0x00800000c608783b */ /* 0x000eee0000000200 */
[C---:B------:R-:W-:Y:S01]  /*c290*/  HMMA.16816.F32.BF16 R32, R24.reuse, R74, R32 ;  /* 0x0000004a1820723c */ /* 0x040fe20000041820 */
[----:B------:R-:W-:Y:S07]  /*c2a0*/  LDSM.16.M88.4 R72, [R201+0x4000] ;  /* 0x00400000c948783b */ /* 0x000fee0000000200 */
[C---:B-----5:R-:W-:Y:S08]  /*c2b0*/  HMMA.16816.F32.BF16 R56, R24.reuse, R60, R44 ;  /* 0x0000003c1838723c */ /* 0x060ff0000004182c */
[C---:B------:R-:W-:Y:S01]  /*c2c0*/  HMMA.16816.F32.BF16 R40, R24.reuse, R62, R40 ;  /* 0x0000003e1828723c */ /* 0x040fe20000041828 */
[----:B------:R-:W5:Y:S07]  /*c2d0*/  LDSM.16.M88.4 R60, [R201+0x3800] ;  /* 0x00380000c93c783b */ /* 0x000f6e0000000200 */
[C---:B----4-:R-:W-:Y:S08]  /*c2e0*/  HMMA.16816.F32.BF16 R36, R24.reuse, R68, R36 ;  /* 0x000000441824723c */ /* 0x050ff00000041824 */
[----:B------:R-:W-:Y:S01]  /*c2f0*/  HMMA.16816.F32.BF16 R28, R24, R70, R28 ;  /* 0x00000046181c723c */ /* 0x000fe2000004181c */
[----:B------:R-:W-:Y:S07]  /*c300*/  LDSM.16.M88.4 R68, [R15+0x3000] ;  /* 0x003000000f44783b */ /* 0x000fee0000000200 */
[C---:B-1----:R-:W-:Y:S08]  /*c310*/  HMMA.16816.F32.BF16 R20, R16.reuse, R80, R20 ;  /* 0x000000501014723c */ /* 0x042ff00000041814 */
[C---:B------:R-:W-:Y:S01]  /*c320*/  HMMA.16816.F32.BF16 R24, R16.reuse, R82, R32 ;  /* 0x000000521018723c */ /* 0x040fe20000041820 */
[----:B------:R-:W-:Y:S04]  /*c330*/  LDSM.16.M88.4 R32, [R200+0x8000] ;  /* 0x00800000c820783b */ /* 0x000fe80000000200 */
[----:B------:R-:W1:Y:S03]  /*c340*/  LDSM.16.M88.4 R80, [R147+0x3000] ;  /* 0x003000009350783b */ /* 0x000e660000000200 */
[C---:B------:R-:W-:Y:S08]  /*c350*/  HMMA.16816.F32.BF16 R56, R16.reuse, R48, R56 ;  /* 0x000000301038723c */ /* 0x040ff00000041838 */
[C---:B------:R-:W-:Y:S08]  /*c360*/  HMMA.16816.F32.BF16 R48, R16.reuse, R50, R40 ;  /* 0x000000321030723c */ /* 0x040ff00000041828 */
[C---:B--2---:R-:W-:Y:S08]  /*c370*/  HMMA.16816.F32.BF16 R52, R16.reuse, R64, R36 ;  /* 0x000000401034723c */ /* 0x044ff00000041824 */
[----:B------:R-:W-:Y:S01]  /*c380*/  HMMA.16816.F32.BF16 R44, R16, R66, R28 ;  /* 0x00000042102c723c */ /* 0x000fe2000004181c */
[----:B------:R-:W2:Y:S04]  /*c390*/  LDSM.16.M88.4 R28, [R199+0x8000] ;  /* 0x00800000c71c783b */ /* 0x000ea80000000200 */
[----:B------:R-:W-:Y:S03]  /*c3a0*/  LDSM.16.M88.4 R64, [R192+0x4800] ;  /* 0x00480000c040783b */ /* 0x000fe60000000200 */
[C---:B---3--:R-:W-:Y:S01]  /*c3b0*/  HMMA.16816.F32.BF16 R16, R8.reuse, R76, R20 ;  /* 0x0000004c0810723c */ /* 0x048fe20000041814 */
[----:B------:R-:W3:Y:S07]  /*c3c0*/  LDSM.16.M88.4 R20, [R147+0x3800] ;  /* 0x003800009314783b */ /* 0x000eee0000000200 */
[C---:B------:R-:W-:Y:S01]  /*c3d0*/  HMMA.16816.F32.BF16 R36, R8.reuse, R78, R24 ;  /* 0x0000004e0824723c */ /* 0x040fe20000041818 */
[----:B------:R-:W4:Y:S04]  /*c3e0*/  LDSM.16.M88.4 R24, [R197+0xc000] ;  /* 0x00c00000c518783b */ /* 0x000f280000000200 */
[----:B------:R-:W-:Y:S03]  /*c3f0*/  LDSM.16.M88.4 R76, [R15+0x4800] ;  /* 0x004800000f4c783b */ /* 0x000fe60000000200 */
[----:B-----5:R-:W-:Y:S01]  /*c400*/  HMMA.16816.F32.BF16 R40, R8, R60, R56 ;  /* 0x0000003c0828723c */ /* 0x020fe20000041838 */
[----:B------:R-:W5:Y:S07]  /*c410*/  LDSM.16.M88.4 R56, [R15+0x3800] ;  /* 0x003800000f38783b */ /* 0x000f6e0000000200 */
[C---:B-1----:R-:W-:Y:S08]  /*c420*/  HMMA.16816.F32.BF16 R16, R32.reuse, R80, R16 ;  /* 0x000000502010723c */ /* 0x042ff00000041810 */
[----:B------:R-:W-:Y:S01]  /*c430*/  HMMA.16816.F32.BF16 R36, R32, R82, R36 ;  /* 0x000000522024723c */ /* 0x000fe20000041824 */
[----:B------:R-:W-:Y:S07]  /*c440*/  LDSM.16.M88.4 R80, [R192+0x5800] ;  /* 0x00580000c050783b */ /* 0x000fee0000000200 */
[C---:B------:R-:W-:Y:S08]  /*c450*/  HMMA.16816.F32.BF16 R48, R8.reuse, R62, R48 ;  /* 0x0000003e0830723c */ /* 0x040ff00000041830 */
[C---:B------:R-:W-:Y:S08]  /*c460*/  HMMA.16816.F32.BF16 R52, R8.reuse, R72, R52 ;  /* 0x000000480834723c */ /* 0x040ff00000041834 */
[----:B------:R-:W-:Y:S01]  /*c470*/  HMMA.16816.F32.BF16 R92, R8, R74, R44 ;  /* 0x0000004a085c723c */ /* 0x000fe2000004182c */
[----:B------:R-:W-:Y:S07]  /*c480*/  LDSM.16.M88.4 R72, [R192+0x5000] ;  /* 0x00500000c048783b */ /* 0x000fee0000000200 */
[----:B--2---:R-:W-:Y:S01]  /*c490*/  HMMA.16816.F32.BF16 R8, R28, R68, R16 ;  /* 0x000000441c08723c */ /* 0x004fe20000041810 */
[----:B------:R-:W-:Y:S07]  /*c4a0*/  LDSM.16.M88.4 R16, [R200+0xc000] ;  /* 0x00c00000c810783b */ /* 0x000fee0000000200 */
[----:B---3--:R-:W-:Y:S08]  /*c4b0*/  HMMA.16816.F32.BF16 R40, R32, R20, R40 ;  /* 0x000000142028723c */ /* 0x008ff00000041828 */
[----:B------:R-:W-:Y:S01]  /*c4c0*/  HMMA.16816.F32.BF16 R36, R28, R70, R36 ;  /* 0x000000461c24723c */ /* 0x000fe20000041824 */
[----:B------:R-:W-:Y:S07]  /*c4d0*/  LDSM.16.M88.4 R68, [R201+0x5000] ;  /* 0x00500000c944783b */ /* 0x000fee0000000200 */
[C---:B------:R-:W-:Y:S01]  /*c4e0*/  HMMA.16816.F32.BF16 R48, R32.reuse, R22, R48 ;  /* 0x000000162030723c */ /* 0x040fe20000041830 */
[----:B------:R-:W-:Y:S07]  /*c4f0*/  LDSM.16.M88.4 R20, [R198+0xc000] ;  /* 0x00c00000c614783b */ /* 0x000fee0000000200 */
[----:B------:R-:W-:Y:S01]  /*c500*/  HMMA.16816.F32.BF16 R88, R32, R84, R52 ;  /* 0x000000542058723c */ /* 0x000fe20000041834 */
[----:B------:R-:W1:Y:S07]  /*c510*/  LDSM.16.M88.4 R52, [R201+0x4800] ;  /* 0x00480000c934783b */ /* 0x000e6e0000000200 */
[----:B----4-:R-:W-:Y:S08]  /*c520*/  HMMA.16816.F32.BF16 R8, R24, R64, R8 ;  /* 0x000000401808723c */ /* 0x010ff00000041808 */
[----:B-----5:R-:W-:Y:S08]  /*c530*/  HMMA.16816.F32.BF16 R44, R28, R56, R40 ;  /* 0x000000381c2c723c */ /* 0x020ff00000041828 */
[----:B------:R-:W-:Y:S01]  /*c540*/  HMMA.16816.F32.BF16 R40, R24, R66, R36 ;  /* 0x000000421828723c */ /* 0x000fe20000041824 */
[----:B------:R-:W2:Y:S07]  /*c550*/  LDSM.16.M88.4 R64, [R15+0x4000] ;  /* 0x004000000f40783b */ /* 0x000eae0000000200 */
[----:B------:R-:W-:Y:S01]  /*c560*/  HMMA.16816.F32.BF16 R60, R28, R58, R48 ;  /* 0x0000003a1c3c723c */ /* 0x000fe20000041830 */
[----:B------:R-:W3:Y:S07]  /*c570*/  LDSM.16.M88.4 R56, [R147+0x4800] ;  /* 0x004800009338783b */ /* 0x000eee0000000200 */
[----:B------:R-:W-:Y:S01]  /*c580*/  HMMA.16816.F32.BF16 R32, R32, R86, R92 ;  /* 0x000000562020723c */ /* 0x000fe2000004185c */
[----:B------:R-:W-:Y:S07]  /*c590*/  LDSM.16.M88.4 R84, [R147+0x5000] ;  /* 0x005000009354783b */ /* 0x000fee0000000200 */
[----:B-1----:R-:W-:Y:S01]  /*c5a0*/  HMMA.16816.F32.BF16 R36, R20, R52, R8 ;  /* 0x000000341424723c */ /* 0x002fe20000041808 */
[----:B------:R-:W1:Y:S07]  /*c5b0*/  LDSM.16.M88.4 R8, [R199+0xc000] ;  /* 0x00c00000c708783b */ /* 0x000e6e0000000200 */
[----:B------:R-:W-:Y:S08]  /*c5c0*/  HMMA.16816.F32.BF16 R48, R24, R72, R44 ;  /* 0x000000481830723c */ /* 0x000ff0000004182c */
[----:B------:R-:W-:Y:S08]  /*c5d0*/  HMMA.16816.F32.BF16 R44, R20, R54, R40 ;  /* 0x00000036142c723c */ /* 0x000ff00000041828 */
[C---:B--2---:R-:W-:Y:S08]  /*c5e0*/  HMMA.16816.F32.BF16 R40, R28.reuse, R64, R88 ;  /* 0x000000401c28723c */ /* 0x044ff00000041858 */
[----:B------:R-:W-:Y:S08]  /*c5f0*/  HMMA.16816.F32.BF16 R28, R28, R66, R32 ;  /* 0x000000421c1c723c */ /* 0x000ff00000041820 */
[----:B---3--:R-:W-:Y:S08]  /*c600*/  HMMA.16816.F32.BF16 R36, R16, R56, R36 ;  /* 0x000000381024723c */ /* 0x008ff00000041824 */
[----:B------:R-:W-:Y:S01]  /*c610*/  HMMA.16816.F32.BF16 R52, R24, R74, R60 ;  /* 0x0000004a1834723c */ /* 0x000fe2000004183c */
[----:B------:R-:W2:Y:S04]  /*c620*/  LDSM.16.M88.4 R72, [R201+0x5800] ;  /* 0x00580000c948783b */ /* 0x000ea80000000200 */
[----:B------:R-:W3:Y:S03]  /*c630*/  LDSM.16.M88.4 R60, [R15+0x5000] ;  /* 0x005000000f3c783b */ /* 0x000ee60000000200 */
[----:B------:R-:W-:Y:S08]  /*c640*/  HMMA.16816.F32.BF16 R48, R20, R68, R48 ;  /* 0x000000441430723c */ /* 0x000ff00000041830 */
[C---:B------:R-:W-:Y:S08]  /*c650*/  HMMA.16816.F32.BF16 R32, R24.reuse, R80, R40 ;  /* 0x000000501820723c */ /* 0x040ff00000041828 */
[----:B------:R-:W-:Y:S08]  /*c660*/  HMMA.16816.F32.BF16 R24, R24, R82, R28 ;  /* 0x000000521818723c */ /* 0x000ff0000004181c */
[----:B------:R-:W-:Y:S08]  /*c670*/  HMMA.16816.F32.BF16 R44, R16, R58, R44 ;  /* 0x0000003a102c723c */ /* 0x000ff0000004182c */
[----:B-1----:R-:W-:Y:S08]  /*c680*/  HMMA.16816.F32.BF16 R56, R8, R76, R36 ;  /* 0x0000004c0838723c */ /* 0x002ff00000041824 */
[----:B------:R-:W-:Y:S08]  /*c690*/  HMMA.16816.F32.BF16 R36, R20, R70, R52 ;  /* 0x000000461424723c */ /* 0x000ff00000041834 */
[----:B------:R-:W-:Y:S01]  /*c6a0*/  HMMA.16816.F32.BF16 R40, R16, R84, R48 ;  /* 0x000000541028723c */ /* 0x000fe20000041830 */
[----:B------:R-:W1:Y:S07]  /*c6b0*/  LDSM.16.M88.4 R48, [R147+0x5800] ;  /* 0x005800009330783b */ /* 0x000e6e0000000200 */
[----:B--2---:R-:W-:Y:S01]  /*c6c0*/  HMMA.16816.F32.BF16 R28, R20, R72, R32 ;  /* 0x00000048141c723c */ /* 0x004fe20000041820 */
[----:B------:R-:W-:-:S02]  /*c6d0*/  FMUL.FTZ R56, R56, c[0x0][0x320] ;  /* 0x0000c80038387a20 */ /* 0x000fc40000410000 */
[----:B------:R-:W-:Y:S02]  /*c6e0*/  FMUL.FTZ R57, R57, c[0x0][0x320] ;  /* 0x0000c80039397a20 */ /* 0x000fe40000410000 */
[----:B------:R-:W-:Y:S02]  /*c6f0*/  FMUL.FTZ R58, R58, c[0x0][0x320] ;  /* 0x0000c8003a3a7a20 */ /* 0x000fe40000410000 */
[----:B------:R-:W-:Y:S01]  /*c700*/  FMUL.FTZ R59, R59, c[0x0][0x320] ;  /* 0x0000c8003b3b7a20 */ /* 0x000fe20000410000 */
[----:B------:R-:W-:Y:S01]  /*c710*/  HMMA.16816.F32.BF16 R20, R20, R74, R24 ;  /* 0x0000004a1414723c */ /* 0x000fe20000041818 */
[----:B------:R-:W2:Y:S07]  /*c720*/  MUFU.TANH R56, R56 ;  /* 0x0000003800387308 */ /* 0x000eae0000002400 */
[----:B------:R-:W-:Y:S01]  /*c730*/  HMMA.16816.F32.BF16 R32, R16, R86, R36 ;  /* 0x000000561020723c */ /* 0x000fe20000041824 */
[----:B------:R-:W4:Y:S07]  /*c740*/  MUFU.TANH R57, R57 ;  /* 0x0000003900397308 */ /* 0x000f2e0000002400 */
[----:B---3--:R-:W-:Y:S01]  /*c750*/  HMMA.16816.F32.BF16 R36, R8, R60, R40 ;  /* 0x0000003c0824723c */ /* 0x008fe20000041828 */
[----:B------:R-:W3:Y:S01]  /*c760*/  LDSM.16.M88.4 R40, [R15+0x5800] ;  /* 0x005800000f28783b */ /* 0x000ee20000000200 */
[----:B------:R-:W2:Y:S01]  /*c770*/  MUFU.TANH R58, R58 ;  /* 0x0000003a003a7308 */ /* 0x000ea20000002400 */
[----:B------:R-:W-:-:S05]  /*c780*/  DEPBAR.LE SB0, 0x0 ;  /* 0x000080000000791a */ /* 0x000fca0000000000 */
[----:B------:R-:W-:Y:S02]  /*c790*/  HMMA.16816.F32.BF16 R44, R8, R78, R44 ;  /* 0x0000004e082c723c */ /* 0x000fe4000004182c */
[----:B------:R-:W2:Y:S06]  /*c7a0*/  MUFU.TANH R59, R59 ;  /* 0x0000003b003b7308 */ /* 0x000eac0000002400 */
[C---:B-1----:R-:W-:Y:S08]  /*c7b0*/  HMMA.16816.F32.BF16 R24, R16.reuse, R48, R28 ;  /* 0x000000301018723c */ /* 0x042ff0000004181c */
[----:B------:R-:W-:Y:S01]  /*c7c0*/  HMMA.16816.F32.BF16 R16, R16, R50, R20 ;  /* 0x000000321010723c */ /* 0x000fe20000041814 */
        /* <DEDUP_REMOVED lines=10> */
[C---:B---3--:R-:W-:Y:S02]  /*c870*/  HMMA.16816.F32.BF16 R20, R8.reuse, R40, R24 ;  /* 0x000000280814723c */ /* 0x048fe40000041818 */
[----:B------:R3:W1:Y:S06]  /*c880*/  MUFU.TANH R52, R44 ;  /* 0x0000002c00347308 */ /* 0x00066c0000002400 */
[----:B------:R-:W-:Y:S02]  /*c890*/  HMMA.16816.F32.BF16 R8, R8, R42, R16 ;  /* 0x0000002a0808723c */ /* 0x000fe40000041810 */
[----:B------:R3:W1:Y:S06]  /*c8a0*/  MUFU.TANH R44, R36 ;  /* 0x00000024002c7308 */ /* 0x00066c0000002400 */
        /* <DEDUP_REMOVED lines=12> */
[----:B------:R3:W1:Y:S01]  /*c970*/  MUFU.TANH R28, R29 ;  /* 0x0000001d001c7308 */ /* 0x0006620000002400 */
[----:B------:R-:W-:Y:S02]  /*c980*/  FMUL.FTZ R10, R10, c[0x0][0x320] ;  /* 0x0000c8000a0a7a20 */ /* 0x000fe40000410000 */
[----:B------:R-:W-:-:S05]  /*c990*/  FMUL.FTZ R11, R11, c[0x0][0x320] ;  /* 0x0000c8000b0b7a20 */ /* 0x000fca0000410000 */
[----:B------:R3:W1:Y:S08]  /*c9a0*/  MUFU.TANH R36, R30 ;  /* 0x0000001e00247308 */ /* 0x0006700000002400 */
[----:B------:R-:W1:Y:S08]  /*c9b0*/  MUFU.TANH R46, R46 ;  /* 0x0000002e002e7308 */ /* 0x000e700000002400 */
[----:B------:R-:W1:Y:S08]  /*c9c0*/  MUFU.TANH R47, R47 ;  /* 0x0000002f002f7308 */ /* 0x000e700000002400 */
[----:B------:R-:W1:Y:S08]  /*c9d0*/  MUFU.TANH R38, R38 ;  /* 0x0000002600267308 */ /* 0x000e700000002400 */
[----:B------:R-:W1:Y:S08]  /*c9e0*/  MUFU.TANH R39, R39 ;  /* 0x0000002700277308 */ /* 0x000e700000002400 */
        /* <DEDUP_REMOVED lines=8> */
[----:B------:R3:W1:Y:S01]  /*ca70*/  MUFU.TANH R35, R11 ;  /* 0x0000000b00237308 */ /* 0x0006620000002400 */
[----:B------:R-:W-:Y:S06]  /*ca80*/  BAR.SYNC.DEFER_BLOCKING 0x0 ;  /* 0x0000000000007b1d */ /* 0x000fec0000010000 */
[----:B------:R-:W-:Y:S05]  /*ca90*/  @!P0 BRA `(.L_x_2362) ;  /* 0x000005f000008947 */ /* 0x000fea0003800000 */
[----:B--2-4-:R-:W2:Y:S04]  /*caa0*/  LDL R2, [R1+0x84] ;  /* 0x0000840001027983 */ /* 0x014ea80000100800 */
[----:B------:R-:W4:Y:S04]  /*cab0*/  LDL.64 R100, [R1+0x90] ;  /* 0x0000900001647983 */ /* 0x000f280000100a00 */
[----:B------:R-:W5:Y:S01]  /*cac0*/  LDL R4, [R1+0x9c] ;  /* 0x00009c0001047983 */ /* 0x000f620000100800 */
[----:B------:R-:W-:-:S02]  /*cad0*/  IMAD.MOV.U32 R0, RZ, RZ, 0x1 ;  /* 0x00000001ff007424 */ /* 0x000fc400078e00ff */
[----:B------:R-:W-:Y:S01]  /*cae0*/  IMAD.IADD R3, R251, 0x1, R241 ;  /* 0x00000001fb037824 */ /* 0x000fe200078e02f1 */
[----:B---3--:R-:W3:Y:S02]  /*caf0*/  LDL.64 R98, [R1+0x88] ;  /* 0x0000880001627983 */ /* 0x008ee40000100a00 */
[----:B------:R-:W-:Y:S02]  /*cb00*/  ISETP.NE.AND P0, PT, R0, c[0x0][0x2b8], PT ;  /* 0x0000ae0000007a0c */ /* 0x000fe40003f05270 */
[C---:B------:R-:W-:Y:S01]  /*cb10*/  ISETP.GT.AND P1, PT, R3.reuse, 0x2f, PT ;  /* 0x0000002f0300780c */ /* 0x040fe20003f24270 */
[----:B------:R-:W-:Y:S01]  /*cb20*/  IMAD.MOV.U32 R224, RZ, RZ, RZ ;  /* 0x000000ffffe07224 */ /* 0x000fe200078e00ff */
[----:B------:R-:W3:Y:S01]  /*cb30*/  LDL R13, [R1+0x98] ;  /* 0x00009800010d7983 */ /* 0x000ee20000100800 */
[----:B--2---:R-:W-:-:S04]  /*cb40*/  IADD3 R2, R3, R128, R2 ;  /* 0x0000008003027210 */ /* 0x004fc80007ffe002 */
[----:B------:R-:W-:-:S05]  /*cb50*/  IADD3 R2, R2, -0x30, RZ ;  /* 0xffffffd002027810 */ /* 0x000fca0007ffe0ff */
[----:B------:R-:W-:-:S04]  /*cb60*/  @P0 IMAD.HI.U32 R3, R2, c[0x0][0x2bc], RZ ;  /* 0x0000af0002030a27 */ /* 0x000fc800078e00ff */
[----:B------:R-:W-:Y:S01]  /*cb70*/  IMAD.MOV.U32 R0, RZ, RZ, R2 ;  /* 0x000000ffff007224 */ /* 0x000fe200078e0002 */
[----:B------:R-:W-:-:S04]  /*cb80*/  @P0 SHF.R.U32.HI R0, RZ, c[0x0][0x2c0], R3 ;  /* 0x0000b000ff000a19 */ /* 0x000fc80000011603 */
[----:B----4-:R-:W-:-:S04]  /*cb90*/  @!P1 IADD3 R3, P0, R0, R100, RZ ;  /* 0x0000006400039210 */ /* 0x010fc80007f1e0ff */
[----:B-----5:R-:W-:Y:S02]  /*cba0*/  @!P1 LEA.HI.X.SX32 R4, R0, R4, 0x1, P0 ;  /* 0x0000000400049211 */ /* 0x020fe400000f0eff */
[----:B------:R-:W-:-:S04]  /*cbb0*/  @!P1 LEA R8, P0, R3, c[0x0][0x2a0], 0x2 ;  /* 0x0000a80003089a11 */ /* 0x000fc800078010ff */
[----:B------:R-:W-:-:S05]  /*cbc0*/  @!P1 LEA.HI.X R9, R3, c[0x0][0x2a4], R4, 0x2, P0 ;  /* 0x0000a90003099a11 */ /* 0x000fca00000f1404 */
[----:B------:R-:W2:Y:S01]  /*cbd0*/  @!P1 LDG.E R224, [R8.64] ;  /* 0x0000000a08e09981 */ /* 0x000ea2000c1e1900 */
[----:B------:R-:W-:Y:S01]  /*cbe0*/  IMAD.MOV R226, RZ, RZ, -R0 ;  /* 0x000000ffffe27224 */ /* 0x000fe200078e0a00 */
[----:B------:R-:W-:-:S03]  /*cbf0*/  IADD3 R14, -R241, 0x30, RZ ;  /* 0x00000030f10e7810 */ /* 0x000fc60007ffe1ff */
        /* <DEDUP_REMOVED lines=8> */
[----:B------:R-:W-:-:S04]  /*cc80*/  IMAD R0, R0, c[0x0][0x1f0], RZ ;  /* 0x00007c0000007a24 */ /* 0x000fc800078e02ff */
[----:B------:R-:W-:Y:S01]  /*cc90*/  IMAD R6, R224, c[0x0][0x1f4], R0 ;  /* 0x00007d00e0067a24 */ /* 0x000fe200078e0200 */
[----:B---3--:R-:W-:-:S04]  /*cca0*/  IADD3 R0, P0, R98, R2, RZ ;  /* 0x0000000262007210 */ /* 0x008fc80007f1e0ff */
[----:B------:R-:W-:Y:S02]  /*ccb0*/  IADD3.X R6, R13, R3, R6, P0, !PT ;  /* 0x000000030d067210 */ /* 0x000fe400007fe406 */
[----:B------:R-:W-:-:S04]  /*ccc0*/  LEA R13, P0, R0, c[0x0][0x1c8], 0x1 ;  /* 0x00007200000d7a11 */ /* 0x000fc800078008ff */
[----:B------:R-:W-:Y:S02]  /*ccd0*/  LEA.HI.X R6, R0, c[0x0][0x1cc], R6, 0x1, P0 ;  /* 0x0000730000067a11 */ /* 0x000fe400000f0c06 */
[----:B------:R-:W-:Y:S01]  /*cce0*/  ISETP.GE.AND P0, PT, R14, 0x1, PT ;  /* 0x000000010e00780c */ /* 0x000fe20003f06270 */
[----:B------:R-:W-:Y:S10]  /*ccf0*/  BRA.DIV ~URZ, `(.L_x_2363) ;  /* 0x00013bb27f007947 */ /* 0x000ff4000b800000 */
[----:B------:R2:W3:Y:S02]  /*cd00*/  SHFL.IDX PT, R4, R6, RZ, 0x181f ;  /* 0x00181fff06047589 */ /* 0x0004e400000e0000 */
.L_x_2524:
[----:B------:R-:W-:Y:S05]  /*cd10*/  BRA.DIV ~URZ, `(.L_x_2364) ;  /* 0x00013c027f007947 */ /* 0x000fea000b800000 */
[----:B------:R4:W2:Y:S02]  /*cd20*/  SHFL.IDX PT, R0, R13, RZ, 0x181f ;  /* 0x00181fff0d007589 */ /* 0x0008a400000e0000 */
.L_x_2525:
[----:B------:R-:W-:Y:S01]  /*cd30*/  BSSY B0, `(.L_x_2365) ;  /* 0x0000019000007945 */ /* 0x000fe20003800000 */
[----:B------:R-:W-:Y:S05]  /*cd40*/  @!P0 BRA `(.L_x_2366) ;  /* 0x0000017000008947 */ /* 0x000fea0003800000 */
[----:B------:R-:W-:Y:S02]  /*cd50*/  SHF.R.S32.HI R2, RZ, 0x1f, R215 ;  /* 0x0000001fff027819 */ /* 0x000fe400000114d7 */
[C---:B--2---:R-:W-:Y:S02]  /*cd60*/  LEA R16, P0, R215.reuse, R0, 0x1 ;  /* 0x00000000d7107211 */ /* 0x044fe400078008ff */
[C---:B------:R-:W-:Y:S02]  /*cd70*/  IADD3 R22, R215.reuse, 0x40, RZ ;  /* 0x00000040d7167810 */ /* 0x040fe40007ffe0ff */
[----:B---3--:R-:W-:-:S02]  /*cd80*/  LEA.HI.X R17, R215, R4, R2, 0x1, P0 ;  /* 0x00000004d7117211 */ /* 0x008fc400000f0c02 */
[C---:B------:R-:W-:Y:S02]  /*cd90*/  LEA R10, P0, R232.reuse, R0, 0x1 ;  /* 0x00000000e80a7211 */ /* 0x040fe400078008ff */
[C---:B------:R-:W-:Y:S02]  /*cda0*/  IADD3 R20, R215.reuse, 0x80, RZ ;  /* 0x00000080d7147810 */ /* 0x040fe40007ffe0ff */
[C---:B------:R-:W-:Y:S02]  /*cdb0*/  IADD3 R18, R215.reuse, 0xc0, RZ ;  /* 0x000000c0d7127810 */ /* 0x040fe40007ffe0ff */
[----:B------:R-:W-:Y:S02]  /*cdc0*/  ISETP.GE.AND P4, PT, R215, c[0x0][0x1d4], PT ;  /* 0x00007500d7007a0c */ /* 0x000fe40003f86270 */
[----:B------:R-:W-:Y:S02]  /*cdd0*/  LEA.HI.X R11, R232, R4, R244, 0x1, P0 ;  /* 0x00000004e80b7211 */ /* 0x000fe400000f0cf4 */
[----:B------:R-:W-:-:S02]  /*cde0*/  ISETP.GE.AND P3, PT, R22, c[0x0][0x1d4], PT ;  /* 0x0000750016007a0c */ /* 0x000fc40003f66270 */
[C---:B------:R-:W-:Y:S02]  /*cdf0*/  LEA R8, P0, R231.reuse, R0, 0x1 ;  /* 0x00000000e7087211 */ /* 0x040fe400078008ff */
[----:B------:R-:W-:Y:S02]  /*ce00*/  ISETP.GE.AND P2, PT, R20, c[0x0][0x1d4], PT ;  /* 0x0000750014007a0c */ /* 0x000fe40003f46270 */
[----:B------:R-:W-:Y:S02]  /*ce10*/  ISETP.GE.AND P1, PT, R18, c[0x0][0x1d4], PT ;  /* 0x0000750012007a0c */ /* 0x000fe40003f26270 */
[----:B------:R-:W-:Y:S01]  /*ce20*/  LEA.HI.X R9, R231, R4, R243, 0x1, P0 ;  /* 0x00000004e7097211 */ /* 0x000fe200000f0cf3 */
[----:B------:R-:W-:Y:S01]  /*ce30*/  @!PT LDS RZ, [RZ] ;  /* 0x00000000fffff984 */ /* 0x000fe20000000800 */
[----:B------:R-:W-:Y:S01]  /*ce40*/  @!PT LDS RZ, [RZ] ;  /* 0x00000000fffff984 */ /* 0x000fe20000000800 */
[----:B------:R-:W-:Y:S01]  /*ce50*/  @!PT LDS RZ, [RZ] ;  /* 0x00000000fffff984 */ /* 0x000fe20000000800 */
[----:B------:R2:W-:Y:S01]  /*ce60*/  LDGSTS.E.BYPASS.LTC128B.128 [R214+0xa080], [R16.64], !P4 ;  /* 0x0a08000010d67fae */ /* 0x0005e2000e101d4a */
[----:B------:R-:W-:-:S03]  /*ce70*/  LEA R2, P0, R230, R0, 0x1 ;  /* 0x00000000e6027211 */ /* 0x000fc600078008ff */
[----:B------:R2:W-:Y:S01]  /*ce80*/  LDGSTS.E.BYPASS.LTC128B.128 [R214+0xb880], [R10.64], !P3 ;  /* 0x0b8800000ad67fae */ /* 0x0005e2000d901d4a */
[----:B------:R-:W-:-:S03]  /*ce90*/  LEA.HI.X R3, R230, R4, R242, 0x1, P0 ;  /* 0x00000004e6037211 */ /* 0x000fc600000f0cf2 */
[----:B------:R2:W-:Y:S04]  /*cea0*/  LDGSTS.E.BYPASS.LTC128B.128 [R214+0xd080], [R8.64], !P2 ;  /* 0x0d08000008d67fae */ /* 0x0005e8000d101d4a */
[----:B------:R2:W-:Y:S02]  /*ceb0*/  LDGSTS.E.BYPASS.LTC128B.128 [R214+0xe880], [R2.64], !P1 ;  /* 0x0e88000002d67fae */ /* 0x0005e4000c901d4a */
.L_x_2366:
[----:B------:R-:W-:Y:S05]  /*cec0*/  BSYNC B0 ;  /* 0x0000000000007941 */ /* 0x000fea0003800000 */
.L_x_2365:
[----:B------:R-:W-:Y:S05]  /*ced0*/  BRA.DIV ~URZ, `(.L_x_2367) ;  /* 0x00013ab27f007947 */ /* 0x000fea000b800000 */
[----:B---3--:R3:W4:Y:S04]  /*cee0*/  SHFL.IDX PT, R4, R6, 0x1, 0x181f ;  /* 0x00381f0006047f89 */ /* 0x00872800000e0000 */
[----:B--2---:R3:W2:Y:S02]  /*cef0*/  SHFL.IDX PT, R0, R13, 0x1, 0x181f ;  /* 0x00381f000d007f89 */ /* 0x0046a400000e0000 */
.L_x_2526:
[----:B------:R-:W-:-:S13]  /*cf00*/  ISETP.GE.AND P0, PT, R14, 0x21, PT ;  /* 0x000000210e00780c */ /* 0x000fda0003f06270 */
[----:B------:R-:W-:Y:S05]  /*cf10*/  @!P0 BRA `(.L_x_2362) ;  /* 0x0000017000008947 */ /* 0x000fea0003800000 */
[----:B------:R-:W-:Y:S02]  /*cf20*/  SHF.R.S32.HI R2, RZ, 0x1f, R215 ;  /* 0x0000001fff027819 */ /* 0x000fe400000114d7 */
[C---:B--2---:R-:W-:Y:S02]  /*cf30*/  LEA R16, P0, R215.reuse, R0, 0x1 ;  /* 0x00000000d7107211 */ /* 0x044fe400078008ff */
[C---:B------:R-:W-:Y:S02]  /*cf40*/  IADD3 R18, R215.reuse, 0x40, RZ ;  /* 0x00000040d7127810 */ /* 0x040fe40007ffe0ff */
[C---:B----4-:R-:W-:Y:S02]  /*cf50*/  LEA.HI.X R17, R215.reuse, R4, R2, 0x1, P0 ;  /* 0x00000004d7117211 */ /* 0x050fe400000f0c02 */
[----:B------:R-:W-:Y:S02]  /*cf60*/  LEA R10, P0, R232, R0, 0x1 ;  /* 0x00000000e80a7211 */ /* 0x000fe400078008ff */
[----:B---3--:R-:W-:-:S02]  /*cf70*/  IADD3 R13, R215, 0x80, RZ ;  /* 0x00000080d70d7810 */ /* 0x008fc40007ffe0ff */
[C---:B------:R-:W-:Y:S02]  /*cf80*/  IADD3 R6, R215.reuse, 0xc0, RZ ;  /* 0x000000c0d7067810 */ /* 0x040fe40007ffe0ff */
[----:B------:R-:W-:Y:S02]  /*cf90*/  ISETP.GE.AND P4, PT, R215, c[0x0][0x1d4], PT ;  /* 0x00007500d7007a0c */ /* 0x000fe40003f86270 */
[----:B------:R-:W-:Y:S02]  /*cfa0*/  LEA.HI.X R11, R232, R4, R244, 0x1, P0 ;  /* 0x00000004e80b7211 */ /* 0x000fe400000f0cf4 */
[----:B------:R-:W-:Y:S02]  /*cfb0*/  ISETP.GE.AND P3, PT, R18, c[0x0][0x1d4], PT ;  /* 0x0000750012007a0c */ /* 0x000fe40003f66270 */
[----:B------:R-:W-:Y:S02]  /*cfc0*/  LEA R8, P0, R231, R0, 0x1 ;  /* 0x00000000e7087211 */ /* 0x000fe400078008ff */
[----:B------:R-:W-:-:S02]  /*cfd0*/  ISETP.GE.AND P2, PT, R13, c[0x0][0x1d4], PT ;  /* 0x000075000d007a0c */ /* 0x000fc40003f46270 */
        /* <DEDUP_REMOVED lines=11> */
.L_x_2362:
[----:B--2-4-:R-:W-:Y:S05]  /*d090*/  BSYNC B1 ;  /* 0x0000000000017941 */ /* 0x014fea0003800000 */
.L_x_2361:
[----:B---3--:R-:W2:Y:S01]  /*d0a0*/  LDL R9, [R1+0x4] ;  /* 0x0000040001097983 */ /* 0x008ea20000100800 */
[----:B------:R-:W-:Y:S01]  /*d0b0*/  SHF.R.S32.HI R0, RZ, 0x1f, R96 ;  /* 0x0000001fff007819 */ /* 0x000fe20000011460 */
[----:B------:R-:W-:Y:S02]  /*d0c0*/  IMAD.MOV.U32 R11, RZ, RZ, 0x1 ;  /* 0x00000001ff0b7424 */ /* 0x000fe400078e00ff */
[----:B------:R-:W0:Y:S01]  /*d0d0*/  LDGDEPBAR ;  /* 0x00000000000079af */ /* 0x000e220000000000 */
[CC--:B------:R-:W-:Y:S02]  /*d0e0*/  LEA.HI R2, R0.reuse, R96.reuse, RZ, 0x2 ;  /* 0x0000006000027211 */ /* 0x0c0fe400078f10ff */
[----:B------:R-:W-:-:S02]  /*d0f0*/  LEA.HI R0, R0, R96, RZ, 0x5 ;  /* 0x0000006000007211 */ /* 0x000fc400078f28ff */
[----:B------:R-:W-:Y:S02]  /*d100*/  LOP3.LUT R2, R2, 0xfffffffc, RZ, 0xc0, !PT ;  /* 0xfffffffc02027812 */ /* 0x000fe400078ec0ff */
[----:B------:R-:W-:Y:S02]  /*d110*/  LOP3.LUT R3, R0, 0xffffffe0, RZ, 0xc0, !PT ;  /* 0xffffffe000037812 */ /* 0x000fe400078ec0ff */
[----:B------:R-:W-:Y:S01]  /*d120*/  SHF.R.S32.HI R4, RZ, 0x5, R0 ;  /* 0x00000005ff047819 */ /* 0x000fe20000011400 */
[C---:B------:R-:W-:Y:S01]  /*d130*/  IMAD.IADD R2, R96.reuse, 0x1, -R2 ;  /* 0x0000000160027824 */ /* 0x040fe200078e0a02 */
[----:B------:R-:W-:Y:S01]  /*d140*/  SHF.R.S32.HI R6, RZ, 0x1f, R0 ;  /* 0x0000001fff067819 */ /* 0x000fe20000011400 */
[----:B------:R-:W-:Y:S01]  /*d150*/  IMAD.IADD R0, R96, 0x1, -R3 ;  /* 0x0000000160007824 */ /* 0x000fe200078e0a03 */
[----:B------:R-:W-:Y:S02]  /*d160*/  ISETP.NE.AND P0, PT, R11, c[0x0][0x2c4], PT ;  /* 0x0000b1000b007a0c */ /* 0x000fe40003f05270 */
[----:B------:R-:W-:-:S02]  /*d170*/  LEA.HI R6, R6, R4, RZ, 0x3 ;  /* 0x0000000406067211 */ /* 0x000fc400078f18ff */
[----:B------:R-:W-:Y:S02]  /*d180*/  LEA.HI R3, R2, R2, RZ, 0x1 ;  /* 0x0000000202037211 */ /* 0x000fe400078f08ff */
[----:B------:R-:W-:Y:S02]  /*d190*/  LOP3.LUT R8, R6, 0xffffff8, RZ, 0xc0, !PT ;  /* 0x0ffffff806087812 */ /* 0x000fe400078ec0ff */
[----:B------:R-:W-:Y:S02]  /*d1a0*/  SHF.R.S32.HI R10, RZ, 0x1f, R0 ;  /* 0x0000001fff0a7819 */ /* 0x000fe40000011400 */
[----:B------:R-:W-:Y:S01]  /*d1b0*/  LOP3.LUT R6, R3, 0x1ffffffe, RZ, 0xc0, !PT ;  /* 0x1ffffffe03067812 */ /* 0x000fe200078ec0ff */
[----:B------:R-:W-:Y:S01]  /*d1c0*/  IMAD.IADD R4, R4, 0x1, -R8 ;  /* 0x0000000104047824 */ /* 0x000fe200078e0a08 */
[----:B------:R-:W-:Y:S02]  /*d1d0*/  LEA.HI R3, R10, R0, RZ, 0x2 ;  /* 0x000000000a037211 */ /* 0x000fe400078f10ff */
[----:B------:R-:W-:Y:S01]  /*d1e0*/  LOP3.LUT R8, RZ, c[0x0][0x324], RZ, 0x33, !PT ;  /* 0x0000c900ff087a12 */ /* 0x000fe200078e33ff */
[----:B------:R-:W-:Y:S01]  /*d1f0*/  IMAD.SHL.U32 R13, R4, 0x10, RZ ;  /* 0x00000010040d7824 */ /* 0x000fe200078e00ff */
[----:B------:R-:W-:Y:S01]  /*d200*/  SHF.R.S32.HI R14, RZ, 0x2, R3 ;  /* 0x00000002ff0e7819 */ /* 0x000fe20000011403 */
[----:B------:R-:W-:Y:S01]  /*d210*/  IMAD.IADD R2, R2, 0x1, -R6 ;  /* 0x0000000102027824 */ /* 0x000fe200078e0a06 */
[----:B------:R-:W-:-:S02]  /*d220*/  LOP3.LUT R3, R3, 0x7ffffffc, RZ, 0xc0, !PT ;  /* 0x7ffffffc03037812 */ /* 0x000fc400078ec0ff */
[----:B------:R-:W-:Y:S01]  /*d230*/  STL [R1+0x7c], R13 ;  /* 0x00007c0d01007387 */ /* 0x000fe20000100800 */
[----:B------:R-:W-:Y:S02]  /*d240*/  IMAD.SHL.U32 R6, R2, 0x8, RZ ;  /* 0x0000000802067824 */ /* 0x000fe400078e00ff */
[----:B------:R-:W-:Y:S01]  /*d250*/  IMAD.IADD R2, R0, 0x1, -R3 ;  /* 0x0000000100027824 */ /* 0x000fe200078e0a03 */
[----:B------:R-:W-:Y:S01]  /*d260*/  STL [R1+0x80], R14 ;  /* 0x0000800e01007387 */ /* 0x000fe20000100800 */
[C---:B------:R-:W-:Y:S02]  /*d270*/  IMAD.IADD R0, R97.reuse, 0x1, R5 ;  /* 0x0000000161007824 */ /* 0x040fe400078e0205 */
[----:B------:R-:W-:Y:S01]  /*d280*/  IMAD.SHL.U32 R246, R2, 0x2, RZ ;  /* 0x0000000202f67824 */ /* 0x000fe200078e00ff */
[----:B------:R3:W-:Y:S03]  /*d290*/  STL [R1+0x78], R6 ;  /* 0x0000780601007387 */ /* 0x0007e60000100800 */
[----:B------:R-:W-:Y:S01]  /*d2a0*/  IMAD.IADD R10, R97, 0x1, -R246 ;  /* 0x00000001610a7824 */ /* 0x000fe200078e0af6 */
[----:B------:R-:W-:-:S05]  /*d2b0*/  IADD3 R2, -R246, 0x1, R0 ;  /* 0x00000001f6027810 */ /* 0x000fca0007ffe100 */
[----:B------:R-:W-:-:S04]  /*d2c0*/  IMAD.IADD R2, R2, 0x1, -R240 ;  /* 0x0000000102027824 */ /* 0x000fc800078e0af0 */
[----:B------:R-:W-:Y:S02]  /*d2d0*/  IMAD.IADD R8, R2, 0x1, R8 ;  /* 0x0000000102087824 */ /* 0x000fe400078e0208 */
[----:B--2---:R-:W-:Y:S02]  /*d2e0*/  IMAD R4, R9, 0x80, R14 ;  /* 0x0000008009047824 */ /* 0x004fe400078e020e */
[----:B------:R-:W-:-:S03]  /*d2f0*/  IMAD.IADD R9, R0, 0x1, -R246 ;  /* 0x0000000100097824 */ /* 0x000fc600078e0af6 */
[----:B------:R-:W-:Y:S02]  /*d300*/  IADD3 R4, R6, R4, R13 ;  /* 0x0000000406047210 */ /* 0x000fe40007ffe00d */
[----:B---3--:R-:W-:-:S03]  /*d310*/  IADD3 R6, R2, c[0x0][0x328], RZ ;  /* 0x0000ca0002067a10 */ /* 0x008fc60007ffe0ff */
[----:B------:R-:W-:-:S05]  /*d320*/  @P0 IMAD.HI.U32 R3, R4, c[0x0][0x2c8], RZ ;  /* 0x0000b20004030a27 */ /* 0x000fca00078e00ff */
[----:B------:R-:W-:Y:S01]  /*d330*/  @P0 SHF.R.U32.HI R4, RZ, c[0x0][0x2cc], R3 ;  /* 0x0000b300ff040a19 */ /* 0x000fe20000011603 */
[----:B------:R-:W-:Y:S05]  /*d340*/  BRA.DIV ~URZ, `(.L_x_2368) ;  /* 0x000137127f007947 */ /* 0x000fea000b800000 */
[----:B------:R2:W3:Y:S02]  /*d350*/  SHFL.IDX PT, R3, R4, RZ, 0x1c1f ;  /* 0x001c1fff04037589 */ /* 0x0004e400000e0000 */
.L_x_2527:
[----:B------:R-:W-:Y:S01]  /*d360*/  IMAD.MOV.U32 R13, RZ, RZ, 0x1 ;  /* 0x00000001ff0d7424 */ /* 0x000fe200078e00ff */
[----:B------:R-:W-:Y:S01]  /*d370*/  LOP3.LUT R213, R213, 0xffffefff, RZ, 0xc0, !PT ;  /* 0xffffefffd5d57812 */ /* 0x000fe200078ec0ff */
[--C-:B---3--:R-:W-:Y:S02]  /*d380*/  IMAD.IADD R2, R6, 0x1, R3.reuse ;  /* 0x0000000106027824 */ /* 0x108fe400078e0203 */
[----:B------:R-:W-:Y:S01]  /*d390*/  IMAD.IADD R0, R8, 0x1, R3 ;  /* 0x0000000108007824 */ /* 0x000fe200078e0203 */
[----:B------:R-:W-:Y:S02]  /*d3a0*/  ISETP.LE.AND P0, PT, R13, c[0x0][0x32c], PT ;  /* 0x0000cb000d007a0c */ /* 0x000fe40003f03270 */
[----:B------:R-:W-:-:S11]  /*d3b0*/  IMNMX R2, R9, R2, PT ;  /* 0x0000000209027217 */ /* 0x000fd60003800200 */
[----:B------:R-:W-:Y:S01]  /*d3c0*/  @P0 LOP3.LUT R213, R213, 0x1000, RZ, 0xfc, !PT ;  /* 0x00001000d5d50812 */ /* 0x000fe200078efcff */
[----:B------:R-:W-:Y:S05]  /*d3d0*/  @!P0 BRA `(.L_x_2369) ;  /* 0x0000012000008947 */ /* 0x000fea0003800000 */
[----:B------:R-:W-:Y:S01]  /*d3e0*/  IADD3 R3, -R240, R5, R3 ;  /* 0x00000005f0037210 */ /* 0x000fe20007ffe103 */
[----:B------:R-:W-:Y:S03]  /*d3f0*/  BSSY B0, `(.L_x_2370) ;  /* 0x000000c000007945 */ /* 0x000fe60003800000 */
[----:B------:R-:W-:-:S13]  /*d400*/  ISETP.GT.AND P0, PT, R3, -0x1, PT ;  /* 0xffffffff0300780c */ /* 0x000fda0003f04270 */
[----:B------:R-:W-:Y:S05]  /*d410*/  @P0 BRA `(.L_x_2371) ;  /* 0x0000006000000947 */ /* 0x000fea0003800000 */
[----:B------:R-:W-:Y:S02]  /*d420*/  ISETP.NE.AND P0, PT, R13, c[0x0][0x32c], PT ;  /* 0x0000cb000d007a0c */ /* 0x000fe40003f05270 */
[----:B------:R-:W-:-:S11]  /*d430*/  LOP3.LUT R3, RZ, R3, RZ, 0x33, !PT ;  /* 0x00000003ff037212 */ /* 0x000fd600078e33ff */
[----:B------:R-:W-:-:S05]  /*d440*/  @P0 IMAD.HI.U32 R11, R3, c[0x0][0x330], RZ ;  /* 0x0000cc00030b0a27 */ /* 0x000fca00078e00ff */
[----:B------:R-:W-:-:S04]  /*d450*/  @P0 SHF.R.U32.HI R3, RZ, c[0x0][0x334], R11 ;  /* 0x0000cd00ff030a19 */ /* 0x000fc8000001160b */
[----:B------:R-:W-:Y:S01]  /*d460*/  LOP3.LUT R3, RZ, R3, RZ, 0x33, !PT ;  /* 0x00000003ff037212 */ /* 0x000fe200078e33ff */
[----:B------:R-:W-:Y:S05]  /*d470*/  BRA `(.L_x_2372) ;  /* 0x0000003000007947 */ /* 0x000fea0003800000 */
.L_x_2371:
[----:B------:R-:W-:-:S13]  /*d480*/  ISETP.NE.AND P0, PT, R13, c[0x0][0x32c], PT ;  /* 0x0000cb000d007a0c */ /* 0x000fda0003f05270 */
[----:B------:R-:W-:-:S05]  /*d490*/  @P0 IMAD.HI.U32 R11, R3, c[0x0][0x330], RZ ;  /* 0x0000cc00030b0a27 */ /* 0x000fca00078e00ff */
[----:B------:R-:W-:Y:S02]  /*d4a0*/  @P0 SHF.R.U32.HI R3, RZ, c[0x0][0x334], R11 ;  /* 0x0000cd00ff030a19 */ /* 0x000fe4000001160b */
.L_x_2372:
[----:B------:R-:W-:Y:S05]  /*d4b0*/  BSYNC B0 ;  /* 0x0000000000007941 */ /* 0x000fea0003800000 */
.L_x_2370:
[----:B------:R-:W-:-:S05]  /*d4c0*/  IMAD R3, R3, c[0x0][0x32c], R10 ;  /* 0x0000cb0003037a24 */ /* 0x000fca00078e020a */
[----:B------:R-:W-:Y:S02]  /*d4d0*/  IADD3 R11, R3, c[0x0][0x32c], RZ ;  /* 0x0000cb00030b7a10 */ /* 0x000fe40007ffe0ff */
[----:B------:R-:W-:Y:S02]  /*d4e0*/  IMNMX R0, R0, R3, !PT ;  /* 0x0000000300007217 */ /* 0x000fe40007800200 */
[----:B------:R-:W-:Y:S02]  /*d4f0*/  IMNMX R2, R2, R11, PT ;  /* 0x0000000b02027217 */ /* 0x000fe40003800200 */
.L_x_2369:
[----:B------:R-:W-:Y:S02]  /*d500*/  ISETP.GE.AND P0, PT, R97, 0x2, PT ;  /* 0x000000026100780c */ /* 0x000fe40003f06270 */
[----:B------:R-:W-:Y:S02]  /*d510*/  LOP3.LUT R213, R213, 0xfffffff7, RZ, 0xc0, !PT ;  /* 0xfffffff7d5d57812 */ /* 0x000fe400078ec0ff */
[C---:B------:R-:W-:Y:S02]  /*d520*/  ISETP.GE.AND P1, PT, R97.reuse, 0x9, PT ;  /* 0x000000096100780c */ /* 0x040fe40003f26270 */
[----:B------:R-:W-:-:S02]  /*d530*/  ISETP.GE.AND P6, PT, R97, 0x12, PT ;  /* 0x000000126100780c */ /* 0x000fc40003fc6270 */
[C---:B------:R-:W-:Y:S02]  /*d540*/  ISETP.GE.AND P5, PT, R97.reuse, 0x19, PT ;  /* 0x000000196100780c */ /* 0x040fe40003fa6270 */
[C---:B------:R-:W-:Y:S02]  /*d550*/  ISETP.GE.AND P4, PT, R97.reuse, 0x1a, PT ;  /* 0x0000001a6100780c */ /* 0x040fe40003f86270 */
[----:B------:R-:W-:Y:S02]  /*d560*/  ISETP.GE.AND P3, PT, R97, 0x21, PT ;  /* 0x000000216100780c */ /* 0x000fe40003f66270 */
[----:B------:R-:W-:Y:S02]  /*d570*/  @P0 LOP3.LUT R213, R213, 0x8, RZ, 0xfc, !PT ;  /* 0x00000008d5d50812 */ /* 0x000fe400078efcff */
[----:B------:R-:W-:Y:S02]  /*d580*/  ISETP.GT.AND P0, PT, R0, 0x1, !P0 ;  /* 0x000000010000780c */ /* 0x000fe40004704270 */
[----:B------:R-:W-:-:S02]  /*d590*/  LOP3.LUT R213, R213, 0xfffffffb, RZ, 0xc0, !PT ;  /* 0xfffffffbd5d57812 */ /* 0x000fc400078ec0ff */
[----:B------:R-:W-:Y:S02]  /*d5a0*/  ISETP.LT.OR P0, PT, R2, 0x2, P0 ;  /* 0x000000020200780c */ /* 0x000fe40000701670 */
[----:B------:R-:W-:Y:S02]  /*d5b0*/  @P1 LOP3.LUT R213, R213, 0x4, RZ, 0xfc, !PT ;  /* 0x00000004d5d51812 */ /* 0x000fe400078efcff */
[----:B------:R-:W-:Y:S02]  /*d5c0*/  FSEL R20, R57, -INF , !P0 ;  /* 0xff80000039147808 */ /* 0x000fe40004000000 */
[----:B------:R-:W-:Y:S02]  /*d5d0*/  ISETP.GT.AND P0, PT, R0, 0x8, !P1 ;  /* 0x000000080000780c */ /* 0x000fe40004f04270 */
[----:B------:R-:W-:Y:S02]  /*d5e0*/  ISETP.GE.AND P1, PT, R97, 0xa, PT ;  /* 0x0000000a6100780c */ /* 0x000fe40003f26270 */
[----:B------:R-:W-:-:S02]  /*d5f0*/  ISETP.LT.OR P0, PT, R2, 0x9, P0 ;  /* 0x000000090200780c */ /* 0x000fc40000701670 */
[----:B------:R-:W-:Y:S02]  /*d600*/  LOP3.LUT R213, R213, 0xfffffffd, RZ, 0xc0, !PT ;  /* 0xfffffffdd5d57812 */ /* 0x000fe400078ec0ff */
[----:B-1----:R-:W-:Y:S02]  /*d610*/  FSEL R22, R52, -INF , !P0 ;  /* 0xff80000034167808 */ /* 0x002fe40004000000 */
[----:B------:R-:W-:Y:S02]  /*d620*/  ISETP.GT.AND P0, PT, R0, 0x9, !P1 ;  /* 0x000000090000780c */ /* 0x000fe40004f04270 */
[----:B------:R-:W-:Y:S02]  /*d630*/  ISETP.GE.AND P2, PT, R97, 0x22, PT ;  /* 0x000000226100780c */ /* 0x000fe40003f46270 */
[----:B------:R-:W-:Y:S02]  /*d640*/  ISETP.LT.OR P0, PT, R2, 0xa, P0 ;  /* 0x0000000a0200780c */ /* 0x000fe40000701670 */
[----:B------:R-:W-:-:S02]  /*d650*/  @P1 LOP3.LUT R213, R213, 0x2, RZ, 0xfc, !PT ;  /* 0x00000002d5d51812 */ /* 0x000fc400078efcff */
[----:B------:R-:W-:Y:S02]  /*d660*/  ISETP.GE.AND P1, PT, R97, 0x11, PT ;  /* 0x000000116100780c */ /* 0x000fe40003f26270 */
[----:B------:R-:W-:Y:S02]  /*d670*/  FSEL R23, R45, -INF , !P0 ;  /* 0xff8000002d177808 */ /* 0x000fe40004000000 */
[----:B------:R-:W-:Y:S02]  /*d680*/  ISETP.GT.AND P0, PT, R0, 0x10, !P1 ;  /* 0x000000100000780c */ /* 0x000fe40004f04270 */
[----:B------:R-:W-:Y:S02]  /*d690*/  LOP3.LUT R213, R213, 0xfffffffe, RZ, 0xc0, !PT ;  /* 0xfffffffed5d57812 */ /* 0x000fe400078ec0ff */
        /* <DEDUP_REMOVED lines=31> */
[----:B------:R-:W-:-:S04]  /*d890*/  ISETP.GT.AND P0, PT, R0, 0x29, !P0 ;  /* 0x000000290000780c */ /* 0x000fc80004704270 */
[----:B------:R-:W-:-:S04]  /*d8a0*/  ISETP.LT.OR P0, PT, R2, 0x2a, P0 ;  /* 0x0000002a0200780c */ /* 0x000fc80000701670 */
[----:B------:R-:W-:Y:S01]  /*d8b0*/  FSEL R32, R32, -INF , !P0 ;  /* 0xff80000020207808 */ /* 0x000fe20004000000 */
[----:B------:R-:W-:Y:S06]  /*d8c0*/  BRA.DIV ~URZ, `(.L_x_2373) ;  /* 0x000132027f007947 */ /* 0x000fec000b800000 */
[----:B------:R1:W3:Y:S02]  /*d8d0*/  SHFL.IDX PT, R3, R4, 0x1, 0x1c1f ;  /* 0x003c1f0004037f89 */ /* 0x0002e400000e0000 */
.L_x_2528:
[----:B------:R-:W-:Y:S01]  /*d8e0*/  ISETP.LE.AND P0, PT, R13, c[0x0][0x32c], PT ;  /* 0x0000cb000d007a0c */ /* 0x000fe20003f03270 */
[--C-:B---3--:R-:W-:Y:S02]  /*d8f0*/  IMAD.IADD R2, R6, 0x1, R3.reuse ;  /* 0x0000000106027824 */ /* 0x108fe400078e0203 */
[----:B------:R-:W-:-:S03]  /*d900*/  IMAD.IADD R0, R8, 0x1, R3 ;  /* 0x0000000108007824 */ /* 0x000fc600078e0203 */
[----:B------:R-:W-:-:S07]  /*d910*/  IMNMX R2, R9, R2, PT ;  /* 0x0000000209027217 */ /* 0x000fce0003800200 */
        /* <DEDUP_REMOVED lines=12> */
.L_x_2376:
[----:B-12---:R-:W-:-:S04]  /*d9e0*/  MOV R4, 0x1 ;  /* 0x0000000100047802 */ /* 0x006fc80000000f00 */
[----:B------:R-:W-:-:S13]  /*d9f0*/  ISETP.NE.AND P0, PT, R4, c[0x0][0x32c], PT ;  /* 0x0000cb0004007a0c */ /* 0x000fda0003f05270 */
[----:B------:R-:W-:-:S05]  /*da00*/  @P0 IMAD.HI.U32 R4, R3, c[0x0][0x330], RZ ;  /* 0x0000cc0003040a27 */ /* 0x000fca00078e00ff */
[----:B------:R-:W-:Y:S02]  /*da10*/  @P0 SHF.R.U32.HI R3, RZ, c[0x0][0x334], R4 ;  /* 0x0000cd00ff030a19 */ /* 0x000fe40000011604 */
.L_x_2377:
[----:B------:R-:W-:Y:S05]  /*da20*/  BSYNC B0 ;  /* 0x0000000000007941 */ /* 0x000fea0003800000 */
.L_x_2375:
[----:B------:R-:W-:-:S05]  /*da30*/  IMAD R3, R3, c[0x0][0x32c], R10 ;  /* 0x0000cb0003037a24 */ /* 0x000fca00078e020a */
[----:B------:R-:W-:Y:S02]  /*da40*/  IADD3 R4, R3, c[0x0][0x32c], RZ ;  /* 0x0000cb0003047a10 */ /* 0x000fe40007ffe0ff */
[----:B------:R-:W-:Y:S02]  /*da50*/  IMNMX R0, R0, R3, !PT ;  /* 0x0000000300007217 */ /* 0x000fe40007800200 */
[----:B------:R-:W-:Y:S02]  /*da60*/  IMNMX R2, R2, R4, PT ;  /* 0x0000000402027217 */ /* 0x000fe40003800200 */
.L_x_2374:
[----:B------:R-:W-:Y:S02]  /*da70*/  LOP3.LUT P0, RZ, R213, 0x8, RZ, 0xc0, !PT ;  /* 0x00000008d5ff7812 */ /* 0x000fe4000780c0ff */
[----:B------:R-:W-:Y:S02]  /*da80*/  FMNMX.FTZ R13, R18, R20, !PT ;  /* 0x00000014120d7209 */ /* 0x000fe40007810000 */
[----:B------:R-:W-:Y:S02]  /*da90*/  ISETP.GT.AND P0, PT, R0, 0x1, !P0 ;  /* 0x000000010000780c */ /* 0x000fe40004704270 */
[----:B------:R-:W-:-:S02]  /*daa0*/  FMNMX.FTZ R13, R22, R13, !PT ;  /* 0x0000000d160d7209 */ /* 0x000fc40007810000 */
[----:B------:R-:W-:Y:S02]  /*dab0*/  ISETP.LT.OR P0, PT, R2, 0x2, P0 ;  /* 0x000000020200780c */ /* 0x000fe40000701670 */
[----:B------:R-:W-:Y:S02]  /*dac0*/  FMNMX.FTZ R13, R23, R13, !PT ;  /* 0x0000000d170d7209 */ /* 0x000fe40007810000 */
[----:B------:R-:W-:Y:S02]  /*dad0*/  FSEL R8, R59, -INF , !P0 ;  /* 0xff8000003b087808 */ /* 0x000fe40004000000 */
[----:B------:R-:W-:Y:S02]  /*dae0*/  LOP3.LUT P0, RZ, R213, 0x4, RZ, 0xc0, !PT ;  /* 0x00000004d5ff7812 */ /* 0x000fe4000780c0ff */
[----:B------:R-:W-:Y:S02]  /*daf0*/  FMNMX.FTZ R13, R25, R13, !PT ;  /* 0x0000000d190d7209 */ /* 0x000fe40007810000 */
[----:B------:R-:W-:-:S02]  /*db00*/  ISETP.GT.AND P0, PT, R0, 0x8, !P0 ;  /* 0x000000080000780c */ /* 0x000fc40004704270 */
[----:B------:R-:W-:Y:S02]  /*db10*/  FMNMX.FTZ R13, R26, R13, !PT ;  /* 0x0000000d1a0d7209 */ /* 0x000fe40007810000 */
[----:B------:R-:W-:Y:S02]  /*db20*/  ISETP.LT.OR P0, PT, R2, 0x9, P0 ;  /* 0x000000090200780c */ /* 0x000fe40000701670 */
[----:B------:R-:W-:Y:S02]  /*db30*/  FMNMX.FTZ R13, R27, R13, !PT ;  /* 0x0000000d1b0d7209 */ /* 0x000fe40007810000 */
[----:B------:R-:W-:Y:S02]  /*db40*/  FSEL R9, R46, -INF , !P0 ;  /* 0xff8000002e097808 */ /* 0x000fe40004000000 */
[----:B------:R-:W-:Y:S02]  /*db50*/  LOP3.LUT P0, RZ, R213, 0x2, RZ, 0xc0, !PT ;  /* 0x00000002d5ff7812 */ /* 0x000fe4000780c0ff */
[----:B------:R-:W-:-:S02]  /*db60*/  FMNMX.FTZ R13, R28, R13, !PT ;  /* 0x0000000d1c0d7209 */ /* 0x000fc40007810000 */
[----:B------:R-:W-:Y:S02]  /*db70*/  ISETP.GT.AND P0, PT, R0, 0x9, !P0 ;  /* 0x000000090000780c */ /* 0x000fe40004704270 */
[----:B------:R-:W-:Y:S02]  /*db80*/  FMNMX.FTZ R13, R29, R13, !PT ;  /* 0x0000000d1d0d7209 */ /* 0x000fe40007810000 */
[----:B------:R-:W-:Y:S02]  /*db90*/  ISETP.LT.OR P0, PT, R2, 0xa, P0 ;  /* 0x0000000a0200780c */ /* 0x000fe40000701670 */
[----:B------:R-:W-:Y:S02]  /*dba0*/  FMNMX.FTZ R13, R31, R13, !PT ;  /* 0x0000000d1f0d7209 */ /* 0x000fe40007810000 */
[----:B------:R-:W-:Y:S02]  /*dbb0*/  FSEL R11, R47, -INF , !P0 ;  /* 0xff8000002f0b7808 */ /* 0x000fe40004000000 */
[----:B------:R-:W-:-:S02]  /*dbc0*/  LOP3.LUT P0, RZ, R213, 0x1, RZ, 0xc0, !PT ;  /* 0x00000001d5ff7812 */ /* 0x000fc4000780c0ff */
[----:B------:R-:W-:Y:S02]  /*dbd0*/  FMNMX.FTZ R13, R33, R13, !PT ;  /* 0x0000000d210d7209 */ /* 0x000fe40007810000 */
[----:B------:R-:W-:Y:S02]  /*dbe0*/  ISETP.GT.AND P0, PT, R0, 0x10, !P0 ;  /* 0x000000100000780c */ /* 0x000fe40004704270 */
[----:B------:R-:W-:Y:S02]  /*dbf0*/  FMNMX.FTZ R13, R32, R13, !PT ;  /* 0x0000000d200d7209 */ /* 0x000fe40007810000 */
        /* <DEDUP_REMOVED lines=19> */
[----:B------:R-:W-:-:S04]  /*dd30*/  ISETP.GT.AND P0, PT, R0, RZ, !P1 ;  /* 0x000000ff0000720c */ /* 0x000fc80004f04270 */
[----:B------:R-:W-:-:S04]  /*dd40*/  ISETP.LT.OR P0, PT, R2, 0x1, P0 ;  /* 0x000000010200780c */ /* 0x000fc80000701670 */
[----:B-12---:R-:W-:Y:S02]  /*dd50*/  FSEL R4, R58, -INF , !P0 ;  /* 0xff8000003a047808 */ /* 0x006fe40004000000 */
[----:B------:R-:W-:Y:S02]  /*dd60*/  ISETP.GT.AND P0, PT, R0, 0x28, !P5 ;  /* 0x000000280000780c */ /* 0x000fe40006f04270 */
[----:B------:R-:W-:Y:S02]  /*dd70*/  FMNMX.FTZ R6, R4, R8, !PT ;  /* 0x0000000804067209 */ /* 0x000fe40007810000 */
[----:B------:R-:W-:Y:S02]  /*dd80*/  ISETP.LT.OR P0, PT, R2, 0x29, P0 ;  /* 0x000000290200780c */ /* 0x000fe40000701670 */
[----:B------:R-:W-:Y:S02]  /*dd90*/  FMNMX.FTZ R6, R9, R6, !PT ;  /* 0x0000000609067209 */ /* 0x000fe40007810000 */
[----:B------:R-:W-:-:S02]  /*dda0*/  FSEL R30, R30, -INF , !P0 ;  /* 0xff8000001e1e7808 */ /* 0x000fc40004000000 */
[----:B------:R-:W-:Y:S02]  /*ddb0*/  FMNMX.FTZ R6, R11, R6, !PT ;  /* 0x000000060b067209 */ /* 0x000fe40007810000 */
[----:B------:R-:W-:Y:S02]  /*ddc0*/  ISETP.GT.AND P0, PT, R0, 0x29, !P6 ;  /* 0x000000290000780c */ /* 0x000fe40007704270 */
[----:B------:R-:W-:Y:S02]  /*ddd0*/  FMNMX.FTZ R6, R14, R6, !PT ;  /* 0x000000060e067209 */ /* 0x000fe40007810000 */
[----:B------:R-:W-:Y:S02]  /*dde0*/  ISETP.LT.OR P0, PT, R2, 0x2a, P0 ;  /* 0x0000002a0200780c */ /* 0x000fe40000701670 */
[----:B------:R-:W-:Y:S02]  /*ddf0*/  FMNMX.FTZ R6, R16, R6, !PT ;  /* 0x0000000610067209 */ /* 0x000fe40007810000 */
[----:B------:R-:W-:-:S02]  /*de00*/  FSEL R10, R35, -INF , !P0 ;  /* 0xff800000230a7808 */ /* 0x000fc40004000000 */
[----:B------:R-:W-:-:S04]  /*de10*/  FMNMX.FTZ R6, R17, R6, !PT ;  /* 0x0000000611067209 */ /* 0x000fc80007810000 */
[----:B------:R-:W-:-:S04]  /*de20*/  FMNMX.FTZ R6, R19, R6, !PT ;  /* 0x0000000613067209 */ /* 0x000fc80007810000 */
[----:B------:R-:W-:-:S04]  /*de30*/  FMNMX.FTZ R6, R21, R6, !PT ;  /* 0x0000000615067209 */ /* 0x000fc80007810000 */
[----:B------:R-:W-:-:S04]  /*de40*/  FMNMX.FTZ R6, R24, R6, !PT ;  /* 0x0000000618067209 */ /* 0x000fc80007810000 */
[----:B------:R-:W-:-:S04]  /*de50*/  FMNMX.FTZ R6, R30, R6, !PT ;  /* 0x000000061e067209 */ /* 0x000fc80007810000 */
[----:B------:R-:W-:Y:S01]  /*de60*/  FMNMX.FTZ R6, R10, R6, !PT ;  /* 0x000000060a067209 */ /* 0x000fe20007810000 */
[----:B------:R-:W-:Y:S05]  /*de70*/  BRA.DIV ~URZ, `(.L_x_2378) ;  /* 0x00012cc27f007947 */ /* 0x000fea000b800000 */
[----:B------:R1:W2:Y:S02]  /*de80*/  SHFL.BFLY PT, R184, R13, 0x2, 0x1f ;  /* 0x0c401f000db87f89 */ /* 0x0002a400000e0000 */
.L_x_2529:
[----:B-12---:R-:W-:Y:S01]  /*de90*/  FMNMX.FTZ R13, R13, R184, !PT ;  /* 0x000000b80d0d7209 */ /* 0x006fe20007810000 */
[----:B------:R-:W-:Y:S05]  /*dea0*/  BRA.DIV ~URZ, `(.L_x_2379) ;  /* 0x00012ce27f007947 */ /* 0x000fea000b800000 */
[----:B------:R-:W1:Y:S04]  /*deb0*/  SHFL.BFLY PT, R0, R6, 0x2, 0x1f ;  /* 0x0c401f0006007f89 */ /* 0x000e6800000e0000 */
[----:B------:R-:W2:Y:S01]  /*dec0*/  SHFL.BFLY PT, R2, R13, 0x1, 0x1f ;  /* 0x0c201f000d027f89 */ /* 0x000ea200000e0000 */
[----:B-1----:R-:W-:Y:S02]  /*ded0*/  FMNMX.FTZ R6, R6, R0, !PT ;  /* 0x0000000006067209 */ /* 0x002fe40007810000 */
[----:B--2---:R-:W-:-:S03]  /*dee0*/  FMNMX.FTZ R13, R13, R2, !PT ;  /* 0x000000020d0d7209 */ /* 0x004fc60007810000 */
[----:B------:R1:W2:Y:S04]  /*def0*/  SHFL.BFLY PT, R184, R6, 0x1, 0x1f ;  /* 0x0c201f0006b87f89 */ /* 0x0002a800000e0000 */
.L_x_2530:
[C---:B------:R-:W-:Y:S01]  /*df00*/  FMUL.FTZ R0, R13.reuse, c[0x0][0x2d0] ;  /* 0x0000b4000d007a20 */ /* 0x040fe20000410000 */
[----:B------:R-:W-:Y:S01]  /*df10*/  FSETP.NEU.FTZ.AND P0, PT, R13, -INF , PT ;  /* 0xff8000000d00780b */ /* 0x000fe20003f1d000 */
[----:B------:R-:W-:Y:S01]  /*df20*/  WARPSYNC 0xffffffff ;  /* 0xffffffff00007948 */ /* 0x000fe20003800000 */
[----:B-12---:R-:W-:Y:S02]  /*df30*/  FMNMX.FTZ R6, R184, R6, !PT ;  /* 0x00000006b8067209 */ /* 0x006fe40007810000 */
[----:B------:R-:W-:Y:S02]  /*df40*/  FSEL R0, R0, RZ, P0 ;  /* 0x000000ff00007208 */ /* 0x000fe40000000000 */
[C---:B------:R-:W-:Y:S01]  /*df50*/  FSETP.NEU.FTZ.AND P0, PT, R6.reuse, -INF , PT ;  /* 0xff8000000600780b */ /* 0x040fe20003f1d000 */
[----:B------:R-:W-:Y:S02]  /*df60*/  FMUL.FTZ R3, R6, c[0x0][0x2d0] ;  /* 0x0000b40006037a20 */ /* 0x000fe40000410000 */
[----:B------:R-:W-:-:S04]  /*df70*/  FFMA.FTZ R2, R18, c[0x0][0x2d0], -R0 ;  /* 0x0000b40012027a23 */ /* 0x000fc80000010800 */
[----:B------:R1:W-:Y:S02]  /*df80*/  MUFU.EX2 R40, R2 ;  /* 0x0000000200287308 */ /* 0x0003e40000000800 */
[----:B-1----:R-:W-:-:S06]  /*df90*/  FFMA.FTZ R2, R20, c[0x0][0x2d0], -R0 ;  /* 0x0000b40014027a23 */ /* 0x002fcc0000010800 */
[----:B------:R1:W2:Y:S02]  /*dfa0*/  MUFU.EX2 R38, R2 ;  /* 0x0000000200267308 */ /* 0x0002a40000000800 */
[----:B-1----:R-:W-:-:S06]  /*dfb0*/  FFMA.FTZ R2, R22, c[0x0][0x2d0], -R0 ;  /* 0x0000b40016027a23 */ /* 0x002fcc0000010800 */
[----:B------:R1:W3:Y:S02]  /*dfc0*/  MUFU.EX2 R39, R2 ;  /* 0x0000000200277308 */ /* 0x0002e40000000800 */
[----:B-1----:R-:W-:-:S06]  /*dfd0*/  FFMA.FTZ R2, R23, c[0x0][0x2d0], -R0 ;  /* 0x0000b40017027a23 */ /* 0x002fcc0000010800 */
[----:B------:R1:W4:Y:S02]  /*dfe0*/  MUFU.EX2 R18, R2 ;  /* 0x0000000200127308 */ /* 0x0003240000000800 */
[----:B-1----:R-:W-:-:S06]  /*dff0*/  FFMA.FTZ R2, R25, c[0x0][0x2d0], -R0 ;  /* 0x0000b40019027a23 */ /* 0x002fcc0000010800 */
[----:B------:R1:W5:Y:S02]  /*e000*/  MUFU.EX2 R37, R2 ;  /* 0x0000000200257308 */ /* 0x0003640000000800 */
[----:B-1----:R-:W-:-:S06]  /*e010*/  FFMA.FTZ R2, R26, c[0x0][0x2d0], -R0 ;  /* 0x0000b4001a027a23 */ /* 0x002fcc0000010800 */
[----:B------:R1:W1:Y:S02]  /*e020*/  MUFU.EX2 R35, R2 ;  /* 0x0000000200237308 */ /* 0x0002640000000800 */
[----:B-1----:R-:W-:-:S06]  /*e030*/  FFMA.FTZ R2, R27, c[0x0][0x2d0], -R0 ;  /* 0x0000b4001b027a23 */ /* 0x002fcc0000010800 */
[----:B------:R1:W-:Y:S02]  /*e040*/  MUFU.EX2 R36, R2 ;  /* 0x0000000200247308 */ /* 0x0003e40000000800 */
        /* <DEDUP_REMOVED lines=8> */
[----:B-1----:R-:W-:Y:S01]  /*e0d0*/  FFMA.FTZ R2, R32, c[0x0][0x2d0], -R0 ;  /* 0x0000b40020027a23 */ /* 0x002fe20000010800 */
[----:B------:R-:W-:Y:S01]  /*e0e0*/  FSEL R0, R3, RZ, P0 ;  /* 0x000000ff03007208 */ /* 0x000fe20000000000 */
[----:B--2---:R-:W-:-:S04]  /*e0f0*/  FADD.FTZ R3, R40, R38 ;  /* 0x0000002628037221 */ /* 0x004fc80000010000 */
[----:B------:R1:W-:Y:S01]  /*e100*/  MUFU.EX2 R138, R2 ;  /* 0x00000002008a7308 */ /* 0x0003e20000000800 */
[----:B---3--:R-:W-:-:S04]  /*e110*/  FADD.FTZ R3, R39, R3 ;  /* 0x0000000327037221 */ /* 0x008fc80000010000 */
[C---:B----4-:R-:W-:Y:S01]  /*e120*/  FADD.FTZ R3, R18.reuse, R3 ;  /* 0x0000000312037221 */ /* 0x050fe20000010000 */
[----:B------:R-:W-:-:S03]  /*e130*/  F2FP.BF16.PACK_AB R18, R18, R39 ;  /* 0x000000271212723e */ /* 0x000fc600000010ff */
[----:B-----5:R-:W-:Y:S02]  /*e140*/  FADD.FTZ R3, R37, R3 ;  /* 0x0000000325037221 */ /* 0x020fe40000010000 */
[----:B-1----:R-:W-:-:S04]  /*e150*/  FFMA.FTZ R2, R4, c[0x0][0x2d0], -R0 ;  /* 0x0000b40004027a23 */ /* 0x002fc80000010800 */
[----:B------:R1:W-:Y:S02]  /*e160*/  MUFU.EX2 R27, R2 ;  /* 0x00000002001b7308 */ /* 0x0003e40000000800 */
[----:B-1----:R-:W-:Y:S01]  /*e170*/  FFMA.FTZ R2, R8, c[0x0][0x2d0], -R0 ;  /* 0x0000b40008027a23 */ /* 0x002fe20000010800 */
[----:B------:R-:W-:-:S05]  /*e180*/  F2FP.BF16.PACK_AB R8, R35, R37 ;  /* 0x000000252308723e */ /* 0x000fca00000010ff */
[----:B------:R1:W2:Y:S02]  /*e190*/  MUFU.EX2 R26, R2 ;  /* 0x00000002001a7308 */ /* 0x0002a40000000800 */
[----:B-1----:R-:W-:Y:S02]  /*e1a0*/  FFMA.FTZ R2, R9, c[0x0][0x2d0], -R0 ;  /* 0x0000b40009027a23 */ /* 0x002fe40000010800 */
[----:B--2---:R-:W-:-:S04]  /*e1b0*/  FADD.FTZ R4, R27, R26 ;  /* 0x0000001a1b047221 */ /* 0x004fc80000010000 */
[----:B------:R1:W2:Y:S02]  /*e1c0*/  MUFU.EX2 R25, R2 ;  /* 0x0000000200197308 */ /* 0x0002a40000000800 */
[----:B-1----:R-:W-:Y:S02]  /*e1d0*/  FFMA.FTZ R2, R11, c[0x0][0x2d0], -R0 ;  /* 0x0000b4000b027a23 */ /* 0x002fe40000010800 */
[----:B--2---:R-:W-:-:S04]  /*e1e0*/  FADD.FTZ R4, R25, R4 ;  /* 0x0000000419047221 */ /* 0x004fc80000010000 */
[----:B------:R1:W2:Y:S02]  /*e1f0*/  MUFU.EX2 R23, R2 ;  /* 0x0000000200177308 */ /* 0x0002a40000000800 */
[----:B-1----:R-:W-:Y:S02]  /*e200*/  FFMA.FTZ R2, R14, c[0x0][0x2d0], -R0 ;  /* 0x0000b4000e027a23 */ /* 0x002fe40000010800 */
[----:B--2---:R-:W-:-:S04]  /*e210*/  FADD.FTZ R4, R23, R4 ;  /* 0x0000000417047221 */ /* 0x004fc80000010000 */
[----:B------:R1:W2:Y:S02]  /*e220*/  MUFU.EX2 R22, R2 ;  /* 0x0000000200167308 */ /* 0x0002a40000000800 */
[----:B-1----:R-:W-:Y:S01]  /*e230*/  FFMA.FTZ R2, R16, c[0x0][0x2d0], -R0 ;  /* 0x0000b40010027a23 */ /* 0x002fe20000010800 */
[----:B------:R-:W-:Y:S01]  /*e240*/  F2FP.BF16.PACK_AB R16, R38, R40 ;  /* 0x000000282610723e */ /* 0x000fe200000010ff */
[----:B--2---:R-:W-:-:S04]  /*e250*/  FADD.FTZ R4, R22, R4 ;  /* 0x0000000416047221 */ /* 0x004fc80000010000 */
[----:B------:R1:W2:Y:S02]  /*e260*/  MUFU.EX2 R9, R2 ;  /* 0x0000000200097308 */ /* 0x0002a40000000800 */
[----:B-1----:R-:W-:Y:S01]  /*e270*/  FFMA.FTZ R2, R17, c[0x0][0x2d0], -R0 ;  /* 0x0000b40011027a23 */ /* 0x002fe20000010800 */
[----:B------:R-:W-:-:S05]  /*e280*/  F2FP.BF16.PACK_AB R17, R26, R27 ;  /* 0x0000001b1a11723e */ /* 0x000fca00000010ff */
[----:B------:R1:W3:Y:S02]  /*e290*/  MUFU.EX2 R20, R2 ;  /* 0x0000000200147308 */ /* 0x0002e40000000800 */
[----:B-1----:R-:W-:Y:S01]  /*e2a0*/  FFMA.FTZ R2, R19, c[0x0][0x2d0], -R0 ;  /* 0x0000b40013027a23 */ /* 0x002fe20000010800 */
[----:B------:R-:W-:-:S05]  /*e2b0*/  F2FP.BF16.PACK_AB R19, R23, R25 ;  /* 0x000000191713723e */ /* 0x000fca00000010ff */
[----:B------:R1:W4:Y:S02]  /*e2c0*/  MUFU.EX2 R11, R2 ;  /* 0x00000002000b7308 */ /* 0x0003240000000800 */
[----:B-1----:R-:W-:-:S06]  /*e2d0*/  FFMA.FTZ R2, R21, c[0x0][0x2d0], -R0 ;  /* 0x0000b40015027a23 */ /* 0x002fcc0000010800 */
[----:B------:R1:W5:Y:S02]  /*e2e0*/  MUFU.EX2 R14, R2 ;  /* 0x00000002000e7308 */ /* 0x0003640000000800 */
[----:B-1----:R-:W-:-:S06]  /*e2f0*/  FFMA.FTZ R2, R24, c[0x0][0x2d0], -R0 ;  /* 0x0000b40018027a23 */ /* 0x002fcc0000010800 */
[----:B------:R1:W1:Y:S02]  /*e300*/  MUFU.EX2 R137, R2 ;  /* 0x0000000200897308 */ /* 0x0002640000000800 */
[----:B-1----:R-:W-:Y:S02]  /*e310*/  FADD.FTZ R2, R35, R3 ;  /* 0x0000000323027221 */ /* 0x002fe40000010000 */
[----:B------:R-:W-:Y:S02]  /*e320*/  FFMA.FTZ R3, R30, c[0x0][0x2d0], -R0 ;  /* 0x0000b4001e037a23 */ /* 0x000fe40000010800 */
[----:B------:R-:W-:Y:S02]  /*e330*/  FADD.FTZ R2, R36, R2 ;  /* 0x0000000224027221 */ /* 0x000fe40000010000 */
[----:B------:R2:W1:Y:S02]  /*e340*/  MUFU.EX2 R139, R3 ;  /* 0x00000003008b7308 */ /* 0x0004640000000800 */
[----:B------:R-:W-:-:S02]  /*e350*/  FADD.FTZ R2, R34, R2 ;  /* 0x0000000222027221 */ /* 0x000fc40000010000 */
[C---:B--2---:R-:W-:Y:S01]  /*e360*/  FADD.FTZ R3, R9.reuse, R4 ;  /* 0x0000000409037221 */ /* 0x044fe20000010000 */
[----:B------:R-:W-:Y:S01]  /*e370*/  F2FP.BF16.PACK_AB R9, R9, R22 ;  /* 0x000000160909723e */ /* 0x000fe200000010ff */
[----:B------:R-:W-:Y:S01]  /*e380*/  FFMA.FTZ R4, R10, c[0x0][0x2d0], -R0 ;  /* 0x0000b4000a047a23 */ /* 0x000fe20000010800 */
[----:B------:R-:W-:Y:S01]  /*e390*/  F2FP.BF16.PACK_AB R10, R34, R36 ;  /* 0x00000024220a723e */ /* 0x000fe200000010ff */
[----:B---3--:R-:W-:Y:S02]  /*e3a0*/  FADD.FTZ R3, R20, R3 ;  /* 0x0000000314037221 */ /* 0x008fe40000010000 */
[----:B------:R-:W-:Y:S02]  /*e3b0*/  FADD.FTZ R0, R29, R2 ;  /* 0x000000021d007221 */ /* 0x000fe40000010000 */
[----:B------:R-:W2:Y:S01]  /*e3c0*/  MUFU.EX2 R4, R4 ;  /* 0x0000000400047308 */ /* 0x000ea20000000800 */
[C---:B----4-:R-:W-:Y:S01]  /*e3d0*/  FADD.FTZ R3, R11.reuse, R3 ;  /* 0x000000030b037221 */ /* 0x050fe20000010000 */
[----:B------:R-:W-:Y:S01]  /*e3e0*/  F2FP.BF16.PACK_AB R11, R11, R20 ;  /* 0x000000140b0b723e */ /* 0x000fe200000010ff */
[C---:B------:R-:W-:Y:S01]  /*e3f0*/  FADD.FTZ R0, R136.reuse, R0 ;  /* 0x0000000088007221 */ /* 0x040fe20000010000 */
[----:B------:R-:W-:Y:S01]  /*e400*/  F2FP.BF16.PACK_AB R136, R136, R29 ;  /* 0x0000001d8888723e */ /* 0x000fe200000010ff */
[----:B-----5:R-:W-:-:S02]  /*e410*/  FADD.FTZ R3, R14, R3 ;  /* 0x000000030e037221 */ /* 0x020fc40000010000 */
[----:B------:R-:W-:Y:S02]  /*e420*/  FADD.FTZ R0, R28, R0 ;  /* 0x000000001c007221 */ /* 0x000fe40000010000 */
[C---:B------:R-:W-:Y:S01]  /*e430*/  FADD.FTZ R3, R137.reuse, R3 ;  /* 0x0000000389037221 */ /* 0x040fe20000010000 */
[----:B------:R-:W-:Y:S01]  /*e440*/  F2FP.BF16.PACK_AB R137, R137, R14 ;  /* 0x0000000e8989723e */ /* 0x000fe200000010ff */
[C---:B------:R-:W-:Y:S01]  /*e450*/  FADD.FTZ R234, R138.reuse, R0 ;  /* 0x000000008aea7221 */ /* 0x040fe20000010000 */
[----:B------:R-:W-:Y:S01]  /*e460*/  F2FP.BF16.PACK_AB R138, R138, R28 ;  /* 0x0000001c8a8a723e */ /* 0x000fe200000010ff */
[----:B-1----:R-:W-:Y:S01]  /*e470*/  FADD.FTZ R3, R139, R3 ;  /* 0x000000038b037221 */ /* 0x002fe20000010000 */
[----:B--2---:R-:W-:-:S03]  /*e480*/  F2FP.BF16.PACK_AB R139, R4, R139 ;  /* 0x0000008b048b723e */ /* 0x004fc600000010ff */
[----:B------:R-:W-:Y:S02]  /*e490*/  FADD.FTZ R233, R4, R3 ;  /* 0x0000000304e97221 */ /* 0x000fe40000010000 */
[----:B------:R-:W1:Y:S04]  /*e4a0*/  LDSM.16.MT88.4 R20, [R193] ;  /* 0x00000000c114783b */ /* 0x000e680000004200 */
[----:B------:R-:W2:Y:S04]  /*e4b0*/  LDSM.16.MT88.4 R32, [R194] ;  /* 0x00000000c220783b */ /* 0x000ea80000004200 */
[----:B------:R-:W-:Y:S04]  /*e4c0*/  LDSM.16.MT88.4 R48, [R194+0x800] ;  /* 0x00080000c230783b */ /* 0x000fe80000004200 */
[----:B------:R-:W3:Y:S04]  /*e4d0*/  LDSM.16.MT88.4 R36, [R193+0x800] ;  /* 0x00080000c124783b */ /* 0x000ee80000004200 */
[----:B------:R-:W4:Y:S04]  /*e4e0*/  LDSM.16.MT88.4 R40, [R196] ;  /* 0x00000000c428783b */ /* 0x000f280000004200 */
[----:B------:R-:W5:Y:S04]  /*e4f0*/  LDSM.16.MT88.4 R52, [R195] ;  /* 0x00000000c334783b */ /* 0x000f680000004200 */
[----:B------:R-:W-:Y:S04]  /*e500*/  LDSM.16.MT88.4 R60, [R195+0x800] ;  /* 0x00080000c33c783b */ /* 0x000fe80000004200 */
[----:B------:R-:W-:Y:S04]  /*e510*/  LDSM.16.MT88.4 R44, [R193+0x1800] ;  /* 0x00180000c12c783b */ /* 0x000fe80000004200 */
[----:B------:R-:W-:Y:S04]  /*e520*/  LDSM.16.MT88.4 R64, [R194+0x2000] ;  /* 0x00200000c240783b */ /* 0x000fe80000004200 */
[----:B------:R-:W-:Y:S01]  /*e530*/  LDSM.16.MT88.4 R72, [R193+0x3000] ;  /* 0x00300000c148783b */ /* 0x000fe20000004200 */
[C---:B-1----:R-:W-:Y:S03]  /*e540*/  HMMA.16816.F32.BF16 R28, R16.reuse, R20, RZ ;  /* 0x00000014101c723c */ /* 0x042fe600000418ff */
[----:B------:R-:W-:Y:S04]  /*e550*/  LDSM.16.MT88.4 R68, [R196+0x2000] ;  /* 0x00200000c444783b */ /* 0x000fe80000004200 */
[----:B------:R-:W-:Y:S01]  /*e560*/  LDSM.16.MT88.4 R76, [R194+0x3000] ;  /* 0x00300000c24c783b */ /* 0x000fe20000004200 */
[C---:B------:R-:W-:Y:S03]  /*e570*/  HMMA.16816.F32.BF16 R24, R16.reuse, R22, RZ ;  /* 0x000000161018723c */ /* 0x040fe600000418ff */
[----:B------:R-:W-:Y:S04]  /*e580*/  LDSM.16.MT88.4 R80, [R194+0x3800] ;  /* 0x00380000c250783b */ /* 0x000fe80000004200 */
[----:B------:R-:W-:Y:S01]  /*e590*/  LDSM.16.MT88.4 R84, [R195+0x3000] ;  /* 0x00300000c354783b */ /* 0x000fe20000004200 */
[----:B--2---:R-:W-:Y:S03]  /*e5a0*/  HMMA.16816.F32.BF16 R20, R16, R32, RZ ;  /* 0x000000201014723c */ /* 0x004fe600000418ff */
[----:B------:R-:W-:Y:S04]  /*e5b0*/  LDSM.16.MT88.4 R164, [R193+0x1000] ;  /* 0x00100000c1a4783b */ /* 0x000fe80000004200 */
[----:B------:R-:W-:Y:S01]  /*e5c0*/  LDSM.16.MT88.4 R156, [R194+0x1000] ;  /* 0x00100000c29c783b */ /* 0x000fe20000004200 */
[C---:B---3--:R-:W-:Y:S08]  /*e5d0*/  HMMA.16816.F32.BF16 R168, R8.reuse, R36, R28 ;  /* 0x0000002408a8723c */ /* 0x048ff0000004181c */
[C---:B------:R-:W-:Y:S01]  /*e5e0*/  HMMA.16816.F32.BF16 R148, R8.reuse, R38, R24 ;  /* 0x000000260894723c */ /* 0x040fe20000041818 */
[----:B------:R-:W1:Y:S07]  /*e5f0*/  LDSM.16.MT88.4 R36, [R196+0x800] ;  /* 0x00080000c424783b */ /* 0x000e6e0000004200 */
[----:B------:R-:W-:Y:S08]  /*e600*/  HMMA.16816.F32.BF16 R160, R8, R48, R20 ;  /* 0x0000003008a0723c */ /* 0x000ff00000041814 */
[C---:B------:R-:W-:Y:S01]  /*e610*/  HMMA.16816.F32.BF16 R20, R16.reuse, R34, RZ ;  /* 0x000000221014723c */ /* 0x040fe200000418ff */
[----:B------:R-:W-:Y:S07]  /*e620*/  LDSM.16.MT88.4 R32, [R196+0x1800] ;  /* 0x00180000c420783b */ /* 0x000fee0000004200 */
[C---:B----4-:R-:W-:Y:S08]  /*e630*/  HMMA.16816.F32.BF16 R28, R16.reuse, R40, RZ ;  /* 0x00000028101c723c */ /* 0x050ff000000418ff */
[----:B------:R-:W-:Y:S01]  /*e640*/  HMMA.16816.F32.BF16 R24, R16, R42, RZ ;  /* 0x0000002a1018723c */ /* 0x000fe200000418ff */
[----:B------:R-:W2:Y:S07]  /*e650*/  LDSM.16.MT88.4 R40, [R193+0x2000] ;  /* 0x00200000c128783b */ /* 0x000eae0000004200 */
[----:B------:R-:W-:Y:S01]  /*e660*/  HMMA.16816.F32.BF16 R56, R8, R50, R20 ;  /* 0x000000320838723c */ /* 0x000fe20000041814 */
[----:B------:R-:W-:Y:S07]  /*e670*/  LDSM.16.MT88.4 R48, [R193+0x3800] ;  /* 0x00380000c130783b */ /* 0x000fee0000004200 */
[----:B-----5:R-:W-:Y:S08]  /*e680*/  HMMA.16816.F32.BF16 R20, R16, R52, RZ ;  /* 0x000000341014723c */ /* 0x020ff000000418ff */
[----:B-1----:R-:W-:Y:S08]  /*e690*/  HMMA.16816.F32.BF16 R152, R8, R36, R28 ;  /* 0x000000240898723c */ /* 0x002ff0000004181c */
[----:B------:R-:W-:Y:S01]  /*e6a0*/  HMMA.16816.F32.BF16 R28, R16, R54, RZ ;  /* 0x00000036101c723c */ /* 0x000fe200000418ff */
[----:B------:R-:W-:Y:S01]  /*e6b0*/  IMAD.MOV.U32 R4, RZ, RZ, R56 ;  /* 0x000000ffff047224 */ /* 0x000fe200078e0038 */
[----:B------:R-:W-:Y:S01]  /*e6c0*/  MOV R2, R58 ;  /* 0x0000003a00027202 */ /* 0x000fe20000000f00 */
[----:B------:R-:W-:Y:S01]  /*e6d0*/  IMAD.MOV.U32 R3, RZ, RZ, R57 ;  /* 0x000000ffff037224 */ /* 0x000fe200078e0039 */
[----:B------:R-:W-:Y:S01]  /*e6e0*/  LDSM.16.MT88.4 R52, [R195+0x2000] ;  /* 0x00200000c334783b */ /* 0x000fe20000004200 */
[----:B------:R-:W-:-:S03]  /*e6f0*/  IMAD.MOV.U32 R0, RZ, RZ, R59 ;  /* 0x000000ffff007224 */ /* 0x000fc600078e003b */
[C---:B------:R-:W-:Y:S01]  /*e700*/  HMMA.16816.F32.BF16 R20, R8.reuse, R60, R20 ;  /* 0x0000003c0814723c */ /* 0x040fe20000041814 */
[----:B------:R-:W1:Y:S07]  /*e710*/  LDSM.16.MT88.4 R56, [R194+0x1800] ;  /* 0x00180000c238783b */ /* 0x000e6e0000004200 */
[----:B------:R-:W-:Y:S08]  /*e720*/  HMMA.16816.F32.BF16 R24, R8, R38, R24 ;  /* 0x000000260818723c */ /* 0x000ff00000041818 */
[----:B------:R-:W-:Y:S08]  /*e730*/  HMMA.16816.F32.BF16 R36, R16, R44, RZ ;  /* 0x0000002c1024723c */ /* 0x000ff000000418ff */
[----:B------:R-:W-:Y:S01]  /*e740*/  MOV R95, R20 ;  /* 0x00000014005f7202 */ /* 0x000fe20000000f00 */
[----:B------:R-:W-:Y:S01]  /*e750*/  IMAD.MOV.U32 R94, RZ, RZ, R21 ;  /* 0x000000ffff5e7224 */ /* 0x000fe200078e0015 */
[----:B------:R-:W-:Y:S01]  /*e760*/  MOV R92, R23 ;  /* 0x00000017005c7202 */ /* 0x000fe20000000f00 */
[----:B------:R-:W-:Y:S01]  /*e770*/  IMAD.MOV.U32 R93, RZ, RZ, R22 ;  /* 0x000000ffff5d7224 */ /* 0x000fe200078e0016 */
[----:B------:R-:W-:Y:S04]  /*e780*/  HMMA.16816.F32.BF16 R168, R136, R164, R168 ;  /* 0x000000a488a8723c */ /* 0x000fe800000418a8 */
[----:B------:R-:W-:Y:S01]  /*e790*/  IMAD.MOV.U32 R102, RZ, RZ, R24 ;  /* 0x000000ffff667224 */ /* 0x000fe200078e0018 */
[----:B------:R-:W-:Y:S01]  /*e7a0*/  MOV R101, R25 ;  /* 0x0000001900657202 */ /* 0x000fe20000000f00 */
[----:B------:R-:W-:-:S02]  /*e7b0*/  IMAD.MOV.U32 R100, RZ, RZ, R26 ;  /* 0x000000ffff647224 */ /* 0x000fc400078e001a */
[----:B------:R-:W-:Y:S01]  /*e7c0*/  HMMA.16816.F32.BF16 R20, R8, R62, R28 ;  /* 0x0000003e0814723c */ /* 0x000fe2000004181c */
[----:B------:R-:W-:Y:S01]  /*e7d0*/  IMAD.MOV.U32 R14, RZ, RZ, R27 ;  /* 0x000000ffff0e7224 */ /* 0x000fe200078e001b */
[----:B------:R-:W3:Y:S04]  /*e7e0*/  LDSM.16.MT88.4 R28, [R195+0x1800] ;  /* 0x00180000c31c783b */ /* 0x000ee80000004200 */
[----:B------:R-:W4:Y:S02]  /*e7f0*/  LDSM.16.MT88.4 R60, [R196+0x3000] ;  /* 0x00300000c43c783b */ /* 0x000f240000004200 */
[----:B------:R-:W-:Y:S08]  /*e800*/  HMMA.16816.F32.BF16 R24, R16, R46, RZ ;  /* 0x0000002e1018723c */ /* 0x000ff000000418ff */
[----:B--2---:R-:W-:Y:S08]  /*e810*/  HMMA.16816.F32.BF16 R216, R8, R40, R36 ;  /* 0x0000002808d8723c */ /* 0x004ff00000041824 */
[----:B------:R-:W-:Y:S01]  /*e820*/  IMAD.MOV.U32 R106, RZ, RZ, R20 ;  /* 0x000000ffff6a7224 */ /* 0x000fe200078e0014 */
[----:B------:R-:W-:Y:S01]  /*e830*/  MOV R104, R22 ;  /* 0x0000001600687202 */ /* 0x000fe20000000f00 */
[----:B------:R-:W-:Y:S01]  /*e840*/  IMAD.MOV.U32 R105, RZ, RZ, R21 ;  /* 0x000000ffff697224 */ /* 0x000fe200078e0015 */
[----:B------:R-:W-:Y:S01]  /*e850*/  HMMA.16816.F32.BF16 R164, R136, R166, R148 ;  /* 0x000000a688a4723c */ /* 0x000fe20000041894 */
[----:B------:R-:W-:Y:S01]  /*e860*/  IMAD.MOV.U32 R103, RZ, RZ, R23 ;  /* 0x000000ffff677224 */ /* 0x000fe200078e0017 */
[----:B------:R-:W-:Y:S06]  /*e870*/  LDSM.16.MT88.4 R148, [R196+0x1000] ;  /* 0x00100000c494783b */ /* 0x000fec0000004200 */
[----:B-1----:R-:W-:Y:S08]  /*e880*/  HMMA.16816.F32.BF16 R20, R16, R56, RZ ;  /* 0x000000381014723c */ /* 0x002ff000000418ff */
[----:B------:R-:W-:Y:S08]  /*e890*/  HMMA.16816.F32.BF16 R188, R8, R42, R24 ;  /* 0x0000002a08bc723c */ /* 0x000ff00000041818 */
[----:B------:R-:W-:Y:S08]  /*e8a0*/  HMMA.16816.F32.BF16 R40, R16, R34, RZ ;  /* 0x000000221028723c */ /* 0x000ff000000418ff */
[----:B------:R-:W-:Y:S08]  /*e8b0*/  HMMA.16816.F32.BF16 R44, R8, R64, R20 ;  /* 0x00000040082c723c */ /* 0x000ff00000041814 */
[C---:B---3--:R-:W-:Y:S08]  /*e8c0*/  HMMA.16816.F32.BF16 R36, R16.reuse, R28, RZ ;  /* 0x0000001c1024723c */ /* 0x048ff000000418ff */
[C---:B------:R-:W-:Y:S08]  /*e8d0*/  HMMA.16816.F32.BF16 R24, R16.reuse, R74, RZ ;  /* 0x0000004a1018723c */ /* 0x040ff000000418ff */
[----:B------:R-:W-:Y:S01]  /*e8e0*/  MOV R108, R44 ;  /* 0x0000002c006c7202 */ /* 0x000fe20000000f00 */
[----:B------:R-:W-:Y:S01]  /*e8f0*/  IMAD.MOV.U32 R107, RZ, RZ, R45 ;  /* 0x000000ffff6b7224 */ /* 0x000fe200078e002d */
[----:B------:R-:W-:Y:S01]  /*e900*/  MOV R65, R46 ;  /* 0x0000002e00417202 */ /* 0x000fe20000000f00 */
[----:B------:R-:W-:Y:S01]  /*e910*/  IMAD.MOV.U32 R64, RZ, RZ, R47 ;  /* 0x000000ffff407224 */ /* 0x000fe200078e002f */
[C---:B------:R-:W-:Y:S08]  /*e920*/  HMMA.16816.F32.BF16 R56, R16.reuse, R58, RZ ;  /* 0x0000003a1038723c */ /* 0x040ff000000418ff */
[C---:B------:R-:W-:Y:S08]  /*e930*/  HMMA.16816.F32.BF16 R44, R16.reuse, R32, RZ ;  /* 0x00000020102c723c */ /* 0x040ff000000418ff */
[C---:B------:R-:W-:Y:S08]  /*e940*/  HMMA.16816.F32.BF16 R32, R16.reuse, R30, RZ ;  /* 0x0000001e1020723c */ /* 0x040ff000000418ff */
[----:B------:R-:W-:Y:S08]  /*e950*/  HMMA.16816.F32.BF16 R28, R16, R72, RZ ;  /* 0x00000048101c723c */ /* 0x000ff000000418ff */
[----:B------:R-:W-:Y:S01]  /*e960*/  HMMA.16816.F32.BF16 R72, R8, R68, R44 ;  /* 0x000000440848723c */ /* 0x000fe2000004182c */
[----:B------:R-:W1:Y:S07]  /*e970*/  LDSM.16.MT88.4 R44, [R196+0x3800] ;  /* 0x00380000c42c783b */ /* 0x000e6e0000004200 */
[----:B------:R-:W-:Y:S07]  /*e980*/  HMMA.16816.F32.BF16 R20, R16, R76, RZ ;  /* 0x0000004c1014723c */ /* 0x000fee00000418ff */
[----:B------:R-:W-:Y:S01]  /*e990*/  IMAD.MOV.U32 R77, RZ, RZ, R107 ;  /* 0x000000ffff4d7224 */ /* 0x000fe200078e006b */
[----:B------:R-:W-:Y:S01]  /*e9a0*/  HMMA.16816.F32.BF16 R96, R8, R54, R32 ;  /* 0x000000360860723c */ /* 0x000fe20000041820 */
[----:B------:R-:W-:-:S07]  /*e9b0*/  MOV R76, R108 ;  /* 0x0000006c004c7202 */ /* 0x000fce0000000f00 */
[----:B------:R-:W-:Y:S07]  /*e9c0*/  HMMA.16816.F32.BF16 R32, R16, R78, RZ ;  /* 0x0000004e1020723c */ /* 0x000fee00000418ff */
[----:B------:R-:W-:Y:S01]  /*e9d0*/  MOV R78, R65 ;  /* 0x00000041004e7202 */ /* 0x000fe20000000f00 */
[----:B------:R-:W-:Y:S01]  /*e9e0*/  HMMA.16816.F32.BF16 R88, R8, R48, R28 ;  /* 0x000000300858723c */ /* 0x000fe2000004181c */
[----:B------:R-:W-:Y:S01]  /*e9f0*/  IMAD.MOV.U32 R79, RZ, RZ, R64 ;  /* 0x000000ffff4f7224 */ /* 0x000fe200078e0040 */
[----:B------:R-:W-:Y:S01]  /*ea00*/  MOV R64, R106 ;  /* 0x0000006a00407202 */ /* 0x000fe20000000f00 */
[----:B------:R-:W-:-:S05]  /*ea10*/  IMAD.MOV.U32 R65, RZ, RZ, R105 ;  /* 0x000000ffff417224 */ /* 0x000fca00078e0069 */
[----:B------:R-:W-:Y:S01]  /*ea20*/  HMMA.16816.F32.BF16 R180, R8, R50, R24 ;  /* 0x0000003208b4723c */ /* 0x000fe20000041818 */
[----:B------:R-:W2:Y:S07]  /*ea30*/  LDSM.16.MT88.4 R48, [R193+0x4800] ;  /* 0x00480000c130783b */ /* 0x000eae0000004200 */
[C---:B----4-:R-:W-:Y:S07]  /*ea40*/  HMMA.16816.F32.BF16 R28, R16.reuse, R60, RZ ;  /* 0x0000003c101c723c */ /* 0x050fee00000418ff */
[----:B------:R-:W-:Y:S01]  /*ea50*/  MOV R60, R95 ;  /* 0x0000005f003c7202 */ /* 0x000fe20000000f00 */
[----:B------:R-:W-:Y:S01]  /*ea60*/  HMMA.16816.F32.BF16 R24, R16, R62, RZ ;  /* 0x0000003e1018723c */ /* 0x000fe200000418ff */
[----:B------:R-:W-:-:S06]  /*ea70*/  IMAD.MOV.U32 R61, RZ, RZ, R94 ;  /* 0x000000ffff3d7224 */ /* 0x000fcc00078e005e */
[----:B------:R-:W-:Y:S01]  /*ea80*/  MOV R62, R93 ;  /* 0x0000005d003e7202 */ /* 0x000fe20000000f00 */
[----:B------:R-:W-:Y:S01]  /*ea90*/  HMMA.16816.F32.BF16 R172, R8, R66, R56 ;  /* 0x0000004208ac723c */ /* 0x000fe20000041838 */
[----:B------:R-:W3:Y:S01]  /*eaa0*/  LDSM.16.MT88.4 R56, [R195+0x3800] ;  /* 0x00380000c338783b */ /* 0x000ee20000004200 */
[----:B------:R-:W-:-:S05]  /*eab0*/  IMAD.MOV.U32 R63, RZ, RZ, R92 ;  /* 0x000000ffff3f7224 */ /* 0x000fca00078e005c */
[----:B------:R-:W-:Y:S01]  /*eac0*/  MOV R66, R104 ;  /* 0x0000006800427202 */ /* 0x000fe20000000f00 */
[----:B------:R-:W-:Y:S01]  /*ead0*/  HMMA.16816.F32.BF16 R184, R8, R52, R36 ;  /* 0x0000003408b8723c */ /* 0x000fe20000041824 */
[----:B------:R-:W4:Y:S01]  /*eae0*/  LDSM.16.MT88.4 R52, [R194+0x4800] ;  /* 0x00480000c234783b */ /* 0x000f220000004200 */
[----:B------:R-:W-:-:S06]  /*eaf0*/  IMAD.MOV.U32 R67, RZ, RZ, R103 ;  /* 0x000000ffff437224 */ /* 0x000fcc00078e0067 */
[----:B------:R-:W-:Y:S07]  /*eb00*/  HMMA.16816.F32.BF16 R176, R8, R80, R20 ;  /* 0x0000005008b0723c */ /* 0x000fee0000041814 */
[----:B------:R-:W-:Y:S01]  /*eb10*/  MOV R80, R102 ;  /* 0x0000006600507202 */ /* 0x000fe20000000f00 */
[----:B------:R-:W-:Y:S01]  /*eb20*/  HMMA.16816.F32.BF16 R20, R16, R84, RZ ;  /* 0x000000541014723c */ /* 0x000fe200000418ff */
[----:B------:R-:W-:-:S06]  /*eb30*/  IMAD.MOV.U32 R81, RZ, RZ, R101 ;  /* 0x000000ffff517224 */ /* 0x000fcc00078e0065 */
[----:B------:R-:W-:Y:S01]  /*eb40*/  MOV R84, R4 ;  /* 0x0000000400547202 */ /* 0x000fe20000000f00 */
[----:B------:R-:W-:Y:S01]  /*eb50*/  HMMA.16816.F32.BF16 R92, R8, R82, R32 ;  /* 0x00000052085c723c */ /* 0x000fe20000041820 */
[----:B------:R-:W5:Y:S01]  /*eb60*/  LDL R4, [R1+0x58] ;  /* 0x0000580001047983 */ /* 0x000f620000100800 */
[----:B------:R-:W-:-:S05]  /*eb70*/  IMAD.MOV.U32 R85, RZ, RZ, R3 ;  /* 0x000000ffff557224 */ /* 0x000fca00078e0003 */
[----:B------:R-:W-:Y:S01]  /*eb80*/  MOV R82, R100 ;  /* 0x0000006400527202 */ /* 0x000fe20000000f00 */
[C---:B-1----:R-:W-:Y:S01]  /*eb90*/  HMMA.16816.F32.BF16 R104, R8.reuse, R44, R28 ;  /* 0x0000002c0868723c */ /* 0x042fe2000004181c */
[----:B------:R-:W-:Y:S02]  /*eba0*/  IMAD.MOV.U32 R83, RZ, RZ, R14 ;  /* 0x000000ffff537224 */ /* 0x000fe400078e000e */
[----:B------:R-:W5:Y:S05]  /*ebb0*/  LDL R14, [R1+0x64] ;  /* 0x00006400010e7983 */ /* 0x000f6a0000100800 */
[C---:B------:R-:W-:Y:S01]  /*ebc0*/  HMMA.16816.F32.BF16 R100, R8.reuse, R46, R24 ;  /* 0x0000002e0864723c */ /* 0x040fe20000041818 */
[----:B------:R-:W1:Y:S07]  /*ebd0*/  LDSM.16.MT88.4 R44, [R193+0x5000] ;  /* 0x00500000c12c783b */ /* 0x000e6e0000004200 */
[----:B------:R-:W-:Y:S01]  /*ebe0*/  HMMA.16816.F32.BF16 R68, R8, R70, R40 ;  /* 0x000000460844723c */ /* 0x000fe20000041828 */
[----:B------:R-:W1:Y:S07]  /*ebf0*/  LDSM.16.MT88.4 R40, [R194+0x5000] ;  /* 0x00500000c228783b */ /* 0x000e6e0000004200 */
[C---:B--2---:R-:W-:Y:S08]  /*ec00*/  HMMA.16816.F32.BF16 R32, R16.reuse, R48, RZ ;  /* 0x000000301020723c */ /* 0x044ff000000418ff */
[----:B------:R-:W-:Y:S01]  /*ec10*/  HMMA.16816.F32.BF16 R28, R16, R50, RZ ;  /* 0x00000032101c723c */ /* 0x000fe200000418ff */
[----:B------:R-:W2:Y:S07]  /*ec20*/  LDSM.16.MT88.4 R48, [R196+0x4800] ;  /* 0x00480000c430783b */ /* 0x000eae0000004200 */
[----:B---3--:R-:W-:Y:S08]  /*ec30*/  HMMA.16816.F32.BF16 R112, R8, R56, R20 ;  /* 0x000000380870723c */ /* 0x008ff00000041814 */
[C---:B----4-:R-:W-:Y:S08]  /*ec40*/  HMMA.16816.F32.BF16 R24, R16.reuse, R52, RZ ;  /* 0x000000341018723c */ /* 0x050ff000000418ff */
[C---:B------:R-:W-:Y:S08]  /*ec50*/  HMMA.16816.F32.BF16 R20, R16.reuse, R54, RZ ;  /* 0x000000361014723c */ /* 0x040ff000000418ff */
[----:B------:R-:W-:Y:S07]  /*ec60*/  HMMA.16816.F32.BF16 R36, R16, R86, RZ ;  /* 0x000000561024723c */ /* 0x000fee00000418ff */
[----:B------:R-:W-:Y:S01]  /*ec70*/  IMAD.MOV.U32 R87, RZ, RZ, R0 ;  /* 0x000000ffff577224 */ /* 0x000fe200078e0000 */
[----:B-1----:R-:W-:Y:S01]  /*ec80*/  HMMA.16816.F32.BF16 R120, R8, R44, R32 ;  /* 0x0000002c0878723c */ /* 0x002fe20000041820 */
[----:B------:R-:W1:Y:S01]  /*ec90*/  LDSM.16.MT88.4 R32, [R196+0x5000] ;  /* 0x00500000c420783b */ /* 0x000e620000004200 */
[----:B------:R-:W-:-:S03]  /*eca0*/  MOV R86, R2 ;  /* 0x0000000200567202 */ /* 0x000fc60000000f00 */
[----:B------:R-:W3:Y:S03]  /*ecb0*/  LDL R0, [R1+0x4] ;  /* 0x0000040001007983 */ /* 0x000ee60000100800 */
[C---:B------:R-:W-:Y:S01]  /*ecc0*/  HMMA.16816.F32.BF16 R132, R8.reuse, R40, R24 ;  /* 0x000000280884723c */ /* 0x040fe20000041818 */
[----:B------:R-:W-:Y:S07]  /*ecd0*/  LDSM.16.MT88.4 R24, [R195+0x4800] ;  /* 0x00480000c318783b */ /* 0x000fee0000004200 */
[C---:B------:R-:W-:Y:S01]  /*ece0*/  HMMA.16816.F32.BF16 R128, R8.reuse, R42, R20 ;  /* 0x0000002a0880723c */ /* 0x040fe20000041814 */
[----:B------:R-:W4:Y:S07]  /*ecf0*/  LDSM.16.MT88.4 R40, [R195+0x1000] ;  /* 0x00100000c328783b */ /* 0x000f2e0000004200 */
[----:B------:R-:W-:Y:S01]  /*ed00*/  HMMA.16816.F32.BF16 R108, R8, R58, R36 ;  /* 0x0000003a086c723c */ /* 0x000fe20000041824 */
[----:B------:R-:W4:Y:S07]  /*ed10*/  LDSM.16.MT88.4 R56, [R194+0x2800] ;  /* 0x00280000c238783b */ /* 0x000f2e0000004200 */
[C---:B--2---:R-:W-:Y:S08]  /*ed20*/  HMMA.16816.F32.BF16 R20, R16.reuse, R48, RZ ;  /* 0x000000301014723c */ /* 0x044ff000000418ff */
[----:B------:R-:W-:Y:S01]  /*ed30*/  HMMA.16816.F32.BF16 R36, R16, R50, RZ ;  /* 0x000000321024723c */ /* 0x000fe200000418ff */
[----:B------:R-:W-:Y:S07]  /*ed40*/  LDSM.16.MT88.4 R48, [R193+0x2800] ;  /* 0x00280000c130783b */ /* 0x000fee0000004200 */
[----:B------:R-:W-:Y:S08]  /*ed50*/  HMMA.16816.F32.BF16 R152, R136, R148, R152 ;  /* 0x000000948898723c */ /* 0x000ff00000041898 */
[C---:B-1----:R-:W-:Y:S01]  /*ed60*/  HMMA.16816.F32.BF16 R124, R8.reuse, R32, R20 ;  /* 0x00000020087c723c */ /* 0x042fe20000041814 */
[----:B------:R-:W-:Y:S07]  /*ed70*/  LDSM.16.MT88.4 R20, [R195+0x5000] ;  /* 0x00500000c314783b */ /* 0x000fee0000004200 */
[----:B------:R-:W-:Y:S08]  /*ed80*/  HMMA.16816.F32.BF16 R32, R8, R34, R36 ;  /* 0x000000220820723c */ /* 0x000ff00000041824 */
[C---:B----4-:R-:W-:Y:S08]  /*ed90*/  HMMA.16816.F32.BF16 R36, R136.reuse, R40, R60 ;  /* 0x000000288824723c */ /* 0x050ff0000004183c */
[C---:B------:R-:W-:Y:S01]  /*eda0*/  HMMA.16816.F32.BF16 R40, R136.reuse, R42, R64 ;  /* 0x0000002a8828723c */ /* 0x040fe20000041840 */
[----:B------:R-:W1:Y:S07]  /*edb0*/  LDSM.16.MT88.4 R64, [R196+0x2800] ;  /* 0x00280000c440783b */ /* 0x000e6e0000004200 */
[C---:B------:R-:W-:Y:S01]  /*edc0*/  HMMA.16816.F32.BF16 R148, R136.reuse, R150, R80 ;  /* 0x000000968894723c */ /* 0x040fe20000041850 */
[----:B------:R-:W2:Y:S07]  /*edd0*/  LDSM.16.MT88.4 R80, [R193+0x4000] ;  /* 0x00400000c150783b */ /* 0x000eae0000004200 */
[C---:B------:R-:W-:Y:S08]  /*ede0*/  HMMA.16816.F32.BF16 R52, R136.reuse, R56, R76 ;  /* 0x000000388834723c */ /* 0x040ff0000004184c */
[C---:B------:R-:W-:Y:S08]  /*edf0*/  HMMA.16816.F32.BF16 R160, R136.reuse, R156, R160 ;  /* 0x0000009c88a0723c */ /* 0x040ff000000418a0 */
[----:B------:R-:W-:Y:S08]  /*ee00*/  HMMA.16816.F32.BF16 R156, R136, R158, R84 ;  /* 0x0000009e889c723c */ /* 0x000ff00000041854 */
[----:B------:R-:W-:Y:S08]  /*ee10*/  HMMA.16816.F32.BF16 R116, R8, R46, R28 ;  /* 0x0000002e0874723c */ /* 0x000ff0000004181c */
[C---:B-1----:R-:W-:Y:S01]  /*ee20*/  HMMA.16816.F32.BF16 R60, R136.reuse, R64, R72 ;  /* 0x00000040883c723c */ /* 0x042fe20000041848 */
[----:B------:R-:W1:Y:S07]  /*ee30*/  LDSM.16.MT88.4 R72, [R195+0x2800] ;  /* 0x00280000c348783b */ /* 0x000e6e0000004200 */
[C---:B------:R-:W-:Y:S08]  /*ee40*/  HMMA.16816.F32.BF16 R64, R136.reuse, R66, R68 ;  /* 0x000000428840723c */ /* 0x040ff00000041844 */
[----:B--2---:R-:W-:Y:S01]  /*ee50*/  HMMA.16816.F32.BF16 R76, R136, R80, R88 ;  /* 0x00000050884c723c */ /* 0x004fe20000041858 */
[----:B------:R-:W2:Y:S07]  /*ee60*/  LDSM.16.MT88.4 R88, [R194+0x4000] ;  /* 0x00400000c258783b */ /* 0x000eae0000004200 */
[C---:B------:R-:W-:Y:S08]  /*ee70*/  HMMA.16816.F32.BF16 R28, R16.reuse, R24, RZ ;  /* 0x00000018101c723c */ /* 0x040ff000000418ff */
[----:B------:R-:W-:Y:S08]  /*ee80*/  HMMA.16816.F32.BF16 R16, R16, R26, RZ ;  /* 0x0000001a1010723c */ /* 0x000ff000000418ff */
[C---:B------:R-:W-:Y:S08]  /*ee90*/  HMMA.16816.F32.BF16 R44, R136.reuse, R48, R216 ;  /* 0x00000030882c723c */ /* 0x040ff000000418d8 */
[C---:B-1----:R-:W-:Y:S08]  /*eea0*/  HMMA.16816.F32.BF16 R68, R136.reuse, R72, R184 ;  /* 0x000000488844723c */ /* 0x042ff000000418b8 */
[C---:B------:R-:W-:Y:S01]  /*eeb0*/  HMMA.16816.F32.BF16 R72, R136.reuse, R74, R96 ;  /* 0x0000004a8848723c */ /* 0x040fe20000041860 */
[----:B------:R-:W1:Y:S07]  /*eec0*/  LDSM.16.MT88.4 R96, [R196+0x4000] ;  /* 0x00400000c460783b */ /* 0x000e6e0000004200 */
[C---:B--2---:R-:W-:Y:S08]  /*eed0*/  HMMA.16816.F32.BF16 R84, R136.reuse, R88, R176 ;  /* 0x000000588854723c */ /* 0x044ff000000418b0 */
[----:B------:R-:W-:Y:S08]  /*eee0*/  HMMA.16816.F32.BF16 R88, R136, R90, R92 ;  /* 0x0000005a8858723c */ /* 0x000ff0000004185c */
[C---:B------:R-:W-:Y:S08]  /*eef0*/  HMMA.16816.F32.BF16 R28, R8.reuse, R20, R28 ;  /* 0x00000014081c723c */ /* 0x040ff0000004181c */
[----:B------:R-:W-:Y:S01]  /*ef00*/  HMMA.16816.F32.BF16 R16, R8, R22, R16 ;  /* 0x000000160810723c */ /* 0x000fe20000041810 */
[----:B------:R-:W-:Y:S01]  /*ef10*/  LDSM.16.MT88.4 R8, [R195+0x5800] ;  /* 0x00580000c308783b */ /* 0x000fe20000004200 */
[----:B------:R-:W-:-:S02]  /*ef20*/  LOP3.LUT R213, R213, 0xffffefff, RZ, 0xc0, !PT ;  /* 0xffffefffd5d57812 */ /* 0x000fc400078ec0ff */
[----:B------:R-:W-:-:S04]  /*ef30*/  IADD3 R225, R225, -0x2, RZ ;  /* 0xfffffffee1e17810 */ /* 0x000fc80007ffe0ff */
[C---:B------:R-:W-:Y:S08]  /*ef40*/  HMMA.16816.F32.BF16 R48, R136.reuse, R50, R188 ;  /* 0x000000328830723c */ /* 0x040ff000000418bc */
[C---:B-1----:R-:W-:Y:S01]  /*ef50*/  HMMA.16816.F32.BF16 R92, R136.reuse, R96, R104 ;  /* 0x00000060885c723c */ /* 0x042fe20000041868 */
[----:B------:R-:W1:Y:S07]  /*ef60*/  LDSM.16.MT88.4 R104, [R195+0x4000] ;  /* 0x00400000c368783b */ /* 0x000e6e0000004200 */
[C---:B------:R-:W-:Y:S08]  /*ef70*/  HMMA.16816.F32.BF16 R96, R136.reuse, R98, R100 ;  /* 0x000000628860723c */ /* 0x040ff00000041864 */
[C---:B------:R-:W-:Y:S08]  /*ef80*/  HMMA.16816.F32.BF16 R56, R136.reuse, R58, R172 ;  /* 0x0000003a8838723c */ /* 0x040ff000000418ac */
[C---:B-1----:R-:W-:Y:S01]  /*ef90*/  HMMA.16816.F32.BF16 R100, R136.reuse, R104, R112 ;  /* 0x000000688864723c */ /* 0x042fe20000041870 */
[----:B------:R-:W1:Y:S07]  /*efa0*/  LDSM.16.MT88.4 R112, [R193+0x5800] ;  /* 0x00580000c170783b */ /* 0x000e6e0000004200 */
[C---:B------:R-:W-:Y:S08]  /*efb0*/  HMMA.16816.F32.BF16 R104, R136.reuse, R106, R108 ;  /* 0x0000006a8868723c */ /* 0x040ff0000004186c */
[C---:B-1----:R-:W-:Y:S01]  /*efc0*/  HMMA.16816.F32.BF16 R108, R136.reuse, R112, R120 ;  /* 0x00000070886c723c */ /* 0x042fe20000041878 */
[----:B------:R-:W1:Y:S07]  /*efd0*/  LDSM.16.MT88.4 R120, [R194+0x5800] ;  /* 0x00580000c278783b */ /* 0x000e6e0000004200 */
[----:B------:R-:W-:Y:S01]  /*efe0*/  HMMA.16816.F32.BF16 R112, R136, R114, R116 ;  /* 0x000000728870723c */ /* 0x000fe20000041874 */
[----:B------:R-:W-:-:S04]  /*eff0*/  MOV R218, 0x1 ;  /* 0x0000000100da7802 */ /* 0x000fc80000000f00 */
[----:B------:R-:W-:-:S03]  /*f000*/  ISETP.NE.AND P0, PT, R218, c[0x0][0x2c4], PT ;  /* 0x0000b100da007a0c */ /* 0x000fc60003f05270 */
[C---:B-1----:R-:W-:Y:S08]  /*f010*/  HMMA.16816.F32.BF16 R116, R136.reuse, R120, R132 ;  /* 0x000000788874723c */ /* 0x042ff00000041884 */
[----:B------:R-:W-:Y:S01]  /*f020*/  HMMA.16816.F32.BF16 R120, R136, R122, R128 ;  /* 0x0000007a8878723c */ /* 0x000fe20000041880 */
[----:B------:R-:W1:Y:S01]  /*f030*/  LDSM.16.MT88.4 R128, [R196+0x5800] ;  /* 0x00580000c480783b */ /* 0x000e620000004200 */
[----:B---3--:R-:W-:Y:S01]  /*f040*/  IMAD.SHL.U32 R0, R0, 0x80, RZ ;  /* 0x0000008000007824 */ /* 0x008fe200078e00ff */
[----:B------:R-:W-:-:S03]  /*f050*/  ISETP.LE.AND P1, PT, R218, c[0x0][0x32c], PT ;  /* 0x0000cb00da007a0c */ /* 0x000fc60003f23270 */
[----:B------:R-:W-:Y:S01]  /*f060*/  @P0 IMAD.HI.U32 R3, R0, c[0x0][0x2c8], RZ ;  /* 0x0000b20000030a27 */ /* 0x000fe200078e00ff */
[----:B------:R-:W-:-:S04]  /*f070*/  MOV R2, R0 ;  /* 0x0000000000027202 */ /* 0x000fc80000000f00 */
[----:B------:R-:W-:Y:S01]  /*f080*/  @P0 SHF.R.U32.HI R2, RZ, c[0x0][0x2cc], R3 ;  /* 0x0000b300ff020a19 */ /* 0x000fe20000011603 */
[----:B------:R-:W-:Y:S03]  /*f090*/  HMMA.16816.F32.BF16 R80, R136, R82, R180 ;  /* 0x000000528850723c */ /* 0x000fe600000418b4 */
[----:B-----5:R-:W-:-:S05]  /*f0a0*/  IADD3 R2, -R4, R14, R2 ;  /* 0x0000000e04027210 */ /* 0x020fca0007ffe102 */
[----:B------:R-:W-:Y:S01]  /*f0b0*/  HMMA.16816.F32.BF16 R132, R136, R8, R28 ;  /* 0x000000088884723c */ /* 0x000fe2000004181c */
[----:B------:R-:W-:Y:S02]  /*f0c0*/  IADD3 R4, R2, c[0x0][0x328], RZ ;  /* 0x0000ca0002047a10 */ /* 0x000fe40007ffe0ff */
[----:B------:R-:W-:-:S05]  /*f0d0*/  @P1 LOP3.LUT R213, R213, 0x1000, RZ, 0xfc, !PT ;  /* 0x00001000d5d51812 */ /* 0x000fca00078efcff */
[C---:B-1----:R-:W-:Y:S08]  /*f0e0*/  HMMA.16816.F32.BF16 R124, R136.reuse, R128, R124 ;  /* 0x00000080887c723c */ /* 0x042ff0000004187c */
[C---:B------:R-:W-:Y:S08]  /*f0f0*/  HMMA.16816.F32.BF16 R128, R136.reuse, R130, R32 ;  /* 0x000000828880723c */ /* 0x040ff00000041820 */
[----:B------:R-:W-:Y:S01]  /*f100*/  HMMA.16816.F32.BF16 R136, R136, R10, R16 ;  /* 0x0000000a8888723c */ /* 0x000fe20000041810 */
[----:B------:R-:W-:Y:S07]  /*f110*/  @!P1 BRA `(.L_x_2380) ;  /* 0x0000011000009947 */ /* 0x000fee0003800000 */
[C---:B------:R-:W-:Y:S01]  /*f120*/  ISETP.GT.AND P0, PT, R2.reuse, RZ, PT ;  /* 0x000000ff0200720c */ /* 0x040fe20003f04270 */
[----:B------:R-:W-:Y:S01]  /*f130*/  BSSY B0, `(.L_x_2381) ;  /* 0x000000c000007945 */ /* 0x000fe20003800000 */
[----:B------:R-:W-:-:S11]  /*f140*/  IADD3 R3, R2, -0x1, RZ ;  /* 0xffffffff02037810 */ /* 0x000fd60007ffe0ff */
[----:B------:R-:W-:Y:S05]  /*f150*/  @P0 BRA `(.L_x_2382) ;  /* 0x0000006000000947 */ /* 0x000fea0003800000 */
[----:B------:R-:W-:Y:S01]  /*f160*/  ISETP.NE.AND P0, PT, R218, c[0x0][0x32c], PT ;  /* 0x0000cb00da007a0c */ /* 0x000fe20003f05270 */
[----:B------:R-:W-:-:S12]  /*f170*/  IMAD.MOV R2, RZ, RZ, -R2 ;  /* 0x000000ffff027224 */ /* 0x000fd800078e0a02 */
[----:B------:R-:W-:-:S05]  /*f180*/  @P0 IMAD.HI.U32 R3, R2, c[0x0][0x330], RZ ;  /* 0x0000cc0002030a27 */ /* 0x000fca00078e00ff */
[----:B------:R-:W-:-:S04]  /*f190*/  @P0 SHF.R.U32.HI R2, RZ, c[0x0][0x334], R3 ;  /* 0x0000cd00ff020a19 */ /* 0x000fc80000011603 */
[----:B------:R-:W-:Y:S01]  /*f1a0*/  LOP3.LUT R3, RZ, R2, RZ, 0x33, !PT ;  /* 0x00000002ff037212 */ /* 0x000fe200078e33ff */
[----:B------:R-:W-:Y:S05]  /*f1b0*/  BRA `(.L_x_2383) ;  /* 0x0000003000007947 */ /* 0x000fea0003800000 */
.L_x_2382:
[----:B------:R-:W-:-:S13]  /*f1c0*/  ISETP.NE.AND P0, PT, R218, c[0x0][0x32c], PT ;  /* 0x0000cb00da007a0c */ /* 0x000fda0003f05270 */
[----:B------:R-:W-:-:S05]  /*f1d0*/  @P0 IMAD.HI.U32 R2, R3, c[0x0][0x330], RZ ;  /* 0x0000cc0003020a27 */ /* 0x000fca00078e00ff */
[----:B------:R-:W-:Y:S02]  /*f1e0*/  @P0 SHF.R.U32.HI R3, RZ, c[0x0][0x334], R2 ;  /* 0x0000cd00ff030a19 */ /* 0x000fe40000011602 */
.L_x_2383:
[----:B------:R-:W-:Y:S05]  /*f1f0*/  BSYNC B0 ;  /* 0x0000000000007941 */ /* 0x000fea0003800000 */
.L_x_2381:
[----:B------:R-:W-:-:S05]  /*f200*/  MOV R2, c[0x0][0x32c] ;  /* 0x0000cb0000027a02 */ /* 0x000fca0000000f00 */
[----:B------:R-:W-:-:S05]  /*f210*/  IMAD R3, R3, R2, c[0x0][0x32c] ;  /* 0x0000cb0003037624 */ /* 0x000fca00078e0202 */
[----:B------:R-:W-:-:S05]  /*f220*/  IMNMX R4, R4, R3, PT ;  /* 0x0000000304047217 */ /* 0x000fca0003800200 */
.L_x_2380:
[----:B------:R-:W-:-:S05]  /*f230*/  IMAD.HI R4, R4, 0x2aaaaaab, RZ ;  /* 0x2aaaaaab04047827 */ /* 0x000fca00078e02ff */
[----:B------:R-:W-:-:S04]  /*f240*/  SHF.R.U32.HI R2, RZ, 0x1f, R4 ;  /* 0x0000001fff027819 */ /* 0x000fc80000011604 */
[----:B------:R-:W-:-:S04]  /*f250*/  LEA.HI.SX32 R4, R4, R2, 0x1d ;  /* 0x0000000204047211 */ /* 0x000fc800078feaff */
[----:B------:R-:W-:-:S04]  /*f260*/  IMNMX R217, R247, R4, !PT ;  /* 0x00000004f7d97217 */ /* 0x000fc80007800200 */
[----:B------:R-:W-:-:S13]  /*f270*/  ISETP.GE.AND P0, PT, R225, R217, PT ;  /* 0x000000d9e100720c */ /* 0x000fda0003f06270 */
[----:B------:R-:W-:Y:S05]  /*f280*/  @!P0 BRA `(.L_x_2384) ;  /* 0x00003db000008947 */ /* 0x000fea0003800000 */
.L_x_2407:
        /* <DEDUP_REMOVED lines=9> */
[----:B------:R1:W1:Y:S04]  /*f320*/  LDSM.16.M88.4 R176, [R198] ;  /* 0x00000000c6b0783b */ /* 0x0002680000000200 */
[----:B------:R1:W1:Y:S04]  /*f330*/  LDSM.16.M88.4 R180, [R201] ;  /* 0x00000000c9b4783b */ /* 0x0002680000000200 */
[----:B------:R1:W1:Y:S04]  /*f340*/  LDSM.16.M88.4 R184, [R211] ;  /* 0x00000000d3b8783b */ /* 0x0002680000000200 */
[----:B------:R1:W1:Y:S01]  /*f350*/  LDSM.16.M88.4 R188, [R212] ;  /* 0x00000000d4bc783b */ /* 0x0002620000000200 */
[----:B------:R-:W-:-:S05]  /*f360*/  @P0 BRA `(.L_x_2386) ;  /* 0x000004c000000947 */ /* 0x000fca0003800000 */
[----:B------:R-:W-:Y:S01]  /*f370*/  IMAD.WIDE.U32 R2, R226, c[0x0][0x208], RZ ;  /* 0x00008200e2027a25 */ /* 0x000fe200078e00ff */
[----:B------:R-:W-:Y:S01]  /*f380*/  SHF.R.S32.HI R0, RZ, 0x1f, R226 ;  /* 0x0000001fff007819 */ /* 0x000fe200000114e2 */
[----:B------:R-:W5:Y:S04]  /*f390*/  LDL.64 R10, [R1+0x70] ;  /* 0x00007000010a7983 */ /* 0x000f680000100a00 */
[----:B------:R-:W-:Y:S04]  /*f3a0*/  IMAD R0, R0, c[0x0][0x208], RZ ;  /* 0x0000820000007a24 */ /* 0x000fe800078e02ff */
[----:B------:R-:W-:Y:S05]  /*f3b0*/  IMAD R0, R226, c[0x0][0x20c], R0 ;  /* 0x00008300e2007a24 */ /* 0x000fea00078e0200 */
[----:B------:R-:W-:Y:S02]  /*f3c0*/  IADD3 R3, R3, R0, RZ ;  /* 0x0000000003037210 */ /* 0x000fe40007ffe0ff */
[----:B------:R-:W-:Y:S03]  /*f3d0*/  SHF.R.S32.HI R0, RZ, 0x1f, R224 ;  /* 0x0000001fff007819 */ /* 0x000fe600000114e0 */
[----:B------:R-:W-:Y:S04]  /*f3e0*/  IMAD.WIDE.U32 R2, R224, c[0x0][0x218], R2 ;  /* 0x00008600e0027a25 */ /* 0x000fe800078e0002 */
[----:B------:R-:W-:Y:S04]  /*f3f0*/  IMAD R8, R0, c[0x0][0x218], RZ ;  /* 0x0000860000087a24 */ /* 0x000fe800078e02ff */
[----:B------:R-:W-:Y:S01]  /*f400*/  IMAD R8, R224, c[0x0][0x21c], R8 ;  /* 0x00008700e0087a24 */ /* 0x000fe200078e0208 */
[----:B-----5:R-:W-:Y:S04]  /*f410*/  IADD3 R0, P0, R10, R2, RZ ;  /* 0x000000020a007210 */ /* 0x020fe80007f1e0ff */
[----:B------:R-:W-:Y:S02]  /*f420*/  IADD3.X R8, R252, R3, R8, P0, !PT ;  /* 0x00000003fc087210 */ /* 0x000fe400007fe408 */
[C---:B------:R-:W-:Y:S04]  /*f430*/  LEA R9, P0, R0.reuse, c[0x0][0x1f8], 0x1 ;  /* 0x00007e0000097a11 */ /* 0x040fe800078008ff */
[----:B------:R-:W-:Y:S01]  /*f440*/  LEA.HI.X R8, R0, c[0x0][0x1fc], R8, 0x1, P0 ;  /* 0x00007f0000087a11 */ /* 0x000fe200000f0c08 */
[----:B------:R-:W-:-:S06]  /*f450*/  BRA.DIV ~URZ, `(.L_x_2387) ;  /* 0x000118227f007947 */ /* 0x000fcc000b800000 */
[----:B------:R4:W3:Y:S02]  /*f460*/  SHFL.IDX PT, R4, R8, RZ, 0x181f ;  /* 0x00181fff08047589 */ /* 0x0008e400000e0000 */
.L_x_2531:
[----:B------:R-:W-:-:S05]  /*f470*/  BRA.DIV ~URZ, `(.L_x_2388) ;  /* 0x000118727f007947 */ /* 0x000fca000b800000 */
[----:B------:R4:W3:Y:S02]  /*f480*/  SHFL.IDX PT, R0, R9, RZ, 0x181f ;  /* 0x00181fff09007589 */ /* 0x0008e400000e0000 */
.L_x_2532:
[----:B------:R-:W-:Y:S01]  /*f490*/  SHF.R.S32.HI R2, RZ, 0x1f, R215 ;  /* 0x0000001fff027819 */ /* 0x000fe200000114d7 */
[C---:B------:R-:W-:Y:S01]  /*f4a0*/  IMAD.SHL.U32 R20, R215.reuse, 0x2, RZ ;  /* 0x00000002d7147824 */ /* 0x040fe200078e00ff */
[C---:B------:R-:W-:Y:S01]  /*f4b0*/  ISETP.GE.AND P3, PT, R215.reuse, c[0x0][0x1d4], PT ;  /* 0x00007500d7007a0c */ /* 0x040fe20003f66270 */
[----:B------:R-:W-:Y:S01]  /*f4c0*/  IMAD.SHL.U32 R11, R232, 0x2, RZ ;  /* 0x00000002e80b7824 */ /* 0x000fe200078e00ff */
[C---:B------:R-:W-:Y:S01]  /*f4d0*/  SHF.L.U64.HI R10, R215.reuse, 0x1, R2 ;  /* 0x00000001d70a7819 */ /* 0x040fe20000010202 */
[----:B------:R-:W-:Y:S01]  /*f4e0*/  IMAD.SHL.U32 R22, R230, 0x2, RZ ;  /* 0x00000002e6167824 */ /* 0x000fe200078e00ff */
[----:B---3--:R-:W-:Y:S02]  /*f4f0*/  IADD3 R2, P0, R0, R20, RZ ;  /* 0x0000001400027210 */ /* 0x008fe40007f1e0ff */
[----:B------:R-:W-:Y:S02]  /*f500*/  IADD3 R14, R215, 0x40, RZ ;  /* 0x00000040d70e7810 */ /* 0x000fe40007ffe0ff */
[----:B------:R-:W-:Y:S01]  /*f510*/  SHF.L.U64.HI R29, R232, 0x1, R244 ;  /* 0x00000001e81d7819 */ /* 0x000fe200000102f4 */
[----:B------:R-:W-:Y:S01]  /*f520*/  IMAD.X R3, R4, 0x1, R10, P0 ;  /* 0x0000000104037824 */ /* 0x000fe200000e060a */
[----:B------:R-:W-:Y:S01]  /*f530*/  ISETP.GE.AND P2, PT, R14, c[0x0][0x1d4], PT ;  /* 0x000075000e007a0c */ /* 0x000fe20003f46270 */
[----:B------:R-:W-:Y:S01]  /*f540*/  IMAD.SHL.U32 R14, R231, 0x2, RZ ;  /* 0x00000002e70e7824 */ /* 0x000fe200078e00ff */
[----:B------:R-:W-:Y:S02]  /*f550*/  IADD3 R21, R215, 0x80, RZ ;  /* 0x00000080d7157810 */ /* 0x000fe40007ffe0ff */
[----:B------:R-:W-:Y:S01]  /*f560*/  @!PT LDS RZ, [RZ] ;  /* 0x00000000fffff984 */ /* 0x000fe20000000800 */
[----:B------:R-:W-:Y:S01]  /*f570*/  @!PT LDS RZ, [RZ] ;  /* 0x00000000fffff984 */ /* 0x000fe20000000800 */
[----:B------:R-:W-:Y:S01]  /*f580*/  @!PT LDS RZ, [RZ] ;  /* 0x00000000fffff984 */ /* 0x000fe20000000800 */
[----:B------:R3:W-:Y:S01]  /*f590*/  LDGSTS.E.BYPASS.LTC128B.128 [R214+0x4080], [R2.64], !P3 ;  /* 0x0408000002d67fae */ /* 0x0007e2000d901d4a */
[----:B------:R-:W-:Y:S02]  /*f5a0*/  SHF.L.U64.HI R23, R231, 0x1, R243 ;  /* 0x00000001e7177819 */ /* 0x000fe400000102f3 */
[----:B------:R-:W-:Y:S02]  /*f5b0*/  SHF.L.U64.HI R28, R230, 0x1, R242 ;  /* 0x00000001e61c7819 */ /* 0x000fe400000102f2 */
[----:B------:R-:W-:Y:S02]  /*f5c0*/  LOP3.LUT P1, RZ, R213, 0x800, RZ, 0xc0, !PT ;  /* 0x00000800d5ff7812 */ /* 0x000fe4000782c0ff */
[----:B---3--:R-:W-:Y:S05]  /*f5d0*/  IADD3 R2, P0, R0, R11, RZ ;  /* 0x0000000b00027210 */ /* 0x008fea0007f1e0ff */
[----:B------:R-:W-:Y:S05]  /*f5e0*/  IMAD.X R3, R4, 0x1, R29, P0 ;  /* 0x0000000104037824 */ /* 0x000fea00000e061d */
[----:B------:R3:W-:Y:S01]  /*f5f0*/  LDGSTS.E.BYPASS.LTC128B.128 [R214+0x5880], [R2.64], !P2 ;  /* 0x0588000002d67fae */ /* 0x0007e2000d101d4a */
[----:B------:R-:W-:Y:S02]  /*f600*/  ISETP.GE.AND P2, PT, R21, c[0x0][0x1d4], PT ;  /* 0x0000750015007a0c */ /* 0x000fe40003f46270 */
[----:B------:R-:W-:Y:S02]  /*f610*/  IADD3 R21, R215, 0xc0, RZ ;  /* 0x000000c0d7157810 */ /* 0x000fe40007ffe0ff */
[----:B---3--:R-:W-:Y:S05]  /*f620*/  IADD3 R2, P0, R0, R14, RZ ;  /* 0x0000000e00027210 */ /* 0x008fea0007f1e0ff */
[----:B------:R-:W-:Y:S05]  /*f630*/  IMAD.X R3, R4, 0x1, R23, P0 ;  /* 0x0000000104037824 */ /* 0x000fea00000e0617 */
[----:B------:R3:W-:Y:S01]  /*f640*/  LDGSTS.E.BYPASS.LTC128B.128 [R214+0x7080], [R2.64], !P2 ;  /* 0x0708000002d67fae */ /* 0x0007e2000d101d4a */
[----:B------:R-:W-:Y:S02]  /*f650*/  ISETP.GE.AND P2, PT, R21, c[0x0][0x1d4], PT ;  /* 0x0000750015007a0c */ /* 0x000fe40003f46270 */
[----:B---3--:R-:W-:Y:S05]  /*f660*/  IADD3 R2, P0, R0, R22, RZ ;  /* 0x0000001600027210 */ /* 0x008fea0007f1e0ff */
[----:B------:R-:W-:Y:S06]  /*f670*/  IMAD.X R3, R4, 0x1, R28, P0 ;  /* 0x0000000104037824 */ /* 0x000fec00000e061c */
[----:B------:R3:W-:Y:S01]  /*f680*/  LDGSTS.E.BYPASS.LTC128B.128 [R214+0x8880], [R2.64], !P2 ;  /* 0x0888000002d67fae */ /* 0x0007e2000d101d4a */
[----:B------:R-:W-:-:S05]  /*f690*/  @P1 BRA `(.L_x_2386) ;  /* 0x0000019000001947 */ /* 0x000fca0003800000 */
[----:B------:R-:W-:-:S05]  /*f6a0*/  BRA.DIV ~URZ, `(.L_x_2389) ;  /* 0x000116b27f007947 */ /* 0x000fca000b800000 */
[----:B------:R3:W4:Y:S04]  /*f6b0*/  SHFL.IDX PT, R4, R8, 0x1, 0x181f ;  /* 0x00381f0008047f89 */ /* 0x00072800000e0000 */
[----:B------:R3:W2:Y:S02]  /*f6c0*/  SHFL.IDX PT, R0, R9, 0x1, 0x181f ;  /* 0x00381f0009007f89 */ /* 0x0006a400000e0000 */
.L_x_2533:
[----:B--2---:R-:W-:Y:S02]  /*f6d0*/  IADD3 R20, P0, R0, R20, RZ ;  /* 0x0000001400147210 */ /* 0x004fe40007f1e0ff */
[C---:B------:R-:W-:Y:S02]  /*f6e0*/  IADD3 R216, R215.reuse, 0x40, RZ ;  /* 0x00000040d7d87810 */ /* 0x040fe40007ffe0ff */
[C---:B------:R-:W-:Y:S01]  /*f6f0*/  ISETP.GE.AND P4, PT, R215.reuse, c[0x0][0x1d4], PT ;  /* 0x00007500d7007a0c */ /* 0x040fe20003f86270 */
[----:B----4-:R-:W-:Y:S01]  /*f700*/  IMAD.X R21, R4, 0x1, R10, P0 ;  /* 0x0000000104157824 */ /* 0x010fe200000e060a */
[----:B------:R-:W-:Y:S02]  /*f710*/  ISETP.GE.AND P3, PT, R216, c[0x0][0x1d4], PT ;  /* 0x00007500d8007a0c */ /* 0x000fe40003f66270 */
[----:B------:R-:W-:Y:S02]  /*f720*/  IADD3 R31, R215, 0x80, RZ ;  /* 0x00000080d71f7810 */ /* 0x000fe40007ffe0ff */
[----:B------:R-:W-:Y:S02]  /*f730*/  IADD3 R10, P0, R0, R11, RZ ;  /* 0x0000000b000a7210 */ /* 0x000fe40007f1e0ff */
[----:B------:R-:W-:Y:S02]  /*f740*/  ISETP.GE.AND P2, PT, R31, c[0x0][0x1d4], PT ;  /* 0x000075001f007a0c */ /* 0x000fe40003f46270 */
[----:B------:R-:W-:Y:S01]  /*f750*/  IADD3 R30, R215, 0xc0, RZ ;  /* 0x000000c0d71e7810 */ /* 0x000fe20007ffe0ff */
[----:B------:R-:W-:Y:S01]  /*f760*/  IMAD.X R11, R4, 0x1, R29, P0 ;  /* 0x00000001040b7824 */ /* 0x000fe200000e061d */
[----:B---3--:R-:W-:Y:S01]  /*f770*/  IADD3 R8, P0, R0, R14, RZ ;  /* 0x0000000e00087210 */ /* 0x008fe20007f1e0ff */
[----:B------:R-:W-:Y:S01]  /*f780*/  @!PT LDS RZ, [RZ] ;  /* 0x00000000fffff984 */ /* 0x000fe20000000800 */
[----:B------:R-:W-:Y:S01]  /*f790*/  @!PT LDS RZ, [RZ] ;  /* 0x00000000fffff984 */ /* 0x000fe20000000800 */
[----:B------:R-:W-:Y:S01]  /*f7a0*/  @!PT LDS RZ, [RZ] ;  /* 0x00000000fffff984 */ /* 0x000fe20000000800 */
[----:B------:R2:W-:Y:S01]  /*f7b0*/  LDGSTS.E.BYPASS.LTC128B.128 [R214+0x5080], [R20.64], !P4 ;  /* 0x0508000014d67fae */ /* 0x0005e2000e101d4a */
[----:B------:R-:W-:Y:S03]  /*f7c0*/  ISETP.GE.AND P1, PT, R30, c[0x0][0x1d4], PT ;  /* 0x000075001e007a0c */ /* 0x000fe60003f26270 */
[----:B------:R2:W-:Y:S01]  /*f7d0*/  LDGSTS.E.BYPASS.LTC128B.128 [R214+0x6880], [R10.64], !P3 ;  /* 0x068800000ad67fae */ /* 0x0005e2000d901d4a */
[----:B------:R-:W-:Y:S01]  /*f7e0*/  IMAD.X R9, R4, 0x1, R23, P0 ;  /* 0x0000000104097824 */ /* 0x000fe200000e0617 */
[----:B------:R-:W-:Y:S04]  /*f7f0*/  IADD3 R2, P0, R0, R22, RZ ;  /* 0x0000001600027210 */ /* 0x000fe80007f1e0ff */
[----:B------:R2:W-:Y:S01]  /*f800*/  LDGSTS.E.BYPASS.LTC128B.128 [R214+0x8080], [R8.64], !P2 ;  /* 0x0808000008d67fae */ /* 0x0005e2000d101d4a */
[----:B------:R-:W-:Y:S05]  /*f810*/  IMAD.X R3, R4, 0x1, R28, P0 ;  /* 0x0000000104037824 */ /* 0x000fea00000e061c */
[----:B------:R2:W-:Y:S03]  /*f820*/  LDGSTS.E.BYPASS.LTC128B.128 [R214+0x9880], [R2.64], !P1 ;  /* 0x0988000002d67fae */ /* 0x0005e6000c901d4a */
.L_x_2386:
[----:B------:R-:W-:Y:S05]  /*f830*/  BSYNC B0 ;  /* 0x0000000000007941 */ /* 0x000fea0003800000 */
.L_x_2385:
[----:B------:R-:W0:Y:S01]  /*f840*/  LDGDEPBAR ;  /* 0x00000000000079af */ /* 0x000e220000000000 */
[----:B------:R-:W-:Y:S01]  /*f850*/  WARPSYNC 0xffffffff ;  /* 0xffffffff00007948 */ /* 0x000fe20003800000 */
[C---:B--234-:R-:W-:Y:S01]  /*f860*/  HMMA.16816.F32.BF16 R8, R32.reuse, R16, RZ ;  /* 0x000000102008723c */ /* 0x05cfe200000418ff */
[----:B------:R-:W-:Y:S02]  /*f870*/  BSSY B0, `(.L_x_2390) ;  /* 0x0000129000007945 */ /* 0x000fe40003800000 */
[----:B------:R-:W-:Y:S05]  /*f880*/  ISETP.GT.AND P0, PT, R225, R247, PT ;  /* 0x000000f7e100720c */ /* 0x000fea0003f04270 */
[C---:B------:R-:W-:Y:S08]  /*f890*/  HMMA.16816.F32.BF16 R16, R32.reuse, R18, RZ ;  /* 0x000000122010723c */ /* 0x040ff000000418ff */
[C---:B------:R-:W-:Y:S08]  /*f8a0*/  HMMA.16816.F32.BF16 R20, R32.reuse, R24, RZ ;  /* 0x000000182014723c */ /* 0x040ff000000418ff */
[C---:B------:R-:W-:Y:S08]  /*f8b0*/  HMMA.16816.F32.BF16 R24, R32.reuse, R26, RZ ;  /* 0x0000001a2018723c */ /* 0x040ff000000418ff */
[C---:B-1----:R-:W-:Y:S08]  /*f8c0*/  HMMA.16816.F32.BF16 R28, R32.reuse, R172, RZ ;  /* 0x000000ac201c723c */ /* 0x042ff000000418ff */
        /* <DEDUP_REMOVED lines=33> */
[----:B------:R-:W-:Y:S07]  /*fae0*/  LDSM.16.M88.4 R180, [R204] ;  /* 0x00000000ccb4783b */ /* 0x000fee0000000200 */
[C---:B--2---:R-:W-:Y:S08]  /*faf0*/  HMMA.16816.F32.BF16 R20, R172.reuse, R176, R20 ;  /* 0x000000b0ac14723c */ /* 0x044ff00000041814 */
[C---:B------:R-:W-:Y:S01]  /*fb00*/  HMMA.16816.F32.BF16 R24, R172.reuse, R178, R24 ;  /* 0x000000b2ac18723c */ /* 0x040fe20000041818 */
[----:B------:R-:W1:Y:S07]  /*fb10*/  LDSM.16.M88.4 R176, [R198+0x4000] ;  /* 0x00400000c6b0783b */ /* 0x000e6e0000000200 */
[C---:B---3--:R-:W-:Y:S08]  /*fb20*/  HMMA.16816.F32.BF16 R28, R172.reuse, R184, R28 ;  /* 0x000000b8ac1c723c */ /* 0x048ff0000004181c */
[----:B------:R-:W-:Y:S01]  /*fb30*/  HMMA.16816.F32.BF16 R32, R172, R186, R32 ;  /* 0x000000baac20723c */ /* 0x000fe20000041820 */
[----:B------:R-:W2:Y:S07]  /*fb40*/  LDSM.16.M88.4 R172, [R202] ;  /* 0x00000000caac783b */ /* 0x000eae0000000200 */
[----:B------:R-:W3:Y:S01]  /*fb50*/  LDSM.16.M88.4 R184, [R203] ;  /* 0x00000000cbb8783b */ /* 0x000ee20000000200 */
        /* <DEDUP_REMOVED lines=118> */
[----:B------:R5:W1:Y:S01]  /*102c0*/  MUFU.TANH R179, R16 ;  /* 0x0000001000b37308 */ /* 0x000a620000002400 */
[----:B------:R-:W-:Y:S09]  /*102d0*/  FMUL.FTZ R27, R27, c[0x0][0x320] ;  /* 0x0000c8001b1b7a20 */ /* 0x000ff20000410000 */
[----:B------:R1:W1:Y:S01]  /*102e0*/  MUFU.TANH R176, R17 ;  /* 0x0000001100b07308 */ /* 0x0002620000002400 */
[----:B----4-:R-:W4:Y:S01]  /*102f0*/  LDSM.16.M88.4 R8, [R15+0x5800] ;  /* 0x005800000f08783b */ /* 0x010f220000000200 */
[----:B------:R-:W-:Y:S08]  /*10300*/  DEPBAR.LE SB0, 0x0 ;  /* 0x000080000000791a */ /* 0x000ff00000000000 */
[----:B------:R2:W2:Y:S01]  /*10310*/  MUFU.TANH R188, R18 ;  /* 0x0000001200bc7308 */ /* 0x0004a20000002400 */
[----:B------:R-:W-:Y:S01]  /*10320*/  BAR.SYNC.DEFER_BLOCKING 0x0 ;  /* 0x0000000000007b1d */ /* 0x000fe20000010000 */
[----:B-----5:R-:W-:Y:S08]  /*10330*/  FMUL.FTZ R16, R25, c[0x0][0x320] ;  /* 0x0000c80019107a20 */ /* 0x020ff00000410000 */
[----:B------:R5:W3:Y:S01]  /*10340*/  MUFU.TANH R183, R19 ;  /* 0x0000001300b77308 */ /* 0x000ae20000002400 */
[----:B-1----:R-:W-:Y:S09]  /*10350*/  FMUL.FTZ R17, R24, c[0x0][0x320] ;  /* 0x0000c80018117a20 */ /* 0x002ff20000410000 */
[----:B------:R-:W1:Y:S01]  /*10360*/  MUFU.TANH R178, R26 ;  /* 0x0000001a00b27308 */ /* 0x000e620000002400 */
[----:B--2---:R-:W-:Y:S09]  /*10370*/  FMUL.FTZ R18, R21, c[0x0][0x320] ;  /* 0x0000c80015127a20 */ /* 0x004ff20000410000 */
[----:B------:R2:W1:Y:S01]  /*10380*/  MUFU.TANH R177, R27 ;  /* 0x0000001b00b17308 */ /* 0x0004620000002400 */
[C---:B----4-:R-:W-:Y:S05]  /*10390*/  HMMA.16816.F32.BF16 R28, R184.reuse, R8, R28 ;  /* 0x00000008b81c723c */ /* 0x050fea000004181c */
[----:B-----5:R-:W-:Y:S04]  /*103a0*/  FMUL.FTZ R19, R20, c[0x0][0x320] ;  /* 0x0000c80014137a20 */ /* 0x020fe80000410000 */
[----:B------:R-:W4:Y:S03]  /*103b0*/  MUFU.TANH R18, R18 ;  /* 0x0000001200127308 */ /* 0x000f260000002400 */
[----:B------:R-:W-:Y:S01]  /*103c0*/  FMUL.FTZ R20, R22, c[0x0][0x320] ;  /* 0x0000c80016147a20 */ /* 0x000fe20000410000 */
[----:B------:R-:W-:Y:S06]  /*103d0*/  HMMA.16816.F32.BF16 R32, R184, R10, R32 ;  /* 0x0000000ab820723c */ /* 0x000fec0000041820 */
[----:B------:R-:W1:Y:S06]  /*103e0*/  MUFU.TANH R19, R19 ;  /* 0x0000001300137308 */ /* 0x000e6c0000002400 */
[----:B------:R-:W-:Y:S04]  /*103f0*/  FMUL.FTZ R28, R28, c[0x0][0x320] ;  /* 0x0000c8001c1c7a20 */ /* 0x000fe80000410000 */
[----:B------:R-:W1:Y:S01]  /*10400*/  MUFU.TANH R20, R20 ;  /* 0x0000001400147308 */ /* 0x000e620000002400 */
[----:B--2---:R-:W-:Y:S02]  /*10410*/  FMUL.FTZ R27, R29, c[0x0][0x320] ;  /* 0x0000c8001d1b7a20 */ /* 0x004fe40000410000 */
[----:B------:R-:W-:Y:S02]  /*10420*/  FMUL.FTZ R30, R30, c[0x0][0x320] ;  /* 0x0000c8001e1e7a20 */ /* 0x000fe40000410000 */
[----:B------:R-:W-:Y:S03]  /*10430*/  FMUL.FTZ R31, R31, c[0x0][0x320] ;  /* 0x0000c8001f1f7a20 */ /* 0x000fe60000410000 */
[----:B------:R-:W-:Y:S02]  /*10440*/  FMUL.FTZ R26, R32, c[0x0][0x320] ;  /* 0x0000c800201a7a20 */ /* 0x000fe40000410000 */
[----:B------:R-:W-:Y:S01]  /*10450*/  FMUL.FTZ R25, R33, c[0x0][0x320] ;  /* 0x0000c80021197a20 */ /* 0x000fe20000410000 */
[----:B------:R2:W1:Y:S01]  /*10460*/  MUFU.TANH R181, R23 ;  /* 0x0000001700b57308 */ /* 0x0004620000002400 */
[----:B------:R-:W-:Y:S02]  /*10470*/  FMUL.FTZ R34, R34, c[0x0][0x320] ;  /* 0x0000c80022227a20 */ /* 0x000fe40000410000 */
[----:B------:R-:W-:Y:S07]  /*10480*/  FMUL.FTZ R35, R35, c[0x0][0x320] ;  /* 0x0000c80023237a20 */ /* 0x000fee0000410000 */
[----:B------:R-:W1:Y:S10]  /*10490*/  MUFU.TANH R17, R17 ;  /* 0x0000001100117308 */ /* 0x000e740000002400 */
[----:B------:R-:W1:Y:S10]  /*104a0*/  MUFU.TANH R16, R16 ;  /* 0x0000001000107308 */ /* 0x000e740000002400 */
[----:B------:R-:W1:Y:S10]  /*104b0*/  MUFU.TANH R28, R28 ;  /* 0x0000001c001c7308 */ /* 0x000e740000002400 */
[----:B------:R-:W1:Y:S10]  /*104c0*/  MUFU.TANH R27, R27 ;  /* 0x0000001b001b7308 */ /* 0x000e740000002400 */
[----:B------:R2:W1:Y:S10]  /*104d0*/  MUFU.TANH R175, R30 ;  /* 0x0000001e00af7308 */ /* 0x0004740000002400 */
[----:B------:R2:W1:Y:S10]  /*104e0*/  MUFU.TANH R174, R31 ;  /* 0x0000001f00ae7308 */ /* 0x0004740000002400 */
[----:B------:R-:W1:Y:S10]  /*104f0*/  MUFU.TANH R26, R26 ;  /* 0x0000001a001a7308 */ /* 0x000e740000002400 */
[----:B------:R-:W1:Y:S10]  /*10500*/  MUFU.TANH R25, R25 ;  /* 0x0000001900197308 */ /* 0x000e740000002400 */
[----:B------:R2:W1:Y:S10]  /*10510*/  MUFU.TANH R173, R34 ;  /* 0x0000002200ad7308 */ /* 0x0004740000002400 */
[----:B------:R2:W1:Y:S01]  /*10520*/  MUFU.TANH R172, R35 ;  /* 0x0000002300ac7308 */ /* 0x0004620000002400 */
[----:B------:R-:W-:-:S05]  /*10530*/  @!P0 BRA `(.L_x_2391) ;  /* 0x000005c000008947 */ /* 0x000fca0003800000 */
[--C-:B---34-:R-:W-:Y:S01]  /*10540*/  IMAD.IADD R3, R251, 0x1, R241.reuse ;  /* 0x00000001fb037824 */ /* 0x118fe200078e02f1 */
[----:B------:R-:W3:Y:S01]  /*10550*/  LDL R0, [R1+0x84] ;  /* 0x0000840001007983 */ /* 0x000ee20000100800 */
[----:B------:R-:W-:Y:S03]  /*10560*/  IMAD.MOV.U32 R224, RZ, RZ, RZ ;  /* 0x000000ffffe07224 */ /* 0x000fe600078e00ff */
[----:B------:R-:W-:Y:S01]  /*10570*/  ISETP.GT.AND P1, PT, R3, 0x2f, PT ;  /* 0x0000002f0300780c */ /* 0x000fe20003f24270 */
[----:B--2---:R-:W2:Y:S06]  /*10580*/  LDL.64 R22, [R1+0x90] ;  /* 0x0000900001167983 */ /* 0x004eac0000100a00 */
[----:B------:R-:W4:Y:S04]  /*10590*/  LDL R4, [R1+0x9c] ;  /* 0x00009c0001047983 */ /* 0x000f280000100800 */
[----:B------:R-:W5:Y:S06]  /*105a0*/  LDL.64 R220, [R1+0x88] ;  /* 0x0000880001dc7983 */ /* 0x000f6c0000100a00 */
[----:B------:R-:W2:Y:S01]  /*105b0*/  LDL R14, [R1+0x98] ;  /* 0x00009800010e7983 */ /* 0x000ea20000100800 */
[----:B---3--:R-:W-:Y:S02]  /*105c0*/  IMAD R2, R225, 0x30, R0 ;  /* 0x00000030e1027824 */ /* 0x008fe400078e0200 */
[----:B------:R-:W-:Y:S03]  /*105d0*/  IMAD.MOV.U32 R0, RZ, RZ, 0x1 ;  /* 0x00000001ff007424 */ /* 0x000fe600078e00ff */
[----:B------:R-:W-:Y:S02]  /*105e0*/  IADD3 R2, R2, R251, R241 ;  /* 0x000000fb02027210 */ /* 0x000fe40007ffe0f1 */
[----:B------:R-:W-:Y:S02]  /*105f0*/  ISETP.NE.AND P0, PT, R0, c[0x0][0x2b8], PT ;  /* 0x0000ae0000007a0c */ /* 0x000fe40003f05270 */
[----:B------:R-:W-:Y:S05]  /*10600*/  IADD3 R2, R2, -0x30, RZ ;  /* 0xffffffd002027810 */ /* 0x000fea0007ffe0ff */
[----:B------:R-:W-:Y:S06]  /*10610*/  IMAD.MOV.U32 R0, RZ, RZ, R2 ;  /* 0x000000ffff007224 */ /* 0x000fec00078e0002 */
[----:B------:R-:W-:Y:S05]  /*10620*/  @P0 IMAD.HI.U32 R3, R2, c[0x0][0x2bc], RZ ;  /* 0x0000af0002030a27 */ /* 0x000fea00078e00ff */
[----:B------:R-:W-:Y:S04]  /*10630*/  @P0 SHF.R.U32.HI R0, RZ, c[0x0][0x2c0], R3 ;  /* 0x0000b000ff000a19 */ /* 0x000fe80000011603 */
[C---:B--2---:R-:W-:Y:S04]  /*10640*/  @!P1 IADD3 R3, P0, R0.reuse, R22, RZ ;  /* 0x0000001600039210 */ /* 0x044fe80007f1e0ff */
[----:B----4-:R-:W-:Y:S01]  /*10650*/  @!P1 LEA.HI.X.SX32 R4, R0, R4, 0x1, P0 ;  /* 0x0000000400049211 */ /* 0x010fe200000f0eff */
[----:B------:R-:W-:Y:S01]  /*10660*/  IMAD.MOV R0, RZ, RZ, -R0 ;  /* 0x000000ffff007224 */ /* 0x000fe200078e0a00 */
[C---:B------:R-:W-:Y:S03]  /*10670*/  @!P1 LEA R8, P0, R3.reuse, c[0x0][0x2a0], 0x2 ;  /* 0x0000a80003089a11 */ /* 0x040fe600078010ff */
[----:B------:R-:W-:Y:S01]  /*10680*/  IMAD R226, R0, c[0x0][0x2b8], R2 ;  /* 0x0000ae0000e27a24 */ /* 0x000fe200078e0202 */
[----:B------:R-:W-:Y:S03]  /*10690*/  @!P1 LEA.HI.X R9, R3, c[0x0][0x2a4], R4, 0x2, P0 ;  /* 0x0000a90003099a11 */ /* 0x000fe600000f1404 */
[----:B------:R-:W-:Y:S01]  /*106a0*/  IMAD.WIDE.U32 R2, R226, c[0x0][0x1e0], RZ ;  /* 0x00007800e2027a25 */ /* 0x000fe200078e00ff */
[----:B------:R-:W-:Y:S01]  /*106b0*/  SHF.R.S32.HI R0, RZ, 0x1f, R226 ;  /* 0x0000001fff007819 */ /* 0x000fe200000114e2 */
[----:B------:R2:W3:Y:S04]  /*106c0*/  @!P1 LDG.E R224, [R8.64] ;  /* 0x0000000a08e09981 */ /* 0x0004e8000c1e1900 */
[----:B------:R-:W-:Y:S04]  /*106d0*/  IMAD R0, R0, c[0x0][0x1e0], RZ ;  /* 0x0000780000007a24 */ /* 0x000fe800078e02ff */
[----:B------:R-:W-:Y:S04]  /*106e0*/  IMAD R0, R226, c[0x0][0x1e4], R0 ;  /* 0x00007900e2007a24 */ /* 0x000fe800078e0200 */
[----:B------:R-:W-:Y:S01]  /*106f0*/  IMAD.IADD R3, R3, 0x1, R0 ;  /* 0x0000000103037824 */ /* 0x000fe200078e0200 */
[----:B--2---:R-:W-:Y:S02]  /*10700*/  IADD3 R8, -R241, 0x30, RZ ;  /* 0x00000030f1087810 */ /* 0x004fe40007ffe1ff */
[----:B---3--:R-:W-:Y:S01]  /*10710*/  SHF.R.S32.HI R0, RZ, 0x1f, R224 ;  /* 0x0000001fff007819 */ /* 0x008fe200000114e0 */
[----:B------:R-:W-:Y:S04]  /*10720*/  IMAD.WIDE.U32 R2, R224, c[0x0][0x1f0], R2 ;  /* 0x00007c00e0027a25 */ /* 0x000fe800078e0002 */
[----:B------:R-:W-:Y:S01]  /*10730*/  IMAD R9, R0, c[0x0][0x1f0], RZ ;  /* 0x00007c0000097a24 */ /* 0x000fe200078e02ff */
[----:B-----5:R-:W-:Y:S03]  /*10740*/  IADD3 R0, P0, R220, R2, RZ ;  /* 0x00000002dc007210 */ /* 0x020fe60007f1e0ff */
[----:B------:R-:W-:Y:S05]  /*10750*/  IMAD R9, R224, c[0x0][0x1f4], R9 ;  /* 0x00007d00e0097a24 */ /* 0x000fea00078e0209 */
[----:B------:R-:W-:Y:S02]  /*10760*/  IADD3.X R9, R14, R3, R9, P0, !PT ;  /* 0x000000030e097210 */ /* 0x000fe400007fe409 */
[C---:B------:R-:W-:Y:S04]  /*10770*/  LEA R14, P0, R0.reuse, c[0x0][0x1c8], 0x1 ;  /* 0x00007200000e7a11 */ /* 0x040fe800078008ff */
[----:B------:R-:W-:Y:S02]  /*10780*/  LEA.HI.X R9, R0, c[0x0][0x1cc], R9, 0x1, P0 ;  /* 0x0000730000097a11 */ /* 0x000fe400000f0c09 */
[----:B------:R-:W-:Y:S01]  /*10790*/  ISETP.GE.AND P0, PT, R8, 0x1, PT ;  /* 0x000000010800780c */ /* 0x000fe20003f06270 */
[----:B------:R-:W-:-:S10]  /*107a0*/  BRA.DIV ~URZ, `(.L_x_2392) ;  /* 0x000106827f007947 */ /* 0x000fd4000b800000 */
[----:B------:R2:W3:Y:S02]  /*107b0*/  SHFL.IDX PT, R4, R9, RZ, 0x181f ;  /* 0x00181fff09047589 */ /* 0x0004e400000e0000 */
.L_x_2534:
[----:B------:R-:W-:-:S05]  /*107c0*/  BRA.DIV ~URZ, `(.L_x_2393) ;  /* 0x000106d27f007947 */ /* 0x000fca000b800000 */
[----:B------:R4:W2:Y:S02]  /*107d0*/  SHFL.IDX PT, R0, R14, RZ, 0x181f ;  /* 0x00181fff0e007589 */ /* 0x0008a400000e0000 */
.L_x_2535:
[C---:B------:R-:W-:Y:S02]  /*107e0*/  IADD3 R2, R215.reuse, 0x40, RZ ;  /* 0x00000040d7027810 */ /* 0x040fe40007ffe0ff */
[C---:B------:R-:W-:Y:S02]  /*107f0*/  ISETP.GE.AND P3, PT, R215.reuse, c[0x0][0x1d4], PT ;  /* 0x00007500d7007a0c */ /* 0x040fe40003f66270 */
[----:B------:R-:W-:Y:S02]  /*10800*/  SHF.R.S32.HI R3, RZ, 0x1f, R215 ;  /* 0x0000001fff037819 */ /* 0x000fe400000114d7 */
[C---:B--2---:R-:W-:Y:S02]  /*10810*/  @P0 LEA R10, P1, R215.reuse, R0, 0x1 ;  /* 0x00000000d70a0211 */ /* 0x044fe400078208ff */
[----:B------:R-:W-:Y:S02]  /*10820*/  ISETP.GE.AND P2, PT, R2, c[0x0][0x1d4], PT ;  /* 0x0000750002007a0c */ /* 0x000fe40003f46270 */
[C---:B---3--:R-:W-:Y:S02]  /*10830*/  @P0 LEA.HI.X R11, R215.reuse, R4, R3, 0x1, P1 ;  /* 0x00000004d70b0211 */ /* 0x048fe400008f0c03 */
[C---:B------:R-:W-:Y:S02]  /*10840*/  @P0 LEA R2, P1, R232.reuse, R0, 0x1 ;  /* 0x00000000e8020211 */ /* 0x040fe400078208ff */
[C---:B------:R-:W-:Y:S01]  /*10850*/  IADD3 R22, R215.reuse, 0x80, RZ ;  /* 0x00000080d7167810 */ /* 0x040fe20007ffe0ff */
[----:B------:R-:W-:Y:S01]  /*10860*/  @!PT LDS RZ, [RZ] ;  /* 0x00000000fffff984 */ /* 0x000fe20000000800 */
[----:B------:R-:W-:Y:S01]  /*10870*/  @!PT LDS RZ, [RZ] ;  /* 0x00000000fffff984 */ /* 0x000fe20000000800 */
[----:B------:R-:W-:Y:S01]  /*10880*/  @!PT LDS RZ, [RZ] ;  /* 0x00000000fffff984 */ /* 0x000fe20000000800 */
[----:B------:R2:W-:Y:S01]  /*10890*/  @P0 LDGSTS.E.BYPASS.LTC128B.128 [R214+0xa080], [R10.64], !P3 ;  /* 0x0a0800000ad60fae */ /* 0x0005e2000d901d4a */
[----:B------:R-:W-:Y:S02]  /*108a0*/  @P0 LEA.HI.X R3, R232, R4, R244, 0x1, P1 ;  /* 0x00000004e8030211 */ /* 0x000fe400008f0cf4 */
[----:B------:R-:W-:Y:S02]  /*108b0*/  ISETP.GE.AND P3, PT, R22, c[0x0][0x1d4], PT ;  /* 0x0000750016007a0c */ /* 0x000fe40003f66270 */
[----:B------:R-:W-:Y:S01]  /*108c0*/  IADD3 R21, R215, 0xc0, RZ ;  /* 0x000000c0d7157810 */ /* 0x000fe20007ffe0ff */
[----:B------:R3:W-:Y:S03]  /*108d0*/  @P0 LDGSTS.E.BYPASS.LTC128B.128 [R214+0xb880], [R2.64], !P2 ;  /* 0x0b88000002d60fae */ /* 0x0007e6000d101d4a */
[----:B------:R-:W-:Y:S02]  /*108e0*/  ISETP.GE.AND P2, PT, R21, c[0x0][0x1d4], PT ;  /* 0x0000750015007a0c */ /* 0x000fe40003f46270 */
[C---:B---3--:R-:W-:Y:S04]  /*108f0*/  @P0 LEA R2, P1, R231.reuse, R0, 0x1 ;  /* 0x00000000e7020211 */ /* 0x048fe800078208ff */
[----:B------:R-:W-:Y:S05]  /*10900*/  @P0 LEA.HI.X R3, R231, R4, R243, 0x1, P1 ;  /* 0x00000004e7030211 */ /* 0x000fea00008f0cf3 */
[----:B------:R3:W-:Y:S02]  /*10910*/  @P0 LDGSTS.E.BYPASS.LTC128B.128 [R214+0xd080], [R2.64], !P3 ;  /* 0x0d08000002d60fae */ /* 0x0007e4000d901d4a */
[C---:B---3--:R-:W-:Y:S04]  /*10920*/  @P0 LEA R2, P1, R230.reuse, R0, 0x1 ;  /* 0x00000000e6020211 */ /* 0x048fe800078208ff */
[----:B------:R-:W-:Y:S05]  /*10930*/  @P0 LEA.HI.X R3, R230, R4, R242, 0x1, P1 ;  /* 0x00000004e6030211 */ /* 0x000fea00008f0cf2 */
[----:B------:R2:W-:Y:S01]  /*10940*/  @P0 LDGSTS.E.BYPASS.LTC128B.128 [R214+0xe880], [R2.64], !P2 ;  /* 0x0e88000002d60fae */ /* 0x0005e2000d101d4a */
[----:B------:R-:W-:Y:S01]  /*10950*/  ISETP.GE.AND P0, PT, R8, 0x21, PT ;  /* 0x000000210800780c */ /* 0x000fe20003f06270 */
[----:B------:R-:W-:-:S06]  /*10960*/  BRA.DIV ~URZ, `(.L_x_2394) ;  /* 0x000105a27f007947 */ /* 0x000fcc000b800000 */
[----:B------:R3:W2:Y:S04]  /*10970*/  SHFL.IDX PT, R4, R9, 0x1, 0x181f ;  /* 0x00381f0009047f89 */ /* 0x0006a800000e0000 */
[----:B------:R3:W4:Y:S02]  /*10980*/  SHFL.IDX PT, R0, R14, 0x1, 0x181f ;  /* 0x00381f000e007f89 */ /* 0x00072400000e0000 */
.L_x_2536:
[C---:B--2---:R-:W-:Y:S02]  /*10990*/  IADD3 R2, R215.reuse, 0x40, RZ ;  /* 0x00000040d7027810 */ /* 0x044fe40007ffe0ff */
[C---:B------:R-:W-:Y:S02]  /*109a0*/  ISETP.GE.AND P3, PT, R215.reuse, c[0x0][0x1d4], PT ;  /* 0x00007500d7007a0c */ /* 0x040fe40003f66270 */
[----:B------:R-:W-:Y:S02]  /*109b0*/  SHF.R.S32.HI R3, RZ, 0x1f, R215 ;  /* 0x0000001fff037819 */ /* 0x000fe400000114d7 */
[C---:B----4-:R-:W-:Y:S02]  /*109c0*/  @P0 LEA R8, P1, R215.reuse, R0, 0x1 ;  /* 0x00000000d7080211 */ /* 0x050fe400078208ff */
[----:B------:R-:W-:Y:S02]  /*109d0*/  ISETP.GE.AND P2, PT, R2, c[0x0][0x1d4], PT ;  /* 0x0000750002007a0c */ /* 0x000fe40003f46270 */
[C---:B---3--:R-:W-:Y:S02]  /*109e0*/  @P0 LEA.HI.X R9, R215.reuse, R4, R3, 0x1, P1 ;  /* 0x00000004d7090211 */ /* 0x048fe400008f0c03 */
[C---:B------:R-:W-:Y:S02]  /*109f0*/  @P0 LEA R2, P1, R232.reuse, R0, 0x1 ;  /* 0x00000000e8020211 */ /* 0x040fe400078208ff */
[----:B------:R-:W-:Y:S01]  /*10a00*/  IADD3 R11, R215, 0x80, RZ ;  /* 0x00000080d70b7810 */ /* 0x000fe20007ffe0ff */
        /* <DEDUP_REMOVED lines=14> */
[----:B------:R2:W-:Y:S04]  /*10af0*/  @P0 LDGSTS.E.BYPASS.LTC128B.128 [R214+0xf880], [R2.64], !P2 ;  /* 0x0f88000002d60fae */ /* 0x0005e8000d101d4a */
.L_x_2391:
[----:B---34-:R-:W-:Y:S05]  /*10b00*/  BSYNC B0 ;  /* 0x0000000000007941 */ /* 0x018fea0003800000 */
.L_x_2390:
[----:B------:R-:W3:Y:S01]  /*10b10*/  LDL R0, [R1+0x80] ;  /* 0x0000800001007983 */ /* 0x000ee20000100800 */
[----:B------:R-:W-:Y:S03]  /*10b20*/  IMAD R4, R225, -0x30, RZ ;  /* 0xffffffd0e1047824 */ /* 0x000fe600078e02ff */
[----:B--2---:R-:W3:Y:S01]  /*10b30*/  LDL R8, [R1+0x4] ;  /* 0x0000040001087983 */ /* 0x004ee20000100800 */
[----:B------:R-:W-:Y:S03]  /*10b40*/  IMAD.IADD R11, R4, 0x1, -R246 ;  /* 0x00000001040b7824 */ /* 0x000fe600078e0af6 */
[----:B------:R-:W2:Y:S04]  /*10b50*/  LDL R3, [R1+0x7c] ;  /* 0x00007c0001037983 */ /* 0x000ea80000100800 */
[----:B------:R-:W2:Y:S04]  /*10b60*/  LDL R2, [R1+0x78] ;  /* 0x0000780001027983 */ /* 0x000ea80000100800 */
[----:B------:R-:W0:Y:S01]  /*10b70*/  LDGDEPBAR ;  /* 0x00000000000079af */ /* 0x000e220000000000 */
[----:B---3--:R-:W-:Y:S02]  /*10b80*/  IMAD R8, R8, 0x80, R0 ;  /* 0x0000008008087824 */ /* 0x008fe400078e0200 */
[----:B------:R-:W-:Y:S05]  /*10b90*/  IMAD.MOV.U32 R0, RZ, RZ, 0x1 ;  /* 0x00000001ff007424 */ /* 0x000fea00078e00ff */
[----:B------:R-:W-:Y:S02]  /*10ba0*/  ISETP.NE.AND P0, PT, R0, c[0x0][0x2c4], PT ;  /* 0x0000b10000007a0c */ /* 0x000fe40003f05270 */
[----:B--2---:R-:W-:Y:S02]  /*10bb0*/  IADD3 R8, R2, R8, R3 ;  /* 0x0000000802087210 */ /* 0x004fe40007ffe003 */
[----:B------:R-:W-:Y:S09]  /*10bc0*/  LOP3.LUT R2, RZ, c[0x0][0x324], RZ, 0x33, !PT ;  /* 0x0000c900ff027a12 */ /* 0x000ff200078e33ff */
[----:B------:R-:W-:Y:S05]  /*10bd0*/  @P0 IMAD.HI.U32 R0, R8, c[0x0][0x2c8], RZ ;  /* 0x0000b20008000a27 */ /* 0x000fea00078e00ff */
[----:B------:R-:W-:Y:S02]  /*10be0*/  @P0 SHF.R.U32.HI R8, RZ, c[0x0][0x2cc], R0 ;  /* 0x0000b300ff080a19 */ /* 0x000fe40000011600 */
[----:B------:R-:W-:Y:S04]  /*10bf0*/  IADD3 R0, -R246, 0x1, R4 ;  /* 0x00000001f6007810 */ /* 0x000fe80007ffe104 */
[----:B------:R-:W-:Y:S04]  /*10c00*/  IADD3 R0, -R240, R0, R5 ;  /* 0x00000000f0007210 */ /* 0x000fe80007ffe105 */
[----:B------:R-:W-:Y:S01]  /*10c10*/  IADD3 R10, R0, c[0x0][0x328], RZ ;  /* 0x0000ca00000a7a10 */ /* 0x000fe20007ffe0ff */
[----:B------:R-:W-:Y:S01]  /*10c20*/  IMAD.IADD R9, R2, 0x1, R0 ;  /* 0x0000000102097824 */ /* 0x000fe200078e0200 */
[----:B------:R-:W-:-:S05]  /*10c30*/  BRA.DIV ~URZ, `(.L_x_2395) ;  /* 0x000103a27f007947 */ /* 0x000fca000b800000 */
[----:B------:R2:W3:Y:S02]  /*10c40*/  SHFL.IDX PT, R3, R8, RZ, 0x1c1f ;  /* 0x001c1fff08037589 */ /* 0x0004e400000e0000 */
.L_x_2537:
[----:B------:R-:W-:Y:S01]  /*10c50*/  ISETP.LE.AND P0, PT, R218, c[0x0][0x32c], PT ;  /* 0x0000cb00da007a0c */ /* 0x000fe20003f03270 */
[----:B---3--:R-:W-:Y:S01]  /*10c60*/  IMAD.IADD R2, R10, 0x1, R3 ;  /* 0x000000010a027824 */ /* 0x008fe200078e0203 */
        /* <DEDUP_REMOVED lines=15> */
.L_x_2398:
[----:B------:R-:W-:Y:S04]  /*10d60*/  MOV R14, 0x1 ;  /* 0x00000001000e7802 */ /* 0x000fe80000000f00 */
[----:B------:R-:W-:Y:S11]  /*10d70*/  ISETP.NE.AND P0, PT, R14, c[0x0][0x32c], PT ;  /* 0x0000cb000e007a0c */ /* 0x000ff60003f05270 */
[----:B------:R-:W-:Y:S02]  /*10d80*/  @!UPT UIADD3 URZ, URZ, URZ, URZ ;  /* 0x0000003f3f3ff290 */ /* 0x000fe4000fffe03f */
[----:B------:R-:W-:Y:S05]  /*10d90*/  @P0 IMAD.HI.U32 R14, R3, c[0x0][0x330], RZ ;  /* 0x0000cc00030e0a27 */ /* 0x000fea00078e00ff */
[----:B------:R-:W-:Y:S02]  /*10da0*/  @P0 SHF.R.U32.HI R3, RZ, c[0x0][0x334], R14 ;  /* 0x0000cd00ff030a19 */ /* 0x000fe4000001160e */
.L_x_2399:
[----:B------:R-:W-:Y:S05]  /*10db0*/  BSYNC B0 ;  /* 0x0000000000007941 */ /* 0x000fea0003800000 */
.L_x_2397:
[----:B------:R-:W-:Y:S05]  /*10dc0*/  IMAD R3, R3, c[0x0][0x32c], R11 ;  /* 0x0000cb0003037a24 */ /* 0x000fea00078e020b */
[----:B------:R-:W-:Y:S02]  /*10dd0*/  IMNMX R0, R0, R3, !PT ;  /* 0x0000000300007217 */ /* 0x000fe40007800200 */
[----:B------:R-:W-:Y:S04]  /*10de0*/  IADD3 R3, R3, c[0x0][0x32c], RZ ;  /* 0x0000cb0003037a10 */ /* 0x000fe80007ffe0ff */
[----:B------:R-:W-:Y:S02]  /*10df0*/  IMNMX R2, R2, R3, PT ;  /* 0x0000000302027217 */ /* 0x000fe40003800200 */
.L_x_2396:
[C---:B------:R-:W-:Y:S02]  /*10e00*/  ISETP.GE.AND P0, PT, R4.reuse, 0x2, PT ;  /* 0x000000020400780c */ /* 0x040fe40003f06270 */
[C---:B------:R-:W-:Y:S02]  /*10e10*/  ISETP.GE.AND P1, PT, R4.reuse, 0x9, PT ;  /* 0x000000090400780c */ /* 0x040fe40003f26270 */
[----:B------:R-:W-:Y:S02]  /*10e20*/  LOP3.LUT R213, R213, 0xffffffef, RZ, 0xc0, !PT ;  /* 0xffffffefd5d57812 */ /* 0x000fe400078ec0ff */
[C---:B------:R-:W-:Y:S02]  /*10e30*/  ISETP.GE.AND P6, PT, R4.reuse, 0x19, PT ;  /* 0x000000190400780c */ /* 0x040fe40003fc6270 */
[C---:B------:R-:W-:Y:S02]  /*10e40*/  ISETP.GE.AND P5, PT, R4.reuse, 0x1a, PT ;  /* 0x0000001a0400780c */ /* 0x040fe40003fa6270 */
[C---:B------:R-:W-:Y:S02]  /*10e50*/  ISETP.GE.AND P4, PT, R4.reuse, 0x21, PT ;  /* 0x000000210400780c */ /* 0x040fe40003f86270 */
[----:B------:R-:W-:Y:S02]  /*10e60*/  ISETP.GE.AND P3, PT, R4, 0x22, PT ;  /* 0x000000220400780c */ /* 0x000fe40003f66270 */
[----:B------:R-:W-:Y:S02]  /*10e70*/  @P0 LOP3.LUT R213, R213, 0x10, RZ, 0xfc, !PT ;  /* 0x00000010d5d50812 */ /* 0x000fe400078efcff */
[----:B------:R-:W-:Y:S02]  /*10e80*/  ISETP.GT.AND P0, PT, R0, 0x1, !P0 ;  /* 0x000000010000780c */ /* 0x000fe40004704270 */
[----:B------:R-:W-:Y:S02]  /*10e90*/  LOP3.LUT R213, R213, 0xfffffff7, RZ, 0xc0, !PT ;  /* 0xfffffff7d5d57812 */ /* 0x000fe400078ec0ff */
[----:B------:R-:W-:Y:S02]  /*10ea0*/  ISETP.LT.OR P0, PT, R2, 0x2, P0 ;  /* 0x000000020200780c */ /* 0x000fe40000701670 */
[----:B------:R-:W-:Y:S02]  /*10eb0*/  @P1 LOP3.LUT R213, R213, 0x8, RZ, 0xfc, !PT ;  /* 0x00000008d5d51812 */ /* 0x000fe400078efcff */
[----:B------:R-:W-:Y:S02]  /*10ec0*/  FSEL R35, R180, -INF , !P0 ;  /* 0xff800000b4237808 */ /* 0x000fe40004000000 */
[----:B------:R-:W-:Y:S02]  /*10ed0*/  ISETP.GT.AND P0, PT, R0, 0x8, !P1 ;  /* 0x000000080000780c */ /* 0x000fe40004f04270 */
[----:B------:R-:W-:Y:S02]  /*10ee0*/  ISETP.GE.AND P1, PT, R4, 0xa, PT ;  /* 0x0000000a0400780c */ /* 0x000fe40003f26270 */
[----:B------:R-:W-:Y:S02]  /*10ef0*/  ISETP.LT.OR P0, PT, R2, 0x9, P0 ;  /* 0x000000090200780c */ /* 0x000fe40000701670 */
[----:B------:R-:W-:Y:S02]  /*10f00*/  LOP3.LUT R213, R213, 0xfffffffb, RZ, 0xc0, !PT ;  /* 0xfffffffbd5d57812 */ /* 0x000fe400078ec0ff */
[----:B------:R-:W-:Y:S02]  /*10f10*/  FSEL R34, R179, -INF , !P0 ;  /* 0xff800000b3227808 */ /* 0x000fe40004000000 */
[----:B------:R-:W-:Y:S02]  /*10f20*/  ISETP.GT.AND P0, PT, R0, 0x9, !P1 ;  /* 0x000000090000780c */ /* 0x000fe40004f04270 */
[----:B------:R-:W-:Y:S02]  /*10f30*/  ISETP.GE.AND P2, PT, R4, 0x29, PT ;  /* 0x000000290400780c */ /* 0x000fe40003f46270 */
[----:B------:R-:W-:Y:S02]  /*10f40*/  ISETP.LT.OR P0, PT, R2, 0xa, P0 ;  /* 0x0000000a0200780c */ /* 0x000fe40000701670 */
[----:B------:R-:W-:Y:S02]  /*10f50*/  @P1 LOP3.LUT R213, R213, 0x4, RZ, 0xfc, !PT ;  /* 0x00000004d5d51812 */ /* 0x000fe400078efcff */
[----:B------:R-:W-:Y:S02]  /*10f60*/  ISETP.GE.AND P1, PT, R4, 0x11, PT ;  /* 0x000000110400780c */ /* 0x000fe40003f26270 */
[----:B------:R-:W-:Y:S02]  /*10f70*/  FSEL R33, R176, -INF , !P0 ;  /* 0xff800000b0217808 */ /* 0x000fe40004000000 */
[----:B------:R-:W-:Y:S02]  /*10f80*/  LOP3.LUT R213, R213, 0xfffffffd, RZ, 0xc0, !PT ;  /* 0xfffffffdd5d57812 */ /* 0x000fe400078ec0ff */
[----:B------:R-:W-:Y:S04]  /*10f90*/  ISETP.GT.AND P0, PT, R0, 0x10, !P1 ;  /* 0x000000100000780c */ /* 0x000fe80004f04270 */
[----:B------:R-:W-:Y:S03]  /*10fa0*/  ISETP.LT.OR P0, PT, R2, 0x11, P0 ;  /* 0x000000110200780c */ /* 0x000fe60000701670 */
[----:B------:R-:W-:Y:S02]  /*10fb0*/  @P1 LOP3.LUT R213, R213, 0x2, RZ, 0xfc, !PT ;  /* 0x00000002d5d51812 */ /* 0x000fe400078efcff */
[----:B------:R-:W-:Y:S02]  /*10fc0*/  ISETP.GE.AND P1, PT, R4, 0x12, PT ;  /* 0x000000120400780c */ /* 0x000fe40003f26270 */
[----:B-1----:R-:W-:Y:S02]  /*10fd0*/  FSEL R32, R19, -INF , !P0 ;  /* 0xff80000013207808 */ /* 0x002fe40004000000 */
        /* <DEDUP_REMOVED lines=22> */
[----:B------:R-:W-:Y:S04]  /*11140*/  ISETP.GT.AND P0, PT, R0, RZ, !P1 ;  /* 0x000000ff0000720c */ /* 0x000fe80004f04270 */
[----:B------:R-:W-:Y:S04]  /*11150*/  ISETP.LT.OR P0, PT, R2, 0x1, P0 ;  /* 0x000000010200780c */ /* 0x000fe80000701670 */
[----:B------:R-:W-:Y:S02]  /*11160*/  FSEL R24, R182, -INF , !P0 ;  /* 0xff800000b6187808 */ /* 0x000fe40004000000 */
[----:B------:R-:W-:Y:S11]  /*11170*/  ISETP.GE.AND P0, PT, R4, 0x2a, PT ;  /* 0x0000002a0400780c */ /* 0x000ff60003f06270 */
[----:B------:R-:W-:Y:S02]  /*11180*/  @!UPT UIADD3 URZ, URZ, URZ, URZ ;  /* 0x0000003f3f3ff290 */ /* 0x000fe4000fffe03f */
[----:B------:R-:W-:Y:S02]  /*11190*/  @P0 LOP3.LUT R213, R213, 0x20, RZ, 0xfc, !PT ;  /* 0x00000020d5d50812 */ /* 0x000fe400078efcff */
[----:B------:R-:W-:Y:S04]  /*111a0*/  ISETP.GT.AND P0, PT, R0, 0x29, !P0 ;  /* 0x000000290000780c */ /* 0x000fe80004704270 */
[----:B------:R-:W-:Y:S04]  /*111b0*/  ISETP.LT.OR P0, PT, R2, 0x2a, P0 ;  /* 0x0000002a0200780c */ /* 0x000fe80000701670 */
[----:B------:R-:W-:Y:S01]  /*111c0*/  FSEL R25, R25, -INF , !P0 ;  /* 0xff80000019197808 */ /* 0x000fe20004000000 */
[----:B------:R-:W-:-:S06]  /*111d0*/  BRA.DIV ~URZ, `(.L_x_2400) ;  /* 0x0000fe727f007947 */ /* 0x000fcc000b800000 */
[----:B------:R1:W3:Y:S02]  /*111e0*/  SHFL.IDX PT, R3, R8, 0x1, 0x1c1f ;  /* 0x003c1f0008037f89 */ /* 0x0002e400000e0000 */
.L_x_2538:
        /* <DEDUP_REMOVED lines=17> */
.L_x_2403:
[----:B------:R-:W-:Y:S04]  /*11300*/  MOV R4, 0x1 ;  /* 0x0000000100047802 */ /* 0x000fe80000000f00 */
[----:B------:R-:W-:Y:S11]  /*11310*/  ISETP.NE.AND P0, PT, R4, c[0x0][0x32c], PT ;  /* 0x0000cb0004007a0c */ /* 0x000ff60003f05270 */
[----:B------:R-:W-:Y:S02]  /*11320*/  @!UPT UIADD3 URZ, URZ, URZ, URZ ;  /* 0x0000003f3f3ff290 */ /* 0x000fe4000fffe03f */
[----:B------:R-:W-:Y:S05]  /*11330*/  @P0 IMAD.HI.U32 R4, R3, c[0x0][0x330], RZ ;  /* 0x0000cc0003040a27 */ /* 0x000fea00078e00ff */
[----:B------:R-:W-:Y:S02]  /*11340*/  @P0 SHF.R.U32.HI R3, RZ, c[0x0][0x334], R4 ;  /* 0x0000cd00ff030a19 */ /* 0x000fe40000011604 */
.L_x_2404:
[----:B------:R-:W-:Y:S05]  /*11350*/  BSYNC B0 ;  /* 0x0000000000007941 */ /* 0x000fea0003800000 */
.L_x_2402:
[----:B------:R-:W-:Y:S05]  /*11360*/  IMAD R3, R3, c[0x0][0x32c], R11 ;  /* 0x0000cb0003037a24 */ /* 0x000fea00078e020b */
[----:B------:R-:W-:Y:S02]  /*11370*/  IMNMX R0, R0, R3, !PT ;  /* 0x0000000300007217 */ /* 0x000fe40007800200 */
[----:B------:R-:W-:Y:S04]  /*11380*/  IADD3 R3, R3, c[0x0][0x32c], RZ ;  /* 0x0000cb0003037a10 */ /* 0x000fe80007ffe0ff */
[----:B------:R-:W-:Y:S02]  /*11390*/  IMNMX R2, R2, R3, PT ;  /* 0x0000000302027217 */ /* 0x000fe40003800200 */
.L_x_2401:
[----:B------:R-:W-:Y:S02]  /*113a0*/  ISETP.GT.AND P0, PT, R0, RZ, !P1 ;  /* 0x000000ff0000720c */ /* 0x000fe40004f04270 */
[C---:B------:R-:W-:Y:S02]  /*113b0*/  LOP3.LUT P1, RZ, R213.reuse, 0x1, RZ, 0xc0, !PT ;  /* 0x00000001d5ff7812 */ /* 0x040fe4000782c0ff */
[----:B------:R-:W-:Y:S04]  /*113c0*/  ISETP.LT.OR P0, PT, R2, 0x1, P0 ;  /* 0x000000010200780c */ /* 0x000fe80000701670 */
[----:B------:R-:W-:Y:S02]  /*113d0*/  FSEL R9, R190, -INF , !P0 ;  /* 0xff800000be097808 */ /* 0x000fe40004000000 */
[----:B------:R-:W-:Y:S02]  /*113e0*/  LOP3.LUT P0, RZ, R213, 0x10, RZ, 0xc0, !PT ;  /* 0x00000010d5ff7812 */ /* 0x000fe4000780c0ff */
[----:B-12---:R-:W-:Y:S02]  /*113f0*/  FMNMX.FTZ R8, R9, R6, !PT ;  /* 0x0000000609087209 */ /* 0x006fe40007810000 */
[----:B------:R-:W-:Y:S04]  /*11400*/  ISETP.GT.AND P0, PT, R0, 0x1, !P0 ;  /* 0x000000010000780c */ /* 0x000fe80004704270 */
[----:B------:R-:W-:Y:S04]  /*11410*/  ISETP.LT.OR P0, PT, R2, 0x2, P0 ;  /* 0x000000020200780c */ /* 0x000fe80000701670 */
[----:B------:R-:W-:Y:S02]  /*11420*/  FSEL R23, R189, -INF , !P0 ;  /* 0xff800000bd177808 */ /* 0x000fe40004000000 */
[----:B------:R-:W-:Y:S02]  /*11430*/  LOP3.LUT P0, RZ, R213, 0x8, RZ, 0xc0, !PT ;  /* 0x00000008d5ff7812 */ /* 0x000fe4000780c0ff */
[----:B------:R-:W-:Y:S02]  /*11440*/  FMNMX.FTZ R8, R23, R8, !PT ;  /* 0x0000000817087209 */ /* 0x000fe40007810000 */
        /* <DEDUP_REMOVED lines=13> */
[----:B------:R-:W-:Y:S02]  /*11520*/  ISETP.GT.AND P0, PT, R0, 0x11, !P1 ;  /* 0x000000110000780c */ /* 0x000fe40004f04270 */
[----:B------:R-:W-:Y:S02]  /*11530*/  LOP3.LUT P1, RZ, R213, 0x20, RZ, 0xc0, !PT ;  /* 0x00000020d5ff7812 */ /* 0x000fe4000782c0ff */
[----:B------:R-:W-:Y:S02]  /*11540*/  ISETP.LT.OR P0, PT, R2, 0x12, P0 ;  /* 0x000000120200780c */ /* 0x000fe40000701670 */
[----:B------:R-:W-:Y:S02]  /*11550*/  FMNMX.FTZ R8, R20, R8, !PT ;  /* 0x0000000814087209 */ /* 0x000fe40007810000 */
[----:B------:R-:W-:Y:S02]  /*11560*/  FSEL R19, R181, -INF , !P0 ;  /* 0xff800000b5137808 */ /* 0x000fe40004000000 */
[----:B------:R-:W-:Y:S02]  /*11570*/  ISETP.GT.AND P0, PT, R0, 0x18, !P6 ;  /* 0x000000180000780c */ /* 0x000fe40007704270 */
[----:B------:R-:W-:Y:S02]  /*11580*/  FMNMX.FTZ R8, R19, R8, !PT ;  /* 0x0000000813087209 */ /* 0x000fe40007810000 */
[----:B------:R-:W-:Y:S04]  /*11590*/  ISETP.LT.OR P0, PT, R2, 0x19, P0 ;  /* 0x000000190200780c */ /* 0x000fe80000701670 */
        /* <DEDUP_REMOVED lines=19> */
[----:B------:R-:W-:Y:S02]  /*116d0*/  ISETP.LT.OR P0, PT, R2, 0x2a, P0 ;  /* 0x0000002a0200780c */ /* 0x000fe40000701670 */
[----:B------:R-:W-:Y:S02]  /*116e0*/  FMNMX.FTZ R0, R35, R0, !PT ;  /* 0x0000000023007209 */ /* 0x000fe40007810000 */
[----:B------:R-:W-:Y:S02]  /*116f0*/  FSEL R10, R172, -INF , !P0 ;  /* 0xff800000ac0a7808 */ /* 0x000fe40004000000 */
        /* <DEDUP_REMOVED lines=11> */
[----:B------:R-:W-:Y:S01]  /*117b0*/  FMNMX.FTZ R0, R25, R0, !PT ;  /* 0x0000000019007209 */ /* 0x000fe20007810000 */
[----:B------:R-:W-:-:S05]  /*117c0*/  BRA.DIV ~URZ, `(.L_x_2405) ;  /* 0x0000f8f27f007947 */ /* 0x000fca000b800000 */
[----:B------:R1:W2:Y:S02]  /*117d0*/  SHFL.BFLY PT, R2, R0, 0x2, 0x1f ;  /* 0x0c401f0000027f89 */ /* 0x0002a400000e0000 */
.L_x_2539:
[----:B-12---:R-:W-:Y:S01]  /*117e0*/  FMNMX.FTZ R0, R0, R2, !PT ;  /* 0x0000000200007209 */ /* 0x006fe20007810000 */
[----:B------:R-:W-:-:S05]  /*117f0*/  BRA.DIV ~URZ, `(.L_x_2406) ;  /* 0x0000f9127f007947 */ /* 0x000fca000b800000 */
[----:B------:R-:W1:Y:S02]  /*11800*/  SHFL.BFLY PT, R4, R0, 0x1, 0x1f ;  /* 0x0c201f0000047f89 */ /* 0x000e6400000e0000 */
[----:B-1----:R-:W-:Y:S02]  /*11810*/  FMNMX.FTZ R4, R0, R4, !PT ;  /* 0x0000000400047209 */ /* 0x002fe40007810000 */
[----:B------:R-:W1:Y:S02]  /*11820*/  SHFL.BFLY PT, R0, R8, 0x2, 0x1f ;  /* 0x0c401f0008007f89 */ /* 0x000e6400000e0000 */
[----:B-1----:R-:W-:Y:S05]  /*11830*/  FMNMX.FTZ R0, R8, R0, !PT ;  /* 0x0000000008007209 */ /* 0x002fea0007810000 */
[----:B------:R1:W2:Y:S02]  /*11840*/  SHFL.BFLY PT, R2, R0, 0x1, 0x1f ;  /* 0x0c201f0000027f89 */ /* 0x0002a400000e0000 */
.L_x_2540:
[----:B------:R-:W-:Y:S01]  /*11850*/  FSETP.NEU.FTZ.AND P0, PT, R4, -INF , PT ;  /* 0xff8000000400780b */ /* 0x000fe20003f1d000 */
[----:B------:R-:W-:Y:S01]  /*11860*/  WARPSYNC 0xffffffff ;  /* 0xffffffff00007948 */ /* 0x000fe20003800000 */
[----:B--2---:R-:W-:Y:S01]  /*11870*/  FMNMX.FTZ R3, R2, R0, !PT ;  /* 0x0000000002037209 */ /* 0x004fe20007810000 */
[C---:B------:R-:W-:Y:S01]  /*11880*/  FMUL.FTZ R2, R4.reuse, c[0x0][0x2d0] ;  /* 0x0000b40004027a20 */ /* 0x040fe20000410000 */
[----:B-1----:R-:W-:Y:S04]  /*11890*/  FSEL R0, R4, RZ, P0 ;  /* 0x000000ff04007208 */ /* 0x002fe80000000000 */
[----:B------:R-:W-:Y:S01]  /*118a0*/  FSEL R2, R2, RZ, P0 ;  /* 0x000000ff02027208 */ /* 0x000fe20000000000 */
[----:B------:R-:W-:Y:S01]  /*118b0*/  FADD.FTZ R0, -R0, R13 ;  /* 0x0000000d00007221 */ /* 0x000fe20000010100 */
[----:B------:R-:W-:Y:S03]  /*118c0*/  FSETP.NEU.FTZ.AND P0, PT, R3, -INF , PT ;  /* 0xff8000000300780b */ /* 0x000fe60003f1d000 */
[----:B------:R-:W-:Y:S02]  /*118d0*/  FMUL.FTZ R0, R0, c[0x0][0x2d0] ;  /* 0x0000b40000007a20 */ /* 0x000fe40000410000 */
[--C-:B------:R-:W-:Y:S02]  /*118e0*/  FFMA.FTZ R24, R24, c[0x0][0x2d0], -R2.reuse ;  /* 0x0000b40018187a23 */ /* 0x100fe40000010802 */
[--C-:B------:R-:W-:Y:S02]  /*118f0*/  FFMA.FTZ R35, R35, c[0x0][0x2d0], -R2.reuse ;  /* 0x0000b40023237a23 */ /* 0x100fe40000010802 */
        /* <DEDUP_REMOVED lines=11> */
[----:B------:R-:W-:Y:S01]  /*119b0*/  FFMA.FTZ R33, R33, c[0x0][0x2d0], -R2 ;  /* 0x0000b40021217a23 */ /* 0x000fe20000010802 */
[----:B------:R-:W-:Y:S10]  /*119c0*/  MUFU.EX2 R35, R35 ;  /* 0x0000002300237308 */ /* 0x000ff40000000800 */
[----:B------:R-:W-:Y:S10]  /*119d0*/  MUFU.EX2 R34, R34 ;  /* 0x0000002200227308 */ /* 0x000ff40000000800 */
[----:B------:R-:W1:Y:S02]  /*119e0*/  MUFU.EX2 R33, R33 ;  /* 0x0000002100217308 */ /* 0x000e640000000800 */
[----:B-1----:R-:W-:Y:S01]  /*119f0*/  F2FP.BF16.PACK_AB R174, R33, R34 ;  /* 0x0000002221ae723e */ /* 0x002fe200000010ff */
[C---:B------:R-:W-:Y:S01]  /*11a00*/  FFMA.FTZ R2, R0.reuse, R234, R24 ;  /* 0x000000ea00027223 */ /* 0x040fe20000010018 */
[C---:B------:R-:W-:Y:S01]  /*11a10*/  F2FP.BF16.PACK_AB R172, R35.reuse, R24 ;  /* 0x0000001823ac723e */ /* 0x040fe200000010ff */
[C---:B------:R-:W-:Y:S02]  /*11a20*/  FMUL.FTZ R32, R0.reuse, R148 ;  /* 0x0000009400207220 */ /* 0x040fe40000410000 */
[----:B------:R-:W-:Y:S01]  /*11a30*/  FADD.FTZ R8, R35, R2 ;  /* 0x0000000223087221 */ /* 0x000fe20000010000 */
[C---:B------:R-:W-:Y:S01]  /*11a40*/  FSEL R2, R3.reuse, RZ, P0 ;  /* 0x000000ff03027208 */ /* 0x040fe20000000000 */
[----:B------:R-:W-:Y:S02]  /*11a50*/  FMUL.FTZ R25, R0, R157 ;  /* 0x0000009d00197220 */ /* 0x000fe40000410000 */
[----:B------:R-:W-:Y:S02]  /*11a60*/  FADD.FTZ R8, R34, R8 ;  /* 0x0000000822087221 */ /* 0x000fe40000010000 */
[----:B------:R-:W-:Y:S02]  /*11a70*/  FADD.FTZ R2, -R2, R6 ;  /* 0x0000000602027221 */ /* 0x000fe40000010100 */
[----:B------:R-:W-:Y:S02]  /*11a80*/  FMUL.FTZ R6, R3, c[0x0][0x2d0] ;  /* 0x0000b40003067a20 */ /* 0x000fe40000410000 */
[----:B------:R-:W-:Y:S02]  /*11a90*/  FMUL.FTZ R2, R2, c[0x0][0x2d0] ;  /* 0x0000b40002027a20 */ /* 0x000fe40000410000 */
[----:B------:R-:W-:Y:S01]  /*11aa0*/  FADD.FTZ R177, R33, R8 ;  /* 0x0000000821b17221 */ /* 0x000fe20000010000 */
[----:B------:R-:W-:Y:S01]  /*11ab0*/  FSEL R6, R6, RZ, P0 ;  /* 0x000000ff06067208 */ /* 0x000fe20000000000 */
[C---:B------:R-:W-:Y:S01]  /*11ac0*/  FMUL.FTZ R33, R0.reuse, R149 ;  /* 0x0000009500217220 */ /* 0x040fe20000410000 */
[----:B------:R-:W-:Y:S01]  /*11ad0*/  ISETP.GT.AND P0, PT, R225, R217, PT ;  /* 0x000000d9e100720c */ /* 0x000fe20003f04270 */
[----:B------:R-:W1:Y:S01]  /*11ae0*/  MUFU.EX2 R2, R2 ;  /* 0x0000000200027308 */ /* 0x000e620000000800 */
[----:B------:R-:W-:Y:S02]  /*11af0*/  FMUL.FTZ R8, R0, R168 ;  /* 0x000000a800087220 */ /* 0x000fe40000410000 */
[--C-:B------:R-:W-:Y:S02]  /*11b00*/  FFMA.FTZ R9, R9, c[0x0][0x2d0], -R6.reuse ;  /* 0x0000b40009097a23 */ /* 0x100fe40000010806 */
[--C-:B------:R-:W-:Y:S02]  /*11b10*/  FFMA.FTZ R23, R23, c[0x0][0x2d0], -R6.reuse ;  /* 0x0000b40017177a23 */ /* 0x100fe40000010806 */
[--C-:B------:R-:W-:Y:S02]  /*11b20*/  FFMA.FTZ R13, R22, c[0x0][0x2d0], -R6.reuse ;  /* 0x0000b400160d7a23 */ /* 0x100fe40000010806 */
[--C-:B------:R-:W-:Y:S01]  /*11b30*/  FFMA.FTZ R173, R21, c[0x0][0x2d0], -R6.reuse ;  /* 0x0000b40015ad7a23 */ /* 0x100fe20000010806 */
[----:B------:R2:W-:Y:S01]  /*11b40*/  MUFU.EX2 R168, R23 ;  /* 0x0000001700a87308 */ /* 0x0005e20000000800 */
[----:B------:R-:W-:Y:S02]  /*11b50*/  FMUL.FTZ R21, R0, R161 ;  /* 0x000000a100157220 */ /* 0x000fe40000410000 */
[--C-:B------:R-:W-:Y:S02]  /*11b60*/  FFMA.FTZ R185, R14, c[0x0][0x2d0], -R6.reuse ;  /* 0x0000b4000eb97a23 */ /* 0x100fe40000010806 */
[--C-:B------:R-:W-:Y:S02]  /*11b70*/  FFMA.FTZ R176, R19, c[0x0][0x2d0], -R6.reuse ;  /* 0x0000b40013b07a23 */ /* 0x100fe40000010806 */
[--C-:B------:R-:W-:Y:S02]  /*11b80*/  FFMA.FTZ R179, R18, c[0x0][0x2d0], -R6.reuse ;  /* 0x0000b40012b37a23 */ /* 0x100fe40000010806 */
[--C-:B------:R-:W-:Y:S01]  /*11b90*/  FFMA.FTZ R180, R17, c[0x0][0x2d0], -R6.reuse ;  /* 0x0000b40011b47a23 */ /* 0x100fe20000010806 */
[----:B------:R-:W-:Y:S01]  /*11ba0*/  MUFU.EX2 R161, R13 ;  /* 0x0000000d00a17308 */ /* 0x000fe20000000800 */
[--C-:B------:R-:W-:Y:S02]  /*11bb0*/  FFMA.FTZ R186, R16, c[0x0][0x2d0], -R6.reuse ;  /* 0x0000b40010ba7a23 */ /* 0x100fe40000010806 */
[--C-:B------:R-:W-:Y:S02]  /*11bc0*/  FFMA.FTZ R178, R20, c[0x0][0x2d0], -R6.reuse ;  /* 0x0000b40014b27a23 */ /* 0x100fe40000010806 */
[C---:B-1----:R-:W-:Y:S02]  /*11bd0*/  FMUL.FTZ R34, R2.reuse, R150 ;  /* 0x0000009602227220 */ /* 0x042fe40000410000 */
[C---:B------:R-:W-:Y:S02]  /*11be0*/  FMUL.FTZ R35, R2.reuse, R151 ;  /* 0x0000009702237220 */ /* 0x040fe40000410000 */
[----:B------:R-:W1:Y:S01]  /*11bf0*/  LDSM.16.MT88.4 R148, [R193] ;  /* 0x00000000c194783b */ /* 0x000e620000004200 */
[----:B------:R3:W4:Y:S01]  /*11c00*/  MUFU.EX2 R14, R9 ;  /* 0x00000009000e7308 */ /* 0x0007220000000800 */
[--C-:B------:R-:W-:Y:S02]  /*11c10*/  FFMA.FTZ R187, R11, c[0x0][0x2d0], -R6.reuse ;  /* 0x0000b4000bbb7a23 */ /* 0x100fe40000010806 */
[----:B------:R-:W-:Y:S02]  /*11c20*/  FMUL.FTZ R11, R2, R171 ;  /* 0x000000ab020b7220 */ /* 0x000fe40000410000 */
[----:B------:R-:W-:Y:S02]  /*11c30*/  FFMA.FTZ R6, R10, c[0x0][0x2d0], -R6 ;  /* 0x0000b4000a067a23 */ /* 0x000fe40000010806 */
[----:B------:R-:W-:Y:S02]  /*11c40*/  FMUL.FTZ R10, R2, R170 ;  /* 0x000000aa020a7220 */ /* 0x000fe40000410000 */
[C---:B------:R-:W-:Y:S01]  /*11c50*/  FMUL.FTZ R16, R0.reuse, R164 ;  /* 0x000000a400107220 */ /* 0x040fe20000410000 */
[----:B------:R4:W5:Y:S01]  /*11c60*/  MUFU.EX2 R216, R173 ;  /* 0x000000ad00d87308 */ /* 0x0009620000000800 */
[----:B------:R-:W-:Y:S02]  /*11c70*/  FMUL.FTZ R17, R0, R165 ;  /* 0x000000a500117220 */ /* 0x000fe40000410000 */
[C---:B------:R-:W-:Y:S02]  /*11c80*/  FMUL.FTZ R18, R2.reuse, R166 ;  /* 0x000000a602127220 */ /* 0x040fe40000410000 */
[----:B------:R-:W-:Y:S02]  /*11c90*/  FMUL.FTZ R19, R2, R167 ;  /* 0x000000a702137220 */ /* 0x000fe40000410000 */
[----:B------:R-:W-:Y:S01]  /*11ca0*/  FMUL.FTZ R20, R0, R160 ;  /* 0x000000a000147220 */ /* 0x000fe20000410000 */
[----:B------:R-:W-:Y:S01]  /*11cb0*/  LDSM.16.MT88.4 R164, [R193+0x1000] ;  /* 0x00100000c1a4783b */ /* 0x000fe20000004200 */
[C---:B------:R-:W-:Y:S01]  /*11cc0*/  FMUL.FTZ R22, R2.reuse, R162 ;  /* 0x000000a202167220 */ /* 0x040fe20000410000 */
[----:B------:R-:W1:Y:S01]  /*11cd0*/  MUFU.EX2 R13, R184 ;  /* 0x000000b8000d7308 */ /* 0x000e620000000800 */
[C---:B--2---:R-:W-:Y:S02]  /*11ce0*/  FMUL.FTZ R23, R2.reuse, R163 ;  /* 0x000000a302177220 */ /* 0x044fe40000410000 */
[----:B------:R-:W-:Y:S02]  /*11cf0*/  FMUL.FTZ R26, R2, R158 ;  /* 0x0000009e021a7220 */ /* 0x000fe40000410000 */
[----:B---3--:R-:W-:Y:S02]  /*11d00*/  FMUL.FTZ R9, R0, R169 ;  /* 0x000000a900097220 */ /* 0x008fe40000410000 */
[----:B------:R-:W-:Y:S02]  /*11d10*/  FMUL.FTZ R27, R2, R159 ;  /* 0x0000009f021b7220 */ /* 0x000fe40000410000 */
[C---:B------:R-:W-:Y:S01]  /*11d20*/  FMUL.FTZ R24, R0.reuse, R156 ;  /* 0x0000009c00187220 */ /* 0x040fe20000410000 */
[----:B------:R-:W-:Y:S01]  /*11d30*/  MUFU.EX2 R178, R178 ;  /* 0x000000b200b27308 */ /* 0x000fe20000000800 */
[C---:B------:R-:W-:Y:S02]  /*11d40*/  FMUL.FTZ R28, R0.reuse, R152 ;  /* 0x00000098001c7220 */ /* 0x040fe40000410000 */
[----:B------:R-:W-:Y:S01]  /*11d50*/  FMUL.FTZ R29, R0, R153 ;  /* 0x00000099001d7220 */ /* 0x000fe20000410000 */
[----:B----4-:R-:W-:Y:S01]  /*11d60*/  F2FP.BF16.PACK_AB R173, R168, R14 ;  /* 0x0000000ea8ad723e */ /* 0x010fe200000010ff */
[----:B------:R-:W-:Y:S01]  /*11d70*/  FMUL.FTZ R30, R2, R154 ;  /* 0x0000009a021e7220 */ /* 0x000fe20000410000 */
[----:B-----5:R-:W-:Y:S01]  /*11d80*/  F2FP.BF16.PACK_AB R175, R216, R161 ;  /* 0x000000a1d8af723e */ /* 0x020fe200000010ff */
[----:B------:R-:W-:Y:S02]  /*11d90*/  FMUL.FTZ R31, R2, R155 ;  /* 0x0000009b021f7220 */ /* 0x000fe40000410000 */
[----:B------:R-:W-:Y:S01]  /*11da0*/  LDSM.16.MT88.4 R152, [R193+0x800] ;  /* 0x00080000c198783b */ /* 0x000fe20000004200 */
[----:B------:R-:W-:Y:S01]  /*11db0*/  MUFU.EX2 R156, R182 ;  /* 0x000000b6009c7308 */ /* 0x000fe20000000800 */
[C---:B------:R-:W-:Y:S02]  /*11dc0*/  FMUL.FTZ R36, R0.reuse, R36 ;  /* 0x0000002400247220 */ /* 0x040fe40000410000 */
        /* <DEDUP_REMOVED lines=113> */
[C---:B------:R-:W-:Y:S02]  /*124e0*/  FFMA.FTZ R160, R2.reuse, R233, R14 ;  /* 0x000000e902a07223 */ /* 0x040fe4000001000e */
[----:B------:R-:W-:Y:S01]  /*124f0*/  MUFU.EX2 R14, R181 ;  /* 0x000000b5000e7308 */ /* 0x000fe20000000800 */
[C---:B------:R-:W-:Y:S02]  /*12500*/  FMUL.FTZ R134, R2.reuse, R134 ;  /* 0x0000008602867220 */ /* 0x040fe40000410000 */
[C---:B------:R-:W-:Y:S02]  /*12510*/  FMUL.FTZ R135, R2.reuse, R135 ;  /* 0x0000008702877220 */ /* 0x040fe40000410000 */
[C---:B------:R-:W-:Y:S02]  /*12520*/  FMUL.FTZ R138, R2.reuse, R138 ;  /* 0x0000008a028a7220 */ /* 0x040fe40000410000 */
[----:B------:R-:W-:Y:S02]  /*12530*/  FMUL.FTZ R139, R2, R139 ;  /* 0x0000008b028b7220 */ /* 0x000fe40000410000 */
[C---:B------:R-:W-:Y:S01]  /*12540*/  FMUL.FTZ R132, R0.reuse, R132 ;  /* 0x0000008400847220 */ /* 0x040fe20000410000 */
[----:B------:R-:W2:Y:S01]  /*12550*/  MUFU.EX2 R2, R183 ;  /* 0x000000b700027308 */ /* 0x000ea20000000800 */
[C---:B------:R-:W-:Y:S02]  /*12560*/  FMUL.FTZ R133, R0.reuse, R133 ;  /* 0x0000008500857220 */ /* 0x040fe40000410000 */
[C---:B------:R-:W-:Y:S01]  /*12570*/  FMUL.FTZ R136, R0.reuse, R136 ;  /* 0x0000008800887220 */ /* 0x040fe20000410000 */
[C---:B-1----:R-:W-:Y:S03]  /*12580*/  HMMA.16816.F32.BF16 R52, R172.reuse, R148, R52 ;  /* 0x00000094ac34723c */ /* 0x042fe60000041834 */
[----:B------:R-:W-:Y:S03]  /*12590*/  FMUL.FTZ R137, R0, R137 ;  /* 0x0000008900897220 */ /* 0x000fe60000410000 */
[----:B------:R-:W1:Y:S01]  /*125a0*/  MUFU.EX2 R181, R176 ;  /* 0x000000b000b57308 */ /* 0x000e620000000800 */
[----:B------:R-:W-:Y:S01]  /*125b0*/  FADD.FTZ R0, R13, R177 ;  /* 0x000000b10d007221 */ /* 0x000fe20000010000 */
[C---:B------:R-:W-:Y:S01]  /*125c0*/  HMMA.16816.F32.BF16 R56, R172.reuse, R150, R56 ;  /* 0x00000096ac38723c */ /* 0x040fe20000041838 */
[----:B------:R-:W3:Y:S07]  /*125d0*/  LDSM.16.MT88.4 R148, [R196+0x1800] ;  /* 0x00180000c494783b */ /* 0x000eee0000004200 */
[----:B------:R-:W-:Y:S01]  /*125e0*/  MUFU.EX2 R176, R186 ;  /* 0x000000ba00b07308 */ /* 0x000fe20000000800 */
[----:B--2---:R-:W-:Y:S04]  /*125f0*/  FADD.FTZ R0, R2, R0 ;  /* 0x0000000002007221 */ /* 0x004fe80000010000 */
[----:B------:R-:W-:Y:S05]  /*12600*/  FADD.FTZ R0, R156, R0 ;  /* 0x000000009c007221 */ /* 0x000fea0000010000 */
[----:B------:R-:W2:Y:S01]  /*12610*/  MUFU.EX2 R177, R185 ;  /* 0x000000b900b17308 */ /* 0x000ea20000000800 */
[----:B------:R-:W-:Y:S01]  /*12620*/  FADD.FTZ R0, R14, R0 ;  /* 0x000000000e007221 */ /* 0x000fe20000010000 */
        /* <DEDUP_REMOVED lines=31> */
[----:B-1----:R-:W-:Y:S03]  /*12820*/  F2FP.BF16.PACK_AB R149, R181, R178 ;  /* 0x000000b2b595723e */ /* 0x002fe600000010ff */
[----:B------:R-:W-:Y:S02]  /*12830*/  F2FP.BF16.PACK_AB R150, R14, R156 ;  /* 0x0000009c0e96723e */ /* 0x000fe400000010ff */
[----:B------:R-:W1:Y:S02]  /*12840*/  LDSM.16.MT88.4 R156, [R194+0x800] ;  /* 0x00080000c29c783b */ /* 0x000e640000004200 */
[----:B------:R-:W4:Y:S01]  /*12850*/  MUFU.EX2 R172, R190 ;  /* 0x000000be00ac7308 */ /* 0x000f220000000800 */
[----:B------:R-:W-:Y:S02]  /*12860*/  F2FP.BF16.PACK_AB R151, R180, R179 ;  /* 0x000000b3b497723e */ /* 0x000fe400000010ff */
[----:B--2---:R-:W-:Y:S05]  /*12870*/  F2FP.BF16.PACK_AB R173, R177, R176 ;  /* 0x000000b0b1ad723e */ /* 0x004fea00000010ff */
[C---:B------:R-:W-:Y:S02]  /*12880*/  HMMA.16816.F32.BF16 R8, R148.reuse, R152, R8 ;  /* 0x000000989408723c */ /* 0x040fe40000041808 */
[----:B------:R-:W2:Y:S03]  /*12890*/  MUFU.EX2 R13, R189 ;  /* 0x000000bd000d7308 */ /* 0x000ea60000000800 */
[----:B---3--:R-:W-:Y:S03]  /*128a0*/  FADD.FTZ R0, R2, R0 ;  /* 0x0000000002007221 */ /* 0x008fe60000010000 */
[C---:B------:R-:W-:Y:S01]  /*128b0*/  HMMA.16816.F32.BF16 R16, R148.reuse, R154, R16 ;  /* 0x0000009a9410723c */ /* 0x040fe20000041810 */
[----:B------:R-:W3:Y:S03]  /*128c0*/  LDSM.16.MT88.4 R152, [R196+0x800] ;  /* 0x00080000c498783b */ /* 0x000ee60000004200 */
[----:B------:R-:W5:Y:S01]  /*128d0*/  MUFU.EX2 R174, R188 ;  /* 0x000000bc00ae7308 */ /* 0x000f620000000800 */
[C---:B----4-:R-:W-:Y:S01]  /*128e0*/  FADD.FTZ R0, R172.reuse, R0 ;  /* 0x00000000ac007221 */ /* 0x050fe20000010000 */
[----:B------:R-:W-:Y:S01]  /*128f0*/  F2FP.BF16.PACK_AB R172, R172, R2 ;  /* 0x00000002acac723e */ /* 0x000fe200000010ff */
[----:B------:R-:W-:Y:S07]  /*12900*/  FADD.FTZ R2, R168, R160 ;  /* 0x000000a0a8027221 */ /* 0x000fee0000010000 */
[----:B------:R-:W4:Y:S01]  /*12910*/  MUFU.EX2 R14, R187 ;  /* 0x000000bb000e7308 */ /* 0x000f220000000800 */
[----:B--2---:R-:W-:Y:S01]  /*12920*/  FADD.FTZ R0, R13, R0 ;  /* 0x000000000d007221 */ /* 0x004fe20000010000 */
[C---:B-1----:R-:W-:Y:S03]  /*12930*/  HMMA.16816.F32.BF16 R20, R148.reuse, R156, R20 ;  /* 0x0000009c9414723c */ /* 0x042fe60000041814 */
[C---:B-----5:R-:W-:Y:S01]  /*12940*/  FADD.FTZ R234, R174.reuse, R0 ;  /* 0x00000000aeea7221 */ /* 0x060fe20000010000 */
[----:B------:R-:W-:Y:S04]  /*12950*/  F2FP.BF16.PACK_AB R174, R174, R13 ;  /* 0x0000000daeae723e */ /* 0x000fe800000010ff */
[C---:B------:R-:W-:Y:S01]  /*12960*/  HMMA.16816.F32.BF16 R24, R148.reuse, R158, R24 ;  /* 0x0000009e9418723c */ /* 0x040fe20000041818 */
[----:B------:R-:W1:Y:S03]  /*12970*/  LDSM.16.MT88.4 R156, [R195+0x800] ;  /* 0x00080000c39c783b */ /* 0x000e660000004200 */
[----:B------:R-:W-:Y:S01]  /*12980*/  FADD.FTZ R0, R161, R2 ;  /* 0x00000002a1007221 */ /* 0x000fe20000010000 */
[----:B------:R-:W-:Y:S02]  /*12990*/  MOV R13, R4 ;  /* 0x00000004000d7202 */ /* 0x000fe40000000f00 */
[----:B----4-:R-:W-:Y:S01]  /*129a0*/  F2FP.BF16.PACK_AB R175, R6, R14 ;  /* 0x0000000e06af723e */ /* 0x010fe200000010ff */
[----:B------:R-:W-:Y:S01]  /*129b0*/  FADD.FTZ R0, R216, R0 ;  /* 0x00000000d8007221 */ /* 0x000fe20000010000 */
[C---:B---3--:R-:W-:Y:S03]  /*129c0*/  HMMA.16816.F32.BF16 R28, R148.reuse, R152, R28 ;  /* 0x00000098941c723c */ /* 0x048fe6000004181c */
[----:B------:R-:W-:Y:S04]  /*129d0*/  FADD.FTZ R0, R178, R0 ;  /* 0x00000000b2007221 */ /* 0x000fe80000010000 */
[----:B------:R-:W-:Y:S01]  /*129e0*/  FADD.FTZ R0, R181, R0 ;  /* 0x00000000b5007221 */ /* 0x000fe20000010000 */
[C---:B------:R-:W-:Y:S01]  /*129f0*/  HMMA.16816.F32.BF16 R32, R148.reuse, R154, R32 ;  /* 0x0000009a9420723c */ /* 0x040fe20000041820 */
[----:B------:R-:W2:Y:S03]  /*12a00*/  LDSM.16.MT88.4 R152, [R193+0x2000] ;  /* 0x00200000c198783b */ /* 0x000ea60000004200 */
[----:B------:R-:W-:Y:S04]  /*12a10*/  FADD.FTZ R0, R179, R0 ;  /* 0x00000000b3007221 */ /* 0x000fe80000010000 */
[----:B------:R-:W-:Y:S04]  /*12a20*/  FADD.FTZ R0, R180, R0 ;  /* 0x00000000b4007221 */ /* 0x000fe80000010000 */
[----:B------:R-:W-:Y:S04]  /*12a30*/  FADD.FTZ R0, R176, R0 ;  /* 0x00000000b0007221 */ /* 0x000fe80000010000 */
[----:B------:R-:W-:Y:S04]  /*12a40*/  FADD.FTZ R0, R177, R0 ;  /* 0x00000000b1007221 */ /* 0x000fe80000010000 */
[----:B------:R-:W-:Y:S01]  /*12a50*/  FADD.FTZ R0, R14, R0 ;  /* 0x000000000e007221 */ /* 0x000fe20000010000 */
[C---:B-1----:R-:W-:Y:S03]  /*12a60*/  HMMA.16816.F32.BF16 R36, R148.reuse, R156, R36 ;  /* 0x0000009c9424723c */ /* 0x042fe60000041824 */
[----:B------:R-:W-:Y:S01]  /*12a70*/  FADD.FTZ R233, R6, R0 ;  /* 0x0000000006e97221 */ /* 0x000fe20000010000 */
[----:B------:R-:W-:Y:S02]  /*12a80*/  IADD3 R0, R225, -0x1, RZ ;  /* 0xffffffffe1007810 */ /* 0x000fe40007ffe0ff */
[----:B------:R-:W-:Y:S02]  /*12a90*/  MOV R6, R3 ;  /* 0x0000000300067202 */ /* 0x000fe40000000f00 */
[C---:B------:R-:W-:Y:S01]  /*12aa0*/  HMMA.16816.F32.BF16 R40, R148.reuse, R158, R40 ;  /* 0x0000009e9428723c */ /* 0x040fe20000041828 */
[----:B------:R-:W1:Y:S03]  /*12ab0*/  LDSM.16.MT88.4 R156, [R194+0x2000] ;  /* 0x00200000c29c783b */ /* 0x000e660000004200 */
[----:B------:R-:W-:Y:S04]  /*12ac0*/  MOV R225, R0 ;  /* 0x0000000000e17202 */ /* 0x000fe80000000f00 */
        /* <DEDUP_REMOVED lines=31> */
[C---:B------:R-:W-:Y:S08]  /*12cc0*/  HMMA.16816.F32.BF16 R128, R148.reuse, R154, R128 ;  /* 0x0000009a9480723c */ /* 0x040ff00000041880 */
        /* <DEDUP_REMOVED lines=49> */
[----:B------:R-:W-:-:S11]  /*12fe0*/  @P0 BRA `(.L_x_2407) ;  /* 0xffffc2a000000947 */ /* 0x000fd6000383ffff */
[----:B------:R-:W2:Y:S01]  /*12ff0*/  LDL R2, [R1+0x4] ;  /* 0x0000040001027983 */ /* 0x000ea20000100800 */
[----:B------:R-:W-:Y:S01]  /*13000*/  MOV R225, R0 ;  /* 0x0000000000e17202 */ /* 0x000fe20000000f00 */
[----:B------:R-:W-:-:S02]  /*13010*/  IMAD.MOV.U32 R6, RZ, RZ, R3 ;  /* 0x000000ffff067224 */ /* 0x000fc400078e0003 */
[----:B------:R-:W-:Y:S01]  /*13020*/  IMAD.MOV.U32 R13, RZ, RZ, R4 ;  /* 0x000000ffff0d7224 */ /* 0x000fe200078e0004 */
[----:B--2---:R-:W-:-:S07]  /*13030*/  SHF.L.U32 R0, R2, 0x7, RZ ;  /* 0x0000000702007819 */ /* 0x004fce00000006ff */
.L_x_2384:
[----:B------:R-:W-:Y:S01]  /*13040*/  IMAD.MOV.U32 R4, RZ, RZ, 0x1 ;  /* 0x00000001ff047424 */ /* 0x000fe200078e00ff */
[----:B------:R-:W-:-:S04]  /*13050*/  IADD3 R0, R0, 0x7f, RZ ;  /* 0x0000007f00007810 */ /* 0x000fc80007ffe0ff */
[----:B------:R-:W-:-:S13]  /*13060*/  ISETP.NE.AND P0, PT, R4, c[0x0][0x2c4], PT ;  /* 0x0000b10004007a0c */ /* 0x000fda0003f05270 */
[----:B------:R-:W-:-:S05]  /*13070*/  @P0 IMAD.HI.U32 R2, R0, c[0x0][0x2c8], RZ ;  /* 0x0000b20000020a27 */ /* 0x000fca00078e00ff */
[----:B------:R-:W-:Y:S02]  /*13080*/  @P0 SHF.R.U32.HI R0, RZ, c[0x0][0x2cc], R2 ;  /* 0x0000b300ff000a19 */ /* 0x000fe40000011602 */
[----:B------:R-:W2:Y:S01]  /*13090*/  LDL R2, [R1+0x64] ;  /* 0x0000640001027983 */ /* 0x000ea20000100800 */
[----:B------:R-:W-:Y:S02]  /*130a0*/  ISETP.LE.AND P1, PT, R4, c[0x0][0x32c], PT ;  /* 0x0000cb0004007a0c */ /* 0x000fe40003f23270 */
[----:B--2---:R-:W-:Y:S02]  /*130b0*/  IADD3 R2, R0, 0x1, R2 ;  /* 0x0000000100027810 */ /* 0x004fe40007ffe002 */
[----:B------:R-:W2:Y:S01]  /*130c0*/  LDL R0, [R1+0x58] ;  /* 0x0000580001007983 */ /* 0x000ea20000100800 */
[----:B------:R-:W-:-:S08]  /*130d0*/  LOP3.LUT R213, R213, 0xffffefff, RZ, 0xc0, !PT ;  /* 0xffffefffd5d57812 */ /* 0x000fd000078ec0ff */
[----:B------:R-:W-:Y:S01]  /*130e0*/  @P1 LOP3.LUT R213, R213, 0x1000, RZ, 0xfc, !PT ;  /* 0x00001000d5d51812 */ /* 0x000fe200078efcff */
[----:B--2---:R-:W-:-:S05]  /*130f0*/  IMAD.IADD R0, R2, 0x1, -R0 ;  /* 0x0000000102007824 */ /* 0x004fca00078e0a00 */
[----:B------:R-:W-:Y:S01]  /*13100*/  IADD3 R2, R0, -c[0x0][0x324], RZ ;  /* 0x8000c90000027a10 */ /* 0x000fe20007ffe0ff */
[----:B------:R-:W-:Y:S05]  /*13110*/  @!P1 BRA `(.L_x_2408) ;  /* 0x000000f000009947 */ /* 0x000fea0003800000 */
[----:B------:R-:W-:Y:S01]  /*13120*/  ISETP.GT.AND P0, PT, R0, -0x1, PT ;  /* 0xffffffff0000780c */ /* 0x000fe20003f04270 */
[----:B------:R-:W-:-:S12]  /*13130*/  BSSY B0, `(.L_x_2409) ;  /* 0x000000b000007945 */ /* 0x000fd80003800000 */
[----:B------:R-:W-:Y:S05]  /*13140*/  @P0 BRA `(.L_x_2410) ;  /* 0x0000006000000947 */ /* 0x000fea0003800000 */
[----:B------:R-:W-:Y:S02]  /*13150*/  ISETP.NE.AND P0, PT, R4, c[0x0][0x32c], PT ;  /* 0x0000cb0004007a0c */ /* 0x000fe40003f05270 */
[----:B------:R-:W-:-:S11]  /*13160*/  LOP3.LUT R0, RZ, R0, RZ, 0x33, !PT ;  /* 0x00000000ff007212 */ /* 0x000fd600078e33ff */
[----:B------:R-:W-:-:S05]  /*13170*/  @P0 IMAD.HI.U32 R3, R0, c[0x0][0x330], RZ ;  /* 0x0000cc0000030a27 */ /* 0x000fca00078e00ff */
[----:B------:R-:W-:-:S04]  /*13180*/  @P0 SHF.R.U32.HI R0, RZ, c[0x0][0x334], R3 ;  /* 0x0000cd00ff000a19 */ /* 0x000fc80000011603 */
[----:B------:R-:W-:Y:S01]  /*13190*/  LOP3.LUT R0, RZ, R0, RZ, 0x33, !PT ;  /* 0x00000000ff007212 */ /* 0x000fe200078e33ff */
[----:B------:R-:W-:Y:S05]  /*131a0*/  BRA `(.L_x_2411) ;  /* 0x0000003000007947 */ /* 0x000fea0003800000 */
.L_x_2410:
[----:B------:R-:W-:-:S13]  /*131b0*/  ISETP.NE.AND P0, PT, R4, c[0x0][0x32c], PT ;  /* 0x0000cb0004007a0c */ /* 0x000fda0003f05270 */
[----:B------:R-:W-:-:S05]  /*131c0*/  @P0 IMAD.HI.U32 R3, R0, c[0x0][0x330], RZ ;  /* 0x0000cc0000030a27 */ /* 0x000fca00078e00ff */
[----:B------:R-:W-:Y:S02]  /*131d0*/  @P0 SHF.R.U32.HI R0, RZ, c[0x0][0x334], R3 ;  /* 0x0000cd00ff000a19 */ /* 0x000fe40000011603 */
.L_x_2411:
[----:B------:R-:W-:Y:S05]  /*131e0*/  BSYNC B0 ;  /* 0x0000000000007941 */ /* 0x000fea0003800000 */
.L_x_2409:
[----:B------:R-:W-:-:S05]  /*131f0*/  IMAD R0, R0, c[0x0][0x32c], RZ ;  /* 0x0000cb0000007a24 */ /* 0x000fca00078e02ff */
[----:B------:R-:W-:-:S04]  /*13200*/  IMNMX R2, R2, R0, !PT ;  /* 0x0000000002027217 */ /* 0x000fc80007800200 */
.L_x_2408:
[----:B------:R-:W-:-:S05]  /*13210*/  IADD3 R2, R2, 0x2f, RZ ;  /* 0x0000002f02027810 */ /* 0x000fca0007ffe0ff */
[----:B------:R-:W-:-:S05]  /*13220*/  IMAD.HI R2, R2, 0x2aaaaaab, RZ ;  /* 0x2aaaaaab02027827 */ /* 0x000fca00078e02ff */
[----:B------:R-:W-:-:S04]  /*13230*/  SHF.R.U32.HI R219, RZ, 0x1f, R2 ;  /* 0x0000001fffdb7819 */ /* 0x000fc80000011602 */
[----:B------:R-:W-:-:S04]  /*13240*/  LEA.HI.SX32 R219, R2, R219, 0x1d ;  /* 0x000000db02db7211 */ /* 0x000fc800078feaff */
[----:B------:R-:W-:-:S04]  /*13250*/  IMNMX R219, R247, R219, !PT ;  /* 0x000000dbf7db7217 */ /* 0x000fc80007800200 */
[----:B------:R-:W-:-:S13]  /*13260*/  ISETP.GE.AND P0, PT, R225, R219, PT ;  /* 0x000000dbe100720c */ /* 0x000fda0003f06270 */
[----:B------:R-:W-:Y:S05]  /*13270*/  @!P0 BRA `(.L_x_2412) ;  /* 0x000031e000008947 */ /* 0x000fea0003800000 */
.L_x_2425:
[----:B------:R-:W-:Y:S04]  /*13280*/  DEPBAR.LE SB0, 0x0 ;  /* 0x000080000000791a */ /* 0x000fe80000000000 */
[----:B------:R-:W-:Y:S01]  /*13290*/  WARPSYNC 0xffffffff ;  /* 0xffffffff00007948 */ /* 0x000fe20003800000 */
[----:B------:R-:W-:Y:S01]  /*132a0*/  BAR.SYNC.DEFER_BLOCKING 0x0 ;  /* 0x0000000000007b1d */ /* 0x000fe20000010000 */
[----:B------:R-:W-:Y:S02]  /*132b0*/  ISETP.GT.AND P0, PT, R247, R225, PT ;  /* 0x000000e1f700720c */ /* 0x000fe40003f04270 */
[----:B------:R-:W-:Y:S03]  /*132c0*/  MOV R4, R13 ;  /* 0x0000000d00047202 */ /* 0x000fe60000000f00 */
        /* <DEDUP_REMOVED lines=26> */
.L_x_2541:
[----:B------:R-:W-:-:S05]  /*13470*/  BRA.DIV ~URZ, `(.L_x_2416) ;  /* 0x0000dde27f007947 */ /* 0x000fca000b800000 */
[----:B------:R4:W3:Y:S02]  /*13480*/  SHFL.IDX PT, R0, R10, RZ, 0x181f ;  /* 0x00181fff0a007589 */ /* 0x0008e400000e0000 */
.L_x_2542:
[----:B------:R-:W-:Y:S01]  /*13490*/  SHF.R.S32.HI R2, RZ, 0x1f, R215 ;  /* 0x0000001fff027819 */ /* 0x000fe200000114d7 */
[C---:B------:R-:W-:Y:S01]  /*134a0*/  IMAD.SHL.U32 R22, R215.reuse, 0x2, RZ ;  /* 0x00000002d7167824 */ /* 0x040fe200078e00ff */
[C---:B------:R-:W-:Y:S01]  /*134b0*/  ISETP.GE.AND P3, PT, R215.reuse, c[0x0][0x1d4], PT ;  /* 0x00007500d7007a0c */ /* 0x040fe20003f66270 */
[----:B------:R-:W-:Y:S01]  /*134c0*/  IMAD.SHL.U32 R20, R232, 0x2, RZ ;  /* 0x00000002e8147824 */ /* 0x000fe200078e00ff */
[C---:B------:R-:W-:Y:S02]  /*134d0*/  SHF.L.U64.HI R21, R215.reuse, 0x1, R2 ;  /* 0x00000001d7157819 */ /* 0x040fe40000010202 */
        /* <DEDUP_REMOVED lines=12> */
[----:B------:R-:W-:Y:S02]  /*135a0*/  IADD3 R23, R215, 0xc0, RZ ;  /* 0x000000c0d7177810 */ /* 0x000fe40007ffe0ff */
[----:B------:R-:W-:Y:S02]  /*135b0*/  SHF.L.U64.HI R28, R230, 0x1, R242 ;  /* 0x00000001e61c7819 */ /* 0x000fe400000102f2 */
[----:B------:R-:W-:Y:S02]  /*135c0*/  LOP3.LUT P1, RZ, R213, 0x800, RZ, 0xc0, !PT ;  /* 0x00000800d5ff7812 */ /* 0x000fe4000782c0ff */
[----:B---3--:R-:W-:Y:S05]  /*135d0*/  IADD3 R2, P0, R0, R20, RZ ;  /* 0x0000001400027210 */ /* 0x008fea0007f1e0ff */
[----:B------:R-:W-:Y:S05]  /*135e0*/  IMAD.X R3, R8, 0x1, R30, P0 ;  /* 0x0000000108037824 */ /* 0x000fea00000e061e */
[----:B------:R3:W-:Y:S01]  /*135f0*/  LDGSTS.E.BYPASS.LTC128B.128 [R214+0x5880], [R2.64], !P2 ;  /* 0x0588000002d67fae */ /* 0x0007e2000d101d4a */
[----:B------:R-:W-:Y:S01]  /*13600*/  ISETP.GE.AND P2, PT, R14, c[0x0][0x1d4], PT ;  /* 0x000075000e007a0c */ /* 0x000fe20003f46270 */
[----:B------:R-:W-:Y:S01]  /*13610*/  IMAD.SHL.U32 R14, R230, 0x2, RZ ;  /* 0x00000002e60e7824 */ /* 0x000fe200078e00ff */
[----:B---3--:R-:W-:Y:S05]  /*13620*/  IADD3 R2, P0, R0, R11, RZ ;  /* 0x0000000b00027210 */ /* 0x008fea0007f1e0ff */
[----:B------:R-:W-:Y:S06]  /*13630*/  IMAD.X R3, R8, 0x1, R29, P0 ;  /* 0x0000000108037824 */ /* 0x000fec00000e061d */
        /* <DEDUP_REMOVED lines=9> */
.L_x_2543:
        /* <DEDUP_REMOVED lines=8> */
[----:B---3--:R-:W-:Y:S01]  /*13750*/  IADD3 R9, R215, 0xc0, RZ ;  /* 0x000000c0d7097810 */ /* 0x008fe20007ffe0ff */
[----:B------:R-:W-:Y:S01]  /*13760*/  IMAD.X R21, R8, 0x1, R30, P0 ;  /* 0x0000000108157824 */ /* 0x000fe200000e061e */
[----:B------:R-:W-:Y:S01]  /*13770*/  IADD3 R10, P0, R0, R11, RZ ;  /* 0x0000000b000a7210 */ /* 0x000fe20007f1e0ff */
        /* <DEDUP_REMOVED lines=11> */
.L_x_2414:
[----:B------:R-:W-:Y:S05]  /*13830*/  BSYNC B0 ;  /* 0x0000000000007941 */ /* 0x000fea0003800000 */
.L_x_2413:
        /* <DEDUP_REMOVED lines=174> */
[----:B------:R-:W1:Y:S01]  /*14320*/  MUFU.TANH R181, R18 ;  /* 0x0000001200b57308 */ /* 0x000e620000002400 */
[----:B----4-:R-:W4:Y:S01]  /*14330*/  LDSM.16.M88.4 R8, [R15+0x5800] ;  /* 0x005800000f08783b */ /* 0x010f220000000200 */
[----:B------:R-:W-:Y:S08]  /*14340*/  DEPBAR.LE SB0, 0x0 ;  /* 0x000080000000791a */ /* 0x000ff00000000000 */
[----:B------:R-:W1:Y:S01]  /*14350*/  MUFU.TANH R179, R19 ;  /* 0x0000001300b37308 */ /* 0x000e620000002400 */
[----:B------:R-:W-:Y:S09]  /*14360*/  BAR.SYNC.DEFER_BLOCKING 0x0 ;  /* 0x0000000000007b1d */ /* 0x000ff20000010000 */
[----:B------:R-:W1:Y:S10]  /*14370*/  MUFU.TANH R175, R20 ;  /* 0x0000001400af7308 */ /* 0x000e740000002400 */
[----:B------:R5:W1:Y:S10]  /*14380*/  MUFU.TANH R174, R21 ;  /* 0x0000001500ae7308 */ /* 0x000a740000002400 */
[----:B------:R-:W1:Y:S01]  /*14390*/  MUFU.TANH R177, R22 ;  /* 0x0000001600b17308 */ /* 0x000e620000002400 */
[C---:B----4-:R-:W-:Y:S09]  /*143a0*/  HMMA.16816.F32.BF16 R28, R184.reuse, R8, R28 ;  /* 0x00000008b81c723c */ /* 0x050ff2000004181c */
[----:B------:R4:W1:Y:S01]  /*143b0*/  MUFU.TANH R176, R23 ;  /* 0x0000001700b07308 */ /* 0x0008620000002400 */
[----:B------:R-:W-:Y:S09]  /*143c0*/  HMMA.16816.F32.BF16 R32, R184, R10, R32 ;  /* 0x0000000ab820723c */ /* 0x000ff20000041820 */
[----:B------:R1:W1:Y:S05]  /*143d0*/  MUFU.TANH R172, R24 ;  /* 0x0000001800ac7308 */ /* 0x00026a0000002400 */
[----:B-----5:R-:W-:Y:S05]  /*143e0*/  FMUL.FTZ R21, R28, c[0x0][0x320] ;  /* 0x0000c8001c157a20 */ /* 0x020fea0000410000 */
[----:B------:R5:W2:Y:S01]  /*143f0*/  MUFU.TANH R173, R26 ;  /* 0x0000001a00ad7308 */ /* 0x000aa20000002400 */
[----:B------:R-:W-:Y:S02]  /*14400*/  FMUL.FTZ R19, R29, c[0x0][0x320] ;  /* 0x0000c8001d137a20 */ /* 0x000fe40000410000 */
[----:B----4-:R-:W-:Y:S02]  /*14410*/  FMUL.FTZ R23, R31, c[0x0][0x320] ;  /* 0x0000c8001f177a20 */ /* 0x010fe40000410000 */
[----:B------:R-:W-:Y:S02]  /*14420*/  FMUL.FTZ R18, R32, c[0x0][0x320] ;  /* 0x0000c80020127a20 */ /* 0x000fe40000410000 */
[----:B------:R-:W-:Y:S03]  /*14430*/  FMUL.FTZ R17, R33, c[0x0][0x320] ;  /* 0x0000c80021117a20 */ /* 0x000fe60000410000 */
[----:B------:R4:W2:Y:S01]  /*14440*/  MUFU.TANH R180, R16 ;  /* 0x0000001000b47308 */ /* 0x0008a20000002400 */
[----:B------:R-:W-:Y:S02]  /*14450*/  FMUL.FTZ R22, R34, c[0x0][0x320] ;  /* 0x0000c80022167a20 */ /* 0x000fe40000410000 */
[----:B------:R-:W-:Y:S02]  /*14460*/  FMUL.FTZ R20, R35, c[0x0][0x320] ;  /* 0x0000c80023147a20 */ /* 0x000fe40000410000 */
[----:B-1----:R-:W-:Y:S05]  /*14470*/  FMUL.FTZ R24, R30, c[0x0][0x320] ;  /* 0x0000c8001e187a20 */ /* 0x002fea0000410000 */
[----:B------:R-:W1:Y:S01]  /*14480*/  MUFU.TANH R25, R25 ;  /* 0x0000001900197308 */ /* 0x000e620000002400 */
[----:B-----5:R-:W-:Y:S09]  /*14490*/  FMUL.FTZ R26, R27, c[0x0][0x320] ;  /* 0x0000c8001b1a7a20 */ /* 0x020ff20000410000 */
        /* <DEDUP_REMOVED lines=9> */
[----:B------:R-:W-:-:S05]  /*14530*/  @!P0 BRA `(.L_x_2419) ;  /* 0x000005c000008947 */ /* 0x000fca0003800000 */
[--C-:B--234-:R-:W-:Y:S01]  /*14540*/  IMAD.IADD R3, R251, 0x1, R241.reuse ;  /* 0x00000001fb037824 */ /* 0x11cfe200078e02f1 */
[----:B------:R-:W2:Y:S01]  /*14550*/  LDL R0, [R1+0x84] ;  /* 0x0000840001007983 */ /* 0x000ea20000100800 */
[----:B------:R-:W-:Y:S03]  /*14560*/  IMAD.MOV.U32 R224, RZ, RZ, RZ ;  /* 0x000000ffffe07224 */ /* 0x000fe600078e00ff */
[----:B------:R-:W-:Y:S01]  /*14570*/  ISETP.GT.AND P1, PT, R3, 0x2f, PT ;  /* 0x0000002f0300780c */ /* 0x000fe20003f24270 */
[----:B------:R-:W3:Y:S06]  /*14580*/  LDL.64 R190, [R1+0x90] ;  /* 0x0000900001be7983 */ /* 0x000eec0000100a00 */
[----:B------:R-:W4:Y:S04]  /*14590*/  LDL R14, [R1+0x9c] ;  /* 0x00009c00010e7983 */ /* 0x000f280000100800 */
[----:B------:R-:W5:Y:S06]  /*145a0*/  LDL.64 R220, [R1+0x88] ;  /* 0x0000880001dc7983 */ /* 0x000f6c0000100a00 */
[----:B------:R-:W3:Y:S01]  /*145b0*/  LDL R216, [R1+0x98] ;  /* 0x0000980001d87983 */ /* 0x000ee20000100800 */
[----:B--2---:R-:W-:Y:S02]  /*145c0*/  IMAD R2, R225, 0x30, R0 ;  /* 0x00000030e1027824 */ /* 0x004fe400078e0200 */
[----:B------:R-:W-:Y:S03]  /*145d0*/  IMAD.MOV.U32 R0, RZ, RZ, 0x1 ;  /* 0x00000001ff007424 */ /* 0x000fe600078e00ff */
[----:B------:R-:W-:Y:S02]  /*145e0*/  IADD3 R2, R2, R251, R241 ;  /* 0x000000fb02027210 */ /* 0x000fe40007ffe0f1 */
[----:B------:R-:W-:Y:S02]  /*145f0*/  ISETP.NE.AND P0, PT, R0, c[0x0][0x2b8], PT ;  /* 0x0000ae0000007a0c */ /* 0x000fe40003f05270 */
[----:B------:R-:W-:Y:S05]  /*14600*/  IADD3 R2, R2, -0x30, RZ ;  /* 0xffffffd002027810 */ /* 0x000fea0007ffe0ff */
[----:B------:R-:W-:Y:S06]  /*14610*/  IMAD.MOV.U32 R0, RZ, RZ, R2 ;  /* 0x000000ffff007224 */ /* 0x000fec00078e0002 */
[----:B------:R-:W-:Y:S05]  /*14620*/  @P0 IMAD.HI.U32 R3, R2, c[0x0][0x2bc], RZ ;  /* 0x0000af0002030a27 */ /* 0x000fea00078e00ff */
[----:B------:R-:W-:Y:S04]  /*14630*/  @P0 SHF.R.U32.HI R0, RZ, c[0x0][0x2c0], R3 ;  /* 0x0000b000ff000a19 */ /* 0x000fe80000011603 */
[C---:B---3--:R-:W-:Y:S04]  /*14640*/  @!P1 IADD3 R3, P0, R0.reuse, R190, RZ ;  /* 0x000000be00039210 */ /* 0x048fe80007f1e0ff */
        /* <DEDUP_REMOVED lines=23> */
.L_x_2544:
[----:B------:R-:W-:-:S05]  /*147c0*/  BRA.DIV ~URZ, `(.L_x_2421) ;  /* 0x0000cc427f007947 */ /* 0x000fca000b800000 */
[----:B------:R4:W2:Y:S02]  /*147d0*/  SHFL.IDX PT, R0, R16, RZ, 0x181f ;  /* 0x00181fff10007589 */ /* 0x0008a400000e0000 */
.L_x_2545:
        /* <DEDUP_REMOVED lines=27> */
.L_x_2546:
[C---:B--2---:R-:W-:Y:S02]  /*14990*/  IADD3 R2, R215.reuse, 0x40, RZ ;  /* 0x00000040d7027810 */ /* 0x044fe40007ffe0ff */
[C---:B------:R-:W-:Y:S02]  /*149a0*/  ISETP.GE.AND P3, PT, R215.reuse, c[0x0][0x1d4], PT ;  /* 0x00007500d7007a0c */ /* 0x040fe40003f66270 */
[----:B------:R-:W-:Y:S02]  /*149b0*/  SHF.R.S32.HI R3, RZ, 0x1f, R215 ;  /* 0x0000001fff037819 */ /* 0x000fe400000114d7 */
[C---:B----4-:R-:W-:Y:S02]  /*149c0*/  @P0 LEA R10, P1, R215.reuse, R0, 0x1 ;  /* 0x00000000d70a0211 */ /* 0x050fe400078208ff */
[----:B------:R-:W-:Y:S02]  /*149d0*/  ISETP.GE.AND P2, PT, R2, c[0x0][0x1d4], PT ;  /* 0x0000750002007a0c */ /* 0x000fe40003f46270 */
[C---:B------:R-:W-:Y:S02]  /*149e0*/  @P0 LEA.HI.X R11, R215.reuse, R8, R3, 0x1, P1 ;  /* 0x00000008d70b0211 */ /* 0x040fe400008f0c03 */
[C---:B------:R-:W-:Y:S02]  /*149f0*/  @P0 LEA R2, P1, R232.reuse, R0, 0x1 ;  /* 0x00000000e8020211 */ /* 0x040fe400078208ff */
[C---:B---3--:R-:W-:Y:S01]  /*14a00*/  IADD3 R14, R215.reuse, 0x80, RZ ;  /* 0x00000080d70e7810 */ /* 0x048fe20007ffe0ff */
        /* <DEDUP_REMOVED lines=15> */
.L_x_2419:
[----:B--234-:R-:W-:Y:S05]  /*14b00*/  BSYNC B0 ;  /* 0x0000000000007941 */ /* 0x01cfea0003800000 */
.L_x_2418:
[----:B------:R-:W-:Y:S01]  /*14b10*/  FMNMX.FTZ R2, R183, R13, !PT ;  /* 0x0000000db7027209 */ /* 0x000fe20007810000 */
        /* <DEDUP_REMOVED lines=26> */
.L_x_2547:
[----:B-12---:R-:W-:Y:S01]  /*14cc0*/  FMNMX.FTZ R0, R0, R2, !PT ;  /* 0x0000000200007209 */ /* 0x006fe20007810000 */
[----:B------:R-:W-:-:S05]  /*14cd0*/  BRA.DIV ~URZ, `(.L_x_2424) ;  /* 0x0000c8c27f007947 */ /* 0x000fca000b800000 */
[----:B------:R-:W1:Y:S02]  /*14ce0*/  SHFL.BFLY PT, R13, R0, 0x1, 0x1f ;  /* 0x0c201f00000d7f89 */ /* 0x000e6400000e0000 */
[----:B-1----:R-:W-:Y:S02]  /*14cf0*/  FMNMX.FTZ R13, R0, R13, !PT ;  /* 0x0000000d000d7209 */ /* 0x002fe40007810000 */
[----:B------:R-:W1:Y:S02]  /*14d00*/  SHFL.BFLY PT, R0, R8, 0x2, 0x1f ;  /* 0x0c401f0008007f89 */ /* 0x000e6400000e0000 */
[----:B-1----:R-:W-:Y:S05]  /*14d10*/  FMNMX.FTZ R0, R8, R0, !PT ;  /* 0x0000000008007209 */ /* 0x002fea0007810000 */
[----:B------:R1:W2:Y:S02]  /*14d20*/  SHFL.BFLY PT, R2, R0, 0x1, 0x1f ;  /* 0x0c201f0000027f89 */ /* 0x0002a400000e0000 */
.L_x_2548:
[----:B--2---:R-:W-:Y:S01]  /*14d30*/  FMNMX.FTZ R3, R2, R0, !PT ;  /* 0x0000000002037209 */ /* 0x004fe20007810000 */
[C---:B-1----:R-:W-:Y:S01]  /*14d40*/  FADD.FTZ R0, -R13.reuse, R4 ;  /* 0x000000040d007221 */ /* 0x042fe20000010100 */
        /* <DEDUP_REMOVED lines=19> */
[----:B------:R3:W4:Y:S10]  /*14e80*/  MUFU.EX2 R14, R9 ;  /* 0x00000009000e7308 */ /* 0x0007340000000800 */
[----:B------:R5:W-:Y:S10]  /*14e90*/  MUFU.EX2 R174, R8 ;  /* 0x0000000800ae7308 */ /* 0x000bf40000000800 */
[----:B------:R-:W-:Y:S01]  /*14ea0*/  MUFU.EX2 R4, R4 ;  /* 0x0000000400047308 */ /* 0x000fe20000000800 */
[----:B-1----:R-:W-:Y:S01]  /*14eb0*/  FFMA.FTZ R0, R2, R234, R11 ;  /* 0x000000ea02007223 */ /* 0x002fe2000001000b */
[----:B--2---:R-:W-:Y:S01]  /*14ec0*/  F2FP.BF16.PACK_AB R172, R10, R11 ;  /* 0x0000000b0aac723e */ /* 0x004fe200000010ff */
[----:B------:R-:W-:Y:S02]  /*14ed0*/  FMUL.FTZ R32, R2, R148 ;  /* 0x0000009402207220 */ /* 0x000fe40000410000 */
[----:B---3--:R-:W-:Y:S02]  /*14ee0*/  FADD.FTZ R9, R10, R0 ;  /* 0x000000000a097221 */ /* 0x008fe40000010000 */
[C---:B------:R-:W-:Y:S02]  /*14ef0*/  FADD.FTZ R0, -R3.reuse, R6 ;  /* 0x0000000603007221 */ /* 0x040fe40000010100 */
[----:B------:R-:W-:Y:S02]  /*14f00*/  FMUL.FTZ R33, R2, R149 ;  /* 0x0000009502217220 */ /* 0x000fe40000410000 */
[----:B------:R-:W-:Y:S02]  /*14f10*/  FMUL.FTZ R0, R0, c[0x0][0x2d0] ;  /* 0x0000b40000007a20 */ /* 0x000fe40000410000 */
[----:B------:R-:W-:Y:S02]  /*14f20*/  FMUL.FTZ R6, R3, c[0x0][0x2d0] ;  /* 0x0000b40003067a20 */ /* 0x000fe40000410000 */
[----:B------:R-:W-:Y:S02]  /*14f30*/  FMUL.FTZ R21, R2, R161 ;  /* 0x000000a102157220 */ /* 0x000fe40000410000 */
[----:B------:R-:W1:Y:S01]  /*14f40*/  MUFU.EX2 R0, R0 ;  /* 0x0000000000007308 */ /* 0x000e620000000800 */
[--C-:B------:R-:W-:Y:S02]  /*14f50*/  FFMA.FTZ R189, R189, c[0x0][0x2d0], -R6.reuse ;  /* 0x0000b400bdbd7a23 */ /* 0x100fe40000010806 */
[--C-:B-----5:R-:W-:Y:S02]  /*14f60*/  FFMA.FTZ R8, R188, c[0x0][0x2d0], -R6.reuse ;  /* 0x0000b400bc087a23 */ /* 0x120fe40000010806 */
[--C-:B------:R-:W-:Y:S02]  /*14f70*/  FFMA.FTZ R181, R181, c[0x0][0x2d0], -R6.reuse ;  /* 0x0000b400b5b57a23 */ /* 0x100fe40000010806 */
[--C-:B------:R-:W-:Y:S02]  /*14f80*/  FFMA.FTZ R179, R179, c[0x0][0x2d0], -R6.reuse ;  /* 0x0000b400b3b37a23 */ /* 0x100fe40000010806 */
[--C-:B------:R-:W-:Y:S01]  /*14f90*/  FFMA.FTZ R178, R173, c[0x0][0x2d0], -R6.reuse ;  /* 0x0000b400adb27a23 */ /* 0x100fe20000010806 */
[----:B------:R-:W-:Y:S01]  /*14fa0*/  MUFU.EX2 R161, R181 ;  /* 0x000000b500a17308 */ /* 0x000fe20000000800 */
[----:B----4-:R-:W-:Y:S02]  /*14fb0*/  FADD.FTZ R9, R14, R9 ;  /* 0x000000090e097221 */ /* 0x010fe40000010000 */
[--C-:B------:R-:W-:Y:S02]  /*14fc0*/  FFMA.FTZ R180, R26, c[0x0][0x2d0], -R6.reuse ;  /* 0x0000b4001ab47a23 */ /* 0x100fe40000010806 */
[--C-:B------:R-:W-:Y:S02]  /*14fd0*/  FFMA.FTZ R177, R177, c[0x0][0x2d0], -R6.reuse ;  /* 0x0000b400b1b17a23 */ /* 0x100fe40000010806 */
[--C-:B------:R-:W-:Y:S02]  /*14fe0*/  FFMA.FTZ R176, R176, c[0x0][0x2d0], -R6.reuse ;  /* 0x0000b400b0b07a23 */ /* 0x100fe40000010806 */
[--C-:B------:R-:W-:Y:S01]  /*14ff0*/  FFMA.FTZ R188, R24, c[0x0][0x2d0], -R6.reuse ;  /* 0x0000b40018bc7a23 */ /* 0x100fe20000010806 */
[----:B------:R2:W3:Y:S01]  /*15000*/  MUFU.EX2 R173, R8 ;  /* 0x0000000800ad7308 */ /* 0x0004e20000000800 */
[--C-:B------:R-:W-:Y:S02]  /*15010*/  FFMA.FTZ R187, R23, c[0x0][0x2d0], -R6.reuse ;  /* 0x0000b40017bb7a23 */ /* 0x100fe40000010806 */
[--C-:B------:R-:W-:Y:S02]  /*15020*/  FFMA.FTZ R190, R22, c[0x0][0x2d0], -R6.reuse ;  /* 0x0000b40016be7a23 */ /* 0x100fe40000010806 */
[C---:B-1----:R-:W-:Y:S02]  /*15030*/  FMUL.FTZ R34, R0.reuse, R150 ;  /* 0x0000009600227220 */ /* 0x042fe40000410000 */
[C---:B------:R-:W-:Y:S02]  /*15040*/  FMUL.FTZ R35, R0.reuse, R151 ;  /* 0x0000009700237220 */ /* 0x040fe40000410000 */
[----:B------:R-:W1:Y:S01]  /*15050*/  LDSM.16.MT88.4 R148, [R193] ;  /* 0x00000000c194783b */ /* 0x000e620000004200 */
[----:B------:R-:W4:Y:S01]  /*15060*/  MUFU.EX2 R189, R189 ;  /* 0x000000bd00bd7308 */ /* 0x000f220000000800 */
[C---:B------:R-:W-:Y:S02]  /*15070*/  FMUL.FTZ R10, R0.reuse, R170 ;  /* 0x000000aa000a7220 */ /* 0x040fe40000410000 */
[----:B------:R-:W-:Y:S02]  /*15080*/  FMUL.FTZ R11, R0, R171 ;  /* 0x000000ab000b7220 */ /* 0x000fe40000410000 */
[----:B------:R-:W-:Y:S02]  /*15090*/  FFMA.FTZ R6, R20, c[0x0][0x2d0], -R6 ;  /* 0x0000b40014067a23 */ /* 0x000fe40000010806 */
[----:B------:R-:W-:Y:S02]  /*150a0*/  FMUL.FTZ R20, R2, R160 ;  /* 0x000000a002147220 */ /* 0x000fe40000410000 */
[C---:B------:R-:W-:Y:S01]  /*150b0*/  FADD.FTZ R186, R174.reuse, R9 ;  /* 0x00000009aeba7221 */ /* 0x040fe20000010000 */
[----:B------:R-:W5:Y:S01]  /*150c0*/  MUFU.EX2 R218, R179 ;  /* 0x000000b300da7308 */ /* 0x000f620000000800 */
[----:B------:R-:W-:Y:S01]  /*150d0*/  F2FP.BF16.PACK_AB R174, R174, R14 ;  /* 0x0000000eaeae723e */ /* 0x000fe200000010ff */
[C---:B------:R-:W-:Y:S02]  /*150e0*/  FMUL.FTZ R9, R2.reuse, R169 ;  /* 0x000000a902097220 */ /* 0x040fe40000410000 */
[----:B--2---:R-:W-:Y:S02]  /*150f0*/  FMUL.FTZ R8, R2, R168 ;  /* 0x000000a802087220 */ /* 0x004fe40000410000 */
[----:B---3--:R-:W-:Y:S02]  /*15100*/  FFMA.FTZ R160, R0, R233, R173 ;  /* 0x000000e900a07223 */ /* 0x008fe400000100ad */
[C---:B------:R-:W-:Y:S02]  /*15110*/  FMUL.FTZ R16, R2.reuse, R164 ;  /* 0x000000a402107220 */ /* 0x040fe40000410000 */
[----:B------:R-:W-:Y:S01]  /*15120*/  FMUL.FTZ R17, R2, R165 ;  /* 0x000000a502117220 */ /* 0x000fe20000410000 */
[----:B------:R-:W2:Y:S01]  /*15130*/  MUFU.EX2 R14, R185 ;  /* 0x000000b9000e7308 */ /* 0x000ea20000000800 */
[C---:B------:R-:W-:Y:S01]  /*15140*/  FMUL.FTZ R18, R0.reuse, R166 ;  /* 0x000000a600127220 */ /* 0x040fe20000410000 */
[----:B----4-:R-:W-:Y:S01]  /*15150*/  F2FP.BF16.PACK_AB R173, R189, R173 ;  /* 0x000000adbdad723e */ /* 0x010fe200000010ff */
[C---:B------:R-:W-:Y:S02]  /*15160*/  FMUL.FTZ R19, R0.reuse, R167 ;  /* 0x000000a700137220 */ /* 0x040fe40000410000 */
[C---:B------:R-:W-:Y:S01]  /*15170*/  FMUL.FTZ R22, R0.reuse, R162 ;  /* 0x000000a200167220 */ /* 0x040fe20000410000 */
[----:B------:R-:W-:Y:S01]  /*15180*/  LDSM.16.MT88.4 R164, [R193+0x1000] ;  /* 0x00100000c1a4783b */ /* 0x000fe20000004200 */
[C---:B------:R-:W-:Y:S02]  /*15190*/  FMUL.FTZ R23, R0.reuse, R163 ;  /* 0x000000a300177220 */ /* 0x040fe40000410000 */
[C---:B------:R-:W-:Y:S01]  /*151a0*/  FMUL.FTZ R26, R0.reuse, R158 ;  /* 0x0000009e001a7220 */ /* 0x040fe20000410000 */
[----:B------:R-:W-:Y:S01]  /*151b0*/  MUFU.EX2 R179, R177 ;  /* 0x000000b100b37308 */ /* 0x000fe20000000800 */
[----:B------:R-:W-:Y:S01]  /*151c0*/  FMUL.FTZ R27, R0, R159 ;  /* 0x0000009f001b7220 */ /* 0x000fe20000410000 */
[----:B-----5:R-:W-:Y:S01]  /*151d0*/  F2FP.BF16.PACK_AB R175, R218, R161 ;  /* 0x000000a1daaf723e */ /* 0x020fe200000010ff */
[C---:B------:R-:W-:Y:S02]  /*151e0*/  FMUL.FTZ R28, R2.reuse, R152 ;  /* 0x00000098021c7220 */ /* 0x040fe40000410000 */
[----:B------:R-:W-:Y:S02]  /*151f0*/  FMUL.FTZ R29, R2, R153 ;  /* 0x00000099021d7220 */ /* 0x000fe40000410000 */
[C---:B------:R-:W-:Y:S02]  /*15200*/  FMUL.FTZ R30, R0.reuse, R154 ;  /* 0x0000009a001e7220 */ /* 0x040fe40000410000 */
[C---:B-1----:R-:W-:Y:S01]  /*15210*/  HMMA.16816.F32.BF16 R8, R172.reuse, R148, R8 ;  /* 0x00000094ac08723c */ /* 0x042fe20000041808 */
[----:B------:R-:W-:Y:S04]  /*15220*/  MUFU.EX2 R181, R176 ;  /* 0x000000b000b57308 */ /* 0x000fe80000000800 */
[----:B------:R-:W-:Y:S02]  /*15230*/  FMUL.FTZ R31, R0, R155 ;  /* 0x0000009b001f7220 */ /* 0x000fe40000410000 */
[----:B------:R-:W-:Y:S01]  /*15240*/  LDSM.16.MT88.4 R152, [R193+0x800] ;  /* 0x00080000c198783b */ /* 0x000fe20000004200 */
[C---:B------:R-:W-:Y:S03]  /*15250*/  HMMA.16816.F32.BF16 R16, R172.reuse, R150, R16 ;  /* 0x00000096ac10723c */ /* 0x040fe60000041810 */
[----:B------:R-:W-:Y:S01]  /*15260*/  MUFU.EX2 R178, R178 ;  /* 0x000000b200b27308 */ /* 0x000fe20000000800 */
[C---:B------:R-:W-:Y:S02]  /*15270*/  FMUL.FTZ R24, R2.reuse, R156 ;  /* 0x0000009c02187220 */ /* 0x040fe40000410000 */
[C---:B------:R-:W-:Y:S01]  /*15280*/  FMUL.FTZ R25, R2.reuse, R157 ;  /* 0x0000009d02197220 */ /* 0x040fe20000410000 */
[----:B------:R-:W1:Y:S01]  /*15290*/  LDSM.16.MT88.4 R148, [R194] ;  /* 0x00000000c294783b */ /* 0x000e620000004200 */
[C---:B------:R-:W-:Y:S04]  /*152a0*/  FMUL.FTZ R36, R2.reuse, R36 ;  /* 0x0000002402247220 */ /* 0x040fe80000410000 */
        /* <DEDUP_REMOVED lines=21> */
[C---:B------:R-:W-:Y:S01]  /*15400*/  FMUL.FTZ R54, R0.reuse, R54 ;  /* 0x0000003600367220 */ /* 0x040fe20000410000 */
[C---:B-1----:R-:W-:Y:S03]  /*15410*/  HMMA.16816.F32.BF16 R20, R172.reuse, R148, R20 ;  /* 0x00000094ac14723c */ /* 0x042fe60000041814 */
[----:B------:R-:W-:Y:S02]  /*15420*/  FMUL.FTZ R55, R0, R55 ;  /* 0x0000003700377220 */ /* 0x000fe40000410000 */
[C---:B------:R-:W-:Y:S01]  /*15430*/  FMUL.FTZ R56, R2.reuse, R56 ;  /* 0x0000003802387220 */ /* 0x040fe20000410000 */
[----:B------:R-:W-:Y:S01]  /*15440*/  MUFU.EX2 R177, R187 ;  /* 0x000000bb00b17308 */ /* 0x000fe20000000800 */
[----:B------:R-:W-:Y:S01]  /*15450*/  FMUL.FTZ R57, R2, R57 ;  /* 0x0000003902397220 */ /* 0x000fe20000410000 */
[C---:B------:R-:W-:Y:S01]  /*15460*/  HMMA.16816.F32.BF16 R24, R172.reuse, R150, R24 ;  /* 0x00000096ac18723c */ /* 0x040fe20000041818 */
[----:B------:R-:W1:Y:S03]  /*15470*/  LDSM.16.MT88.4 R148, [R196] ;  /* 0x00000000c494783b */ /* 0x000e660000004200 */
[C---:B------:R-:W-:Y:S02]  /*15480*/  FMUL.FTZ R58, R0.reuse, R58 ;  /* 0x0000003a003a7220 */ /* 0x040fe40000410000 */
[----:B------:R-:W-:Y:S02]  /*15490*/  FMUL.FTZ R59, R0, R59 ;  /* 0x0000003b003b7220 */ /* 0x000fe40000410000 */
[C---:B------:R-:W-:Y:S01]  /*154a0*/  FMUL.FTZ R60, R2.reuse, R60 ;  /* 0x0000003c023c7220 */ /* 0x040fe20000410000 */
[----:B------:R-:W-:Y:S03]  /*154b0*/  MUFU.EX2 R6, R6 ;  /* 0x0000000600067308 */ /* 0x000fe60000000800 */
        /* <DEDUP_REMOVED lines=86> */
[C---:B------:R-:W-:Y:S01]  /*15a20*/  FMUL.FTZ R135, R0.reuse, R135 ;  /* 0x0000008700877220 */ /* 0x040fe20000410000 */
[C---:B-1----:R-:W-:Y:S03]  /*15a30*/  HMMA.16816.F32.BF16 R52, R172.reuse, R148, R52 ;  /* 0x00000094ac34723c */ /* 0x042fe60000041834 */
[C---:B------:R-:W-:Y:S02]  /*15a40*/  FMUL.FTZ R138, R0.reuse, R138 ;  /* 0x0000008a008a7220 */ /* 0x040fe40000410000 */
[----:B------:R-:W-:Y:S02]  /*15a50*/  FMUL.FTZ R139, R0, R139 ;  /* 0x0000008b008b7220 */ /* 0x000fe40000410000 */
[----:B--2---:R-:W-:Y:S01]  /*15a60*/  FADD.FTZ R0, R14, R186 ;  /* 0x000000ba0e007221 */ /* 0x004fe20000010000 */
[C---:B------:R-:W-:Y:S01]  /*15a70*/  HMMA.16816.F32.BF16 R56, R172.reuse, R150, R56 ;  /* 0x00000096ac38723c */ /* 0x040fe20000041838 */
[----:B------:R-:W1:Y:S03]  /*15a80*/  LDSM.16.MT88.4 R148, [R196+0x1800] ;  /* 0x00180000c494783b */ /* 0x000e660000004200 */
[----:B---3--:R-:W-:Y:S04]  /*15a90*/  FADD.FTZ R0, R2, R0 ;  /* 0x0000000002007221 */ /* 0x008fe80000010000 */
        /* <DEDUP_REMOVED lines=44> */
[----:B------:R-:W5:Y:S01]  /*15d60*/  MUFU.EX2 R14, R190 ;  /* 0x000000be000e7308 */ /* 0x000f620000000800 */
[C---:B---3--:R-:W-:Y:S01]  /*15d70*/  FADD.FTZ R0, R172.reuse, R0 ;  /* 0x00000000ac007221 */ /* 0x048fe20000010000 */
[----:B------:R-:W-:Y:S01]  /*15d80*/  F2FP.BF16.PACK_AB R172, R172, R2 ;  /* 0x00000002acac723e */ /* 0x000fe200000010ff */
[----:B------:R-:W-:Y:S02]  /*15d90*/  FADD.FTZ R2, R189, R160 ;  /* 0x000000a0bd027221 */ /* 0x000fe40000010000 */
[----:B----4-:R-:W-:Y:S03]  /*15da0*/  FADD.FTZ R0, R174, R0 ;  /* 0x00000000ae007221 */ /* 0x010fe60000010000 */
[C---:B------:R-:W-:Y:S01]  /*15db0*/  F2FP.BF16.PACK_AB R174, R4.reuse, R174 ;  /* 0x000000ae04ae723e */ /* 0x040fe200000010ff */
[C---:B--2---:R-:W-:Y:S03]  /*15dc0*/  HMMA.16816.F32.BF16 R20, R148.reuse, R156, R20 ;  /* 0x0000009c9414723c */ /* 0x044fe60000041814 */
[----:B------:R-:W-:Y:S02]  /*15dd0*/  FADD.FTZ R234, R4, R0 ;  /* 0x0000000004ea7221 */ /* 0x000fe40000010000 */
[----:B------:R-:W-:Y:S01]  /*15de0*/  FADD.FTZ R0, R161, R2 ;  /* 0x00000002a1007221 */ /* 0x000fe20000010000 */
[----:B-----5:R-:W-:Y:S02]  /*15df0*/  F2FP.BF16.PACK_AB R175, R6, R14 ;  /* 0x0000000e06af723e */ /* 0x020fe400000010ff */
[C---:B------:R-:W-:Y:S01]  /*15e00*/  HMMA.16816.F32.BF16 R24, R148.reuse, R158, R24 ;  /* 0x0000009e9418723c */ /* 0x040fe20000041818 */
[----:B------:R-:W2:Y:S03]  /*15e10*/  LDSM.16.MT88.4 R156, [R195+0x800] ;  /* 0x00080000c39c783b */ /* 0x000ea60000004200 */
[----:B------:R-:W-:Y:S04]  /*15e20*/  FADD.FTZ R0, R218, R0 ;  /* 0x00000000da007221 */ /* 0x000fe80000010000 */
[----:B------:R-:W-:Y:S01]  /*15e30*/  FADD.FTZ R0, R179, R0 ;  /* 0x00000000b3007221 */ /* 0x000fe20000010000 */
[C---:B-1----:R-:W-:Y:S03]  /*15e40*/  HMMA.16816.F32.BF16 R28, R148.reuse, R152, R28 ;  /* 0x00000098941c723c */ /* 0x042fe6000004181c */
[----:B------:R-:W-:Y:S04]  /*15e50*/  FADD.FTZ R0, R181, R0 ;  /* 0x00000000b5007221 */ /* 0x000fe80000010000 */
[----:B------:R-:W-:Y:S01]  /*15e60*/  FADD.FTZ R0, R178, R0 ;  /* 0x00000000b2007221 */ /* 0x000fe20000010000 */
[C---:B------:R-:W-:Y:S01]  /*15e70*/  HMMA.16816.F32.BF16 R32, R148.reuse, R154, R32 ;  /* 0x0000009a9420723c */ /* 0x040fe20000041820 */
[----:B------:R-:W1:Y:S03]  /*15e80*/  LDSM.16.MT88.4 R152, [R193+0x2000] ;  /* 0x00200000c198783b */ /* 0x000e660000004200 */
[----:B------:R-:W-:Y:S04]  /*15e90*/  FADD.FTZ R0, R180, R0 ;  /* 0x00000000b4007221 */ /* 0x000fe80000010000 */
[----:B------:R-:W-:Y:S04]  /*15ea0*/  FADD.FTZ R0, R176, R0 ;  /* 0x00000000b0007221 */ /* 0x000fe80000010000 */
[----:B------:R-:W-:Y:S04]  /*15eb0*/  FADD.FTZ R0, R177, R0 ;  /* 0x00000000b1007221 */ /* 0x000fe80000010000 */
[----:B------:R-:W-:Y:S04]  /*15ec0*/  FADD.FTZ R0, R14, R0 ;  /* 0x000000000e007221 */ /* 0x000fe80000010000 */
[----:B------:R-:W-:Y:S01]  /*15ed0*/  FADD.FTZ R233, R6, R0 ;  /* 0x0000000006e97221 */ /* 0x000fe20000010000 */
[----:B------:R-:W-:Y:S01]  /*15ee0*/  IADD3 R0, R225, -0x1, RZ ;  /* 0xffffffffe1007810 */ /* 0x000fe20007ffe0ff */
[C---:B--2---:R-:W-:Y:S03]  /*15ef0*/  HMMA.16816.F32.BF16 R36, R148.reuse, R156, R36 ;  /* 0x0000009c9424723c */ /* 0x044fe60000041824 */
[----:B------:R-:W-:Y:S02]  /*15f00*/  MOV R225, R0 ;  /* 0x0000000000e17202 */ /* 0x000fe40000000f00 */
[----:B------:R-:W-:Y:S03]  /*15f10*/  MOV R6, R3 ;  /* 0x0000000300067202 */ /* 0x000fe60000000f00 */
        /* <DEDUP_REMOVED lines=84> */
.L_x_2412:
[----:B------:R-:W-:-:S13]  /*16460*/  ISETP.GE.AND P0, PT, R225, R247, PT ;  /* 0x000000f7e100720c */ /* 0x000fda0003f06270 */
[----:B------:R-:W-:Y:S05]  /*16470*/  @!P0 BRA `(.L_x_2426) ;  /* 0x00003d9000008947 */ /* 0x000fea0003800000 */
[----:B------:R-:W-:Y:S01]  /*16480*/  IMAD.MOV.U32 R14, RZ, RZ, R6 ;  /* 0x000000ffff0e7224 */ /* 0x000fe200078e0006 */
[----:B------:R-:W-:Y:S02]  /*16490*/  MOV R4, R13 ;  /* 0x0000000d00047202 */ /* 0x000fe40000000f00 */
[----:B------:R-:W-:Y:S02]  /*164a0*/  IADD3 R227, -R241, 0x30, RZ ;  /* 0x00000030f1e37810 */ /* 0x000fe40007ffe1ff */
.L_x_2448:
[----:B------:R-:W2:Y:S01]  /*164b0*/  LDL.64 R8, [R1+0x70] ;  /* 0x0000700001087983 */ /* 0x000ea20000100a00 */
        /* <DEDUP_REMOVED lines=9> */
[C---:B------:R-:W-:Y:S03]  /*16550*/  IMAD R6, R224.reuse, c[0x0][0x21c], R6 ;  /* 0x00008700e0067a24 */ /* 0x040fe600078e0206 */
[----:B------:R-:W-:Y:S05]  /*16560*/  IADD3 R3, R3, R0, RZ ;  /* 0x0000000003037210 */ /* 0x000fea0007ffe0ff */
[----:B------:R-:W-:Y:S01]  /*16570*/  IMAD.WIDE.U32 R2, R224, c[0x0][0x218], R2 ;  /* 0x00008600e0027a25 */ /* 0x000fe200078e0002 */
[----:B------:R1:W3:Y:S04]  /*16580*/  LDSM.16.M88.4 R32, [R197] ;  /* 0x00000000c520783b */ /* 0x0002e80000000200 */
[----:B------:R1:W4:Y:S04]  /*16590*/  LDSM.16.M88.4 R16, [R192] ;  /* 0x00000000c010783b */ /* 0x0003280000000200 */
[----:B------:R1:W1:Y:S04]  /*165a0*/  LDSM.16.M88.4 R24, [R192+0x800] ;  /* 0x00080000c018783b */ /* 0x0002680000000200 */
[----:B------:R1:W1:Y:S04]  /*165b0*/  LDSM.16.M88.4 R172, [R192+0x1000] ;  /* 0x00100000c0ac783b */ /* 0x0002680000000200 */
[----:B------:R1:W1:Y:S04]  /*165c0*/  LDSM.16.M88.4 R176, [R198] ;  /* 0x00000000c6b0783b */ /* 0x0002680000000200 */
[----:B------:R1:W1:Y:S04]  /*165d0*/  LDSM.16.M88.4 R180, [R201] ;  /* 0x00000000c9b4783b */ /* 0x0002680000000200 */
[----:B------:R1:W1:Y:S04]  /*165e0*/  LDSM.16.M88.4 R184, [R211] ;  /* 0x00000000d3b8783b */ /* 0x0002680000000200 */
[----:B------:R1:W1:Y:S01]  /*165f0*/  LDSM.16.M88.4 R188, [R212] ;  /* 0x00000000d4bc783b */ /* 0x0002620000000200 */
[----:B--2---:R-:W-:Y:S04]  /*16600*/  IADD3 R0, P0, R8, R2, RZ ;  /* 0x0000000208007210 */ /* 0x004fe80007f1e0ff */
[----:B------:R-:W-:Y:S02]  /*16610*/  IADD3.X R6, R252, R3, R6, P0, !PT ;  /* 0x00000003fc067210 */ /* 0x000fe400007fe406 */
[C---:B------:R-:W-:Y:S04]  /*16620*/  LEA R10, P0, R0.reuse, c[0x0][0x1f8], 0x1 ;  /* 0x00007e00000a7a11 */ /* 0x040fe800078008ff */
[----:B------:R-:W-:Y:S01]  /*16630*/  LEA.HI.X R6, R0, c[0x0][0x1fc], R6, 0x1, P0 ;  /* 0x00007f0000067a11 */ /* 0x000fe200000f0c06 */
[----:B------:R-:W-:-:S06]  /*16640*/  BRA.DIV ~URZ, `(.L_x_2427) ;  /* 0x0000b0327f007947 */ /* 0x000fcc000b800000 */
[----:B-1-34-:R1:W2:Y:S02]  /*16650*/  SHFL.IDX PT, R0, R6, RZ, 0x181f ;  /* 0x00181fff06007589 */ /* 0x01a2a400000e0000 */
.L_x_2549:
[----:B------:R-:W-:Y:S01]  /*16660*/  SHF.R.S32.HI R3, RZ, 0x1f, R215 ;  /* 0x0000001fff037819 */ /* 0x000fe200000114d7 */
[----:B------:R-:W3:Y:S01]  /*16670*/  SHFL.IDX PT, R2, R10, RZ, 0x181f ;  /* 0x00181fff0a027589 */ /* 0x000ee200000e0000 */
[C---:B------:R-:W-:Y:S01]  /*16680*/  ISETP.GE.AND P3, PT, R215.reuse, c[0x0][0x1d4], PT ;  /* 0x00007500d7007a0c */ /* 0x040fe20003f66270 */
[C---:B------:R-:W-:Y:S01]  /*16690*/  IMAD.SHL.U32 R239, R215.reuse, 0x2, RZ ;  /* 0x00000002d7ef7824 */ /* 0x040fe200078e00ff */
[C---:B------:R-:W-:Y:S01]  /*166a0*/  SHF.L.U64.HI R221, R215.reuse, 0x1, R3 ;  /* 0x00000001d7dd7819 */ /* 0x040fe20000010203 */
[C---:B------:R-:W-:Y:S01]  /*166b0*/  IMAD.SHL.U32 R220, R232.reuse, 0x2, RZ ;  /* 0x00000002e8dc7824 */ /* 0x040fe200078e00ff */
[----:B------:R-:W-:Y:S01]  /*166c0*/  IADD3 R3, R215, 0x40, RZ ;  /* 0x00000040d7037810 */ /* 0x000fe20007ffe0ff */
[----:B------:R-:W-:Y:S01]  /*166d0*/  IMAD.SHL.U32 R217, R231, 0x2, RZ ;  /* 0x00000002e7d97824 */ /* 0x000fe200078e00ff */
[----:B------:R-:W-:Y:S01]  /*166e0*/  SHF.L.U64.HI R222, R232, 0x1, R244 ;  /* 0x00000001e8de7819 */ /* 0x000fe200000102f4 */
[C---:B------:R-:W-:Y:S01]  /*166f0*/  IMAD.SHL.U32 R13, R230.reuse, 0x2, RZ ;  /* 0x00000002e60d7824 */ /* 0x040fe200078e00ff */
[----:B------:R-:W-:Y:S01]  /*16700*/  ISETP.GE.AND P2, PT, R3, c[0x0][0x1d4], PT ;  /* 0x0000750003007a0c */ /* 0x000fe20003f46270 */
[----:B------:R-:W-:Y:S01]  /*16710*/  BSSY B0, `(.L_x_2428) ;  /* 0x0000031000007945 */ /* 0x000fe20003800000 */
[----:B------:R-:W-:Y:S02]  /*16720*/  IADD3 R3, R215, 0x80, RZ ;  /* 0x00000080d7037810 */ /* 0x000fe40007ffe0ff */
[----:B------:R-:W-:Y:S02]  /*16730*/  SHF.L.U64.HI R219, R231, 0x1, R243 ;  /* 0x00000001e7db7819 */ /* 0x000fe400000102f3 */
[----:B------:R-:W-:Y:S02]  /*16740*/  SHF.L.U64.HI R218, R230, 0x1, R242 ;  /* 0x00000001e6da7819 */ /* 0x000fe400000102f2 */
[----:B------:R-:W-:Y:S02]  /*16750*/  LOP3.LUT P1, RZ, R213, 0x800, RZ, 0xc0, !PT ;  /* 0x00000800d5ff7812 */ /* 0x000fe4000782c0ff */
[----:B---3--:R-:W-:Y:S05]  /*16760*/  IADD3 R8, P0, R2, R239, RZ ;  /* 0x000000ef02087210 */ /* 0x008fea0007f1e0ff */
[----:B--2---:R-:W-:Y:S05]  /*16770*/  IMAD.X R9, R0, 0x1, R221, P0 ;  /* 0x0000000100097824 */ /* 0x004fea00000e06dd */
[----:B------:R-:W-:Y:S01]  /*16780*/  @!PT LDS RZ, [RZ] ;  /* 0x00000000fffff984 */ /* 0x000fe20000000800 */
[----:B------:R-:W-:Y:S01]  /*16790*/  @!PT LDS RZ, [RZ] ;  /* 0x00000000fffff984 */ /* 0x000fe20000000800 */
[----:B------:R2:W-:Y:S02]  /*167a0*/  LDGSTS.E.BYPASS.LTC128B.128 [R214+0x4080], [R8.64], !P3 ;  /* 0x0408000008d67fae */ /* 0x0005e4000d901d4a */
[----:B--2---:R-:W-:Y:S05]  /*167b0*/  IADD3 R8, P0, R2, R220, RZ ;  /* 0x000000dc02087210 */ /* 0x004fea0007f1e0ff */
[----:B------:R-:W-:Y:S05]  /*167c0*/  IMAD.X R9, R0, 0x1, R222, P0 ;  /* 0x0000000100097824 */ /* 0x000fea00000e06de */
[----:B------:R2:W-:Y:S01]  /*167d0*/  LDGSTS.E.BYPASS.LTC128B.128 [R214+0x5880], [R8.64], !P2 ;  /* 0x0588000008d67fae */ /* 0x0005e2000d101d4a */
[----:B------:R-:W-:Y:S02]  /*167e0*/  ISETP.GE.AND P2, PT, R3, c[0x0][0x1d4], PT ;  /* 0x0000750003007a0c */ /* 0x000fe40003f46270 */
[----:B------:R-:W-:Y:S02]  /*167f0*/  IADD3 R3, R215, 0xc0, RZ ;  /* 0x000000c0d7037810 */ /* 0x000fe40007ffe0ff */
[----:B--2---:R-:W-:Y:S05]  /*16800*/  IADD3 R8, P0, R2, R217, RZ ;  /* 0x000000d902087210 */ /* 0x004fea0007f1e0ff */
[----:B------:R-:W-:Y:S01]  /*16810*/  IMAD.X R9, R0, 0x1, R219, P0 ;  /* 0x0000000100097824 */ /* 0x000fe200000e06db */
[----:B------:R-:W-:Y:S04]  /*16820*/  IADD3 R2, P0, R2, R13, RZ ;  /* 0x0000000d02027210 */ /* 0x000fe80007f1e0ff */
[----:B------:R2:W-:Y:S01]  /*16830*/  LDGSTS.E.BYPASS.LTC128B.128 [R214+0x7080], [R8.64], !P2 ;  /* 0x0708000008d67fae */ /* 0x0005e2000d101d4a */
[----:B------:R-:W-:Y:S01]  /*16840*/  ISETP.GE.AND P2, PT, R3, c[0x0][0x1d4], PT ;  /* 0x0000750003007a0c */ /* 0x000fe20003f46270 */
[----:B------:R-:W-:Y:S11]  /*16850*/  IMAD.X R3, R0, 0x1, R218, P0 ;  /* 0x0000000100037824 */ /* 0x000ff600000e06da */
[----:B------:R-:W-:Y:S01]  /*16860*/  @!UPT UIADD3 URZ, URZ, URZ, URZ ;  /* 0x0000003f3f3ff290 */ /* 0x000fe2000fffe03f */
[----:B------:R2:W-:Y:S01]  /*16870*/  LDGSTS.E.BYPASS.LTC128B.128 [R214+0x8880], [R2.64], !P2 ;  /* 0x0888000002d67fae */ /* 0x0005e2000d101d4a */
[----:B------:R-:W-:-:S05]  /*16880*/  @P1 BRA `(.L_x_2429) ;  /* 0x0000019000001947 */ /* 0x000fca0003800000 */
[----:B------:R-:W-:-:S05]  /*16890*/  BRA.DIV ~URZ, `(.L_x_2430) ;  /* 0x0000ae527f007947 */ /* 0x000fca000b800000 */
[----:B-1----:R-:W1:Y:S04]  /*168a0*/  SHFL.IDX PT, R6, R6, 0x1, 0x181f ;  /* 0x00381f0006067f89 */ /* 0x002e6800000e0000 */
[----:B------:R3:W4:Y:S02]  /*168b0*/  SHFL.IDX PT, R0, R10, 0x1, 0x181f ;  /* 0x00381f000a007f89 */ /* 0x00072400000e0000 */
.L_x_2550:
[C---:B--2---:R-:W-:Y:S02]  /*168c0*/  IADD3 R2, R215.reuse, 0x40, RZ ;  /* 0x00000040d7027810 */ /* 0x044fe40007ffe0ff */
[C---:B------:R-:W-:Y:S02]  /*168d0*/  ISETP.GE.AND P2, PT, R215.reuse, c[0x0][0x1d4], PT ;  /* 0x00007500d7007a0c */ /* 0x040fe40003f46270 */
[----:B----4-:R-:W-:Y:S02]  /*168e0*/  IADD3 R8, P0, R0, R239, RZ ;  /* 0x000000ef00087210 */ /* 0x010fe40007f1e0ff */
[----:B------:R-:W-:Y:S02]  /*168f0*/  ISETP.GE.AND P1, PT, R2, c[0x0][0x1d4], PT ;  /* 0x0000750002007a0c */ /* 0x000fe40003f26270 */
[C---:B------:R-:W-:Y:S01]  /*16900*/  IADD3 R11, R215.reuse, 0x80, RZ ;  /* 0x00000080d70b7810 */ /* 0x040fe20007ffe0ff */
[----:B-1----:R-:W-:Y:S01]  /*16910*/  IMAD.X R9, R6, 0x1, R221, P0 ;  /* 0x0000000106097824 */ /* 0x002fe200000e06dd */
[----:B------:R-:W-:Y:S02]  /*16920*/  IADD3 R2, P0, R0, R220, RZ ;  /* 0x000000dc00027210 */ /* 0x000fe40007f1e0ff */
[----:B---3--:R-:W-:Y:S03]  /*16930*/  IADD3 R10, R215, 0xc0, RZ ;  /* 0x000000c0d70a7810 */ /* 0x008fe60007ffe0ff */
[----:B------:R-:W-:Y:S01]  /*16940*/  @!PT LDS RZ, [RZ] ;  /* 0x00000000fffff984 */ /* 0x000fe20000000800 */
[----:B------:R-:W-:Y:S01]  /*16950*/  @!PT LDS RZ, [RZ] ;  /* 0x00000000fffff984 */ /* 0x000fe20000000800 */
[----:B------:R-:W-:Y:S01]  /*16960*/  @!PT LDS RZ, [RZ] ;  /* 0x00000000fffff984 */ /* 0x000fe20000000800 */
[----:B------:R1:W-:Y:S01]  /*16970*/  LDGSTS.E.BYPASS.LTC128B.128 [R214+0x5080], [R8.64], !P2 ;  /* 0x0508000008d67fae */ /* 0x0003e2000d101d4a */
[----:B------:R-:W-:Y:S01]  /*16980*/  IMAD.X R3, R6, 0x1, R222, P0 ;  /* 0x0000000106037824 */ /* 0x000fe200000e06de */
[----:B------:R-:W-:Y:S04]  /*16990*/  ISETP.GE.AND P2, PT, R11, c[0x0][0x1d4], PT ;  /* 0x000075000b007a0c */ /* 0x000fe80003f46270 */
[----:B------:R2:W-:Y:S01]  /*169a0*/  LDGSTS.E.BYPASS.LTC128B.128 [R214+0x6880], [R2.64], !P1 ;  /* 0x0688000002d67fae */ /* 0x0005e2000c901d4a */
[----:B------:R-:W-:Y:S02]  /*169b0*/  ISETP.GE.AND P1, PT, R10, c[0x0][0x1d4], PT ;  /* 0x000075000a007a0c */ /* 0x000fe40003f26270 */
[----:B--2---:R-:W-:Y:S05]  /*169c0*/  IADD3 R2, P0, R0, R217, RZ ;  /* 0x000000d900027210 */ /* 0x004fea0007f1e0ff */
[----:B------:R-:W-:Y:S05]  /*169d0*/  IMAD.X R3, R6, 0x1, R219, P0 ;  /* 0x0000000106037824 */ /* 0x000fea00000e06db */
[----:B------:R2:W-:Y:S02]  /*169e0*/  LDGSTS.E.BYPASS.LTC128B.128 [R214+0x8080], [R2.64], !P2 ;  /* 0x0808000002d67fae */ /* 0x0005e4000d101d4a */
[----:B--2---:R-:W-:Y:S05]  /*169f0*/  IADD3 R2, P0, R0, R13, RZ ;  /* 0x0000000d00027210 */ /* 0x004fea0007f1e0ff */
[----:B------:R-:W-:Y:S05]  /*16a00*/  IMAD.X R3, R6, 0x1, R218, P0 ;  /* 0x0000000106037824 */ /* 0x000fea00000e06da */
[----:B------:R1:W-:Y:S03]  /*16a10*/  LDGSTS.E.BYPASS.LTC128B.128 [R214+0x9880], [R2.64], !P1 ;  /* 0x0988000002d67fae */ /* 0x0003e6000c901d4a */
.L_x_2429:
[----:B------:R-:W-:Y:S05]  /*16a20*/  BSYNC B0 ;  /* 0x0000000000007941 */ /* 0x000fea0003800000 */
.L_x_2428:
[----:B------:R-:W0:Y:S01]  /*16a30*/  LDGDEPBAR ;  /* 0x00000000000079af */ /* 0x000e220000000000 */
[----:B------:R-:W-:Y:S01]  /*16a40*/  WARPSYNC 0xffffffff ;  /* 0xffffffff00007948 */ /* 0x000fe20003800000 */
[C---:B-12---:R-:W-:Y:S01]  /*16a50*/  HMMA.16816.F32.BF16 R8, R32.reuse, R16, RZ ;  /* 0x000000102008723c */ /* 0x046fe200000418ff */
[----:B------:R-:W-:Y:S02]  /*16a60*/  BSSY B0, `(.L_x_2431) ;  /* 0x0000126000007945 */ /* 0x000fe40003800000 */
[----:B------:R-:W-:Y:S05]  /*16a70*/  ISETP.GT.AND P0, PT, R225, R247, PT ;  /* 0x000000f7e100720c */ /* 0x000fea0003f04270 */
[C---:B------:R-:W-:Y:S08]  /*16a80*/  HMMA.16816.F32.BF16 R16, R32.reuse, R18, RZ ;  /* 0x000000122010723c */ /* 0x040ff000000418ff */
[C---:B------:R-:W-:Y:S08]  /*16a90*/  HMMA.16816.F32.BF16 R20, R32.reuse, R24, RZ ;  /* 0x000000182014723c */ /* 0x040ff000000418ff */
        /* <DEDUP_REMOVED lines=161> */
[----:B------:R-:W-:Y:S03]  /*174b0*/  FMUL.FTZ R23, R23, c[0x0][0x320] ;  /* 0x0000c80017177a20 */ /* 0x000fe60000410000 */
        /* <DEDUP_REMOVED lines=9> */
[----:B------:R-:W3:Y:S01]  /*17550*/  MUFU.TANH R179, R26 ;  /* 0x0000001a00b37308 */ /* 0x000ee20000002400 */
[----:B-1----:R-:W-:Y:S09]  /*17560*/  FMUL.FTZ R19, R24, c[0x0][0x320] ;  /* 0x0000c80018137a20 */ /* 0x002ff20000410000 */
[----:B------:R1:W1:Y:S01]  /*17570*/  MUFU.TANH R178, R27 ;  /* 0x0000001b00b27308 */ /* 0x0002620000002400 */
[----:B--2---:R-:W-:Y:S09]  /*17580*/  FMUL.FTZ R20, R21, c[0x0][0x320] ;  /* 0x0000c80015147a20 */ /* 0x004ff20000410000 */
[----:B------:R2:W1:Y:S01]  /*17590*/  MUFU.TANH R180, R16 ;  /* 0x0000001000b47308 */ /* 0x0004620000002400 */
[C---:B----4-:R-:W-:Y:S09]  /*175a0*/  HMMA.16816.F32.BF16 R28, R184.reuse, R8, R28 ;  /* 0x00000008b81c723c */ /* 0x050ff2000004181c */
[----:B------:R2:W4:Y:S01]  /*175b0*/  MUFU.TANH R177, R17 ;  /* 0x0000001100b17308 */ /* 0x0005220000002400 */
[----:B------:R-:W-:Y:S09]  /*175c0*/  HMMA.16816.F32.BF16 R32, R184, R10, R32 ;  /* 0x0000000ab820723c */ /* 0x000ff20000041820 */
[----:B------:R-:W2:Y:S05]  /*175d0*/  MUFU.TANH R20, R20 ;  /* 0x0000001400147308 */ /* 0x000eaa0000002400 */
[----:B------:R-:W-:Y:S05]  /*175e0*/  FMUL.FTZ R28, R28, c[0x0][0x320] ;  /* 0x0000c8001c1c7a20 */ /* 0x000fea0000410000 */
[----:B------:R2:W2:Y:S01]  /*175f0*/  MUFU.TANH R183, R22 ;  /* 0x0000001600b77308 */ /* 0x0004a20000002400 */
[----:B-1----:R-:W-:Y:S02]  /*17600*/  FMUL.FTZ R27, R29, c[0x0][0x320] ;  /* 0x0000c8001d1b7a20 */ /* 0x002fe40000410000 */
        /* <DEDUP_REMOVED lines=18> */
[--C-:B--234-:R-:W-:Y:S01]  /*17730*/  IMAD.IADD R3, R251, 0x1, R241.reuse ;  /* 0x00000001fb037824 */ /* 0x11cfe200078e02f1 */
[----:B------:R-:W2:Y:S01]  /*17740*/  LDL R0, [R1+0x84] ;  /* 0x0000840001007983 */ /* 0x000ea20000100800 */
[----:B------:R-:W-:Y:S03]  /*17750*/  IMAD.MOV.U32 R224, RZ, RZ, RZ ;  /* 0x000000ffffe07224 */ /* 0x000fe600078e00ff */
[----:B-1----:R-:W3:Y:S01]  /*17760*/  LDL.64 R22, [R1+0x90] ;  /* 0x0000900001167983 */ /* 0x002ee20000100a00 */
[----:B------:R-:W-:Y:S05]  /*17770*/  ISETP.GT.AND P1, PT, R3, 0x2f, PT ;  /* 0x0000002f0300780c */ /* 0x000fea0003f24270 */
        /* <DEDUP_REMOVED lines=26> */
[----:B-----5:R-:W-:Y:S03]  /*17920*/  IADD3 R0, P0, R16, R2, RZ ;  /* 0x0000000210007210 */ /* 0x020fe60007f1e0ff */
[----:B------:R-:W-:Y:S05]  /*17930*/  IMAD R10, R224, c[0x0][0x1f4], R10 ;  /* 0x00007d00e00a7a24 */ /* 0x000fea00078e020a */
[----:B------:R-:W-:Y:S02]  /*17940*/  IADD3.X R10, R235, R3, R10, P0, !PT ;  /* 0x00000003eb0a7210 */ /* 0x000fe400007fe40a */
[C---:B------:R-:W-:Y:S04]  /*17950*/  LEA R11, P0, R0.reuse, c[0x0][0x1c8], 0x1 ;  /* 0x00007200000b7a11 */ /* 0x040fe800078008ff */
[----:B------:R-:W-:Y:S01]  /*17960*/  LEA.HI.X R10, R0, c[0x0][0x1cc], R10, 0x1, P0 ;  /* 0x00007300000a7a11 */ /* 0x000fe200000f0c0a */
[----:B------:R-:W-:-:S06]  /*17970*/  BRA.DIV ~URZ, `(.L_x_2433) ;  /* 0x00009e427f007947 */ /* 0x000fcc000b800000 */
[----:B------:R1:W2:Y:S02]  /*17980*/  SHFL.IDX PT, R6, R10, RZ, 0x181f ;  /* 0x00181fff0a067589 */ /* 0x0002a400000e0000 */
.L_x_2551:
[----:B------:R-:W-:-:S05]  /*17990*/  BRA.DIV ~URZ, `(.L_x_2434) ;  /* 0x00009e927f007947 */ /* 0x000fca000b800000 */
[----:B------:R3:W4:Y:S02]  /*179a0*/  SHFL.IDX PT, R0, R11, RZ, 0x181f ;  /* 0x00181fff0b007589 */ /* 0x00072400000e0000 */
.L_x_2552:
[----:B------:R-:W-:Y:S02]  /*179b0*/  ISETP.GE.AND P0, PT, R227, 0x1, PT ;  /* 0x00000001e300780c */ /* 0x000fe40003f06270 */
[C---:B------:R-:W-:Y:S02]  /*179c0*/  IADD3 R2, R215.reuse, 0x40, RZ ;  /* 0x00000040d7027810 */ /* 0x040fe40007ffe0ff */
[C---:B------:R-:W-:Y:S02]  /*179d0*/  ISETP.GE.AND P3, PT, R215.reuse, c[0x0][0x1d4], PT ;  /* 0x00007500d7007a0c */ /* 0x040fe40003f66270 */
[----:B------:R-:W-:Y:S02]  /*179e0*/  ISETP.GE.AND P2, PT, R2, c[0x0][0x1d4], PT ;  /* 0x0000750002007a0c */ /* 0x000fe40003f46270 */
[C---:B------:R-:W-:Y:S02]  /*179f0*/  IADD3 R17, R215.reuse, 0x80, RZ ;  /* 0x00000080d7117810 */ /* 0x040fe40007ffe0ff */
[----:B------:R-:W-:Y:S03]  /*17a00*/  IADD3 R16, R215, 0xc0, RZ ;  /* 0x000000c0d7107810 */ /* 0x000fe60007ffe0ff */
[----:B----4-:R-:W-:Y:S05]  /*17a10*/  @P0 IADD3 R8, P1, R0, R239, RZ ;  /* 0x000000ef00080210 */ /* 0x010fea0007f3e0ff */
[----:B--2---:R-:W-:Y:S01]  /*17a20*/  @P0 IMAD.X R9, R6, 0x1, R221, P1 ;  /* 0x0000000106090824 */ /* 0x004fe200008e06dd */
[----:B------:R-:W-:Y:S04]  /*17a30*/  @P0 IADD3 R2, P1, R0, R220, RZ ;  /* 0x000000dc00020210 */ /* 0x000fe80007f3e0ff */
[----:B------:R-:W-:Y:S01]  /*17a40*/  @!PT LDS RZ, [RZ] ;  /* 0x00000000fffff984 */ /* 0x000fe20000000800 */
[----:B------:R-:W-:Y:S01]  /*17a50*/  @!PT LDS RZ, [RZ] ;  /* 0x00000000fffff984 */ /* 0x000fe20000000800 */
[----:B------:R-:W-:Y:S01]  /*17a60*/  @!PT LDS RZ, [RZ] ;  /* 0x00000000fffff984 */ /* 0x000fe20000000800 */
[----:B------:R2:W-:Y:S01]  /*17a70*/  @P0 LDGSTS.E.BYPASS.LTC128B.128 [R214+0xa080], [R8.64], !P3 ;  /* 0x0a08000008d60fae */ /* 0x0005e2000d901d4a */
[----:B------:R-:W-:Y:S01]  /*17a80*/  @P0 IMAD.X R3, R6, 0x1, R222, P1 ;  /* 0x0000000106030824 */ /* 0x000fe200008e06de */
[----:B------:R-:W-:Y:S04]  /*17a90*/  ISETP.GE.AND P3, PT, R17, c[0x0][0x1d4], PT ;  /* 0x0000750011007a0c */ /* 0x000fe80003f66270 */
[----:B------:R4:W-:Y:S01]  /*17aa0*/  @P0 LDGSTS.E.BYPASS.LTC128B.128 [R214+0xb880], [R2.64], !P2 ;  /* 0x0b88000002d60fae */ /* 0x0009e2000d101d4a */
[----:B------:R-:W-:Y:S02]  /*17ab0*/  ISETP.GE.AND P2, PT, R16, c[0x0][0x1d4], PT ;  /* 0x0000750010007a0c */ /* 0x000fe40003f46270 */
[----:B----4-:R-:W-:Y:S05]  /*17ac0*/  @P0 IADD3 R2, P1, R0, R217, RZ ;  /* 0x000000d900020210 */ /* 0x010fea0007f3e0ff */
[----:B------:R-:W-:Y:S05]  /*17ad0*/  @P0 IMAD.X R3, R6, 0x1, R219, P1 ;  /* 0x0000000106030824 */ /* 0x000fea00008e06db */
[----:B------:R4:W-:Y:S02]  /*17ae0*/  @P0 LDGSTS.E.BYPASS.LTC128B.128 [R214+0xd080], [R2.64], !P3 ;  /* 0x0d08000002d60fae */ /* 0x0009e4000d901d4a */
[----:B----4-:R-:W-:Y:S05]  /*17af0*/  @P0 IADD3 R2, P1, R0, R13, RZ ;  /* 0x0000000d00020210 */ /* 0x010fea0007f3e0ff */
[----:B------:R-:W-:Y:S05]  /*17b00*/  @P0 IMAD.X R3, R6, 0x1, R218, P1 ;  /* 0x0000000106030824 */ /* 0x000fea00008e06da */
[----:B------:R2:W-:Y:S01]  /*17b10*/  @P0 LDGSTS.E.BYPASS.LTC128B.128 [R214+0xe880], [R2.64], !P2 ;  /* 0x0e88000002d60fae */ /* 0x0005e2000d101d4a */
[----:B------:R-:W-:-:S05]  /*17b20*/  BRA.DIV ~URZ, `(.L_x_2435) ;  /* 0x00009d727f007947 */ /* 0x000fca000b800000 */
[----:B------:R4:W1:Y:S04]  /*17b30*/  SHFL.IDX PT, R6, R10, 0x1, 0x181f ;  /* 0x00381f000a067f89 */ /* 0x00086800000e0000 */
[----:B------:R4:W2:Y:S02]  /*17b40*/  SHFL.IDX PT, R0, R11, 0x1, 0x181f ;  /* 0x00381f000b007f89 */ /* 0x0008a400000e0000 */
.L_x_2553:
[----:B------:R-:W-:Y:S02]  /*17b50*/  ISETP.GE.AND P0, PT, R227, 0x21, PT ;  /* 0x00000021e300780c */ /* 0x000fe40003f06270 */
[C---:B------:R-:W-:Y:S02]  /*17b60*/  IADD3 R23, R215.reuse, 0x40, RZ ;  /* 0x00000040d7177810 */ /* 0x040fe40007ffe0ff */
[C---:B------:R-:W-:Y:S02]  /*17b70*/  ISETP.GE.AND P5, PT, R215.reuse, c[0x0][0x1d4], PT ;  /* 0x00007500d7007a0c */ /* 0x040fe40003fa6270 */
[----:B------:R-:W-:Y:S02]  /*17b80*/  IADD3 R22, R215, 0x80, RZ ;  /* 0x00000080d7167810 */ /* 0x000fe40007ffe0ff */
[----:B------:R-:W-:Y:S02]  /*17b90*/  ISETP.GE.AND P4, PT, R23, c[0x0][0x1d4], PT ;  /* 0x0000750017007a0c */ /* 0x000fe40003f86270 */
[----:B------:R-:W-:Y:S02]  /*17ba0*/  ISETP.GE.AND P3, PT, R22, c[0x0][0x1d4], PT ;  /* 0x0000750016007a0c */ /* 0x000fe40003f66270 */
[----:B------:R-:W-:Y:S02]  /*17bb0*/  IADD3 R21, R215, 0xc0, RZ ;  /* 0x000000c0d7157810 */ /* 0x000fe40007ffe0ff */
[----:B--2---:R-:W-:Y:S02]  /*17bc0*/  @P0 IADD3 R16, P1, R0, R239, RZ ;  /* 0x000000ef00100210 */ /* 0x004fe40007f3e0ff */
[----:B------:R-:W-:Y:S03]  /*17bd0*/  ISETP.GE.AND P2, PT, R21, c[0x0][0x1d4], PT ;  /* 0x0000750015007a0c */ /* 0x000fe60003f46270 */
[----:B-1----:R-:W-:Y:S01]  /*17be0*/  @P0 IMAD.X R17, R6, 0x1, R221, P1 ;  /* 0x0000000106110824 */ /* 0x002fe200008e06dd */
[----:B----4-:R-:W-:Y:S04]  /*17bf0*/  @P0 IADD3 R10, P1, R0, R220, RZ ;  /* 0x000000dc000a0210 */ /* 0x010fe80007f3e0ff */
[----:B------:R-:W-:Y:S01]  /*17c00*/  @!PT LDS RZ, [RZ] ;  /* 0x00000000fffff984 */ /* 0x000fe20000000800 */
[----:B------:R-:W-:Y:S01]  /*17c10*/  @!PT LDS RZ, [RZ] ;  /* 0x00000000fffff984 */ /* 0x000fe20000000800 */
[----:B------:R-:W-:Y:S01]  /*17c20*/  @!PT LDS RZ, [RZ] ;  /* 0x00000000fffff984 */ /* 0x000fe20000000800 */
[----:B------:R1:W-:Y:S01]  /*17c30*/  @P0 LDGSTS.E.BYPASS.LTC128B.128 [R214+0xb080], [R16.64], !P5 ;  /* 0x0b08000010d60fae */ /* 0x0003e2000e901d4a */
[----:B---3--:R-:W-:Y:S01]  /*17c40*/  @P0 IMAD.X R11, R6, 0x1, R222, P1 ;  /* 0x00000001060b0824 */ /* 0x008fe200008e06de */
[----:B------:R-:W-:Y:S04]  /*17c50*/  @P0 IADD3 R8, P1, R0, R217, RZ ;  /* 0x000000d900080210 */ /* 0x000fe80007f3e0ff */
[----:B------:R1:W-:Y:S01]  /*17c60*/  @P0 LDGSTS.E.BYPASS.LTC128B.128 [R214+0xc880], [R10.64], !P4 ;  /* 0x0c8800000ad60fae */ /* 0x0003e2000e101d4a */
[----:B------:R-:W-:Y:S01]  /*17c70*/  @P0 IMAD.X R9, R6, 0x1, R219, P1 ;  /* 0x0000000106090824 */ /* 0x000fe200008e06db */
[----:B------:R-:W-:Y:S04]  /*17c80*/  @P0 IADD3 R2, P1, R0, R13, RZ ;  /* 0x0000000d00020210 */ /* 0x000fe80007f3e0ff */
[----:B------:R1:W-:Y:S01]  /*17c90*/  @P0 LDGSTS.E.BYPASS.LTC128B.128 [R214+0xe080], [R8.64], !P3 ;  /* 0x0e08000008d60fae */ /* 0x0003e2000d901d4a */
[----:B------:R-:W-:Y:S05]  /*17ca0*/  @P0 IMAD.X R3, R6, 0x1, R218, P1 ;  /* 0x0000000106030824 */ /* 0x000fea00008e06da */
[----:B------:R1:W-:Y:S03]  /*17cb0*/  @P0 LDGSTS.E.BYPASS.LTC128B.128 [R214+0xf880], [R2.64], !P2 ;  /* 0x0f88000002d60fae */ /* 0x0003e6000d101d4a */
.L_x_2432:
[----:B--234-:R-:W-:Y:S05]  /*17cc0*/  BSYNC B0 ;  /* 0x0000000000007941 */ /* 0x01cfea0003800000 */
.L_x_2431:
[----:B------:R-:W2:Y:S01]  /*17cd0*/  LDL R0, [R1+0x80] ;  /* 0x0000800001007983 */ /* 0x000ea20000100800 */
[----:B------:R-:W-:Y:S03]  /*17ce0*/  IMAD R6, R225, -0x30, RZ ;  /* 0xffffffd0e1067824 */ /* 0x000fe600078e02ff */
[----:B-1----:R-:W2:Y:S01]  /*17cf0*/  LDL R8, [R1+0x4] ;  /* 0x0000040001087983 */ /* 0x002ea20000100800 */
[----:B------:R-:W-:Y:S03]  /*17d00*/  IMAD.IADD R11, R6, 0x1, -R246 ;  /* 0x00000001060b7824 */ /* 0x000fe600078e0af6 */
[----:B------:R-:W3:Y:S04]  /*17d10*/  LDL R3, [R1+0x7c] ;  /* 0x00007c0001037983 */ /* 0x000ee80000100800 */
[----:B------:R-:W3:Y:S04]  /*17d20*/  LDL R2, [R1+0x78] ;  /* 0x0000780001027983 */ /* 0x000ee80000100800 */
[----:B------:R-:W0:Y:S01]  /*17d30*/  LDGDEPBAR ;  /* 0x00000000000079af */ /* 0x000e220000000000 */
[----:B--2---:R-:W-:Y:S02]  /*17d40*/  IMAD R8, R8, 0x80, R0 ;  /* 0x0000008008087824 */ /* 0x004fe400078e0200 */
[----:B------:R-:W-:Y:S05]  /*17d50*/  IMAD.MOV.U32 R0, RZ, RZ, 0x1 ;  /* 0x00000001ff007424 */ /* 0x000fea00078e00ff */
[----:B------:R-:W-:Y:S02]  /*17d60*/  ISETP.NE.AND P0, PT, R0, c[0x0][0x2c4], PT ;  /* 0x0000b10000007a0c */ /* 0x000fe40003f05270 */
[----:B---3--:R-:W-:Y:S02]  /*17d70*/  IADD3 R8, R2, R8, R3 ;  /* 0x0000000802087210 */ /* 0x008fe40007ffe003 */
        /* <DEDUP_REMOVED lines=8> */
[----:B------:R1:W2:Y:S02]  /*17e00*/  SHFL.IDX PT, R3, R8, RZ, 0x1c1f ;  /* 0x001c1fff08037589 */ /* 0x0002a400000e0000 */
.L_x_2554:
[----:B--2---:R-:W-:Y:S01]  /*17e10*/  IADD3 R2, R10, R3, RZ ;  /* 0x000000030a027210 */ /* 0x004fe20007ffe0ff */
[----:B------:R-:W-:Y:S05]  /*17e20*/  IMAD.MOV.U32 R0, RZ, RZ, 0x1 ;  /* 0x00000001ff007424 */ /* 0x000fea00078e00ff */
[----:B------:R-:W-:Y:S01]  /*17e30*/  ISETP.LE.AND P0, PT, R0, c[0x0][0x32c], PT ;  /* 0x0000cb0000007a0c */ /* 0x000fe20003f03270 */
        /* <DEDUP_REMOVED lines=16> */
.L_x_2439:
[----:B------:R-:W-:Y:S04]  /*17f40*/  MOV R13, 0x1 ;  /* 0x00000001000d7802 */ /* 0x000fe80000000f00 */
[----:B------:R-:W-:Y:S11]  /*17f50*/  ISETP.NE.AND P0, PT, R13, c[0x0][0x32c], PT ;  /* 0x0000cb000d007a0c */ /* 0x000ff60003f05270 */
[----:B------:R-:W-:Y:S02]  /*17f60*/  @!UPT UIADD3 URZ, URZ, URZ, URZ ;  /* 0x0000003f3f3ff290 */ /* 0x000fe4000fffe03f */
[----:B------:R-:W-:Y:S05]  /*17f70*/  @P0 IMAD.HI.U32 R13, R3, c[0x0][0x330], RZ ;  /* 0x0000cc00030d0a27 */ /* 0x000fea00078e00ff */
[----:B------:R-:W-:Y:S02]  /*17f80*/  @P0 SHF.R.U32.HI R3, RZ, c[0x0][0x334], R13 ;  /* 0x0000cd00ff030a19 */ /* 0x000fe4000001160d */
.L_x_2440:
[----:B------:R-:W-:Y:S05]  /*17f90*/  BSYNC B0 ;  /* 0x0000000000007941 */ /* 0x000fea0003800000 */
.L_x_2438:
[----:B------:R-:W-:Y:S05]  /*17fa0*/  IMAD R3, R3, c[0x0][0x32c], R11 ;  /* 0x0000cb0003037a24 */ /* 0x000fea00078e020b */
[----:B------:R-:W-:Y:S02]  /*17fb0*/  IMNMX R0, R0, R3, !PT ;  /* 0x0000000300007217 */ /* 0x000fe40007800200 */
[----:B------:R-:W-:Y:S04]  /*17fc0*/  IADD3 R3, R3, c[0x0][0x32c], RZ ;  /* 0x0000cb0003037a10 */ /* 0x000fe80007ffe0ff */
[----:B------:R-:W-:Y:S02]  /*17fd0*/  IMNMX R2, R2, R3, PT ;  /* 0x0000000302027217 */ /* 0x000fe40003800200 */
.L_x_2437:
        /* <DEDUP_REMOVED lines=63> */
.L_x_2555:
[----:B---3--:R-:W-:Y:S01]  /*183d0*/  IADD3 R2, R10, R3, RZ ;  /* 0x000000030a027210 */ /* 0x008fe20007ffe0ff */
        /* <DEDUP_REMOVED lines=18> */
.L_x_2444:
[----:B------:R-:W-:Y:S04]  /*18500*/  MOV R6, 0x1 ;  /* 0x0000000100067802 */ /* 0x000fe80000000f00 */
[----:B------:R-:W-:Y:S11]  /*18510*/  ISETP.NE.AND P0, PT, R6, c[0x0][0x32c], PT ;  /* 0x0000cb0006007a0c */ /* 0x000ff60003f05270 */
[----:B------:R-:W-:Y:S02]  /*18520*/  @!UPT UIADD3 URZ, URZ, URZ, URZ ;  /* 0x0000003f3f3ff290 */ /* 0x000fe4000fffe03f */
[----:B------:R-:W-:Y:S05]  /*18530*/  @P0 IMAD.HI.U32 R6, R3, c[0x0][0x330], RZ ;  /* 0x0000cc0003060a27 */ /* 0x000fea00078e00ff */
[----:B------:R-:W-:Y:S02]  /*18540*/  @P0 SHF.R.U32.HI R3, RZ, c[0x0][0x334], R6 ;  /* 0x0000cd00ff030a19 */ /* 0x000fe40000011606 */
.L_x_2445:
[----:B------:R-:W-:Y:S05]  /*18550*/  BSYNC B0 ;  /* 0x0000000000007941 */ /* 0x000fea0003800000 */
.L_x_2443:
[----:B------:R-:W-:Y:S05]  /*18560*/  IMAD R3, R3, c[0x0][0x32c], R11 ;  /* 0x0000cb0003037a24 */ /* 0x000fea00078e020b */
[----:B------:R-:W-:Y:S02]  /*18570*/  IMNMX R0, R0, R3, !PT ;  /* 0x0000000300007217 */ /* 0x000fe40007800200 */
[----:B------:R-:W-:Y:S04]  /*18580*/  IADD3 R3, R3, c[0x0][0x32c], RZ ;  /* 0x0000cb0003037a10 */ /* 0x000fe80007ffe0ff */
[----:B------:R-:W-:Y:S02]  /*18590*/  IMNMX R2, R2, R3, PT ;  /* 0x0000000302027217 */ /* 0x000fe40003800200 */
.L_x_2442:
[----:B------:R-:W-:Y:S02]  /*185a0*/  ISETP.GT.AND P0, PT, R0, RZ, !P1 ;  /* 0x000000ff0000720c */ /* 0x000fe40004f04270 */
[C---:B------:R-:W-:Y:S02]  /*185b0*/  LOP3.LUT P1, RZ, R213.reuse, 0x1, RZ, 0xc0, !PT ;  /* 0x00000001d5ff7812 */ /* 0x040fe4000782c0ff */
[----:B------:R-:W-:Y:S04]  /*185c0*/  ISETP.LT.OR P0, PT, R2, 0x1, P0 ;  /* 0x000000010200780c */ /* 0x000fe80000701670 */
[----:B-12---:R-:W-:Y:S02]  /*185d0*/  FSEL R8, R216, -INF , !P0 ;  /* 0xff800000d8087808 */ /* 0x006fe40004000000 */
        /* <DEDUP_REMOVED lines=64> */
.L_x_2556:
[----:B-12---:R-:W-:Y:S01]  /*189e0*/  FMNMX.FTZ R0, R0, R2, !PT ;  /* 0x0000000200007209 */ /* 0x006fe20007810000 */
[----:B------:R-:W-:-:S05]  /*189f0*/  BRA.DIV ~URZ, `(.L_x_2447) ;  /* 0x000090a27f007947 */ /* 0x000fca000b800000 */
[----:B------:R-:W1:Y:S02]  /*18a00*/  SHFL.BFLY PT, R13, R0, 0x1, 0x1f ;  /* 0x0c201f00000d7f89 */ /* 0x000e6400000e0000 */
[----:B-1----:R-:W-:Y:S02]  /*18a10*/  FMNMX.FTZ R13, R0, R13, !PT ;  /* 0x0000000d000d7209 */ /* 0x002fe40007810000 */
[----:B------:R-:W1:Y:S02]  /*18a20*/  SHFL.BFLY PT, R0, R6, 0x2, 0x1f ;  /* 0x0c401f0006007f89 */ /* 0x000e6400000e0000 */
[----:B-1----:R-:W-:Y:S05]  /*18a30*/  FMNMX.FTZ R0, R6, R0, !PT ;  /* 0x0000000006007209 */ /* 0x002fea0007810000 */
[----:B------:R1:W2:Y:S02]  /*18a40*/  SHFL.BFLY PT, R2, R0, 0x1, 0x1f ;  /* 0x0c201f0000027f89 */ /* 0x0002a400000e0000 */
.L_x_2557:
[C---:B------:R-:W-:Y:S01]  /*18a50*/  FSETP.NEU.FTZ.AND P0, PT, R13.reuse, -INF , PT ;  /* 0xff8000000d00780b */ /* 0x040fe20003f1d000 */
[----:B------:R-:W-:Y:S01]  /*18a60*/  WARPSYNC 0xffffffff ;  /* 0xffffffff00007948 */ /* 0x000fe20003800000 */
[----:B--2---:R-:W-:Y:S01]  /*18a70*/  FMNMX.FTZ R3, R2, R0, !PT ;  /* 0x0000000002037209 */ /* 0x004fe20007810000 */
[C---:B------:R-:W-:Y:S01]  /*18a80*/  FMUL.FTZ R2, R13.reuse, c[0x0][0x2d0] ;  /* 0x0000b4000d027a20 */ /* 0x040fe20000410000 */
[----:B-1----:R-:W-:Y:S04]  /*18a90*/  FSEL R0, R13, RZ, P0 ;  /* 0x000000ff0d007208 */ /* 0x002fe80000000000 */
[----:B------:R-:W-:Y:S01]  /*18aa0*/  FSEL R2, R2, RZ, P0 ;  /* 0x000000ff02027208 */ /* 0x000fe20000000000 */
[----:B------:R-:W-:Y:S01]  /*18ab0*/  FADD.FTZ R0, -R0, R4 ;  /* 0x0000000400007221 */ /* 0x000fe20000010100 */
[C---:B------:R-:W-:Y:S01]  /*18ac0*/  FSETP.NEU.FTZ.AND P0, PT, R3.reuse, -INF , PT ;  /* 0xff8000000300780b */ /* 0x040fe20003f1d000 */
[----:B------:R-:W-:Y:S02]  /*18ad0*/  FMUL.FTZ R4, R3, c[0x0][0x2d0] ;  /* 0x0000b40003047a20 */ /* 0x000fe40000410000 */
[----:B------:R-:W-:Y:S02]  /*18ae0*/  FMUL.FTZ R0, R0, c[0x0][0x2d0] ;  /* 0x0000b40000007a20 */ /* 0x000fe40000410000 */
[--C-:B------:R-:W-:Y:S01]  /*18af0*/  FFMA.FTZ R24, R24, c[0x0][0x2d0], -R2.reuse ;  /* 0x0000b40018187a23 */ /* 0x100fe20000010802 */
[----:B------:R-:W-:Y:S01]  /*18b00*/  FSEL R4, R4, RZ, P0 ;  /* 0x000000ff04047208 */ /* 0x000fe20000000000 */
        /* <DEDUP_REMOVED lines=13> */
[----:B------:R-:W2:Y:S01]  /*18be0*/  MUFU.EX2 R35, R35 ;  /* 0x0000002300237308 */ /* 0x000ea20000000800 */
        /* <DEDUP_REMOVED lines=11> */
[----:B------:R-:W3:Y:S10]  /*18ca0*/  MUFU.EX2 R33, R33 ;  /* 0x0000002100217308 */ /* 0x000ef40000000800 */
[----:B------:R4:W-:Y:S10]  /*18cb0*/  MUFU.EX2 R175, R8 ;  /* 0x0000000800af7308 */ /* 0x0009f40000000800 */
[----:B------:R-:W-:Y:S10]  /*18cc0*/  MUFU.EX2 R216, R173 ;  /* 0x000000ad00d87308 */ /* 0x000ff40000000800 */
[----:B------:R-:W-:Y:S10]  /*18cd0*/  MUFU.EX2 R178, R178 ;  /* 0x000000b200b27308 */ /* 0x000ff40000000800 */
[----:B------:R-:W-:Y:S10]  /*18ce0*/  MUFU.EX2 R179, R179 ;  /* 0x000000b300b37308 */ /* 0x000ff40000000800 */
[----:B------:R-:W-:Y:S01]  /*18cf0*/  MUFU.EX2 R180, R180 ;  /* 0x000000b400b47308 */ /* 0x000fe20000000800 */
[C---:B-1----:R-:W-:Y:S01]  /*18d00*/  FFMA.FTZ R2, R0.reuse, R234, R24 ;  /* 0x000000ea00027223 */ /* 0x042fe20000010018 */
[----:B--2---:R-:W-:Y:S01]  /*18d10*/  F2FP.BF16.PACK_AB R172, R35, R24 ;  /* 0x0000001823ac723e */ /* 0x004fe200000010ff */
[C---:B------:R-:W-:Y:S01]  /*18d20*/  FMUL.FTZ R32, R0.reuse, R148 ;  /* 0x0000009400207220 */ /* 0x040fe20000410000 */
[----:B---3--:R-:W-:Y:S01]  /*18d30*/  F2FP.BF16.PACK_AB R174, R33, R34 ;  /* 0x0000002221ae723e */ /* 0x008fe200000010ff */
[----:B------:R-:W-:Y:S01]  /*18d40*/  FADD.FTZ R6, R35, R2 ;  /* 0x0000000223067221 */ /* 0x000fe20000010000 */
[----:B------:R-:W-:Y:S01]  /*18d50*/  FSEL R2, R3, RZ, P0 ;  /* 0x000000ff03027208 */ /* 0x000fe20000000000 */
[----:B----4-:R-:W-:Y:S01]  /*18d60*/  FMUL.FTZ R8, R0, R168 ;  /* 0x000000a800087220 */ /* 0x010fe20000410000 */
[----:B------:R-:W-:Y:S01]  /*18d70*/  ISETP.GT.AND P0, PT, R225, R247, PT ;  /* 0x000000f7e100720c */ /* 0x000fe20003f04270 */
[----:B------:R-:W-:Y:S01]  /*18d80*/  FADD.FTZ R6, R34, R6 ;  /* 0x0000000622067221 */ /* 0x000fe20000010000 */
[----:B------:R-:W1:Y:S01]  /*18d90*/  MUFU.EX2 R168, R23 ;  /* 0x0000001700a87308 */ /* 0x000e620000000800 */
[----:B------:R-:W-:Y:S02]  /*18da0*/  FADD.FTZ R2, -R2, R14 ;  /* 0x0000000e02027221 */ /* 0x000fe40000010100 */
[----:B------:R-:W-:Y:S02]  /*18db0*/  FADD.FTZ R177, R33, R6 ;  /* 0x0000000621b17221 */ /* 0x000fe40000010000 */
[----:B------:R-:W-:Y:S02]  /*18dc0*/  FMUL.FTZ R2, R2, c[0x0][0x2d0] ;  /* 0x0000b40002027a20 */ /* 0x000fe40000410000 */
[----:B------:R-:W-:Y:S02]  /*18dd0*/  FMUL.FTZ R33, R0, R149 ;  /* 0x0000009500217220 */ /* 0x000fe40000410000 */
[--C-:B------:R-:W-:Y:S01]  /*18de0*/  FFMA.FTZ R14, R22, c[0x0][0x2d0], -R4.reuse ;  /* 0x0000b400160e7a23 */ /* 0x100fe20000010804 */
[----:B------:R-:W-:Y:S01]  /*18df0*/  MUFU.EX2 R6, R184 ;  /* 0x000000b800067308 */ /* 0x000fe20000000800 */
[C---:B------:R-:W-:Y:S02]  /*18e00*/  FMUL.FTZ R21, R0.reuse, R161 ;  /* 0x000000a100157220 */ /* 0x040fe40000410000 */
[C---:B------:R-:W-:Y:S02]  /*18e10*/  FMUL.FTZ R20, R0.reuse, R160 ;  /* 0x000000a000147220 */ /* 0x040fe40000410000 */
[----:B------:R-:W-:Y:S02]  /*18e20*/  FFMA.FTZ R4, R9, c[0x0][0x2d0], -R4 ;  /* 0x0000b40009047a23 */ /* 0x000fe40000010804 */
        /* <DEDUP_REMOVED lines=18> */
[C---:B--2---:R-:W-:Y:S02]  /*18f50*/  FMUL.FTZ R34, R2.reuse, R150 ;  /* 0x0000009602227220 */ /* 0x044fe40000410000 */
[C---:B------:R-:W-:Y:S02]  /*18f60*/  FMUL.FTZ R35, R2.reuse, R151 ;  /* 0x0000009702237220 */ /* 0x040fe40000410000 */
[----:B------:R-:W2:Y:S01]  /*18f70*/  LDSM.16.MT88.4 R148, [R193] ;  /* 0x00000000c194783b */ /* 0x000ea20000004200 */
[C---:B------:R-:W-:Y:S01]  /*18f80*/  FMUL.FTZ R10, R2.reuse, R170 ;  /* 0x000000aa020a7220 */ /* 0x040fe20000410000 */
[----:B------:R-:W-:Y:S01]  /*18f90*/  MUFU.EX2 R14, R181 ;  /* 0x000000b5000e7308 */ /* 0x000fe20000000800 */
[C---:B------:R-:W-:Y:S02]  /*18fa0*/  FMUL.FTZ R11, R2.reuse, R171 ;  /* 0x000000ab020b7220 */ /* 0x040fe40000410000 */
[----:B------:R-:W-:Y:S01]  /*18fb0*/  FFMA.FTZ R160, R2, R233, R175 ;  /* 0x000000e902a07223 */ /* 0x000fe200000100af */
[----:B-1----:R-:W-:Y:S01]  /*18fc0*/  F2FP.BF16.PACK_AB R175, R216, R161 ;  /* 0x000000a1d8af723e */ /* 0x002fe200000010ff */
[C---:B------:R-:W-:Y:S02]  /*18fd0*/  FMUL.FTZ R18, R2.reuse, R166 ;  /* 0x000000a602127220 */ /* 0x040fe40000410000 */
[C---:B------:R-:W-:Y:S02]  /*18fe0*/  FMUL.FTZ R19, R2.reuse, R167 ;  /* 0x000000a702137220 */ /* 0x040fe40000410000 */
[----:B------:R-:W-:Y:S01]  /*18ff0*/  LDSM.16.MT88.4 R164, [R193+0x1000] ;  /* 0x00100000c1a4783b */ /* 0x000fe20000004200 */
[C---:B------:R-:W-:Y:S01]  /*19000*/  FMUL.FTZ R26, R2.reuse, R158 ;  /* 0x0000009e021a7220 */ /* 0x040fe20000410000 */
[----:B------:R-:W-:Y:S01]  /*19010*/  MUFU.EX2 R181, R176 ;  /* 0x000000b000b57308 */ /* 0x000fe20000000800 */
[C---:B------:R-:W-:Y:S02]  /*19020*/  FMUL.FTZ R27, R2.reuse, R159 ;  /* 0x0000009f021b7220 */ /* 0x040fe40000410000 */
[C---:B------:R-:W-:Y:S02]  /*19030*/  FMUL.FTZ R30, R2.reuse, R154 ;  /* 0x0000009a021e7220 */ /* 0x040fe40000410000 */
[C---:B------:R-:W-:Y:S02]  /*19040*/  FMUL.FTZ R31, R2.reuse, R155 ;  /* 0x0000009b021f7220 */ /* 0x040fe40000410000 */
[----:B------:R-:W-:Y:S01]  /*19050*/  LDSM.16.MT88.4 R152, [R193+0x800] ;  /* 0x00080000c198783b */ /* 0x000fe20000004200 */
        /* <DEDUP_REMOVED lines=10> */
[----:B------:R-:W-:Y:S02]  /*19100*/  FMUL.FTZ R49, R0, R49 ;  /* 0x0000003100317220 */ /* 0x000fe40000410000 */
[C---:B------:R-:W-:Y:S01]  /*19110*/  FMUL.FTZ R50, R2.reuse, R50 ;  /* 0x0000003202327220 */ /* 0x040fe20000410000 */
[C---:B--2---:R-:W-:Y:S05]  /*19120*/  HMMA.16816.F32.BF16 R8, R172.reuse, R148, R8 ;  /* 0x00000094ac08723c */ /* 0x044fea0000041808 */
        /* <DEDUP_REMOVED lines=93> */
[C---:B------:R-:W-:Y:S01]  /*19700*/  FMUL.FTZ R135, R2.reuse, R135 ;  /* 0x0000008702877220 */ /* 0x040fe20000410000 */
[C---:B-1----:R-:W-:Y:S03]  /*19710*/  HMMA.16816.F32.BF16 R44, R172.reuse, R148, R44 ;  /* 0x00000094ac2c723c */ /* 0x042fe6000004182c */
[C---:B------:R-:W-:Y:S02]  /*19720*/  FMUL.FTZ R138, R2.reuse, R138 ;  /* 0x0000008a028a7220 */ /* 0x040fe40000410000 */
[----:B------:R-:W-:Y:S02]  /*19730*/  FMUL.FTZ R139, R2, R139 ;  /* 0x0000008b028b7220 */ /* 0x000fe40000410000 */
[----:B------:R-:W1:Y:S01]  /*19740*/  MUFU.EX2 R2, R183 ;  /* 0x000000b700027308 */ /* 0x000e620000000800 */
[C---:B------:R-:W-:Y:S01]  /*19750*/  HMMA.16816.F32.BF16 R48, R172.reuse, R150, R48 ;  /* 0x00000096ac30723c */ /* 0x040fe20000041830 */
[----:B------:R-:W2:Y:S03]  /*19760*/  LDSM.16.MT88.4 R148, [R194+0x1800] ;  /* 0x00180000c294783b */ /* 0x000ea60000004200 */
[C---:B------:R-:W-:Y:S02]  /*19770*/  FMUL.FTZ R132, R0.reuse, R132 ;  /* 0x0000008400847220 */ /* 0x040fe40000410000 */
[C---:B------:R-:W-:Y:S02]  /*19780*/  FMUL.FTZ R133, R0.reuse, R133 ;  /* 0x0000008500857220 */ /* 0x040fe40000410000 */
[C---:B------:R-:W-:Y:S04]  /*19790*/  FMUL.FTZ R136, R0.reuse, R136 ;  /* 0x0000008800887220 */ /* 0x040fe80000410000 */
[----:B------:R-:W-:Y:S02]  /*197a0*/  FMUL.FTZ R137, R0, R137 ;  /* 0x0000008900897220 */ /* 0x000fe40000410000 */
[----:B------:R-:W-:Y:S02]  /*197b0*/  FADD.FTZ R0, R6, R177 ;  /* 0x000000b106007221 */ /* 0x000fe40000010000 */
[----:B------:R-:W3:Y:S02]  /*197c0*/  MUFU.EX2 R177, R185 ;  /* 0x000000b900b17308 */ /* 0x000ee40000000800 */
        /* <DEDUP_REMOVED lines=42> */
[----:B---3--:R-:W-:Y:S05]  /*19a70*/  F2FP.BF16.PACK_AB R173, R177, R176 ;  /* 0x000000b0b1ad723e */ /* 0x008fea00000010ff */
[C---:B------:R-:W-:Y:S02]  /*19a80*/  HMMA.16816.F32.BF16 R8, R148.reuse, R152, R8 ;  /* 0x000000989408723c */ /* 0x040fe40000041808 */
[----:B------:R-:W3:Y:S03]  /*19a90*/  MUFU.EX2 R6, R189 ;  /* 0x000000bd00067308 */ /* 0x000ee60000000800 */
[----:B-1----:R-:W-:Y:S03]  /*19aa0*/  FADD.FTZ R0, R2, R0 ;  /* 0x0000000002007221 */ /* 0x002fe60000010000 */
[C---:B------:R-:W-:Y:S01]  /*19ab0*/  HMMA.16816.F32.BF16 R16, R148.reuse, R154, R16 ;  /* 0x0000009a9410723c */ /* 0x040fe20000041810 */
[----:B------:R-:W1:Y:S03]  /*19ac0*/  LDSM.16.MT88.4 R152, [R196+0x800] ;  /* 0x00080000c498783b */ /* 0x000e660000004200 */
[----:B------:R-:W5:Y:S01]  /*19ad0*/  MUFU.EX2 R174, R188 ;  /* 0x000000bc00ae7308 */ /* 0x000f620000000800 */
[C---:B----4-:R-:W-:Y:S01]  /*19ae0*/  FADD.FTZ R0, R172.reuse, R0 ;  /* 0x00000000ac007221 */ /* 0x050fe20000010000 */
[----:B------:R-:W-:Y:S01]  /*19af0*/  F2FP.BF16.PACK_AB R172, R172, R2 ;  /* 0x00000002acac723e */ /* 0x000fe200000010ff */
[----:B------:R-:W-:Y:S07]  /*19b00*/  FADD.FTZ R2, R168, R160 ;  /* 0x000000a0a8027221 */ /* 0x000fee0000010000 */
[----:B------:R-:W4:Y:S01]  /*19b10*/  MUFU.EX2 R14, R187 ;  /* 0x000000bb000e7308 */ /* 0x000f220000000800 */
[----:B---3--:R-:W-:Y:S01]  /*19b20*/  FADD.FTZ R0, R6, R0 ;  /* 0x0000000006007221 */ /* 0x008fe20000010000 */
[C---:B--2---:R-:W-:Y:S03]  /*19b30*/  HMMA.16816.F32.BF16 R20, R148.reuse, R156, R20 ;  /* 0x0000009c9414723c */ /* 0x044fe60000041814 */
[C---:B-----5:R-:W-:Y:S01]  /*19b40*/  FADD.FTZ R234, R174.reuse, R0 ;  /* 0x00000000aeea7221 */ /* 0x060fe20000010000 */
[----:B------:R-:W-:Y:S04]  /*19b50*/  F2FP.BF16.PACK_AB R174, R174, R6 ;  /* 0x00000006aeae723e */ /* 0x000fe800000010ff */
[C---:B------:R-:W-:Y:S01]  /*19b60*/  HMMA.16816.F32.BF16 R24, R148.reuse, R158, R24 ;  /* 0x0000009e9418723c */ /* 0x040fe20000041818 */
[----:B------:R-:W2:Y:S03]  /*19b70*/  LDSM.16.MT88.4 R156, [R195+0x800] ;  /* 0x00080000c39c783b */ /* 0x000ea60000004200 */
[----:B------:R-:W-:Y:S01]  /*19b80*/  FADD.FTZ R0, R161, R2 ;  /* 0x00000002a1007221 */ /* 0x000fe20000010000 */
[-C--:B------:R-:W-:Y:S02]  /*19b90*/  MOV R6, R3.reuse ;  /* 0x0000000300067202 */ /* 0x080fe40000000f00 */
[----:B----4-:R-:W-:Y:S01]  /*19ba0*/  F2FP.BF16.PACK_AB R175, R4, R14 ;  /* 0x0000000e04af723e */ /* 0x010fe200000010ff */
        /* <DEDUP_REMOVED lines=11> */
[----:B------:R-:W-:Y:S01]  /*19c60*/  MOV R14, R3 ;  /* 0x00000003000e7202 */ /* 0x000fe20000000f00 */
[C---:B--2---:R-:W-:Y:S03]  /*19c70*/  HMMA.16816.F32.BF16 R36, R148.reuse, R156, R36 ;  /* 0x0000009c9424723c */ /* 0x044fe60000041824 */
[----:B------:R-:W-:Y:S01]  /*19c80*/  FADD.FTZ R233, R4, R0 ;  /* 0x0000000004e97221 */ /* 0x000fe20000010000 */
[----:B------:R-:W-:Y:S02]  /*19c90*/  IADD3 R0, R225, -0x1, RZ ;  /* 0xffffffffe1007810 */ /* 0x000fe40007ffe0ff */
[----:B------:R-:W-:Y:S02]  /*19ca0*/  MOV R4, R13 ;  /* 0x0000000d00047202 */ /* 0x000fe40000000f00 */
[C---:B------:R-:W-:Y:S01]  /*19cb0*/  HMMA.16816.F32.BF16 R40, R148.reuse, R158, R40 ;  /* 0x0000009e9428723c */ /* 0x040fe20000041828 */
[----:B------:R-:W2:Y:S03]  /*19cc0*/  LDSM.16.MT88.4 R156, [R194+0x2000] ;  /* 0x00200000c29c783b */ /* 0x000ea60000004200 */
[----:B------:R-:W-:Y:S04]  /*19cd0*/  MOV R225, R0 ;  /* 0x0000000000e17202 */ /* 0x000fe80000000f00 */
        /* <DEDUP_REMOVED lines=83> */
.L_x_2426:
[----:B------:R-:W-:Y:S05]  /*1a210*/  BRA.DIV ~URZ, `(.L_x_2449) ;  /* 0x000079627f007947 */ /* 0x000fea000b800000 */
[----:B------:R1:W2:Y:S02]  /*1a220*/  SHFL.BFLY PT, R4, R234, 0x2, 0x1f ;  /* 0x0c401f00ea047f89 */ /* 0x0002a400000e0000 */
.L_x_2558:
[----:B--2---:R-:W-:Y:S01]  /*1a230*/  FADD.FTZ R4, R4, R234 ;  /* 0x000000ea04047221 */ /* 0x004fe20000010000 */
[----:B------:R-:W-:Y:S05]  /*1a240*/  BRA.DIV ~URZ, `(.L_x_2450) ;  /* 0x000079927f007947 */ /* 0x000fea000b800000 */
[----:B------:R-:W2:Y:S02]  /*1a250*/  SHFL.BFLY PT, R0, R233, 0x2, 0x1f ;  /* 0x0c401f00e9007f89 */ /* 0x000ea400000e0000 */
[----:B--2---:R-:W-:-:S02]  /*1a260*/  FADD.FTZ R233, R0, R233 ;  /* 0x000000e900e97221 */ /* 0x004fc40000010000 */
[----:B------:R-:W2:Y:S04]  /*1a270*/  SHFL.BFLY PT, R0, R4, 0x1, 0x1f ;  /* 0x0c201f0004007f89 */ /* 0x000ea800000e0000 */
[----:B------:R3:W4:Y:S01]  /*1a280*/  SHFL.BFLY PT, R3, R233, 0x1, 0x1f ;  /* 0x0c201f00e9037f89 */ /* 0x00072200000e0000 */
[----:B--2---:R-:W-:-:S05]  /*1a290*/  FADD.FTZ R4, R4, R0 ;  /* 0x0000000004047221 */ /* 0x004fca0000010000 */
.L_x_2559:
[----:B------:R-:W-:Y:S01]  /*1a2a0*/  FSETP.NE.FTZ.AND P1, PT, R4, RZ, PT ;  /* 0x000000ff0400720b */ /* 0x000fe20003f35000 */
[----:B----4-:R-:W-:Y:S01]  /*1a2b0*/  FADD.FTZ R3, R3, R233 ;  /* 0x000000e903037221 */ /* 0x010fe20000010000 */
[----:B------:R-:W-:Y:S02]  /*1a2c0*/  MOV R2, RZ ;  /* 0x000000ff00027202 */ /* 0x000fe40000000f00 */
[----:B------:R-:W-:Y:S02]  /*1a2d0*/  MOV R20, 0xff800000 ;  /* 0xff80000000147802 */ /* 0x000fe40000000f00 */
[----:B------:R-:W-:-:S02]  /*1a2e0*/  FSETP.NE.FTZ.AND P0, PT, R3, RZ, PT ;  /* 0x000000ff0300720b */ /* 0x000fc40003f15000 */
[----:B------:R-:W-:-:S05]  /*1a2f0*/  MOV R21, 0xff800000 ;  /* 0xff80000000157802 */ /* 0x000fca0000000f00 */
[----:B------:R-:W2:Y:S01]  /*1a300*/  @P1 MUFU.LG2 R0, R4 ;  /* 0x0000000400001308 */ /* 0x000ea20000000c00 */
[----:B------:R-:W-:-:S07]  /*1a310*/  @P1 MOV R5, 0x3f317218 ;  /* 0x3f31721800051802 */ /* 0x000fce0000000f00 */
[----:B------:R2:W4:Y:S02]  /*1a320*/  @P1 MUFU.RCP R2, R4 ;  /* 0x0000000400021308 */ /* 0x0005240000001000 */
[----:B--2---:R-:W-:Y:S02]  /*1a330*/  @P1 FMUL.FTZ R4, R0, 0.69314718246459960938 ;  /* 0x3f31721800041820 */ /* 0x004fe40000410000 */
[----:B------:R-:W-:Y:S01]  /*1a340*/  @P1 FMUL.FTZ R0, R5, c[0x0][0x2d0] ;  /* 0x0000b40005001a20 */ /* 0x000fe20000410000 */
[----:B------:R-:W-:Y:S01]  /*1a350*/  @P0 MOV R5, 0x3f317218 ;  /* 0x3f31721800050802 */ /* 0x000fe20000000f00 */
[----:B----4-:R-:W-:Y:S02]  /*1a360*/  FMUL.FTZ R168, R2, R168 ;  /* 0x000000a802a87220 */ /* 0x010fe40000410000 */
[----:B------:R-:W-:Y:S01]  /*1a370*/  @P1 FFMA.FTZ R20, R0, R13, R4 ;  /* 0x0000000d00141223 */ /* 0x000fe20000010004 */
[----:B------:R-:W-:Y:S01]  /*1a380*/  MOV R0, RZ ;  /* 0x000000ff00007202 */ /* 0x000fe20000000f00 */
[----:B------:R-:W2:Y:S01]  /*1a390*/  @P0 MUFU.LG2 R4, R3 ;  /* 0x0000000300040308 */ /* 0x000ea20000000c00 */
[----:B------:R-:W-:-:S02]  /*1a3a0*/  FMUL.FTZ R169, R2, R169 ;  /* 0x000000a902a97220 */ /* 0x000fc40000410000 */
[C---:B------:R-:W-:Y:S02]  /*1a3b0*/  FMUL.FTZ R164, R2.reuse, R164 ;  /* 0x000000a402a47220 */ /* 0x040fe40000410000 */
[C---:B------:R-:W-:Y:S02]  /*1a3c0*/  FMUL.FTZ R165, R2.reuse, R165 ;  /* 0x000000a502a57220 */ /* 0x040fe40000410000 */
[C---:B------:R-:W-:Y:S01]  /*1a3d0*/  FMUL.FTZ R160, R2.reuse, R160 ;  /* 0x000000a002a07220 */ /* 0x040fe20000410000 */
[----:B------:R2:W4:Y:S01]  /*1a3e0*/  @P0 MUFU.RCP R0, R3 ;  /* 0x0000000300000308 */ /* 0x0005220000001000 */
        /* <DEDUP_REMOVED lines=8> */
[----:B--2---:R-:W-:-:S02]  /*1a470*/  @P0 FMUL.FTZ R3, R4, 0.69314718246459960938 ;  /* 0x3f31721804030820 */ /* 0x004fc40000410000 */
[----:B------:R-:W-:Y:S02]  /*1a480*/  @P0 FMUL.FTZ R4, R5, c[0x0][0x2d0] ;  /* 0x0000b40005040a20 */ /* 0x000fe40000410000 */
[C---:B----4-:R-:W-:Y:S02]  /*1a490*/  FMUL.FTZ R170, R0.reuse, R170 ;  /* 0x000000aa00aa7220 */ /* 0x050fe40000410000 */
        /* <DEDUP_REMOVED lines=62> */
[----:B------:R-:W-:Y:S01]  /*1a880*/  FMUL.FTZ R139, R0, R139 ;  /* 0x0000008b008b7220 */ /* 0x000fe20000410000 */
[----:B------:R-:W-:Y:S01]  /*1a890*/  MOV R0, 0x1 ;  /* 0x0000000100007802 */ /* 0x000fe20000000f00 */
[----:B------:R-:W-:-:S02]  /*1a8a0*/  @P0 FFMA.FTZ R21, R4, R6, R3 ;  /* 0x0000000604150223 */ /* 0x000fc40000010003 */
        /* <DEDUP_REMOVED lines=51> */
.L_x_2343:
[----:B------:R2:W5:Y:S04]  /*1abe0*/  LDL R6, [R1+0xd4] ;  /* 0x0000d40001067983 */ /* 0x0005680000100800 */
[----:B------:R-:W4:Y:S01]  /*1abf0*/  S2R R2, SR_TID.X ;  /* 0x0000000000027919 */ /* 0x000f220000002100 */
[----:B------:R-:W-:Y:S01]  /*1ac00*/  BSSY B0, `(.L_x_2451) ;  /* 0x0000011000007945 */ /* 0x000fe20003800000 */
[----:B----4-:R-:W-:-:S13]  /*1ac10*/  LOP3.LUT P0, RZ, R2, 0xff, RZ, 0xc0, !PT ;  /* 0x000000ff02ff7812 */ /* 0x010fda000780c0ff */
        /* <DEDUP_REMOVED lines=8> */
[----:B--2---:R2:W4:Y:S04]  /*1aca0*/  @P0 ATOMG.E.ADD.STRONG.GPU PT, R2, [R4.64], R2 ;  /* 0x00000002040209a8 */ /* 0x00452800081ee1ca */
[----:B--2---:R-:W2:Y:S04]  /*1acb0*/  S2R R4, SR_LTMASK ;  /* 0x0000000000047919 */ /* 0x004ea80000003900 */
[----:B----4-:R2:W4:Y:S02]  /*1acc0*/  SHFL.IDX PT, R3, R2, R3, 0x1f ;  /* 0x00001f0302037589 */ /* 0x01052400000e0000 */
[----:B--2---:R-:W-:-:S06]  /*1acd0*/  LOP3.LUT R2, R4, UR4, RZ, 0xc0, !PT ;  /* 0x0000000404027c12 */ /* 0x004fcc000f8ec0ff */
[----:B------:R-:W4:Y:S02]  /*1ace0*/  POPC R2, R2 ;  /* 0x0000000200027309 */ /* 0x000f240000000000 */
[----:B----45:R-:W-:-:S05]  /*1acf0*/  IADD3 R6, R3, c[0x0][0xc], R2 ;  /* 0x0000030003067a10 */ /* 0x030fca0007ffe002 */
[----:B------:R2:W-:Y:S02]  /*1ad00*/  STL [R1+0xd4], R6 ;  /* 0x0000d40601007387 */ /* 0x0005e40000100800 */
.L_x_2452:
[----:B--2---:R-:W-:Y:S05]  /*1ad10*/  BSYNC B0 ;  /* 0x0000000000007941 */ /* 0x004fea0003800000 */
.L_x_2451:
[----:B------:R-:W-:Y:S01]  /*1ad20*/  PRMT R0, R0, 0x9910, RZ ;  /* 0x0000991000007816 */ /* 0x000fe200000000ff */
[----:B------:R-:W-:Y:S01]  /*1ad30*/  BSSY B1, `(.L_x_2453) ;  /* 0x000041a000017945 */ /* 0x000fe20003800000 */
[----:B-----5:R-:W-:Y:S02]  /*1ad40*/  IMAD.MOV.U32 R147, RZ, RZ, R6 ;  /* 0x000000ffff937224 */ /* 0x020fe400078e0006 */
[----:B------:R-:W-:-:S13]  /*1ad50*/  ISETP.NE.AND P0, PT, R0, RZ, PT ;  /* 0x000000ff0000720c */ /* 0x000fda0003f05270 */
[----:B------:R-:W-:Y:S05]  /*1ad60*/  @!P0 BRA `(.L_x_2454) ;  /* 0x0000343000008947 */ /* 0x000fea0003800000 */
[----:B------:R-:W2:Y:S04]  /*1ad70*/  LDL R11, [R1+0xb4] ;  /* 0x0000b400010b7983 */ /* 0x000ea80000100800 */
        /* <DEDUP_REMOVED lines=13> */
[----:B--2---:R-:W-:Y:S02]  /*1ae50*/  F2FP.BF16.PACK_AB R2, R165, R164 ;  /* 0x000000a4a502723e */ /* 0x004fe400000010ff */
[----:B-1----:R-:W-:-:S03]  /*1ae60*/  F2FP.BF16.PACK_AB R0, R167, R166 ;  /* 0x000000a6a700723e */ /* 0x002fc600000010ff */
        /* <DEDUP_REMOVED lines=143> */
.L_x_2455:
[----:B-1----:R-:W2:Y:S04]  /*1b760*/  LDL.LU R4, [R1+0xa8] ;  /* 0x0000a80001047983 */ /* 0x002ea80000300800 */
[----:B------:R-:W3:Y:S04]  /*1b770*/  LDL R23, [R1+0x1e4] ;  /* 0x0001e40001177983 */ /* 0x000ee80000100800 */
[----:B------:R-:W3:Y:S04]  /*1b780*/  LDL R19, [R1+0xa0] ;  /* 0x0000a00001137983 */ /* 0x000ee80000100800 */
[----:B------:R-:W4:Y:S04]  /*1b790*/  LDL R13, [R1+0xd8] ;  /* 0x0000d800010d7983 */ /* 0x000f280000100800 */
[----:B------:R-:W3:Y:S01]  /*1b7a0*/  LDL R22, [R1+0x1e0] ;  /* 0x0001e00001167983 */ /* 0x000ee20000100800 */
[----:B------:R-:W-:Y:S01]  /*1b7b0*/  IMAD.MOV.U32 R18, RZ, RZ, 0x368 ;  /* 0x00000368ff127424 */ /* 0x000fe200078e00ff */
[----:B------:R-:W-:-:S04]  /*1b7c0*/  ISETP.GT.AND P2, PT, R3, 0x1, PT ;  /* 0x000000010300780c */ /* 0x000fc80003f44270 */
[----:B------:R-:W-:-:S04]  /*1b7d0*/  SEL R18, R18, 0x328, P2 ;  /* 0x0000032812127807 */ /* 0x000fc80001000000 */
[----:B------:R-:W1:Y:S08]  /*1b7e0*/  LDC.64 R8, c[0x0][R18+0x170] ;  /* 0x00005c0012087b82 */ /* 0x000e700000000a00 */
[----:B------:R-:W2:Y:S01]  /*1b7f0*/  LDC.64 R14, c[0x0][R18+0x168] ;  /* 0x00005a00120e7b82 */ /* 0x000ea20000000a00 */
[----:B------:R-:W-:-:S04]  /*1b800*/  ISETP.NE.U32.AND P0, PT, RZ, c[0x0][0x500], PT ;  /* 0x00014000ff007a0c */ /* 0x000fc80003f05070 */
[----:B------:R-:W-:Y:S02]  /*1b810*/  ISETP.NE.AND.EX P0, PT, RZ, c[0x0][0x504], PT, P0 ;  /* 0x00014100ff007a0c */ /* 0x000fe40003f05300 */
[----:B------:R-:W-:Y:S02]  /*1b820*/  SHF.R.S32.HI R3, RZ, 0x1f, R6 ;  /* 0x0000001fff037819 */ /* 0x000fe40000011406 */
[----:B------:R-:W-:Y:S02]  /*1b830*/  SEL R0, R6, RZ, !P0 ;  /* 0x000000ff06007207 */ /* 0x000fe40004000000 */
[----:B------:R-:W-:-:S03]  /*1b840*/  SEL R5, R3, RZ, !P0 ;  /* 0x000000ff03057207 */ /* 0x000fc60004000000 */
[----:B-1----:R-:W-:-:S04]  /*1b850*/  IMAD R3, R9, R0, RZ ;  /* 0x0000000009037224 */ /* 0x002fc800078e02ff */
[C---:B------:R-:W-:Y:S02]  /*1b860*/  IMAD R5, R8.reuse, R5, R3 ;  /* 0x0000000508057224 */ /* 0x040fe400078e0203 */
[----:B------:R-:W-:Y:S01]  /*1b870*/  IMAD.WIDE.U32 R8, R8, R0, RZ ;  /* 0x0000000008087225 */ /* 0x000fe200078e00ff */
[----:B-----5:R-:W-:-:S03]  /*1b880*/  SHF.R.S32.HI R6, RZ, 0x1f, R2 ;  /* 0x0000001fff067819 */ /* 0x020fc60000011402 */
[----:B------:R-:W-:Y:S01]  /*1b890*/  IMAD.IADD R5, R9, 0x1, R5 ;  /* 0x0000000109057824 */ /* 0x000fe200078e0205 */
[----:B------:R-:W1:Y:S01]  /*1b8a0*/  S2R R24, SR_TID.X ;  /* 0x0000000000187919 */ /* 0x000e620000002100 */
[----:B--2---:R-:W-:-:S05]  /*1b8b0*/  LOP3.LUT R4, R4, 0xffff, RZ, 0xc0, !PT ;  /* 0x0000ffff04047812 */ /* 0x004fca00078ec0ff */
[----:B------:R-:W-:-:S04]  /*1b8c0*/  IMAD.WIDE.U32 R10, R14, R4, RZ ;  /* 0x000000040e0a7225 */ /* 0x000fc800078e00ff */
[----:B------:R-:W-:Y:S02]  /*1b8d0*/  IMAD R3, R15, R4, RZ ;  /* 0x000000040f037224 */ /* 0x000fe400078e02ff */
[----:B------:R-:W2:Y:S01]  /*1b8e0*/  LDC.64 R14, c[0x0][R18+0x178] ;  /* 0x00005e00120e7b82 */ /* 0x000ea20000000a00 */
[----:B------:R-:W-:Y:S01]  /*1b8f0*/  IADD3 R16, P1, P0, R8, R10, R2 ;  /* 0x0000000a08107210 */ /* 0x000fe2000783e002 */
[----:B------:R-:W-:Y:S02]  /*1b900*/  IMAD.IADD R10, R11, 0x1, R3 ;  /* 0x000000010b0a7824 */ /* 0x000fe400078e0203 */
[----:B------:R-:W-:-:S05]  /*1b910*/  IMAD.MOV.U32 R3, RZ, RZ, c[0x0][0x4e8] ;  /* 0x00013a00ff037624 */ /* 0x000fca00078e00ff */
[----:B------:R-:W-:Y:S01]  /*1b920*/  ISETP.NE.AND P3, PT, R3, 0x1, PT ;  /* 0x000000010300780c */ /* 0x000fe20003f65270 */
[----:B---3--:R-:W-:Y:S01]  /*1b930*/  IMAD.IADD R3, R23, 0x1, R19 ;  /* 0x0000000117037824 */ /* 0x008fe200078e0213 */
[----:B----4-:R-:W-:Y:S02]  /*1b940*/  SEL R8, R13, RZ, P2 ;  /* 0x000000ff0d087207 */ /* 0x010fe40001000000 */
[----:B------:R-:W-:Y:S01]  /*1b950*/  IADD3.X R13, R5, R10, R6, P1, P0 ;  /* 0x0000000a050d7210 */ /* 0x000fe20000fe0406 */
[----:B------:R-:W-:-:S08]  /*1b960*/  IMAD.MOV.U32 R5, RZ, RZ, R3 ;  /* 0x000000ffff057224 */ /* 0x000fd000078e0003 */
[----:B------:R-:W-:-:S05]  /*1b970*/  @P3 IMAD.HI.U32 R10, R3, c[0x0][0x4ec], RZ ;  /* 0x00013b00030a3a27 */ /* 0x000fca00078e00ff */
[----:B------:R-:W-:Y:S01]  /*1b980*/  @P3 SHF.R.U32.HI R5, RZ, c[0x0][0x4f0], R10 ;  /* 0x00013c00ff053a19 */ /* 0x000fe2000001160a */
[-C--:B--2---:R-:W-:Y:S02]  /*1b990*/  IMAD R11, R15, R8.reuse, RZ ;  /* 0x000000080f0b7224 */ /* 0x084fe400078e02ff */
[----:B------:R-:W-:-:S04]  /*1b9a0*/  IMAD.WIDE.U32 R8, R14, R8, RZ ;  /* 0x000000080e087225 */ /* 0x000fc800078e00ff */
[----:B------:R-:W-:Y:S01]  /*1b9b0*/  IMAD.IADD R11, R9, 0x1, R11 ;  /* 0x00000001090b7824 */ /* 0x000fe200078e020b */
[----:B------:R-:W-:Y:S02]  /*1b9c0*/  IADD3 R8, P1, P0, R5, R16, R8 ;  /* 0x0000001005087210 */ /* 0x000fe4000783e008 */
[----:B------:R-:W-:-:S04]  /*1b9d0*/  SHF.R.S32.HI R9, RZ, 0x1f, R5 ;  /* 0x0000001fff097819 */ /* 0x000fc80000011405 */
[----:B------:R-:W-:Y:S02]  /*1b9e0*/  IADD3.X R9, R9, R13, R11, P1, P0 ;  /* 0x0000000d09097210 */ /* 0x000fe40000fe040b */
[----:B------:R-:W2:Y:S01]  /*1b9f0*/  LDC.64 R10, c[0x0][R18+0x160] ;  /* 0x00005800120a7b82 */ /* 0x000ea20000000a00 */
[----:B------:R-:W-:-:S04]  /*1ba00*/  IMAD.MOV R5, RZ, RZ, -R5 ;  /* 0x000000ffff057224 */ /* 0x000fc800078e0a05 */
[----:B------:R-:W-:-:S05]  /*1ba10*/  IMAD R5, R5, c[0x0][0x4e8], R3 ;  /* 0x00013a0005057a24 */ /* 0x000fca00078e0203 */
[----:B------:R-:W-:Y:S02]  /*1ba20*/  SHF.R.S32.HI R13, RZ, 0x1f, R5 ;  /* 0x0000001fff0d7819 */ /* 0x000fe40000011405 */
[----:B-1----:R-:W-:-:S04]  /*1ba30*/  SHF.R.S32.HI R23, RZ, 0x1f, R24 ;  /* 0x0000001fff177819 */ /* 0x002fc80000011418 */
[----:B------:R-:W-:-:S04]  /*1ba40*/  LEA.HI R23, R23, R24, RZ, 0x5 ;  /* 0x0000001817177211 */ /* 0x000fc800078f28ff */
[----:B------:R-:W-:-:S05]  /*1ba50*/  LOP3.LUT R23, R23, 0xffffffe0, RZ, 0xc0, !PT ;  /* 0xffffffe017177812 */ /* 0x000fca00078ec0ff */
[----:B------:R-:W-:Y:S02]  /*1ba60*/  IMAD.IADD R23, R24, 0x1, -R23 ;  /* 0x0000000118177824 */ /* 0x000fe400078e0a17 */
[----:B--2---:R-:W-:-:S04]  /*1ba70*/  IMAD.WIDE.U32 R8, R10, R5, R8 ;  /* 0x000000050a087225 */ /* 0x004fc800078e0008 */
[----:B------:R-:W-:Y:S02]  /*1ba80*/  IMAD R5, R11, R5, RZ ;  /* 0x000000050b057224 */ /* 0x000fe400078e02ff */
[----:B------:R-:W-:Y:S02]  /*1ba90*/  IMAD.MOV.U32 R11, RZ, RZ, c[0x0][0x4a8] ;  /* 0x00012a00ff0b7624 */ /* 0x000fe400078e00ff */
[----:B------:R-:W-:Y:S02]  /*1baa0*/  IMAD R5, R10, R13, R5 ;  /* 0x0000000d0a057224 */ /* 0x000fe400078e0205 */
[----:B------:R-:W-:Y:S01]  /*1bab0*/  IMAD.MOV.U32 R10, RZ, RZ, c[0x0][0x4ac] ;  /* 0x00012b00ff0a7624 */ /* 0x000fe200078e00ff */
[----:B------:R-:W-:Y:S01]  /*1bac0*/  SEL R11, R11, c[0x0][0x450], P2 ;  /* 0x000114000b0b7a07 */ /* 0x000fe20001000000 */
[----:B------:R-:W-:-:S03]  /*1bad0*/  IMAD.IADD R5, R9, 0x1, R5 ;  /* 0x0000000109057824 */ /* 0x000fc600078e0205 */
[----:B------:R-:W-:Y:S02]  /*1bae0*/  SEL R10, R10, c[0x0][0x454], P2 ;  /* 0x000115000a0a7a07 */ /* 0x000fe40001000000 */
[----:B------:R-:W-:-:S04]  /*1baf0*/  LEA R11, P0, R8, R11, 0x2 ;  /* 0x0000000b080b7211 */ /* 0x000fc800078010ff */
[----:B------:R-:W-:Y:S02]  /*1bb00*/  LEA.HI.X R9, R8, R10, R5, 0x2, P0 ;  /* 0x0000000a08097211 */ /* 0x000fe400000f1405 */
[----:B------:R-:W-:Y:S04]  /*1bb10*/  SHFL.IDX PT, R10, R11, RZ, 0x1c1f ;  /* 0x001c1fff0b0a7589 */ /* 0x000fe800000e0000 */
[----:B------:R-:W-:Y:S01]  /*1bb20*/  SHFL.IDX PT, R8, R11, 0x1, 0x1c1f ;  /* 0x003c1f000b087f89 */ /* 0x000fe200000e0000 */
[----:B------:R-:W-:-:S03]  /*1bb30*/  IMAD.IADD R13, R22, 0x1, R19 ;  /* 0x00000001160d7824 */ /* 0x000fc600078e0213 */
[----:B------:R-:W1:Y:S04]  /*1bb40*/  SHFL.IDX PT, R11, R9, RZ, 0x1c1f ;  /* 0x001c1fff090b7589 */ /* 0x000e6800000e0000 */
[----:B------:R-:W2:Y:S01]  /*1bb50*/  SHFL.IDX PT, R9, R9, 0x1, 0x1c1f ;  /* 0x003c1f0009097f89 */ /* 0x000ea200000e0000 */
[----:B------:R-:W-:Y:S01]  /*1bb60*/  IMAD R5, R17, c[0x0][0x4e8], RZ ;  /* 0x00013a0011057a24 */ /* 0x000fe200078e02ff */
[----:B------:R-:W-:Y:S02]  /*1bb70*/  LOP3.LUT P0, RZ, R23, 0x3, RZ, 0xc0, !PT ;  /* 0x0000000317ff7812 */ /* 0x000fe4000780c0ff */
[C---:B------:R-:W-:Y:S02]  /*1bb80*/  IADD3 R16, R13.reuse, 0x8, RZ ;  /* 0x000000080d107810 */ /* 0x040fe40007ffe0ff */
[----:B------:R-:W-:-:S02]  /*1bb90*/  ISETP.GE.OR P1, PT, R13, R5, P0 ;  /* 0x000000050d00720c */ /* 0x000fc40000726670 */
[----:B------:R-:W-:-:S11]  /*1bba0*/  ISETP.GE.OR P0, PT, R16, R5, P0 ;  /* 0x000000051000720c */ /* 0x000fd60000706670 */
[----:B-1----:R1:W-:Y:S04]  /*1bbb0*/  @!P1 ST.E [R10.64], R20 ;  /* 0x000000140a009985 */ /* 0x0023e8000c10190a */
[----:B--2---:R1:W-:Y:S01]  /*1bbc0*/  @!P0 ST.E [R8.64], R21 ;  /* 0x0000001508008985 */ /* 0x0043e2000c10190a */
[----:B------:R-:W-:Y:S05]  /*1bbd0*/  @P2 BRA `(.L_x_2456) ;  /* 0x0000093000002947 */ /* 0x000fea0003800000 */
[----:B------:R-:W-:Y:S01]  /*1bbe0*/  IMAD R6, R6, c[0x0][0x3a0], RZ ;  /* 0x0000e80006067a24 */ /* 0x000fe200078e02ff */
[----:B------:R-:W-:Y:S01]  /*1bbf0*/  SHF.R.S32.HI R5, RZ, 0x1f, R0 ;  /* 0x0000001fff057819 */ /* 0x000fe20000011400 */
[C---:B-1----:R-:W-:Y:S01]  /*1bc00*/  IMAD.WIDE.U32 R8, R2.reuse, c[0x0][0x3a0], RZ ;  /* 0x0000e80002087a25 */ /* 0x042fe200078e00ff */
[----:B------:R1:W2:Y:S03]  /*1bc10*/  LDS.128 R32, [R223+0x80] ;  /* 0x00008000df207984 */ /* 0x0002a60000000c00 */
[----:B------:R-:W-:Y:S01]  /*1bc20*/  IMAD R2, R2, c[0x0][0x3a4], R6 ;  /* 0x0000e90002027a24 */ /* 0x000fe200078e0206 */
[----:B------:R-:W-:Y:S01]  /*1bc30*/  LEA R6, R146, R145, 0x5 ;  /* 0x0000009192067211 */ /* 0x000fe200078e28ff */
[----:B------:R1:W3:Y:S03]  /*1bc40*/  LDS.128 R48, [R223+0x1080] ;  /* 0x00108000df307984 */ /* 0x0002e60000000c00 */
[----:B------:R-:W-:Y:S01]  /*1bc50*/  IADD3 R3, R9, R2, RZ ;  /* 0x0000000209037210 */ /* 0x000fe20007ffe0ff */
[----:B------:R1:W4:Y:S01]  /*1bc60*/  LDS.128 R64, [R223+0x2080] ;  /* 0x00208000df407984 */ /* 0x0003220000000c00 */
[----:B------:R-:W-:-:S02]  /*1bc70*/  MOV R2, R8 ;  /* 0x0000000800027202 */ /* 0x000fc40000000f00 */
[----:B------:R-:W-:Y:S01]  /*1bc80*/  IADD3 R6, R19, R6, RZ ;  /* 0x0000000613067210 */ /* 0x000fe20007ffe0ff */
[----:B------:R1:W1:Y:S02]  /*1bc90*/  LDS.128 R80, [R223+0x3080] ;  /* 0x00308000df507984 */ /* 0x0002640000000c00 */
[----:B------:R-:W-:Y:S01]  /*1bca0*/  IMAD.WIDE.U32 R8, R4, c[0x0][0x3e8], R2 ;  /* 0x0000fa0004087a25 */ /* 0x000fe200078e0002 */
[----:B------:R-:W-:Y:S01]  /*1bcb0*/  MOV R2, R6 ;  /* 0x0000000600027202 */ /* 0x000fe20000000f00 */
[----:B------:R1:W1:Y:S02]  /*1bcc0*/  LDS.128 R28, [R223+0x4080] ;  /* 0x00408000df1c7984 */ /* 0x0002640000000c00 */
[----:B------:R-:W-:Y:S02]  /*1bcd0*/  @P3 IMAD.HI.U32 R10, R6, c[0x0][0x4ec], RZ ;  /* 0x00013b00060a3a27 */ /* 0x000fe400078e00ff */
[----:B------:R1:W1:Y:S02]  /*1bce0*/  LDS.128 R44, [R223+0x5080] ;  /* 0x00508000df2c7984 */ /* 0x0002640000000c00 */
[----:B------:R-:W-:Y:S01]  /*1bcf0*/  IMAD R3, R5, c[0x0][0x3f0], RZ ;  /* 0x0000fc0005037a24 */ /* 0x000fe200078e02ff */
[----:B------:R-:W-:Y:S01]  /*1bd00*/  @P3 SHF.R.U32.HI R2, RZ, c[0x0][0x4f0], R10 ;  /* 0x00013c00ff023a19 */ /* 0x000fe2000001160a */
[----:B------:R-:W-:Y:S01]  /*1bd10*/  IMAD R5, R4, c[0x0][0x3ec], R9 ;  /* 0x0000fb0004057a24 */ /* 0x000fe200078e0209 */
[----:B------:R1:W1:Y:S01]  /*1bd20*/  LDS.128 R60, [R223+0x6080] ;  /* 0x00608000df3c7984 */ /* 0x0002620000000c00 */
[----:B------:R-:W-:Y:S01]  /*1bd30*/  MOV R4, R8 ;  /* 0x0000000800047202 */ /* 0x000fe20000000f00 */
[C---:B------:R-:W-:Y:S01]  /*1bd40*/  IMAD R9, R0.reuse, c[0x0][0x3f4], R3 ;  /* 0x0000fd0000097a24 */ /* 0x040fe200078e0203 */
[----:B------:R-:W-:Y:S01]  /*1bd50*/  SHF.R.S32.HI R3, RZ, 0x1f, R2 ;  /* 0x0000001fff037819 */ /* 0x000fe20000011402 */
[----:B------:R1:W1:Y:S02]  /*1bd60*/  LDS.128 R76, [R223+0x7080] ;  /* 0x00708000df4c7984 */ /* 0x0002640000000c00 */
[----:B------:R-:W-:Y:S01]  /*1bd70*/  IMAD.WIDE.U32 R4, R0, c[0x0][0x3f0], R4 ;  /* 0x0000fc0000047a25 */ /* 0x000fe200078e0004 */
[----:B------:R-:W-:Y:S01]  /*1bd80*/  IADD3 R0, -R2, RZ, RZ ;  /* 0x000000ff02007210 */ /* 0x000fe20007ffe1ff */
[----:B------:R1:W1:Y:S02]  /*1bd90*/  LDS.128 R24, [R223+0x8080] ;  /* 0x00808000df187984 */ /* 0x0002640000000c00 */
[----:B------:R-:W-:Y:S01]  /*1bda0*/  IMAD R3, R3, c[0x0][0x3e0], RZ ;  /* 0x0000f80003037a24 */ /* 0x000fe200078e02ff */
[----:B------:R-:W-:Y:S01]  /*1bdb0*/  IADD3 R5, R5, R9, RZ ;  /* 0x0000000905057210 */ /* 0x000fe20007ffe0ff */
[----:B------:R1:W1:Y:S01]  /*1bdc0*/  LDS.128 R40, [R223+0x9080] ;  /* 0x00908000df287984 */ /* 0x0002620000000c00 */
[----:B------:R-:W-:-:S02]  /*1bdd0*/  IMAD R0, R0, c[0x0][0x4e8], R6 ;  /* 0x00013a0000007a24 */ /* 0x000fc400078e0206 */
[C---:B------:R-:W-:Y:S01]  /*1bde0*/  IMAD R6, R2.reuse, c[0x0][0x3e4], R3 ;  /* 0x0000f90002067a24 */ /* 0x040fe200078e0203 */
[----:B------:R1:W1:Y:S01]  /*1bdf0*/  LDS.128 R56, [R223+0xa080] ;  /* 0x00a08000df387984 */ /* 0x0002620000000c00 */
[----:B------:R-:W-:Y:S01]  /*1be00*/  IMAD.WIDE.U32 R2, R2, c[0x0][0x3e0], R4 ;  /* 0x0000f80002027a25 */ /* 0x000fe200078e0004 */
[----:B------:R-:W-:Y:S02]  /*1be10*/  SHF.R.S32.HI R4, RZ, 0x1f, R0 ;  /* 0x0000001fff047819 */ /* 0x000fe40000011400 */
        /* <DEDUP_REMOVED lines=9> */
[----:B------:R-:W-:Y:S02]  /*1beb0*/  LEA R16, P0, R2, c[0x0][0x380], 0x1 ;  /* 0x0000e00002107a11 */ /* 0x000fe400078008ff */
[----:B------:R1:W1:Y:S02]  /*1bec0*/  LDS.128 R68, [R223+0xf080] ;  /* 0x00f08000df447984 */ /* 0x0002640000000c00 */
[----:B------:R-:W-:-:S04]  /*1bed0*/  IADD3 R0, R3, R0, RZ ;  /* 0x0000000003007210 */ /* 0x000fc80007ffe0ff */
[----:B------:R-:W-:Y:S01]  /*1bee0*/  LEA.HI.X R6, R2, c[0x0][0x384], R0, 0x1, P0 ;  /* 0x0000e10002067a11 */ /* 0x000fe200000f0c00 */
[----:B------:R-:W-:Y:S05]  /*1bef0*/  BRA.DIV ~URZ, `(.L_x_2457) ;  /* 0x00005de27f007947 */ /* 0x000fea000b800000 */
[----:B--234-:R2:W3:Y:S02]  /*1bf00*/  SHFL.IDX PT, R4, R6, RZ, 0x181f ;  /* 0x00181fff06047589 */ /* 0x01c4e400000e0000 */
.L_x_2560:
[----:B------:R-:W-:Y:S05]  /*1bf10*/  BRA.DIV ~URZ, `(.L_x_2458) ;  /* 0x00005e327f007947 */ /* 0x000fea000b800000 */
[----:B------:R4:W2:Y:S02]  /*1bf20*/  SHFL.IDX PT, R0, R16, RZ, 0x181f ;  /* 0x00181fff10007589 */ /* 0x0008a400000e0000 */
.L_x_2561:
        /* <DEDUP_REMOVED lines=20> */
.L_x_2460:
[----:B------:R-:W-:Y:S05]  /*1c070*/  BSYNC B0 ;  /* 0x0000000000007941 */ /* 0x000fea0003800000 */
.L_x_2459:
[----:B------:R-:W-:Y:S05]  /*1c080*/  BRA.DIV ~URZ, `(.L_x_2461) ;  /* 0x00005d327f007947 */ /* 0x000fea000b800000 */
[----:B---3--:R3:W4:Y:S04]  /*1c090*/  SHFL.IDX PT, R4, R6, 0x1, 0x181f ;  /* 0x00381f0006047f89 */ /* 0x00872800000e0000 */
[----:B--2---:R3:W2:Y:S02]  /*1c0a0*/  SHFL.IDX PT, R0, R16, 0x1, 0x181f ;  /* 0x00381f0010007f89 */ /* 0x0046a400000e0000 */
.L_x_2562:
        /* <DEDUP_REMOVED lines=20> */
.L_x_2463:
[----:B------:R-:W-:Y:S05]  /*1c1f0*/  BSYNC B0 ;  /* 0x0000000000007941 */ /* 0x000fea0003800000 */
.L_x_2462:
[----:B------:R-:W-:Y:S05]  /*1c200*/  BRA.DIV ~URZ, `(.L_x_2464) ;  /* 0x00005c827f007947 */ /* 0x000fea000b800000 */
[----:B----4-:R4:W3:Y:S02]  /*1c210*/  SHFL.IDX PT, R4, R6, 0x2, 0x181f ;  /* 0x00581f0006047f89 */ /* 0x0108e400000e0000 */
.L_x_2563:
[----:B------:R-:W-:Y:S05]  /*1c220*/  BRA.DIV ~URZ, `(.L_x_2465) ;  /* 0x00005cd27f007947 */ /* 0x000fea000b800000 */
[----:B--2---:R2:W4:Y:S02]  /*1c230*/  SHFL.IDX PT, R0, R16, 0x2, 0x181f ;  /* 0x00581f0010007f89 */ /* 0x00452400000e0000 */
.L_x_2564:
        /* <DEDUP_REMOVED lines=20> */
.L_x_2467:
[----:B------:R-:W-:Y:S05]  /*1c380*/  BSYNC B0 ;  /* 0x0000000000007941 */ /* 0x000fea0003800000 */
.L_x_2466:
[----:B------:R-:W-:Y:S05]  /*1c390*/  BRA.DIV ~URZ, `(.L_x_2468) ;  /* 0x00005bd27f007947 */ /* 0x000fea000b800000 */
[----:B---3--:R3:W2:Y:S04]  /*1c3a0*/  SHFL.IDX PT, R4, R6, 0x3, 0x181f ;  /* 0x00781f0006047f89 */ /* 0x0086a800000e0000 */
[----:B----4-:R3:W4:Y:S02]  /*1c3b0*/  SHFL.IDX PT, R0, R16, 0x3, 0x181f ;  /* 0x00781f0010007f89 */ /* 0x01072400000e0000 */
.L_x_2565:
        /* <DEDUP_REMOVED lines=21> */
.L_x_2456:
        /* <DEDUP_REMOVED lines=9> */
[----:B------:R-:W-:Y:S01]  /*1c5a0*/  MOV R4, R8 ;  /* 0x0000000800047202 */ /* 0x000fe20000000f00 */
        /* <DEDUP_REMOVED lines=12> */
[----:B------:R-:W-:-:S05]  /*1c670*/  IADD3 R0, -R0, RZ, RZ ;  /* 0x000000ff00007210 */ /* 0x000fca0007ffe1ff */
[----:B------:R-:W-:Y:S01]  /*1c680*/  IMAD R0, R0, c[0x0][0x4e8], R3 ;  /* 0x00013a0000007a24 */ /* 0x000fe200078e0203 */
        /* <DEDUP_REMOVED lines=11> */
.L_x_2566:
[----:B------:R-:W-:Y:S05]  /*1c740*/  BRA.DIV ~URZ, `(.L_x_2471) ;  /* 0x000059627f007947 */ /* 0x000fea000b800000 */
[----:B------:R3:W4:Y:S02]  /*1c750*/  SHFL.IDX PT, R0, R6, RZ, 0x1c1f ;  /* 0x001c1fff06007589 */ /* 0x00072400000e0000 */
.L_x_2567:
[----:B------:R-:W-:Y:S01]  /*1c760*/  IMAD R17, R17, c[0x0][0x4e8], RZ ;  /* 0x00013a0011117a24 */ /* 0x000fe200078e02ff */
[----:B------:R-:W-:Y:S04]  /*1c770*/  BSSY B0, `(.L_x_2472) ;  /* 0x00000cb000007945 */ /* 0x000fe80003800000 */
        /* <DEDUP_REMOVED lines=27> */
[----:B------:R-:W-:Y:S01]  /*1c930*/  @!P0 IMAD.MOV.U32 R3, RZ, RZ, R4 ;  /* 0x000000ffff038224 */ /* 0x000fe200078e0004 */
[----:B----4-:R-:W-:-:S03]  /*1c940*/  ISETP.GE.AND P2, PT, R11, c[0x0][0x3c8], PT ;  /* 0x0000f2000b007a0c */ /* 0x010fc60003f46270 */
[----:B------:R-:W-:Y:S02]  /*1c950*/  @!P0 IMAD.WIDE R2, R9, 0x4, R2 ;  /* 0x0000000409028825 */ /* 0x000fe400078e0202 */
[----:B------:R-:W3:Y:S04]  /*1c960*/  LDL R9, [R1+0x1c8] ;  /* 0x0001c80001097983 */ /* 0x000ee80000100800 */
[----:B------:R4:W-:Y:S02]  /*1c970*/  @!P0 ST.E.64 [R2.64], R168 ;  /* 0x000000a802008985 */ /* 0x0009e4000c101b0a */
[----:B----4-:R-:W-:-:S04]  /*1c980*/  @!P1 LEA R2, P0, R19, R0, 0x2 ;  /* 0x0000000013029211 */ /* 0x010fc800078010ff */
[----:B--2---:R-:W-:Y:S02]  /*1c990*/  @!P1 LEA.HI.X R3, R19, R4, R21, 0x2, P0 ;  /* 0x0000000413039211 */ /* 0x004fe400000f1415 */
[----:B------:R-:W2:Y:S04]  /*1c9a0*/  LDL R21, [R1+0x1c4] ;  /* 0x0001c40001157983 */ /* 0x000ea80000100800 */
[----:B------:R4:W-:Y:S04]  /*1c9b0*/  @!P1 ST.E.64 [R2.64], R164 ;  /* 0x000000a402009985 */ /* 0x0009e8000c101b0a */
[----:B------:R-:W5:Y:S01]  /*1c9c0*/  LDL R19, [R1+0x13c] ;  /* 0x00013c0001137983 */ /* 0x000f620000100800 */
[----:B----4-:R-:W-:-:S04]  /*1c9d0*/  @!P2 LEA R2, P0, R11, R0, 0x2 ;  /* 0x000000000b02a211 */ /* 0x010fc800078010ff */
[----:B------:R-:W-:Y:S02]  /*1c9e0*/  @!P2 LEA.HI.X R3, R11, R4, R23, 0x2, P0 ;  /* 0x000000040b03a211 */ /* 0x000fe400000f1417 */
[----:B------:R-:W4:Y:S01]  /*1c9f0*/  LDL R11, [R1+0x1c0] ;  /* 0x0001c000010b7983 */ /* 0x000f220000100800 */
[----:B------:R-:W-:-:S03]  /*1ca00*/  ISETP.GE.AND P1, PT, R14, c[0x0][0x3c8], PT ;  /* 0x0000f2000e007a0c */ /* 0x000fc60003f26270 */
[----:B------:R1:W-:Y:S01]  /*1ca10*/  @!P2 ST.E.64 [R2.64], R160 ;  /* 0x000000a00200a985 */ /* 0x0003e2000c101b0a */
[----:B------:R-:W-:Y:S02]  /*1ca20*/  ISETP.GE.AND P2, PT, R15, c[0x0][0x3c8], PT ;  /* 0x0000f2000f007a0c */ /* 0x000fe40003f46270 */
[----:B------:R-:W-:Y:S01]  /*1ca30*/  ISETP.GE.AND P4, PT, R20, c[0x0][0x3c8], PT ;  /* 0x0000f20014007a0c */ /* 0x000fe20003f86270 */
[----:B------:R-:W4:Y:S01]  /*1ca40*/  LDL R23, [R1+0x120] ;  /* 0x0001200001177983 */ /* 0x000f220000100800 */
[----:B------:R-:W-:-:S05]  /*1ca50*/  ISETP.GE.AND P3, PT, R10, c[0x0][0x3c8], PT ;  /* 0x0000f2000a007a0c */ /* 0x000fca0003f66270 */
[----:B-1----:R-:W-:-:S04]  /*1ca60*/  @!P1 LEA R2, P0, R14, R0, 0x2 ;  /* 0x000000000e029211 */ /* 0x002fc800078010ff */
[----:B------:R-:W-:Y:S02]  /*1ca70*/  @!P1 LEA.HI.X R3, R14, R4, R22, 0x2, P0 ;  /* 0x000000040e039211 */ /* 0x000fe400000f1416 */
[----:B------:R-:W4:Y:S04]  /*1ca80*/  LDL R14, [R1+0x130] ;  /* 0x00013000010e7983 */ /* 0x000f280000100800 */
[----:B------:R1:W-:Y:S01]  /*1ca90*/  @!P1 ST.E.64 [R2.64], R156 ;  /* 0x0000009c02009985 */ /* 0x0003e2000c101b0a */
[----:B------:R-:W-:-:S03]  /*1caa0*/  ISETP.GE.AND P1, PT, R8, c[0x0][0x3c8], PT ;  /* 0x0000f20008007a0c */ /* 0x000fc60003f26270 */
[----:B------:R-:W4:Y:S01]  /*1cab0*/  LDL R22, [R1+0x12c] ;  /* 0x00012c0001167983 */ /* 0x000f220000100800 */
[----:B-1----:R-:W-:-:S04]  /*1cac0*/  @!P2 LEA R2, P0, R15, R0, 0x2 ;  /* 0x000000000f02a211 */ /* 0x002fc800078010ff */
[----:B------:R-:W-:Y:S02]  /*1cad0*/  @!P2 LEA.HI.X R3, R15, R4, R18, 0x2, P0 ;  /* 0x000000040f03a211 */ /* 0x000fe400000f1412 */
[----:B------:R-:W4:Y:S04]  /*1cae0*/  LDL R18, [R1+0xe0] ;  /* 0x0000e00001127983 */ /* 0x000f280000100800 */
[----:B------:R1:W-:Y:S01]  /*1caf0*/  @!P2 ST.E.64 [R2.64], R152 ;  /* 0x000000980200a985 */ /* 0x0003e2000c101b0a */
[----:B------:R-:W-:-:S03]  /*1cb00*/  ISETP.GE.AND P2, PT, R28, c[0x0][0x3c8], PT ;  /* 0x0000f2001c007a0c */ /* 0x000fc60003f46270 */
[----:B------:R-:W4:Y:S01]  /*1cb10*/  LDL R15, [R1+0x1b0] ;  /* 0x0001b000010f7983 */ /* 0x000f220000100800 */
[----:B-1----:R-:W-:-:S04]  /*1cb20*/  @!P1 LEA R2, P0, R8, R0, 0x2 ;  /* 0x0000000008029211 */ /* 0x002fc800078010ff */
[----:B---3--:R-:W-:Y:S02]  /*1cb30*/  @!P1 LEA.HI.X R3, R8, R4, R9, 0x2, P0 ;  /* 0x0000000408039211 */ /* 0x008fe400000f1409 */
[----:B------:R-:W-:-:S03]  /*1cb40*/  @!P4 LEA R8, P0, R20, R0, 0x2 ;  /* 0x000000001408c211 */ /* 0x000fc600078010ff */
[----:B------:R1:W-:Y:S02]  /*1cb50*/  @!P1 ST.E.64 [R2.64], R148 ;  /* 0x0000009402009985 */ /* 0x0003e4000c101b0a */
[----:B-1----:R-:W-:Y:S02]  /*1cb60*/  @!P3 LEA R2, P5, R10, R0, 0x2 ;  /* 0x000000000a02b211 */ /* 0x002fe400078a10ff */
[----:B--2---:R-:W-:Y:S02]  /*1cb70*/  @!P4 LEA.HI.X R9, R20, R4, R21, 0x2, P0 ;  /* 0x000000041409c211 */ /* 0x004fe400000f1415 */
[----:B------:R-:W2:Y:S04]  /*1cb80*/  LDL R20, [R1+0x124] ;  /* 0x0001240001147983 */ /* 0x000ea80000100800 */
[----:B------:R1:W-:Y:S04]  /*1cb90*/  @!P4 ST.E.64 [R8.64], R36 ;  /* 0x000000240800c985 */ /* 0x0003e8000c101b0a */
[----:B------:R-:W3:Y:S01]  /*1cba0*/  LDL R21, [R1+0x1a8] ;  /* 0x0001a80001157983 */ /* 0x000ee20000100800 */
[----:B-----5:R-:W-:-:S02]  /*1cbb0*/  ISETP.GE.AND P1, PT, R19, c[0x0][0x3c8], PT ;  /* 0x0000f20013007a0c */ /* 0x020fc40003f26270 */
[----:B------:R-:W-:Y:S02]  /*1cbc0*/  ISETP.GE.AND P0, PT, R13, c[0x0][0x3c8], PT ;  /* 0x0000f2000d007a0c */ /* 0x000fe40003f06270 */
[----:B----4-:R-:W-:-:S05]  /*1cbd0*/  @!P3 LEA.HI.X R3, R10, R4, R11, 0x2, P5 ;  /* 0x000000040a03b211 */ /* 0x010fca00028f140b */
[----:B------:R4:W-:Y:S01]  /*1cbe0*/  @!P3 ST.E.64 [R2.64], R40 ;  /* 0x000000280200b985 */ /* 0x0009e2000c101b0a */
[----:B------:R-:W-:-:S04]  /*1cbf0*/  @!P2 LEA R10, P3, R28, R0, 0x2 ;  /* 0x000000001c0aa211 */ /* 0x000fc800078610ff */
[----:B------:R-:W-:Y:S02]  /*1cc00*/  @!P2 LEA.HI.X R11, R28, R4, R30, 0x2, P3 ;  /* 0x000000041c0ba211 */ /* 0x000fe400018f141e */
[----:B------:R-:W5:Y:S01]  /*1cc10*/  LDL R28, [R1+0x1a4] ;  /* 0x0001a400011c7983 */ /* 0x000f620000100800 */
[----:B-1----:R-:W-:Y:S02]  /*1cc20*/  @!P1 LEA R8, P4, R19, R0, 0x2 ;  /* 0x0000000013089211 */ /* 0x002fe400078810ff */
[----:B------:R-:W-:Y:S01]  /*1cc30*/  ISETP.GE.AND P6, PT, R25, c[0x0][0x3c8], PT ;  /* 0x0000f20019007a0c */ /* 0x000fe20003fc6270 */
[----:B------:R-:W5:Y:S01]  /*1cc40*/  LDL R30, [R1+0x17c] ;  /* 0x00017c00011e7983 */ /* 0x000f620000100800 */
[----:B------:R-:W-:-:S03]  /*1cc50*/  @!P1 LEA.HI.X R9, R19, R4, R27, 0x2, P4 ;  /* 0x0000000413099211 */ /* 0x000fc600020f141b */
[----:B------:R-:W5:Y:S01]  /*1cc60*/  LDL R27, [R1+0x1a0] ;  /* 0x0001a000011b7983 */ /* 0x000f620000100800 */
[----:B----4-:R-:W-:-:S03]  /*1cc70*/  @!P0 LEA R2, P3, R13, R0, 0x2 ;  /* 0x000000000d028211 */ /* 0x010fc600078610ff */
[----:B------:R-:W-:Y:S01]  /*1cc80*/  @!P2 ST.E.64 [R10.64], R44 ;  /* 0x0000002c0a00a985 */ /* 0x000fe2000c101b0a */
[----:B------:R-:W-:-:S03]  /*1cc90*/  @!P0 LEA.HI.X R3, R13, R4, R24, 0x2, P3 ;  /* 0x000000040d038211 */ /* 0x000fc600018f1418 */
[----:B------:R-:W4:Y:S04]  /*1cca0*/  LDL R19, [R1+0x11c] ;  /* 0x00011c0001137983 */ /* 0x000f280000100800 */
[----:B------:R-:W4:Y:S01]  /*1ccb0*/  LDL R24, [R1+0x19c] ;  /* 0x00019c0001187983 */ /* 0x000f220000100800 */
[----:B------:R-:W-:-:S03]  /*1ccc0*/  ISETP.GE.AND P5, PT, R14, c[0x0][0x3c8], PT ;  /* 0x0000f2000e007a0c */ /* 0x000fc60003fa6270 */
[----:B------:R1:W-:Y:S01]  /*1ccd0*/  @!P1 ST.E.64 [R8.64], R48 ;  /* 0x0000003008009985 */ /* 0x0003e2000c101b0a */
[----:B------:R-:W-:-:S03]  /*1cce0*/  ISETP.GE.AND P4, PT, R22, c[0x0][0x3c8], PT ;  /* 0x0000f20016007a0c */ /* 0x000fc60003f86270 */
[----:B------:R1:W-:Y:S04]  /*1ccf0*/  @!P0 ST.E.64 [R2.64], R52 ;  /* 0x0000003402008985 */ /* 0x0003e8000c101b0a */
[----:B------:R-:W4:Y:S01]  /*1cd00*/  LDL R13, [R1+0x118] ;  /* 0x00011800010d7983 */ /* 0x000f220000100800 */
[----:B------:R-:W-:Y:S02]  /*1cd10*/  ISETP.GE.AND P2, PT, R18, c[0x0][0x3c8], PT ;  /* 0x0000f20012007a0c */ /* 0x000fe40003f46270 */
[----:B-1----:R-:W-:-:S04]  /*1cd20*/  @!P6 LEA R8, P1, R25, R0, 0x2 ;  /* 0x000000001908e211 */ /* 0x002fc800078210ff */
[----:B------:R-:W-:Y:S02]  /*1cd30*/  @!P6 LEA.HI.X R9, R25, R4, R29, 0x2, P1 ;  /* 0x000000041909e211 */ /* 0x000fe400008f141d */
[C---:B------:R-:W-:Y:S01]  /*1cd40*/  ISETP.GE.AND P1, PT, R18.reuse, c[0x0][0x3c8], PT ;  /* 0x0000f20012007a0c */ /* 0x040fe20003f26270 */
[----:B------:R-:W4:Y:S04]  /*1cd50*/  LDL R25, [R1+0x198] ;  /* 0x0001980001197983 */ /* 0x000f280000100800 */
[C---:B------:R-:W-:Y:S01]  /*1cd60*/  @!P2 LEA R10, P0, R18.reuse, R0, 0x2 ;  /* 0x00000000120aa211 */ /* 0x040fe200078010ff */
[----:B------:R-:W4:Y:S03]  /*1cd70*/  LDL R29, [R1+0x108] ;  /* 0x00010800011d7983 */ /* 0x000f260000100800 */
[----:B------:R-:W-:-:S02]  /*1cd80*/  @!P2 LEA.HI.X R11, R18, R4, R15, 0x2, P0 ;  /* 0x00000004120ba211 */ /* 0x000fc400000f140f */
[----:B------:R-:W-:Y:S01]  /*1cd90*/  @!P5 LEA R2, P0, R14, R0, 0x2 ;  /* 0x000000000e02d211 */ /* 0x000fe200078010ff */
[----:B------:R-:W4:Y:S04]  /*1cda0*/  LDL R15, [R1+0x114] ;  /* 0x00011400010f7983 */ /* 0x000f280000100800 */
[----:B------:R-:W-:Y:S01]  /*1cdb0*/  @!P1 ST.E.64 [R10.64], R56 ;  /* 0x000000380a009985 */ /* 0x000fe2000c101b0a */
[----:B------:R-:W-:-:S03]  /*1cdc0*/  ISETP.GE.AND P3, PT, R26, c[0x0][0x3c8], PT ;  /* 0x0000f2001a007a0c */ /* 0x000fc60003f66270 */
[----:B------:R1:W-:Y:S04]  /*1cdd0*/  @!P6 ST.E.64 [R8.64], R60 ;  /* 0x0000003c0800e985 */ /* 0x0003e8000c101b0a */
[----:B------:R-:W4:Y:S06]  /*1cde0*/  LDL R18, [R1+0x110] ;  /* 0x0001100001127983 */ /* 0x000f2c0000100800 */
[----:B-1----:R-:W-:-:S02]  /*1cdf0*/  @!P3 LEA R8, P6, R26, R0, 0x2 ;  /* 0x000000001a08b211 */ /* 0x002fc400078c10ff */
[----:B--2---:R-:W-:Y:S02]  /*1ce00*/  ISETP.GE.AND P2, PT, R20, c[0x0][0x3c8], PT ;  /* 0x0000f20014007a0c */ /* 0x004fe40003f46270 */
[----:B---3--:R-:W-:Y:S02]  /*1ce10*/  @!P5 LEA.HI.X R3, R14, R4, R21, 0x2, P0 ;  /* 0x000000040e03d211 */ /* 0x008fe400000f1415 */
[-C--:B------:R-:W-:Y:S01]  /*1ce20*/  @!P4 LEA R10, P0, R22, R0.reuse, 0x2 ;  /* 0x00000000160ac211 */ /* 0x080fe200078010ff */
[----:B------:R-:W2:Y:S04]  /*1ce30*/  LDL R21, [R1+0x194] ;  /* 0x0001940001157983 */ /* 0x000ea80000100800 */
[----:B------:R1:W-:Y:S04]  /*1ce40*/  @!P5 ST.E.64 [R2.64], R64 ;  /* 0x000000400200d985 */ /* 0x0003e8000c101b0a */
[----:B------:R-:W3:Y:S01]  /*1ce50*/  LDL R14, [R1+0x190] ;  /* 0x00019000010e7983 */ /* 0x000ee20000100800 */
[----:B-1----:R-:W-:-:S02]  /*1ce60*/  @!P2 LEA R2, P1, R20, R0, 0x2 ;  /* 0x000000001402a211 */ /* 0x002fc400078210ff */
[----:B-----5:R-:W-:Y:S02]  /*1ce70*/  @!P4 LEA.HI.X R11, R22, R4, R28, 0x2, P0 ;  /* 0x00000004160bc211 */ /* 0x020fe400000f141c */
[----:B------:R-:W5:Y:S09]  /*1ce80*/  LDL R22, [R1+0xdc] ;  /* 0x0000dc0001167983 */ /* 0x000f720000100800 */
[----:B------:R-:W-:-:S02]  /*1ce90*/  P2R R3, PR, RZ, 0x2 ;  /* 0x00000002ff037803 */ /* 0x000fc40000000000 */
[----:B------:R-:W-:Y:S01]  /*1cea0*/  @!P3 LEA.HI.X R9, R26, R4, R27, 0x2, P6 ;  /* 0x000000041a09b211 */ /* 0x000fe200030f141b */
[----:B------:R-:W5:Y:S01]  /*1ceb0*/  LDL R28, [R1+0x178] ;  /* 0x00017800011c7983 */ /* 0x000f620000100800 */
[----:B------:R-:W-:-:S03]  /*1cec0*/  ISETP.NE.AND P6, PT, R3, RZ, PT ;  /* 0x000000ff0300720c */ /* 0x000fc60003fc5270 */
[----:B------:R-:W5:Y:S01]  /*1ced0*/  LDL R26, [R1+0x18c] ;  /* 0x00018c00011a7983 */ /* 0x000f620000100800 */
[----:B------:R-:W-:-:S03]  /*1cee0*/  ISETP.GE.AND P5, PT, R23, c[0x0][0x3c8], PT ;  /* 0x0000f20017007a0c */ /* 0x000fc60003fa6270 */
[----:B------:R-:W5:Y:S01]  /*1cef0*/  LDL R27, [R1+0x104] ;  /* 0x00010400011b7983 */ /* 0x000f620000100800 */
[----:B----4-:R-:W-:-:S03]  /*1cf00*/  @!P2 LEA.HI.X R3, R20, R4, R24, 0x2, P6 ;  /* 0x000000041403a211 */ /* 0x010fc600030f1418 */
[----:B------:R-:W4:Y:S04]  /*1cf10*/  LDL R24, [R1+0x188] ;  /* 0x0001880001187983 */ /* 0x000f280000100800 */
[----:B------:R-:W4:Y:S01]  /*1cf20*/  LDL R20, [R1+0x184] ;  /* 0x0001840001147983 */ /* 0x000f220000100800 */
[----:B------:R-:W-:Y:S02]  /*1cf30*/  ISETP.GE.AND P1, PT, R19, c[0x0][0x3c8], PT ;  /* 0x0000f20013007a0c */ /* 0x000fe40003f26270 */
[----:B------:R-:W-:Y:S01]  /*1cf40*/  ISETP.GE.AND P0, PT, R13, c[0x0][0x3c8], PT ;  /* 0x0000f2000d007a0c */ /* 0x000fe20003f06270 */
[----:B------:R1:W-:Y:S04]  /*1cf50*/  @!P4 ST.E.64 [R10.64], R68 ;  /* 0x000000440a00c985 */ /* 0x0003e8000c101b0a */
[----:B------:R1:W-:Y:S04]  /*1cf60*/  @!P3 ST.E.64 [R8.64], R72 ;  /* 0x000000480800b985 */ /* 0x0003e8000c101b0a */
[----:B------:R1:W-:Y:S02]  /*1cf70*/  @!P2 ST.E.64 [R2.64], R76 ;  /* 0x0000004c0200a985 */ /* 0x0003e4000c101b0a */
[----:B-1----:R-:W-:-:S02]  /*1cf80*/  @!P5 LEA R10, P2, R23, R0, 0x2 ;  /* 0x00000000170ad211 */ /* 0x002fc400078410ff */
[----:B------:R-:W-:Y:S02]  /*1cf90*/  @!P1 LEA R8, P3, R19, R0, 0x2 ;  /* 0x0000000013089211 */ /* 0x000fe400078610ff */
[----:B------:R-:W-:Y:S02]  /*1cfa0*/  @!P5 LEA.HI.X R11, R23, R4, R25, 0x2, P2 ;  /* 0x00000004170bd211 */ /* 0x000fe400010f1419 */
[----:B------:R-:W-:Y:S01]  /*1cfb0*/  @!P0 LEA R2, P2, R13, R0, 0x2 ;  /* 0x000000000d028211 */ /* 0x000fe200078410ff */
[----:B------:R-:W4:Y:S01]  /*1cfc0*/  LDL R25, [R1+0x100] ;  /* 0x0001000001197983 */ /* 0x000f220000100800 */
[----:B------:R-:W-:-:S03]  /*1cfd0*/  ISETP.GE.AND P6, PT, R15, c[0x0][0x3c8], PT ;  /* 0x0000f2000f007a0c */ /* 0x000fc60003fc6270 */
[----:B------:R-:W-:Y:S04]  /*1cfe0*/  @!P5 ST.E.64 [R10.64], R80 ;  /* 0x000000500a00d985 */ /* 0x000fe8000c101b0a */
[----:B------:R-:W4:Y:S01]  /*1cff0*/  LDL R23, [R1+0xf8] ;  /* 0x0000f80001177983 */ /* 0x000f220000100800 */
[----:B------:R-:W-:Y:S02]  /*1d000*/  ISETP.GE.AND P4, PT, R18, c[0x0][0x3c8], PT ;  /* 0x0000f20012007a0c */ /* 0x000fe40003f86270 */
[-C--:B--2---:R-:W-:Y:S02]  /*1d010*/  @!P1 LEA.HI.X R9, R19, R4.reuse, R21, 0x2, P3 ;  /* 0x0000000413099211 */ /* 0x084fe400018f1415 */
[----:B------:R-:W2:Y:S01]  /*1d020*/  LDL R21, [R1+0xf4] ;  /* 0x0000f40001157983 */ /* 0x000ea20000100800 */
[----:B---3--:R-:W-:-:S03]  /*1d030*/  @!P0 LEA.HI.X R3, R13, R4, R14, 0x2, P2 ;  /* 0x000000040d038211 */ /* 0x008fc600010f140e */
[----:B------:R-:W3:Y:S04]  /*1d040*/  LDL R19, [R1+0xf0] ;  /* 0x0000f00001137983 */ /* 0x000ee80000100800 */
[----:B------:R-:W2:Y:S04]  /*1d050*/  LDL R14, [R1+0xfc] ;  /* 0x0000fc00010e7983 */ /* 0x000ea80000100800 */
[----:B------:R1:W-:Y:S04]  /*1d060*/  @!P1 ST.E.64 [R8.64], R84 ;  /* 0x0000005408009985 */ /* 0x0003e8000c101b0a */
[----:B------:R4:W-:Y:S04]  /*1d070*/  @!P0 ST.E.64 [R2.64], R88 ;  /* 0x0000005802008985 */ /* 0x0009e8000c101b0a */
[----:B------:R-:W3:Y:S01]  /*1d080*/  LDL R13, [R1+0xec] ;  /* 0x0000ec00010d7983 */ /* 0x000ee20000100800 */
[----:B-----5:R-:W-:-:S02]  /*1d090*/  ISETP.GE.AND P3, PT, R22, c[0x0][0x3c8], PT ;  /* 0x0000f20016007a0c */ /* 0x020fc40003f66270 */
[----:B-1----:R-:W-:-:S11]  /*1d0a0*/  @!P6 LEA R8, P5, R15, R0, 0x2 ;  /* 0x000000000f08e211 */ /* 0x002fd600078a10ff */
[----:B------:R-:W-:-:S04]  /*1d0b0*/  @!P3 LEA R10, P0, R22, R0, 0x2 ;  /* 0x00000000160ab211 */ /* 0x000fc800078010ff */
[-C--:B------:R-:W-:Y:S02]  /*1d0c0*/  @!P3 LEA.HI.X R11, R22, R4.reuse, R26, 0x2, P0 ;  /* 0x00000004160bb211 */ /* 0x080fe400000f141a */
[----:B------:R-:W5:Y:S01]  /*1d0d0*/  LDL R26, [R1+0x174] ;  /* 0x00017400011a7983 */ /* 0x000f620000100800 */
[----:B----4-:R-:W-:-:S03]  /*1d0e0*/  @!P6 LEA.HI.X R9, R15, R4, R24, 0x2, P5 ;  /* 0x000000040f09e211 */ /* 0x010fc600028f1418 */
[----:B------:R-:W4:Y:S01]  /*1d0f0*/  LDL R15, [R1+0x170] ;  /* 0x00017000010f7983 */ /* 0x000f220000100800 */
[----:B------:R-:W-:-:S03]  /*1d100*/  @!P4 LEA R2, P3, R18, R0, 0x2 ;  /* 0x000000001202c211 */ /* 0x000fc600078610ff */
[----:B------:R-:W4:Y:S01]  /*1d110*/  LDL R24, [R1+0x16c] ;  /* 0x00016c0001187983 */ /* 0x000f220000100800 */
[----:B------:R-:W-:Y:S02]  /*1d120*/  ISETP.GE.AND P5, PT, R22, c[0x0][0x3c8], PT ;  /* 0x0000f20016007a0c */ /* 0x000fe40003fa6270 */
[----:B------:R-:W-:Y:S01]  /*1d130*/  @!P4 LEA.HI.X R3, R18, R4, R20, 0x2, P3 ;  /* 0x000000041203c211 */ /* 0x000fe200018f1414 */
[----:B------:R-:W4:Y:S04]  /*1d140*/  LDL R22, [R1+0x168] ;  /* 0x0001680001167983 */ /* 0x000f280000100800 */
[----:B------:R-:W4:Y:S04]  /*1d150*/  LDL R20, [R1+0x164] ;  /* 0x0001640001147983 */ /* 0x000f280000100800 */
[----:B------:R-:W4:Y:S01]  /*1d160*/  LDL R18, [R1+0x160] ;  /* 0x0001600001127983 */ /* 0x000f220000100800 */
[----:B------:R-:W-:-:S03]  /*1d170*/  ISETP.GE.AND P1, PT, R29, c[0x0][0x3c8], PT ;  /* 0x0000f2001d007a0c */ /* 0x000fc60003f26270 */
[----:B------:R-:W-:Y:S01]  /*1d180*/  @!P5 ST.E.64 [R10.64], R92 ;  /* 0x0000005c0a00d985 */ /* 0x000fe2000c101b0a */
[----:B------:R-:W-:-:S03]  /*1d190*/  ISETP.GE.AND P2, PT, R31, c[0x0][0x3c8], PT ;  /* 0x0000f2001f007a0c */ /* 0x000fc60003f46270 */
[----:B------:R1:W-:Y:S04]  /*1d1a0*/  @!P6 ST.E.64 [R8.64], R96 ;  /* 0x000000600800e985 */ /* 0x0003e8000c101b0a */
[----:B------:R1:W-:Y:S01]  /*1d1b0*/  @!P4 ST.E.64 [R2.64], R100 ;  /* 0x000000640200c985 */ /* 0x0003e2000c101b0a */
[----:B------:R-:W-:Y:S02]  /*1d1c0*/  ISETP.GE.AND P0, PT, R27, c[0x0][0x3c8], PT ;  /* 0x0000f2001b007a0c */ /* 0x000fe40003f06270 */
[----:B-1----:R-:W-:-:S03]  /*1d1d0*/  @!P1 LEA R8, P4, R29, R0, 0x2 ;  /* 0x000000001d089211 */ /* 0x002fc600078810ff */
[----:B------:R-:W-:Y:S02]  /*1d1e0*/  @!P2 LEA R10, P3, R31, R0, 0x2 ;  /* 0x000000001f0aa211 */ /* 0x000fe400078610ff */
[----:B------:R-:W-:Y:S02]  /*1d1f0*/  ISETP.GE.AND P5, PT, R25, c[0x0][0x3c8], PT ;  /* 0x0000f20019007a0c */ /* 0x000fe40003fa6270 */
[----:B------:R-:W-:-:S04]  /*1d200*/  @!P2 LEA.HI.X R11, R31, R4, R32, 0x2, P3 ;  /* 0x000000041f0ba211 */ /* 0x000fc800018f1420 */
[----:B------:R-:W-:Y:S02]  /*1d210*/  @!P0 LEA R2, P6, R27, R0, 0x2 ;  /* 0x000000001b028211 */ /* 0x000fe400078c10ff */
[----:B------:R-:W-:-:S04]  /*1d220*/  P2R R3, PR, RZ, 0x10 ;  /* 0x00000010ff037803 */ /* 0x000fc80000000000 */
[----:B------:R-:W-:Y:S02]  /*1d230*/  ISETP.NE.AND P3, PT, R3, RZ, PT ;  /* 0x000000ff0300720c */ /* 0x000fe40003f65270 */
[-C--:B------:R-:W-:Y:S02]  /*1d240*/  @!P0 LEA.HI.X R3, R27, R4.reuse, R28, 0x2, P6 ;  /* 0x000000041b038211 */ /* 0x080fe400030f141c */
[----:B------:R-:W-:Y:S01]  /*1d250*/  @!P1 LEA.HI.X R9, R29, R4, R30, 0x2, P3 ;  /* 0x000000041d099211 */ /* 0x000fe200018f141e */
[----:B------:R-:W-:Y:S01]  /*1d260*/  @!P2 ST.E.64 [R10.64], R104 ;  /* 0x000000680a00a985 */ /* 0x000fe2000c101b0a */
[----:B------:R-:W-:-:S03]  /*1d270*/  ISETP.GE.AND P3, PT, R23, c[0x0][0x3c8], PT ;  /* 0x0000f20017007a0c */ /* 0x000fc60003f66270 */
[----:B------:R1:W-:Y:S04]  /*1d280*/  @!P1 ST.E.64 [R8.64], R108 ;  /* 0x0000006c08009985 */ /* 0x0003e8000c101b0a */
[----:B------:R2:W-:Y:S01]  /*1d290*/  @!P0 ST.E.64 [R2.64], R112 ;  /* 0x0000007002008985 */ /* 0x0005e2000c101b0a */
[----:B-1----:R-:W-:Y:S02]  /*1d2a0*/  @!P5 LEA R8, P0, R25, R0, 0x2 ;  /* 0x000000001908d211 */ /* 0x002fe400078010ff */
[----:B--2---:R-:W-:-:S13]  /*1d2b0*/  ISETP.GE.AND P4, PT, R14, c[0x0][0x3c8], PT ;  /* 0x0000f2000e007a0c */ /* 0x004fda0003f86270 */
[----:B------:R-:W-:Y:S02]  /*1d2c0*/  @!P4 LEA R2, P6, R14, R0, 0x2 ;  /* 0x000000000e02c211 */ /* 0x000fe400078c10ff */
[----:B------:R-:W-:Y:S02]  /*1d2d0*/  ISETP.GE.AND P2, PT, R21, c[0x0][0x3c8], PT ;  /* 0x0000f20015007a0c */ /* 0x000fe40003f46270 */
[----:B---3--:R-:W-:Y:S02]  /*1d2e0*/  ISETP.GE.AND P1, PT, R19, c[0x0][0x3c8], PT ;  /* 0x0000f20013007a0c */ /* 0x008fe40003f26270 */
[----:B-----5:R-:W-:-:S05]  /*1d2f0*/  @!P5 LEA.HI.X R9, R25, R4, R26, 0x2, P0 ;  /* 0x000000041909d211 */ /* 0x020fca00000f141a */
[----:B------:R-:W-:Y:S01]  /*1d300*/  @!P5 ST.E.64 [R8.64], R116 ;  /* 0x000000740800d985 */ /* 0x000fe2000c101b0a */
[----:B----4-:R-:W-:Y:S02]  /*1d310*/  @!P4 LEA.HI.X R3, R14, R4, R15, 0x2, P6 ;  /* 0x000000040e03c211 */ /* 0x010fe400030f140f */
[-C--:B------:R-:W-:Y:S02]  /*1d320*/  @!P3 LEA R14, P5, R23, R0.reuse, 0x2 ;  /* 0x00000000170eb211 */ /* 0x080fe400078a10ff */
[----:B------:R-:W-:Y:S01]  /*1d330*/  ISETP.GE.AND P0, PT, R13, c[0x0][0x3c8], PT ;  /* 0x0000f2000d007a0c */ /* 0x000fe20003f06270 */
[----:B------:R1:W-:Y:S01]  /*1d340*/  @!P4 ST.E.64 [R2.64], R120 ;  /* 0x000000780200c985 */ /* 0x0003e2000c101b0a */
[----:B------:R-:W-:-:S04]  /*1d350*/  @!P2 LEA R10, P6, R21, R0, 0x2 ;  /* 0x00000000150aa211 */ /* 0x000fc800078c10ff */
[----:B------:R-:W-:-:S05]  /*1d360*/  @!P2 LEA.HI.X R11, R21, R4, R22, 0x2, P6 ;  /* 0x00000004150ba211 */ /* 0x000fca00030f1416 */
[----:B-1----:R-:W-:-:S04]  /*1d370*/  P2R R2, PR, RZ, 0x20 ;  /* 0x00000020ff027803 */ /* 0x002fc80000000000 */
[----:B------:R-:W-:Y:S02]  /*1d380*/  ISETP.NE.AND P4, PT, R2, RZ, PT ;  /* 0x000000ff0200720c */ /* 0x000fe40003f85270 */
[----:B------:R-:W-:Y:S02]  /*1d390*/  @!P1 LEA R8, P5, R19, R0, 0x2 ;  /* 0x0000000013089211 */ /* 0x000fe400078a10ff */
[----:B------:R-:W-:Y:S02]  /*1d3a0*/  @!P3 LEA.HI.X R15, R23, R4, R24, 0x2, P4 ;  /* 0x00000004170fb211 */ /* 0x000fe400020f1418 */
[----:B------:R-:W-:Y:S02]  /*1d3b0*/  @!P0 LEA R2, P4, R13, R0, 0x2 ;  /* 0x000000000d028211 */ /* 0x000fe400078810ff */
[-C--:B------:R-:W-:Y:S02]  /*1d3c0*/  @!P1 LEA.HI.X R9, R19, R4.reuse, R20, 0x2, P5 ;  /* 0x0000000413099211 */ /* 0x080fe400028f1414 */
[----:B------:R-:W-:Y:S01]  /*1d3d0*/  @!P0 LEA.HI.X R3, R13, R4, R18, 0x2, P4 ;  /* 0x000000040d038211 */ /* 0x000fe200020f1412 */
[----:B------:R1:W-:Y:S04]  /*1d3e0*/  @!P3 ST.E.64 [R14.64], R124 ;  /* 0x0000007c0e00b985 */ /* 0x0003e8000c101b0a */
[----:B------:R1:W-:Y:S04]  /*1d3f0*/  @!P2 ST.E.64 [R10.64], R128 ;  /* 0x000000800a00a985 */ /* 0x0003e8000c101b0a */
[----:B------:R1:W-:Y:S04]  /*1d400*/  @!P1 ST.E.64 [R8.64], R132 ;  /* 0x0000008408009985 */ /* 0x0003e8000c101b0a */
[----:B------:R1:W-:Y:S02]  /*1d410*/  @!P0 ST.E.64 [R2.64], R136 ;  /* 0x0000008802008985 */ /* 0x0003e4000c101b0a */
.L_x_2473:
[----:B------:R-:W-:Y:S05]  /*1d420*/  BSYNC B0 ;  /* 0x0000000000007941 */ /* 0x000fea0003800000 */
.L_x_2472:
[----:B------:R-:W-:Y:S05]  /*1d430*/  BRA.DIV ~URZ, `(.L_x_2474) ;  /* 0x00004ce27f007947 */ /* 0x000fea000b800000 */
[----:B--2---:R2:W1:Y:S04]  /*1d440*/  SHFL.IDX PT, R4, R5, 0x1, 0x1c1f ;  /* 0x003c1f0005047f89 */ /* 0x00446800000e0000 */
[----:B----4-:R2:W4:Y:S02]  /*1d450*/  SHFL.IDX PT, R0, R6, 0x1, 0x1c1f ;  /* 0x003c1f0006007f89 */ /* 0x01052400000e0000 */
.L_x_2568:
[----:B------:R-:W-:-:S13]  /*1d460*/  ISETP.GE.AND P0, PT, R16, R17, PT ;  /* 0x000000111000720c */ /* 0x000fda0003f06270 */
[----:B------:R-:W-:Y:S05]  /*1d470*/  @P0 BRA `(.L_x_2469) ;  /* 0x00001a5000000947 */ /* 0x000fea0003800000 */
[----:B-1----:R-:W5:Y:S04]  /*1d480*/  LDL R8, [R1+0x158] ;  /* 0x0001580001087983 */ /* 0x002f680000100800 */
[----:B--23--:R-:W2:Y:S04]  /*1d490*/  LDL R6, [R1+0x154] ;  /* 0x0001540001067983 */ /* 0x00cea80000100800 */
[----:B------:R-:W3:Y:S04]  /*1d4a0*/  LDL R23, [R1+0x150] ;  /* 0x0001500001177983 */ /* 0x000ee80000100800 */
        /* <DEDUP_REMOVED lines=25> */
[C---:B------:R-:W-:Y:S02]  /*1d640*/  @!P2 LEA R10, P3, R6.reuse, R0, 0x2 ;  /* 0x00000000060aa211 */ /* 0x040fe400078610ff */
        /* <DEDUP_REMOVED lines=181> */
.L_x_2454:
[----:B------:R-:W2:Y:S01]  /*1e1a0*/  LDL R8, [R1+0xac] ;  /* 0x0000ac0001087983 */ /* 0x000ea20000100800 */
[----:B------:R-:W-:Y:S02]  /*1e1b0*/  ISETP.NE.U32.AND P0, PT, RZ, c[0x0][0x508], PT ;  /* 0x00014200ff007a0c */ /* 0x000fe40003f05070 */
[----:B------:R-:W-:Y:S01]  /*1e1c0*/  ISETP.NE.U32.AND P2, PT, RZ, c[0x0][0x500], PT ;  /* 0x00014000ff007a0c */ /* 0x000fe20003f45070 */
[----:B------:R-:W4:Y:S01]  /*1e1d0*/  LDL.LU R6, [R1+0xb0] ;  /* 0x0000b00001067983 */ /* 0x000f220000300800 */
[----:B------:R-:W-:Y:S02]  /*1e1e0*/  ISETP.NE.AND.EX P0, PT, RZ, c[0x0][0x50c], PT, P0 ;  /* 0x00014300ff007a0c */ /* 0x000fe40003f05300 */
[----:B------:R-:W-:Y:S01]  /*1e1f0*/  ISETP.NE.AND.EX P2, PT, RZ, c[0x0][0x504], PT, P2 ;  /* 0x00014100ff007a0c */ /* 0x000fe20003f45320 */
[----:B------:R-:W-:Y:S02]  /*1e200*/  IMAD.MOV.U32 R4, RZ, RZ, 0x4 ;  /* 0x00000004ff047424 */ /* 0x000fe400078e00ff */
[----:B------:R-:W-:-:S02]  /*1e210*/  IMAD.MOV.U32 R21, RZ, RZ, c[0x0][0x388] ;  /* 0x0000e200ff157624 */ /* 0x000fc400078e00ff */
[----:B------:R-:W-:Y:S02]  /*1e220*/  IMAD.MOV.U32 R0, RZ, RZ, RZ ;  /* 0x000000ffff007224 */ /* 0x000fe400078e00ff */
[----:B--2---:R-:W-:-:S04]  /*1e230*/  IMAD.WIDE R2, R8, R4, c[0x0][0x500] ;  /* 0x0001400008027625 */ /* 0x004fc800078e0204 */
[----:B------:R-:W-:Y:S02]  /*1e240*/  @P0 IMAD.WIDE R4, R8, R4, c[0x0][0x508] ;  /* 0x0001420008040625 */ /* 0x000fe400078e0204 */
[----:B------:R2:W5:Y:S04]  /*1e250*/  @P2 LDG.E R0, [R2.64] ;  /* 0x0000000a02002981 */ /* 0x000568000c1e1900 */
[----:B------:R2:W5:Y:S01]  /*1e260*/  @P0 LDG.E R21, [R4.64] ;  /* 0x0000000a04150981 */ /* 0x000562000c1e1900 */
[----:B----4-:R-:W-:-:S04]  /*1e270*/  ISETP.NE.AND P1, PT, R6, RZ, PT ;  /* 0x000000ff0600720c */ /* 0x010fc80003f25270 */
[----:B------:R-:W-:Y:S01]  /*1e280*/  SEL R22, R6, c[0x0][0x3d4], P1 ;  /* 0x0000f50006167a07 */ /* 0x000fe20000800000 */
[----:B------:R-:W-:Y:S05]  /*1e290*/  @P0 BRA `(.L_x_2475) ;  /* 0x0000004000000947 */ /* 0x000fea0003800000 */
[----:B------:R-:W-:Y:S05]  /*1e2a0*/  @!P2 BRA `(.L_x_2475) ;  /* 0x000000300000a947 */ /* 0x000fea0003800000 */
[----:B--2---:R2:W4:Y:S04]  /*1e2b0*/  LDG.E R4, [R2.64] ;  /* 0x0000000a02047981 */ /* 0x004528000c1e1900 */
[----:B--2---:R-:W4:Y:S02]  /*1e2c0*/  LDG.E R2, [R2.64+0x4] ;  /* 0x0000040a02027981 */ /* 0x004f24000c1e1900 */
[----:B----45:R-:W-:Y:S02]  /*1e2d0*/  IADD3 R21, -R4, R2, RZ ;  /* 0x0000000204157210 */ /* 0x030fe40007ffe1ff */
.L_x_2475:
[----:B--2---:R-:W2:Y:S01]  /*1e2e0*/  LDL.LU R3, [R1+0xa8] ;  /* 0x0000a80001037983 */ /* 0x004ea20000300800 */
[----:B------:R-:W-:Y:S01]  /*1e2f0*/  SHF.R.S32.HI R2, RZ, 0x1f, R8 ;  /* 0x0000001fff027819 */ /* 0x000fe20000011408 */
[----:B------:R-:W-:Y:S01]  /*1e300*/  BSSY B0, `(.L_x_2476) ;  /* 0x0000039000007945 */ /* 0x000fe20003800000 */
[----:B-----5:R-:W-:Y:S01]  /*1e310*/  SHF.R.S32.HI R20, RZ, 0x1f, R0 ;  /* 0x0000001fff147819 */ /* 0x020fe20000011400 */
[----:B------:R-:W4:Y:S01]  /*1e320*/  S2R R4, SR_TID.X ;  /* 0x0000000000047919 */ /* 0x000f220000002100 */
[----:B------:R-:W-:-:S02]  /*1e330*/  SEL R13, R8, RZ, !P2 ;  /* 0x000000ff080d7207 */ /* 0x000fc40005000000 */
[----:B------:R-:W-:Y:S02]  /*1e340*/  SEL R23, R2, RZ, !P2 ;  /* 0x000000ff02177207 */ /* 0x000fe40005000000 */
[----:B----4-:R-:W-:Y:S02]  /*1e350*/  ISETP.GT.AND P0, PT, R4, 0x7f, PT ;  /* 0x0000007f0400780c */ /* 0x010fe40003f04270 */
        /* <DEDUP_REMOVED lines=11> */
[----:B------:R4:W5:Y:S08]  /*1e410*/  LDC.64 R10, c[0x0][R2+0x170] ;  /* 0x00005c00020a7b82 */ /* 0x0009700000000a00 */
[----:B------:R4:W1:Y:S08]  /*1e420*/  LDC.64 R8, c[0x0][R2+0x168] ;  /* 0x00005a0002087b82 */ /* 0x0008700000000a00 */
[----:B------:R4:W3:Y:S08]  /*1e430*/  LDC.64 R16, c[0x0][R2+0x178] ;  /* 0x00005e0002107b82 */ /* 0x0008f00000000a00 */
[----:B------:R4:W2:Y:S02]  /*1e440*/  LDC.64 R14, c[0x0][R2+0x160] ;  /* 0x00005800020e7b82 */ /* 0x0008a40000000a00 */
[----:B----4-:R-:W-:-:S02]  /*1e450*/  IMAD.MOV.U32 R2, RZ, RZ, c[0x0][0x4e8] ;  /* 0x00013a00ff027624 */ /* 0x010fc400078e00ff */
[-C--:B-----5:R-:W-:Y:S02]  /*1e460*/  IMAD R3, R11, R13.reuse, RZ ;  /* 0x0000000d0b037224 */ /* 0x0a0fe400078e02ff */
[----:B------:R-:W-:Y:S01]  /*1e470*/  IMAD.WIDE.U32 R4, R10, R13, RZ ;  /* 0x0000000d0a047225 */ /* 0x000fe200078e00ff */
[----:B------:R-:W-:Y:S02]  /*1e480*/  ISETP.NE.AND P0, PT, R2, 0x1, PT ;  /* 0x000000010200780c */ /* 0x000fe40003f05270 */
[----:B------:R-:W-:Y:S01]  /*1e490*/  MOV R2, R18 ;  /* 0x0000001200027202 */ /* 0x000fe20000000f00 */
[----:B------:R-:W-:Y:S02]  /*1e4a0*/  IMAD R10, R10, R23, R3 ;  /* 0x000000170a0a7224 */ /* 0x000fe400078e0203 */
[-C--:B-1----:R-:W-:Y:S02]  /*1e4b0*/  IMAD R11, R9, R6.reuse, RZ ;  /* 0x00000006090b7224 */ /* 0x082fe400078e02ff */
[----:B------:R-:W-:-:S04]  /*1e4c0*/  IMAD.WIDE.U32 R8, R8, R6, RZ ;  /* 0x0000000608087225 */ /* 0x000fc800078e00ff */
[----:B------:R-:W-:Y:S01]  /*1e4d0*/  IMAD.IADD R11, R9, 0x1, R11 ;  /* 0x00000001090b7824 */ /* 0x000fe200078e020b */
[----:B------:R-:W-:Y:S01]  /*1e4e0*/  IADD3 R9, R5, R10, RZ ;  /* 0x0000000a05097210 */ /* 0x000fe20007ffe0ff */
[----:B------:R-:W-:-:S05]  /*1e4f0*/  @P0 IMAD.HI.U32 R19, R18, c[0x0][0x4ec], RZ ;  /* 0x00013b0012130a27 */ /* 0x000fca00078e00ff */
[----:B------:R-:W-:Y:S02]  /*1e500*/  @P0 SHF.R.U32.HI R2, RZ, c[0x0][0x4f0], R19 ;  /* 0x00013c00ff020a19 */ /* 0x000fe40000011613 */
[----:B------:R-:W-:-:S03]  /*1e510*/  IADD3 R19, P1, P0, R4, R8, R0 ;  /* 0x0000000804137210 */ /* 0x000fc6000783e000 */
[----:B------:R-:W-:Y:S01]  /*1e520*/  IMAD.MOV R8, RZ, RZ, -R2 ;  /* 0x000000ffff087224 */ /* 0x000fe200078e0a02 */
[----:B------:R-:W-:Y:S02]  /*1e530*/  IADD3.X R11, R9, R11, R20, P1, P0 ;  /* 0x0000000b090b7210 */ /* 0x000fe40000fe0414 */
[----:B--2---:R-:W-:-:S05]  /*1e540*/  SEL R3, R24, RZ, P2 ;  /* 0x000000ff18037207 */ /* 0x004fca0001000000 */
[-C--:B---3--:R-:W-:Y:S02]  /*1e550*/  IMAD R10, R17, R3.reuse, RZ ;  /* 0x00000003110a7224 */ /* 0x088fe400078e02ff */
[----:B------:R-:W-:-:S04]  /*1e560*/  IMAD.WIDE.U32 R4, R16, R3, RZ ;  /* 0x0000000310047225 */ /* 0x000fc800078e00ff */
[----:B------:R-:W-:Y:S01]  /*1e570*/  IMAD R3, R8, c[0x0][0x4e8], R18 ;  /* 0x00013a0008037a24 */ /* 0x000fe200078e0212 */
[----:B------:R-:W-:Y:S02]  /*1e580*/  IADD3 R9, R5, R10, RZ ;  /* 0x0000000a05097210 */ /* 0x000fe40007ffe0ff */
[----:B------:R-:W-:Y:S02]  /*1e590*/  IADD3 R4, P1, P0, R2, R19, R4 ;  /* 0x0000001302047210 */ /* 0x000fe4000783e004 */
[----:B------:R-:W-:Y:S01]  /*1e5a0*/  SHF.R.S32.HI R5, RZ, 0x1f, R2 ;  /* 0x0000001fff057819 */ /* 0x000fe20000011402 */
[----:B------:R-:W-:Y:S01]  /*1e5b0*/  IMAD R2, R15, R3, RZ ;  /* 0x000000030f027224 */ /* 0x000fe200078e02ff */
[----:B------:R-:W-:Y:S02]  /*1e5c0*/  SHF.R.S32.HI R8, RZ, 0x1f, R3 ;  /* 0x0000001fff087819 */ /* 0x000fe40000011403 */
[----:B------:R-:W-:Y:S01]  /*1e5d0*/  IADD3.X R5, R5, R11, R9, P1, P0 ;  /* 0x0000000b05057210 */ /* 0x000fe20000fe0409 */
[----:B------:R-:W-:-:S02]  /*1e5e0*/  IMAD.MOV.U32 R9, RZ, RZ, c[0x0][0x4a8] ;  /* 0x00012a00ff097624 */ /* 0x000fc400078e00ff */
        /* <DEDUP_REMOVED lines=10> */
.L_x_2477:
[----:B------:R-:W-:Y:S05]  /*1e690*/  BSYNC B0 ;  /* 0x0000000000007941 */ /* 0x000fea0003800000 */
.L_x_2476:
[----:B------:R-:W-:-:S13]  /*1e6a0*/  ISETP.GT.AND P0, PT, R22, 0x1, PT ;  /* 0x000000011600780c */ /* 0x000fda0003f04270 */
[----:B------:R-:W-:Y:S05]  /*1e6b0*/  @P0 BRA `(.L_x_2469) ;  /* 0x0000081000000947 */ /* 0x000fea0003800000 */
[----:B------:R-:W2:Y:S01]  /*1e6c0*/  LDL.LU R9, [R1+0xa0] ;  /* 0x0000a00001097983 */ /* 0x000ea20000300800 */
[----:B-1----:R-:W-:Y:S01]  /*1e6d0*/  MOV R2, c[0x0][0x4e8] ;  /* 0x00013a0000027a02 */ /* 0x002fe20000000f00 */
[----:B------:R-:W-:Y:S02]  /*1e6e0*/  IMAD R4, R20, c[0x0][0x3a0], RZ ;  /* 0x0000e80014047a24 */ /* 0x000fe400078e02ff */
[----:B------:R-:W-:Y:S01]  /*1e6f0*/  IMAD R5, R23, c[0x0][0x3f0], RZ ;  /* 0x0000fc0017057a24 */ /* 0x000fe200078e02ff */
[----:B------:R-:W-:Y:S01]  /*1e700*/  ISETP.NE.AND P0, PT, R2, 0x1, PT ;  /* 0x000000010200780c */ /* 0x000fe20003f05270 */
[----:B------:R-:W-:-:S04]  /*1e710*/  IMAD.WIDE.U32 R2, R0, c[0x0][0x3a0], RZ ;  /* 0x0000e80000027a25 */ /* 0x000fc800078e00ff */
[----:B------:R-:W-:Y:S01]  /*1e720*/  IMAD R0, R0, c[0x0][0x3a4], R4 ;  /* 0x0000e90000007a24 */ /* 0x000fe200078e0204 */
[----:B------:R-:W-:-:S04]  /*1e730*/  LEA R4, R146, R145, 0x5 ;  /* 0x0000009192047211 */ /* 0x000fc800078e28ff */
[----:B------:R-:W-:-:S05]  /*1e740*/  IADD3 R3, R3, R0, RZ ;  /* 0x0000000003037210 */ /* 0x000fca0007ffe0ff */
[----:B------:R-:W-:-:S04]  /*1e750*/  IMAD.WIDE.U32 R2, R6, c[0x0][0x3e8], R2 ;  /* 0x0000fa0006027a25 */ /* 0x000fc800078e0002 */
[----:B------:R-:W-:-:S04]  /*1e760*/  IMAD R3, R6, c[0x0][0x3ec], R3 ;  /* 0x0000fb0006037a24 */ /* 0x000fc800078e0203 */
[----:B------:R-:W-:Y:S01]  /*1e770*/  IMAD.WIDE.U32 R2, R13, c[0x0][0x3f0], R2 ;  /* 0x0000fc000d027a25 */ /* 0x000fe200078e0002 */
[----:B--2---:R-:W-:-:S04]  /*1e780*/  IADD3 R4, R9, R4, RZ ;  /* 0x0000000409047210 */ /* 0x004fc80007ffe0ff */
[----:B------:R-:W-:Y:S01]  /*1e790*/  MOV R0, R4 ;  /* 0x0000000400007202 */ /* 0x000fe20000000f00 */
[----:B------:R-:W-:-:S05]  /*1e7a0*/  @P0 IMAD.HI.U32 R8, R4, c[0x0][0x4ec], RZ ;  /* 0x00013b0004080a27 */ /* 0x000fca00078e00ff */
[----:B------:R-:W-:Y:S01]  /*1e7b0*/  @P0 SHF.R.U32.HI R0, RZ, c[0x0][0x4f0], R8 ;  /* 0x00013c00ff000a19 */ /* 0x000fe20000011608 */
[----:B------:R-:W-:Y:S01]  /*1e7c0*/  IMAD R8, R13, c[0x0][0x3f4], R5 ;  /* 0x0000fd000d087a24 */ /* 0x000fe200078e0205 */
[----:B------:R-:W-:Y:S02]  /*1e7d0*/  IADD3 R13, R145, R9, RZ ;  /* 0x00000009910d7210 */ /* 0x000fe40007ffe0ff */
[----:B------:R-:W-:Y:S02]  /*1e7e0*/  SHF.R.S32.HI R6, RZ, 0x1f, R0 ;  /* 0x0000001fff067819 */ /* 0x000fe40000011400 */
[----:B------:R-:W-:Y:S02]  /*1e7f0*/  IADD3 R5, -R0, RZ, RZ ;  /* 0x000000ff00057210 */ /* 0x000fe40007ffe1ff */
[----:B------:R-:W-:Y:S01]  /*1e800*/  IADD3 R3, R3, R8, RZ ;  /* 0x0000000803037210 */ /* 0x000fe20007ffe0ff */
[----:B------:R-:W-:Y:S02]  /*1e810*/  IMAD R6, R6, c[0x0][0x3e0], RZ ;  /* 0x0000f80006067a24 */ /* 0x000fe400078e02ff */
[----:B------:R-:W-:-:S02]  /*1e820*/  IMAD R4, R5, c[0x0][0x4e8], R4 ;  /* 0x00013a0005047a24 */ /* 0x000fc400078e0204 */
        /* <DEDUP_REMOVED lines=12> */
.L_x_2569:
[----:B------:R-:W-:Y:S05]  /*1e8f0*/  BRA.DIV ~URZ, `(.L_x_2479) ;  /* 0x000039627f007947 */ /* 0x000fea000b800000 */
[----:B------:R4:W1:Y:S02]  /*1e900*/  SHFL.IDX PT, R0, R16, RZ, 0x181f ;  /* 0x00181fff10007589 */ /* 0x00086400000e0000 */
.L_x_2570:
        /* <DEDUP_REMOVED lines=20> */
.L_x_2481:
[----:B------:R-:W-:Y:S05]  /*1ea50*/  BSYNC B0 ;  /* 0x0000000000007941 */ /* 0x000fea0003800000 */
.L_x_2480:
[----:B------:R-:W-:Y:S05]  /*1ea60*/  BRA.DIV ~URZ, `(.L_x_2482) ;  /* 0x000038627f007947 */ /* 0x000fea000b800000 */
[----:B--2---:R2:W3:Y:S04]  /*1ea70*/  SHFL.IDX PT, R4, R5, 0x1, 0x181f ;  /* 0x00381f0005047f89 */ /* 0x0044e800000e0000 */
[----:B-1----:R2:W1:Y:S02]  /*1ea80*/  SHFL.IDX PT, R0, R16, 0x1, 0x181f ;  /* 0x00381f0010007f89 */ /* 0x00246400000e0000 */
.L_x_2571:
        /* <DEDUP_REMOVED lines=20> */
.L_x_2484:
[----:B------:R-:W-:Y:S05]  /*1ebd0*/  BSYNC B0 ;  /* 0x0000000000007941 */ /* 0x000fea0003800000 */
.L_x_2483:
[----:B------:R-:W-:Y:S05]  /*1ebe0*/  BRA.DIV ~URZ, `(.L_x_2485) ;  /* 0x000037b27f007947 */ /* 0x000fea000b800000 */
[----:B---3--:R3:W2:Y:S02]  /*1ebf0*/  SHFL.IDX PT, R4, R5, 0x2, 0x181f ;  /* 0x00581f0005047f89 */ /* 0x0086a400000e0000 */
.L_x_2572:
[----:B------:R-:W-:Y:S05]  /*1ec00*/  BRA.DIV ~URZ, `(.L_x_2486) ;  /* 0x000038027f007947 */ /* 0x000fea000b800000 */
[----:B-1----:R1:W3:Y:S02]  /*1ec10*/  SHFL.IDX PT, R0, R16, 0x2, 0x181f ;  /* 0x00581f0010007f89 */ /* 0x0022e400000e0000 */
.L_x_2573:
        /* <DEDUP_REMOVED lines=8> */
[-C--:B---3--:R-:W-:Y:S02]  /*1eca0*/  @!P3 LEA R14, P4, R140, R0.reuse, 0x1 ;  /* 0x000000008c0eb211 */ /* 0x088fe400078808ff */
        /* <DEDUP_REMOVED lines=11> */
.L_x_2488:
[----:B------:R-:W-:Y:S05]  /*1ed60*/  BSYNC B0 ;  /* 0x0000000000007941 */ /* 0x000fea0003800000 */
.L_x_2487:
[----:B------:R-:W-:Y:S05]  /*1ed70*/  BRA.DIV ~URZ, `(.L_x_2489) ;  /* 0x000037027f007947 */ /* 0x000fea000b800000 */
[----:B--2---:R2:W1:Y:S04]  /*1ed80*/  SHFL.IDX PT, R4, R5, 0x3, 0x181f ;  /* 0x00781f0005047f89 */ /* 0x00446800000e0000 */
[----:B---3--:R2:W3:Y:S02]  /*1ed90*/  SHFL.IDX PT, R0, R16, 0x3, 0x181f ;  /* 0x00781f0010007f89 */ /* 0x0084e400000e0000 */
.L_x_2574:
[----:B------:R-:W-:-:S04]  /*1eda0*/  IADD3 R13, R13, 0x60, RZ ;  /* 0x000000600d0d7810 */ /* 0x000fc80007ffe0ff */
        /* <DEDUP_REMOVED lines=18> */
.L_x_2469:
[----:B------:R-:W-:Y:S05]  /*1eed0*/  BSYNC B1 ;  /* 0x0000000000017941 */ /* 0x000fea0003800000 */
.L_x_2453:
[----:B-1----:R1:W5:Y:S01]  /*1eee0*/  LDL R11, [R1+0xac] ;  /* 0x0000ac00010b7983 */ /* 0x0023620000100800 */
[----:B------:R-:W-:-:S13]  /*1eef0*/  ISETP.NE.AND P0, PT, RZ, UR8, PT ;  /* 0x00000008ff007c0c */ /* 0x000fda000bf05270 */
[----:B------:R-:W-:Y:S01]  /*1ef00*/  @P0 WARPSYNC 0xffffffff ;  /* 0xffffffff00000948 */ /* 0x000fe20003800000 */
[----:B------:R-:W-:Y:S06]  /*1ef10*/  @P0 BAR.SYNC.DEFER_BLOCKING 0x5, 0x100 ;  /* 0x0144000000000b1d */ /* 0x000fec0000010000 */
[----:B-----5:R-:W5:Y:S02]  /*1ef20*/  @P0 LDS.128 R8, [0x20080] ;  /* 0x02008000ff080984 */ /* 0x020f640000000c00 */
[----:B-----5:R-:W-:Y:S01]  /*1ef30*/  IMAD.MOV.U32 R2, RZ, RZ, R8 ;  /* 0x000000ffff027224 */ /* 0x020fe200078e0008 */
[----:B---34-:R-:W-:Y:S01]  /*1ef40*/  MOV R0, R9 ;  /* 0x0000000900007202 */ /* 0x018fe20000000f00 */
[----:B------:R1:W-:Y:S04]  /*1ef50*/  @P0 STL.64 [R1+0xa8], R10 ;  /* 0x0000a80a01000387 */ /* 0x0003e80000100a00 */
[----:B------:R1:W-:Y:S04]  /*1ef60*/  @P0 STL [R1+0x15c], R0 ;  /* 0x00015c0001000387 */ /* 0x0003e80000100800 */
[----:B------:R1:W-:Y:S04]  /*1ef70*/  @P0 STL [R1+0xd4], R2 ;  /* 0x0000d40201000387 */ /* 0x0003e80000100800 */
[----:B------:R-:W-:Y:S06]  /*1ef80*/  @P0 BAR.ARV 0x4, 0x100 ;  /* 0x0104000000000b1d */ /* 0x000fec0000002000 */
[----:B------:R-:W-:Y:S05]  /*1ef90*/  @P0 BRA `(.L_x_2490) ;  /* 0x0000106000000947 */ /* 0x000fea0003800000 */
[----:B-1----:R-:W1:Y:S01]  /*1efa0*/  S2R R0, SR_TID.X ;  /* 0x0000000000007919 */ /* 0x002e620000002100 */
[----:B------:R-:W-:Y:S01]  /*1efb0*/  IMAD.MOV.U32 R8, RZ, RZ, RZ ;  /* 0x000000ffff087224 */ /* 0x000fe200078e00ff */
[----:B-1----:R-:W-:-:S04]  /*1efc0*/  LOP3.LUT R14, R0, 0x1f, RZ, 0xc0, !PT ;  /* 0x0000001f000e7812 */ /* 0x002fc800078ec0ff */
[----:B------:R-:W-:Y:S01]  /*1efd0*/  ISETP.NE.AND P6, PT, R14, 0x1f, PT ;  /* 0x0000001f0e00780c */ /* 0x000fe20003fc5270 */
[----:B------:R-:W-:Y:S10]  /*1efe0*/  BRA.DIV ~URZ, `(.L_x_2491) ;  /* 0x000035627f007947 */ /* 0x000ff4000b800000 */
[----:B------:R1:W3:Y:S02]  /*1eff0*/  SHFL.IDX PT, R10, R147, RZ, 0x1f ;  /* 0x00001fff930a7589 */ /* 0x0002e400000e0000 */
.L_x_2575:
[----:B------:R-:W-:Y:S05]  /*1f000*/  BRA.DIV ~URZ, `(.L_x_2492) ;  /* 0x000035b27f007947 */ /* 0x000fea000b800000 */
[----:B------:R4:W1:Y:S02]  /*1f010*/  SHFL.IDX PT, R9, R147, 0x1, 0x1f ;  /* 0x00201f0093097f89 */ /* 0x00086400000e0000 */
.L_x_2576:
[----:B------:R-:W5:Y:S01]  /*1f020*/  LDL R0, [R1+0xac] ;  /* 0x0000ac0001007983 */ /* 0x000f620000100800 */
[----:B--2---:R-:W-:Y:S02]  /*1f030*/  IMAD.MOV.U32 R6, RZ, RZ, RZ ;  /* 0x000000ffff067224 */ /* 0x004fe400078e00ff */
[----:B-----5:R-:W-:-:S05]  /*1f040*/  IMAD.IADD R0, R0, 0x1, R14 ;  /* 0x0000000100007824 */ /* 0x020fca00078e020e */
[----:B------:R-:W-:-:S13]  /*1f050*/  ISETP.GE.OR P0, PT, R0, c[0x0][0x53c], !P6 ;  /* 0x00014f0000007a0c */ /* 0x000fda0007706670 */
[----:B------:R-:W-:Y:S01]  /*1f060*/  @!P0 MOV R2, 0x4 ;  /* 0x0000000400028802 */ /* 0x000fe20000000f00 */
[----:B------:R-:W-:-:S04]  /*1f070*/  @!P0 IMAD.MOV.U32 R4, RZ, RZ, 0x4 ;  /* 0x00000004ff048424 */ /* 0x000fc800078e00ff */
        /* <DEDUP_REMOVED lines=12> */
[----:B------:R2:W4:Y:S02]  /*1f140*/  SHFL.UP PT, R4, R0, 0x1, RZ ;  /* 0x0420000000047989 */ /* 0x00052400000e00ff */
.L_x_2577:
[----:B----4-:R-:W-:-:S04]  /*1f150*/  SEL R4, R4, RZ, P5 ;  /* 0x000000ff04047207 */ /* 0x010fc80002800000 */
[----:B--2---:R-:W-:Y:S01]  /*1f160*/  IADD3 R0, R0, R4, RZ ;  /* 0x0000000400007210 */ /* 0x004fe20007ffe0ff */
[----:B------:R-:W-:Y:S05]  /*1f170*/  BRA.DIV ~URZ, `(.L_x_2494) ;  /* 0x000034f27f007947 */ /* 0x000fea000b800000 */
        /* <DEDUP_REMOVED lines=12> */
[----:B------:R2:W4:Y:S02]  /*1f240*/  SHFL.IDX PT, R0, R4, 0x1f, 0x1f ;  /* 0x03e01f0004007f89 */ /* 0x00052400000e0000 */
.L_x_2578:
[----:B----4-:R-:W-:Y:S01]  /*1f250*/  IMAD R0, R0, c[0x0][0x538], RZ ;  /* 0x00014e0000007a24 */ /* 0x010fe200078e02ff */
[----:B------:R-:W-:Y:S04]  /*1f260*/  BSSY B1, `(.L_x_2495) ;  /* 0x00000cc000017945 */ /* 0x000fe80003800000 */
[----:B-1----:R-:W-:-:S04]  /*1f270*/  IADD3 R9, R0, R9, RZ ;  /* 0x0000000900097210 */ /* 0x002fc80007ffe0ff */
[----:B---3--:R-:W-:-:S13]  /*1f280*/  ISETP.GT.AND P0, PT, R9, R10, PT ;  /* 0x0000000a0900720c */ /* 0x008fda0003f04270 */
[----:B------:R-:W-:Y:S05]  /*1f290*/  @P0 BRA `(.L_x_2496) ;  /* 0x0000026000000947 */ /* 0x000fea0003800000 */
.L_x_2500:
[----:B------:R-:W3:Y:S02]  /*1f2a0*/  LDL.LU R0, [R1+0xac] ;  /* 0x0000ac0001007983 */ /* 0x000ee40000300800 */
[----:B---3--:R-:W-:-:S04]  /*1f2b0*/  IADD3 R0, R0, 0x1f, RZ ;  /* 0x0000001f00007810 */ /* 0x008fc80007ffe0ff */
[----:B------:R-:W-:-:S13]  /*1f2c0*/  ISETP.GE.AND P0, PT, R0, c[0x0][0x53c], PT ;  /* 0x00014f0000007a0c */ /* 0x000fda0003f06270 */
[----:B------:R-:W-:Y:S05]  /*1f2d0*/  @P0 BRA `(.L_x_2497) ;  /* 0x00000bf000000947 */ /* 0x000fea0003800000 */
[----:B------:R1:W-:Y:S01]  /*1f2e0*/  STL [R1+0xac], R0 ;  /* 0x0000ac0001007387 */ /* 0x0003e20000100800 */
[----:B------:R-:W-:Y:S02]  /*1f2f0*/  MOV R6, RZ ;  /* 0x000000ff00067202 */ /* 0x000fe40000000f00 */
[----:B------:R-:W-:Y:S02]  /*1f300*/  MOV R8, RZ ;  /* 0x000000ff00087202 */ /* 0x000fe40000000f00 */
[----:B-1----:R-:W-:-:S04]  /*1f310*/  IADD3 R0, R0, R14, RZ ;  /* 0x0000000e00007210 */ /* 0x002fc80007ffe0ff */
[----:B------:R-:W-:-:S13]  /*1f320*/  ISETP.GE.OR P0, PT, R0, c[0x0][0x53c], !P6 ;  /* 0x00014f0000007a0c */ /* 0x000fda0007706670 */
[----:B--2---:R-:W-:Y:S02]  /*1f330*/  @!P0 MOV R4, 0x4 ;  /* 0x0000000400048802 */ /* 0x004fe40000000f00 */
        /* <DEDUP_REMOVED lines=8> */
.L_x_2579:
        /* <DEDUP_REMOVED lines=16> */
.L_x_2580:
[----:B--2---:R-:W-:-:S05]  /*1f4c0*/  IMAD R0, R0, c[0x0][0x538], RZ ;  /* 0x00014e0000007a24 */ /* 0x004fca00078e02ff */
[----:B------:R-:W-:-:S04]  /*1f4d0*/  IADD3 R9, R0, R9, RZ ;  /* 0x0000000900097210 */ /* 0x000fc80007ffe0ff */
[----:B------:R-:W-:-:S13]  /*1f4e0*/  ISETP.GT.AND P0, PT, R9, R10, PT ;  /* 0x0000000a0900720c */ /* 0x000fda0003f04270 */
[----:B-1----:R-:W-:Y:S05]  /*1f4f0*/  @!P0 BRA `(.L_x_2500) ;  /* 0xfffffda000008947 */ /* 0x002fea000383ffff */
.L_x_2496:
[----:B------:R-:W-:-:S05]  /*1f500*/  IADD3 R9, -R0, R9, RZ ;  /* 0x0000000900097210 */ /* 0x000fca0007ffe1ff */
[----:B------:R-:W-:-:S05]  /*1f510*/  IMAD R0, R4, c[0x0][0x538], R9 ;  /* 0x00014e0004007a24 */ /* 0x000fca00078e0209 */
[----:B------:R-:W-:Y:S01]  /*1f520*/  ISETP.GT.AND P0, PT, R0, R10, PT ;  /* 0x0000000a0000720c */ /* 0x000fe20003f04270 */
[----:B------:R-:W-:-:S12]  /*1f530*/  BRA.DIV ~URZ, `(.L_x_2501) ;  /* 0x000034e27f007947 */ /* 0x000fd8000b800000 */
[----:B------:R-:W-:-:S03]  /*1f540*/  VOTE.ANY R5, PT, !P0 ;  /* 0x0000000000057806 */ /* 0x000fc600040e0100 */
.L_x_2581:
[----:B------:R-:W3:Y:S01]  /*1f550*/  LDL.LU R2, [R1+0xac] ;  /* 0x0000ac0001027983 */ /* 0x000ee20000300800 */
[----:B------:R-:W3:Y:S02]  /*1f560*/  POPC R0, R5 ;  /* 0x0000000500007309 */ /* 0x000ee40000000000 */
[----:B---3--:R-:W-:-:S05]  /*1f570*/  IADD3 R2, R0, R2, RZ ;  /* 0x0000000200027210 */ /* 0x008fca0007ffe0ff */
[----:B------:R1:W-:Y:S01]  /*1f580*/  STL [R1+0xac], R2 ;  /* 0x0000ac0201007387 */ /* 0x0003e20000100800 */
[----:B------:R-:W-:Y:S05]  /*1f590*/  BRA.DIV ~URZ, `(.L_x_2502) ;  /* 0x000034d27f007947 */ /* 0x000fea000b800000 */
[----:B------:R3:W4:Y:S04]  /*1f5a0*/  SHFL.IDX PT, R6, R6, R0, 0x1f ;  /* 0x00001f0006067589 */ /* 0x00072800000e0000 */
[----:B------:R3:W1:Y:S02]  /*1f5b0*/  SHFL.IDX PT, R8, R8, R0, 0x1f ;  /* 0x00001f0008087589 */ /* 0x00066400000e0000 */
.L_x_2582:
[----:B------:R-:W-:Y:S01]  /*1f5c0*/  ISETP.NE.AND P0, PT, R5, RZ, PT ;  /* 0x000000ff0500720c */ /* 0x000fe20003f05270 */
[----:B------:R-:W-:-:S12]  /*1f5d0*/  BSSY B0, `(.L_x_2503) ;  /* 0x0000005000007945 */ /* 0x000fd80003800000 */
[----:B------:R-:W-:Y:S05]  /*1f5e0*/  @!P0 BRA `(.L_x_2504) ;  /* 0x0000003000008947 */ /* 0x000fea0003800000 */
[----:B---3--:R-:W-:Y:S01]  /*1f5f0*/  IADD3 R0, R0, -0x1, RZ ;  /* 0xffffffff00007810 */ /* 0x008fe20007ffe0ff */
[----:B------:R-:W-:Y:S05]  /*1f600*/  BRA.DIV ~URZ, `(.L_x_2505) ;  /* 0x000035327f007947 */ /* 0x000fea000b800000 */
[----:B------:R3:W2:Y:S02]  /*1f610*/  SHFL.IDX PT, R11, R4, R0, 0x1f ;  /* 0x00001f00040b7589 */ /* 0x0006a400000e0000 */
.L_x_2504:
[----:B------:R-:W-:Y:S05]  /*1f620*/  BSYNC B0 ;  /* 0x0000000000007941 */ /* 0x000fea0003800000 */
.L_x_2503:
[----:B--23--:R-:W-:Y:S01]  /*1f630*/  IMAD R0, R11, c[0x0][0x538], R9 ;  /* 0x00014e000b007a24 */ /* 0x00cfe200078e0209 */
[----:B-1----:R-:W-:Y:S01]  /*1f640*/  ISETP.NE.AND P0, PT, R8, 0x1, PT ;  /* 0x000000010800780c */ /* 0x002fe20003f05270 */
[----:B------:R-:W-:Y:S03]  /*1f650*/  BSSY B0, `(.L_x_2506) ;  /* 0x0000083000007945 */ /* 0x000fe60003800000 */
[----:B------:R1:W-:Y:S01]  /*1f660*/  STL [R1+0xd4], R0 ;  /* 0x0000d40001007387 */ /* 0x0003e20000100800 */
[----:B------:R-:W-:-:S08]  /*1f670*/  IADD3 R9, -R0, R10, RZ ;  /* 0x0000000a00097210 */ /* 0x000fd00007ffe1ff */
[----:B------:R-:W-:Y:S05]  /*1f680*/  @!P0 BRA `(.L_x_2507) ;  /* 0x000003e000008947 */ /* 0x000fea0003800000 */
[----:B----4-:R-:W-:Y:S02]  /*1f690*/  IABS R4, R6 ;  /* 0x0000000600047213 */ /* 0x010fe40000000000 */
[----:B------:R-:W-:Y:S02]  /*1f6a0*/  IABS R5, R8 ;  /* 0x0000000800057213 */ /* 0x000fe40000000000 */
[----:B------:R-:W2:Y:S01]  /*1f6b0*/  I2F.RP R2, R4 ;  /* 0x0000000400027306 */ /* 0x000ea20000209400 */
[----:B------:R-:W-:-:S07]  /*1f6c0*/  IABS R11, R6 ;  /* 0x00000006000b7213 */ /* 0x000fce0000000000 */
[----:B------:R-:W-:Y:S08]  /*1f6d0*/  I2F.RP R13, R5 ;  /* 0x00000005000d7306 */ /* 0x000ff00000209400 */
[----:B--2---:R-:W2:Y:S02]  /*1f6e0*/  MUFU.RCP R2, R2 ;  /* 0x0000000200027308 */ /* 0x004ea40000001000 */
[----:B--2---:R-:W-:-:S06]  /*1f6f0*/  IADD3 R2, R2, 0xffffffe, RZ ;  /* 0x0ffffffe02027810 */ /* 0x004fcc0007ffe0ff */
[----:B------:R-:W2:Y:S02]  /*1f700*/  F2I.FTZ.U32.TRUNC.NTZ R3, R2 ;  /* 0x0000000200037305 */ /* 0x000ea4000021f000 */
[----:B-12---:R-:W-:Y:S02]  /*1f710*/  IMAD.MOV R0, RZ, RZ, -R3 ;  /* 0x000000ffff007224 */ /* 0x006fe400078e0a03 */
[----:B------:R-:W-:Y:S02]  /*1f720*/  IMAD.MOV.U32 R2, RZ, RZ, RZ ;  /* 0x000000ffff027224 */ /* 0x000fe400078e00ff */
[----:B------:R-:W-:Y:S01]  /*1f730*/  IMAD.MOV.U32 R10, RZ, RZ, R0 ;  /* 0x000000ffff0a7224 */ /* 0x000fe200078e0000 */
[----:B------:R-:W-:-:S03]  /*1f740*/  IABS R0, R9 ;  /* 0x0000000900007213 */ /* 0x000fc60000000000 */
[----:B------:R-:W-:-:S04]  /*1f750*/  IMAD R10, R10, R4, RZ ;  /* 0x000000040a0a7224 */ /* 0x000fc800078e02ff */
[----:B------:R-:W-:-:S04]  /*1f760*/  IMAD.HI.U32 R10, R3, R10, R2 ;  /* 0x0000000a030a7227 */ /* 0x000fc800078e0002 */
[----:B------:R-:W-:Y:S02]  /*1f770*/  IMAD.MOV.U32 R2, RZ, RZ, R0 ;  /* 0x000000ffff027224 */ /* 0x000fe400078e0000 */
[----:B------:R-:W-:-:S05]  /*1f780*/  IMAD.MOV R0, RZ, RZ, -R11 ;  /* 0x000000ffff007224 */ /* 0x000fca00078e0a0b */
[----:B------:R-:W-:Y:S01]  /*1f790*/  MOV R3, R0 ;  /* 0x0000000000037202 */ /* 0x000fe20000000f00 */
        /* <DEDUP_REMOVED lines=45> */
.L_x_2507:
[----:B-1----:R-:W2:Y:S01]  /*1fa70*/  LDL R0, [R1+0xac] ;  /* 0x0000ac0001007983 */ /* 0x002ea20000100800 */
[----:B------:R-:W-:-:S04]  /*1fa80*/  IMAD.MOV.U32 R4, RZ, RZ, 0x4 ;  /* 0x00000004ff047424 */ /* 0x000fc800078e00ff */
[----:B--2---:R-:W-:-:S06]  /*1fa90*/  IMAD.WIDE R4, R0, R4, c[0x0][0x590] ;  /* 0x0001640000047625 */ /* 0x004fcc00078e0204 */
[----:B------:R-:W2:Y:S01]  /*1faa0*/  LDG.E R4, [R4.64] ;  /* 0x0000000a04047981 */ /* 0x000ea2000c1e1900 */
[----:B------:R-:W-:Y:S01]  /*1fab0*/  IABS R8, R9 ;  /* 0x0000000900087213 */ /* 0x000fe20000000000 */
[----:B--2-4-:R-:W-:-:S05]  /*1fac0*/  IMAD R10, R4, R6, RZ ;  /* 0x00000006040a7224 */ /* 0x014fca00078e02ff */
[-C--:B------:R-:W-:Y:S02]  /*1fad0*/  IABS R5, R10.reuse ;  /* 0x0000000a00057213 */ /* 0x080fe40000000000 */
[----:B------:R-:W-:Y:S02]  /*1fae0*/  IABS R11, R10 ;  /* 0x0000000a000b7213 */ /* 0x000fe40000000000 */
[----:B------:R-:W1:Y:S08]  /*1faf0*/  I2F.RP R2, R5 ;  /* 0x0000000500027306 */ /* 0x000e700000209400 */
[----:B-1----:R-:W1:Y:S02]  /*1fb00*/  MUFU.RCP R2, R2 ;  /* 0x0000000200027308 */ /* 0x002e640000001000 */
[----:B-1----:R-:W-:-:S06]  /*1fb10*/  IADD3 R2, R2, 0xffffffe, RZ ;  /* 0x0ffffffe02027810 */ /* 0x002fcc0007ffe0ff */
[----:B------:R-:W1:Y:S02]  /*1fb20*/  F2I.FTZ.U32.TRUNC.NTZ R3, R2 ;  /* 0x0000000200037305 */ /* 0x000e64000021f000 */
[----:B-1----:R-:W-:Y:S02]  /*1fb30*/  IMAD.MOV R0, RZ, RZ, -R3 ;  /* 0x000000ffff007224 */ /* 0x002fe400078e0a03 */
[----:B------:R-:W-:Y:S02]  /*1fb40*/  IMAD.MOV.U32 R2, RZ, RZ, RZ ;  /* 0x000000ffff027224 */ /* 0x000fe400078e00ff */
[----:B------:R-:W-:-:S04]  /*1fb50*/  IMAD R0, R0, R5, RZ ;  /* 0x0000000500007224 */ /* 0x000fc800078e02ff */
        /* <DEDUP_REMOVED lines=12> */
[----:B------:R-:W-:-:S04]  /*1fc20*/  IMAD.MOV.U32 R2, RZ, RZ, R0 ;  /* 0x000000ffff027224 */ /* 0x000fc800078e0000 */
[----:B------:R-:W-:Y:S01]  /*1fc30*/  @!P1 IMAD.MOV R2, RZ, RZ, -R2 ;  /* 0x000000ffff029224 */ /* 0x000fe200078e0a02 */
[----:B------:R-:W-:-:S05]  /*1fc40*/  @!P0 LOP3.LUT R2, RZ, R10, RZ, 0x33, !PT ;  /* 0x0000000aff028212 */ /* 0x000fca00078e33ff */
[----:B------:R-:W-:Y:S02]  /*1fc50*/  IMAD R11, R4, R2, RZ ;  /* 0x00000002040b7224 */ /* 0x000fe400078e02ff */
[----:B------:R-:W-:-:S03]  /*1fc60*/  IMAD.MOV R2, RZ, RZ, -R2 ;  /* 0x000000ffff027224 */ /* 0x000fc600078e0a02 */
[----:B------:R-:W-:Y:S01]  /*1fc70*/  IADD3 R0, -R11, c[0x0][0x538], RZ ;  /* 0x00014e000b007a10 */ /* 0x000fe20007ffe1ff */
[----:B------:R-:W-:Y:S02]  /*1fc80*/  IMAD R9, R10, R2, R9 ;  /* 0x000000020a097224 */ /* 0x000fe400078e0209 */
[----:B------:R-:W-:Y:S01]  /*1fc90*/  IMAD.MOV.U32 R2, RZ, RZ, RZ ;  /* 0x000000ffff027224 */ /* 0x000fe200078e00ff */
[----:B------:R-:W-:-:S04]  /*1fca0*/  IMNMX R0, R4, R0, PT ;  /* 0x0000000004007217 */ /* 0x000fc80003800200 */
[-C--:B------:R-:W-:Y:S02]  /*1fcb0*/  IABS R4, R0.reuse ;  /* 0x0000000000047213 */ /* 0x080fe40000000000 */
[----:B------:R-:W-:Y:S02]  /*1fcc0*/  IABS R10, R0 ;  /* 0x00000000000a7213 */ /* 0x000fe40000000000 */
[----:B------:R-:W1:Y:S08]  /*1fcd0*/  I2F.RP R3, R4 ;  /* 0x0000000400037306 */ /* 0x000e700000209400 */
[----:B-1----:R-:W1:Y:S02]  /*1fce0*/  MUFU.RCP R3, R3 ;  /* 0x0000000300037308 */ /* 0x002e640000001000 */
[----:B-1----:R-:W-:-:S06]  /*1fcf0*/  IADD3 R3, R3, 0xffffffe, RZ ;  /* 0x0ffffffe03037810 */ /* 0x002fcc0007ffe0ff */
[----:B------:R-:W1:Y:S02]  /*1fd00*/  F2I.FTZ.U32.TRUNC.NTZ R3, R3 ;  /* 0x0000000300037305 */ /* 0x000e64000021f000 */
[----:B-1----:R-:W-:-:S05]  /*1fd10*/  IADD3 R5, RZ, -R3, RZ ;  /* 0x80000003ff057210 */ /* 0x002fca0007ffe0ff */
[----:B------:R-:W-:Y:S01]  /*1fd20*/  IMAD.MOV.U32 R8, RZ, RZ, R5 ;  /* 0x000000ffff087224 */ /* 0x000fe200078e0005 */
        /* <DEDUP_REMOVED lines=21> */
.L_x_2508:
[----:B------:R-:W-:Y:S05]  /*1fe80*/  BSYNC B0 ;  /* 0x0000000000007941 */ /* 0x000fea0003800000 */
.L_x_2506:
[----:B------:R-:W-:-:S04]  /*1fe90*/  LOP3.LUT R2, RZ, R2, RZ, 0x33, !PT ;  /* 0x00000002ff027212 */ /* 0x000fc800078e33ff */
[----:B-1----:R-:W-:-:S05]  /*1fea0*/  IADD3 R0, R2, R6, RZ ;  /* 0x0000000602007210 */ /* 0x002fca0007ffe0ff */
[----:B------:R1:W-:Y:S01]  /*1feb0*/  STL [R1+0x15c], R0 ;  /* 0x00015c0001007387 */ /* 0x0003e20000100800 */
[----:B------:R-:W-:Y:S05]  /*1fec0*/  BRA `(.L_x_2509) ;  /* 0x0000005000007947 */ /* 0x000fea0003800000 */
.L_x_2497:
[----:B------:R-:W-:Y:S01]  /*1fed0*/  MOV R0, c[0x0][0x53c] ;  /* 0x00014f0000007a02 */ /* 0x000fe20000000f00 */
[----:B------:R1:W-:Y:S04]  /*1fee0*/  STL [R1+0xd4], R10 ;  /* 0x0000d40a01007387 */ /* 0x0003e80000100800 */
[----:B------:R1:W-:Y:S04]  /*1fef0*/  STL [R1+0x15c], RZ ;  /* 0x00015cff01007387 */ /* 0x0003e80000100800 */
[----:B------:R1:W-:Y:S04]  /*1ff00*/  STL [R1+0xa8], RZ ;  /* 0x0000a8ff01007387 */ /* 0x0003e80000100800 */
[----:B------:R1:W-:Y:S02]  /*1ff10*/  STL [R1+0xac], R0 ;  /* 0x0000ac0001007387 */ /* 0x0003e40000100800 */
.L_x_2509:
[----:B------:R-:W-:Y:S05]  /*1ff20*/  BSYNC B1 ;  /* 0x0000000000017941 */ /* 0x000fea0003800000 */
.L_x_2495:
[----:B-1----:R-:W3:Y:S04]  /*1ff30*/  LDL R0, [R1+0xd4] ;  /* 0x0000d40001007983 */ /* 0x002ee80000100800 */
[----:B--2---:R-:W2:Y:S04]  /*1ff40*/  LDL R4, [R1+0x15c] ;  /* 0x00015c0001047983 */ /* 0x004ea80000100800 */
[----:B------:R-:W4:Y:S04]  /*1ff50*/  LDL R3, [R1+0xa8] ;  /* 0x0000a80001037983 */ /* 0x000f280000100800 */
[----:B------:R-:W5:Y:S01]  /*1ff60*/  LDL R2, [R1+0xac] ;  /* 0x0000ac0001027983 */ /* 0x000f620000100800 */
[----:B------:R-:W-:Y:S03]  /*1ff70*/  WARPSYNC 0xffffffff ;  /* 0xffffffff00007948 */ /* 0x000fe60003800000 */
[----:B------:R-:W-:Y:S01]  /*1ff80*/  BAR.SYNC.DEFER_BLOCKING 0x4, 0x100 ;  /* 0x0104000000007b1d */ /* 0x000fe20000010000 */
[----:B------:R-:W-:-:S02]  /*1ff90*/  ISETP.NE.AND P0, PT, R14, RZ, PT ;  /* 0x000000ff0e00720c */ /* 0x000fc40003f05270 */
[----:B---3--:R-:W-:Y:S01]  /*1ffa0*/  MOV R8, R0 ;  /* 0x0000000000087202 */ /* 0x008fe20000000f00 */
[----:B--2---:R-:W-:Y:S02]  /*1ffb0*/  IMAD.MOV.U32 R9, RZ, RZ, R4 ;  /* 0x000000ffff097224 */ /* 0x004fe400078e0004 */
[----:B----4-:R-:W-:Y:S01]  /*1ffc0*/  IMAD.MOV.U32 R10, RZ, RZ, R3 ;  /* 0x000000ffff0a7224 */ /* 0x010fe200078e0003 */
[----:B-----5:R-:W-:-:S07]  /*1ffd0*/  MOV R11, R2 ;  /* 0x00000002000b7202 */ /* 0x020fce0000000f00 */
[----:B------:R1:W-:Y:S04]  /*1ffe0*/  @!P0 STS.128 [0x20080], R8 ;  /* 0x02008008ff008388 */ /* 0x0003e80000000c00 */
[----:B------:R-:W-:Y:S06]  /*1fff0*/  BAR.ARV 0x5, 0x100 ;  /* 0x0144000000007b1d */ /* 0x000fec0000002000 */
.L_x_2490:
[----:B-1----:R-:W3:Y:S02]  /*20000*/  LDL R0, [R1+0xac] ;  /* 0x0000ac0001007983 */ /* 0x002ee40000100800 */
[----:B---3--:R-:W-:-:S13]  /*20010*/  ISETP.GE.AND P0, PT, R0, c[0x0][0x53c], PT ;  /* 0x00014f0000007a0c */ /* 0x008fda0003f06270 */
[----:B--2---:R-:W-:Y:S01]  /*20020*/  @P0 CALL.REL.NOINC `(.L_x_2510) ;  /* 0x0000001000000944 */ /* 0x004fe20003c00000 */
[----:B------:R-:W-:Y:S05]  /*20030*/  BRA `(.L_x_2511) ;  /* 0xfffe21d000007947 */ /* 0x000fea000383ffff */
.L_x_2510:
[----:B------:R-:W-:Y:S05]  /*20040*/  EXIT ;  /* 0x000000000000794d */ /* 0x000fea0003800000 */
.L_x_2266:
[----:B------:R-:W-:Y:S01]  /*20050*/  IMAD.MOV.U32 R0, RZ, RZ, R5 ;  /* 0x000000ffff007224 */ /* 0x000fe200078e0005 */
[----:B------:R-:W-:Y:S02]  /*20060*/  MOV R3, 0x1 ;  /* 0x0000000100037802 */ /* 0x000fe40000000f00 */
[----:B------:R-:W-:Y:S02]  /*20070*/  MOV R2, 0x20090 ;  /* 0x0002009000027802 */ /* 0x000fe40000000f00 */
[----:B------:R-:W-:Y:S05]  /*20080*/  CALL.REL.NOINC `($__internal_41_$__cuda_sm70_shflsync_up_p) ;  /* 0x0000d8c000007944 */ /* 0x000fea0003c00000 */
[----:B------:R-:W-:Y:S01]  /*20090*/  MOV R0, R4 ;  /* 0x0000000400007202 */ /* 0x000fe20000000f00 */
[----:B------:R-:W-:Y:S05]  /*200a0*/  BRA `(.L_x_2512) ;  /* 0xfffe043000007947 */ /* 0x000fea000383ffff */
.L_x_2267:
[----:B------:R-:W-:Y:S01]  /*200b0*/  IMAD.MOV.U32 R0, RZ, RZ, R5 ;  /* 0x000000ffff007224 */ /* 0x000fe200078e0005 */
[----:B------:R-:W-:Y:S02]  /*200c0*/  MOV R3, 0x2 ;  /* 0x0000000200037802 */ /* 0x000fe40000000f00 */
[----:B------:R-:W-:Y:S02]  /*200d0*/  MOV R2, 0x200f0 ;  /* 0x000200f000027802 */ /* 0x000fe40000000f00 */
[----:B------:R-:W-:Y:S05]  /*200e0*/  CALL.REL.NOINC `($__internal_41_$__cuda_sm70_shflsync_up_p) ;  /* 0x0000d86000007944 */ /* 0x000fea0003c00000 */
[----:B------:R-:W-:Y:S01]  /*200f0*/  SEL R4, R4, RZ, P4 ;  /* 0x000000ff04047207 */ /* 0x000fe20002000000 */
[----:B------:R-:W-:Y:S01]  /*20100*/  IMAD.MOV.U32 R3, RZ, RZ, 0x4 ;  /* 0x00000004ff037424 */ /* 0x000fe200078e00ff */
[----:B------:R-:W-:-:S03]  /*20110*/  MOV R2, 0x20140 ;  /* 0x0002014000027802 */ /* 0x000fc60000000f00 */
[----:B------:R-:W-:Y:S02]  /*20120*/  IMAD.IADD R0, R5, 0x1, R4 ;  /* 0x0000000105007824 */ /* 0x000fe400078e0204 */
        /* <DEDUP_REMOVED lines=13> */
[----:B------:R-:W-:Y:S02]  /*20200*/  MOV R236, 0x1f ;  /* 0x0000001f00ec7802 */ /* 0x000fe40000000f00 */
[----:B------:R-:W-:Y:S01]  /*20210*/  MOV R3, 0x20250 ;  /* 0x0002025000037802 */ /* 0x000fe20000000f00 */
[----:B------:R-:W-:-:S04]  /*20220*/  IMAD.IADD R4, R0, 0x1, R4 ;  /* 0x0000000100047824 */ /* 0x000fc800078e0204 */
[----:B------:R-:W-:Y:S02]  /*20230*/  IMAD.MOV.U32 R235, RZ, RZ, R4 ;  /* 0x000000ffffeb7224 */ /* 0x000fe400078e0004 */
[----:B------:R-:W-:Y:S05]  /*20240*/  CALL.REL.NOINC `($__internal_40_$__cuda_sm70_shflsync_idx_p) ;  /* 0x0000d6a000007944 */ /* 0x000fea0003c00000 */
[----:B------:R-:W-:Y:S01]  /*20250*/  MOV R0, R237 ;  /* 0x000000ed00007202 */ /* 0x000fe20000000f00 */
[----:B------:R-:W-:Y:S05]  /*20260*/  BRA `(.L_x_2513) ;  /* 0xfffe037000007947 */ /* 0x000fea000383ffff */
.L_x_2269:
[----:B------:R-:W-:Y:S02]  /*20270*/  SEL R0, RZ, 0x1, P0 ;  /* 0x00000001ff007807 */ /* 0x000fe40000000000 */
[----:B------:R-:W-:Y:S02]  /*20280*/  MOV R2, 0x202a0 ;  /* 0x000202a000027802 */ /* 0x000fe40000000f00 */
[----:B------:R-:W-:Y:S05]  /*20290*/  CALL.REL.NOINC `($__internal_42_$__cuda_sm70_votesync_ballot) ;  /* 0x0000d71000007944 */ /* 0x000fea0003c00000 */
[----:B------:R-:W-:Y:S01]  /*202a0*/  MOV R7, R0 ;  /* 0x0000000000077202 */ /* 0x000fe20000000f00 */
[----:B------:R-:W-:Y:S05]  /*202b0*/  BRA `(.L_x_2514) ;  /* 0xfffe03b000007947 */ /* 0x000fea000383ffff */
.L_x_2270:
[----:B------:R-:W-:Y:S01]  /*202c0*/  IMAD.MOV.U32 R235, RZ, RZ, R9 ;  /* 0x000000ffffeb7224 */ /* 0x000fe200078e0009 */
[----:B-1----:R-:W-:Y:S01]  /*202d0*/  MOV R2, R0 ;  /* 0x0000000000027202 */ /* 0x002fe20000000f00 */
[----:B------:R-:W-:Y:S01]  /*202e0*/  IMAD.MOV.U32 R236, RZ, RZ, 0x1f ;  /* 0x0000001fffec7424 */ /* 0x000fe200078e00ff */
[----:B------:R-:W-:Y:S02]  /*202f0*/  MOV R3, 0x20310 ;  /* 0x0002031000037802 */ /* 0x000fe40000000f00 */
[----:B------:R-:W-:Y:S05]  /*20300*/  CALL.REL.NOINC `($__internal_40_$__cuda_sm70_shflsync_idx_p) ;  /* 0x0000d5e000007944 */ /* 0x000fea0003c00000 */
[----:B------:R-:W-:Y:S01]  /*20310*/  IMAD.MOV.U32 R12, RZ, RZ, R237 ;  /* 0x000000ffff0c7224 */ /* 0x000fe200078e00ed */
[----:B------:R-:W-:Y:S01]  /*20320*/  MOV R235, R8 ;  /* 0x0000000800eb7202 */ /* 0x000fe20000000f00 */
[----:B------:R-:W-:Y:S01]  /*20330*/  IMAD.MOV.U32 R5, RZ, RZ, RZ ;  /* 0x000000ffff057224 */ /* 0x000fe200078e00ff */
[----:B------:R-:W-:Y:S01]  /*20340*/  MOV R2, R0 ;  /* 0x0000000000027202 */ /* 0x000fe20000000f00 */
[----:B------:R-:W-:Y:S01]  /*20350*/  IMAD.MOV.U32 R236, RZ, RZ, 0x1f ;  /* 0x0000001fffec7424 */ /* 0x000fe200078e00ff */
[----:B------:R-:W-:-:S02]  /*20360*/  MOV R3, 0x20380 ;  /* 0x0002038000037802 */ /* 0x000fc40000000f00 */
[----:B------:R-:W-:Y:S05]  /*20370*/  CALL.REL.NOINC `($__internal_40_$__cuda_sm70_shflsync_idx_p) ;  /* 0x0000d57000007944 */ /* 0x000fea0003c00000 */
[----:B------:R-:W-:Y:S01]  /*20380*/  MOV R9, R237 ;  /* 0x000000ed00097202 */ /* 0x000fe20000000f00 */
[----:B------:R-:W-:Y:S05]  /*20390*/  BRA `(.L_x_2515) ;  /* 0xfffe034000007947 */ /* 0x000fea000383ffff */
.L_x_2273:
[----:B------:R-:W-:Y:S01]  /*203a0*/  IMAD.MOV.U32 R235, RZ, RZ, R4 ;  /* 0x000000ffffeb7224 */ /* 0x000fe200078e0004 */
[----:B-1----:R-:W-:Y:S01]  /*203b0*/  MOV R2, R0 ;  /* 0x0000000000027202 */ /* 0x002fe20000000f00 */
[----:B------:R-:W-:Y:S01]  /*203c0*/  IMAD.MOV.U32 R236, RZ, RZ, 0x1f ;  /* 0x0000001fffec7424 */ /* 0x000fe200078e00ff */
[----:B------:R-:W-:-:S02]  /*203d0*/  MOV R3, 0x203f0 ;  /* 0x000203f000037802 */ /* 0x000fc40000000f00 */
[----:B---34-:R-:W-:Y:S05]  /*203e0*/  CALL.REL.NOINC `($__internal_40_$__cuda_sm70_shflsync_idx_p) ;  /* 0x0000d50000007944 */ /* 0x018fea0003c00000 */
[----:B------:R-:W-:Y:S01]  /*203f0*/  MOV R5, R237 ;  /* 0x000000ed00057202 */ /* 0x000fe20000000f00 */
[----:B------:R-:W-:Y:S05]  /*20400*/  BRA `(.L_x_2272) ;  /* 0xfffe033000007947 */ /* 0x000fea000383ffff */
.L_x_2344:
[----:B-1----:R-:W-:Y:S01]  /*20410*/  IMAD.MOV.U32 R235, RZ, RZ, R13 ;  /* 0x000000ffffeb7224 */ /* 0x002fe200078e000d */
[----:B------:R-:W-:Y:S01]  /*20420*/  MOV R2, RZ ;  /* 0x000000ff00027202 */ /* 0x000fe20000000f00 */
[----:B------:R-:W-:Y:S01]  /*20430*/  IMAD.MOV.U32 R236, RZ, RZ, 0x181f ;  /* 0x0000181fffec7424 */ /* 0x000fe200078e00ff */
[----:B------:R-:W-:-:S02]  /*20440*/  MOV R3, 0x20460 ;  /* 0x0002046000037802 */ /* 0x000fc40000000f00 */
[----:B-----5:R-:W-:Y:S05]  /*20450*/  CALL.REL.NOINC `($__internal_40_$__cuda_sm70_shflsync_idx_p) ;  /* 0x0000d49000007944 */ /* 0x020fea0003c00000 */
[----:B------:R-:W-:Y:S01]  /*20460*/  MOV R4, R237 ;  /* 0x000000ed00047202 */ /* 0x000fe20000000f00 */
[----:B------:R-:W-:Y:S05]  /*20470*/  BRA `(.L_x_2516) ;  /* 0xfffea40000007947 */ /* 0x000fea000383ffff */
.L_x_2345:
[----:B------:R-:W-:Y:S01]  /*20480*/  IMAD.MOV.U32 R235, RZ, RZ, R17 ;  /* 0x000000ffffeb7224 */ /* 0x000fe200078e0011 */
[----:B------:R-:W-:Y:S01]  /*20490*/  MOV R2, RZ ;  /* 0x000000ff00027202 */ /* 0x000fe20000000f00 */
[----:B------:R-:W-:Y:S01]  /*204a0*/  IMAD.MOV.U32 R236, RZ, RZ, 0x181f ;  /* 0x0000181fffec7424 */ /* 0x000fe200078e00ff */
[----:B------:R-:W-:-:S02]  /*204b0*/  MOV R3, 0x204d0 ;  /* 0x000204d000037802 */ /* 0x000fc40000000f00 */
[----:B-12--5:R-:W-:Y:S05]  /*204c0*/  CALL.REL.NOINC `($__internal_40_$__cuda_sm70_shflsync_idx_p) ;  /* 0x0000d42000007944 */ /* 0x026fea0003c00000 */
[----:B------:R-:W-:Y:S01]  /*204d0*/  MOV R0, R237 ;  /* 0x000000ed00007202 */ /* 0x000fe20000000f00 */
[----:B------:R-:W-:Y:S05]  /*204e0*/  BRA `(.L_x_2517) ;  /* 0xfffea3b000007947 */ /* 0x000fea000383ffff */
.L_x_2348:
[----:B------:R-:W-:Y:S01]  /*204f0*/  IMAD.MOV.U32 R235, RZ, RZ, R13 ;  /* 0x000000ffffeb7224 */ /* 0x000fe200078e000d */
[----:B--2---:R-:W-:Y:S01]  /*20500*/  MOV R2, 0x1 ;  /* 0x0000000100027802 */ /* 0x004fe20000000f00 */
[----:B------:R-:W-:Y:S01]  /*20510*/  IMAD.MOV.U32 R236, RZ, RZ, 0x181f ;  /* 0x0000181fffec7424 */ /* 0x000fe200078e00ff */
[----:B------:R-:W-:-:S02]  /*20520*/  MOV R3, 0x20540 ;  /* 0x0002054000037802 */ /* 0x000fc40000000f00 */
[----:B-1-345:R-:W-:Y:S05]  /*20530*/  CALL.REL.NOINC `($__internal_40_$__cuda_sm70_shflsync_idx_p) ;  /* 0x0000d3b000007944 */ /* 0x03afea0003c00000 */
[----:B------:R-:W-:Y:S01]  /*20540*/  IMAD.MOV.U32 R4, RZ, RZ, R237 ;  /* 0x000000ffff047224 */ /* 0x000fe200078e00ed */
[----:B------:R-:W-:Y:S01]  /*20550*/  MOV R2, 0x1 ;  /* 0x0000000100027802 */ /* 0x000fe20000000f00 */
[----:B------:R-:W-:Y:S01]  /*20560*/  IMAD.MOV.U32 R235, RZ, RZ, R17 ;  /* 0x000000ffffeb7224 */ /* 0x000fe200078e0011 */
[----:B------:R-:W-:-:S02]  /*20570*/  MOV R236, 0x181f ;  /* 0x0000181f00ec7802 */ /* 0x000fc40000000f00 */
[----:B------:R-:W-:Y:S02]  /*20580*/  MOV R3, 0x205a0 ;  /* 0x000205a000037802 */ /* 0x000fe40000000f00 */
[----:B------:R-:W-:Y:S05]  /*20590*/  CALL.REL.NOINC `($__internal_40_$__cuda_sm70_shflsync_idx_p) ;  /* 0x0000d35000007944 */ /* 0x000fea0003c00000 */
[----:B------:R-:W-:Y:S01]  /*205a0*/  MOV R0, R237 ;  /* 0x000000ed00007202 */ /* 0x000fe20000000f00 */
[----:B------:R-:W-:Y:S05]  /*205b0*/  BRA `(.L_x_2518) ;  /* 0xfffea46000007947 */ /* 0x000fea000383ffff */
.L_x_2351:
[----:B------:R-:W-:Y:S01]  /*205c0*/  IMAD.MOV.U32 R235, RZ, RZ, R13 ;  /* 0x000000ffffeb7224 */ /* 0x000fe200078e000d */
[----:B-1----:R-:W-:Y:S01]  /*205d0*/  MOV R2, 0x2 ;  /* 0x0000000200027802 */ /* 0x002fe20000000f00 */
[----:B------:R-:W-:Y:S01]  /*205e0*/  IMAD.MOV.U32 R236, RZ, RZ, 0x181f ;  /* 0x0000181fffec7424 */ /* 0x000fe200078e00ff */
[----:B------:R-:W-:Y:S02]  /*205f0*/  MOV R3, 0x20610 ;  /* 0x0002061000037802 */ /* 0x000fe40000000f00 */
[----:B--2345:R-:W-:Y:S05]  /*20600*/  CALL.REL.NOINC `($__internal_40_$__cuda_sm70_shflsync_idx_p) ;  /* 0x0000d2e000007944 */ /* 0x03cfea0003c00000 */
[----:B------:R-:W-:Y:S01]  /*20610*/  MOV R4, R237 ;  /* 0x000000ed00047202 */ /* 0x000fe20000000f00 */
[----:B------:R-:W-:Y:S05]  /*20620*/  BRA `(.L_x_2519) ;  /* 0xfffea56000007947 */ /* 0x000fea000383ffff */
.L_x_2352:
[----:B------:R-:W-:Y:S01]  /*20630*/  IMAD.MOV.U32 R235, RZ, RZ, R17 ;  /* 0x000000ffffeb7224 */ /* 0x000fe200078e0011 */
[----:B------:R-:W-:Y:S01]  /*20640*/  MOV R2, 0x2 ;  /* 0x0000000200027802 */ /* 0x000fe20000000f00 */
[----:B------:R-:W-:Y:S01]  /*20650*/  IMAD.MOV.U32 R236, RZ, RZ, 0x181f ;  /* 0x0000181fffec7424 */ /* 0x000fe200078e00ff */
[----:B------:R-:W-:Y:S02]  /*20660*/  MOV R3, 0x20680 ;  /* 0x0002068000037802 */ /* 0x000fe40000000f00 */
[----:B-12345:R-:W-:Y:S05]  /*20670*/  CALL.REL.NOINC `($__internal_40_$__cuda_sm70_shflsync_idx_p) ;  /* 0x0000d27000007944 */ /* 0x03efea0003c00000 */
[----:B------:R-:W-:Y:S01]  /*20680*/  MOV R0, R237 ;  /* 0x000000ed00007202 */ /* 0x000fe20000000f00 */
[----:B------:R-:W-:Y:S05]  /*20690*/  BRA `(.L_x_2520) ;  /* 0xfffea51000007947 */ /* 0x000fea000383ffff */
.L_x_2355:
[----:B------:R-:W-:Y:S01]  /*206a0*/  IMAD.MOV.U32 R235, RZ, RZ, R13 ;  /* 0x000000ffffeb7224 */ /* 0x000fe200078e000d */
[----:B-1----:R-:W-:Y:S01]  /*206b0*/  MOV R2, 0x3 ;  /* 0x0000000300027802 */ /* 0x002fe20000000f00 */
[----:B------:R-:W-:Y:S01]  /*206c0*/  IMAD.MOV.U32 R236, RZ, RZ, 0x181f ;  /* 0x0000181fffec7424 */ /* 0x000fe200078e00ff */
[----:B------:R-:W-:-:S02]  /*206d0*/  MOV R3, 0x206f0 ;  /* 0x000206f000037802 */ /* 0x000fc40000000f00 */
[----:B--2345:R-:W-:Y:S05]  /*206e0*/  CALL.REL.NOINC `($__internal_40_$__cuda_sm70_shflsync_idx_p) ;  /* 0x0000d20000007944 */ /* 0x03cfea0003c00000 */
        /* <DEDUP_REMOVED lines=8> */
.L_x_2357:
[----:B------:R-:W-:Y:S01]  /*20770*/  IMAD.MOV.U32 R235, RZ, RZ, R4 ;  /* 0x000000ffffeb7224 */ /* 0x000fe200078e0004 */
[----:B------:R-:W-:Y:S01]  /*20780*/  MOV R2, RZ ;  /* 0x000000ff00027202 */ /* 0x000fe20000000f00 */
[----:B------:R-:W-:Y:S01]  /*20790*/  IMAD.MOV.U32 R236, RZ, RZ, 0x181f ;  /* 0x0000181fffec7424 */ /* 0x000fe200078e00ff */
[----:B------:R-:W-:Y:S02]  /*207a0*/  MOV R3, 0x207c0 ;  /* 0x000207c000037802 */ /* 0x000fe40000000f00 */
[----:B-1234-:R-:W-:Y:S05]  /*207b0*/  CALL.REL.NOINC `($__internal_40_$__cuda_sm70_shflsync_idx_p) ;  /* 0x0000d13000007944 */ /* 0x01efea0003c00000 */
[----:B------:R-:W-:Y:S01]  /*207c0*/  MOV R3, R237 ;  /* 0x000000ed00037202 */ /* 0x000fe20000000f00 */
[----:B------:R-:W-:Y:S05]  /*207d0*/  BRA `(.L_x_2522) ;  /* 0xfffeb1a000007947 */ /* 0x000fea000383ffff */
.L_x_2360:
[----:B------:R-:W-:Y:S01]  /*207e0*/  IMAD.MOV.U32 R235, RZ, RZ, R4 ;  /* 0x000000ffffeb7224 */ /* 0x000fe200078e0004 */
[----:B------:R-:W-:Y:S01]  /*207f0*/  MOV R2, 0x1 ;  /* 0x0000000100027802 */ /* 0x000fe20000000f00 */
[----:B------:R-:W-:Y:S01]  /*20800*/  IMAD.MOV.U32 R236, RZ, RZ, 0x181f ;  /* 0x0000181fffec7424 */ /* 0x000fe200078e00ff */
[----:B------:R-:W-:Y:S02]  /*20810*/  MOV R3, 0x20830 ;  /* 0x0002083000037802 */ /* 0x000fe40000000f00 */
[----:B-1-3--:R-:W-:Y:S05]  /*20820*/  CALL.REL.NOINC `($__internal_40_$__cuda_sm70_shflsync_idx_p) ;  /* 0x0000d0c000007944 */ /* 0x00afea0003c00000 */
        /* <DEDUP_REMOVED lines=8> */
.L_x_2363:
[----:B------:R-:W-:Y:S01]  /*208b0*/  IMAD.MOV.U32 R235, RZ, RZ, R6 ;  /* 0x000000ffffeb7224 */ /* 0x000fe200078e0006 */
[----:B------:R-:W-:Y:S01]  /*208c0*/  MOV R2, RZ ;  /* 0x000000ff00027202 */ /* 0x000fe20000000f00 */
[----:B------:R-:W-:Y:S01]  /*208d0*/  IMAD.MOV.U32 R236, RZ, RZ, 0x181f ;  /* 0x0000181fffec7424 */ /* 0x000fe200078e00ff */
[----:B------:R-:W-:Y:S02]  /*208e0*/  MOV R3, 0x20900 ;  /* 0x0002090000037802 */ /* 0x000fe40000000f00 */
[----:B-1----:R-:W-:Y:S05]  /*208f0*/  CALL.REL.NOINC `($__internal_40_$__cuda_sm70_shflsync_idx_p) ;  /* 0x0000cff000007944 */ /* 0x002fea0003c00000 */
[----:B------:R-:W-:Y:S01]  /*20900*/  MOV R4, R237 ;  /* 0x000000ed00047202 */ /* 0x000fe20000000f00 */
[----:B------:R-:W-:Y:S05]  /*20910*/  BRA `(.L_x_2524) ;  /* 0xfffec3f000007947 */ /* 0x000fea000383ffff */
.L_x_2364:
[----:B------:R-:W-:Y:S01]  /*20920*/  IMAD.MOV.U32 R235, RZ, RZ, R13 ;  /* 0x000000ffffeb7224 */ /* 0x000fe200078e000d */
[----:B------:R-:W-:Y:S01]  /*20930*/  MOV R2, RZ ;  /* 0x000000ff00027202 */ /* 0x000fe20000000f00 */
[----:B------:R-:W-:Y:S01]  /*20940*/  IMAD.MOV.U32 R236, RZ, RZ, 0x181f ;  /* 0x0000181fffec7424 */ /* 0x000fe200078e00ff */
[----:B------:R-:W-:Y:S02]  /*20950*/  MOV R3, 0x20970 ;  /* 0x0002097000037802 */ /* 0x000fe40000000f00 */
[----:B-123--:R-:W-:Y:S05]  /*20960*/  CALL.REL.NOINC `($__internal_40_$__cuda_sm70_shflsync_idx_p) ;  /* 0x0000cf8000007944 */ /* 0x00efea0003c00000 */
[----:B------:R-:W-:Y:S01]  /*20970*/  MOV R0, R237 ;  /* 0x000000ed00007202 */ /* 0x000fe20000000f00 */
[----:B------:R-:W-:Y:S05]  /*20980*/  BRA `(.L_x_2525) ;  /* 0xfffec3a000007947 */ /* 0x000fea000383ffff */
.L_x_2367:
[----:B------:R-:W-:Y:S01]  /*20990*/  IMAD.MOV.U32 R235, RZ, RZ, R6 ;  /* 0x000000ffffeb7224 */ /* 0x000fe200078e0006 */
[----:B--2---:R-:W-:Y:S01]  /*209a0*/  MOV R2, 0x1 ;  /* 0x0000000100027802 */ /* 0x004fe20000000f00 */
[----:B------:R-:W-:Y:S01]  /*209b0*/  IMAD.MOV.U32 R236, RZ, RZ, 0x181f ;  /* 0x0000181fffec7424 */ /* 0x000fe200078e00ff */
[----:B------:R-:W-:-:S02]  /*209c0*/  MOV R3, 0x209e0 ;  /* 0x000209e000037802 */ /* 0x000fc40000000f00 */
[----:B-1-34-:R-:W-:Y:S05]  /*209d0*/  CALL.REL.NOINC `($__internal_40_$__cuda_sm70_shflsync_idx_p) ;  /* 0x0000cf1000007944 */ /* 0x01afea0003c00000 */
        /* <DEDUP_REMOVED lines=8> */
.L_x_2368:
[----:B------:R-:W-:Y:S01]  /*20a60*/  IMAD.MOV.U32 R235, RZ, RZ, R4 ;  /* 0x000000ffffeb7224 */ /* 0x000fe200078e0004 */
[----:B------:R-:W-:Y:S01]  /*20a70*/  MOV R2, RZ ;  /* 0x000000ff00027202 */ /* 0x000fe20000000f00 */
[----:B------:R-:W-:Y:S01]  /*20a80*/  IMAD.MOV.U32 R236, RZ, RZ, 0x1c1f ;  /* 0x00001c1fffec7424 */ /* 0x000fe200078e00ff */
[----:B------:R-:W-:Y:S02]  /*20a90*/  MOV R3, 0x20ab0 ;  /* 0x00020ab000037802 */ /* 0x000fe40000000f00 */
[----:B-1----:R-:W-:Y:S05]  /*20aa0*/  CALL.REL.NOINC `($__internal_40_$__cuda_sm70_shflsync_idx_p) ;  /* 0x0000ce4000007944 */ /* 0x002fea0003c00000 */
[----:B------:R-:W-:Y:S01]  /*20ab0*/  MOV R3, R237 ;  /* 0x000000ed00037202 */ /* 0x000fe20000000f00 */
[----:B------:R-:W-:Y:S05]  /*20ac0*/  BRA `(.L_x_2527) ;  /* 0xfffec89000007947 */ /* 0x000fea000383ffff */
.L_x_2373:
[----:B------:R-:W-:Y:S01]  /*20ad0*/  IMAD.MOV.U32 R235, RZ, RZ, R4 ;  /* 0x000000ffffeb7224 */ /* 0x000fe200078e0004 */
[----:B------:R-:W-:Y:S01]  /*20ae0*/  MOV R2, 0x1 ;  /* 0x0000000100027802 */ /* 0x000fe20000000f00 */
[----:B------:R-:W-:Y:S01]  /*20af0*/  IMAD.MOV.U32 R236, RZ, RZ, 0x1c1f ;  /* 0x00001c1fffec7424 */ /* 0x000fe200078e00ff */
[----:B------:R-:W-:Y:S02]  /*20b00*/  MOV R3, 0x20b20 ;  /* 0x00020b2000037802 */ /* 0x000fe40000000f00 */
[----:B--2---:R-:W-:Y:S05]  /*20b10*/  CALL.REL.NOINC `($__internal_40_$__cuda_sm70_shflsync_idx_p) ;  /* 0x0000cdd000007944 */ /* 0x004fea0003c00000 */
[----:B------:R-:W-:Y:S01]  /*20b20*/  MOV R3, R237 ;  /* 0x000000ed00037202 */ /* 0x000fe20000000f00 */
[----:B------:R-:W-:Y:S05]  /*20b30*/  BRA `(.L_x_2528) ;  /* 0xfffecda000007947 */ /* 0x000fea000383ffff */
.L_x_2378:
[----:B------:R-:W-:Y:S01]  /*20b40*/  IMAD.MOV.U32 R0, RZ, RZ, R13 ;  /* 0x000000ffff007224 */ /* 0x000fe200078e000d */
[----:B------:R-:W-:-:S02]  /*20b50*/  MOV R3, 0x2 ;  /* 0x0000000200037802 */ /* 0x000fc40000000f00 */
[----:B------:R-:W-:Y:S02]  /*20b60*/  MOV R2, 0x20b80 ;  /* 0x00020b8000027802 */ /* 0x000fe40000000f00 */
[----:B------:R-:W-:Y:S05]  /*20b70*/  CALL.REL.NOINC `($__internal_39_$__cuda_sm70_shflsync_bfly_p) ;  /* 0x0000cd1000007944 */ /* 0x000fea0003c00000 */
[----:B------:R-:W-:Y:S05]  /*20b80*/  BRA `(.L_x_2529) ;  /* 0xfffed30000007947 */ /* 0x000fea000383ffff */
.L_x_2379:
[----:B------:R-:W-:Y:S01]  /*20b90*/  IMAD.MOV.U32 R0, RZ, RZ, R13 ;  /* 0x000000ffff007224 */ /* 0x000fe200078e000d */
[----:B------:R-:W-:Y:S02]  /*20ba0*/  MOV R3, 0x1 ;  /* 0x0000000100037802 */ /* 0x000fe40000000f00 */
[----:B------:R-:W-:Y:S02]  /*20bb0*/  MOV R2, 0x20bd0 ;  /* 0x00020bd000027802 */ /* 0x000fe40000000f00 */
[----:B------:R-:W-:Y:S05]  /*20bc0*/  CALL.REL.NOINC `($__internal_39_$__cuda_sm70_shflsync_bfly_p) ;  /* 0x0000ccc000007944 */ /* 0x000fea0003c00000 */
[----:B------:R-:W-:Y:S01]  /*20bd0*/  FMNMX.FTZ R13, R13, R184, !PT ;  /* 0x000000b80d0d7209 */ /* 0x000fe20007810000 */
[----:B------:R-:W-:Y:S01]  /*20be0*/  IMAD.MOV.U32 R0, RZ, RZ, R6 ;  /* 0x000000ffff007224 */ /* 0x000fe200078e0006 */
[----:B------:R-:W-:Y:S01]  /*20bf0*/  MOV R2, 0x20c20 ;  /* 0x00020c2000027802 */ /* 0x000fe20000000f00 */
[----:B------:R-:W-:Y:S02]  /*20c00*/  IMAD.MOV.U32 R3, RZ, RZ, 0x2 ;  /* 0x00000002ff037424 */ /* 0x000fe400078e00ff */
[----:B------:R-:W-:Y:S05]  /*20c10*/  CALL.REL.NOINC `($__internal_39_$__cuda_sm70_shflsync_bfly_p) ;  /* 0x0000cc7000007944 */ /* 0x000fea0003c00000 */
[----:B------:R-:W-:Y:S01]  /*20c20*/  FMNMX.FTZ R6, R6, R184, !PT ;  /* 0x000000b806067209 */ /* 0x000fe20007810000 */
[----:B------:R-:W-:Y:S01]  /*20c30*/  IMAD.MOV.U32 R3, RZ, RZ, 0x1 ;  /* 0x00000001ff037424 */ /* 0x000fe200078e00ff */
[----:B------:R-:W-:-:S03]  /*20c40*/  MOV R2, 0x20c70 ;  /* 0x00020c7000027802 */ /* 0x000fc60000000f00 */
[----:B------:R-:W-:Y:S02]  /*20c50*/  IMAD.MOV.U32 R0, RZ, RZ, R6 ;  /* 0x000000ffff007224 */ /* 0x000fe400078e0006 */
[----:B------:R-:W-:Y:S05]  /*20c60*/  CALL.REL.NOINC `($__internal_39_$__cuda_sm70_shflsync_bfly_p) ;  /* 0x0000cc2000007944 */ /* 0x000fea0003c00000 */
[----:B------:R-:W-:Y:S05]  /*20c70*/  BRA `(.L_x_2530) ;  /* 0xfffed28000007947 */ /* 0x000fea000383ffff */
.L_x_2387:
[----:B------:R-:W-:Y:S01]  /*20c80*/  MOV R2, RZ ;  /* 0x000000ff00027202 */ /* 0x000fe20000000f00 */
[----:B------:R-:W-:Y:S01]  /*20c90*/  IMAD.MOV.U32 R235, RZ, RZ, R8 ;  /* 0x000000ffffeb7224 */ /* 0x000fe200078e0008 */
[----:B------:R-:W-:Y:S01]  /*20ca0*/  MOV R3, 0x20cd0 ;  /* 0x00020cd000037802 */ /* 0x000fe20000000f00 */
[----:B------:R-:W-:Y:S02]  /*20cb0*/  IMAD.MOV.U32 R236, RZ, RZ, 0x181f ;  /* 0x0000181fffec7424 */ /* 0x000fe400078e00ff */
[----:B-1234-:R-:W-:Y:S05]  /*20cc0*/  CALL.REL.NOINC `($__internal_40_$__cuda_sm70_shflsync_idx_p) ;  /* 0x0000cc2000007944 */ /* 0x01efea0003c00000 */
[----:B------:R-:W-:Y:S01]  /*20cd0*/  MOV R4, R237 ;  /* 0x000000ed00047202 */ /* 0x000fe20000000f00 */
[----:B------:R-:W-:-:S05]  /*20ce0*/  BRA `(.L_x_2531) ;  /* 0xfffee78000007947 */ /* 0x000fca000383ffff */
.L_x_2388:
[----:B------:R-:W-:Y:S01]  /*20cf0*/  MOV R2, RZ ;  /* 0x000000ff00027202 */ /* 0x000fe20000000f00 */
[----:B------:R-:W-:Y:S01]  /*20d00*/  IMAD.MOV.U32 R235, RZ, RZ, R9 ;  /* 0x000000ffffeb7224 */ /* 0x000fe200078e0009 */
[----:B------:R-:W-:Y:S01]  /*20d10*/  MOV R3, 0x20d40 ;  /* 0x00020d4000037802 */ /* 0x000fe20000000f00 */
[----:B------:R-:W-:Y:S02]  /*20d20*/  IMAD.MOV.U32 R236, RZ, RZ, 0x181f ;  /* 0x0000181fffec7424 */ /* 0x000fe400078e00ff */
[----:B-1234-:R-:W-:Y:S05]  /*20d30*/  CALL.REL.NOINC `($__internal_40_$__cuda_sm70_shflsync_idx_p) ;  /* 0x0000cbb000007944 */ /* 0x01efea0003c00000 */
[----:B------:R-:W-:Y:S01]  /*20d40*/  MOV R0, R237 ;  /* 0x000000ed00007202 */ /* 0x000fe20000000f00 */
[----:B------:R-:W-:-:S05]  /*20d50*/  BRA `(.L_x_2532) ;  /* 0xfffee73000007947 */ /* 0x000fca000383ffff */
.L_x_2389:
[----:B---3--:R-:W-:Y:S01]  /*20d60*/  MOV R2, 0x1 ;  /* 0x0000000100027802 */ /* 0x008fe20000000f00 */
[----:B------:R-:W-:Y:S01]  /*20d70*/  IMAD.MOV.U32 R235, RZ, RZ, R8 ;  /* 0x000000ffffeb7224 */ /* 0x000fe200078e0008 */
[----:B------:R-:W-:Y:S01]  /*20d80*/  MOV R3, 0x20db0 ;  /* 0x00020db000037802 */ /* 0x000fe20000000f00 */
[----:B------:R-:W-:Y:S02]  /*20d90*/  IMAD.MOV.U32 R236, RZ, RZ, 0x181f ;  /* 0x0000181fffec7424 */ /* 0x000fe400078e00ff */
[----:B-12-4-:R-:W-:Y:S05]  /*20da0*/  CALL.REL.NOINC `($__internal_40_$__cuda_sm70_shflsync_idx_p) ;  /* 0x0000cb4000007944 */ /* 0x016fea0003c00000 */
[----:B------:R-:W-:Y:S01]  /*20db0*/  MOV R2, 0x1 ;  /* 0x0000000100027802 */ /* 0x000fe20000000f00 */
[----:B------:R-:W-:Y:S01]  /*20dc0*/  IMAD.MOV.U32 R4, RZ, RZ, R237 ;  /* 0x000000ffff047224 */ /* 0x000fe200078e00ed */
[----:B------:R-:W-:Y:S01]  /*20dd0*/  MOV R236, 0x181f ;  /* 0x0000181f00ec7802 */ /* 0x000fe20000000f00 */
[----:B------:R-:W-:Y:S01]  /*20de0*/  IMAD.MOV.U32 R235, RZ, RZ, R9 ;  /* 0x000000ffffeb7224 */ /* 0x000fe200078e0009 */
[----:B------:R-:W-:Y:S02]  /*20df0*/  MOV R3, 0x20e10 ;  /* 0x00020e1000037802 */ /* 0x000fe40000000f00 */
[----:B------:R-:W-:Y:S05]  /*20e00*/  CALL.REL.NOINC `($__internal_40_$__cuda_sm70_shflsync_idx_p) ;  /* 0x0000cae000007944 */ /* 0x000fea0003c00000 */
[----:B------:R-:W-:Y:S01]  /*20e10*/  MOV R0, R237 ;  /* 0x000000ed00007202 */ /* 0x000fe20000000f00 */
[----:B------:R-:W-:-:S05]  /*20e20*/  BRA `(.L_x_2533) ;  /* 0xfffee8a000007947 */ /* 0x000fca000383ffff */
.L_x_2392:
[----:B------:R-:W-:Y:S01]  /*20e30*/  MOV R2, RZ ;  /* 0x000000ff00027202 */ /* 0x000fe20000000f00 */
[----:B------:R-:W-:Y:S01]  /*20e40*/  IMAD.MOV.U32 R235, RZ, RZ, R9 ;  /* 0x000000ffffeb7224 */ /* 0x000fe200078e0009 */
[----:B------:R-:W-:Y:S01]  /*20e50*/  MOV R3, 0x20e80 ;  /* 0x00020e8000037802 */ /* 0x000fe20000000f00 */
[----:B------:R-:W-:Y:S02]  /*20e60*/  IMAD.MOV.U32 R236, RZ, RZ, 0x181f ;  /* 0x0000181fffec7424 */ /* 0x000fe400078e00ff */
[----:B-1----:R-:W-:Y:S05]  /*20e70*/  CALL.REL.NOINC `($__internal_40_$__cuda_sm70_shflsync_idx_p) ;  /* 0x0000ca7000007944 */ /* 0x002fea0003c00000 */
[----:B------:R-:W-:Y:S01]  /*20e80*/  MOV R4, R237 ;  /* 0x000000ed00047202 */ /* 0x000fe20000000f00 */
[----:B------:R-:W-:-:S05]  /*20e90*/  BRA `(.L_x_2534) ;  /* 0xfffef92000007947 */ /* 0x000fca000383ffff */
.L_x_2393:
[----:B------:R-:W-:Y:S01]  /*20ea0*/  MOV R2, RZ ;  /* 0x000000ff00027202 */ /* 0x000fe20000000f00 */
[----:B------:R-:W-:Y:S01]  /*20eb0*/  IMAD.MOV.U32 R235, RZ, RZ, R14 ;  /* 0x000000ffffeb7224 */ /* 0x000fe200078e000e */
[----:B------:R-:W-:Y:S01]  /*20ec0*/  MOV R3, 0x20ef0 ;  /* 0x00020ef000037802 */ /* 0x000fe20000000f00 */
[----:B------:R-:W-:Y:S02]  /*20ed0*/  IMAD.MOV.U32 R236, RZ, RZ, 0x181f ;  /* 0x0000181fffec7424 */ /* 0x000fe400078e00ff */
[----:B-123--:R-:W-:Y:S05]  /*20ee0*/  CALL.REL.NOINC `($__internal_40_$__cuda_sm70_shflsync_idx_p) ;  /* 0x0000ca0000007944 */ /* 0x00efea0003c00000 */
[----:B------:R-:W-:Y:S01]  /*20ef0*/  MOV R0, R237 ;  /* 0x000000ed00007202 */ /* 0x000fe20000000f00 */
[----:B------:R-:W-:-:S05]  /*20f00*/  BRA `(.L_x_2535) ;  /* 0xfffef8d000007947 */ /* 0x000fca000383ffff */
.L_x_2394:
[----:B--2---:R-:W-:Y:S01]  /*20f10*/  MOV R2, 0x1 ;  /* 0x0000000100027802 */ /* 0x004fe20000000f00 */
[----:B------:R-:W-:Y:S01]  /*20f20*/  IMAD.MOV.U32 R235, RZ, RZ, R9 ;  /* 0x000000ffffeb7224 */ /* 0x000fe200078e0009 */
[----:B------:R-:W-:Y:S01]  /*20f30*/  MOV R3, 0x20f60 ;  /* 0x00020f6000037802 */ /* 0x000fe20000000f00 */
[----:B------:R-:W-:Y:S03]  /*20f40*/  IMAD.MOV.U32 R236, RZ, RZ, 0x181f ;  /* 0x0000181fffec7424 */ /* 0x000fe600078e00ff */
[----:B-1--4-:R-:W-:Y:S05]  /*20f50*/  CALL.REL.NOINC `($__internal_40_$__cuda_sm70_shflsync_idx_p) ;  /* 0x0000c99000007944 */ /* 0x012fea0003c00000 */
        /* <DEDUP_REMOVED lines=8> */
.L_x_2395:
[----:B------:R-:W-:Y:S01]  /*20fe0*/  MOV R2, RZ ;  /* 0x000000ff00027202 */ /* 0x000fe20000000f00 */
[----:B------:R-:W-:Y:S01]  /*20ff0*/  IMAD.MOV.U32 R235, RZ, RZ, R8 ;  /* 0x000000ffffeb7224 */ /* 0x000fe200078e0008 */
[----:B------:R-:W-:Y:S01]  /*21000*/  MOV R3, 0x21030 ;  /* 0x0002103000037802 */ /* 0x000fe20000000f00 */
[----:B------:R-:W-:Y:S02]  /*21010*/  IMAD.MOV.U32 R236, RZ, RZ, 0x1c1f ;  /* 0x00001c1fffec7424 */ /* 0x000fe400078e00ff */
[----:B-1----:R-:W-:Y:S05]  /*21020*/  CALL.REL.NOINC `($__internal_40_$__cuda_sm70_shflsync_idx_p) ;  /* 0x0000c8c000007944 */ /* 0x002fea0003c00000 */
[----:B------:R-:W-:Y:S01]  /*21030*/  MOV R3, R237 ;  /* 0x000000ed00037202 */ /* 0x000fe20000000f00 */
[----:B------:R-:W-:-:S05]  /*21040*/  BRA `(.L_x_2537) ;  /* 0xfffefc0000007947 */ /* 0x000fca000383ffff */
.L_x_2400:
[----:B------:R-:W-:Y:S01]  /*21050*/  MOV R2, 0x1 ;  /* 0x0000000100027802 */ /* 0x000fe20000000f00 */
[----:B------:R-:W-:Y:S01]  /*21060*/  IMAD.MOV.U32 R235, RZ, RZ, R8 ;  /* 0x000000ffffeb7224 */ /* 0x000fe200078e0008 */
[----:B------:R-:W-:Y:S01]  /*21070*/  MOV R3, 0x210a0 ;  /* 0x000210a000037802 */ /* 0x000fe20000000f00 */
[----:B------:R-:W-:Y:S02]  /*21080*/  IMAD.MOV.U32 R236, RZ, RZ, 0x1c1f ;  /* 0x00001c1fffec7424 */ /* 0x000fe400078e00ff */
[----:B--2---:R-:W-:Y:S05]  /*21090*/  CALL.REL.NOINC `($__internal_40_$__cuda_sm70_shflsync_idx_p) ;  /* 0x0000c85000007944 */ /* 0x004fea0003c00000 */
[----:B------:R-:W-:Y:S01]  /*210a0*/  MOV R3, R237 ;  /* 0x000000ed00037202 */ /* 0x000fe20000000f00 */
[----:B------:R-:W-:-:S05]  /*210b0*/  BRA `(.L_x_2538) ;  /* 0xffff013000007947 */ /* 0x000fca000383ffff */
.L_x_2405:
[----:B------:R-:W-:Y:S02]  /*210c0*/  MOV R3, 0x2 ;  /* 0x0000000200037802 */ /* 0x000fe40000000f00 */
[----:B------:R-:W-:Y:S02]  /*210d0*/  MOV R2, 0x210f0 ;  /* 0x000210f000027802 */ /* 0x000fe40000000f00 */
[----:B------:R-:W-:Y:S05]  /*210e0*/  CALL.REL.NOINC `($__internal_39_$__cuda_sm70_shflsync_bfly_p) ;  /* 0x0000c7a000007944 */ /* 0x000fea0003c00000 */
[----:B------:R-:W-:Y:S01]  /*210f0*/  MOV R2, R184 ;  /* 0x000000b800027202 */ /* 0x000fe20000000f00 */
[----:B------:R-:W-:-:S05]  /*21100*/  BRA `(.L_x_2539) ;  /* 0xffff06d000007947 */ /* 0x000fca000383ffff */
.L_x_2406:
[----:B------:R-:W-:Y:S02]  /*21110*/  MOV R3, 0x1 ;  /* 0x0000000100037802 */ /* 0x000fe40000000f00 */
[----:B------:R-:W-:Y:S02]  /*21120*/  MOV R2, 0x21140 ;  /* 0x0002114000027802 */ /* 0x000fe40000000f00 */
[----:B------:R-:W-:Y:S05]  /*21130*/  CALL.REL.NOINC `($__internal_39_$__cuda_sm70_shflsync_bfly_p) ;  /* 0x0000c75000007944 */ /* 0x000fea0003c00000 */
[----:B------:R-:W-:Y:S01]  /*21140*/  IMAD.MOV.U32 R3, RZ, RZ, 0x2 ;  /* 0x00000002ff037424 */ /* 0x000fe200078e00ff */
[----:B------:R-:W-:Y:S01]  /*21150*/  FMNMX.FTZ R4, R0, R184, !PT ;  /* 0x000000b800047209 */ /* 0x000fe20007810000 */
[----:B------:R-:W-:Y:S01]  /*21160*/  IMAD.MOV.U32 R0, RZ, RZ, R8 ;  /* 0x000000ffff007224 */ /* 0x000fe200078e0008 */
[----:B------:R-:W-:Y:S02]  /*21170*/  MOV R2, 0x21190 ;  /* 0x0002119000027802 */ /* 0x000fe40000000f00 */
[----:B------:R-:W-:Y:S05]  /*21180*/  CALL.REL.NOINC `($__internal_39_$__cuda_sm70_shflsync_bfly_p) ;  /* 0x0000c70000007944 */ /* 0x000fea0003c00000 */
[----:B------:R-:W-:Y:S01]  /*21190*/  FMNMX.FTZ R0, R8, R184, !PT ;  /* 0x000000b808007209 */ /* 0x000fe20007810000 */
[----:B------:R-:W-:Y:S01]  /*211a0*/  IMAD.MOV.U32 R3, RZ, RZ, 0x1 ;  /* 0x00000001ff037424 */ /* 0x000fe200078e00ff */
[----:B------:R-:W-:Y:S02]  /*211b0*/  MOV R2, 0x211d0 ;  /* 0x000211d000027802 */ /* 0x000fe40000000f00 */
[----:B------:R-:W-:Y:S05]  /*211c0*/  CALL.REL.NOINC `($__internal_39_$__cuda_sm70_shflsync_bfly_p) ;  /* 0x0000c6c000007944 */ /* 0x000fea0003c00000 */
[----:B------:R-:W-:Y:S01]  /*211d0*/  MOV R2, R184 ;  /* 0x000000b800027202 */ /* 0x000fe20000000f00 */
[----:B------:R-:W-:-:S05]  /*211e0*/  BRA `(.L_x_2540) ;  /* 0xffff066000007947 */ /* 0x000fca000383ffff */
.L_x_2415:
[----:B------:R-:W-:Y:S01]  /*211f0*/  MOV R2, RZ ;  /* 0x000000ff00027202 */ /* 0x000fe20000000f00 */
[----:B------:R-:W-:Y:S01]  /*21200*/  IMAD.MOV.U32 R235, RZ, RZ, R9 ;  /* 0x000000ffffeb7224 */ /* 0x000fe200078e0009 */
[----:B------:R-:W-:Y:S01]  /*21210*/  MOV R3, 0x21240 ;  /* 0x0002124000037802 */ /* 0x000fe20000000f00 */
[----:B------:R-:W-:Y:S02]  /*21220*/  IMAD.MOV.U32 R236, RZ, RZ, 0x181f ;  /* 0x0000181fffec7424 */ /* 0x000fe400078e00ff */
[----:B-1234-:R-:W-:Y:S05]  /*21230*/  CALL.REL.NOINC `($__internal_40_$__cuda_sm70_shflsync_idx_p) ;  /* 0x0000c6b000007944 */ /* 0x01efea0003c00000 */
[----:B------:R-:W-:Y:S01]  /*21240*/  MOV R8, R237 ;  /* 0x000000ed00087202 */ /* 0x000fe20000000f00 */
[----:B------:R-:W-:-:S05]  /*21250*/  BRA `(.L_x_2541) ;  /* 0xffff221000007947 */ /* 0x000fca000383ffff */
.L_x_2416:
[----:B------:R-:W-:Y:S01]  /*21260*/  MOV R2, RZ ;  /* 0x000000ff00027202 */ /* 0x000fe20000000f00 */
[----:B------:R-:W-:Y:S01]  /*21270*/  IMAD.MOV.U32 R235, RZ, RZ, R10 ;  /* 0x000000ffffeb7224 */ /* 0x000fe200078e000a */
[----:B------:R-:W-:Y:S01]  /*21280*/  MOV R3, 0x212b0 ;  /* 0x000212b000037802 */ /* 0x000fe20000000f00 */
[----:B------:R-:W-:Y:S02]  /*21290*/  IMAD.MOV.U32 R236, RZ, RZ, 0x181f ;  /* 0x0000181fffec7424 */ /* 0x000fe400078e00ff */
[----:B-1234-:R-:W-:Y:S05]  /*212a0*/  CALL.REL.NOINC `($__internal_40_$__cuda_sm70_shflsync_idx_p) ;  /* 0x0000c64000007944 */ /* 0x01efea0003c00000 */
[----:B------:R-:W-:Y:S01]  /*212b0*/  MOV R0, R237 ;  /* 0x000000ed00007202 */ /* 0x000fe20000000f00 */
[----:B------:R-:W-:-:S05]  /*212c0*/  BRA `(.L_x_2542) ;  /* 0xffff21c000007947 */ /* 0x000fca000383ffff */
.L_x_2417:
        /* <DEDUP_REMOVED lines=13> */
.L_x_2420:
[----:B------:R-:W-:Y:S01]  /*213a0*/  MOV R2, RZ ;  /* 0x000000ff00027202 */ /* 0x000fe20000000f00 */
[----:B------:R-:W-:Y:S01]  /*213b0*/  IMAD.MOV.U32 R235, RZ, RZ, R14 ;  /* 0x000000ffffeb7224 */ /* 0x000fe200078e000e */
[----:B------:R-:W-:Y:S01]  /*213c0*/  MOV R3, 0x213f0 ;  /* 0x000213f000037802 */ /* 0x000fe20000000f00 */
[----:B------:R-:W-:Y:S02]  /*213d0*/  IMAD.MOV.U32 R236, RZ, RZ, 0x181f ;  /* 0x0000181fffec7424 */ /* 0x000fe400078e00ff */
[----:B-1----:R-:W-:Y:S05]  /*213e0*/  CALL.REL.NOINC `($__internal_40_$__cuda_sm70_shflsync_idx_p) ;  /* 0x0000c50000007944 */ /* 0x002fea0003c00000 */
[----:B------:R-:W-:Y:S01]  /*213f0*/  MOV R8, R237 ;  /* 0x000000ed00087202 */ /* 0x000fe20000000f00 */
[----:B------:R-:W-:-:S05]  /*21400*/  BRA `(.L_x_2544) ;  /* 0xffff33b000007947 */ /* 0x000fca000383ffff */
.L_x_2421:
[----:B------:R-:W-:Y:S01]  /*21410*/  MOV R2, RZ ;  /* 0x000000ff00027202 */ /* 0x000fe20000000f00 */
[----:B------:R-:W-:Y:S01]  /*21420*/  IMAD.MOV.U32 R235, RZ, RZ, R16 ;  /* 0x000000ffffeb7224 */ /* 0x000fe200078e0010 */
[----:B------:R-:W-:Y:S01]  /*21430*/  MOV R3, 0x21460 ;  /* 0x0002146000037802 */ /* 0x000fe20000000f00 */
[----:B------:R-:W-:Y:S02]  /*21440*/  IMAD.MOV.U32 R236, RZ, RZ, 0x181f ;  /* 0x0000181fffec7424 */ /* 0x000fe400078e00ff */
[----:B-123--:R-:W-:Y:S05]  /*21450*/  CALL.REL.NOINC `($__internal_40_$__cuda_sm70_shflsync_idx_p) ;  /* 0x0000c49000007944 */ /* 0x00efea0003c00000 */
[----:B------:R-:W-:Y:S01]  /*21460*/  MOV R0, R237 ;  /* 0x000000ed00007202 */ /* 0x000fe20000000f00 */
[----:B------:R-:W-:-:S05]  /*21470*/  BRA `(.L_x_2545) ;  /* 0xffff336000007947 */ /* 0x000fca000383ffff */
.L_x_2422:
        /* <DEDUP_REMOVED lines=13> */
.L_x_2423:
[----:B------:R-:W-:Y:S02]  /*21550*/  MOV R3, 0x2 ;  /* 0x0000000200037802 */ /* 0x000fe40000000f00 */
[----:B------:R-:W-:Y:S02]  /*21560*/  MOV R2, 0x21580 ;  /* 0x0002158000027802 */ /* 0x000fe40000000f00 */
[----:B------:R-:W-:Y:S05]  /*21570*/  CALL.REL.NOINC `($__internal_39_$__cuda_sm70_shflsync_bfly_p) ;  /* 0x0000c31000007944 */ /* 0x000fea0003c00000 */
[----:B------:R-:W-:Y:S01]  /*21580*/  MOV R2, R184 ;  /* 0x000000b800027202 */ /* 0x000fe20000000f00 */
[----:B------:R-:W-:-:S05]  /*21590*/  BRA `(.L_x_2547) ;  /* 0xffff372000007947 */ /* 0x000fca000383ffff */
.L_x_2424:
        /* <DEDUP_REMOVED lines=14> */
.L_x_2427:
[----:B-1-34-:R-:W-:Y:S01]  /*21680*/  MOV R2, RZ ;  /* 0x000000ff00027202 */ /* 0x01afe20000000f00 */
[----:B------:R-:W-:Y:S01]  /*21690*/  IMAD.MOV.U32 R235, RZ, RZ, R6 ;  /* 0x000000ffffeb7224 */ /* 0x000fe200078e0006 */
[----:B------:R-:W-:Y:S01]  /*216a0*/  MOV R3, 0x216d0 ;  /* 0x000216d000037802 */ /* 0x000fe20000000f00 */
[----:B------:R-:W-:Y:S02]  /*216b0*/  IMAD.MOV.U32 R236, RZ, RZ, 0x181f ;  /* 0x0000181fffec7424 */ /* 0x000fe400078e00ff */
[----:B------:R-:W-:Y:S05]  /*216c0*/  CALL.REL.NOINC `($__internal_40_$__cuda_sm70_shflsync_idx_p) ;  /* 0x0000c22000007944 */ /* 0x000fea0003c00000 */
[----:B------:R-:W-:Y:S01]  /*216d0*/  MOV R0, R237 ;  /* 0x000000ed00007202 */ /* 0x000fe20000000f00 */
[----:B------:R-:W-:-:S05]  /*216e0*/  BRA `(.L_x_2549) ;  /* 0xffff4f7000007947 */ /* 0x000fca000383ffff */
.L_x_2430:
[----:B--2---:R-:W-:Y:S01]  /*216f0*/  MOV R2, 0x1 ;  /* 0x0000000100027802 */ /* 0x004fe20000000f00 */
[----:B------:R-:W-:Y:S01]  /*21700*/  IMAD.MOV.U32 R235, RZ, RZ, R6 ;  /* 0x000000ffffeb7224 */ /* 0x000fe200078e0006 */
[----:B------:R-:W-:Y:S01]  /*21710*/  MOV R3, 0x21740 ;  /* 0x0002174000037802 */ /* 0x000fe20000000f00 */
[----:B------:R-:W-:Y:S02]  /*21720*/  IMAD.MOV.U32 R236, RZ, RZ, 0x181f ;  /* 0x0000181fffec7424 */ /* 0x000fe400078e00ff */
[----:B-1----:R-:W-:Y:S05]  /*21730*/  CALL.REL.NOINC `($__internal_40_$__cuda_sm70_shflsync_idx_p) ;  /* 0x0000c1b000007944 */ /* 0x002fea0003c00000 */
        /* <DEDUP_REMOVED lines=8> */
.L_x_2433:
[----:B------:R-:W-:Y:S01]  /*217c0*/  MOV R2, RZ ;  /* 0x000000ff00027202 */ /* 0x000fe20000000f00 */
[----:B------:R-:W-:Y:S01]  /*217d0*/  IMAD.MOV.U32 R235, RZ, RZ, R10 ;  /* 0x000000ffffeb7224 */ /* 0x000fe200078e000a */
[----:B------:R-:W-:Y:S01]  /*217e0*/  MOV R3, 0x21810 ;  /* 0x0002181000037802 */ /* 0x000fe20000000f00 */
[----:B------:R-:W-:Y:S02]  /*217f0*/  IMAD.MOV.U32 R236, RZ, RZ, 0x181f ;  /* 0x0000181fffec7424 */ /* 0x000fe400078e00ff */
[----:B------:R-:W-:Y:S05]  /*21800*/  CALL.REL.NOINC `($__internal_40_$__cuda_sm70_shflsync_idx_p) ;  /* 0x0000c0e000007944 */ /* 0x000fea0003c00000 */
[----:B------:R-:W-:Y:S01]  /*21810*/  MOV R6, R237 ;  /* 0x000000ed00067202 */ /* 0x000fe20000000f00 */
[----:B------:R-:W-:-:S05]  /*21820*/  BRA `(.L_x_2551) ;  /* 0xffff616000007947 */ /* 0x000fca000383ffff */
.L_x_2434:
[----:B------:R-:W-:Y:S01]  /*21830*/  MOV R2, RZ ;  /* 0x000000ff00027202 */ /* 0x000fe20000000f00 */
[----:B------:R-:W-:Y:S01]  /*21840*/  IMAD.MOV.U32 R235, RZ, RZ, R11 ;  /* 0x000000ffffeb7224 */ /* 0x000fe200078e000b */
[----:B------:R-:W-:Y:S01]  /*21850*/  MOV R3, 0x21880 ;  /* 0x0002188000037802 */ /* 0x000fe20000000f00 */
[----:B------:R-:W-:Y:S02]  /*21860*/  IMAD.MOV.U32 R236, RZ, RZ, 0x181f ;  /* 0x0000181fffec7424 */ /* 0x000fe400078e00ff */
[----:B-12---:R-:W-:Y:S05]  /*21870*/  CALL.REL.NOINC `($__internal_40_$__cuda_sm70_shflsync_idx_p) ;  /* 0x0000c07000007944 */ /* 0x006fea0003c00000 */
[----:B------:R-:W-:Y:S01]  /*21880*/  MOV R0, R237 ;  /* 0x000000ed00007202 */ /* 0x000fe20000000f00 */
[----:B------:R-:W-:-:S05]  /*21890*/  BRA `(.L_x_2552) ;  /* 0xffff611000007947 */ /* 0x000fca000383ffff */
.L_x_2435:
[----:B--2---:R-:W-:Y:S01]  /*218a0*/  MOV R2, 0x1 ;  /* 0x0000000100027802 */ /* 0x004fe20000000f00 */
[----:B------:R-:W-:Y:S01]  /*218b0*/  IMAD.MOV.U32 R235, RZ, RZ, R10 ;  /* 0x000000ffffeb7224 */ /* 0x000fe200078e000a */
[----:B------:R-:W-:Y:S01]  /*218c0*/  MOV R3, 0x218f0 ;  /* 0x000218f000037802 */ /* 0x000fe20000000f00 */
[----:B------:R-:W-:Y:S02]  /*218d0*/  IMAD.MOV.U32 R236, RZ, RZ, 0x181f ;  /* 0x0000181fffec7424 */ /* 0x000fe400078e00ff */
[----:B-1-3--:R-:W-:Y:S05]  /*218e0*/  CALL.REL.NOINC `($__internal_40_$__cuda_sm70_shflsync_idx_p) ;  /* 0x0000c00000007944 */ /* 0x00afea0003c00000 */
        /* <DEDUP_REMOVED lines=8> */
.L_x_2436:
[----:B------:R-:W-:Y:S01]  /*21970*/  MOV R2, RZ ;  /* 0x000000ff00027202 */ /* 0x000fe20000000f00 */
[----:B------:R-:W-:Y:S01]  /*21980*/  IMAD.MOV.U32 R235, RZ, RZ, R8 ;  /* 0x000000ffffeb7224 */ /* 0x000fe200078e0008 */
[----:B------:R-:W-:Y:S01]  /*21990*/  MOV R3, 0x219c0 ;  /* 0x000219c000037802 */ /* 0x000fe20000000f00 */
[----:B------:R-:W-:Y:S02]  /*219a0*/  IMAD.MOV.U32 R236, RZ, RZ, 0x1c1f ;  /* 0x00001c1fffec7424 */ /* 0x000fe400078e00ff */
[----:B------:R-:W-:Y:S05]  /*219b0*/  CALL.REL.NOINC `($__internal_40_$__cuda_sm70_shflsync_idx_p) ;  /* 0x0000bf3000007944 */ /* 0x000fea0003c00000 */
[----:B------:R-:W-:Y:S01]  /*219c0*/  MOV R3, R237 ;  /* 0x000000ed00037202 */ /* 0x000fe20000000f00 */
[----:B------:R-:W-:-:S05]  /*219d0*/  BRA `(.L_x_2554) ;  /* 0xffff643000007947 */ /* 0x000fca000383ffff */
.L_x_2441:
[----:B------:R-:W-:Y:S01]  /*219e0*/  MOV R2, 0x1 ;  /* 0x0000000100027802 */ /* 0x000fe20000000f00 */
[----:B------:R-:W-:Y:S01]  /*219f0*/  IMAD.MOV.U32 R235, RZ, RZ, R8 ;  /* 0x000000ffffeb7224 */ /* 0x000fe200078e0008 */
[----:B------:R-:W-:Y:S01]  /*21a00*/  MOV R3, 0x21a30 ;  /* 0x00021a3000037802 */ /* 0x000fe20000000f00 */
[----:B------:R-:W-:Y:S02]  /*21a10*/  IMAD.MOV.U32 R236, RZ, RZ, 0x1c1f ;  /* 0x00001c1fffec7424 */ /* 0x000fe400078e00ff */
[----:B-1----:R-:W-:Y:S05]  /*21a20*/  CALL.REL.NOINC `($__internal_40_$__cuda_sm70_shflsync_idx_p) ;  /* 0x0000bec000007944 */ /* 0x002fea0003c00000 */
[----:B------:R-:W-:Y:S01]  /*21a30*/  MOV R3, R237 ;  /* 0x000000ed00037202 */ /* 0x000fe20000000f00 */
[----:B------:R-:W-:-:S05]  /*21a40*/  BRA `(.L_x_2555) ;  /* 0xffff698000007947 */ /* 0x000fca000383ffff */
.L_x_2446:
[----:B------:R-:W-:Y:S02]  /*21a50*/  MOV R3, 0x2 ;  /* 0x0000000200037802 */ /* 0x000fe40000000f00 */
[----:B------:R-:W-:Y:S02]  /*21a60*/  MOV R2, 0x21a80 ;  /* 0x00021a8000027802 */ /* 0x000fe40000000f00 */
[----:B------:R-:W-:Y:S05]  /*21a70*/  CALL.REL.NOINC `($__internal_39_$__cuda_sm70_shflsync_bfly_p) ;  /* 0x0000be1000007944 */ /* 0x000fea0003c00000 */
[----:B------:R-:W-:Y:S01]  /*21a80*/  MOV R2, R184 ;  /* 0x000000b800027202 */ /* 0x000fe20000000f00 */
[----:B------:R-:W-:-:S05]  /*21a90*/  BRA `(.L_x_2556) ;  /* 0xffff6f4000007947 */ /* 0x000fca000383ffff */
.L_x_2447:
        /* <DEDUP_REMOVED lines=14> */
.L_x_2449:
[----:B------:R-:W-:Y:S01]  /*21b80*/  IMAD.MOV.U32 R0, RZ, RZ, R234 ;  /* 0x000000ffff007224 */ /* 0x000fe200078e00ea */
[----:B------:R-:W-:-:S02]  /*21b90*/  MOV R3, 0x2 ;  /* 0x0000000200037802 */ /* 0x000fc40000000f00 */
[----:B------:R-:W-:Y:S02]  /*21ba0*/  MOV R2, 0x21bc0 ;  /* 0x00021bc000027802 */ /* 0x000fe40000000f00 */
[----:B------:R-:W-:Y:S05]  /*21bb0*/  CALL.REL.NOINC `($__internal_39_$__cuda_sm70_shflsync_bfly_p) ;  /* 0x0000bcd000007944 */ /* 0x000fea0003c00000 */
[----:B------:R-:W-:Y:S01]  /*21bc0*/  MOV R4, R184 ;  /* 0x000000b800047202 */ /* 0x000fe20000000f00 */
[----:B------:R-:W-:Y:S05]  /*21bd0*/  BRA `(.L_x_2558) ;  /* 0xffff865000007947 */ /* 0x000fea000383ffff */
.L_x_2450:
[----:B------:R-:W-:Y:S01]  /*21be0*/  IMAD.MOV.U32 R0, RZ, RZ, R4 ;  /* 0x000000ffff007224 */ /* 0x000fe200078e0004 */
[----:B------:R-:W-:Y:S02]  /*21bf0*/  MOV R3, 0x1 ;  /* 0x0000000100037802 */ /* 0x000fe40000000f00 */
[----:B------:R-:W-:Y:S02]  /*21c00*/  MOV R2, 0x21c20 ;  /* 0x00021c2000027802 */ /* 0x000fe40000000f00 */
[----:B-1----:R-:W-:Y:S05]  /*21c10*/  CALL.REL.NOINC `($__internal_39_$__cuda_sm70_shflsync_bfly_p) ;  /* 0x0000bc7000007944 */ /* 0x002fea0003c00000 */
[----:B------:R-:W-:Y:S01]  /*21c20*/  FADD.FTZ R4, R4, R184 ;  /* 0x000000b804047221 */ /* 0x000fe20000010000 */
[----:B------:R-:W-:Y:S02]  /*21c30*/  MOV R0, R233 ;  /* 0x000000e900007202 */ /* 0x000fe40000000f00 */
[----:B------:R-:W-:Y:S02]  /*21c40*/  MOV R3, 0x2 ;  /* 0x0000000200037802 */ /* 0x000fe40000000f00 */
[----:B------:R-:W-:Y:S02]  /*21c50*/  MOV R2, 0x21c70 ;  /* 0x00021c7000027802 */ /* 0x000fe40000000f00 */
[----:B------:R-:W-:Y:S05]  /*21c60*/  CALL.REL.NOINC `($__internal_39_$__cuda_sm70_shflsync_bfly_p) ;  /* 0x0000bc2000007944 */ /* 0x000fea0003c00000 */
[----:B------:R-:W-:Y:S01]  /*21c70*/  FADD.FTZ R233, R233, R184 ;  /* 0x000000b8e9e97221 */ /* 0x000fe20000010000 */
[----:B------:R-:W-:-:S02]  /*21c80*/  MOV R3, 0x1 ;  /* 0x0000000100037802 */ /* 0x000fc40000000f00 */
[----:B------:R-:W-:Y:S02]  /*21c90*/  MOV R2, 0x21cc0 ;  /* 0x00021cc000027802 */ /* 0x000fe40000000f00 */
[----:B------:R-:W-:Y:S02]  /*21ca0*/  MOV R0, R233 ;  /* 0x000000e900007202 */ /* 0x000fe40000000f00 */
[----:B------:R-:W-:Y:S05]  /*21cb0*/  CALL.REL.NOINC `($__internal_39_$__cuda_sm70_shflsync_bfly_p) ;  /* 0x0000bbd000007944 */ /* 0x000fea0003c00000 */
[----:B------:R-:W-:Y:S01]  /*21cc0*/  MOV R3, R184 ;  /* 0x000000b800037202 */ /* 0x000fe20000000f00 */
[----:B------:R-:W-:Y:S05]  /*21cd0*/  BRA `(.L_x_2559) ;  /* 0xffff85c000007947 */ /* 0x000fea000383ffff */
.L_x_2457:
[----:B--234-:R-:W-:Y:S01]  /*21ce0*/  IMAD.MOV.U32 R235, RZ, RZ, R6 ;  /* 0x000000ffffeb7224 */ /* 0x01cfe200078e0006 */
[----:B------:R-:W-:Y:S01]  /*21cf0*/  MOV R2, RZ ;  /* 0x000000ff00027202 */ /* 0x000fe20000000f00 */
[----:B------:R-:W-:Y:S01]  /*21d00*/  IMAD.MOV.U32 R236, RZ, RZ, 0x181f ;  /* 0x0000181fffec7424 */ /* 0x000fe200078e00ff */
[----:B------:R-:W-:Y:S02]  /*21d10*/  MOV R3, 0x21d30 ;  /* 0x00021d3000037802 */ /* 0x000fe40000000f00 */
[----:B-1----:R-:W-:Y:S05]  /*21d20*/  CALL.REL.NOINC `($__internal_40_$__cuda_sm70_shflsync_idx_p) ;  /* 0x0000bbc000007944 */ /* 0x002fea0003c00000 */
[----:B------:R-:W-:Y:S01]  /*21d30*/  MOV R4, R237 ;  /* 0x000000ed00047202 */ /* 0x000fe20000000f00 */
[----:B------:R-:W-:Y:S05]  /*21d40*/  BRA `(.L_x_2560) ;  /* 0xffffa1c000007947 */ /* 0x000fea000383ffff */
.L_x_2458:
[----:B------:R-:W-:Y:S01]  /*21d50*/  IMAD.MOV.U32 R235, RZ, RZ, R16 ;  /* 0x000000ffffeb7224 */ /* 0x000fe200078e0010 */
[----:B------:R-:W-:Y:S01]  /*21d60*/  MOV R2, RZ ;  /* 0x000000ff00027202 */ /* 0x000fe20000000f00 */
[----:B------:R-:W-:Y:S01]  /*21d70*/  IMAD.MOV.U32 R236, RZ, RZ, 0x181f ;  /* 0x0000181fffec7424 */ /* 0x000fe200078e00ff */
[----:B------:R-:W-:-:S02]  /*21d80*/  MOV R3, 0x21da0 ;  /* 0x00021da000037802 */ /* 0x000fc40000000f00 */
[----:B-123--:R-:W-:Y:S05]  /*21d90*/  CALL.REL.NOINC `($__internal_40_$__cuda_sm70_shflsync_idx_p) ;  /* 0x0000bb5000007944 */ /* 0x00efea0003c00000 */
[----:B------:R-:W-:Y:S01]  /*21da0*/  MOV R0, R237 ;  /* 0x000000ed00007202 */ /* 0x000fe20000000f00 */
[----:B------:R-:W-:Y:S05]  /*21db0*/  BRA `(.L_x_2561) ;  /* 0xffffa17000007947 */ /* 0x000fea000383ffff */
.L_x_2461:
        /* <DEDUP_REMOVED lines=13> */
.L_x_2464:
[----:B------:R-:W-:Y:S01]  /*21e90*/  IMAD.MOV.U32 R235, RZ, RZ, R6 ;  /* 0x000000ffffeb7224 */ /* 0x000fe200078e0006 */
[----:B--2---:R-:W-:Y:S01]  /*21ea0*/  MOV R2, 0x2 ;  /* 0x0000000200027802 */ /* 0x004fe20000000f00 */
[----:B------:R-:W-:Y:S01]  /*21eb0*/  IMAD.MOV.U32 R236, RZ, RZ, 0x181f ;  /* 0x0000181fffec7424 */ /* 0x000fe200078e00ff */
[----:B------:R-:W-:Y:S02]  /*21ec0*/  MOV R3, 0x21ee0 ;  /* 0x00021ee000037802 */ /* 0x000fe40000000f00 */
[----:B-1-34-:R-:W-:Y:S05]  /*21ed0*/  CALL.REL.NOINC `($__internal_40_$__cuda_sm70_shflsync_idx_p) ;  /* 0x0000ba1000007944 */ /* 0x01afea0003c00000 */
[----:B------:R-:W-:Y:S01]  /*21ee0*/  MOV R4, R237 ;  /* 0x000000ed00047202 */ /* 0x000fe20000000f00 */
[----:B------:R-:W-:Y:S05]  /*21ef0*/  BRA `(.L_x_2563) ;  /* 0xffffa32000007947 */ /* 0x000fea000383ffff */
.L_x_2465:
[----:B------:R-:W-:Y:S01]  /*21f00*/  IMAD.MOV.U32 R235, RZ, RZ, R16 ;  /* 0x000000ffffeb7224 */ /* 0x000fe200078e0010 */
[----:B--2---:R-:W-:Y:S01]  /*21f10*/  MOV R2, 0x2 ;  /* 0x0000000200027802 */ /* 0x004fe20000000f00 */
[----:B------:R-:W-:Y:S01]  /*21f20*/  IMAD.MOV.U32 R236, RZ, RZ, 0x181f ;  /* 0x0000181fffec7424 */ /* 0x000fe200078e00ff */
[----:B------:R-:W-:Y:S02]  /*21f30*/  MOV R3, 0x21f50 ;  /* 0x00021f5000037802 */ /* 0x000fe40000000f00 */
[----:B-1-34-:R-:W-:Y:S05]  /*21f40*/  CALL.REL.NOINC `($__internal_40_$__cuda_sm70_shflsync_idx_p) ;  /* 0x0000b9a000007944 */ /* 0x01afea0003c00000 */
[----:B------:R-:W-:Y:S01]  /*21f50*/  MOV R0, R237 ;  /* 0x000000ed00007202 */ /* 0x000fe20000000f00 */
[----:B------:R-:W-:Y:S05]  /*21f60*/  BRA `(.L_x_2564) ;  /* 0xffffa2d000007947 */ /* 0x000fea000383ffff */
.L_x_2468:
[----:B------:R-:W-:Y:S01]  /*21f70*/  IMAD.MOV.U32 R235, RZ, RZ, R6 ;  /* 0x000000ffffeb7224 */ /* 0x000fe200078e0006 */
[----:B---3--:R-:W-:Y:S01]  /*21f80*/  MOV R2, 0x3 ;  /* 0x0000000300027802 */ /* 0x008fe20000000f00 */
        /* <DEDUP_REMOVED lines=11> */
.L_x_2470:
[----:B------:R-:W-:Y:S01]  /*22040*/  IMAD.MOV.U32 R235, RZ, RZ, R5 ;  /* 0x000000ffffeb7224 */ /* 0x000fe200078e0005 */
[----:B------:R-:W-:Y:S01]  /*22050*/  MOV R2, RZ ;  /* 0x000000ff00027202 */ /* 0x000fe20000000f00 */
[----:B------:R-:W-:Y:S01]  /*22060*/  IMAD.MOV.U32 R236, RZ, RZ, 0x1c1f ;  /* 0x00001c1fffec7424 */ /* 0x000fe200078e00ff */
[----:B------:R-:W-:Y:S02]  /*22070*/  MOV R3, 0x22090 ;  /* 0x0002209000037802 */ /* 0x000fe40000000f00 */
[----:B------:R-:W-:Y:S05]  /*22080*/  CALL.REL.NOINC `($__internal_40_$__cuda_sm70_shflsync_idx_p) ;  /* 0x0000b86000007944 */ /* 0x000fea0003c00000 */
[----:B------:R-:W-:Y:S01]  /*22090*/  MOV R4, R237 ;  /* 0x000000ed00047202 */ /* 0x000fe20000000f00 */
[----:B------:R-:W-:Y:S05]  /*220a0*/  BRA `(.L_x_2566) ;  /* 0xffffa69000007947 */ /* 0x000fea000383ffff */
.L_x_2471:
[----:B------:R-:W-:Y:S01]  /*220b0*/  IMAD.MOV.U32 R235, RZ, RZ, R6 ;  /* 0x000000ffffeb7224 */ /* 0x000fe200078e0006 */
[----:B------:R-:W-:Y:S01]  /*220c0*/  MOV R2, RZ ;  /* 0x000000ff00027202 */ /* 0x000fe20000000f00 */
[----:B------:R-:W-:Y:S01]  /*220d0*/  IMAD.MOV.U32 R236, RZ, RZ, 0x1c1f ;  /* 0x00001c1fffec7424 */ /* 0x000fe200078e00ff */
[----:B------:R-:W-:Y:S02]  /*220e0*/  MOV R3, 0x22100 ;  /* 0x0002210000037802 */ /* 0x000fe40000000f00 */
[----:B-12---:R-:W-:Y:S05]  /*220f0*/  CALL.REL.NOINC `($__internal_40_$__cuda_sm70_shflsync_idx_p) ;  /* 0x0000b7f000007944 */ /* 0x006fea0003c00000 */
[----:B------:R-:W-:Y:S01]  /*22100*/  MOV R0, R237 ;  /* 0x000000ed00007202 */ /* 0x000fe20000000f00 */
[----:B------:R-:W-:Y:S05]  /*22110*/  BRA `(.L_x_2567) ;  /* 0xffffa64000007947 */ /* 0x000fea000383ffff */
.L_x_2474:
[----:B------:R-:W-:Y:S01]  /*22120*/  IMAD.MOV.U32 R235, RZ, RZ, R5 ;  /* 0x000000ffffeb7224 */ /* 0x000fe200078e0005 */
[----:B-1----:R-:W-:Y:S01]  /*22130*/  MOV R2, 0x1 ;  /* 0x0000000100027802 */ /* 0x002fe20000000f00 */
[----:B------:R-:W-:Y:S01]  /*22140*/  IMAD.MOV.U32 R236, RZ, RZ, 0x1c1f ;  /* 0x00001c1fffec7424 */ /* 0x000fe200078e00ff */
[----:B------:R-:W-:-:S02]  /*22150*/  MOV R3, 0x22170 ;  /* 0x0002217000037802 */ /* 0x000fc40000000f00 */
[----:B--234-:R-:W-:Y:S05]  /*22160*/  CALL.REL.NOINC `($__internal_40_$__cuda_sm70_shflsync_idx_p) ;  /* 0x0000b78000007944 */ /* 0x01cfea0003c00000 */
        /* <DEDUP_REMOVED lines=8> */
.L_x_2478:
[----:B------:R-:W-:Y:S01]  /*221f0*/  IMAD.MOV.U32 R235, RZ, RZ, R5 ;  /* 0x000000ffffeb7224 */ /* 0x000fe200078e0005 */
[----:B------:R-:W-:Y:S01]  /*22200*/  MOV R2, RZ ;  /* 0x000000ff00027202 */ /* 0x000fe20000000f00 */
[----:B------:R-:W-:Y:S01]  /*22210*/  IMAD.MOV.U32 R236, RZ, RZ, 0x181f ;  /* 0x0000181fffec7424 */ /* 0x000fe200078e00ff */
[----:B------:R-:W-:Y:S02]  /*22220*/  MOV R3, 0x22240 ;  /* 0x0002224000037802 */ /* 0x000fe40000000f00 */
[----:B---3--:R-:W-:Y:S05]  /*22230*/  CALL.REL.NOINC `($__internal_40_$__cuda_sm70_shflsync_idx_p) ;  /* 0x0000b6b000007944 */ /* 0x008fea0003c00000 */
[----:B------:R-:W-:Y:S01]  /*22240*/  MOV R4, R237 ;  /* 0x000000ed00047202 */ /* 0x000fe20000000f00 */
[----:B------:R-:W-:Y:S05]  /*22250*/  BRA `(.L_x_2569) ;  /* 0xffffc69000007947 */ /* 0x000fea000383ffff */
.L_x_2479:
[----:B------:R-:W-:Y:S01]  /*22260*/  IMAD.MOV.U32 R235, RZ, RZ, R16 ;  /* 0x000000ffffeb7224 */ /* 0x000fe200078e0010 */
[----:B------:R-:W-:Y:S01]  /*22270*/  MOV R2, RZ ;  /* 0x000000ff00027202 */ /* 0x000fe20000000f00 */
[----:B------:R-:W-:Y:S01]  /*22280*/  IMAD.MOV.U32 R236, RZ, RZ, 0x181f ;  /* 0x0000181fffec7424 */ /* 0x000fe200078e00ff */
[----:B------:R-:W-:Y:S02]  /*22290*/  MOV R3, 0x222b0 ;  /* 0x000222b000037802 */ /* 0x000fe40000000f00 */
[----:B-123--:R-:W-:Y:S05]  /*222a0*/  CALL.REL.NOINC `($__internal_40_$__cuda_sm70_shflsync_idx_p) ;  /* 0x0000b64000007944 */ /* 0x00efea0003c00000 */
[----:B------:R-:W-:Y:S01]  /*222b0*/  MOV R0, R237 ;  /* 0x000000ed00007202 */ /* 0x000fe20000000f00 */
[----:B------:R-:W-:Y:S05]  /*222c0*/  BRA `(.L_x_2570) ;  /* 0xffffc64000007947 */ /* 0x000fea000383ffff */
.L_x_2482:
        /* <DEDUP_REMOVED lines=13> */
.L_x_2485:
[----:B------:R-:W-:Y:S01]  /*223a0*/  IMAD.MOV.U32 R235, RZ, RZ, R5 ;  /* 0x000000ffffeb7224 */ /* 0x000fe200078e0005 */
[----:B-1----:R-:W-:Y:S01]  /*223b0*/  MOV R2, 0x2 ;  /* 0x0000000200027802 */ /* 0x002fe20000000f00 */
[----:B------:R-:W-:Y:S01]  /*223c0*/  IMAD.MOV.U32 R236, RZ, RZ, 0x181f ;  /* 0x0000181fffec7424 */ /* 0x000fe200078e00ff */
[----:B------:R-:W-:Y:S02]  /*223d0*/  MOV R3, 0x223f0 ;  /* 0x000223f000037802 */ /* 0x000fe40000000f00 */
[----:B--234-:R-:W-:Y:S05]  /*223e0*/  CALL.REL.NOINC `($__internal_40_$__cuda_sm70_shflsync_idx_p) ;  /* 0x0000b50000007944 */ /* 0x01cfea0003c00000 */
[----:B------:R-:W-:Y:S01]  /*223f0*/  MOV R4, R237 ;  /* 0x000000ed00047202 */ /* 0x000fe20000000f00 */
[----:B------:R-:W-:Y:S05]  /*22400*/  BRA `(.L_x_2572) ;  /* 0xffffc7f000007947 */ /* 0x000fea000383ffff */
.L_x_2486:
[----:B------:R-:W-:Y:S01]  /*22410*/  IMAD.MOV.U32 R235, RZ, RZ, R16 ;  /* 0x000000ffffeb7224 */ /* 0x000fe200078e0010 */
[----:B-1----:R-:W-:Y:S01]  /*22420*/  MOV R2, 0x2 ;  /* 0x0000000200027802 */ /* 0x002fe20000000f00 */
[----:B------:R-:W-:Y:S01]  /*22430*/  IMAD.MOV.U32 R236, RZ, RZ, 0x181f ;  /* 0x0000181fffec7424 */ /* 0x000fe200078e00ff */
[----:B------:R-:W-:Y:S02]  /*22440*/  MOV R3, 0x22460 ;  /* 0x0002246000037802 */ /* 0x000fe40000000f00 */
[----:B--234-:R-:W-:Y:S05]  /*22450*/  CALL.REL.NOINC `($__internal_40_$__cuda_sm70_shflsync_idx_p) ;  /* 0x0000b49000007944 */ /* 0x01cfea0003c00000 */
[----:B------:R-:W-:Y:S01]  /*22460*/  MOV R0, R237 ;  /* 0x000000ed00007202 */ /* 0x000fe20000000f00 */
[----:B------:R-:W-:Y:S05]  /*22470*/  BRA `(.L_x_2573) ;  /* 0xffffc7a000007947 */ /* 0x000fea000383ffff */
.L_x_2489:
        /* <DEDUP_REMOVED lines=13> */
.L_x_2491:
[----:B------:R-:W-:Y:S01]  /*22550*/  IMAD.MOV.U32 R235, RZ, RZ, R147 ;  /* 0x000000ffffeb7224 */ /* 0x000fe200078e0093 */
[----:B------:R-:W-:Y:S01]  /*22560*/  MOV R2, RZ ;  /* 0x000000ff00027202 */ /* 0x000fe20000000f00 */
[----:B------:R-:W-:Y:S01]  /*22570*/  IMAD.MOV.U32 R236, RZ, RZ, 0x1f ;  /* 0x0000001fffec7424 */ /* 0x000fe200078e00ff */
[----:B------:R-:W-:Y:S02]  /*22580*/  MOV R3, 0x225a0 ;  /* 0x000225a000037802 */ /* 0x000fe40000000f00 */
[----:B--2---:R-:W-:Y:S05]  /*22590*/  CALL.REL.NOINC `($__internal_40_$__cuda_sm70_shflsync_idx_p) ;  /* 0x0000b35000007944 */ /* 0x004fea0003c00000 */
[----:B------:R-:W-:Y:S01]  /*225a0*/  MOV R10, R237 ;  /* 0x000000ed000a7202 */ /* 0x000fe20000000f00 */
[----:B------:R-:W-:Y:S05]  /*225b0*/  BRA `(.L_x_2575) ;  /* 0xffffca4000007947 */ /* 0x000fea000383ffff */
.L_x_2492:
[----:B------:R-:W-:Y:S01]  /*225c0*/  IMAD.MOV.U32 R235, RZ, RZ, R147 ;  /* 0x000000ffffeb7224 */ /* 0x000fe200078e0093 */
[----:B------:R-:W-:Y:S01]  /*225d0*/  MOV R2, 0x1 ;  /* 0x0000000100027802 */ /* 0x000fe20000000f00 */
[----:B------:R-:W-:Y:S01]  /*225e0*/  IMAD.MOV.U32 R236, RZ, RZ, 0x1f ;  /* 0x0000001fffec7424 */ /* 0x000fe200078e00ff */
[----:B------:R-:W-:Y:S02]  /*225f0*/  MOV R3, 0x22610 ;  /* 0x0002261000037802 */ /* 0x000fe40000000f00 */
[----:B-123--:R-:W-:Y:S05]  /*22600*/  CALL.REL.NOINC `($__internal_40_$__cuda_sm70_shflsync_idx_p) ;  /* 0x0000b2e000007944 */ /* 0x00efea0003c00000 */
[----:B------:R-:W-:Y:S01]  /*22610*/  MOV R9, R237 ;  /* 0x000000ed00097202 */ /* 0x000fe20000000f00 */
[----:B------:R-:W-:Y:S05]  /*22620*/  BRA `(.L_x_2576) ;  /* 0xffffc9f000007947 */ /* 0x000fea000383ffff */
.L_x_2493:
[----:B------:R-:W-:Y:S02]  /*22630*/  MOV R3, 0x1 ;  /* 0x0000000100037802 */ /* 0x000fe40000000f00 */
[----:B------:R-:W-:-:S02]  /*22640*/  MOV R2, 0x22660 ;  /* 0x0002266000027802 */ /* 0x000fc40000000f00 */
[----:B-1-34-:R-:W-:Y:S05]  /*22650*/  CALL.REL.NOINC `($__internal_41_$__cuda_sm70_shflsync_up_p) ;  /* 0x0000b2f000007944 */ /* 0x01afea0003c00000 */
[----:B------:R-:W-:Y:S05]  /*22660*/  BRA `(.L_x_2577) ;  /* 0xffffcae000007947 */ /* 0x000fea000383ffff */
.L_x_2494:
[----:B------:R-:W-:Y:S02]  /*22670*/  MOV R3, 0x2 ;  /* 0x0000000200037802 */ /* 0x000fe40000000f00 */
[----:B------:R-:W-:-:S02]  /*22680*/  MOV R2, 0x226a0 ;  /* 0x000226a000027802 */ /* 0x000fc40000000f00 */
[----:B-1-3--:R-:W-:Y:S05]  /*22690*/  CALL.REL.NOINC `($__internal_41_$__cuda_sm70_shflsync_up_p) ;  /* 0x0000b2b000007944 */ /* 0x00afea0003c00000 */
        /* <DEDUP_REMOVED lines=24> */
.L_x_2498:
[----:B------:R-:W-:Y:S02]  /*22820*/  MOV R3, 0x1 ;  /* 0x0000000100037802 */ /* 0x000fe40000000f00 */
[----:B------:R-:W-:Y:S02]  /*22830*/  MOV R2, 0x22850 ;  /* 0x0002285000027802 */ /* 0x000fe40000000f00 */
[----:B------:R-:W-:Y:S05]  /*22840*/  CALL.REL.NOINC `($__internal_41_$__cuda_sm70_shflsync_up_p) ;  /* 0x0000b10000007944 */ /* 0x000fea0003c00000 */
[----:B------:R-:W-:Y:S01]  /*22850*/  MOV R2, R4 ;  /* 0x0000000400027202 */ /* 0x000fe20000000f00 */
[----:B------:R-:W-:Y:S05]  /*22860*/  BRA `(.L_x_2579) ;  /* 0xffffcb5000007947 */ /* 0x000fea000383ffff */
.L_x_2499:
        /* <DEDUP_REMOVED lines=27> */
.L_x_2501:
[----:B------:R-:W-:Y:S02]  /*22a20*/  SEL R0, RZ, 0x1, P0 ;  /* 0x00000001ff007807 */ /* 0x000fe40000000000 */
[----:B------:R-:W-:Y:S02]  /*22a30*/  MOV R2, 0x22a50 ;  /* 0x00022a5000027802 */ /* 0x000fe40000000f00 */
[----:B--2---:R-:W-:Y:S05]  /*22a40*/  CALL.REL.NOINC `($__internal_42_$__cuda_sm70_votesync_ballot) ;  /* 0x0000af6000007944 */ /* 0x004fea0003c00000 */
[----:B------:R-:W-:Y:S01]  /*22a50*/  MOV R5, R0 ;  /* 0x0000000000057202 */ /* 0x000fe20000000f00 */
[----:B------:R-:W-:Y:S05]  /*22a60*/  BRA `(.L_x_2581) ;  /* 0xffffcae000007947 */ /* 0x000fea000383ffff */
.L_x_2502:
[----:B------:R-:W-:Y:S01]  /*22a70*/  IMAD.MOV.U32 R235, RZ, RZ, R6 ;  /* 0x000000ffffeb7224 */ /* 0x000fe200078e0006 */
[----:B-1----:R-:W-:Y:S01]  /*22a80*/  MOV R2, R0 ;  /* 0x0000000000027202 */ /* 0x002fe20000000f00 */
[----:B------:R-:W-:Y:S01]  /*22a90*/  IMAD.MOV.U32 R236, RZ, RZ, 0x1f ;  /* 0x0000001fffec7424 */ /* 0x000fe200078e00ff */
[----:B------:R-:W-:Y:S02]  /*22aa0*/  MOV R3, 0x22ac0 ;  /* 0x00022ac000037802 */ /* 0x000fe40000000f00 */
[----:B--2---:R-:W-:Y:S05]  /*22ab0*/  CALL.REL.NOINC `($__internal_40_$__cuda_sm70_shflsync_idx_p) ;  /* 0x0000ae3000007944 */ /* 0x004fea0003c00000 */
[----:B------:R-:W-:Y:S01]  /*22ac0*/  IMAD.MOV.U32 R6, RZ, RZ, R237 ;  /* 0x000000ffff067224 */ /* 0x000fe200078e00ed */
[----:B------:R-:W-:Y:S01]  /*22ad0*/  MOV R2, R0 ;  /* 0x0000000000027202 */ /* 0x000fe20000000f00 */
[----:B------:R-:W-:Y:S01]  /*22ae0*/  IMAD.MOV.U32 R235, RZ, RZ, R8 ;  /* 0x000000ffffeb7224 */ /* 0x000fe200078e0008 */
[----:B------:R-:W-:-:S02]  /*22af0*/  MOV R236, 0x1f ;  /* 0x0000001f00ec7802 */ /* 0x000fc40000000f00 */
[----:B------:R-:W-:Y:S02]  /*22b00*/  MOV R3, 0x22b20 ;  /* 0x00022b2000037802 */ /* 0x000fe40000000f00 */
[----:B------:R-:W-:Y:S05]  /*22b10*/  CALL.REL.NOINC `($__internal_40_$__cuda_sm70_shflsync_idx_p) ;  /* 0x0000add000007944 */ /* 0x000fea0003c00000 */
[----:B------:R-:W-:Y:S01]  /*22b20*/  MOV R8, R237 ;  /* 0x000000ed00087202 */ /* 0x000fe20000000f00 */
[----:B------:R-:W-:Y:S05]  /*22b30*/  BRA `(.L_x_2582) ;  /* 0xffffca8000007947 */ /* 0x000fea000383ffff */
.L_x_2505:
[----:B------:R-:W-:Y:S01]  /*22b40*/  IMAD.MOV.U32 R235, RZ, RZ, R4 ;  /* 0x000000ffffeb7224 */ /* 0x000fe200078e0004 */
[----:B-1----:R-:W-:Y:S01]  /*22b50*/  MOV R2, R0 ;  /* 0x0000000000027202 */ /* 0x002fe20000000f00 */
[----:B------:R-:W-:Y:S01]  /*22b60*/  IMAD.MOV.U32 R236, RZ, RZ, 0x1f ;  /* 0x0000001fffec7424 */ /* 0x000fe200078e00ff */
[----:B------:R-:W-:Y:S02]  /*22b70*/  MOV R3, 0x22b90 ;  /* 0x00022b9000037802 */ /* 0x000fe40000000f00 */
[----:B--2-4-:R-:W-:Y:S05]  /*22b80*/  CALL.REL.NOINC `($__internal_40_$__cuda_sm70_shflsync_idx_p) ;  /* 0x0000ad6000007944 */ /* 0x014fea0003c00000 */
[----:B------:R-:W-:Y:S01]  /*22b90*/  MOV R11, R237 ;  /* 0x000000ed000b7202 */ /* 0x000fe20000000f00 */
[----:B------:R-:W-:Y:S05]  /*22ba0*/  BRA `(.L_x_2504) ;  /* 0xffffca7000007947 */ /* 0x000fea000383ffff */
        .type           $_ZN7cutlass13device_kernelIN5flash19enable_sm80_to_sm89INS1_16FlashAttnFwdSm80INS1_25CollectiveMainloopFwdSm80ILi8ELi1ELb0EN4cute5tupleIJNS5_1CILi128EEENS7_ILi48EEENS7_ILi256EEEEEELi256ENS_10bfloat16_tEfNS_4arch4Sm80ELb0ELb1ELb1ELb1ELb1ELb1ELb1ELb1EEENS1_21CollectiveEpilogueFwdINS6_IJS8_SA_S9_EEENS6_IJNS7_ILi1EEESI_SI_EEESC_SE_Li256ELb1ELb1ELb1ELb0EEENS1_36VarlenDynamicPersistentTileSchedulerILi128ELi48ELi256ELi256ELb1ELb1ELb0ELb1ELb0ELb1EEEEEEEEEvNT_6ParamsE$_ZZN5flash25CollectiveMainloopFwdSm80ILi8ELi1ELb0EN4cute5tupleIJNS1_1CILi128EEENS3_ILi48EEENS3_ILi256EEEEEELi256EN7cutlass10bfloat16_tEfNS8_4arch4Sm80ELb0ELb1ELb1ELb1ELb1ELb1ELb1ELb1EE3mmaINS_16FlashAttnFwdSm80ISC_NS_21CollectiveEpilogueFwdINS2_IJS4_S6_S5_EEENS2_IJNS3_ILi1EEESH_SH_EEES9_SB_Li256ELb1ELb1ELb1ELb0EEENS_36VarlenDynamicPersistentTileSchedulerILi128ELi48ELi256ELi256ELb1ELb1ELb0ELb1ELb0ELb1EEEE13SharedStorageENS1_6TensorINS1_11ArrayEngineIfLm128EEENS1_6LayoutINS2_IJNS2_IJNS3_ILi2EEESS_EEESH_NS3_ILi32EEEEEENS2_IJNS2_IJSH_SS_EEENS3_ILi0EEENS3_ILi4EEEEEEEEEENS_7SoftmaxILi2ELi0EEEEEbRKNSC_6ParamsERT0_RT1_iRKNS_16SeqlenInfoQKNewKILb1ELb1EEENS2_IJiiiiEEERT_ENKUlvE_clEv,@function
        .size           $_ZN7cutlass13device_kernelIN5flash19enable_sm80_to_sm89INS1_16FlashAttnFwdSm80INS1_25CollectiveMainloopFwdSm80ILi8ELi1ELb0EN4cute5tupleIJNS5_1CILi128EEENS7_ILi48EEENS7_ILi256EEEEEELi256ENS_10bfloat16_tEfNS_4arch4Sm80ELb0ELb1ELb1ELb1ELb1ELb1ELb1ELb1EEENS1_21CollectiveEpilogueFwdINS6_IJS8_SA_S9_EEENS6_IJNS7_ILi1EEESI_SI_EEESC_SE_Li256ELb1ELb1ELb1ELb0EEENS1_36VarlenDynamicPersistentTileSchedulerILi128ELi48ELi256ELi256ELb1ELb1ELb0ELb1ELb0ELb1EEEEEEEEEvNT_6ParamsE$_ZZN5flash25CollectiveMainloopFwdSm80ILi8ELi1ELb0EN4cute5tupleIJNS1_1CILi128EEENS3_ILi48EEENS3_ILi256EEEEEELi256EN7cutlass10bfloat16_tEfNS8_4arch4Sm80ELb0ELb1ELb1ELb1ELb1ELb1ELb1ELb1EE3mmaINS_16FlashAttnFwdSm80ISC_NS_21CollectiveEpilogueFwdINS2_IJS4_S6_S5_EEENS2_IJNS3_ILi1EEESH_SH_EEES9_SB_Li256ELb1ELb1ELb1ELb0EEENS_36VarlenDynamicPersistentTileSchedulerILi128ELi48ELi256ELi256ELb1ELb1ELb0ELb1ELb0ELb1EEEE13SharedStorageENS1_6TensorINS1_11ArrayEngineIfLm128EEENS1_6LayoutINS2_IJNS2_IJNS3_ILi2EEESS_EEESH_NS3_ILi32EEEEEENS2_IJNS2_IJSH_SS_EEENS3_ILi0EEENS3_ILi4EEEEEEEEEENS_7SoftmaxILi2ELi0EEEEEbRKNSC_6ParamsERT0_RT1_iRKNS_16SeqlenInfoQKNewKILb1ELb1EEENS2_IJiiiiEEERT_ENKUlvE_clEv,($__internal_39_$__cuda_sm70_shflsync_bfly_p - $_ZN7cutlass13device_kernelIN5flash19enable_sm80_to_sm89INS1_16FlashAttnFwdSm80INS1_25CollectiveMainloopFwdSm80ILi8ELi1ELb0EN4cute5tupleIJNS5_1CILi128EEENS7_ILi48EEENS7_ILi256EEEEEELi256ENS_10bfloat16_tEfNS_4arch4Sm80ELb0ELb1ELb1ELb1ELb1ELb1ELb1ELb1EEENS1_21CollectiveEpilogueFwdINS6_IJS8_SA_S9_EEENS6_IJNS7_ILi1EEESI_SI_EEESC_SE_Li256ELb1ELb1ELb1ELb0EEENS1_36VarlenDynamicPersistentTileSchedulerILi128ELi48ELi256ELi256ELb1ELb1ELb0ELb1ELb0ELb1EEEEEEEEEvNT_6ParamsE$_ZZN5flash25CollectiveMainloopFwdSm80ILi8ELi1ELb0EN4cute5tupleIJNS1_1CILi128EEENS3_ILi48EEENS3_ILi256EEEEEELi256EN7cutlass10bfloat16_tEfNS8_4arch4Sm80ELb0ELb1ELb1ELb1ELb1ELb1ELb1ELb1EE3mmaINS_16FlashAttnFwdSm80ISC_NS_21CollectiveEpilogueFwdINS2_IJS4_S6_S5_EEENS2_IJNS3_ILi1EEESH_SH_EEES9_SB_Li256ELb1ELb1ELb1ELb0EEENS_36VarlenDynamicPersistentTileSchedulerILi128ELi48ELi256ELi256ELb1ELb1ELb0ELb1ELb0ELb1EEEE13SharedStorageENS1_6TensorINS1_11ArrayEngineIfLm128EEENS1_6LayoutINS2_IJNS2_IJNS3_ILi2EEESS_EEESH_NS3_ILi32EEEEEENS2_IJNS2_IJSH_SS_EEENS3_ILi0EEENS3_ILi4EEEEEEEEEENS_7SoftmaxILi2ELi0EEEEEbRKNSC_6ParamsERT0_RT1_iRKNS_16SeqlenInfoQKNewKILb1ELb1EEENS2_IJiiiiEEERT_ENKUlvE_clEv)
$_ZN7cutlass13device_kernelIN5flash19enable_sm80_to_sm89INS1_16FlashAttnFwdSm80INS1_25CollectiveMainloopFwdSm80ILi8ELi1ELb0EN4cute5tupleIJNS5_1CILi128EEENS7_ILi48EEENS7_ILi256EEEEEELi256ENS_10bfloat16_tEfNS_4arch4Sm80ELb0ELb1ELb1ELb1ELb1ELb1ELb1ELb1EEENS1_21CollectiveEpilogueFwdINS6_IJS8_SA_S9_EEENS6_IJNS7_ILi1EEESI_SI_EEESC_SE_Li256ELb1ELb1ELb1ELb0EEENS1_36VarlenDynamicPersistentTileSchedulerILi128ELi48ELi256ELi256ELb1ELb1ELb0ELb1ELb0ELb1EEEEEEEEEvNT_6ParamsE$_ZZN5flash25CollectiveMainloopFwdSm80ILi8ELi1ELb0EN4cute5tupleIJNS1_1CILi128EEENS3_ILi48EEENS3_ILi256EEEEEELi256EN7cutlass10bfloat16_tEfNS8_4arch4Sm80ELb0ELb1ELb1ELb1ELb1ELb1ELb1ELb1EE3mmaINS_16FlashAttnFwdSm80ISC_NS_21CollectiveEpilogueFwdINS2_IJS4_S6_S5_EEENS2_IJNS3_ILi1EEESH_SH_EEES9_SB_Li256ELb1ELb1ELb1ELb0EEENS_36VarlenDynamicPersistentTileSchedulerILi128ELi48ELi256ELi256ELb1ELb1ELb0ELb1ELb0ELb1EEEE13SharedStorageENS1_6TensorINS1_11ArrayEngineIfLm128EEENS1_6LayoutINS2_IJNS2_IJNS3_ILi2EEESS_EEESH_NS3_ILi32EEEEEENS2_IJNS2_IJSH_SS_EEENS3_ILi0EEENS3_ILi4EEEEEEEEEENS_7SoftmaxILi2ELi0EEEEEbRKNSC_6ParamsERT0_RT1_iRKNS_16SeqlenInfoQKNewKILb1ELb1EEENS2_IJiiiiEEERT_ENKUlvE_clEv:
[----:B------:R-:W-:-:S05]  /*22bb0*/  IADD3 R16, R79, -c[0x0][0x20], RZ ;  /* 0x800008004f107a10 */ /* 0x000fca0007ffe0ff */
[----:B------:R-:W2:Y:S01]  /*22bc0*/  LDL.64 R10, [R16] ;  /* 0x00000000100a7983 */ /* 0x000ea20000100a00 */
[----:B------:R-:W-:-:S03]  /*22bd0*/  ULDC.64 UR4, c[0x0][0x118] ;  /* 0x0000460000047ab9 */ /* 0x000fc60000000a00 */
[----:B--2---:R-:W2:Y:S02]  /*22be0*/  LD.E R0, [R10.64+0x11c] ;  /* 0x00011c040a007980 */ /* 0x004ea4000c101900 */
[----:B--2---:R-:W-:-:S13]  /*22bf0*/  ISETP.GT.AND P0, PT, R0, RZ, PT ;  /* 0x000000ff0000720c */ /* 0x004fda0003f04270 */
[----:B------:R-:W-:Y:S05]  /*22c00*/  @P0 BRA `(.L_x_2583) ;  /* 0x0000004000000947 */ /* 0x000fea0003800000 */
[----:B------:R-:W-:Y:S01]  /*22c10*/  MOV R2, R130 ;  /* 0x0000008200027202 */ /* 0x000fe20000000f00 */
[----:B------:R-:W-:-:S04]  /*22c20*/  DEPBAR.LE SB0, 0x1 ;  /* 0x000080400000791a */ /* 0x000fc80000000000 */
[----:B------:R-:W-:-:S04]  /*22c30*/  MOV R3, 0x0 ;  /* 0x0000000000037802 */ /* 0x000fc80000000f00 */
[----:B------:R-:W-:Y:S05]  /*22c40*/  RET.REL.NODEC R2 `(_ZN7cutlass13device_kernelIN5flash19enable_sm80_to_sm89INS1_16FlashAttnFwdSm80INS1_25CollectiveMainloopFwdSm80ILi8ELi1ELb0EN4cute5tupleIJNS5_1CILi128EEENS7_ILi48EEENS7_ILi256EEEEEELi256ENS_10bfloat16_tEfNS_4arch4Sm80ELb0ELb1ELb1ELb1ELb1ELb1ELb1ELb1EEENS1_21CollectiveEpilogueFwdINS6_IJS8_SA_S9_EEENS6_IJNS7_ILi1EEESI_SI_EEESC_SE_Li256ELb1ELb1ELb1ELb0EEENS1_36VarlenDynamicPersistentTileSchedulerILi128ELi48ELi256ELi256ELb1ELb1ELb0ELb1ELb0ELb1EEEEEEEEEvNT_6ParamsE) ;  /* 0xfffdd3b002007950 */ /* 0x000fea0003c3ffff */
.L_x_2583:
[----:B------:R1:W2:Y:S04]  /*22c50*/  LDL.64 R8, [R16+0x8] ;  /* 0x0000080010087983 */ /* 0x0002a80000100a00 */
[----:B------:R1:W3:Y:S04]  /*22c60*/  LDL.64 R2, [R16+0x20] ;  /* 0x0000200010027983 */ /* 0x0002e80000100a00 */
[----:B------:R1:W4:Y:S04]  /*22c70*/  LDL.64 R14, [R16+0x18] ;  /* 0x00001800100e7983 */ /* 0x0003280000100a00 */
[----:B------:R-:W4:Y:S04]  /*22c80*/  LD.E.U8 R19, [R10.64+0x138] ;  /* 0x000138040a137980 */ /* 0x000f28000c101100 */
[----:B------:R2:W5:Y:S04]  /*22c90*/  LD.E R13, [R10.64+0x164] ;  /* 0x000164040a0d7980 */ /* 0x000568000c101900 */
[----:B-1----:R-:W4:Y:S04]  /*22ca0*/  LDL.64 R16, [R16+0x10] ;  /* 0x0000100010107983 */ /* 0x002f280000100a00 */
[----:B--2---:R1:W2:Y:S04]  /*22cb0*/  LD.E R27, [R8.64] ;  /* 0x00000004081b7980 */ /* 0x0042a8000c101900 */
[----:B---3--:R3:W2:Y:S04]  /*22cc0*/  LD.E R60, [R2.64] ;  /* 0x00000004023c7980 */ /* 0x0086a8000c101900 */
[----:B----4-:R4:W2:Y:S04]  /*22cd0*/  LD.E R6, [R14.64+0x20] ;  /* 0x000020040e067980 */ /* 0x0108a8000c101900 */
[----:B-1----:R1:W5:Y:S04]  /*22ce0*/  LD.E.64 R8, [R10.64+0x120] ;  /* 0x000120040a087980 */ /* 0x002368000c101b00 */
[----:B---3--:R1:W5:Y:S04]  /*22cf0*/  LD.E.64 R2, [R10.64+0x130] ;  /* 0x000130040a027980 */ /* 0x008368000c101b00 */
[----:B------:R3:W5:Y:S04]  /*22d00*/  LD.E R22, [R16.64] ;  /* 0x0000000410167980 */ /* 0x000768000c101900 */
[----:B----4-:R1:W5:Y:S04]  /*22d10*/  LD.E.64 R14, [R10.64+0x110] ;  /* 0x000110040a0e7980 */ /* 0x010368000c101b00 */
[----:B---3--:R1:W5:Y:S01]  /*22d20*/  LD.E.64 R16, [R10.64+0x128] ;  /* 0x000128040a107980 */ /* 0x008362000c101b00 */
[----:B------:R-:W-:-:S02]  /*22d30*/  ISETP.NE.AND P0, PT, R19, RZ, PT ;  /* 0x000000ff1300720c */ /* 0x000fc40003f05270 */
[----:B--2---:R-:W-:-:S04]  /*22d40*/  SHF.R.S32.HI R4, RZ, 0x1f, R27 ;  /* 0x0000001fff047819 */ /* 0x004fc8000001141b */
[----:B------:R-:W-:-:S04]  /*22d50*/  LEA.HI R4, R4, R27, RZ, 0x3 ;  /* 0x0000001b04047211 */ /* 0x000fc800078f18ff */
[----:B------:R-:W-:Y:S02]  /*22d60*/  LOP3.LUT R18, R4, 0xfffffff8, RZ, 0xc0, !PT ;  /* 0xfffffff804127812 */ /* 0x000fe400078ec0ff */
[----:B------:R-:W-:-:S03]  /*22d70*/  SHF.R.S32.HI R78, RZ, 0x3, R4 ;  /* 0x00000003ff4e7819 */ /* 0x000fc60000011404 */
[----:B------:R-:W-:Y:S02]  /*22d80*/  IMAD.IADD R40, R27, 0x1, -R18 ;  /* 0x000000011b287824 */ /* 0x000fe400078e0a12 */
[----:B------:R-:W-:Y:S01]  /*22d90*/  IMAD R61, R60, 0x80, R78 ;  /* 0x000000803c3d7824 */ /* 0x000fe200078e024e */
[----:B------:R-:W-:Y:S01]  /*22da0*/  SHF.R.S32.HI R23, RZ, 0x1f, R6 ;  /* 0x0000001fff177819 */ /* 0x000fe20000011406 */
[C---:B------:R-:W-:Y:S02]  /*22db0*/  IMAD.SHL.U32 R42, R40.reuse, 0x8, RZ ;  /* 0x00000008282a7824 */ /* 0x040fe400078e00ff */
[----:B------:R-:W-:Y:S01]  /*22dc0*/  IMAD R4, R40, 0x20, R61 ;  /* 0x0000002028047824 */ /* 0x000fe200078e023d */
[----:B------:R-:W-:Y:S05]  /*22dd0*/  @!P0 BRA `(.L_x_2584) ;  /* 0x00004ce000008947 */ /* 0x000fea0003800000 */
[----:B-1---5:R-:W-:-:S13]  /*22de0*/  ISETP.NE.AND P0, PT, R13, 0x1, PT ;  /* 0x000000010d00780c */ /* 0x022fda0003f05270 */
[----:B------:R1:W2:Y:S04]  /*22df0*/  @P0 LD.E R18, [R10.64+0x168] ;  /* 0x000168040a120980 */ /* 0x0002a8000c101900 */
[----:B-1----:R2:W3:Y:S02]  /*22e00*/  @P0 LD.E R10, [R10.64+0x16c] ;  /* 0x00016c040a0a0980 */ /* 0x0024e4000c101900 */
[----:B--2---:R-:W-:-:S05]  /*22e10*/  @P0 IMAD.HI.U32 R11, R4, R18, RZ ;  /* 0x00000012040b0227 */ /* 0x004fca00078e00ff */
[----:B---3--:R-:W-:-:S04]  /*22e20*/  @P0 SHF.R.U32.HI R4, RZ, R10, R11 ;  /* 0x0000000aff040219 */ /* 0x008fc8000001160b */
[----:B------:R-:W-:Y:S01]  /*22e30*/  SHF.R.S32.HI R18, RZ, 0x1f, R4 ;  /* 0x0000001fff127819 */ /* 0x000fe20000011404 */
[-C--:B------:R-:W-:Y:S02]  /*22e40*/  IMAD R20, R9, R4.reuse, RZ ;  /* 0x0000000409147224 */ /* 0x080fe400078e02ff */
[-C--:B------:R-:W-:Y:S02]  /*22e50*/  IMAD R19, R3, R4.reuse, RZ ;  /* 0x0000000403137224 */ /* 0x080fe400078e02ff */
[----:B------:R-:W-:-:S04]  /*22e60*/  IMAD.WIDE.U32 R10, R8, R4, RZ ;  /* 0x00000004080a7225 */ /* 0x000fc800078e00ff */
[-C--:B------:R-:W-:Y:S02]  /*22e70*/  IMAD R21, R8, R18.reuse, R20 ;  /* 0x0000001208157224 */ /* 0x080fe400078e0214 */
[C---:B------:R-:W-:Y:S02]  /*22e80*/  IMAD R20, R2.reuse, R18, R19 ;  /* 0x0000001202147224 */ /* 0x040fe400078e0213 */
[----:B------:R-:W-:Y:S01]  /*22e90*/  IMAD.WIDE.U32 R18, R2, R4, RZ ;  /* 0x0000000402127225 */ /* 0x000fe200078e00ff */
[----:B------:R-:W-:-:S03]  /*22ea0*/  IADD3 R11, R11, R21, RZ ;  /* 0x000000150b0b7210 */ /* 0x000fc60007ffe0ff */
[----:B------:R-:W-:Y:S01]  /*22eb0*/  IMAD R4, R9, R6, RZ ;  /* 0x0000000609047224 */ /* 0x000fe200078e02ff */
[----:B------:R-:W-:Y:S01]  /*22ec0*/  IADD3 R9, R19, R20, RZ ;  /* 0x0000001413097210 */ /* 0x000fe20007ffe0ff */
[----:B------:R-:W-:-:S04]  /*22ed0*/  IMAD.WIDE.U32 R10, R6, R8, R10 ;  /* 0x00000008060a7225 */ /* 0x000fc800078e000a */
[----:B------:R-:W-:Y:S01]  /*22ee0*/  IMAD R4, R8, R23, R4 ;  /* 0x0000001708047224 */ /* 0x000fe200078e0204 */
[----:B------:R-:W-:Y:S01]  /*22ef0*/  MOV R8, R18 ;  /* 0x0000001200087202 */ /* 0x000fe20000000f00 */
[----:B------:R-:W-:Y:S01]  /*22f00*/  IMAD R3, R3, R6, RZ ;  /* 0x0000000603037224 */ /* 0x000fe200078e02ff */
[----:B------:R-:W-:-:S03]  /*22f10*/  LEA R33, P1, R10, R14, 0x1 ;  /* 0x0000000e0a217211 */ /* 0x000fc600078208ff */
[----:B------:R-:W-:-:S04]  /*22f20*/  IMAD.WIDE.U32 R8, R6, R2, R8 ;  /* 0x0000000206087225 */ /* 0x000fc800078e0008 */
[----:B------:R-:W-:Y:S01]  /*22f30*/  IMAD R2, R2, R23, R3 ;  /* 0x0000001702027224 */ /* 0x000fe200078e0203 */
[----:B------:R-:W-:Y:S02]  /*22f40*/  IADD3 R3, R11, R4, RZ ;  /* 0x000000040b037210 */ /* 0x000fe40007ffe0ff */
[----:B------:R-:W-:Y:S02]  /*22f50*/  LEA R34, P0, R8, R16, 0x1 ;  /* 0x0000001008227211 */ /* 0x000fe400078008ff */
[----:B------:R-:W-:Y:S02]  /*22f60*/  IADD3 R2, R9, R2, RZ ;  /* 0x0000000209027210 */ /* 0x000fe40007ffe0ff */
[----:B------:R-:W-:Y:S02]  /*22f70*/  LEA.HI.X R32, R10, R15, R3, 0x1, P1 ;  /* 0x0000000f0a207211 */ /* 0x000fe400008f0c03 */
[----:B------:R-:W-:Y:S02]  /*22f80*/  SHF.L.U32 R4, R40, 0x2, RZ ;  /* 0x0000000228047819 */ /* 0x000fe400000006ff */
[----:B------:R-:W-:Y:S01]  /*22f90*/  LEA.HI.X R26, R8, R17, R2, 0x1, P0 ;  /* 0x00000011081a7211 */ /* 0x000fe200000f0c02 */
[----:B------:R-:W-:Y:S05]  /*22fa0*/  BRA.DIV ~URZ, `(.L_x_2585) ;  /* 0x00009ba27f007947 */ /* 0x000fea000b800000 */
[----:B------:R1:W2:Y:S02]  /*22fb0*/  SHFL.IDX PT, R6, R32, RZ, 0x181f ;  /* 0x00181fff20067589 */ /* 0x0002a400000e0000 */
.L_x_2659:
[----:B------:R-:W-:Y:S05]  /*22fc0*/  BRA.DIV ~URZ, `(.L_x_2586) ;  /* 0x00009bf27f007947 */ /* 0x000fea000b800000 */
[----:B------:R3:W4:Y:S01]  /*22fd0*/  SHFL.IDX PT, R8, R33, RZ, 0x181f ;  /* 0x00181fff21087589 */ /* 0x00072200000e0000 */
[----:B--2---:R-:W-:-:S03]  /*22fe0*/  MOV R9, R6 ;  /* 0x0000000600097202 */ /* 0x004fc60000000f00 */
[----:B------:R3:W2:Y:S04]  /*22ff0*/  SHFL.IDX PT, R10, R26, RZ, 0x181f ;  /* 0x00181fff1a0a7589 */ /* 0x0006a800000e0000 */
[----:B------:R3:W1:Y:S02]  /*23000*/  SHFL.IDX PT, R2, R34, RZ, 0x181f ;  /* 0x00181fff22027589 */ /* 0x00066400000e0000 */
.L_x_2660:
[----:B------:R-:W-:Y:S01]  /*23010*/  IMAD R35, R22, R13, RZ ;  /* 0x0000000d16237224 */ /* 0x000fe200078e02ff */
[----:B------:R-:W-:Y:S01]  /*23020*/  BSSY B0, `(.L_x_2587) ;  /* 0x0000035000007945 */ /* 0x000fe20003800000 */
[----:B------:R-:W-:Y:S01]  /*23030*/  CS2R R58, SRZ ;  /* 0x00000000003a7805 */ /* 0x000fe2000001ff00 */
[----:B------:R-:W-:Y:S01]  /*23040*/  CS2R R36, SRZ ;  /* 0x0000000000247805 */ /* 0x000fe2000001ff00 */
[----:B------:R-:W-:Y:S01]  /*23050*/  CS2R R28, SRZ ;  /* 0x00000000001c7805 */ /* 0x000fe2000001ff00 */
[----:B------:R-:W-:Y:S01]  /*23060*/  ISETP.GE.AND P0, PT, R61, R35, PT ;  /* 0x000000233d00720c */ /* 0x000fe20003f06270 */
[----:B------:R-:W-:Y:S01]  /*23070*/  CS2R R22, SRZ ;  /* 0x0000000000167805 */ /* 0x000fe2000001ff00 */
[----:B------:R-:W-:Y:S01]  /*23080*/  CS2R R18, SRZ ;  /* 0x0000000000127805 */ /* 0x000fe2000001ff00 */
[----:B------:R-:W-:Y:S01]  /*23090*/  CS2R R38, SRZ ;  /* 0x0000000000267805 */ /* 0x000fe2000001ff00 */
[----:B------:R-:W-:Y:S01]  /*230a0*/  CS2R R30, SRZ ;  /* 0x00000000001e7805 */ /* 0x000fe2000001ff00 */
[----:B------:R-:W-:Y:S01]  /*230b0*/  CS2R R24, SRZ ;  /* 0x0000000000187805 */ /* 0x000fe2000001ff00 */
[----:B------:R-:W-:Y:S01]  /*230c0*/  CS2R R20, SRZ ;  /* 0x0000000000147805 */ /* 0x000fe2000001ff00 */
[----:B--2---:R-:W-:-:S06]  /*230d0*/  MOV R3, R10 ;  /* 0x0000000a00037202 */ /* 0x004fcc0000000f00 */
[----:B------:R-:W-:Y:S05]  /*230e0*/  @P0 BRA `(.L_x_2588) ;  /* 0x0000028000000947 */ /* 0x000fea0003800000 */
[C---:B------:R-:W-:Y:S01]  /*230f0*/  IADD3 R13, R4.reuse, 0x20, RZ ;  /* 0x00000020040d7810 */ /* 0x040fe20007ffe0ff */
[----:B------:R-:W-:Y:S01]  /*23100*/  CS2R R18, SRZ ;  /* 0x0000000000127805 */ /* 0x000fe2000001ff00 */
[-C--:B------:R-:W-:Y:S01]  /*23110*/  ISETP.GE.AND P1, PT, R4, R0.reuse, PT ;  /* 0x000000000400720c */ /* 0x080fe20003f26270 */
[----:B------:R-:W-:Y:S01]  /*23120*/  CS2R R20, SRZ ;  /* 0x0000000000147805 */ /* 0x000fe2000001ff00 */
[----:B------:R-:W-:Y:S01]  /*23130*/  ISETP.GE.AND P0, PT, R13, R0, PT ;  /* 0x000000000d00720c */ /* 0x000fe20003f06270 */
[----:B------:R-:W-:Y:S01]  /*23140*/  CS2R R22, SRZ ;  /* 0x0000000000167805 */ /* 0x000fe2000001ff00 */
[----:B------:R-:W-:-:S09]  /*23150*/  CS2R R24, SRZ ;  /* 0x0000000000187805 */ /* 0x000fd2000001ff00 */
[C---:B----4-:R-:W-:Y:S02]  /*23160*/  @!P1 IMAD.WIDE R10, R4.reuse, 0x2, R8 ;  /* 0x00000002040a9825 */ /* 0x050fe400078e0208 */
[----:B------:R-:W-:Y:S02]  /*23170*/  @!P0 SHF.R.S32.HI R6, RZ, 0x1f, R13 ;  /* 0x0000001fff068819 */ /* 0x000fe4000001140d */
[----:B-1----:R-:W-:Y:S01]  /*23180*/  @!P1 IMAD.WIDE R16, R4, 0x2, R2 ;  /* 0x0000000204109825 */ /* 0x002fe200078e0202 */
[----:B------:R1:W5:Y:S01]  /*23190*/  @!P1 LD.E.64 R18, [R10.64] ;  /* 0x000000040a129980 */ /* 0x000362000c101b00 */
[----:B------:R-:W-:-:S03]  /*231a0*/  @!P0 LEA.HI R6, R6, R13, RZ, 0x2 ;  /* 0x0000000d06068211 */ /* 0x000fc600078f10ff */
[----:B------:R2:W5:Y:S01]  /*231b0*/  @!P1 LD.E.64 R20, [R16.64] ;  /* 0x0000000410149980 */ /* 0x000562000c101b00 */
[----:B------:R-:W-:Y:S02]  /*231c0*/  @!P0 LOP3.LUT R6, R6, 0xfffffffc, RZ, 0xc0, !PT ;  /* 0xfffffffc06068812 */ /* 0x000fe400078ec0ff */
[----:B------:R-:W-:-:S03]  /*231d0*/  IADD3 R13, R4, 0x40, RZ ;  /* 0x00000040040d7810 */ /* 0x000fc60007ffe0ff */
[----:B------:R-:W-:Y:S01]  /*231e0*/  @!P0 IMAD.WIDE R14, R6, 0x2, R8 ;  /* 0x00000002060e8825 */ /* 0x000fe200078e0208 */
[----:B------:R-:W-:-:S04]  /*231f0*/  ISETP.GE.AND P1, PT, R13, R0, PT ;  /* 0x000000000d00720c */ /* 0x000fc80003f26270 */
[----:B------:R4:W5:Y:S01]  /*23200*/  @!P0 LD.E.64 R22, [R14.64] ;  /* 0x000000040e168980 */ /* 0x000962000c101b00 */
[----:B-1----:R-:W-:Y:S01]  /*23210*/  @!P0 IMAD.WIDE R10, R6, 0x2, R2 ;  /* 0x00000002060a8825 */ /* 0x002fe200078e0202 */
[----:B--2---:R-:W-:-:S04]  /*23220*/  IADD3 R16, R4, 0x60, RZ ;  /* 0x0000006004107810 */ /* 0x004fc80007ffe0ff */
[----:B------:R1:W5:Y:S01]  /*23230*/  @!P0 LD.E.64 R24, [R10.64] ;  /* 0x000000040a188980 */ /* 0x000362000c101b00 */
[----:B------:R-:W-:Y:S01]  /*23240*/  ISETP.GE.AND P0, PT, R16, R0, PT ;  /* 0x000000001000720c */ /* 0x000fe20003f06270 */
[----:B------:R-:W-:-:S12]  /*23250*/  CS2R R28, SRZ ;  /* 0x00000000001c7805 */ /* 0x000fd8000001ff00 */
[----:B------:R-:W-:Y:S02]  /*23260*/  @!P0 SHF.R.S32.HI R6, RZ, 0x1f, R16 ;  /* 0x0000001fff068819 */ /* 0x000fe40000011410 */
[----:B-1----:R-:W-:Y:S02]  /*23270*/  @!P1 SHF.R.S32.HI R10, RZ, 0x1f, R13 ;  /* 0x0000001fff0a9819 */ /* 0x002fe4000001140d */
[----:B------:R-:W-:Y:S02]  /*23280*/  @!P0 LEA.HI R6, R6, R16, RZ, 0x2 ;  /* 0x0000001006068211 */ /* 0x000fe400078f10ff */
[----:B------:R-:W-:Y:S02]  /*23290*/  @!P1 LEA.HI R10, R10, R13, RZ, 0x2 ;  /* 0x0000000d0a0a9211 */ /* 0x000fe400078f10ff */
[----:B------:R-:W-:Y:S02]  /*232a0*/  @!P0 LOP3.LUT R6, R6, 0xfffffffc, RZ, 0xc0, !PT ;  /* 0xfffffffc06068812 */ /* 0x000fe400078ec0ff */
[----:B------:R-:W-:Y:S01]  /*232b0*/  @!P1 LOP3.LUT R10, R10, 0xfffffffc, RZ, 0xc0, !PT ;  /* 0xfffffffc0a0a9812 */ /* 0x000fe200078ec0ff */
[----:B------:R-:W-:Y:S01]  /*232c0*/  CS2R R36, SRZ ;  /* 0x0000000000247805 */ /* 0x000fe2000001ff00 */
[----:B------:R-:W-:Y:S01]  /*232d0*/  CS2R R30, SRZ ;  /* 0x00000000001e7805 */ /* 0x000fe2000001ff00 */
[----:B------:R-:W-:-:S02]  /*232e0*/  CS2R R38, SRZ ;  /* 0x0000000000267805 */ /* 0x000fc4000001ff00 */
[----:B----4-:R-:W-:-:S04]  /*232f0*/  @!P1 IMAD.WIDE R14, R10, 0x2, R8 ;  /* 0x000000020a0e9825 */ /* 0x010fc800078e0208 */
[----:B------:R-:W-:Y:S01]  /*23300*/  @!P1 IMAD.WIDE R10, R10, 0x2, R2 ;  /* 0x000000020a0a9825 */ /* 0x000fe200078e0202 */
[----:B------:R1:W5:Y:S03]  /*23310*/  @!P1 LD.E.64 R28, [R14.64] ;  /* 0x000000040e1c9980 */ /* 0x000366000c101b00 */
[C---:B------:R-:W-:Y:S01]  /*23320*/  @!P0 IMAD.WIDE R8, R6.reuse, 0x2, R8 ;  /* 0x0000000206088825 */ /* 0x040fe200078e0208 */
[----:B------:R1:W5:Y:S03]  /*23330*/  @!P1 LD.E.64 R30, [R10.64] ;  /* 0x000000040a1e9980 */ /* 0x000366000c101b00 */
[----:B------:R-:W-:Y:S01]  /*23340*/  @!P0 IMAD.WIDE R2, R6, 0x2, R2 ;  /* 0x0000000206028825 */ /* 0x000fe200078e0202 */
[----:B------:R1:W5:Y:S04]  /*23350*/  @!P0 LD.E.64 R36, [R8.64] ;  /* 0x0000000408248980 */ /* 0x000368000c101b00 */
[----:B------:R1:W5:Y:S02]  /*23360*/  @!P0 LD.E.64 R38, [R2.64] ;  /* 0x0000000402268980 */ /* 0x000364000c101b00 */
.L_x_2588:
[----:B------:R-:W-:Y:S05]  /*23370*/  BSYNC B0 ;  /* 0x0000000000007941 */ /* 0x000fea0003800000 */
.L_x_2587:
[----:B-1--45:R-:W-:Y:S02]  /*23380*/  IMAD.MOV.U32 R8, RZ, RZ, R36 ;  /* 0x000000ffff087224 */ /* 0x032fe400078e0024 */
[----:B------:R-:W-:-:S02]  /*23390*/  IMAD.MOV.U32 R3, RZ, RZ, R28 ;  /* 0x000000ffff037224 */ /* 0x000fc400078e001c */
        /* <DEDUP_REMOVED lines=9> */
[----:B------:R-:W-:-:S04]  /*23430*/  MOV R6, R23 ;  /* 0x0000001700067202 */ /* 0x000fc80000000f00 */
        /* <DEDUP_REMOVED lines=12> */
[----:B------:R-:W-:-:S02]  /*23500*/  PRMT R94, R94, 0x5410, R6 ;  /* 0x000054105e5e7816 */ /* 0x000fc40000000006 */
[----:B------:R-:W-:Y:S02]  /*23510*/  MOV R6, R25 ;  /* 0x0000001900067202 */ /* 0x000fe40000000f00 */
[----:B------:R-:W-:Y:S02]  /*23520*/  PRMT R88, R2, 0x5410, R3 ;  /* 0x0000541002587816 */ /* 0x000fe40000000003 */
[----:B------:R-:W-:Y:S01]  /*23530*/  PRMT R90, R6, 0x5410, R8 ;  /* 0x00005410065a7816 */ /* 0x000fe20000000008 */
[----:B------:R-:W-:Y:S05]  /*23540*/  BRA.DIV ~URZ, `(.L_x_2589) ;  /* 0x000097b27f007947 */ /* 0x000fea000b800000 */
[----:B------:R1:W2:Y:S04]  /*23550*/  SHFL.IDX PT, R9, R32, 0x1, 0x181f ;  /* 0x00381f0020097f89 */ /* 0x0002a800000e0000 */
[----:B------:R1:W4:Y:S04]  /*23560*/  SHFL.IDX PT, R8, R33, 0x1, 0x181f ;  /* 0x00381f0021087f89 */ /* 0x00032800000e0000 */
[----:B------:R1:W3:Y:S04]  /*23570*/  SHFL.IDX PT, R6, R26, 0x1, 0x181f ;  /* 0x00381f001a067f89 */ /* 0x0002e800000e0000 */
[----:B------:R1:W1:Y:S02]  /*23580*/  SHFL.IDX PT, R2, R34, 0x1, 0x181f ;  /* 0x00381f0022027f89 */ /* 0x00026400000e0000 */
.L_x_2661:
[----:B------:R-:W-:Y:S01]  /*23590*/  IADD3 R3, R61, 0x20, RZ ;  /* 0x000000203d037810 */ /* 0x000fe20007ffe0ff */
[----:B------:R-:W-:Y:S01]  /*235a0*/  BSSY B0, `(.L_x_2590) ;  /* 0x0000033000007945 */ /* 0x000fe20003800000 */
        /* <DEDUP_REMOVED lines=8> */
[----:B---3--:R-:W-:-:S07]  /*23630*/  IMAD.MOV.U32 R3, RZ, RZ, R6 ;  /* 0x000000ffff037224 */ /* 0x008fce00078e0006 */
        /* <DEDUP_REMOVED lines=8> */
[C---:B--2-4-:R-:W-:Y:S02]  /*236c0*/  @!P1 IMAD.WIDE R10, R4.reuse, 0x2, R8 ;  /* 0x00000002040a9825 */ /* 0x054fe400078e0208 */
        /* <DEDUP_REMOVED lines=24> */
[----:B---3--:R-:W-:-:S04]  /*23850*/  @!P1 IMAD.WIDE R14, R10, 0x2, R8 ;  /* 0x000000020a0e9825 */ /* 0x008fc800078e0208 */
[----:B------:R-:W-:Y:S01]  /*23860*/  @!P1 IMAD.WIDE R10, R10, 0x2, R2 ;  /* 0x000000020a0a9825 */ /* 0x000fe200078e0202 */
[----:B------:R1:W5:Y:S03]  /*23870*/  @!P1 LD.E.64 R48, [R14.64] ;  /* 0x000000040e309980 */ /* 0x000366000c101b00 */
[C---:B------:R-:W-:Y:S01]  /*23880*/  @!P0 IMAD.WIDE R8, R6.reuse, 0x2, R8 ;  /* 0x0000000206088825 */ /* 0x040fe200078e0208 */
[----:B------:R1:W5:Y:S03]  /*23890*/  @!P1 LD.E.64 R50, [R10.64] ;  /* 0x000000040a329980 */ /* 0x000366000c101b00 */
[----:B------:R-:W-:Y:S01]  /*238a0*/  @!P0 IMAD.WIDE R2, R6, 0x2, R2 ;  /* 0x0000000206028825 */ /* 0x000fe200078e0202 */
[----:B------:R1:W5:Y:S04]  /*238b0*/  @!P0 LD.E.64 R58, [R8.64] ;  /* 0x00000004083a8980 */ /* 0x000368000c101b00 */
[----:B------:R1:W5:Y:S02]  /*238c0*/  @!P0 LD.E.64 R52, [R2.64] ;  /* 0x0000000402348980 */ /* 0x000364000c101b00 */
.L_x_2591:
[----:B------:R-:W-:Y:S05]  /*238d0*/  BSYNC B0 ;  /* 0x0000000000007941 */ /* 0x000fea0003800000 */
.L_x_2590:
[----:B-1--45:R-:W-:Y:S02]  /*238e0*/  IMAD.MOV.U32 R8, RZ, RZ, R58 ;  /* 0x000000ffff087224 */ /* 0x032fe400078e003a */
[----:B------:R-:W-:-:S02]  /*238f0*/  IMAD.MOV.U32 R6, RZ, RZ, R59 ;  /* 0x000000ffff067224 */ /* 0x000fc400078e003b */
[----:B------:R-:W-:Y:S02]  /*23900*/  IMAD.MOV.U32 R3, RZ, RZ, R48 ;  /* 0x000000ffff037224 */ /* 0x000fe400078e0030 */
[----:B------:R-:W-:Y:S01]  /*23910*/  IMAD.MOV.U32 R2, RZ, RZ, R49 ;  /* 0x000000ffff027224 */ /* 0x000fe200078e0031 */
        /* <DEDUP_REMOVED lines=11> */
[----:B------:R-:W-:-:S02]  /*239d0*/  PRMT R95, R2, 0x7610, R95 ;  /* 0x00007610025f7816 */ /* 0x000fc4000000005f */
[----:B------:R-:W-:Y:S02]  /*239e0*/  MOV R2, R51 ;  /* 0x0000003300027202 */ /* 0x000fe40000000f00 */
[----:B------:R-:W-:Y:S01]  /*239f0*/  PRMT R105, R6, 0x5410, R8 ;  /* 0x0000541006697816 */ /* 0x000fe20000000008 */
[----:B------:R-:W-:Y:S01]  /*23a00*/  IMAD.MOV.U32 R8, RZ, RZ, R46 ;  /* 0x000000ffff087224 */ /* 0x000fe200078e002e */
[----:B------:R-:W-:Y:S01]  /*23a10*/  PRMT R101, R2, 0x5410, R3 ;  /* 0x0000541002657816 */ /* 0x000fe20000000003 */
[----:B------:R-:W-:Y:S01]  /*23a20*/  IMAD.MOV.U32 R6, RZ, RZ, R47 ;  /* 0x000000ffff067224 */ /* 0x000fe200078e002f */
[----:B------:R-:W-:Y:S01]  /*23a30*/  MOV R3, R40 ;  /* 0x0000002800037202 */ /* 0x000fe20000000f00 */
[----:B------:R-:W-:-:S03]  /*23a40*/  IMAD.MOV.U32 R2, RZ, RZ, R41 ;  /* 0x000000ffff027224 */ /* 0x000fc600078e0029 */
[----:B------:R-:W-:Y:S02]  /*23a50*/  PRMT R99, R6, 0x5410, R8 ;  /* 0x0000541006637816 */ /* 0x000fe40000000008 */
[----:B------:R-:W-:Y:S02]  /*23a60*/  PRMT R95, R95, 0x5410, R3 ;  /* 0x000054105f5f7816 */ /* 0x000fe40000000003 */
[----:B------:R-:W-:Y:S01]  /*23a70*/  PRMT R94, R2, 0x7610, R94 ;  /* 0x00007610025e7816 */ /* 0x000fe2000000005e */
[----:B------:R-:W-:Y:S05]  /*23a80*/  BRA.DIV ~URZ, `(.L_x_2592) ;  /* 0x000094127f007947 */ /* 0x000fea000b800000 */
[----:B------:R1:W3:Y:S02]  /*23a90*/  SHFL.IDX PT, R6, R32, 0x2, 0x181f ;  /* 0x00581f0020067f89 */ /* 0x0002e400000e0000 */
.L_x_2662:
[----:B------:R-:W-:Y:S05]  /*23aa0*/  BRA.DIV ~URZ, `(.L_x_2593) ;  /* 0x000094627f007947 */ /* 0x000fea000b800000 */
[----:B------:R4:W1:Y:S01]  /*23ab0*/  SHFL.IDX PT, R8, R33, 0x2, 0x181f ;  /* 0x00581f0021087f89 */ /* 0x00086200000e0000 */
[----:B--23--:R-:W-:-:S03]  /*23ac0*/  MOV R9, R6 ;  /* 0x0000000600097202 */ /* 0x00cfc60000000f00 */
[----:B------:R4:W2:Y:S04]  /*23ad0*/  SHFL.IDX PT, R10, R26, 0x2, 0x181f ;  /* 0x00581f001a0a7f89 */ /* 0x0008a800000e0000 */
[----:B------:R4:W3:Y:S02]  /*23ae0*/  SHFL.IDX PT, R2, R34, 0x2, 0x181f ;  /* 0x00581f0022027f89 */ /* 0x0008e400000e0000 */
.L_x_2663:
        /* <DEDUP_REMOVED lines=11> */
[----:B--2---:R-:W-:-:S06]  /*23ba0*/  IMAD.MOV.U32 R3, RZ, RZ, R10 ;  /* 0x000000ffff037224 */ /* 0x004fcc00078e000a */
        /* <DEDUP_REMOVED lines=8> */
[C---:B-1----:R-:W-:Y:S02]  /*23c30*/  @!P1 IMAD.WIDE R10, R4.reuse, 0x2, R8 ;  /* 0x00000002040a9825 */ /* 0x042fe400078e0208 */
[----:B------:R-:W-:Y:S02]  /*23c40*/  @!P0 SHF.R.S32.HI R6, RZ, 0x1f, R13 ;  /* 0x0000001fff068819 */ /* 0x000fe4000001140d */
[----:B---3--:R-:W-:Y:S01]  /*23c50*/  @!P1 IMAD.WIDE R16, R4, 0x2, R2 ;  /* 0x0000000204109825 */ /* 0x008fe200078e0202 */
        /* <DEDUP_REMOVED lines=30> */
.L_x_2595:
[----:B------:R-:W-:Y:S05]  /*23e40*/  BSYNC B0 ;  /* 0x0000000000007941 */ /* 0x000fea0003800000 */
.L_x_2594:
[----:B-1---5:R-:W-:Y:S01]  /*23e50*/  IMAD.MOV.U32 R3, RZ, RZ, R70 ;  /* 0x000000ffff037224 */ /* 0x022fe200078e0046 */
[----:B------:R-:W-:Y:S01]  /*23e60*/  CS2R R86, SRZ ;  /* 0x0000000000567805 */ /* 0x000fe2000001ff00 */
[----:B---3--:R-:W-:-:S02]  /*23e70*/  IMAD.MOV.U32 R2, RZ, RZ, R71 ;  /* 0x000000ffff027224 */ /* 0x008fc400078e0047 */
[----:B------:R-:W-:Y:S02]  /*23e80*/  IMAD.MOV.U32 R8, RZ, RZ, R66 ;  /* 0x000000ffff087224 */ /* 0x000fe400078e0042 */
[----:B------:R-:W-:Y:S01]  /*23e90*/  IMAD.MOV.U32 R6, RZ, RZ, R67 ;  /* 0x000000ffff067224 */ /* 0x000fe200078e0043 */
[----:B------:R-:W-:Y:S01]  /*23ea0*/  PRMT R112, R2, 0x5410, R3 ;  /* 0x0000541002707816 */ /* 0x000fe20000000003 */
[----:B------:R-:W-:Y:S01]  /*23eb0*/  IMAD.MOV.U32 R2, RZ, RZ, R63 ;  /* 0x000000ffff027224 */ /* 0x000fe200078e003f */
[----:B------:R-:W-:Y:S01]  /*23ec0*/  MOV R3, R62 ;  /* 0x0000003e00037202 */ /* 0x000fe20000000f00 */
[----:B------:R-:W-:Y:S01]  /*23ed0*/  IMAD.SHL.U32 R60, R60, 0x80, RZ ;  /* 0x000000803c3c7824 */ /* 0x000fe200078e00ff */
[----:B------:R-:W-:Y:S01]  /*23ee0*/  PRMT R110, R6, 0x5410, R8 ;  /* 0x00005410066e7816 */ /* 0x000fe20000000008 */
[----:B------:R-:W-:Y:S01]  /*23ef0*/  IMAD.MOV.U32 R8, RZ, RZ, R56 ;  /* 0x000000ffff087224 */ /* 0x000fe200078e0038 */
[----:B------:R-:W-:Y:S01]  /*23f00*/  PRMT R108, R2, 0x5410, R3 ;  /* 0x00005410026c7816 */ /* 0x000fe20000000003 */
[----:B------:R-:W-:Y:S01]  /*23f10*/  IMAD.MOV.U32 R2, RZ, RZ, R73 ;  /* 0x000000ffff027224 */ /* 0x000fe200078e0049 */
[----:B------:R-:W-:Y:S01]  /*23f20*/  MOV R3, R72 ;  /* 0x0000004800037202 */ /* 0x000fe20000000f00 */
[----:B------:R-:W-:-:S03]  /*23f30*/  IMAD.MOV.U32 R6, RZ, RZ, R57 ;  /* 0x000000ffff067224 */ /* 0x000fc600078e0039 */
[----:B------:R-:W-:Y:S01]  /*23f40*/  PRMT R111, R2, 0x5410, R3 ;  /* 0x00005410026f7816 */ /* 0x000fe20000000003 */
[----:B------:R-:W-:Y:S01]  /*23f50*/  IMAD.MOV.U32 R3, RZ, RZ, R68 ;  /* 0x000000ffff037224 */ /* 0x000fe200078e0044 */
[----:B------:R-:W-:Y:S02]  /*23f60*/  MOV R2, R69 ;  /* 0x0000004500027202 */ /* 0x000fe40000000f00 */
[----:B------:R-:W-:Y:S02]  /*23f70*/  PRMT R104, R6, 0x5410, R8 ;  /* 0x0000541006687816 */ /* 0x000fe40000000008 */
[----:B------:R-:W-:Y:S01]  /*23f80*/  PRMT R109, R2, 0x5410, R3 ;  /* 0x00005410026d7816 */ /* 0x000fe20000000003 */
[----:B------:R-:W-:Y:S01]  /*23f90*/  IMAD.MOV.U32 R3, RZ, RZ, R64 ;  /* 0x000000ffff037224 */ /* 0x000fe200078e0040 */
[----:B------:R-:W-:Y:S01]  /*23fa0*/  SHF.R.S32.HI R6, RZ, 0x1f, R27 ;  /* 0x0000001fff067819 */ /* 0x000fe2000001141b */
[----:B------:R-:W-:-:S03]  /*23fb0*/  IMAD.MOV.U32 R2, RZ, RZ, R65 ;  /* 0x000000ffff027224 */ /* 0x000fc600078e0041 */
[----:B------:R-:W-:Y:S02]  /*23fc0*/  LEA.HI R6, R6, R27, RZ, 0x3 ;  /* 0x0000001b06067211 */ /* 0x000fe400078f18ff */
[----:B------:R-:W-:Y:S01]  /*23fd0*/  PRMT R107, R2, 0x5410, R3 ;  /* 0x00005410026b7816 */ /* 0x000fe20000000003 */
[----:B------:R-:W-:Y:S01]  /*23fe0*/  IMAD.MOV.U32 R2, RZ, RZ, R55 ;  /* 0x000000ffff027224 */ /* 0x000fe200078e0037 */
[----:B------:R-:W-:Y:S02]  /*23ff0*/  MOV R3, R54 ;  /* 0x0000003600037202 */ /* 0x000fe40000000f00 */
[----:B------:R-:W-:Y:S02]  /*24000*/  LEA.HI.SX32 R6, R6, R60, 0x1d ;  /* 0x0000003c06067211 */ /* 0x000fe400078feaff */
[----:B------:R-:W-:Y:S01]  /*24010*/  PRMT R103, R2, 0x5410, R3 ;  /* 0x0000541002677816 */ /* 0x000fe20000000003 */
[----:B------:R-:W-:Y:S05]  /*24020*/  BRA.DIV ~URZ, `(.L_x_2596) ;  /* 0x000090227f007947 */ /* 0x000fea000b800000 */
[----:B------:R1:W2:Y:S02]  /*24030*/  SHFL.IDX PT, R9, R32, 0x3, 0x181f ;  /* 0x00781f0020097f89 */ /* 0x0002a400000e0000 */
.L_x_2664:
[----:B------:R-:W-:Y:S05]  /*24040*/  BRA.DIV ~URZ, `(.L_x_2597) ;  /* 0x000090727f007947 */ /* 0x000fea000b800000 */
[----:B------:R3:W1:Y:S04]  /*24050*/  SHFL.IDX PT, R8, R33, 0x3, 0x181f ;  /* 0x00781f0021087f89 */ /* 0x00066800000e0000 */
[----:B------:R3:W4:Y:S04]  /*24060*/  SHFL.IDX PT, R10, R26, 0x3, 0x181f ;  /* 0x00781f001a0a7f89 */ /* 0x00072800000e0000 */
[----:B------:R3:W2:Y:S02]  /*24070*/  SHFL.IDX PT, R2, R34, 0x3, 0x181f ;  /* 0x00781f0022027f89 */ /* 0x0006a400000e0000 */
.L_x_2665:
[----:B------:R-:W-:Y:S01]  /*24080*/  IADD3 R6, R6, 0x60, RZ ;  /* 0x0000006006067810 */ /* 0x000fe20007ffe0ff */
[----:B------:R-:W-:Y:S01]  /*24090*/  BSSY B0, `(.L_x_2598) ;  /* 0x0000033000007945 */ /* 0x000fe20003800000 */
[----:B----4-:R-:W-:Y:S01]  /*240a0*/  IMAD.MOV.U32 R3, RZ, RZ, R10 ;  /* 0x000000ffff037224 */ /* 0x010fe200078e000a */
[----:B------:R-:W-:Y:S01]  /*240b0*/  CS2R R82, SRZ ;  /* 0x0000000000527805 */ /* 0x000fe2000001ff00 */
[----:B------:R-:W-:Y:S01]  /*240c0*/  ISETP.GE.AND P0, PT, R6, R35, PT ;  /* 0x000000230600720c */ /* 0x000fe20003f06270 */
[----:B------:R-:W-:Y:S01]  /*240d0*/  CS2R R76, SRZ ;  /* 0x00000000004c7805 */ /* 0x000fe2000001ff00 */
[----:B------:R-:W-:Y:S01]  /*240e0*/  CS2R R60, SRZ ;  /* 0x00000000003c7805 */ /* 0x000fe2000001ff00 */
[----:B------:R-:W-:Y:S01]  /*240f0*/  CS2R R84, SRZ ;  /* 0x0000000000547805 */ /* 0x000fe2000001ff00 */
[----:B------:R-:W-:Y:S01]  /*24100*/  CS2R R80, SRZ ;  /* 0x0000000000507805 */ /* 0x000fe2000001ff00 */
[----:B------:R-:W-:Y:S01]  /*24110*/  CS2R R74, SRZ ;  /* 0x00000000004a7805 */ /* 0x000fe2000001ff00 */
[----:B-1-3--:R-:W-:-:S07]  /*24120*/  CS2R R32, SRZ ;  /* 0x0000000000207805 */ /* 0x00afce000001ff00 */
[----:B------:R-:W-:Y:S05]  /*24130*/  @P0 BRA `(.L_x_2599) ;  /* 0x0000028000000947 */ /* 0x000fea0003800000 */
[C---:B------:R-:W-:Y:S01]  /*24140*/  IADD3 R13, R4.reuse, 0x20, RZ ;  /* 0x00000020040d7810 */ /* 0x040fe20007ffe0ff */
[----:B------:R-:W-:Y:S01]  /*24150*/  CS2R R60, SRZ ;  /* 0x00000000003c7805 */ /* 0x000fe2000001ff00 */
[-C--:B------:R-:W-:Y:S02]  /*24160*/  ISETP.GE.AND P0, PT, R4, R0.reuse, PT ;  /* 0x000000000400720c */ /* 0x080fe40003f06270 */
[----:B------:R-:W-:Y:S01]  /*24170*/  ISETP.GE.AND P2, PT, R13, R0, PT ;  /* 0x000000000d00720c */ /* 0x000fe20003f46270 */
[----:B------:R-:W-:-:S10]  /*24180*/  CS2R R32, SRZ ;  /* 0x0000000000207805 */ /* 0x000fd4000001ff00 */
[----:B--2---:R-:W-:Y:S02]  /*24190*/  @!P0 IMAD.WIDE R10, R4, 0x2, R8 ;  /* 0x00000002040a8825 */ /* 0x004fe400078e0208 */
[----:B------:R-:W-:-:S03]  /*241a0*/  @!P2 SHF.R.S32.HI R6, RZ, 0x1f, R13 ;  /* 0x0000001fff06a819 */ /* 0x000fc6000001140d */
[----:B------:R1:W5:Y:S01]  /*241b0*/  @!P0 LD.E.64 R60, [R10.64] ;  /* 0x000000040a3c8980 */ /* 0x000362000c101b00 */
[----:B------:R-:W-:Y:S02]  /*241c0*/  @!P2 LEA.HI R6, R6, R13, RZ, 0x2 ;  /* 0x0000000d0606a211 */ /* 0x000fe400078f10ff */
[----:B------:R-:W-:Y:S02]  /*241d0*/  IADD3 R13, R4, 0x40, RZ ;  /* 0x00000040040d7810 */ /* 0x000fe40007ffe0ff */
[----:B------:R-:W-:Y:S02]  /*241e0*/  @!P2 LOP3.LUT R6, R6, 0xfffffffc, RZ, 0xc0, !PT ;  /* 0xfffffffc0606a812 */ /* 0x000fe400078ec0ff */
[----:B------:R-:W-:Y:S01]  /*241f0*/  ISETP.GE.AND P1, PT, R13, R0, PT ;  /* 0x000000000d00720c */ /* 0x000fe20003f26270 */
[----:B------:R-:W-:Y:S01]  /*24200*/  CS2R R76, SRZ ;  /* 0x00000000004c7805 */ /* 0x000fe2000001ff00 */
[----:B-1----:R-:W-:-:S05]  /*24210*/  @!P0 IMAD.WIDE R10, R4, 0x2, R2 ;  /* 0x00000002040a8825 */ /* 0x002fca00078e0202 */
[----:B------:R1:W5:Y:S01]  /*24220*/  @!P0 LD.E.64 R32, [R10.64] ;  /* 0x000000040a208980 */ /* 0x000362000c101b00 */
[----:B------:R-:W-:Y:S01]  /*24230*/  CS2R R74, SRZ ;  /* 0x00000000004a7805 */ /* 0x000fe2000001ff00 */
[----:B------:R-:W-:Y:S01]  /*24240*/  CS2R R82, SRZ ;  /* 0x0000000000527805 */ /* 0x000fe2000001ff00 */
[----:B-1----:R-:W-:-:S05]  /*24250*/  @!P2 IMAD.WIDE R10, R6, 0x2, R8 ;  /* 0x00000002060aa825 */ /* 0x002fca00078e0208 */
[----:B------:R1:W5:Y:S02]  /*24260*/  @!P2 LD.E.64 R76, [R10.64] ;  /* 0x000000040a4ca980 */ /* 0x000364000c101b00 */
[----:B-1----:R-:W-:Y:S01]  /*24270*/  @!P2 IMAD.WIDE R10, R6, 0x2, R2 ;  /* 0x00000002060aa825 */ /* 0x002fe200078e0202 */
[----:B------:R-:W-:-:S04]  /*24280*/  @!P1 SHF.R.S32.HI R6, RZ, 0x1f, R13 ;  /* 0x0000001fff069819 */ /* 0x000fc8000001140d */
[----:B------:R-:W-:Y:S01]  /*24290*/  @!P1 LEA.HI R6, R6, R13, RZ, 0x2 ;  /* 0x0000000d06069211 */ /* 0x000fe200078f10ff */
[----:B------:R1:W5:Y:S01]  /*242a0*/  @!P2 LD.E.64 R74, [R10.64] ;  /* 0x000000040a4aa980 */ /* 0x000362000c101b00 */
[----:B------:R-:W-:Y:S02]  /*242b0*/  IADD3 R13, R4, 0x60, RZ ;  /* 0x00000060040d7810 */ /* 0x000fe40007ffe0ff */
[----:B------:R-:W-:Y:S02]  /*242c0*/  @!P1 LOP3.LUT R6, R6, 0xfffffffc, RZ, 0xc0, !PT ;  /* 0xfffffffc06069812 */ /* 0x000fe400078ec0ff */
[----:B------:R-:W-:Y:S01]  /*242d0*/  ISETP.GE.AND P0, PT, R13, R0, PT ;  /* 0x000000000d00720c */ /* 0x000fe20003f06270 */
[----:B------:R-:W-:Y:S01]  /*242e0*/  CS2R R80, SRZ ;  /* 0x0000000000507805 */ /* 0x000fe2000001ff00 */
[----:B------:R-:W-:Y:S01]  /*242f0*/  CS2R R86, SRZ ;  /* 0x0000000000567805 */ /* 0x000fe2000001ff00 */
[----:B-1----:R-:W-:-:S05]  /*24300*/  @!P1 IMAD.WIDE R10, R6, 0x2, R8 ;  /* 0x00000002060a9825 */ /* 0x002fca00078e0208 */
[----:B------:R1:W5:Y:S01]  /*24310*/  @!P1 LD.E.64 R82, [R10.64] ;  /* 0x000000040a529980 */ /* 0x000362000c101b00 */
[----:B------:R-:W-:-:S04]  /*24320*/  CS2R R84, SRZ ;  /* 0x0000000000547805 */ /* 0x000fc8000001ff00 */
[----:B-1----:R-:W-:-:S04]  /*24330*/  @!P0 SHF.R.S32.HI R10, RZ, 0x1f, R13 ;  /* 0x0000001fff0a8819 */ /* 0x002fc8000001140d */
[----:B------:R-:W-:Y:S01]  /*24340*/  @!P0 LEA.HI R13, R10, R13, RZ, 0x2 ;  /* 0x0000000d0a0d8211 */ /* 0x000fe200078f10ff */
[----:B------:R-:W-:-:S03]  /*24350*/  @!P1 IMAD.WIDE R10, R6, 0x2, R2 ;  /* 0x00000002060a9825 */ /* 0x000fc600078e0202 */
[----:B------:R-:W-:Y:S02]  /*24360*/  @!P0 LOP3.LUT R6, R13, 0xfffffffc, RZ, 0xc0, !PT ;  /* 0xfffffffc0d068812 */ /* 0x000fe400078ec0ff */
[----:B------:R1:W5:Y:S03]  /*24370*/  @!P1 LD.E.64 R80, [R10.64] ;  /* 0x000000040a509980 */ /* 0x000366000c101b00 */
[----:B------:R-:W-:-:S04]  /*24380*/  @!P0 IMAD.WIDE R8, R6, 0x2, R8 ;  /* 0x0000000206088825 */ /* 0x000fc800078e0208 */
[----:B------:R-:W-:Y:S01]  /*24390*/  @!P0 IMAD.WIDE R2, R6, 0x2, R2 ;  /* 0x0000000206028825 */ /* 0x000fe200078e0202 */
[----:B------:R1:W5:Y:S04]  /*243a0*/  @!P0 LD.E.64 R86, [R8.64] ;  /* 0x0000000408568980 */ /* 0x000368000c101b00 */
[----:B------:R1:W5:Y:S02]  /*243b0*/  @!P0 LD.E.64 R84, [R2.64] ;  /* 0x0000000402548980 */ /* 0x000364000c101b00 */
.L_x_2599:
[----:B------:R-:W-:Y:S05]  /*243c0*/  BSYNC B0 ;  /* 0x0000000000007941 */ /* 0x000fea0003800000 */
.L_x_2598:
[----:B-1----:R-:W-:Y:S01]  /*243d0*/  IADD3 R8, R79, -c[0x0][0x20], RZ ;  /* 0x800008004f087a10 */ /* 0x002fe20007ffe0ff */
[----:B------:R-:W-:-:S04]  /*243e0*/  DEPBAR.LE SB0, 0x1 ;  /* 0x000080400000791a */ /* 0x000fc80000000000 */
[----:B--2---:R1:W2:Y:S04]  /*243f0*/  LDL.64 R2, [R8+0x20] ;  /* 0x0000200008027983 */ /* 0x0042a80000100a00 */
[----:B-1----:R-:W3:Y:S01]  /*24400*/  LDL.64 R8, [R8+0x28] ;  /* 0x0000280008087983 */ /* 0x002ee20000100a00 */
[----:B------:R-:W-:Y:S03]  /*24410*/  WARPSYNC 0xffffffff ;  /* 0xffffffff00007948 */ /* 0x000fe60003800000 */
[----:B------:R-:W-:Y:S01]  /*24420*/  BAR.SYNC.DEFER_BLOCKING 0x0 ;  /* 0x0000000000007b1d */ /* 0x000fe20000010000 */
[----:B------:R-:W-:-:S05]  /*24430*/  SHF.R.S32.HI R6, RZ, 0x1f, R27 ;  /* 0x0000001fff067819 */ /* 0x000fca000001141b */
[----:B--2---:R1:W2:Y:S04]  /*24440*/  LD.E R13, [R2.64] ;  /* 0x00000004020d7980 */ /* 0x0042a8000c101900 */
[----:B---3--:R3:W4:Y:S01]  /*24450*/  LD.E.64 R10, [R8.64] ;  /* 0x00000004080a7980 */ /* 0x008722000c101b00 */
[----:B------:R-:W-:Y:S01]  /*24460*/  BSSY B1, `(.L_x_2600) ;  /* 0x00000f6000017945 */ /* 0x000fe20003800000 */
[CC--:B-1----:R-:W-:Y:S02]  /*24470*/  LEA.HI R2, R6.reuse, R27.reuse, RZ, 0x3 ;  /* 0x0000001b06027211 */ /* 0x0c2fe400078f18ff */
[----:B------:R-:W-:Y:S02]  /*24480*/  LEA.HI R6, R6, R27, RZ, 0x6 ;  /* 0x0000001b06067211 */ /* 0x000fe400078f30ff */
[----:B------:R-:W-:-:S05]  /*24490*/  LOP3.LUT R2, R2, 0xfffffff8, RZ, 0xc0, !PT ;  /* 0xfffffff802027812 */ /* 0x000fca00078ec0ff */
[----:B------:R-:W-:Y:S02]  /*244a0*/  IMAD.IADD R3, R27, 0x1, -R2 ;  /* 0x000000011b037824 */ /* 0x000fe400078e0a02 */
[----:B------:R-:W-:Y:S02]  /*244b0*/  IMAD.SHL.U32 R2, R78, 0x40, RZ ;  /* 0x000000404e027824 */ /* 0x000fe400078e00ff */
[----:B------:R-:W-:-:S03]  /*244c0*/  IMAD.SHL.U32 R3, R3, 0x8, RZ ;  /* 0x0000000803037824 */ /* 0x000fc600078e00ff */
[----:B------:R-:W-:-:S04]  /*244d0*/  LOP3.LUT R2, R2, 0x1c0, RZ, 0xc0, !PT ;  /* 0x000001c002027812 */ /* 0x000fc800078ec0ff */
[----:B------:R-:W-:Y:S02]  /*244e0*/  LOP3.LUT R3, R2, 0x38, R3, 0xf8, !PT ;  /* 0x0000003802037812 */ /* 0x000fe400078ef803 */
[----:B---3--:R-:W-:Y:S01]  /*244f0*/  SHF.R.U32.HI R8, RZ, 0x3, R2 ;  /* 0x00000003ff087819 */ /* 0x008fe20000011602 */
[----:B------:R-:W-:-:S03]  /*24500*/  IMAD.SHL.U32 R2, R6, 0x8, RZ ;  /* 0x0000000806027824 */ /* 0x000fc600078e00ff */
[----:B------:R-:W-:Y:S01]  /*24510*/  LOP3.LUT R8, R3, R8, RZ, 0x3c, !PT ;  /* 0x0000000803087212 */ /* 0x000fe200078e3cff */
[----:B-----5:R-:W-:-:S03]  /*24520*/  IMAD.MOV.U32 R3, RZ, RZ, R86 ;  /* 0x000000ffff037224 */ /* 0x020fc600078e0056 */
[----:B------:R-:W-:Y:S01]  /*24530*/  LOP3.LUT R8, R8, 0xfffffe00, R2, 0xf8, !PT ;  /* 0xfffffe0008087812 */ /* 0x000fe200078ef802 */
[----:B------:R-:W-:-:S05]  /*24540*/  IMAD.MOV.U32 R2, RZ, RZ, R87 ;  /* 0x000000ffff027224 */ /* 0x000fca00078e0057 */
[----:B------:R-:W-:Y:S01]  /*24550*/  PRMT R117, R2, 0x5410, R3 ;  /* 0x0000541002757816 */ /* 0x000fe20000000003 */
[----:B------:R-:W-:Y:S02]  /*24560*/  IMAD.MOV.U32 R3, RZ, RZ, R82 ;  /* 0x000000ffff037224 */ /* 0x000fe400078e0052 */
        /* <DEDUP_REMOVED lines=11> */
[----:B------:R-:W-:-:S05]  /*24620*/  IMAD.MOV.U32 R2, RZ, RZ, R80 ;  /* 0x000000ffff027224 */ /* 0x000fca00078e0050 */
[----:B------:R-:W-:Y:S01]  /*24630*/  PRMT R114, R114, 0x5410, R2 ;  /* 0x0000541072727816 */ /* 0x000fe20000000002 */
[----:B------:R-:W-:-:S05]  /*24640*/  IMAD.MOV.U32 R2, RZ, RZ, R81 ;  /* 0x000000ffff027224 */ /* 0x000fca00078e0051 */
[----:B------:R-:W-:Y:S01]  /*24650*/  PRMT R114, R2, 0x7610, R114 ;  /* 0x0000761002727816 */ /* 0x000fe20000000072 */
[----:B------:R-:W-:Y:S02]  /*24660*/  IMAD.MOV.U32 R2, RZ, RZ, R74 ;  /* 0x000000ffff027224 */ /* 0x000fe400078e004a */
[----:B--2---:R-:W-:-:S03]  /*24670*/  IMAD R13, R13, -0x80, R35 ;  /* 0xffffff800d0d7824 */ /* 0x004fc600078e0223 */
[----:B------:R-:W-:Y:S01]  /*24680*/  PRMT R35, R35, 0x5410, R2 ;  /* 0x0000541023237816 */ /* 0x000fe20000000002 */
[----:B------:R-:W-:Y:S01]  /*24690*/  IMAD.MOV.U32 R2, RZ, RZ, R75 ;  /* 0x000000ffff027224 */ /* 0x000fe200078e004b */
[----:B------:R-:W-:-:S04]  /*246a0*/  IMNMX R26, R13, 0x80, PT ;  /* 0x000000800d1a7817 */ /* 0x000fc80003800200 */
[----:B------:R-:W-:Y:S01]  /*246b0*/  PRMT R35, R2, 0x7610, R35 ;  /* 0x0000761002237816 */ /* 0x000fe20000000023 */
[----:B------:R-:W-:Y:S01]  /*246c0*/  IMAD.MOV.U32 R2, RZ, RZ, R32 ;  /* 0x000000ffff027224 */ /* 0x000fe200078e0020 */
[----:B------:R-:W-:-:S04]  /*246d0*/  ISETP.GE.AND P0, PT, R78, R26, PT ;  /* 0x0000001a4e00720c */ /* 0x000fc80003f06270 */
[----:B------:R-:W-:Y:S01]  /*246e0*/  PRMT R27, R27, 0x5410, R2 ;  /* 0x000054101b1b7816 */ /* 0x000fe20000000002 */
[----:B------:R-:W-:-:S05]  /*246f0*/  IMAD.MOV.U32 R2, RZ, RZ, R33 ;  /* 0x000000ffff027224 */ /* 0x000fca00078e0021 */
[----:B------:R-:W-:Y:S01]  /*24700*/  PRMT R27, R2, 0x7610, R27 ;  /* 0x00007610021b7816 */ /* 0x000fe2000000001b */
[----:B----4-:R-:W-:Y:S02]  /*24710*/  IMAD.WIDE.U32 R8, R8, 0x2, R10 ;  /* 0x0000000208087825 */ /* 0x010fe400078e000a */
[----:B------:R-:W-:Y:S05]  /*24720*/  @P0 BRA `(.L_x_2601) ;  /* 0x00000c9000000947 */ /* 0x000fea0003800000 */
[----:B------:R-:W-:Y:S01]  /*24730*/  ISETP.GE.AND P0, PT, R4, R0, PT ;  /* 0x000000000400720c */ /* 0x000fe20003f06270 */
[----:B------:R-:W-:-:S12]  /*24740*/  BSSY B0, `(.L_x_2602) ;  /* 0x0000030000007945 */ /* 0x000fd80003800000 */
[----:B------:R-:W-:Y:S05]  /*24750*/  @P0 BRA `(.L_x_2603) ;  /* 0x000002e000000947 */ /* 0x000fea0003800000 */
[--C-:B------:R-:W-:Y:S02]  /*24760*/  SHF.R.U64 R11, R18, 0x10, R19.reuse ;  /* 0x00000010120b7819 */ /* 0x100fe40000001213 */
[----:B------:R-:W-:Y:S02]  /*24770*/  SHF.R.U32.HI R3, RZ, 0x10, R19 ;  /* 0x00000010ff037819 */ /* 0x000fe40000011613 */
[----:B------:R-:W2:Y:S01]  /*24780*/  LD.E.128 R16, [R8.64] ;  /* 0x0000000408107980 */ /* 0x000ea2000c101d00 */
[--C-:B------:R-:W-:Y:S02]  /*24790*/  SHF.R.U32.HI R2, RZ, 0x10, R21.reuse ;  /* 0x00000010ff027819 */ /* 0x100fe40000011615 */
[----:B------:R-:W-:Y:S02]  /*247a0*/  SHF.R.U64 R10, R20, 0x10, R21 ;  /* 0x00000010140a7819 */ /* 0x000fe40000001215 */
[----:B------:R-:W-:Y:S02]  /*247b0*/  PRMT R2, R88, 0x5410, R2 ;  /* 0x0000541058027816 */ /* 0x000fe40000000002 */
[----:B------:R-:W-:-:S03]  /*247c0*/  PRMT R3, R89, 0x5410, R3 ;  /* 0x0000541059037816 */ /* 0x000fc60000000003 */
[----:B------:R-:W-:Y:S01]  /*247d0*/  IMAD.U32 R6, R2, 0x10000, RZ ;  /* 0x0001000002067824 */ /* 0x000fe200078e00ff */
[C---:B------:R-:W-:Y:S02]  /*247e0*/  SHF.L.U32 R13, R3.reuse, 0x10, RZ ;  /* 0x00000010030d7819 */ /* 0x040fe400000006ff */
[----:B------:R-:W-:Y:S02]  /*247f0*/  LOP3.LUT R3, R3, 0xffff0000, RZ, 0xc0, !PT ;  /* 0xffff000003037812 */ /* 0x000fe400078ec0ff */
[----:B------:R-:W-:Y:S02]  /*24800*/  PRMT R10, R88, 0x5432, R10 ;  /* 0x00005432580a7816 */ /* 0x000fe4000000000a */
[----:B------:R-:W-:Y:S02]  /*24810*/  PRMT R11, R89, 0x5432, R11 ;  /* 0x00005432590b7816 */ /* 0x000fe4000000000b */
[C---:B--2---:R-:W-:Y:S01]  /*24820*/  LOP3.LUT R15, R18.reuse, 0xffff0000, RZ, 0xc0, !PT ;  /* 0xffff0000120f7812 */ /* 0x044fe200078ec0ff */
[----:B------:R-:W-:-:S04]  /*24830*/  IMAD.U32 R18, R18, 0x10000, RZ ;  /* 0x0001000012127824 */ /* 0x000fc800078e00ff */
[----:B------:R-:W-:-:S04]  /*24840*/  FMUL.FTZ R14, R15, R6 ;  /* 0x000000060f0e7220 */ /* 0x000fc80000410000 */
[-C--:B------:R-:W-:Y:S02]  /*24850*/  FFMA.FTZ R14, R18, R13.reuse, -R14 ;  /* 0x0000000d120e7223 */ /* 0x080fe4000001080e */
[----:B------:R-:W-:Y:S01]  /*24860*/  FMUL.FTZ R13, R15, R13 ;  /* 0x0000000d0f0d7220 */ /* 0x000fe20000410000 */
[----:B------:R-:W-:-:S03]  /*24870*/  LOP3.LUT R15, R2, 0xffff0000, RZ, 0xc0, !PT ;  /* 0xffff0000020f7812 */ /* 0x000fc600078ec0ff */
[----:B------:R-:W-:Y:S01]  /*24880*/  FFMA.FTZ R13, R18, R6, R13 ;  /* 0x00000006120d7223 */ /* 0x000fe2000001000d */
[C---:B------:R-:W-:Y:S01]  /*24890*/  LOP3.LUT R18, R19.reuse, 0xffff0000, RZ, 0xc0, !PT ;  /* 0xffff000013127812 */ /* 0x040fe200078ec0ff */
[----:B------:R-:W-:-:S04]  /*248a0*/  IMAD.U32 R6, R19, 0x10000, RZ ;  /* 0x0001000013067824 */ /* 0x000fc800078e00ff */
[C---:B------:R-:W-:Y:S02]  /*248b0*/  FMUL.FTZ R2, R18.reuse, R15 ;  /* 0x0000000f12027220 */ /* 0x040fe40000410000 */
[-C--:B------:R-:W-:Y:S02]  /*248c0*/  FMUL.FTZ R19, R18, R3.reuse ;  /* 0x0000000312137220 */ /* 0x080fe40000410000 */
[C---:B------:R-:W-:Y:S02]  /*248d0*/  FFMA.FTZ R2, R6.reuse, R3, -R2 ;  /* 0x0000000306027223 */ /* 0x040fe40000010802 */
[----:B------:R-:W-:Y:S01]  /*248e0*/  FFMA.FTZ R19, R6, R15, R19 ;  /* 0x0000000f06137223 */ /* 0x000fe20000010013 */
[----:B------:R-:W-:Y:S02]  /*248f0*/  F2FP.BF16.PACK_AB R18, R13, R14 ;  /* 0x0000000e0d12723e */ /* 0x000fe400000010ff */
[----:B------:R-:W-:Y:S02]  /*24900*/  LOP3.LUT R13, R16, 0xffff0000, RZ, 0xc0, !PT ;  /* 0xffff0000100d7812 */ /* 0x000fe400078ec0ff */
[----:B------:R-:W-:Y:S01]  /*24910*/  F2FP.BF16.PACK_AB R19, R19, R2 ;  /* 0x000000021313723e */ /* 0x000fe200000010ff */
[----:B------:R-:W-:Y:S01]  /*24920*/  IMAD.U32 R2, R10, 0x10000, RZ ;  /* 0x000100000a027824 */ /* 0x000fe200078e00ff */
[----:B------:R-:W-:Y:S01]  /*24930*/  SHF.L.U32 R14, R16, 0x10, RZ ;  /* 0x00000010100e7819 */ /* 0x000fe200000006ff */
[----:B------:R-:W-:-:S02]  /*24940*/  IMAD.U32 R3, R11, 0x10000, RZ ;  /* 0x000100000b037824 */ /* 0x000fc400078e00ff */
[----:B------:R-:W-:-:S04]  /*24950*/  FMUL.FTZ R6, R13, R2 ;  /* 0x000000020d067220 */ /* 0x000fc80000410000 */
[-C--:B------:R-:W-:Y:S02]  /*24960*/  FFMA.FTZ R6, R14, R3.reuse, -R6 ;  /* 0x000000030e067223 */ /* 0x080fe40000010806 */
[----:B------:R-:W-:Y:S01]  /*24970*/  FMUL.FTZ R3, R13, R3 ;  /* 0x000000030d037220 */ /* 0x000fe20000410000 */
[----:B------:R-:W-:Y:S02]  /*24980*/  LOP3.LUT R13, R11, 0xffff0000, RZ, 0xc0, !PT ;  /* 0xffff00000b0d7812 */ /* 0x000fe400078ec0ff */
[----:B------:R-:W-:Y:S01]  /*24990*/  LOP3.LUT R11, R10, 0xffff0000, RZ, 0xc0, !PT ;  /* 0xffff00000a0b7812 */ /* 0x000fe200078ec0ff */
[----:B------:R-:W-:Y:S01]  /*249a0*/  FFMA.FTZ R3, R14, R2, R3 ;  /* 0x000000020e037223 */ /* 0x000fe20000010003 */
[C---:B------:R-:W-:Y:S02]  /*249b0*/  LOP3.LUT R2, R17.reuse, 0xffff0000, RZ, 0xc0, !PT ;  /* 0xffff000011027812 */ /* 0x040fe400078ec0ff */
[----:B------:R-:W-:-:S03]  /*249c0*/  SHF.L.U32 R16, R17, 0x10, RZ ;  /* 0x0000001011107819 */ /* 0x000fc600000006ff */
[C---:B------:R-:W-:Y:S02]  /*249d0*/  FMUL.FTZ R10, R2.reuse, R11 ;  /* 0x0000000b020a7220 */ /* 0x040fe40000410000 */
[-C--:B------:R-:W-:Y:S02]  /*249e0*/  FMUL.FTZ R17, R2, R13.reuse ;  /* 0x0000000d02117220 */ /* 0x080fe40000410000 */
[C---:B------:R-:W-:Y:S02]  /*249f0*/  FFMA.FTZ R2, R16.reuse, R13, -R10 ;  /* 0x0000000d10027223 */ /* 0x040fe4000001080a */
[----:B------:R-:W-:Y:S01]  /*24a00*/  FFMA.FTZ R17, R16, R11, R17 ;  /* 0x0000000b10117223 */ /* 0x000fe20000010011 */
[----:B------:R-:W-:-:S04]  /*24a10*/  F2FP.BF16.PACK_AB R16, R3, R6 ;  /* 0x000000060310723e */ /* 0x000fc800000010ff */
[----:B------:R-:W-:-:S05]  /*24a20*/  F2FP.BF16.PACK_AB R17, R17, R2 ;  /* 0x000000021111723e */ /* 0x000fca00000010ff */
[----:B------:R1:W-:Y:S02]  /*24a30*/  ST.E.128 [R8.64], R16 ;  /* 0x0000001008007985 */ /* 0x0003e4000c101d04 */
.L_x_2603:
[----:B------:R-:W-:Y:S05]  /*24a40*/  BSYNC B0 ;  /* 0x0000000000007941 */ /* 0x000fea0003800000 */
.L_x_2602:
[----:B------:R-:W-:Y:S01]  /*24a50*/  IADD3 R2, R4, 0x20, RZ ;  /* 0x0000002004027810 */ /* 0x000fe20007ffe0ff */
[----:B------:R-:W-:Y:S03]  /*24a60*/  BSSY B0, `(.L_x_2604) ;  /* 0x0000031000007945 */ /* 0x000fe60003800000 */
[----:B------:R-:W-:-:S13]  /*24a70*/  ISETP.GE.AND P0, PT, R2, R0, PT ;  /* 0x000000000200720c */ /* 0x000fda0003f06270 */
[----:B------:R-:W-:Y:S05]  /*24a80*/  @P0 BRA `(.L_x_2605) ;  /* 0x000002e000000947 */ /* 0x000fea0003800000 */
[----:B-1----:R-:W2:Y:S01]  /*24a90*/  LD.E.128 R16, [R8.64+0x4000] ;  /* 0x0040000408107980 */ /* 0x002ea2000c101d00 */
[----:B------:R-:W-:Y:S02]  /*24aa0*/  SHF.R.U32.HI R2, RZ, 0x10, R25 ;  /* 0x00000010ff027819 */ /* 0x000fe40000011619 */
[----:B------:R-:W-:Y:S02]  /*24ab0*/  SHF.R.U32.HI R3, RZ, 0x10, R23 ;  /* 0x00000010ff037819 */ /* 0x000fe40000011617 */
[----:B------:R-:W-:Y:S02]  /*24ac0*/  PRMT R2, R90, 0x5410, R2 ;  /* 0x000054105a027816 */ /* 0x000fe40000000002 */
[----:B------:R-:W-:Y:S02]  /*24ad0*/  PRMT R3, R91, 0x5410, R3 ;  /* 0x000054105b037816 */ /* 0x000fe40000000003 */
[----:B------:R-:W-:Y:S01]  /*24ae0*/  SHF.R.U64 R10, R24, 0x10, R25 ;  /* 0x00000010180a7819 */ /* 0x000fe20000001219 */
[----:B------:R-:W-:Y:S01]  /*24af0*/  IMAD.U32 R6, R2, 0x10000, RZ ;  /* 0x0001000002067824 */ /* 0x000fe200078e00ff */
[----:B------:R-:W-:-:S02]  /*24b00*/  SHF.L.U32 R13, R3, 0x10, RZ ;  /* 0x00000010030d7819 */ /* 0x000fc400000006ff */
[----:B------:R-:W-:Y:S02]  /*24b10*/  LOP3.LUT R3, R3, 0xffff0000, RZ, 0xc0, !PT ;  /* 0xffff000003037812 */ /* 0x000fe400078ec0ff */
[----:B------:R-:W-:Y:S02]  /*24b20*/  SHF.R.U64 R11, R22, 0x10, R23 ;  /* 0x00000010160b7819 */ /* 0x000fe40000001217 */
        /* <DEDUP_REMOVED lines=35> */
[----:B------:R1:W-:Y:S02]  /*24d60*/  ST.E.128 [R8.64+0x4000], R16 ;  /* 0x0040001008007985 */ /* 0x0003e4000c101d04 */
.L_x_2605:
[----:B------:R-:W-:Y:S05]  /*24d70*/  BSYNC B0 ;  /* 0x0000000000007941 */ /* 0x000fea0003800000 */
.L_x_2604:
[----:B------:R-:W-:Y:S01]  /*24d80*/  IADD3 R2, R4, 0x40, RZ ;  /* 0x0000004004027810 */ /* 0x000fe20007ffe0ff */
[----:B------:R-:W-:Y:S03]  /*24d90*/  BSSY B0, `(.L_x_2606) ;  /* 0x0000031000007945 */ /* 0x000fe60003800000 */
[----:B------:R-:W-:-:S13]  /*24da0*/  ISETP.GE.AND P0, PT, R2, R0, PT ;  /* 0x000000000200720c */ /* 0x000fda0003f06270 */
[----:B------:R-:W-:Y:S05]  /*24db0*/  @P0 BRA `(.L_x_2607) ;  /* 0x000002e000000947 */ /* 0x000fea0003800000 */
[----:B-1----:R-:W2:Y:S01]  /*24dc0*/  LD.E.128 R16, [R8.64+0x8000] ;  /* 0x0080000408107980 */ /* 0x002ea2000c101d00 */
[----:B------:R-:W-:Y:S02]  /*24dd0*/  SHF.R.U32.HI R2, RZ, 0x10, R31 ;  /* 0x00000010ff027819 */ /* 0x000fe4000001161f */
[----:B------:R-:W-:Y:S02]  /*24de0*/  SHF.R.U32.HI R3, RZ, 0x10, R29 ;  /* 0x00000010ff037819 */ /* 0x000fe4000001161d */
[C---:B------:R-:W-:Y:S02]  /*24df0*/  PRMT R2, R92.reuse, 0x5410, R2 ;  /* 0x000054105c027816 */ /* 0x040fe40000000002 */
[----:B------:R-:W-:Y:S02]  /*24e00*/  PRMT R3, R92, 0x5432, R3 ;  /* 0x000054325c037816 */ /* 0x000fe40000000003 */
[----:B------:R-:W-:Y:S01]  /*24e10*/  SHF.R.U64 R10, R30, 0x10, R31 ;  /* 0x000000101e0a7819 */ /* 0x000fe2000000121f */
[----:B------:R-:W-:Y:S01]  /*24e20*/  IMAD.U32 R14, R2, 0x10000, RZ ;  /* 0x00010000020e7824 */ /* 0x000fe200078e00ff */
[----:B------:R-:W-:Y:S01]  /*24e30*/  SHF.R.U64 R6, R28, 0x10, R29 ;  /* 0x000000101c067819 */ /* 0x000fe2000000121d */
[----:B------:R-:W-:Y:S01]  /*24e40*/  IMAD.U32 R15, R3, 0x10000, RZ ;  /* 0x00010000030f7824 */ /* 0x000fe200078e00ff */
[----:B--2---:R-:W-:-:S02]  /*24e50*/  LOP3.LUT R11, R18, 0xffff0000, RZ, 0xc0, !PT ;  /* 0xffff0000120b7812 */ /* 0x004fc400078ec0ff */
[----:B------:R-:W-:-:S03]  /*24e60*/  SHF.L.U32 R18, R18, 0x10, RZ ;  /* 0x0000001012127819 */ /* 0x000fc600000006ff */
[CC--:B------:R-:W-:Y:S02]  /*24e70*/  FMUL.FTZ R13, R11.reuse, R14.reuse ;  /* 0x0000000e0b0d7220 */ /* 0x0c0fe40000410000 */
[-C--:B------:R-:W-:Y:S02]  /*24e80*/  FMUL.FTZ R11, R11, R15.reuse ;  /* 0x0000000f0b0b7220 */ /* 0x080fe40000410000 */
[----:B------:R-:W-:Y:S01]  /*24e90*/  FFMA.FTZ R20, R18, R15, -R13 ;  /* 0x0000000f12147223 */ /* 0x000fe2000001080d */
[----:B------:R-:W-:Y:S01]  /*24ea0*/  LOP3.LUT R13, R2, 0xffff0000, RZ, 0xc0, !PT ;  /* 0xffff0000020d7812 */ /* 0x000fe200078ec0ff */
[----:B------:R-:W-:Y:S01]  /*24eb0*/  FFMA.FTZ R15, R18, R14, R11 ;  /* 0x0000000e120f7223 */ /* 0x000fe2000001000b */
[C---:B------:R-:W-:Y:S01]  /*24ec0*/  LOP3.LUT R2, R19.reuse, 0xffff0000, RZ, 0xc0, !PT ;  /* 0xffff000013027812 */ /* 0x040fe200078ec0ff */
[----:B------:R-:W-:Y:S01]  /*24ed0*/  IMAD.U32 R18, R19, 0x10000, RZ ;  /* 0x0001000013127824 */ /* 0x000fe200078e00ff */
[----:B------:R-:W-:-:S03]  /*24ee0*/  LOP3.LUT R11, R3, 0xffff0000, RZ, 0xc0, !PT ;  /* 0xffff0000030b7812 */ /* 0x000fc600078ec0ff */
[C---:B------:R-:W-:Y:S02]  /*24ef0*/  FMUL.FTZ R3, R2.reuse, R13 ;  /* 0x0000000d02037220 */ /* 0x040fe40000410000 */
[-C--:B------:R-:W-:Y:S01]  /*24f00*/  FMUL.FTZ R19, R2, R11.reuse ;  /* 0x0000000b02137220 */ /* 0x080fe20000410000 */
[C---:B------:R-:W-:Y:S01]  /*24f10*/  PRMT R2, R93.reuse, 0x5410, R10 ;  /* 0x000054105d027816 */ /* 0x040fe2000000000a */
[C---:B------:R-:W-:Y:S01]  /*24f20*/  FFMA.FTZ R11, R18.reuse, R11, -R3 ;  /* 0x0000000b120b7223 */ /* 0x040fe20000010803 */
[----:B------:R-:W-:Y:S01]  /*24f30*/  PRMT R3, R93, 0x5432, R6 ;  /* 0x000054325d037816 */ /* 0x000fe20000000006 */
[----:B------:R-:W-:Y:S01]  /*24f40*/  FFMA.FTZ R19, R18, R13, R19 ;  /* 0x0000000d12137223 */ /* 0x000fe20000010013 */
[----:B------:R-:W-:Y:S01]  /*24f50*/  LOP3.LUT R6, R16, 0xffff0000, RZ, 0xc0, !PT ;  /* 0xffff000010067812 */ /* 0x000fe200078ec0ff */
[----:B------:R-:W-:Y:S01]  /*24f60*/  IMAD.U32 R14, R2, 0x10000, RZ ;  /* 0x00010000020e7824 */ /* 0x000fe200078e00ff */
[----:B------:R-:W-:Y:S01]  /*24f70*/  SHF.L.U32 R13, R3, 0x10, RZ ;  /* 0x00000010030d7819 */ /* 0x000fe200000006ff */
[----:B------:R-:W-:Y:S01]  /*24f80*/  IMAD.U32 R16, R16, 0x10000, RZ ;  /* 0x0001000010107824 */ /* 0x000fe200078e00ff */
[----:B------:R-:W-:Y:S01]  /*24f90*/  F2FP.BF16.PACK_AB R18, R15, R20 ;  /* 0x000000140f12723e */ /* 0x000fe200000010ff */
[C---:B------:R-:W-:Y:S01]  /*24fa0*/  FMUL.FTZ R10, R6.reuse, R14 ;  /* 0x0000000e060a7220 */ /* 0x040fe20000410000 */
[----:B------:R-:W-:Y:S01]  /*24fb0*/  F2FP.BF16.PACK_AB R19, R19, R11 ;  /* 0x0000000b1313723e */ /* 0x000fe200000010ff */
[----:B------:R-:W-:-:S02]  /*24fc0*/  FMUL.FTZ R6, R6, R13 ;  /* 0x0000000d06067220 */ /* 0x000fc40000410000 */
[----:B------:R-:W-:Y:S01]  /*24fd0*/  FFMA.FTZ R10, R16, R13, -R10 ;  /* 0x0000000d100a7223 */ /* 0x000fe2000001080a */
[----:B------:R-:W-:Y:S01]  /*24fe0*/  LOP3.LUT R13, R2, 0xffff0000, RZ, 0xc0, !PT ;  /* 0xffff0000020d7812 */ /* 0x000fe200078ec0ff */
[----:B------:R-:W-:Y:S01]  /*24ff0*/  FFMA.FTZ R6, R16, R14, R6 ;  /* 0x0000000e10067223 */ /* 0x000fe20000010006 */
[----:B------:R-:W-:Y:S02]  /*25000*/  LOP3.LUT R14, R3, 0xffff0000, RZ, 0xc0, !PT ;  /* 0xffff0000030e7812 */ /* 0x000fe400078ec0ff */
[C---:B------:R-:W-:Y:S02]  /*25010*/  LOP3.LUT R2, R17.reuse, 0xffff0000, RZ, 0xc0, !PT ;  /* 0xffff000011027812 */ /* 0x040fe400078ec0ff */
[----:B------:R-:W-:-:S03]  /*25020*/  SHF.L.U32 R16, R17, 0x10, RZ ;  /* 0x0000001011107819 */ /* 0x000fc600000006ff */
[CC--:B------:R-:W-:Y:S02]  /*25030*/  FMUL.FTZ R3, R2.reuse, R13.reuse ;  /* 0x0000000d02037220 */ /* 0x0c0fe40000410000 */
[-C--:B------:R-:W-:Y:S02]  /*25040*/  FMUL.FTZ R17, R2, R14.reuse ;  /* 0x0000000e02117220 */ /* 0x080fe40000410000 */
[C---:B------:R-:W-:Y:S02]  /*25050*/  FFMA.FTZ R2, R16.reuse, R14, -R3 ;  /* 0x0000000e10027223 */ /* 0x040fe40000010803 */
[----:B------:R-:W-:Y:S01]  /*25060*/  FFMA.FTZ R17, R16, R13, R17 ;  /* 0x0000000d10117223 */ /* 0x000fe20000010011 */
[----:B------:R-:W-:-:S04]  /*25070*/  F2FP.BF16.PACK_AB R16, R6, R10 ;  /* 0x0000000a0610723e */ /* 0x000fc800000010ff */
[----:B------:R-:W-:-:S05]  /*25080*/  F2FP.BF16.PACK_AB R17, R17, R2 ;  /* 0x000000021111723e */ /* 0x000fca00000010ff */
[----:B------:R1:W-:Y:S02]  /*25090*/  ST.E.128 [R8.64+0x8000], R16 ;  /* 0x0080001008007985 */ /* 0x0003e4000c101d04 */
.L_x_2607:
[----:B------:R-:W-:Y:S05]  /*250a0*/  BSYNC B0 ;  /* 0x0000000000007941 */ /* 0x000fea0003800000 */
.L_x_2606:
[----:B------:R-:W-:-:S04]  /*250b0*/  IADD3 R2, R4, 0x60, RZ ;  /* 0x0000006004027810 */ /* 0x000fc80007ffe0ff */
[----:B------:R-:W-:-:S13]  /*250c0*/  ISETP.GE.AND P0, PT, R2, R0, PT ;  /* 0x000000000200720c */ /* 0x000fda0003f06270 */
[----:B------:R-:W-:Y:S05]  /*250d0*/  @P0 BRA `(.L_x_2601) ;  /* 0x000002e000000947 */ /* 0x000fea0003800000 */
[----:B-1----:R-:W2:Y:S01]  /*250e0*/  LD.E.128 R16, [R8.64+0xc000] ;  /* 0x00c0000408107980 */ /* 0x002ea2000c101d00 */
[----:B------:R-:W-:Y:S02]  /*250f0*/  SHF.R.U32.HI R2, RZ, 0x10, R39 ;  /* 0x00000010ff027819 */ /* 0x000fe40000011627 */
[----:B------:R-:W-:Y:S02]  /*25100*/  SHF.R.U32.HI R3, RZ, 0x10, R37 ;  /* 0x00000010ff037819 */ /* 0x000fe40000011625 */
[----:B------:R-:W-:Y:S02]  /*25110*/  PRMT R2, R94, 0x5432, R2 ;  /* 0x000054325e027816 */ /* 0x000fe40000000002 */
[----:B------:R-:W-:-:S03]  /*25120*/  PRMT R3, R96, 0x5410, R3 ;  /* 0x0000541060037816 */ /* 0x000fc60000000003 */
[----:B------:R-:W-:Y:S02]  /*25130*/  IMAD.U32 R11, R2, 0x10000, RZ ;  /* 0x00010000020b7824 */ /* 0x000fe400078e00ff */
[----:B------:R-:W-:Y:S01]  /*25140*/  IMAD.U32 R13, R3, 0x10000, RZ ;  /* 0x00010000030d7824 */ /* 0x000fe200078e00ff */
[C---:B--2---:R-:W-:Y:S02]  /*25150*/  LOP3.LUT R6, R18.reuse, 0xffff0000, RZ, 0xc0, !PT ;  /* 0xffff000012067812 */ /* 0x044fe400078ec0ff */
[----:B------:R-:W-:Y:S01]  /*25160*/  SHF.L.U32 R15, R18, 0x10, RZ ;  /* 0x00000010120f7819 */ /* 0x000fe200000006ff */
[----:B------:R-:W-:Y:S02]  /*25170*/  IMAD.U32 R18, R19, 0x10000, RZ ;  /* 0x0001000013127824 */ /* 0x000fe400078e00ff */
[C---:B------:R-:W-:Y:S02]  /*25180*/  FMUL.FTZ R10, R6.reuse, R11 ;  /* 0x0000000b060a7220 */ /* 0x040fe40000410000 */
[----:B------:R-:W-:-:S02]  /*25190*/  FMUL.FTZ R6, R6, R13 ;  /* 0x0000000d06067220 */ /* 0x000fc40000410000 */
[C---:B------:R-:W-:Y:S01]  /*251a0*/  FFMA.FTZ R20, R15.reuse, R13, -R10 ;  /* 0x0000000d0f147223 */ /* 0x040fe2000001080a */
[----:B------:R-:W-:Y:S01]  /*251b0*/  LOP3.LUT R13, R2, 0xffff0000, RZ, 0xc0, !PT ;  /* 0xffff0000020d7812 */ /* 0x000fe200078ec0ff */
[----:B------:R-:W-:Y:S01]  /*251c0*/  FFMA.FTZ R15, R15, R11, R6 ;  /* 0x0000000b0f0f7223 */ /* 0x000fe20000010006 */
[----:B------:R-:W-:Y:S02]  /*251d0*/  LOP3.LUT R2, R19, 0xffff0000, RZ, 0xc0, !PT ;  /* 0xffff000013027812 */ /* 0x000fe400078ec0ff */
[----:B------:R-:W-:Y:S02]  /*251e0*/  LOP3.LUT R11, R3, 0xffff0000, RZ, 0xc0, !PT ;  /* 0xffff0000030b7812 */ /* 0x000fe400078ec0ff */
[----:B------:R-:W-:Y:S01]  /*251f0*/  SHF.R.U64 R10, R38, 0x10, R39 ;  /* 0x00000010260a7819 */ /* 0x000fe20000001227 */
[----:B------:R-:W-:Y:S01]  /*25200*/  FMUL.FTZ R3, R2, R13 ;  /* 0x0000000d02037220 */ /* 0x000fe20000410000 */
[----:B------:R-:W-:Y:S01]  /*25210*/  SHF.R.U64 R6, R36, 0x10, R37 ;  /* 0x0000001024067819 */ /* 0x000fe20000001225 */
[-C--:B------:R-:W-:Y:S01]  /*25220*/  FMUL.FTZ R19, R2, R11.reuse ;  /* 0x0000000b02137220 */ /* 0x080fe20000410000 */
[----:B------:R-:W-:Y:S01]  /*25230*/  PRMT R2, R98, 0x5410, R10 ;  /* 0x0000541062027816 */ /* 0x000fe2000000000a */
[----:B------:R-:W-:Y:S01]  /*25240*/  FFMA.FTZ R11, R18, R11, -R3 ;  /* 0x0000000b120b7223 */ /* 0x000fe20000010803 */
        /* <DEDUP_REMOVED lines=23> */
.L_x_2601:
[----:B------:R-:W-:Y:S05]  /*253c0*/  BSYNC B1 ;  /* 0x0000000000017941 */ /* 0x000fea0003800000 */
.L_x_2600:
[----:B------:R-:W-:Y:S01]  /*253d0*/  IADD3 R2, R78, 0x20, RZ ;  /* 0x000000204e027810 */ /* 0x000fe20007ffe0ff */
[----:B------:R-:W-:Y:S03]  /*253e0*/  BSSY B1, `(.L_x_2608) ;  /* 0x00000cc000017945 */ /* 0x000fe60003800000 */
[----:B------:R-:W-:-:S13]  /*253f0*/  ISETP.GE.AND P0, PT, R2, R26, PT ;  /* 0x0000001a0200720c */ /* 0x000fda0003f06270 */
[----:B------:R-:W-:Y:S05]  /*25400*/  @P0 BRA `(.L_x_2609) ;  /* 0x00000c9000000947 */ /* 0x000fea0003800000 */
[----:B------:R-:W-:Y:S01]  /*25410*/  ISETP.GE.AND P0, PT, R4, R0, PT ;  /* 0x000000000400720c */ /* 0x000fe20003f06270 */
[----:B------:R-:W-:-:S12]  /*25420*/  BSSY B0, `(.L_x_2610) ;  /* 0x0000030000007945 */ /* 0x000fd80003800000 */
        /* <DEDUP_REMOVED lines=8> */
[----:B------:R-:W-:Y:S01]  /*254b0*/  SHF.R.U64 R10, R42, 0x10, R43 ;  /* 0x000000102a0a7819 */ /* 0x000fe2000000122b */
[----:B------:R-:W-:Y:S01]  /*254c0*/  IMAD.U32 R15, R3, 0x10000, RZ ;  /* 0x00010000030f7824 */ /* 0x000fe200078e00ff */
[----:B------:R-:W-:-:S02]  /*254d0*/  PRMT R6, R95, 0x5432, R6 ;  /* 0x000054325f067816 */ /* 0x000fc40000000006 */
[----:B------:R-:W-:Y:S02]  /*254e0*/  PRMT R10, R96, 0x5432, R10 ;  /* 0x00005432600a7816 */ /* 0x000fe4000000000a */
[C---:B--2---:R-:W-:Y:S02]  /*254f0*/  LOP3.LUT R11, R18.reuse, 0xffff0000, RZ, 0xc0, !PT ;  /* 0xffff0000120b7812 */ /* 0x044fe400078ec0ff */
        /* <DEDUP_REMOVED lines=8> */
[----:B------:R-:W-:Y:S01]  /*25580*/  LOP3.LUT R11, R3, 0xffff0000, RZ, 0xc0, !PT ;  /* 0xffff0000030b7812 */ /* 0x000fe200078ec0ff */
[----:B------:R-:W-:-:S02]  /*25590*/  IMAD.U32 R14, R6, 0x10000, RZ ;  /* 0x00010000060e7824 */ /* 0x000fc400078e00ff */
[C---:B------:R-:W-:Y:S02]  /*255a0*/  FMUL.FTZ R3, R2.reuse, R13 ;  /* 0x0000000d02037220 */ /* 0x040fe40000410000 */
[-C--:B------:R-:W-:Y:S01]  /*255b0*/  FMUL.FTZ R19, R2, R11.reuse ;  /* 0x0000000b02137220 */ /* 0x080fe20000410000 */
[----:B------:R-:W-:Y:S01]  /*255c0*/  SHF.L.U32 R2, R10, 0x10, RZ ;  /* 0x000000100a027819 */ /* 0x000fe200000006ff */
[----:B------:R-:W-:Y:S01]  /*255d0*/  FFMA.FTZ R3, R18, R11, -R3 ;  /* 0x0000000b12037223 */ /* 0x000fe20000010803 */
[----:B------:R-:W-:Y:S01]  /*255e0*/  LOP3.LUT R11, R16, 0xffff0000, RZ, 0xc0, !PT ;  /* 0xffff0000100b7812 */ /* 0x000fe200078ec0ff */
[----:B------:R-:W-:Y:S01]  /*255f0*/  FFMA.FTZ R19, R18, R13, R19 ;  /* 0x0000000d12137223 */ /* 0x000fe20000010013 */
[----:B------:R-:W-:Y:S01]  /*25600*/  LOP3.LUT R10, R10, 0xffff0000, RZ, 0xc0, !PT ;  /* 0xffff00000a0a7812 */ /* 0x000fe200078ec0ff */
[----:B------:R-:W-:Y:S01]  /*25610*/  IMAD.U32 R16, R16, 0x10000, RZ ;  /* 0x0001000010107824 */ /* 0x000fe200078e00ff */
[----:B------:R-:W-:Y:S01]  /*25620*/  F2FP.BF16.PACK_AB R18, R15, R20 ;  /* 0x000000140f12723e */ /* 0x000fe200000010ff */
[----:B------:R-:W-:Y:S01]  /*25630*/  FMUL.FTZ R13, R11, R14 ;  /* 0x0000000e0b0d7220 */ /* 0x000fe20000410000 */
[----:B------:R-:W-:Y:S01]  /*25640*/  F2FP.BF16.PACK_AB R19, R19, R3 ;  /* 0x000000031313723e */ /* 0x000fe200000010ff */
[----:B------:R-:W-:-:S02]  /*25650*/  FMUL.FTZ R11, R11, R2 ;  /* 0x000000020b0b7220 */ /* 0x000fc40000410000 */
[C---:B------:R-:W-:Y:S01]  /*25660*/  FFMA.FTZ R13, R16.reuse, R2, -R13 ;  /* 0x00000002100d7223 */ /* 0x040fe2000001080d */
[C---:B------:R-:W-:Y:S01]  /*25670*/  LOP3.LUT R2, R17.reuse, 0xffff0000, RZ, 0xc0, !PT ;  /* 0xffff000011027812 */ /* 0x040fe200078ec0ff */
[----:B------:R-:W-:Y:S01]  /*25680*/  FFMA.FTZ R11, R16, R14, R11 ;  /* 0x0000000e100b7223 */ /* 0x000fe2000001000b */
[----:B------:R-:W-:Y:S02]  /*25690*/  LOP3.LUT R14, R6, 0xffff0000, RZ, 0xc0, !PT ;  /* 0xffff0000060e7812 */ /* 0x000fe400078ec0ff */
[----:B------:R-:W-:Y:S01]  /*256a0*/  SHF.L.U32 R16, R17, 0x10, RZ ;  /* 0x0000001011107819 */ /* 0x000fe200000006ff */
[C---:B------:R-:W-:Y:S02]  /*256b0*/  FMUL.FTZ R17, R2.reuse, R10 ;  /* 0x0000000a02117220 */ /* 0x040fe40000410000 */
[-C--:B------:R-:W-:Y:S02]  /*256c0*/  FMUL.FTZ R6, R2, R14.reuse ;  /* 0x0000000e02067220 */ /* 0x080fe40000410000 */
[----:B------:R-:W-:-:S02]  /*256d0*/  FFMA.FTZ R17, R16, R14, R17 ;  /* 0x0000000e10117223 */ /* 0x000fc40000010011 */
[----:B------:R-:W-:Y:S01]  /*256e0*/  FFMA.FTZ R2, R16, R10, -R6 ;  /* 0x0000000a10027223 */ /* 0x000fe20000010806 */
[----:B------:R-:W-:-:S04]  /*256f0*/  F2FP.BF16.PACK_AB R16, R11, R13 ;  /* 0x0000000d0b10723e */ /* 0x000fc800000010ff */
[----:B------:R-:W-:-:S05]  /*25700*/  F2FP.BF16.PACK_AB R17, R17, R2 ;  /* 0x000000021111723e */ /* 0x000fca00000010ff */
[----:B------:R1:W-:Y:S02]  /*25710*/  ST.E.128 [R8.64+0x1000], R16 ;  /* 0x0010001008007985 */ /* 0x0003e4000c101d04 */
.L_x_2611:
[----:B------:R-:W-:Y:S05]  /*25720*/  BSYNC B0 ;  /* 0x0000000000007941 */ /* 0x000fea0003800000 */
.L_x_2610:
        /* <DEDUP_REMOVED lines=13> */
[----:B------:R-:W-:-:S02]  /*25800*/  LOP3.LUT R25, R10, 0xffff0000, RZ, 0xc0, !PT ;  /* 0xffff00000a197812 */ /* 0x000fc400078ec0ff */
[----:B------:R-:W-:Y:S02]  /*25810*/  LOP3.LUT R24, R11, 0xffff0000, RZ, 0xc0, !PT ;  /* 0xffff00000b187812 */ /* 0x000fe400078ec0ff */
[----:B------:R-:W-:Y:S02]  /*25820*/  PRMT R14, R99, 0x5432, R14 ;  /* 0x00005432630e7816 */ /* 0x000fe4000000000e */
[----:B------:R-:W-:Y:S02]  /*25830*/  PRMT R15, R100, 0x5432, R15 ;  /* 0x00005432640f7816 */ /* 0x000fe4000000000f */
[C---:B--2---:R-:W-:Y:S01]  /*25840*/  LOP3.LUT R13, R18.reuse, 0xffff0000, RZ, 0xc0, !PT ;  /* 0xffff0000120d7812 */ /* 0x044fe200078ec0ff */
[----:B------:R-:W-:Y:S01]  /*25850*/  IMAD.U32 R21, R18, 0x10000, RZ ;  /* 0x0001000012157824 */ /* 0x000fe200078e00ff */
[C---:B------:R-:W-:Y:S01]  /*25860*/  LOP3.LUT R18, R19.reuse, 0xffff0000, RZ, 0xc0, !PT ;  /* 0xffff000013127812 */ /* 0x040fe200078ec0ff */
[----:B------:R-:W-:Y:S01]  /*25870*/  IMAD.U32 R20, R19, 0x10000, RZ ;  /* 0x0001000013147824 */ /* 0x000fe200078e00ff */
[C---:B------:R-:W-:Y:S01]  /*25880*/  LOP3.LUT R3, R16.reuse, 0xffff0000, RZ, 0xc0, !PT ;  /* 0xffff000010037812 */ /* 0x040fe200078ec0ff */
[C---:B------:R-:W-:Y:S01]  /*25890*/  FMUL.FTZ R19, R13.reuse, R23 ;  /* 0x000000170d137220 */ /* 0x040fe20000410000 */
[----:B------:R-:W-:Y:S01]  /*258a0*/  SHF.L.U32 R6, R16, 0x10, RZ ;  /* 0x0000001010067819 */ /* 0x000fe200000006ff */
[-C--:B------:R-:W-:Y:S01]  /*258b0*/  FMUL.FTZ R10, R13, R22.reuse ;  /* 0x000000160d0a7220 */ /* 0x080fe20000410000 */
[----:B------:R-:W-:Y:S01]  /*258c0*/  LOP3.LUT R16, R17, 0xffff0000, RZ, 0xc0, !PT ;  /* 0xffff000011107812 */ /* 0x000fe200078ec0ff */
[----:B------:R-:W-:Y:S01]  /*258d0*/  FFMA.FTZ R13, R21, R22, -R19 ;  /* 0x00000016150d7223 */ /* 0x000fe20000010813 */
[----:B------:R-:W-:Y:S01]  /*258e0*/  SHF.L.U32 R2, R17, 0x10, RZ ;  /* 0x0000001011027819 */ /* 0x000fe200000006ff */
[----:B------:R-:W-:-:S02]  /*258f0*/  FMUL.FTZ R11, R18, R25 ;  /* 0x00000019120b7220 */ /* 0x000fc40000410000 */
[-C--:B------:R-:W-:Y:S01]  /*25900*/  FMUL.FTZ R19, R18, R24.reuse ;  /* 0x0000001812137220 */ /* 0x080fe20000410000 */
[----:B------:R-:W-:Y:S01]  /*25910*/  SHF.L.U32 R18, R15, 0x10, RZ ;  /* 0x000000100f127819 */ /* 0x000fe200000006ff */
[----:B------:R-:W-:Y:S01]  /*25920*/  FFMA.FTZ R21, R21, R23, R10 ;  /* 0x0000001715157223 */ /* 0x000fe2000001000a */
[C---:B------:R-:W-:Y:S01]  /*25930*/  LOP3.LUT R23, R14.reuse, 0xffff0000, RZ, 0xc0, !PT ;  /* 0xffff00000e177812 */ /* 0x040fe200078ec0ff */
[----:B------:R-:W-:Y:S01]  /*25940*/  IMAD.U32 R22, R14, 0x10000, RZ ;  /* 0x000100000e167824 */ /* 0x000fe200078e00ff */
[----:B------:R-:W-:Y:S01]  /*25950*/  LOP3.LUT R15, R15, 0xffff0000, RZ, 0xc0, !PT ;  /* 0xffff00000f0f7812 */ /* 0x000fe200078ec0ff */
[----:B------:R-:W-:Y:S02]  /*25960*/  FFMA.FTZ R11, R20, R24, -R11 ;  /* 0x00000018140b7223 */ /* 0x000fe4000001080b */
[C---:B------:R-:W-:Y:S02]  /*25970*/  FMUL.FTZ R10, R3.reuse, R22 ;  /* 0x00000016030a7220 */ /* 0x040fe40000410000 */
[----:B------:R-:W-:-:S02]  /*25980*/  FMUL.FTZ R3, R3, R18 ;  /* 0x0000001203037220 */ /* 0x000fc40000410000 */
[C---:B------:R-:W-:Y:S02]  /*25990*/  FMUL.FTZ R14, R16.reuse, R23 ;  /* 0x00000017100e7220 */ /* 0x040fe40000410000 */
[----:B------:R-:W-:Y:S02]  /*259a0*/  FMUL.FTZ R17, R16, R15 ;  /* 0x0000000f10117220 */ /* 0x000fe40000410000 */
[----:B------:R-:W-:Y:S02]  /*259b0*/  FFMA.FTZ R16, R6, R22, R3 ;  /* 0x0000001606107223 */ /* 0x000fe40000010003 */
[----:B------:R-:W-:Y:S02]  /*259c0*/  FFMA.FTZ R19, R20, R25, R19 ;  /* 0x0000001914137223 */ /* 0x000fe40000010013 */
[----:B------:R-:W-:Y:S01]  /*259d0*/  FFMA.FTZ R10, R6, R18, -R10 ;  /* 0x00000012060a7223 */ /* 0x000fe2000001080a */
[----:B------:R-:W-:Y:S01]  /*259e0*/  F2FP.BF16.PACK_AB R18, R21, R13 ;  /* 0x0000000d1512723e */ /* 0x000fe200000010ff */
[C---:B------:R-:W-:Y:S01]  /*259f0*/  FFMA.FTZ R3, R2.reuse, R15, -R14 ;  /* 0x0000000f02037223 */ /* 0x040fe2000001080e */
[----:B------:R-:W-:Y:S01]  /*25a00*/  F2FP.BF16.PACK_AB R19, R19, R11 ;  /* 0x0000000b1313723e */ /* 0x000fe200000010ff */
[----:B------:R-:W-:Y:S01]  /*25a10*/  FFMA.FTZ R17, R2, R23, R17 ;  /* 0x0000001702117223 */ /* 0x000fe20000010011 */
[----:B------:R-:W-:-:S04]  /*25a20*/  F2FP.BF16.PACK_AB R16, R16, R10 ;  /* 0x0000000a1010723e */ /* 0x000fc800000010ff */
[----:B------:R-:W-:-:S05]  /*25a30*/  F2FP.BF16.PACK_AB R17, R17, R3 ;  /* 0x000000031111723e */ /* 0x000fca00000010ff */
[----:B------:R1:W-:Y:S02]  /*25a40*/  ST.E.128 [R8.64+0x5000], R16 ;  /* 0x0050001008007985 */ /* 0x0003e4000c101d04 */
.L_x_2613:
[----:B------:R-:W-:Y:S05]  /*25a50*/  BSYNC B0 ;  /* 0x0000000000007941 */ /* 0x000fea0003800000 */
.L_x_2612:
        /* <DEDUP_REMOVED lines=50> */
.L_x_2615:
[----:B------:R-:W-:Y:S05]  /*25d80*/  BSYNC B0 ;  /* 0x0000000000007941 */ /* 0x000fea0003800000 */
.L_x_2614:
[----:B------:R-:W-:-:S04]  /*25d90*/  IADD3 R2, R4, 0x60, RZ ;  /* 0x0000006004027810 */ /* 0x000fc80007ffe0ff */
        /* <DEDUP_REMOVED lines=48> */
.L_x_2609:
[----:B------:R-:W-:Y:S05]  /*260a0*/  BSYNC B1 ;  /* 0x0000000000017941 */ /* 0x000fea0003800000 */
.L_x_2608:
        /* <DEDUP_REMOVED lines=53> */
.L_x_2619:
[----:B------:R-:W-:Y:S05]  /*26400*/  BSYNC B0 ;  /* 0x0000000000007941 */ /* 0x000fea0003800000 */
.L_x_2618:
        /* <DEDUP_REMOVED lines=50> */
.L_x_2621:
[----:B------:R-:W-:Y:S05]  /*26730*/  BSYNC B0 ;  /* 0x0000000000007941 */ /* 0x000fea0003800000 */
.L_x_2620:
        /* <DEDUP_REMOVED lines=50> */
.L_x_2623:
[----:B------:R-:W-:Y:S05]  /*26a60*/  BSYNC B0 ;  /* 0x0000000000007941 */ /* 0x000fea0003800000 */
.L_x_2622:
        /* <DEDUP_REMOVED lines=49> */
.L_x_2617:
[----:B------:R-:W-:Y:S05]  /*26d80*/  BSYNC B1 ;  /* 0x0000000000017941 */ /* 0x000fea0003800000 */
.L_x_2616:
[----:B------:R-:W-:Y:S01]  /*26d90*/  IADD3 R2, R78, 0x60, RZ ;  /* 0x000000604e027810 */ /* 0x000fe20007ffe0ff */
[----:B------:R-:W-:-:S03]  /*26da0*/  IMAD.MOV.U32 R3, RZ, RZ, 0x0 ;  /* 0x00000000ff037424 */ /* 0x000fc600078e00ff */
[----:B------:R-:W-:Y:S01]  /*26db0*/  ISETP.GE.AND P0, PT, R2, R26, PT ;  /* 0x0000001a0200720c */ /* 0x000fe20003f06270 */
[----:B------:R-:W-:-:S12]  /*26dc0*/  IMAD.MOV.U32 R2, RZ, RZ, R130 ;  /* 0x000000ffff027224 */ /* 0x000fd800078e0082 */
[----:B------:R-:W-:Y:S05]  /*26dd0*/  @P0 RET.REL.NODEC R2 `(_ZN7cutlass13device_kernelIN5flash19enable_sm80_to_sm89INS1_16FlashAttnFwdSm80INS1_25CollectiveMainloopFwdSm80ILi8ELi1ELb0EN4cute5tupleIJNS5_1CILi128EEENS7_ILi48EEENS7_ILi256EEEEEELi256ENS_10bfloat16_tEfNS_4arch4Sm80ELb0ELb1ELb1ELb1ELb1ELb1ELb1ELb1EEENS1_21CollectiveEpilogueFwdINS6_IJS8_SA_S9_EEENS6_IJNS7_ILi1EEESI_SI_EEESC_SE_Li256ELb1ELb1ELb1ELb0EEENS1_36VarlenDynamicPersistentTileSchedulerILi128ELi48ELi256ELi256ELb1ELb1ELb0ELb1ELb0ELb1EEEEEEEEEvNT_6ParamsE) ;  /* 0xfffd922002000950 */ /* 0x000fea0003c3ffff */
        /* <DEDUP_REMOVED lines=49> */
.L_x_2625:
[----:B------:R-:W-:Y:S05]  /*270f0*/  BSYNC B0 ;  /* 0x0000000000007941 */ /* 0x000fea0003800000 */
.L_x_2624:
        /* <DEDUP_REMOVED lines=50> */
.L_x_2627:
[----:B------:R-:W-:Y:S05]  /*27420*/  BSYNC B0 ;  /* 0x0000000000007941 */ /* 0x000fea0003800000 */
.L_x_2626:
        /* <DEDUP_REMOVED lines=50> */
.L_x_2629:
[----:B------:R-:W-:Y:S05]  /*27750*/  BSYNC B0 ;  /* 0x0000000000007941 */ /* 0x000fea0003800000 */
.L_x_2628:
[----:B------:R-:W-:Y:S01]  /*27760*/  IADD3 R4, R4, 0x60, RZ ;  /* 0x0000006004047810 */ /* 0x000fe20007ffe0ff */
[----:B------:R-:W-:Y:S02]  /*27770*/  IMAD.MOV.U32 R2, RZ, RZ, R130 ;  /* 0x000000ffff027224 */ /* 0x000fe400078e0082 */
[----:B------:R-:W-:Y:S01]  /*27780*/  IMAD.MOV.U32 R3, RZ, RZ, 0x0 ;  /* 0x00000000ff037424 */ /* 0x000fe200078e00ff */
[----:B------:R-:W-:-:S13]  /*27790*/  ISETP.GE.AND P0, PT, R4, R0, PT ;  /* 0x000000000400720c */ /* 0x000fda0003f06270 */
[----:B------:R-:W-:Y:S05]  /*277a0*/  @P0 RET.REL.NODEC R2 `(_ZN7cutlass13device_kernelIN5flash19enable_sm80_to_sm89INS1_16FlashAttnFwdSm80INS1_25CollectiveMainloopFwdSm80ILi8ELi1ELb0EN4cute5tupleIJNS5_1CILi128EEENS7_ILi48EEENS7_ILi256EEEEEELi256ENS_10bfloat16_tEfNS_4arch4Sm80ELb0ELb1ELb1ELb1ELb1ELb1ELb1ELb1EEENS1_21CollectiveEpilogueFwdINS6_IJS8_SA_S9_EEENS6_IJNS7_ILi1EEESI_SI_EEESC_SE_Li256ELb1ELb1ELb1ELb0EEENS1_36VarlenDynamicPersistentTileSchedulerILi128ELi48ELi256ELi256ELb1ELb1ELb0ELb1ELb0ELb1EEEEEEEEEvNT_6ParamsE) ;  /* 0xfffd885002000950 */ /* 0x000fea0003c3ffff */
        /* <DEDUP_REMOVED lines=17> */
[----:B------:R-:W-:Y:S01]  /*278c0*/  LOP3.LUT R2, R16, 0xffff0000, RZ, 0xc0, !PT ;  /* 0xffff000010027812 */ /* 0x000fe200078ec0ff */
[----:B------:R-:W-:Y:S01]  /*278d0*/  FMUL.FTZ R19, R10, R21 ;  /* 0x000000150a137220 */ /* 0x000fe20000410000 */
        /* <DEDUP_REMOVED lines=17> */
[C---:B------:R-:W-:Y:S02]  /*279f0*/  FFMA.FTZ R16, R3.reuse, R20, R2 ;  /* 0x0000001403107223 */ /* 0x040fe40000010002 */
[----:B------:R-:W-:Y:S02]  /*27a00*/  FFMA.FTZ R19, R14, R23, R19 ;  /* 0x000000170e137223 */ /* 0x000fe40000010013 */
[----:B------:R-:W-:Y:S01]  /*27a10*/  FFMA.FTZ R4, R3, R18, -R4 ;  /* 0x0000001203047223 */ /* 0x000fe20000010804 */
[----:B------:R-:W-:Y:S01]  /*27a20*/  F2FP.BF16.PACK_AB R18, R15, R10 ;  /* 0x0000000a0f12723e */ /* 0x000fe200000010ff */
[C---:B------:R-:W-:Y:S01]  /*27a30*/  FFMA.FTZ R2, R0.reuse, R13, -R11 ;  /* 0x0000000d00027223 */ /* 0x040fe2000001080b */
[----:B------:R-:W-:Y:S01]  /*27a40*/  F2FP.BF16.PACK_AB R19, R19, R6 ;  /* 0x000000061313723e */ /* 0x000fe200000010ff */
[----:B------:R-:W-:Y:S01]  /*27a50*/  FFMA.FTZ R17, R0, R21, R17 ;  /* 0x0000001500117223 */ /* 0x000fe20000010011 */
[----:B------:R-:W-:-:S02]  /*27a60*/  F2FP.BF16.PACK_AB R16, R16, R4 ;  /* 0x000000041010723e */ /* 0x000fc400000010ff */
[----:B------:R-:W-:Y:S02]  /*27a70*/  MOV R3, 0x0 ;  /* 0x0000000000037802 */ /* 0x000fe40000000f00 */
[----:B------:R-:W-:Y:S01]  /*27a80*/  F2FP.BF16.PACK_AB R17, R17, R2 ;  /* 0x000000021111723e */ /* 0x000fe200000010ff */
[----:B------:R-:W-:-:S04]  /*27a90*/  IMAD.MOV.U32 R2, RZ, RZ, R130 ;  /* 0x000000ffff027224 */ /* 0x000fc800078e0082 */
[----:B------:R1:W-:Y:S01]  /*27aa0*/  ST.E.128 [R8.64+0xf000], R16 ;  /* 0x00f0001008007985 */ /* 0x0003e2000c101d04 */
[----:B------:R-:W-:Y:S05]  /*27ab0*/  RET.REL.NODEC R2 `(_ZN7cutlass13device_kernelIN5flash19enable_sm80_to_sm89INS1_16FlashAttnFwdSm80INS1_25CollectiveMainloopFwdSm80ILi8ELi1ELb0EN4cute5tupleIJNS5_1CILi128EEENS7_ILi48EEENS7_ILi256EEEEEELi256ENS_10bfloat16_tEfNS_4arch4Sm80ELb0ELb1ELb1ELb1ELb1ELb1ELb1ELb1EEENS1_21CollectiveEpilogueFwdINS6_IJS8_SA_S9_EEENS6_IJNS7_ILi1EEESI_SI_EEESC_SE_Li256ELb1ELb1ELb1ELb0EEENS1_36VarlenDynamicPersistentTileSchedulerILi128ELi48ELi256ELi256ELb1ELb1ELb0ELb1ELb0ELb1EEEEEEEEEvNT_6ParamsE) ;  /* 0xfffd854002007950 */ /* 0x000fea0003c3ffff */
.L_x_2584:
[----:B-1---5:R-:W-:-:S13]  /*27ac0*/  ISETP.NE.AND P0, PT, R13, 0x1, PT ;  /* 0x000000010d00780c */ /* 0x022fda0003f05270 */
[----:B------:R1:W2:Y:S04]  /*27ad0*/  @P0 LD.E R18, [R10.64+0x168] ;  /* 0x000168040a120980 */ /* 0x0002a8000c101900 */
[----:B-1----:R2:W3:Y:S02]  /*27ae0*/  @P0 LD.E R10, [R10.64+0x16c] ;  /* 0x00016c040a0a0980 */ /* 0x0024e4000c101900 */
[----:B--2---:R-:W-:-:S05]  /*27af0*/  @P0 IMAD.HI.U32 R11, R4, R18, RZ ;  /* 0x00000012040b0227 */ /* 0x004fca00078e00ff */
[----:B---3--:R-:W-:-:S04]  /*27b00*/  @P0 SHF.R.U32.HI R4, RZ, R10, R11 ;  /* 0x0000000aff040219 */ /* 0x008fc8000001160b */
[----:B------:R-:W-:Y:S01]  /*27b10*/  SHF.R.S32.HI R10, RZ, 0x1f, R4 ;  /* 0x0000001fff0a7819 */ /* 0x000fe20000011404 */
[-C--:B------:R-:W-:Y:S02]  /*27b20*/  IMAD R20, R9, R4.reuse, RZ ;  /* 0x0000000409147224 */ /* 0x080fe400078e02ff */
[----:B------:R-:W-:Y:S02]  /*27b30*/  IMAD R11, R3, R4, RZ ;  /* 0x00000004030b7224 */ /* 0x000fe400078e02ff */
[-C--:B------:R-:W-:Y:S02]  /*27b40*/  IMAD R21, R8, R10.reuse, R20 ;  /* 0x0000000a08157224 */ /* 0x080fe400078e0214 */
[C---:B------:R-:W-:Y:S02]  /*27b50*/  IMAD R20, R2.reuse, R10, R11 ;  /* 0x0000000a02147224 */ /* 0x040fe400078e020b */
[----:B------:R-:W-:-:S04]  /*27b60*/  IMAD.WIDE.U32 R10, R2, R4, RZ ;  /* 0x00000004020a7225 */ /* 0x000fc800078e00ff */
[----:B------:R-:W-:Y:S01]  /*27b70*/  IMAD.WIDE.U32 R18, R8, R4, RZ ;  /* 0x0000000408127225 */ /* 0x000fe200078e00ff */
[----:B------:R-:W-:-:S03]  /*27b80*/  IADD3 R11, R11, R20, RZ ;  /* 0x000000140b0b7210 */ /* 0x000fc60007ffe0ff */
[-C--:B------:R-:W-:Y:S01]  /*27b90*/  IMAD R9, R9, R6.reuse, RZ ;  /* 0x0000000609097224 */ /* 0x080fe200078e02ff */
[----:B------:R-:W-:Y:S01]  /*27ba0*/  IADD3 R19, R19, R21, RZ ;  /* 0x0000001513137210 */ /* 0x000fe20007ffe0ff */
[----:B------:R-:W-:Y:S02]  /*27bb0*/  IMAD R4, R3, R6, RZ ;  /* 0x0000000603047224 */ /* 0x000fe400078e02ff */
[----:B------:R-:W-:-:S04]  /*27bc0*/  IMAD.WIDE.U32 R10, R6, R2, R10 ;  /* 0x00000002060a7225 */ /* 0x000fc800078e000a */
[----:B------:R-:W-:Y:S01]  /*27bd0*/  IMAD.WIDE.U32 R18, R6, R8, R18 ;  /* 0x0000000806127225 */ /* 0x000fe200078e0012 */
[----:B------:R-:W-:-:S03]  /*27be0*/  LEA R36, P0, R10, R16, 0x1 ;  /* 0x000000100a247211 */ /* 0x000fc600078008ff */
[-C--:B------:R-:W-:Y:S01]  /*27bf0*/  IMAD R3, R8, R23.reuse, R9 ;  /* 0x0000001708037224 */ /* 0x080fe200078e0209 */
[----:B------:R-:W-:Y:S01]  /*27c00*/  LEA R26, P1, R18, R14, 0x1 ;  /* 0x0000000e121a7211 */ /* 0x000fe200078208ff */
[----:B------:R-:W-:-:S03]  /*27c10*/  IMAD R2, R2, R23, R4 ;  /* 0x0000001702027224 */ /* 0x000fc600078e0204 */
[----:B------:R-:W-:Y:S02]  /*27c20*/  IADD3 R3, R19, R3, RZ ;  /* 0x0000000313037210 */ /* 0x000fe40007ffe0ff */
[----:B------:R-:W-:Y:S02]  /*27c30*/  IADD3 R2, R11, R2, RZ ;  /* 0x000000020b027210 */ /* 0x000fe40007ffe0ff */
[----:B------:R-:W-:Y:S02]  /*27c40*/  LEA.HI.X R25, R18, R15, R3, 0x1, P1 ;  /* 0x0000000f12197211 */ /* 0x000fe400008f0c03 */
[----:B------:R-:W-:Y:S01]  /*27c50*/  LEA.HI.X R24, R10, R17, R2, 0x1, P0 ;  /* 0x000000110a187211 */ /* 0x000fe200000f0c02 */
[----:B------:R-:W-:Y:S05]  /*27c60*/  BRA.DIV ~URZ, `(.L_x_2630) ;  /* 0x000055827f007947 */ /* 0x000fea000b800000 */
[----:B------:R1:W2:Y:S02]  /*27c70*/  SHFL.IDX PT, R4, R25, RZ, 0x181f ;  /* 0x00181fff19047589 */ /* 0x0002a400000e0000 */
.L_x_2666:
[----:B------:R-:W-:Y:S05]  /*27c80*/  BRA.DIV ~URZ, `(.L_x_2631) ;  /* 0x000055d27f007947 */ /* 0x000fea000b800000 */
[----:B------:R3:W4:Y:S01]  /*27c90*/  SHFL.IDX PT, R8, R26, RZ, 0x181f ;  /* 0x00181fff1a087589 */ /* 0x00072200000e0000 */
[----:B--2---:R-:W-:-:S03]  /*27ca0*/  MOV R9, R4 ;  /* 0x0000000400097202 */ /* 0x004fc60000000f00 */
[----:B------:R3:W2:Y:S04]  /*27cb0*/  SHFL.IDX PT, R6, R24, RZ, 0x181f ;  /* 0x00181fff18067589 */ /* 0x0006a800000e0000 */
[----:B------:R3:W1:Y:S02]  /*27cc0*/  SHFL.IDX PT, R2, R36, RZ, 0x181f ;  /* 0x00181fff24027589 */ /* 0x00066400000e0000 */
.L_x_2667:
        /* <DEDUP_REMOVED lines=20> */
[----:B------:R-:W-:Y:S01]  /*27e10*/  CS2R R20, SRZ ;  /* 0x0000000000147805 */ /* 0x000fe2000001ff00 */
[----:B------:R-:W-:Y:S01]  /*27e20*/  CS2R R30, SRZ ;  /* 0x00000000001e7805 */ /* 0x000fe2000001ff00 */
[----:B------:R-:W-:Y:S01]  /*27e30*/  CS2R R28, SRZ ;  /* 0x00000000001c7805 */ /* 0x000fe2000001ff00 */
[----:B------:R-:W-:Y:S01]  /*27e40*/  CS2R R34, SRZ ;  /* 0x0000000000227805 */ /* 0x000fe2000001ff00 */
[----:B------:R-:W-:-:S05]  /*27e50*/  CS2R R32, SRZ ;  /* 0x0000000000207805 */ /* 0x000fca000001ff00 */
[----:B----4-:R-:W-:Y:S02]  /*27e60*/  @!P1 IMAD.WIDE R14, R42, 0x2, R8 ;  /* 0x000000022a0e9825 */ /* 0x010fe400078e0208 */
[----:B------:R-:W-:-:S03]  /*27e70*/  @!P0 SHF.R.S32.HI R4, RZ, 0x1f, R6 ;  /* 0x0000001fff048819 */ /* 0x000fc60000011406 */
[----:B------:R2:W5:Y:S01]  /*27e80*/  @!P1 LD.E.128 R16, [R14.64] ;  /* 0x000000040e109980 */ /* 0x000562000c101d00 */
[----:B------:R-:W-:-:S04]  /*27e90*/  @!P0 LEA.HI R4, R4, R6, RZ, 0x3 ;  /* 0x0000000604048211 */ /* 0x000fc800078f18ff */
[----:B------:R-:W-:-:S05]  /*27ea0*/  @!P0 LOP3.LUT R4, R4, 0xfffffff8, RZ, 0xc0, !PT ;  /* 0xfffffff804048812 */ /* 0x000fca00078ec0ff */
[----:B------:R-:W-:-:S04]  /*27eb0*/  @!P0 IMAD.WIDE R10, R4, 0x2, R8 ;  /* 0x00000002040a8825 */ /* 0x000fc800078e0208 */
[--C-:B-1----:R-:W-:Y:S01]  /*27ec0*/  @!P0 IMAD.WIDE R8, R4, 0x2, R2.reuse ;  /* 0x0000000204088825 */ /* 0x102fe200078e0202 */
[----:B------:R2:W5:Y:S03]  /*27ed0*/  @!P0 LD.E.128 R28, [R10.64] ;  /* 0x000000040a1c8980 */ /* 0x000566000c101d00 */
[----:B------:R-:W-:Y:S01]  /*27ee0*/  @!P1 IMAD.WIDE R2, R42, 0x2, R2 ;  /* 0x000000022a029825 */ /* 0x000fe200078e0202 */
[----:B------:R2:W5:Y:S04]  /*27ef0*/  @!P0 LD.E.128 R32, [R8.64] ;  /* 0x0000000408208980 */ /* 0x000568000c101d00 */
[----:B------:R2:W5:Y:S02]  /*27f00*/  @!P1 LD.E.128 R20, [R2.64] ;  /* 0x0000000402149980 */ /* 0x000564000c101d00 */
.L_x_2633:
[----:B------:R-:W-:Y:S05]  /*27f10*/  BSYNC B0 ;  /* 0x0000000000007941 */ /* 0x000fea0003800000 */
.L_x_2632:
[----:B-----5:R-:W-:Y:S01]  /*27f20*/  IMAD.MOV.U32 R6, RZ, RZ, R30 ;  /* 0x000000ffff067224 */ /* 0x020fe200078e001e */
[----:B-12---:R-:W-:Y:S01]  /*27f30*/  MOV R2, R29 ;  /* 0x0000001d00027202 */ /* 0x006fe20000000f00 */
[----:B------:R-:W-:-:S02]  /*27f40*/  IMAD.MOV.U32 R4, RZ, RZ, R31 ;  /* 0x000000ffff047224 */ /* 0x000fc400078e001f */
[----:B------:R-:W-:-:S03]  /*27f50*/  IMAD.MOV.U32 R3, RZ, RZ, R28 ;  /* 0x000000ffff037224 */ /* 0x000fc600078e001c */
        /* <DEDUP_REMOVED lines=20> */
[----:B------:R-:W-:Y:S05]  /*280a0*/  BRA.DIV ~URZ, `(.L_x_2634) ;  /* 0x000052f27f007947 */ /* 0x000fea000b800000 */
[----:B------:R1:W2:Y:S04]  /*280b0*/  SHFL.IDX PT, R9, R25, 0x1, 0x181f ;  /* 0x00381f0019097f89 */ /* 0x0002a800000e0000 */
[----:B----4-:R1:W4:Y:S04]  /*280c0*/  SHFL.IDX PT, R8, R26, 0x1, 0x181f ;  /* 0x00381f001a087f89 */ /* 0x01032800000e0000 */
[----:B------:R1:W3:Y:S04]  /*280d0*/  SHFL.IDX PT, R4, R24, 0x1, 0x181f ;  /* 0x00381f0018047f89 */ /* 0x0002e800000e0000 */
[----:B------:R1:W1:Y:S02]  /*280e0*/  SHFL.IDX PT, R2, R36, 0x1, 0x181f ;  /* 0x00381f0024027f89 */ /* 0x00026400000e0000 */
.L_x_2668:
        /* <DEDUP_REMOVED lines=23> */
[----:B--2-4-:R-:W-:Y:S02]  /*28260*/  @!P1 IMAD.WIDE R14, R42, 0x2, R8 ;  /* 0x000000022a0e9825 */ /* 0x014fe400078e0208 */
        /* <DEDUP_REMOVED lines=10> */
.L_x_2636:
[----:B------:R-:W-:Y:S05]  /*28310*/  BSYNC B0 ;  /* 0x0000000000007941 */ /* 0x000fea0003800000 */
.L_x_2635:
[----:B-----5:R-:W-:Y:S02]  /*28320*/  IMAD.MOV.U32 R6, RZ, RZ, R58 ;  /* 0x000000ffff067224 */ /* 0x020fe400078e003a */
[----:B------:R-:W-:-:S02]  /*28330*/  IMAD.MOV.U32 R4, RZ, RZ, R59 ;  /* 0x000000ffff047224 */ /* 0x000fc400078e003b */
[----:B--2---:R-:W-:Y:S02]  /*28340*/  IMAD.MOV.U32 R3, RZ, RZ, R56 ;  /* 0x000000ffff037224 */ /* 0x004fe400078e0038 */
[----:B-1----:R-:W-:Y:S01]  /*28350*/  IMAD.MOV.U32 R2, RZ, RZ, R57 ;  /* 0x000000ffff027224 */ /* 0x002fe200078e0039 */
        /* <DEDUP_REMOVED lines=20> */
[----:B------:R-:W-:Y:S02]  /*284a0*/  PRMT R103, R6, 0x7610, R103 ;  /* 0x0000761006677816 */ /* 0x000fe40000000067 */
[----:B------:R-:W-:Y:S02]  /*284b0*/  PRMT R104, R4, 0x7610, R104 ;  /* 0x0000761004687816 */ /* 0x000fe40000000068 */
[----:B------:R-:W-:-:S02]  /*284c0*/  PRMT R101, R3, 0x7610, R101 ;  /* 0x0000761003657816 */ /* 0x000fc40000000065 */
[----:B------:R-:W-:Y:S01]  /*284d0*/  PRMT R102, R2, 0x7610, R102 ;  /* 0x0000761002667816 */ /* 0x000fe20000000066 */
[----:B------:R-:W-:Y:S05]  /*284e0*/  BRA.DIV ~URZ, `(.L_x_2637) ;  /* 0x000050427f007947 */ /* 0x000fea000b800000 */
[----:B------:R1:W2:Y:S02]  /*284f0*/  SHFL.IDX PT, R4, R25, 0x2, 0x181f ;  /* 0x00581f0019047f89 */ /* 0x0002a400000e0000 */
.L_x_2669:
[----:B------:R-:W-:Y:S05]  /*28500*/  BRA.DIV ~URZ, `(.L_x_2638) ;  /* 0x000050927f007947 */ /* 0x000fea000b800000 */
[----:B----4-:R3:W4:Y:S01]  /*28510*/  SHFL.IDX PT, R8, R26, 0x2, 0x181f ;  /* 0x00581f001a087f89 */ /* 0x01072200000e0000 */
[----:B--2---:R-:W-:-:S03]  /*28520*/  MOV R9, R4 ;  /* 0x0000000400097202 */ /* 0x004fc60000000f00 */
[----:B------:R3:W2:Y:S04]  /*28530*/  SHFL.IDX PT, R6, R24, 0x2, 0x181f ;  /* 0x00581f0018067f89 */ /* 0x0006a800000e0000 */
[----:B------:R3:W1:Y:S02]  /*28540*/  SHFL.IDX PT, R2, R36, 0x2, 0x181f ;  /* 0x00581f0024027f89 */ /* 0x00066400000e0000 */
.L_x_2670:
        /* <DEDUP_REMOVED lines=21> */
[----:B------:R-:W-:-:S07]  /*286a0*/  CS2R R72, SRZ ;  /* 0x0000000000487805 */ /* 0x000fce000001ff00 */
[----:B----4-:R-:W-:Y:S02]  /*286b0*/  @!P1 IMAD.WIDE R10, R42, 0x2, R8 ;  /* 0x000000022a0a9825 */ /* 0x010fe400078e0208 */
[----:B------:R-:W-:Y:S01]  /*286c0*/  @!P0 SHF.R.S32.HI R4, RZ, 0x1f, R6 ;  /* 0x0000001fff048819 */ /* 0x000fe20000011406 */
[----:B------:R-:W-:Y:S02]  /*286d0*/  CS2R R82, SRZ ;  /* 0x0000000000527805 */ /* 0x000fe4000001ff00 */
[----:B------:R2:W5:Y:S01]  /*286e0*/  @!P1 LD.E.128 R64, [R10.64] ;  /* 0x000000040a409980 */ /* 0x000562000c101d00 */
[----:B------:R-:W-:-:S04]  /*286f0*/  @!P0 LEA.HI R4, R4, R6, RZ, 0x3 ;  /* 0x0000000604048211 */ /* 0x000fc800078f18ff */
[----:B------:R-:W-:Y:S01]  /*28700*/  @!P0 LOP3.LUT R4, R4, 0xfffffff8, RZ, 0xc0, !PT ;  /* 0xfffffff804048812 */ /* 0x000fe200078ec0ff */
[----:B------:R-:W-:-:S04]  /*28710*/  CS2R R80, SRZ ;  /* 0x0000000000507805 */ /* 0x000fc8000001ff00 */
[----:B--2---:R-:W-:-:S04]  /*28720*/  @!P0 IMAD.WIDE R10, R4, 0x2, R8 ;  /* 0x00000002040a8825 */ /* 0x004fc800078e0208 */
[--C-:B-1----:R-:W-:Y:S01]  /*28730*/  @!P0 IMAD.WIDE R8, R4, 0x2, R2.reuse ;  /* 0x0000000204088825 */ /* 0x102fe200078e0202 */
[----:B------:R1:W5:Y:S03]  /*28740*/  @!P0 LD.E.128 R72, [R10.64] ;  /* 0x000000040a488980 */ /* 0x000366000c101d00 */
[----:B------:R-:W-:Y:S01]  /*28750*/  @!P1 IMAD.WIDE R2, R42, 0x2, R2 ;  /* 0x000000022a029825 */ /* 0x000fe200078e0202 */
[----:B------:R1:W5:Y:S04]  /*28760*/  @!P0 LD.E.128 R80, [R8.64] ;  /* 0x0000000408508980 */ /* 0x000368000c101d00 */
[----:B------:R1:W5:Y:S02]  /*28770*/  @!P1 LD.E.128 R68, [R2.64] ;  /* 0x0000000402449980 */ /* 0x000364000c101d00 */
.L_x_2640:
[----:B------:R-:W-:Y:S05]  /*28780*/  BSYNC B0 ;  /* 0x0000000000007941 */ /* 0x000fea0003800000 */
.L_x_2639:
[----:B-1---5:R-:W-:Y:S01]  /*28790*/  IMAD.MOV.U32 R3, RZ, RZ, R72 ;  /* 0x000000ffff037224 */ /* 0x022fe200078e0048 */
[----:B------:R-:W-:Y:S01]  /*287a0*/  CS2R R94, SRZ ;  /* 0x00000000005e7805 */ /* 0x000fe2000001ff00 */
[----:B------:R-:W-:-:S02]  /*287b0*/  IMAD.MOV.U32 R2, RZ, RZ, R73 ;  /* 0x000000ffff027224 */ /* 0x000fc400078e0049 */
[----:B------:R-:W-:Y:S02]  /*287c0*/  IMAD.MOV.U32 R6, RZ, RZ, R74 ;  /* 0x000000ffff067224 */ /* 0x000fe400078e004a */
[----:B------:R-:W-:Y:S01]  /*287d0*/  IMAD.MOV.U32 R4, RZ, RZ, R75 ;  /* 0x000000ffff047224 */ /* 0x000fe200078e004b */
[----:B------:R-:W-:Y:S01]  /*287e0*/  PRMT R116, R2, 0x5410, R3 ;  /* 0x0000541002747816 */ /* 0x000fe20000000003 */
        /* <DEDUP_REMOVED lines=9> */
[----:B------:R-:W-:-:S02]  /*28880*/  SHF.R.S32.HI R4, RZ, 0x1f, R27 ;  /* 0x0000001fff047819 */ /* 0x000fc4000001141b */
[----:B------:R-:W-:Y:S02]  /*28890*/  SHF.L.U32 R6, R60, 0x7, RZ ;  /* 0x000000073c067819 */ /* 0x000fe400000006ff */
[----:B------:R-:W-:Y:S01]  /*288a0*/  PRMT R115, R2, 0x5410, R3 ;  /* 0x0000541002737816 */ /* 0x000fe20000000003 */
[----:B------:R-:W-:Y:S01]  /*288b0*/  IMAD.MOV.U32 R3, RZ, RZ, R80 ;  /* 0x000000ffff037224 */ /* 0x000fe200078e0050 */
[----:B------:R-:W-:Y:S02]  /*288c0*/  MOV R2, R81 ;  /* 0x0000005100027202 */ /* 0x000fe40000000f00 */
[----:B------:R-:W-:Y:S02]  /*288d0*/  LEA.HI R4, R4, R27, RZ, 0x3 ;  /* 0x0000001b04047211 */ /* 0x000fe400078f18ff */
[----:B------:R-:W-:Y:S01]  /*288e0*/  PRMT R114, R2, 0x5410, R3 ;  /* 0x0000541002727816 */ /* 0x000fe20000000003 */
[----:B------:R-:W-:Y:S01]  /*288f0*/  IMAD.MOV.U32 R3, RZ, RZ, R70 ;  /* 0x000000ffff037224 */ /* 0x000fe200078e0046 */
[----:B------:R-:W-:Y:S01]  /*28900*/  LEA.HI.SX32 R6, R4, R6, 0x1d ;  /* 0x0000000604067211 */ /* 0x000fe200078feaff */
[----:B------:R-:W-:-:S05]  /*28910*/  IMAD.MOV.U32 R2, RZ, RZ, R71 ;  /* 0x000000ffff027224 */ /* 0x000fca00078e0047 */
[----:B------:R-:W-:Y:S01]  /*28920*/  PRMT R110, R2, 0x5410, R3 ;  /* 0x00005410026e7816 */ /* 0x000fe20000000003 */
[----:B------:R-:W-:Y:S01]  /*28930*/  IMAD.MOV.U32 R2, RZ, RZ, R69 ;  /* 0x000000ffff027224 */ /* 0x000fe200078e0045 */
[----:B------:R-:W-:-:S04]  /*28940*/  MOV R3, R68 ;  /* 0x0000004400037202 */ /* 0x000fc80000000f00 */
[----:B------:R-:W-:Y:S01]  /*28950*/  PRMT R109, R2, 0x5410, R3 ;  /* 0x00005410026d7816 */ /* 0x000fe20000000003 */
[----:B------:R-:W-:Y:S05]  /*28960*/  BRA.DIV ~URZ, `(.L_x_2641) ;  /* 0x00004d727f007947 */ /* 0x000fea000b800000 */
[----:B------:R1:W2:Y:S02]  /*28970*/  SHFL.IDX PT, R4, R25, 0x3, 0x181f ;  /* 0x00781f0019047f89 */ /* 0x0002a400000e0000 */
.L_x_2671:
[----:B------:R-:W-:Y:S05]  /*28980*/  BRA.DIV ~URZ, `(.L_x_2642) ;  /* 0x00004dc27f007947 */ /* 0x000fea000b800000 */
[----:B----4-:R4:W1:Y:S01]  /*28990*/  SHFL.IDX PT, R8, R26, 0x3, 0x181f ;  /* 0x00781f001a087f89 */ /* 0x01086200000e0000 */
[----:B--2---:R-:W-:-:S03]  /*289a0*/  MOV R9, R4 ;  /* 0x0000000400097202 */ /* 0x004fc60000000f00 */
[----:B------:R4:W2:Y:S04]  /*289b0*/  SHFL.IDX PT, R10, R24, 0x3, 0x181f ;  /* 0x00781f00180a7f89 */ /* 0x0008a800000e0000 */
[----:B------:R4:W3:Y:S02]  /*289c0*/  SHFL.IDX PT, R2, R36, 0x3, 0x181f ;  /* 0x00781f0024027f89 */ /* 0x0008e400000e0000 */
.L_x_2672:
[----:B------:R-:W-:Y:S01]  /*289d0*/  IADD3 R3, R6, 0x60, RZ ;  /* 0x0000006006037810 */ /* 0x000fe20007ffe0ff */
[----:B------:R-:W-:Y:S01]  /*289e0*/  BSSY B0, `(.L_x_2643) ;  /* 0x0000021000007945 */ /* 0x000fe20003800000 */
[----:B------:R-:W-:Y:S01]  /*289f0*/  CS2R R92, SRZ ;  /* 0x00000000005c7805 */ /* 0x000fe2000001ff00 */
[----:B------:R-:W-:Y:S01]  /*28a00*/  CS2R R62, SRZ ;  /* 0x00000000003e7805 */ /* 0x000fe2000001ff00 */
[----:B------:R-:W-:Y:S01]  /*28a10*/  ISETP.GE.AND P0, PT, R3, R13, PT ;  /* 0x0000000d0300720c */ /* 0x000fe20003f06270 */
[----:B--2---:R-:W-:Y:S01]  /*28a20*/  IMAD.MOV.U32 R3, RZ, RZ, R10 ;  /* 0x000000ffff037224 */ /* 0x004fe200078e000a */
[----:B------:R-:W-:Y:S01]  /*28a30*/  CS2R R60, SRZ ;  /* 0x00000000003c7805 */ /* 0x000fe2000001ff00 */
[----:B------:R-:W-:Y:S01]  /*28a40*/  CS2R R90, SRZ ;  /* 0x00000000005a7805 */ /* 0x000fe2000001ff00 */
[----:B------:R-:W-:Y:S01]  /*28a50*/  CS2R R88, SRZ ;  /* 0x0000000000587805 */ /* 0x000fe2000001ff00 */
[----:B------:R-:W-:Y:S01]  /*28a60*/  CS2R R86, SRZ ;  /* 0x0000000000567805 */ /* 0x000fe2000001ff00 */
[----:B------:R-:W-:-:S07]  /*28a70*/  CS2R R84, SRZ ;  /* 0x0000000000547805 */ /* 0x000fce000001ff00 */
        /* <DEDUP_REMOVED lines=10> */
[----:B-1----:R-:W-:Y:S02]  /*28b20*/  @!P1 IMAD.WIDE R10, R42, 0x2, R8 ;  /* 0x000000022a0a9825 */ /* 0x002fe400078e0208 */
[----:B------:R-:W-:Y:S01]  /*28b30*/  @!P0 SHF.R.S32.HI R4, RZ, 0x1f, R6 ;  /* 0x0000001fff048819 */ /* 0x000fe20000011406 */
[----:B------:R-:W-:Y:S01]  /*28b40*/  CS2R R90, SRZ ;  /* 0x00000000005a7805 */ /* 0x000fe2000001ff00 */
[----:B------:R-:W-:Y:S01]  /*28b50*/  CS2R R88, SRZ ;  /* 0x0000000000587805 */ /* 0x000fe2000001ff00 */
[----:B------:R1:W5:Y:S01]  /*28b60*/  @!P1 LD.E.128 R60, [R10.64] ;  /* 0x000000040a3c9980 */ /* 0x000362000c101d00 */
[----:B------:R-:W-:-:S04]  /*28b70*/  @!P0 LEA.HI R4, R4, R6, RZ, 0x3 ;  /* 0x0000000604048211 */ /* 0x000fc800078f18ff */
[----:B------:R-:W-:-:S05]  /*28b80*/  @!P0 LOP3.LUT R4, R4, 0xfffffff8, RZ, 0xc0, !PT ;  /* 0xfffffff804048812 */ /* 0x000fca00078ec0ff */
[----:B------:R-:W-:-:S05]  /*28b90*/  @!P0 IMAD.WIDE R8, R4, 0x2, R8 ;  /* 0x0000000204088825 */ /* 0x000fca00078e0208 */
[----:B------:R2:W5:Y:S02]  /*28ba0*/  @!P0 LD.E.128 R92, [R8.64] ;  /* 0x00000004085c8980 */ /* 0x000564000c101d00 */
[----:B--23--:R-:W-:-:S04]  /*28bb0*/  @!P1 IMAD.WIDE R8, R42, 0x2, R2 ;  /* 0x000000022a089825 */ /* 0x00cfc800078e0202 */
[----:B------:R-:W-:Y:S01]  /*28bc0*/  @!P0 IMAD.WIDE R2, R4, 0x2, R2 ;  /* 0x0000000204028825 */ /* 0x000fe200078e0202 */
[----:B------:R1:W5:Y:S04]  /*28bd0*/  @!P1 LD.E.128 R84, [R8.64] ;  /* 0x0000000408549980 */ /* 0x000368000c101d00 */
[----:B------:R1:W5:Y:S02]  /*28be0*/  @!P0 LD.E.128 R88, [R2.64] ;  /* 0x0000000402588980 */ /* 0x000364000c101d00 */
.L_x_2644:
[----:B------:R-:W-:Y:S05]  /*28bf0*/  BSYNC B0 ;  /* 0x0000000000007941 */ /* 0x000fea0003800000 */
.L_x_2643:
[----:B------:R-:W-:Y:S01]  /*28c00*/  IADD3 R6, R79, -c[0x0][0x20], RZ ;  /* 0x800008004f067a10 */ /* 0x000fe20007ffe0ff */
[----:B------:R-:W-:-:S04]  /*28c10*/  DEPBAR.LE SB0, 0x1 ;  /* 0x000080400000791a */ /* 0x000fc80000000000 */
[----:B-1-3--:R-:W2:Y:S01]  /*28c20*/  LDL.64 R2, [R6+0x20] ;  /* 0x0000200006027983 */ /* 0x00aea20000100a00 */
[----:B------:R-:W-:Y:S03]  /*28c30*/  WARPSYNC 0xffffffff ;  /* 0xffffffff00007948 */ /* 0x000fe60003800000 */
[----:B------:R-:W-:Y:S06]  /*28c40*/  BAR.SYNC.DEFER_BLOCKING 0x0 ;  /* 0x0000000000007b1d */ /* 0x000fec0000010000 */
[----:B--2---:R1:W2:Y:S02]  /*28c50*/  LD.E R2, [R2.64] ;  /* 0x0000000402027980 */ /* 0x0042a4000c101900 */
[----:B-1---5:R-:W-:-:S02]  /*28c60*/  IMAD.MOV.U32 R3, RZ, RZ, R94 ;  /* 0x000000ffff037224 */ /* 0x022fc400078e005e */
[----:B--2---:R-:W-:Y:S02]  /*28c70*/  IMAD R4, R2, -0x80, R13 ;  /* 0xffffff8002047824 */ /* 0x004fe400078e020d */
[----:B------:R-:W-:-:S05]  /*28c80*/  IMAD.MOV.U32 R2, RZ, RZ, R95 ;  /* 0x000000ffff027224 */ /* 0x000fca00078e005f */
        /* <DEDUP_REMOVED lines=13> */
[----:B------:R-:W-:-:S05]  /*28d60*/  IMAD.MOV.U32 R2, RZ, RZ, R88 ;  /* 0x000000ffff027224 */ /* 0x000fca00078e0058 */
[----:B------:R-:W-:Y:S01]  /*28d70*/  PRMT R121, R121, 0x5410, R2 ;  /* 0x0000541079797816 */ /* 0x000fe20000000002 */
[----:B------:R-:W-:-:S05]  /*28d80*/  IMAD.MOV.U32 R2, RZ, RZ, R89 ;  /* 0x000000ffff027224 */ /* 0x000fca00078e0059 */
[----:B------:R-:W-:Y:S01]  /*28d90*/  PRMT R121, R2, 0x7610, R121 ;  /* 0x0000761002797816 */ /* 0x000fe20000000079 */
[----:B------:R-:W-:-:S05]  /*28da0*/  IMAD.MOV.U32 R2, RZ, RZ, R86 ;  /* 0x000000ffff027224 */ /* 0x000fca00078e0056 */
[----:B------:R-:W-:Y:S02]  /*28db0*/  PRMT R118, R118, 0x5410, R2 ;  /* 0x0000541076767816 */ /* 0x000fe40000000002 */
[----:B------:R-:W-:-:S04]  /*28dc0*/  MOV R2, R87 ;  /* 0x0000005700027202 */ /* 0x000fc80000000f00 */
[----:B------:R-:W-:Y:S01]  /*28dd0*/  PRMT R118, R2, 0x7610, R118 ;  /* 0x0000761002767816 */ /* 0x000fe20000000076 */
[----:B------:R-:W-:-:S05]  /*28de0*/  IMAD.MOV.U32 R2, RZ, RZ, R84 ;  /* 0x000000ffff027224 */ /* 0x000fca00078e0054 */
[----:B------:R-:W-:Y:S01]  /*28df0*/  PRMT R79, R79, 0x5410, R2 ;  /* 0x000054104f4f7816 */ /* 0x000fe20000000002 */
[----:B------:R-:W-:-:S05]  /*28e00*/  IMAD.MOV.U32 R2, RZ, RZ, R85 ;  /* 0x000000ffff027224 */ /* 0x000fca00078e0055 */
[----:B------:R-:W-:Y:S02]  /*28e10*/  PRMT R79, R2, 0x7610, R79 ;  /* 0x00007610024f7816 */ /* 0x000fe4000000004f */
[----:B------:R-:W2:Y:S01]  /*28e20*/  LDL.64 R2, [R6+0x28] ;  /* 0x0000280006027983 */ /* 0x000ea20000100a00 */
[----:B------:R-:W-:-:S04]  /*28e30*/  IMNMX R77, R4, 0x80, PT ;  /* 0x00000080044d7817 */ /* 0x000fc80003800200 */
[----:B------:R-:W-:Y:S01]  /*28e40*/  ISETP.GE.AND P0, PT, R78, R77, PT ;  /* 0x0000004d4e00720c */ /* 0x000fe20003f06270 */
[----:B------:R-:W-:Y:S01]  /*28e50*/  BSSY B1, `(.L_x_2645) ;  /* 0x00000f1000017945 */ /* 0x000fe20003800000 */
[----:B--2---:R1:W5:Y:S11]  /*28e60*/  LD.E.64 R38, [R2.64] ;  /* 0x0000000402267980 */ /* 0x004376000c101b00 */
[----:B------:R-:W-:Y:S05]  /*28e70*/  @P0 BRA `(.L_x_2646) ;  /* 0x00000ee000000947 */ /* 0x000fea0003800000 */
[----:B------:R-:W-:Y:S01]  /*28e80*/  ISETP.GE.AND P0, PT, R42, R0, PT ;  /* 0x000000002a00720c */ /* 0x000fe20003f06270 */
[----:B------:R-:W-:-:S12]  /*28e90*/  BSSY B0, `(.L_x_2647) ;  /* 0x0000072000007945 */ /* 0x000fd80003800000 */
[----:B------:R-:W-:Y:S05]  /*28ea0*/  @P0 BRA `(.L_x_2648) ;  /* 0x0000070000000947 */ /* 0x000fea0003800000 */
[----:B------:R-:W-:Y:S01]  /*28eb0*/  LEA.HI R4, R0, R40, RZ, 0x1d ;  /* 0x0000002800047211 */ /* 0x000fe200078fe8ff */
[----:B-1----:R-:W-:Y:S01]  /*28ec0*/  IMAD.SHL.U32 R2, R78, 0x40, RZ ;  /* 0x000000404e027824 */ /* 0x002fe200078e00ff */
[----:B------:R-:W-:Y:S02]  /*28ed0*/  SHF.R.S32.HI R3, RZ, 0x1f, R27 ;  /* 0x0000001fff037819 */ /* 0x000fe4000001141b */
[----:B------:R-:W-:Y:S01]  /*28ee0*/  SHF.R.S32.HI R6, RZ, 0x1f, R4 ;  /* 0x0000001fff067819 */ /* 0x000fe20000011404 */
[----:B------:R-:W-:Y:S01]  /*28ef0*/  IMAD.SHL.U32 R8, R4, 0x8, RZ ;  /* 0x0000000804087824 */ /* 0x000fe200078e00ff */
[----:B------:R-:W-:Y:S02]  /*28f00*/  LEA.HI R3, R3, R27, RZ, 0x6 ;  /* 0x0000001b03037211 */ /* 0x000fe400078f30ff */
[----:B------:R-:W-:Y:S02]  /*28f10*/  LEA.HI R6, R6, R4, RZ, 0x3 ;  /* 0x0000000406067211 */ /* 0x000fe400078f18ff */
[----:B------:R-:W-:Y:S01]  /*28f20*/  LOP3.LUT R2, R2, 0x1c0, RZ, 0xc0, !PT ;  /* 0x000001c002027812 */ /* 0x000fe200078ec0ff */
[----:B------:R-:W-:Y:S01]  /*28f30*/  IMAD.SHL.U32 R4, R3, 0x8, RZ ;  /* 0x0000000803047824 */ /* 0x000fe200078e00ff */
[----:B----4-:R-:W-:Y:S01]  /*28f40*/  SHF.R.U64 R24, R20, 0x10, R21 ;  /* 0x0000001014187819 */ /* 0x010fe20000001215 */
[----:B------:R-:W-:Y:S01]  /*28f50*/  IMAD.SHL.U32 R6, R6, 0x400, RZ ;  /* 0x0000040006067824 */ /* 0x000fe200078e00ff */
[----:B------:R-:W-:-:S02]  /*28f60*/  LOP3.LUT R8, R2, 0x38, R8, 0xf8, !PT ;  /* 0x0000003802087812 */ /* 0x000fc400078ef808 */
[----:B------:R-:W-:Y:S02]  /*28f70*/  SHF.R.U32.HI R3, RZ, 0x3, R2 ;  /* 0x00000003ff037819 */ /* 0x000fe40000011602 */
[----:B------:R-:W-:Y:S02]  /*28f80*/  LOP3.LUT R9, R2, 0x38, R42, 0xf8, !PT ;  /* 0x0000003802097812 */ /* 0x000fe400078ef82a */
[----:B------:R-:W-:Y:S02]  /*28f90*/  LOP3.LUT R2, R4, 0xfffffe00, RZ, 0xc0, !PT ;  /* 0xfffffe0004027812 */ /* 0x000fe400078ec0ff */
[----:B------:R-:W-:Y:S02]  /*28fa0*/  LOP3.LUT R4, R8, R3, RZ, 0x3c, !PT ;  /* 0x0000000308047212 */ /* 0x000fe400078e3cff */
[----:B------:R-:W-:Y:S02]  /*28fb0*/  LOP3.LUT R6, R6, 0xffffe000, RZ, 0xc0, !PT ;  /* 0xffffe00006067812 */ /* 0x000fe400078ec0ff */
[----:B------:R-:W-:-:S02]  /*28fc0*/  LOP3.LUT R9, R2, R9, R3, 0xf6, !PT ;  /* 0x0000000902097212 */ /* 0x000fc400078ef603 */
[----:B------:R-:W-:Y:S02]  /*28fd0*/  IADD3 R8, R4, R6, R2 ;  /* 0x0000000604087210 */ /* 0x000fe40007ffe002 */
[----:B------:R-:W-:Y:S01]  /*28fe0*/  SHF.R.U32.HI R13, RZ, 0x10, R21 ;  /* 0x00000010ff0d7819 */ /* 0x000fe20000011615 */
[----:B-----5:R-:W-:Y:S01]  /*28ff0*/  IMAD.WIDE.U32 R14, R9, 0x2, R38 ;  /* 0x00000002090e7825 */ /* 0x020fe200078e0026 */
[--C-:B------:R-:W-:Y:S02]  /*29000*/  SHF.R.U64 R3, R16, 0x10, R17.reuse ;  /* 0x0000001010037819 */ /* 0x100fe40000001211 */
[----:B------:R-:W-:Y:S01]  /*29010*/  SHF.R.U32.HI R2, RZ, 0x10, R17 ;  /* 0x00000010ff027819 */ /* 0x000fe20000011611 */
[----:B------:R-:W-:Y:S01]  /*29020*/  IMAD.WIDE.U32 R20, R8, 0x2, R38 ;  /* 0x0000000208147825 */ /* 0x000fe200078e0026 */
[--C-:B------:R-:W-:Y:S02]  /*29030*/  SHF.R.U64 R4, R18, 0x10, R19.reuse ;  /* 0x0000001012047819 */ /* 0x100fe40000001213 */
[----:B------:R-:W-:-:S02]  /*29040*/  SHF.R.U32.HI R6, RZ, 0x10, R19 ;  /* 0x00000010ff067819 */ /* 0x000fc40000011613 */
[----:B------:R-:W2:Y:S01]  /*29050*/  LD.E.128 R8, [R20.64] ;  /* 0x0000000414087980 */ /* 0x000ea2000c101d00 */
[----:B------:R-:W-:Y:S02]  /*29060*/  SHF.R.U64 R36, R22, 0x10, R23 ;  /* 0x0000001016247819 */ /* 0x000fe40000001217 */
[----:B------:R-:W-:Y:S01]  /*29070*/  PRMT R22, R37, 0x5410, R2 ;  /* 0x0000541025167816 */ /* 0x000fe20000000002 */
[----:B------:R-:W3:Y:S01]  /*29080*/  LD.E.128 R16, [R14.64] ;  /* 0x000000040e107980 */ /* 0x000ee2000c101d00 */
[----:B------:R-:W-:Y:S02]  /*29090*/  PRMT R2, R43, 0x5432, R24 ;  /* 0x000054322b027816 */ /* 0x000fe40000000018 */
[----:B------:R-:W-:Y:S02]  /*290a0*/  PRMT R3, R37, 0x5432, R3 ;  /* 0x0000543225037816 */ /* 0x000fe40000000003 */
[C---:B------:R-:W-:Y:S02]  /*290b0*/  PRMT R26, R41.reuse, 0x5432, R4 ;  /* 0x00005432291a7816 */ /* 0x040fe40000000004 */
[----:B------:R-:W-:-:S02]  /*290c0*/  PRMT R25, R41, 0x5410, R6 ;  /* 0x0000541029197816 */ /* 0x000fc40000000006 */
[----:B------:R-:W-:Y:S01]  /*290d0*/  PRMT R24, R76, 0x5432, R36 ;  /* 0x000054324c187816 */ /* 0x000fe20000000024 */
[----:B------:R-:W-:Y:S01]  /*290e0*/  IMAD.U32 R36, R2, 0x10000, RZ ;  /* 0x0001000002247824 */ /* 0x000fe200078e00ff */
[----:B------:R-:W-:Y:S01]  /*290f0*/  PRMT R13, R43, 0x5410, R13 ;  /* 0x000054102b0d7816 */ /* 0x000fe2000000000d */
[C---:B------:R-:W-:Y:S01]  /*29100*/  IMAD.U32 R6, R3.reuse, 0x10000, RZ ;  /* 0x0001000003067824 */ /* 0x040fe200078e00ff */
[----:B------:R-:W-:Y:S02]  /*29110*/  LOP3.LUT R3, R3, 0xffff0000, RZ, 0xc0, !PT ;  /* 0xffff000003037812 */ /* 0x000fe400078ec0ff */
[----:B------:R-:W-:-:S04]  /*29120*/  SHF.R.U32.HI R23, RZ, 0x10, R23 ;  /* 0x00000010ff177819 */ /* 0x000fc80000011617 */
[----:B------:R-:W-:Y:S01]  /*29130*/  PRMT R23, R76, 0x5410, R23 ;  /* 0x000054104c177816 */ /* 0x000fe20000000017 */
[----:B--2---:R-:W-:Y:S02]  /*29140*/  IMAD.U32 R41, R8, 0x10000, RZ ;  /* 0x0001000008297824 */ /* 0x004fe400078e00ff */
[----:B---3--:R-:W-:Y:S02]  /*29150*/  IMAD.U32 R43, R16, 0x10000, RZ ;  /* 0x00010000102b7824 */ /* 0x008fe400078e00ff */
[----:B------:R-:W-:-:S04]  /*29160*/  FMUL.FTZ R4, R41, R36 ;  /* 0x0000002429047220 */ /* 0x000fc80000410000 */
[-C--:B------:R-:W-:Y:S02]  /*29170*/  FFMA.FTZ R37, R43, R6.reuse, -R4 ;  /* 0x000000062b257223 */ /* 0x080fe40000010804 */
[----:B------:R-:W-:Y:S01]  /*29180*/  FMUL.FTZ R4, R41, R6 ;  /* 0x0000000629047220 */ /* 0x000fe20000410000 */
[----:B------:R-:W-:-:S03]  /*29190*/  LOP3.LUT R6, R8, 0xffff0000, RZ, 0xc0, !PT ;  /* 0xffff000008067812 */ /* 0x000fc600078ec0ff */
[----:B------:R-:W-:Y:S01]  /*291a0*/  FFMA.FTZ R41, R43, R36, R4 ;  /* 0x000000242b297223 */ /* 0x000fe20000010004 */
[----:B------:R-:W-:Y:S02]  /*291b0*/  LOP3.LUT R4, R2, 0xffff0000, RZ, 0xc0, !PT ;  /* 0xffff000002047812 */ /* 0x000fe400078ec0ff */
[----:B------:R-:W-:-:S03]  /*291c0*/  LOP3.LUT R16, R16, 0xffff0000, RZ, 0xc0, !PT ;  /* 0xffff000010107812 */ /* 0x000fc600078ec0ff */
[----:B------:R-:W-:-:S04]  /*291d0*/  FMUL.FTZ R2, R6, R4 ;  /* 0x0000000406027220 */ /* 0x000fc80000410000 */
[-C--:B------:R-:W-:Y:S02]  /*291e0*/  FFMA.FTZ R8, R16, R3.reuse, -R2 ;  /* 0x0000000310087223 */ /* 0x080fe40000010802 */
[----:B------:R-:W-:-:S04]  /*291f0*/  FMUL.FTZ R2, R6, R3 ;  /* 0x0000000306027220 */ /* 0x000fc80000410000 */
[----:B------:R-:W-:Y:S01]  /*29200*/  FFMA.FTZ R36, R16, R4, R2 ;  /* 0x0000000410247223 */ /* 0x000fe20000010002 */
[----:B------:R-:W-:Y:S01]  /*29210*/  F2FP.BF16.PACK_AB R16, R8, R37 ;  /* 0x000000250810723e */ /* 0x000fe200000010ff */
[----:B------:R-:W-:-:S03]  /*29220*/  IMAD.U32 R3, R9, 0x10000, RZ ;  /* 0x0001000009037824 */ /* 0x000fc600078e00ff */
[----:B------:R-:W-:Y:S01]  /*29230*/  F2FP.BF16.PACK_AB R8, R36, R41 ;  /* 0x000000292408723e */ /* 0x000fe200000010ff */
[----:B------:R-:W-:Y:S01]  /*29240*/  IMAD.U32 R36, R13, 0x10000, RZ ;  /* 0x000100000d247824 */ /* 0x000fe200078e00ff */
[C---:B------:R-:W-:Y:S01]  /*29250*/  LOP3.LUT R4, R17.reuse, 0xffff0000, RZ, 0xc0, !PT ;  /* 0xffff000011047812 */ /* 0x040fe200078ec0ff */
[----:B------:R-:W-:Y:S01]  /*29260*/  IMAD.U32 R6, R17, 0x10000, RZ ;  /* 0x0001000011067824 */ /* 0x000fe200078e00ff */
[----:B------:R-:W-:Y:S01]  /*29270*/  LOP3.LUT R2, R9, 0xffff0000, RZ, 0xc0, !PT ;  /* 0xffff000009027812 */ /* 0x000fe200078ec0ff */
[----:B------:R-:W-:Y:S02]  /*29280*/  IMAD.U32 R17, R22, 0x10000, RZ ;  /* 0x0001000016117824 */ /* 0x000fe400078e00ff */
[C---:B------:R-:W-:Y:S02]  /*29290*/  FMUL.FTZ R9, R3.reuse, R36 ;  /* 0x0000002403097220 */ /* 0x040fe40000410000 */
[-C--:B------:R-:W-:Y:S02]  /*292a0*/  FMUL.FTZ R3, R3, R17.reuse ;  /* 0x0000001103037220 */ /* 0x080fe40000410000 */
[----:B------:R-:W-:Y:S01]  /*292b0*/  FFMA.FTZ R9, R6, R17, -R9 ;  /* 0x0000001106097223 */ /* 0x000fe20000010809 */
[----:B------:R-:W-:-:S02]  /*292c0*/  LOP3.LUT R17, R13, 0xffff0000, RZ, 0xc0, !PT ;  /* 0xffff00000d117812 */ /* 0x000fc400078ec0ff */
[----:B------:R-:W-:Y:S01]  /*292d0*/  LOP3.LUT R13, R22, 0xffff0000, RZ, 0xc0, !PT ;  /* 0xffff0000160d7812 */ /* 0x000fe200078ec0ff */
[----:B------:R-:W-:Y:S02]  /*292e0*/  FFMA.FTZ R6, R6, R36, R3 ;  /* 0x0000002406067223 */ /* 0x000fe40000010003 */
[C---:B------:R-:W-:Y:S02]  /*292f0*/  FMUL.FTZ R3, R2.reuse, R17 ;  /* 0x0000001102037220 */ /* 0x040fe40000410000 */
[----:B------:R-:W-:Y:S02]  /*29300*/  FMUL.FTZ R2, R2, R13 ;  /* 0x0000000d02027220 */ /* 0x000fe40000410000 */
[----:B------:R-:W-:Y:S02]  /*29310*/  IMAD.U32 R36, R10, 0x10000, RZ ;  /* 0x000100000a247824 */ /* 0x000fe400078e00ff */
[----:B------:R-:W-:Y:S02]  /*29320*/  FFMA.FTZ R2, R4, R17, R2 ;  /* 0x0000001104027223 */ /* 0x000fe40000010002 */
[----:B------:R-:W-:-:S02]  /*29330*/  IMAD.U32 R17, R24, 0x10000, RZ ;  /* 0x0001000018117824 */ /* 0x000fc400078e00ff */
[----:B------:R-:W-:Y:S02]  /*29340*/  FFMA.FTZ R3, R4, R13, -R3 ;  /* 0x0000000d04037223 */ /* 0x000fe40000010803 */
[----:B------:R-:W-:Y:S02]  /*29350*/  IMAD.U32 R13, R26, 0x10000, RZ ;  /* 0x000100001a0d7824 */ /* 0x000fe400078e00ff */
[----:B------:R-:W-:Y:S02]  /*29360*/  IMAD.U32 R37, R18, 0x10000, RZ ;  /* 0x0001000012257824 */ /* 0x000fe400078e00ff */
[----:B------:R-:W-:-:S04]  /*29370*/  FMUL.FTZ R4, R36, R17 ;  /* 0x0000001124047220 */ /* 0x000fc80000410000 */
[-C--:B------:R-:W-:Y:S02]  /*29380*/  FFMA.FTZ R22, R37, R13.reuse, -R4 ;  /* 0x0000000d25167223 */ /* 0x080fe40000010804 */
[----:B------:R-:W-:-:S04]  /*29390*/  FMUL.FTZ R4, R36, R13 ;  /* 0x0000000d24047220 */ /* 0x000fc80000410000 */
[----:B------:R-:W-:Y:S01]  /*293a0*/  FFMA.FTZ R37, R37, R17, R4 ;  /* 0x0000001125257223 */ /* 0x000fe20000010004 */
[----:B------:R-:W-:Y:S01]  /*293b0*/  F2FP.BF16.PACK_AB R17, R3, R9 ;  /* 0x000000090311723e */ /* 0x000fe200000010ff */
[----:B------:R-:W-:Y:S01]  /*293c0*/  IMAD.U32 R4, R23, 0x10000, RZ ;  /* 0x0001000017047824 */ /* 0x000fe200078e00ff */
[----:B------:R-:W-:Y:S01]  /*293d0*/  F2FP.BF16.PACK_AB R9, R2, R6 ;  /* 0x000000060209723e */ /* 0x000fe200000010ff */
[----:B------:R-:W-:Y:S02]  /*293e0*/  IMAD.U32 R6, R11, 0x10000, RZ ;  /* 0x000100000b067824 */ /* 0x000fe400078e00ff */
[----:B------:R-:W-:Y:S02]  /*293f0*/  IMAD.U32 R3, R25, 0x10000, RZ ;  /* 0x0001000019037824 */ /* 0x000fe400078e00ff */
[----:B------:R-:W-:Y:S02]  /*29400*/  IMAD.U32 R36, R19, 0x10000, RZ ;  /* 0x0001000013247824 */ /* 0x000fe400078e00ff */
[----:B------:R-:W-:-:S04]  /*29410*/  FMUL.FTZ R2, R6, R4 ;  /* 0x0000000406027220 */ /* 0x000fc80000410000 */
[-C--:B------:R-:W-:Y:S02]  /*29420*/  FFMA.FTZ R13, R36, R3.reuse, -R2 ;  /* 0x00000003240d7223 */ /* 0x080fe40000010802 */
[----:B------:R-:W-:Y:S01]  /*29430*/  FMUL.FTZ R2, R6, R3 ;  /* 0x0000000306027220 */ /* 0x000fe20000410000 */
[----:B------:R-:W-:Y:S02]  /*29440*/  LOP3.LUT R41, R24, 0xffff0000, RZ, 0xc0, !PT ;  /* 0xffff000018297812 */ /* 0x000fe400078ec0ff */
[----:B------:R-:W-:Y:S01]  /*29450*/  LOP3.LUT R3, R10, 0xffff0000, RZ, 0xc0, !PT ;  /* 0xffff00000a037812 */ /* 0x000fe200078ec0ff */
[----:B------:R-:W-:Y:S01]  /*29460*/  FFMA.FTZ R36, R36, R4, R2 ;  /* 0x0000000424247223 */ /* 0x000fe20000010002 */
[----:B------:R-:W-:Y:S02]  /*29470*/  LOP3.LUT R2, R11, 0xffff0000, RZ, 0xc0, !PT ;  /* 0xffff00000b027812 */ /* 0x000fe400078ec0ff */
[----:B------:R-:W-:Y:S02]  /*29480*/  LOP3.LUT R24, R23, 0xffff0000, RZ, 0xc0, !PT ;  /* 0xffff000017187812 */ /* 0x000fe400078ec0ff */
[----:B------:R-:W-:-:S02]  /*29490*/  LOP3.LUT R26, R26, 0xffff0000, RZ, 0xc0, !PT ;  /* 0xffff00001a1a7812 */ /* 0x000fc400078ec0ff */
[----:B------:R-:W-:Y:S01]  /*294a0*/  LOP3.LUT R23, R25, 0xffff0000, RZ, 0xc0, !PT ;  /* 0xffff000019177812 */ /* 0x000fe200078ec0ff */
[----:B------:R-:W-:Y:S01]  /*294b0*/  FMUL.FTZ R10, R3, R41 ;  /* 0x00000029030a7220 */ /* 0x000fe20000410000 */
[----:B------:R-:W-:Y:S01]  /*294c0*/  LOP3.LUT R6, R18, 0xffff0000, RZ, 0xc0, !PT ;  /* 0xffff000012067812 */ /* 0x000fe200078ec0ff */
[C---:B------:R-:W-:Y:S01]  /*294d0*/  FMUL.FTZ R11, R2.reuse, R24 ;  /* 0x00000018020b7220 */ /* 0x040fe20000410000 */
[----:B------:R-:W-:Y:S01]  /*294e0*/  LOP3.LUT R4, R19, 0xffff0000, RZ, 0xc0, !PT ;  /* 0xffff000013047812 */ /* 0x000fe200078ec0ff */
[-C--:B------:R-:W-:Y:S02]  /*294f0*/  FMUL.FTZ R3, R3, R26.reuse ;  /* 0x0000001a03037220 */ /* 0x080fe40000410000 */
[-C--:B------:R-:W-:Y:S02]  /*29500*/  FMUL.FTZ R2, R2, R23.reuse ;  /* 0x0000001702027220 */ /* 0x080fe40000410000 */
[----:B------:R-:W-:Y:S02]  /*29510*/  FFMA.FTZ R10, R6, R26, -R10 ;  /* 0x0000001a060a7223 */ /* 0x000fe4000001080a */
[----:B------:R-:W-:-:S02]  /*29520*/  FFMA.FTZ R11, R4, R23, -R11 ;  /* 0x00000017040b7223 */ /* 0x000fc4000001080b */
[----:B------:R-:W-:Y:S02]  /*29530*/  FFMA.FTZ R3, R6, R41, R3 ;  /* 0x0000002906037223 */ /* 0x000fe40000010003 */
[----:B------:R-:W-:Y:S01]  /*29540*/  FFMA.FTZ R2, R4, R24, R2 ;  /* 0x0000001804027223 */ /* 0x000fe20000010002 */
[----:B------:R-:W-:Y:S02]  /*29550*/  F2FP.BF16.PACK_AB R18, R10, R22 ;  /* 0x000000160a12723e */ /* 0x000fe400000010ff */
[----:B------:R-:W-:Y:S02]  /*29560*/  F2FP.BF16.PACK_AB R19, R11, R13 ;  /* 0x0000000d0b13723e */ /* 0x000fe400000010ff */
[----:B------:R-:W-:Y:S02]  /*29570*/  F2FP.BF16.PACK_AB R10, R3, R37 ;  /* 0x00000025030a723e */ /* 0x000fe400000010ff */
[----:B------:R-:W-:Y:S01]  /*29580*/  F2FP.BF16.PACK_AB R11, R2, R36 ;  /* 0x00000024020b723e */ /* 0x000fe200000010ff */
[----:B------:R1:W-:Y:S04]  /*29590*/  ST.E.128 [R14.64], R16 ;  /* 0x000000100e007985 */ /* 0x0003e8000c101d04 */
[----:B------:R1:W-:Y:S02]  /*295a0*/  ST.E.128 [R20.64], R8 ;  /* 0x0000000814007985 */ /* 0x0003e4000c101d04 */
.L_x_2648:
[----:B------:R-:W-:Y:S05]  /*295b0*/  BSYNC B0 ;  /* 0x0000000000007941 */ /* 0x000fea0003800000 */
.L_x_2647:
[----:B-1----:R-:W-:-:S04]  /*295c0*/  IADD3 R2, R42, 0x40, RZ ;  /* 0x000000402a027810 */ /* 0x002fc80007ffe0ff */
[----:B------:R-:W-:-:S13]  /*295d0*/  ISETP.GE.AND P0, PT, R2, R0, PT ;  /* 0x000000000200720c */ /* 0x000fda0003f06270 */
[----:B------:R-:W-:Y:S05]  /*295e0*/  @P0 BRA `(.L_x_2646) ;  /* 0x0000077000000947 */ /* 0x000fea0003800000 */
[----:B------:R-:W-:Y:S02]  /*295f0*/  SHF.R.S32.HI R3, RZ, 0x1f, R2 ;  /* 0x0000001fff037819 */ /* 0x000fe40000011402 */
[----:B------:R-:W-:Y:S02]  /*29600*/  SHF.R.U64 R13, R32, 0x10, R33 ;  /* 0x00000010200d7819 */ /* 0x000fe40000001221 */
[CC--:B------:R-:W-:Y:S02]  /*29610*/  LEA.HI R4, R3.reuse, R2.reuse, RZ, 0x3 ;  /* 0x0000000203047211 */ /* 0x0c0fe400078f18ff */
[----:B------:R-:W-:Y:S02]  /*29620*/  LEA.HI R10, R3, R2, RZ, 0x6 ;  /* 0x00000002030a7211 */ /* 0x000fe400078f30ff */
[----:B------:R-:W-:Y:S02]  /*29630*/  SHF.R.S32.HI R2, RZ, 0x1f, R27 ;  /* 0x0000001fff027819 */ /* 0x000fe4000001141b */
[----:B------:R-:W-:-:S02]  /*29640*/  SHF.R.S32.HI R3, RZ, 0x3, R4 ;  /* 0x00000003ff037819 */ /* 0x000fc40000011404 */
[----:B------:R-:W-:Y:S01]  /*29650*/  LEA.HI R9, R2, R27, RZ, 0x6 ;  /* 0x0000001b02097211 */ /* 0x000fe200078f30ff */
[----:B------:R-:W-:Y:S01]  /*29660*/  IMAD.SHL.U32 R2, R78, 0x40, RZ ;  /* 0x000000404e027824 */ /* 0x000fe200078e00ff */
[----:B------:R-:W-:Y:S02]  /*29670*/  LEA.HI R3, R0, R3, RZ, 0x1d ;  /* 0x0000000300037211 */ /* 0x000fe400078fe8ff */
[----:B------:R-:W-:Y:S02]  /*29680*/  SHF.R.U32.HI R23, RZ, 0x10, R33 ;  /* 0x00000010ff177819 */ /* 0x000fe40000011621 */
[----:B------:R-:W-:Y:S01]  /*29690*/  LOP3.LUT R2, R2, 0x1c0, RZ, 0xc0, !PT ;  /* 0x000001c002027812 */ /* 0x000fe200078ec0ff */
[----:B------:R-:W-:Y:S01]  /*296a0*/  IMAD.SHL.U32 R6, R3, 0x8, RZ ;  /* 0x0000000803067824 */ /* 0x000fe200078e00ff */
[----:B------:R-:W-:Y:S02]  /*296b0*/  SHF.R.U32.HI R27, RZ, 0x10, R35 ;  /* 0x00000010ff1b7819 */ /* 0x000fe40000011623 */
[----:B------:R-:W-:-:S02]  /*296c0*/  LOP3.LUT R8, R2, 0x38, R4, 0xf8, !PT ;  /* 0x0000003802087812 */ /* 0x000fc400078ef804 */
[----:B------:R-:W-:Y:S02]  /*296d0*/  SHF.R.S32.HI R4, RZ, 0x1f, R3 ;  /* 0x0000001fff047819 */ /* 0x000fe40000011403 */
[----:B------:R-:W-:Y:S02]  /*296e0*/  LOP3.LUT R6, R2, 0x38, R6, 0xf8, !PT ;  /* 0x0000003802067812 */ /* 0x000fe400078ef806 */
[----:B------:R-:W-:Y:S02]  /*296f0*/  SHF.R.U32.HI R2, RZ, 0x3, R2 ;  /* 0x00000003ff027819 */ /* 0x000fe40000011602 */
[----:B------:R-:W-:Y:S01]  /*29700*/  LEA.HI R3, R4, R3, RZ, 0x3 ;  /* 0x0000000304037211 */ /* 0x000fe200078f18ff */
[----:B------:R-:W-:Y:S01]  /*29710*/  IMAD.SHL.U32 R4, R10, 0x80, RZ ;  /* 0x000000800a047824 */ /* 0x000fe200078e00ff */
[-C--:B------:R-:W-:Y:S02]  /*29720*/  LOP3.LUT R8, R8, R2.reuse, RZ, 0x3c, !PT ;  /* 0x0000000208087212 */ /* 0x080fe400078e3cff */
[----:B------:R-:W-:Y:S01]  /*29730*/  LOP3.LUT R6, R6, R2, RZ, 0x3c, !PT ;  /* 0x0000000206067212 */ /* 0x000fe200078e3cff */
[----:B------:R-:W-:Y:S01]  /*29740*/  IMAD.SHL.U32 R2, R9, 0x8, RZ ;  /* 0x0000000809027824 */ /* 0x000fe200078e00ff */
[----:B------:R-:W-:Y:S01]  /*29750*/  LOP3.LUT R4, R4, 0xffffe000, RZ, 0xc0, !PT ;  /* 0xffffe00004047812 */ /* 0x000fe200078ec0ff */
[----:B------:R-:W-:Y:S01]  /*29760*/  IMAD.SHL.U32 R3, R3, 0x400, RZ ;  /* 0x0000040003037824 */ /* 0x000fe200078e00ff */
[----:B----4-:R-:W-:-:S02]  /*29770*/  SHF.R.U64 R24, R34, 0x10, R35 ;  /* 0x0000001022187819 */ /* 0x010fc40000001223 */
[----:B------:R-:W-:Y:S02]  /*29780*/  LOP3.LUT R2, R2, 0xfffffe00, RZ, 0xc0, !PT ;  /* 0xfffffe0002027812 */ /* 0x000fe400078ec0ff */
[----:B------:R-:W-:Y:S02]  /*29790*/  LOP3.LUT R3, R3, 0xffffe000, RZ, 0xc0, !PT ;  /* 0xffffe00003037812 */ /* 0x000fe400078ec0ff */
[--C-:B------:R-:W-:Y:S02]  /*297a0*/  IADD3 R9, R8, R4, R2.reuse ;  /* 0x0000000408097210 */ /* 0x100fe40007ffe002 */
[----:B------:R-:W-:Y:S02]  /*297b0*/  IADD3 R8, R6, R3, R2 ;  /* 0x0000000306087210 */ /* 0x000fe40007ffe002 */
[----:B------:R-:W-:Y:S01]  /*297c0*/  SHF.R.U32.HI R2, RZ, 0x10, R29 ;  /* 0x00000010ff027819 */ /* 0x000fe2000001161d */
[----:B-----5:R-:W-:Y:S01]  /*297d0*/  IMAD.WIDE.U32 R14, R9, 0x2, R38 ;  /* 0x00000002090e7825 */ /* 0x020fe200078e0026 */
[----:B------:R-:W-:-:S02]  /*297e0*/  SHF.R.U64 R3, R28, 0x10, R29 ;  /* 0x000000101c037819 */ /* 0x000fc4000000121d */
[----:B------:R-:W-:Y:S01]  /*297f0*/  PRMT R22, R96, 0x5410, R2 ;  /* 0x0000541060167816 */ /* 0x000fe20000000002 */
[----:B------:R-:W-:Y:S01]  /*29800*/  IMAD.WIDE.U32 R20, R8, 0x2, R38 ;  /* 0x0000000208147825 */ /* 0x000fe200078e0026 */
[----:B------:R-:W2:Y:S01]  /*29810*/  LD.E.128 R16, [R14.64] ;  /* 0x000000040e107980 */ /* 0x000ea2000c101d00 */
[--C-:B------:R-:W-:Y:S02]  /*29820*/  SHF.R.U64 R4, R30, 0x10, R31.reuse ;  /* 0x000000101e047819 */ /* 0x100fe4000000121f */
[----:B------:R-:W-:Y:S01]  /*29830*/  SHF.R.U32.HI R6, RZ, 0x10, R31 ;  /* 0x00000010ff067819 */ /* 0x000fe2000001161f */
[----:B------:R-:W3:Y:S01]  /*29840*/  LD.E.128 R8, [R20.64] ;  /* 0x0000000414087980 */ /* 0x000ee2000c101d00 */
[C---:B------:R-:W-:Y:S02]  /*29850*/  PRMT R2, R99.reuse, 0x5432, R13 ;  /* 0x0000543263027816 */ /* 0x040fe4000000000d */
[----:B------:R-:W-:Y:S02]  /*29860*/  PRMT R13, R99, 0x5410, R23 ;  /* 0x00005410630d7816 */ /* 0x000fe40000000017 */
[----:B------:R-:W-:-:S02]  /*29870*/  PRMT R3, R96, 0x5432, R3 ;  /* 0x0000543260037816 */ /* 0x000fc40000000003 */
[----:B------:R-:W-:Y:S01]  /*29880*/  PRMT R23, R100, 0x5410, R27 ;  /* 0x0000541064177816 */ /* 0x000fe2000000001b */
[----:B------:R-:W-:Y:S01]  /*29890*/  IMAD.U32 R27, R2, 0x10000, RZ ;  /* 0x00010000021b7824 */ /* 0x000fe200078e00ff */
[C---:B------:R-:W-:Y:S02]  /*298a0*/  PRMT R26, R98.reuse, 0x5432, R4 ;  /* 0x00005432621a7816 */ /* 0x040fe40000000004 */
[----:B------:R-:W-:Y:S01]  /*298b0*/  PRMT R25, R98, 0x5410, R6 ;  /* 0x0000541062197816 */ /* 0x000fe20000000006 */
[C---:B------:R-:W-:Y:S01]  /*298c0*/  IMAD.U32 R6, R3.reuse, 0x10000, RZ ;  /* 0x0001000003067824 */ /* 0x040fe200078e00ff */
[----:B------:R-:W-:Y:S02]  /*298d0*/  LOP3.LUT R3, R3, 0xffff0000, RZ, 0xc0, !PT ;  /* 0xffff000003037812 */ /* 0x000fe400078ec0ff */
[----:B------:R-:W-:Y:S01]  /*298e0*/  PRMT R24, R100, 0x5432, R24 ;  /* 0x0000543264187816 */ /* 0x000fe20000000018 */
[----:B--2---:R-:W-:Y:S02]  /*298f0*/  IMAD.U32 R30, R16, 0x10000, RZ ;  /* 0x00010000101e7824 */ /* 0x004fe400078e00ff */
[----:B---3--:R-:W-:-:S04]  /*29900*/  IMAD.U32 R29, R8, 0x10000, RZ ;  /* 0x00010000081d7824 */ /* 0x008fc800078e00ff */
        /* <DEDUP_REMOVED lines=44> */
[CC--:B------:R-:W-:Y:S02]  /*29bd0*/  FFMA.FTZ R13, R27.reuse, R3.reuse, -R2 ;  /* 0x000000031b0d7223 */ /* 0x0c0fe40000010802 */
        /* <DEDUP_REMOVED lines=24> */
.L_x_2646:
[----:B------:R-:W-:Y:S05]  /*29d60*/  BSYNC B1 ;  /* 0x0000000000017941 */ /* 0x000fea0003800000 */
.L_x_2645:
[----:B------:R-:W-:Y:S01]  /*29d70*/  IADD3 R32, R78, 0x20, RZ ;  /* 0x000000204e207810 */ /* 0x000fe20007ffe0ff */
[----:B------:R-:W-:Y:S03]  /*29d80*/  BSSY B1, `(.L_x_2649) ;  /* 0x00000f1000017945 */ /* 0x000fe60003800000 */
[----:B------:R-:W-:-:S13]  /*29d90*/  ISETP.GE.AND P0, PT, R32, R77, PT ;  /* 0x0000004d2000720c */ /* 0x000fda0003f06270 */
[----:B------:R-:W-:Y:S05]  /*29da0*/  @P0 BRA `(.L_x_2650) ;  /* 0x00000ee000000947 */ /* 0x000fea0003800000 */
[----:B------:R-:W-:Y:S01]  /*29db0*/  ISETP.GE.AND P0, PT, R42, R0, PT ;  /* 0x000000002a00720c */ /* 0x000fe20003f06270 */
[----:B------:R-:W-:-:S12]  /*29dc0*/  BSSY B0, `(.L_x_2651) ;  /* 0x0000072000007945 */ /* 0x000fd80003800000 */
[----:B------:R-:W-:Y:S05]  /*29dd0*/  @P0 BRA `(.L_x_2652) ;  /* 0x0000070000000947 */ /* 0x000fea0003800000 */
[----:B------:R-:W-:Y:S01]  /*29de0*/  LEA.HI R4, R0, R40, RZ, 0x1d ;  /* 0x0000002800047211 */ /* 0x000fe200078fe8ff */
[----:B-1----:R-:W-:Y:S01]  /*29df0*/  IMAD.SHL.U32 R3, R32, 0x40, RZ ;  /* 0x0000004020037824 */ /* 0x002fe200078e00ff */
[----:B------:R-:W-:Y:S02]  /*29e00*/  SHF.R.S32.HI R2, RZ, 0x1f, R32 ;  /* 0x0000001fff027819 */ /* 0x000fe40000011420 */
[----:B------:R-:W-:Y:S02]  /*29e10*/  SHF.R.S32.HI R8, RZ, 0x1f, R4 ;  /* 0x0000001fff087819 */ /* 0x000fe40000011404 */
[----:B------:R-:W-:Y:S02]  /*29e20*/  LEA.HI R6, R2, R32, RZ, 0x3 ;  /* 0x0000002002067211 */ /* 0x000fe400078f18ff */
[----:B------:R-:W-:Y:S02]  /*29e30*/  LOP3.LUT R2, R3, 0x1c0, RZ, 0xc0, !PT ;  /* 0x000001c003027812 */ /* 0x000fe400078ec0ff */
[----:B------:R-:W-:Y:S01]  /*29e40*/  LEA.HI R3, R8, R4, RZ, 0x3 ;  /* 0x0000000408037211 */ /* 0x000fe200078f18ff */
[----:B------:R-:W-:Y:S01]  /*29e50*/  IMAD.SHL.U32 R4, R4, 0x8, RZ ;  /* 0x0000000804047824 */ /* 0x000fe200078e00ff */
[----:B------:R-:W-:Y:S01]  /*29e60*/  SHF.R.U32.HI R9, RZ, 0x3, R2 ;  /* 0x00000003ff097819 */ /* 0x000fe20000011602 */
[----:B------:R-:W-:-:S03]  /*29e70*/  IMAD.SHL.U32 R8, R6, 0x40, RZ ;  /* 0x0000004006087824 */ /* 0x000fc600078e00ff */
[----:B------:R-:W-:Y:S01]  /*29e80*/  LOP3.LUT R6, R2, 0x38, R4, 0xf8, !PT ;  /* 0x0000003802067812 */ /* 0x000fe200078ef804 */
[----:B------:R-:W-:Y:S01]  /*29e90*/  IMAD.SHL.U32 R4, R3, 0x400, RZ ;  /* 0x0000040003047824 */ /* 0x000fe200078e00ff */
[----:B------:R-:W-:Y:S02]  /*29ea0*/  LOP3.LUT R3, R8, 0xfffffe00, RZ, 0xc0, !PT ;  /* 0xfffffe0008037812 */ /* 0x000fe400078ec0ff */
[----:B------:R-:W-:Y:S02]  /*29eb0*/  LOP3.LUT R6, R6, R9, RZ, 0x3c, !PT ;  /* 0x0000000906067212 */ /* 0x000fe400078e3cff */
[----:B------:R-:W-:Y:S02]  /*29ec0*/  LOP3.LUT R4, R4, 0xffffe000, RZ, 0xc0, !PT ;  /* 0xffffe00004047812 */ /* 0x000fe400078ec0ff */
[----:B------:R-:W-:Y:S02]  /*29ed0*/  LOP3.LUT R2, R2, 0x38, R42, 0xf8, !PT ;  /* 0x0000003802027812 */ /* 0x000fe400078ef82a */
[----:B------:R-:W-:-:S02]  /*29ee0*/  IADD3 R4, R6, R4, R3 ;  /* 0x0000000406047210 */ /* 0x000fc40007ffe003 */
[----:B------:R-:W-:-:S03]  /*29ef0*/  LOP3.LUT R3, R3, R2, R9, 0xf6, !PT ;  /* 0x0000000203037212 */ /* 0x000fc600078ef609 */
[----:B-----5:R-:W-:-:S04]  /*29f00*/  IMAD.WIDE.U32 R20, R4, 0x2, R38 ;  /* 0x0000000204147825 */ /* 0x020fc800078e0026 */
[----:B------:R-:W-:Y:S01]  /*29f10*/  IMAD.WIDE.U32 R14, R3, 0x2, R38 ;  /* 0x00000002030e7825 */ /* 0x000fe200078e0026 */
[----:B------:R-:W2:Y:S04]  /*29f20*/  LD.E.128 R8, [R20.64] ;  /* 0x0000000414087980 */ /* 0x000ea8000c101d00 */
[----:B------:R-:W3:Y:S01]  /*29f30*/  LD.E.128 R16, [R14.64] ;  /* 0x000000040e107980 */ /* 0x000ee2000c101d00 */
[----:B------:R-:W-:Y:S02]  /*29f40*/  SHF.R.U64 R2, R48, 0x10, R49 ;  /* 0x0000001030027819 */ /* 0x000fe40000001231 */
[----:B------:R-:W-:Y:S02]  /*29f50*/  SHF.R.U64 R3, R44, 0x10, R45 ;  /* 0x000000102c037819 */ /* 0x000fe4000000122d */
[----:B------:R-:W-:-:S02]  /*29f60*/  PRMT R2, R101, 0x5410, R2 ;  /* 0x0000541065027816 */ /* 0x000fc40000000002 */
[----:B------:R-:W-:-:S03]  /*29f70*/  PRMT R3, R101, 0x5432, R3 ;  /* 0x0000543265037816 */ /* 0x000fc60000000003 */
[----:B------:R-:W-:Y:S02]  /*29f80*/  IMAD.U32 R13, R2, 0x10000, RZ ;  /* 0x00010000020d7824 */ /* 0x000fe400078e00ff */
[----:B------:R-:W-:Y:S02]  /*29f90*/  IMAD.U32 R22, R3, 0x10000, RZ ;  /* 0x0001000003167824 */ /* 0x000fe400078e00ff */
[----:B--2---:R-:W-:-:S04]  /*29fa0*/  IMAD.U32 R4, R8, 0x10000, RZ ;  /* 0x0001000008047824 */ /* 0x004fc800078e00ff */
[-C--:B------:R-:W-:Y:S02]  /*29fb0*/  FMUL.FTZ R6, R4, R13.reuse ;  /* 0x0000000d04067220 */ /* 0x080fe40000410000 */
[----:B---3--:R-:W-:Y:S02]  /*29fc0*/  IMAD.U32 R23, R16, 0x10000, RZ ;  /* 0x0001000010177824 */ /* 0x008fe400078e00ff */
[-C--:B------:R-:W-:Y:S02]  /*29fd0*/  FMUL.FTZ R4, R4, R22.reuse ;  /* 0x0000001604047220 */ /* 0x080fe40000410000 */
[----:B------:R-:W-:Y:S01]  /*29fe0*/  FFMA.FTZ R34, R23, R22, -R6 ;  /* 0x0000001617227223 */ /* 0x000fe20000010806 */
[----:B------:R-:W-:Y:S01]  /*29ff0*/  LOP3.LUT R22, R3, 0xffff0000, RZ, 0xc0, !PT ;  /* 0xffff000003167812 */ /* 0x000fe200078ec0ff */
[----:B------:R-:W-:Y:S01]  /*2a000*/  FFMA.FTZ R33, R23, R13, R4 ;  /* 0x0000000d17217223 */ /* 0x000fe20000010004 */
[----:B------:R-:W-:Y:S02]  /*2a010*/  LOP3.LUT R13, R2, 0xffff0000, RZ, 0xc0, !PT ;  /* 0xffff0000020d7812 */ /* 0x000fe400078ec0ff */
[----:B------:R-:W-:-:S02]  /*2a020*/  LOP3.LUT R2, R8, 0xffff0000, RZ, 0xc0, !PT ;  /* 0xffff000008027812 */ /* 0x000fc400078ec0ff */
[----:B------:R-:W-:Y:S01]  /*2a030*/  LOP3.LUT R8, R16, 0xffff0000, RZ, 0xc0, !PT ;  /* 0xffff000010087812 */ /* 0x000fe200078ec0ff */
[----:B------:R-:W-:Y:S01]  /*2a040*/  IMAD.U32 R16, R17, 0x10000, RZ ;  /* 0x0001000011107824 */ /* 0x000fe200078e00ff */
[----:B------:R-:W-:Y:S01]  /*2a050*/  SHF.R.U32.HI R6, RZ, 0x10, R49 ;  /* 0x00000010ff067819 */ /* 0x000fe20000011631 */
[CC--:B------:R-:W-:Y:S01]  /*2a060*/  FMUL.FTZ R3, R2.reuse, R13.reuse ;  /* 0x0000000d02037220 */ /* 0x0c0fe20000410000 */
[----:B------:R-:W-:Y:S01]  /*2a070*/  SHF.R.U32.HI R4, RZ, 0x10, R45 ;  /* 0x00000010ff047819 */ /* 0x000fe2000001162d */
[-C--:B------:R-:W-:Y:S02]  /*2a080*/  FMUL.FTZ R2, R2, R22.reuse ;  /* 0x0000001602027220 */ /* 0x080fe40000410000 */
[----:B------:R-:W-:Y:S01]  /*2a090*/  FFMA.FTZ R31, R8, R22, -R3 ;  /* 0x00000016081f7223 */ /* 0x000fe20000010803 */
[----:B------:R-:W-:Y:S01]  /*2a0a0*/  PRMT R4, R102, 0x5432, R4 ;  /* 0x0000543266047816 */ /* 0x000fe20000000004 */
[----:B------:R-:W-:Y:S01]  /*2a0b0*/  FFMA.FTZ R30, R8, R13, R2 ;  /* 0x0000000d081e7223 */ /* 0x000fe20000010002 */
[----:B------:R-:W-:Y:S01]  /*2a0c0*/  PRMT R2, R102, 0x5410, R6 ;  /* 0x0000541066027816 */ /* 0x000fe20000000006 */
[----:B------:R-:W-:-:S02]  /*2a0d0*/  IMAD.U32 R3, R9, 0x10000, RZ ;  /* 0x0001000009037824 */ /* 0x000fc400078e00ff */
[----:B------:R-:W-:Y:S02]  /*2a0e0*/  IMAD.U32 R13, R4, 0x10000, RZ ;  /* 0x00010000040d7824 */ /* 0x000fe400078e00ff */
[----:B------:R-:W-:-:S04]  /*2a0f0*/  IMAD.U32 R8, R2, 0x10000, RZ ;  /* 0x0001000002087824 */ /* 0x000fc800078e00ff */
[CC--:B------:R-:W-:Y:S02]  /*2a100*/  FMUL.FTZ R6, R3.reuse, R8.reuse ;  /* 0x0000000803067220 */ /* 0x0c0fe40000410000 */
[-C--:B------:R-:W-:Y:S02]  /*2a110*/  FMUL.FTZ R3, R3, R13.reuse ;  /* 0x0000000d03037220 */ /* 0x080fe40000410000 */
[----:B------:R-:W-:Y:S01]  /*2a120*/  FFMA.FTZ R29, R16, R13, -R6 ;  /* 0x0000000d101d7223 */ /* 0x000fe20000010806 */
[----:B------:R-:W-:Y:S01]  /*2a130*/  LOP3.LUT R6, R4, 0xffff0000, RZ, 0xc0, !PT ;  /* 0xffff000004067812 */ /* 0x000fe200078ec0ff */
[----:B------:R-:W-:Y:S01]  /*2a140*/  FFMA.FTZ R28, R16, R8, R3 ;  /* 0x00000008101c7223 */ /* 0x000fe20000010003 */
[----:B------:R-:W-:Y:S02]  /*2a150*/  LOP3.LUT R3, R9, 0xffff0000, RZ, 0xc0, !PT ;  /* 0xffff000009037812 */ /* 0x000fe400078ec0ff */
[----:B------:R-:W-:Y:S02]  /*2a160*/  LOP3.LUT R8, R2, 0xffff0000, RZ, 0xc0, !PT ;  /* 0xffff000002087812 */ /* 0x000fe400078ec0ff */
[----:B------:R-:W-:Y:S01]  /*2a170*/  LOP3.LUT R2, R17, 0xffff0000, RZ, 0xc0, !PT ;  /* 0xffff000011027812 */ /* 0x000fe200078ec0ff */
[----:B------:R-:W-:-:S02]  /*2a180*/  IMAD.U32 R17, R18, 0x10000, RZ ;  /* 0x0001000012117824 */ /* 0x000fc400078e00ff */
[C---:B------:R-:W-:Y:S02]  /*2a190*/  FMUL.FTZ R4, R3.reuse, R8 ;  /* 0x0000000803047220 */ /* 0x040fe40000410000 */
[-C--:B------:R-:W-:Y:S02]  /*2a1a0*/  FMUL.FTZ R3, R3, R6.reuse ;  /* 0x0000000603037220 */ /* 0x080fe40000410000 */
[C---:B------:R-:W-:Y:S01]  /*2a1b0*/  FFMA.FTZ R27, R2.reuse, R6, -R4 ;  /* 0x00000006021b7223 */ /* 0x040fe20000010804 */
[----:B------:R-:W-:Y:S01]  /*2a1c0*/  SHF.R.U32.HI R4, RZ, 0x10, R51 ;  /* 0x00000010ff047819 */ /* 0x000fe20000011633 */
[----:B----4-:R-:W-:Y:S01]  /*2a1d0*/  FFMA.FTZ R26, R2, R8, R3 ;  /* 0x00000008021a7223 */ /* 0x010fe20000010003 */
[----:B------:R-:W-:Y:S01]  /*2a1e0*/  SHF.R.U64 R2, R50, 0x10, R51 ;  /* 0x0000001032027819 */ /* 0x000fe20000001233 */
[----:B------:R-:W-:Y:S01]  /*2a1f0*/  IMAD.U32 R8, R10, 0x10000, RZ ;  /* 0x000100000a087824 */ /* 0x000fe200078e00ff */
[----:B------:R-:W-:Y:S02]  /*2a200*/  SHF.R.U64 R3, R46, 0x10, R47 ;  /* 0x000000102e037819 */ /* 0x000fe4000000122f */
[----:B------:R-:W-:-:S02]  /*2a210*/  PRMT R2, R103, 0x5410, R2 ;  /* 0x0000541067027816 */ /* 0x000fc40000000002 */
[----:B------:R-:W-:Y:S02]  /*2a220*/  PRMT R3, R103, 0x5432, R3 ;  /* 0x0000543267037816 */ /* 0x000fe40000000003 */
[----:B------:R-:W-:Y:S01]  /*2a230*/  SHF.R.U32.HI R6, RZ, 0x10, R47 ;  /* 0x00000010ff067819 */ /* 0x000fe2000001162f */
[----:B------:R-:W-:Y:S01]  /*2a240*/  IMAD.U32 R13, R2, 0x10000, RZ ;  /* 0x00010000020d7824 */ /* 0x000fe200078e00ff */
[C---:B------:R-:W-:Y:S01]  /*2a250*/  PRMT R4, R104.reuse, 0x5410, R4 ;  /* 0x0000541068047816 */ /* 0x040fe20000000004 */
[----:B------:R-:W-:Y:S01]  /*2a260*/  IMAD.U32 R16, R3, 0x10000, RZ ;  /* 0x0001000003107824 */ /* 0x000fe200078e00ff */
[----:B------:R-:W-:Y:S01]  /*2a270*/  PRMT R6, R104, 0x5432, R6 ;  /* 0x0000543268067816 */ /* 0x000fe20000000006 */
[C---:B------:R-:W-:Y:S02]  /*2a280*/  FMUL.FTZ R9, R8.reuse, R13 ;  /* 0x0000000d08097220 */ /* 0x040fe40000410000 */
[-C--:B------:R-:W-:Y:S02]  /*2a290*/  FMUL.FTZ R8, R8, R16.reuse ;  /* 0x0000001008087220 */ /* 0x080fe40000410000 */
[----:B------:R-:W-:-:S02]  /*2a2a0*/  FFMA.FTZ R25, R17, R16, -R9 ;  /* 0x0000001011197223 */ /* 0x000fc40000010809 */
[----:B------:R-:W-:Y:S02]  /*2a2b0*/  FFMA.FTZ R24, R17, R13, R8 ;  /* 0x0000000d11187223 */ /* 0x000fe40000010008 */
[----:B------:R-:W-:Y:S02]  /*2a2c0*/  IMAD.U32 R13, R4, 0x10000, RZ ;  /* 0x00010000040d7824 */ /* 0x000fe400078e00ff */
[----:B------:R-:W-:Y:S02]  /*2a2d0*/  IMAD.U32 R8, R11, 0x10000, RZ ;  /* 0x000100000b087824 */ /* 0x000fe400078e00ff */
[----:B------:R-:W-:Y:S02]  /*2a2e0*/  IMAD.U32 R16, R6, 0x10000, RZ ;  /* 0x0001000006107824 */ /* 0x000fe400078e00ff */
[----:B------:R-:W-:Y:S02]  /*2a2f0*/  IMAD.U32 R17, R19, 0x10000, RZ ;  /* 0x0001000013117824 */ /* 0x000fe400078e00ff */
[----:B------:R-:W-:-:S02]  /*2a300*/  FMUL.FTZ R9, R8, R13 ;  /* 0x0000000d08097220 */ /* 0x000fc40000410000 */
[-C--:B------:R-:W-:Y:S02]  /*2a310*/  FMUL.FTZ R8, R8, R16.reuse ;  /* 0x0000001008087220 */ /* 0x080fe40000410000 */
[----:B------:R-:W-:Y:S01]  /*2a320*/  FFMA.FTZ R23, R17, R16, -R9 ;  /* 0x0000001011177223 */ /* 0x000fe20000010809 */
[----:B------:R-:W-:Y:S01]  /*2a330*/  LOP3.LUT R9, R3, 0xffff0000, RZ, 0xc0, !PT ;  /* 0xffff000003097812 */ /* 0x000fe200078ec0ff */
[----:B------:R-:W-:Y:S01]  /*2a340*/  FFMA.FTZ R22, R17, R13, R8 ;  /* 0x0000000d11167223 */ /* 0x000fe20000010008 */
[----:B------:R-:W-:Y:S02]  /*2a350*/  LOP3.LUT R8, R2, 0xffff0000, RZ, 0xc0, !PT ;  /* 0xffff000002087812 */ /* 0x000fe400078ec0ff */
[----:B------:R-:W-:Y:S02]  /*2a360*/  LOP3.LUT R3, R10, 0xffff0000, RZ, 0xc0, !PT ;  /* 0xffff00000a037812 */ /* 0x000fe400078ec0ff */
[----:B------:R-:W-:Y:S02]  /*2a370*/  LOP3.LUT R13, R18, 0xffff0000, RZ, 0xc0, !PT ;  /* 0xffff0000120d7812 */ /* 0x000fe400078ec0ff */
[----:B------:R-:W-:Y:S01]  /*2a380*/  F2FP.BF16.PACK_AB R16, R31, R34 ;  /* 0x000000221f10723e */ /* 0x000fe200000010ff */
[----:B------:R-:W-:Y:S01]  /*2a390*/  FMUL.FTZ R2, R3, R8 ;  /* 0x0000000803027220 */ /* 0x000fe20000410000 */
[----:B------:R-:W-:Y:S01]  /*2a3a0*/  F2FP.BF16.PACK_AB R17, R27, R29 ;  /* 0x0000001d1b11723e */ /* 0x000fe200000010ff */
[----:B------:R-:W-:-:S02]  /*2a3b0*/  FMUL.FTZ R3, R3, R9 ;  /* 0x0000000903037220 */ /* 0x000fc40000410000 */
[C---:B------:R-:W-:Y:S01]  /*2a3c0*/  FFMA.FTZ R10, R13.reuse, R9, -R2 ;  /* 0x000000090d0a7223 */ /* 0x040fe20000010802 */
[----:B------:R-:W-:Y:S01]  /*2a3d0*/  LOP3.LUT R9, R4, 0xffff0000, RZ, 0xc0, !PT ;  /* 0xffff000004097812 */ /* 0x000fe200078ec0ff */
[----:B------:R-:W-:Y:S01]  /*2a3e0*/  FFMA.FTZ R13, R13, R8, R3 ;  /* 0x000000080d0d7223 */ /* 0x000fe20000010003 */
[----:B------:R-:W-:Y:S02]  /*2a3f0*/  LOP3.LUT R3, R11, 0xffff0000, RZ, 0xc0, !PT ;  /* 0xffff00000b037812 */ /* 0x000fe400078ec0ff */
[----:B------:R-:W-:Y:S02]  /*2a400*/  LOP3.LUT R8, R6, 0xffff0000, RZ, 0xc0, !PT ;  /* 0xffff000006087812 */ /* 0x000fe400078ec0ff */
[----:B------:R-:W-:Y:S01]  /*2a410*/  LOP3.LUT R2, R19, 0xffff0000, RZ, 0xc0, !PT ;  /* 0xffff000013027812 */ /* 0x000fe200078ec0ff */
[C---:B------:R-:W-:Y:S01]  /*2a420*/  FMUL.FTZ R6, R3.reuse, R9 ;  /* 0x0000000903067220 */ /* 0x040fe20000410000 */
        /* <DEDUP_REMOVED lines=9> */
[----:B------:R1:W-:Y:S04]  /*2a4c0*/  ST.E.128 [R14.64], R16 ;  /* 0x000000100e007985 */ /* 0x0003e8000c101d04 */
[----:B------:R1:W-:Y:S02]  /*2a4d0*/  ST.E.128 [R20.64], R8 ;  /* 0x0000000814007985 */ /* 0x0003e4000c101d04 */
.L_x_2652:
[----:B------:R-:W-:Y:S05]  /*2a4e0*/  BSYNC B0 ;  /* 0x0000000000007941 */ /* 0x000fea0003800000 */
.L_x_2651:
[----:B-1----:R-:W-:-:S04]  /*2a4f0*/  IADD3 R2, R42, 0x40, RZ ;  /* 0x000000402a027810 */ /* 0x002fc80007ffe0ff */
[----:B------:R-:W-:-:S13]  /*2a500*/  ISETP.GE.AND P0, PT, R2, R0, PT ;  /* 0x000000000200720c */ /* 0x000fda0003f06270 */
[----:B------:R-:W-:Y:S05]  /*2a510*/  @P0 BRA `(.L_x_2650) ;  /* 0x0000077000000947 */ /* 0x000fea0003800000 */
[----:B------:R-:W-:Y:S01]  /*2a520*/  SHF.R.S32.HI R6, RZ, 0x1f, R2 ;  /* 0x0000001fff067819 */ /* 0x000fe20000011402 */
[----:B------:R-:W-:Y:S01]  /*2a530*/  IMAD.SHL.U32 R8, R32, 0x40, RZ ;  /* 0x0000004020087824 */ /* 0x000fe200078e00ff */
[----:B------:R-:W-:Y:S02]  /*2a540*/  SHF.R.S32.HI R9, RZ, 0x1f, R32 ;  /* 0x0000001fff097819 */ /* 0x000fe40000011420 */
[CC--:B------:R-:W-:Y:S02]  /*2a550*/  LEA.HI R4, R6.reuse, R2.reuse, RZ, 0x3 ;  /* 0x0000000206047211 */ /* 0x0c0fe400078f18ff */
[----:B------:R-:W-:Y:S02]  /*2a560*/  LEA.HI R6, R6, R2, RZ, 0x6 ;  /* 0x0000000206067211 */ /* 0x000fe400078f30ff */
[----:B------:R-:W-:Y:S02]  /*2a570*/  SHF.R.S32.HI R3, RZ, 0x3, R4 ;  /* 0x00000003ff037819 */ /* 0x000fe40000011404 */
[----:B------:R-:W-:Y:S01]  /*2a580*/  LOP3.LUT R2, R8, 0x1c0, RZ, 0xc0, !PT ;  /* 0x000001c008027812 */ /* 0x000fe200078ec0ff */
[----:B------:R-:W-:Y:S01]  /*2a590*/  IMAD.SHL.U32 R8, R6, 0x80, RZ ;  /* 0x0000008006087824 */ /* 0x000fe200078e00ff */
[----:B------:R-:W-:-:S02]  /*2a5a0*/  LEA.HI R3, R0, R3, RZ, 0x1d ;  /* 0x0000000300037211 */ /* 0x000fc400078fe8ff */
[----:B------:R-:W-:Y:S02]  /*2a5b0*/  LEA.HI R9, R9, R32, RZ, 0x3 ;  /* 0x0000002009097211 */ /* 0x000fe400078f18ff */
[----:B------:R-:W-:Y:S02]  /*2a5c0*/  SHF.R.S32.HI R6, RZ, 0x1f, R3 ;  /* 0x0000001fff067819 */ /* 0x000fe40000011403 */
[----:B------:R-:W-:Y:S01]  /*2a5d0*/  LOP3.LUT R10, R2, 0x38, R4, 0xf8, !PT ;  /* 0x00000038020a7812 */ /* 0x000fe200078ef804 */
[----:B------:R-:W-:Y:S01]  /*2a5e0*/  IMAD.SHL.U32 R4, R3, 0x8, RZ ;  /* 0x0000000803047824 */ /* 0x000fe200078e00ff */
[----:B------:R-:W-:Y:S01]  /*2a5f0*/  LEA.HI R11, R6, R3, RZ, 0x3 ;  /* 0x00000003060b7211 */ /* 0x000fe200078f18ff */
[----:B------:R-:W-:Y:S01]  /*2a600*/  IMAD.SHL.U32 R9, R9, 0x40, RZ ;  /* 0x0000004009097824 */ /* 0x000fe200078e00ff */
[----:B------:R-:W-:Y:S02]  /*2a610*/  SHF.R.U32.HI R13, RZ, 0x3, R2 ;  /* 0x00000003ff0d7819 */ /* 0x000fe40000011602 */
[----:B------:R-:W-:Y:S01]  /*2a620*/  LOP3.LUT R4, R2, 0x38, R4, 0xf8, !PT ;  /* 0x0000003802047812 */ /* 0x000fe200078ef804 */
[----:B------:R-:W-:Y:S01]  /*2a630*/  IMAD.SHL.U32 R2, R11, 0x400, RZ ;  /* 0x000004000b027824 */ /* 0x000fe200078e00ff */
[----:B------:R-:W-:-:S02]  /*2a640*/  LOP3.LUT R6, R8, 0xffffe000, RZ, 0xc0, !PT ;  /* 0xffffe00008067812 */ /* 0x000fc400078ec0ff */
[----:B------:R-:W-:Y:S02]  /*2a650*/  LOP3.LUT R3, R9, 0xfffffe00, RZ, 0xc0, !PT ;  /* 0xfffffe0009037812 */ /* 0x000fe400078ec0ff */
[-C--:B------:R-:W-:Y:S02]  /*2a660*/  LOP3.LUT R8, R10, R13.reuse, RZ, 0x3c, !PT ;  /* 0x0000000d0a087212 */ /* 0x080fe400078e3cff */
[----:B------:R-:W-:Y:S02]  /*2a670*/  LOP3.LUT R4, R4, R13, RZ, 0x3c, !PT ;  /* 0x0000000d04047212 */ /* 0x000fe400078e3cff */
[----:B------:R-:W-:Y:S02]  /*2a680*/  LOP3.LUT R2, R2, 0xffffe000, RZ, 0xc0, !PT ;  /* 0xffffe00002027812 */ /* 0x000fe400078ec0ff */
[--C-:B------:R-:W-:Y:S02]  /*2a690*/  IADD3 R6, R8, R6, R3.reuse ;  /* 0x0000000608067210 */ /* 0x100fe40007ffe003 */
[----:B------:R-:W-:-:S03]  /*2a6a0*/  IADD3 R2, R4, R2, R3 ;  /* 0x0000000204027210 */ /* 0x000fc60007ffe003 */
[----:B-----5:R-:W-:-:S04]  /*2a6b0*/  IMAD.WIDE.U32 R30, R6, 0x2, R38 ;  /* 0x00000002061e7825 */ /* 0x020fc800078e0026 */
[----:B------:R-:W-:Y:S01]  /*2a6c0*/  IMAD.WIDE.U32 R28, R2, 0x2, R38 ;  /* 0x00000002021c7825 */ /* 0x000fe200078e0026 */
[----:B------:R-:W2:Y:S04]  /*2a6d0*/  LD.E.128 R16, [R30.64] ;  /* 0x000000041e107980 */ /* 0x000ea8000c101d00 */
[----:B------:R-:W3:Y:S01]  /*2a6e0*/  LD.E.128 R8, [R28.64] ;  /* 0x000000041c087980 */ /* 0x000ee2000c101d00 */
[----:B------:R-:W-:Y:S02]  /*2a6f0*/  SHF.R.U64 R15, R52, 0x10, R53 ;  /* 0x00000010340f7819 */ /* 0x000fe40000001235 */
[----:B------:R-:W-:Y:S02]  /*2a700*/  SHF.R.U64 R2, R56, 0x10, R57 ;  /* 0x0000001038027819 */ /* 0x000fe40000001239 */
[----:B------:R-:W-:-:S02]  /*2a710*/  SHF.R.U32.HI R22, RZ, 0x10, R55 ;  /* 0x00000010ff167819 */ /* 0x000fc40000011637 */
[----:B------:R-:W-:Y:S02]  /*2a720*/  SHF.R.U64 R13, R54, 0x10, R55 ;  /* 0x00000010360d7819 */ /* 0x000fe40000001237 */
[----:B------:R-:W-:Y:S02]  /*2a730*/  SHF.R.U32.HI R6, RZ, 0x10, R59 ;  /* 0x00000010ff067819 */ /* 0x000fe4000001163b */
[----:B------:R-:W-:Y:S02]  /*2a740*/  PRMT R15, R105, 0x5432, R15 ;  /* 0x00005432690f7816 */ /* 0x000fe4000000000f */
[----:B------:R-:W-:Y:S02]  /*2a750*/  PRMT R21, R107, 0x5432, R2 ;  /* 0x000054326b157816 */ /* 0x000fe40000000002 */
[----:B----4-:R-:W-:Y:S02]  /*2a760*/  PRMT R24, R106, 0x5410, R22 ;  /* 0x000054106a187816 */ /* 0x010fe40000000016 */
[----:B------:R-:W-:Y:S01]  /*2a770*/  SHF.R.U64 R4, R58, 0x10, R59 ;  /* 0x000000103a047819 */ /* 0x000fe2000000123b */
[----:B------:R-:W-:Y:S01]  /*2a780*/  IMAD.U32 R32, R21, 0x10000, RZ ;  /* 0x0001000015207824 */ /* 0x000fe200078e00ff */
[----:B------:R-:W-:-:S02]  /*2a790*/  PRMT R25, R106, 0x5432, R13 ;  /* 0x000054326a197816 */ /* 0x000fc4000000000d */
[C---:B------:R-:W-:Y:S02]  /*2a7a0*/  PRMT R26, R108.reuse, 0x5410, R6 ;  /* 0x000054106c1a7816 */ /* 0x040fe40000000006 */
[----:B------:R-:W-:Y:S02]  /*2a7b0*/  SHF.R.U32.HI R14, RZ, 0x10, R53 ;  /* 0x00000010ff0e7819 */ /* 0x000fe40000011635 */
[----:B------:R-:W-:Y:S02]  /*2a7c0*/  SHF.R.U32.HI R3, RZ, 0x10, R57 ;  /* 0x00000010ff037819 */ /* 0x000fe40000011639 */
[----:B------:R-:W-:Y:S02]  /*2a7d0*/  PRMT R27, R108, 0x5432, R4 ;  /* 0x000054326c1b7816 */ /* 0x000fe40000000004 */
[----:B------:R-:W-:Y:S02]  /*2a7e0*/  PRMT R14, R105, 0x5410, R14 ;  /* 0x00005410690e7816 */ /* 0x000fe4000000000e */
[----:B------:R-:W-:-:S02]  /*2a7f0*/  PRMT R20, R107, 0x5410, R3 ;  /* 0x000054106b147816 */ /* 0x000fc40000000003 */
[----:B------:R-:W-:Y:S01]  /*2a800*/  LOP3.LUT R33, R15, 0xffff0000, RZ, 0xc0, !PT ;  /* 0xffff00000f217812 */ /* 0x000fe200078ec0ff */
[C---:B--2---:R-:W-:Y:S01]  /*2a810*/  IMAD.U32 R23, R16.reuse, 0x10000, RZ ;  /* 0x0001000010177824 */ /* 0x044fe200078e00ff */
[----:B------:R-:W-:Y:S01]  /*2a820*/  LOP3.LUT R22, R16, 0xffff0000, RZ, 0xc0, !PT ;  /* 0xffff000010167812 */ /* 0x000fe200078ec0ff */
[C---:B------:R-:W-:Y:S01]  /*2a830*/  IMAD.U32 R16, R17.reuse, 0x10000, RZ ;  /* 0x0001000011107824 */ /* 0x040fe200078e00ff */
[----:B------:R-:W-:Y:S01]  /*2a840*/  LOP3.LUT R13, R17, 0xffff0000, RZ, 0xc0, !PT ;  /* 0xffff0000110d7812 */ /* 0x000fe200078ec0ff */
[----:B------:R-:W-:Y:S01]  /*2a850*/  IMAD.U32 R17, R15, 0x10000, RZ ;  /* 0x000100000f117824 */ /* 0x000fe200078e00ff */
[C---:B---3--:R-:W-:Y:S01]  /*2a860*/  LOP3.LUT R4, R8.reuse, 0xffff0000, RZ, 0xc0, !PT ;  /* 0xffff000008047812 */ /* 0x048fe200078ec0ff */
[----:B------:R-:W-:Y:S01]  /*2a870*/  IMAD.U32 R6, R8, 0x10000, RZ ;  /* 0x0001000008067824 */ /* 0x000fe200078e00ff */
[C---:B------:R-:W-:Y:S01]  /*2a880*/  LOP3.LUT R2, R9.reuse, 0xffff0000, RZ, 0xc0, !PT ;  /* 0xffff000009027812 */ /* 0x040fe200078ec0ff */
[----:B------:R-:W-:Y:S01]  /*2a890*/  IMAD.U32 R3, R9, 0x10000, RZ ;  /* 0x0001000009037824 */ /* 0x000fe200078e00ff */
[----:B------:R-:W-:Y:S01]  /*2a8a0*/  LOP3.LUT R9, R21, 0xffff0000, RZ, 0xc0, !PT ;  /* 0xffff000015097812 */ /* 0x000fe200078ec0ff */
[----:B------:R-:W-:-:S02]  /*2a8b0*/  FMUL.FTZ R8, R6, R17 ;  /* 0x0000001106087220 */ /* 0x000fc40000410000 */
[-C--:B------:R-:W-:Y:S02]  /*2a8c0*/  FMUL.FTZ R6, R6, R32.reuse ;  /* 0x0000002006067220 */ /* 0x080fe40000410000 */
[C---:B------:R-:W-:Y:S01]  /*2a8d0*/  IMAD.U32 R15, R14.reuse, 0x10000, RZ ;  /* 0x000100000e0f7824 */ /* 0x040fe200078e00ff */
[----:B------:R-:W-:Y:S01]  /*2a8e0*/  LOP3.LUT R14, R14, 0xffff0000, RZ, 0xc0, !PT ;  /* 0xffff00000e0e7812 */ /* 0x000fe200078ec0ff */
[C---:B------:R-:W-:Y:S02]  /*2a8f0*/  FFMA.FTZ R36, R23.reuse, R17, R6 ;  /* 0x0000001117247223 */ /* 0x040fe40000010006 */
[----:B------:R-:W-:Y:S02]  /*2a900*/  IMAD.U32 R17, R20, 0x10000, RZ ;  /* 0x0001000014117824 */ /* 0x000fe400078e00ff */
[----:B------:R-:W-:Y:S02]  /*2a910*/  FFMA.FTZ R37, R23, R32, -R8 ;  /* 0x0000002017257223 */ /* 0x000fe40000010808 */
[----:B------:R-:W-:-:S02]  /*2a920*/  FMUL.FTZ R6, R4, R33 ;  /* 0x0000002104067220 */ /* 0x000fc40000410000 */
[----:B------:R-:W-:Y:S02]  /*2a930*/  FMUL.FTZ R8, R4, R9 ;  /* 0x0000000904087220 */ /* 0x000fe40000410000 */
[C---:B------:R-:W-:Y:S02]  /*2a940*/  FMUL.FTZ R4, R3.reuse, R15 ;  /* 0x0000000f03047220 */ /* 0x040fe40000410000 */
[----:B------:R-:W-:Y:S02]  /*2a950*/  FMUL.FTZ R3, R3, R17 ;  /* 0x0000001103037220 */ /* 0x000fe40000410000 */
[----:B------:R-:W-:Y:S01]  /*2a960*/  FFMA.FTZ R35, R22, R9, -R6 ;  /* 0x0000000916237223 */ /* 0x000fe20000010806 */
[----:B------:R-:W-:Y:S01]  /*2a970*/  LOP3.LUT R6, R20, 0xffff0000, RZ, 0xc0, !PT ;  /* 0xffff000014067812 */ /* 0x000fe200078ec0ff */
[----:B------:R-:W-:Y:S02]  /*2a980*/  FFMA.FTZ R32, R16, R15, R3 ;  /* 0x0000000f10207223 */ /* 0x000fe40000010003 */
[----:B------:R-:W-:-:S02]  /*2a990*/  FFMA.FTZ R34, R22, R33, R8 ;  /* 0x0000002116227223 */ /* 0x000fc40000010008 */
[----:B------:R-:W-:Y:S02]  /*2a9a0*/  FMUL.FTZ R3, R2, R14 ;  /* 0x0000000e02037220 */ /* 0x000fe40000410000 */
[----:B------:R-:W-:Y:S02]  /*2a9b0*/  IMAD.U32 R15, R10, 0x10000, RZ ;  /* 0x000100000a0f7824 */ /* 0x000fe400078e00ff */
[C---:B------:R-:W-:Y:S02]  /*2a9c0*/  IMAD.U32 R8, R27.reuse, 0x10000, RZ ;  /* 0x000100001b087824 */ /* 0x040fe400078e00ff */
[----:B------:R-:W-:Y:S01]  /*2a9d0*/  FFMA.FTZ R33, R16, R17, -R4 ;  /* 0x0000001110217223 */ /* 0x000fe20000010804 */
[----:B------:R-:W-:Y:S01]  /*2a9e0*/  LOP3.LUT R17, R27, 0xffff0000, RZ, 0xc0, !PT ;  /* 0xffff00001b117812 */ /* 0x000fe200078ec0ff */
[----:B------:R-:W-:Y:S01]  /*2a9f0*/  IMAD.U32 R9, R25, 0x10000, RZ ;  /* 0x0001000019097824 */ /* 0x000fe200078e00ff */
[----:B------:R-:W-:Y:S01]  /*2aa00*/  LOP3.LUT R16, R26, 0xffff0000, RZ, 0xc0, !PT ;  /* 0xffff00001a107812 */ /* 0x000fe200078ec0ff */
[----:B------:R-:W-:-:S02]  /*2aa10*/  FMUL.FTZ R4, R2, R6 ;  /* 0x0000000602047220 */ /* 0x000fc40000410000 */
[----:B------:R-:W-:Y:S02]  /*2aa20*/  FFMA.FTZ R22, R13, R6, -R3 ;  /* 0x000000060d167223 */ /* 0x000fe40000010803 */
[----:B------:R-:W-:Y:S02]  /*2aa30*/  IMAD.U32 R6, R18, 0x10000, RZ ;  /* 0x0001000012067824 */ /* 0x000fe400078e00ff */
[C---:B------:R-:W-:Y:S02]  /*2aa40*/  FMUL.FTZ R2, R15.reuse, R8 ;  /* 0x000000080f027220 */ /* 0x040fe40000410000 */
[-C--:B------:R-:W-:Y:S02]  /*2aa50*/  FMUL.FTZ R3, R15, R9.reuse ;  /* 0x000000090f037220 */ /* 0x080fe40000410000 */
[----:B------:R-:W-:Y:S01]  /*2aa60*/  FFMA.FTZ R21, R13, R14, R4 ;  /* 0x0000000e0d157223 */ /* 0x000fe20000010004 */
[----:B------:R-:W-:Y:S01]  /*2aa70*/  LOP3.LUT R4, R19, 0xffff0000, RZ, 0xc0, !PT ;  /* 0xffff000013047812 */ /* 0x000fe200078ec0ff */
[----:B------:R-:W-:Y:S01]  /*2aa80*/  FFMA.FTZ R15, R6, R9, R2 ;  /* 0x00000009060f7223 */ /* 0x000fe20000010002 */
[----:B------:R-:W-:Y:S01]  /*2aa90*/  LOP3.LUT R2, R11, 0xffff0000, RZ, 0xc0, !PT ;  /* 0xffff00000b027812 */ /* 0x000fe200078ec0ff */
[----:B------:R-:W-:-:S02]  /*2aaa0*/  IMAD.U32 R23, R24, 0x10000, RZ ;  /* 0x0001000018177824 */ /* 0x000fc400078e00ff */
[----:B------:R-:W-:Y:S02]  /*2aab0*/  IMAD.U32 R9, R11, 0x10000, RZ ;  /* 0x000100000b097824 */ /* 0x000fe400078e00ff */
[----:B------:R-:W-:Y:S02]  /*2aac0*/  IMAD.U32 R13, R26, 0x10000, RZ ;  /* 0x000100001a0d7824 */ /* 0x000fe400078e00ff */
[----:B------:R-:W-:Y:S01]  /*2aad0*/  FFMA.FTZ R20, R6, R8, -R3 ;  /* 0x0000000806147223 */ /* 0x000fe20000010803 */
[----:B------:R-:W-:Y:S01]  /*2aae0*/  LOP3.LUT R8, R18, 0xffff0000, RZ, 0xc0, !PT ;  /* 0xffff000012087812 */ /* 0x000fe200078ec0ff */
[----:B------:R-:W-:Y:S01]  /*2aaf0*/  IMAD.U32 R6, R19, 0x10000, RZ ;  /* 0x0001000013067824 */ /* 0x000fe200078e00ff */
[----:B------:R-:W-:Y:S01]  /*2ab00*/  LOP3.LUT R3, R10, 0xffff0000, RZ, 0xc0, !PT ;  /* 0xffff00000a037812 */ /* 0x000fe200078ec0ff */
[----:B------:R-:W-:Y:S01]  /*2ab10*/  FMUL.FTZ R14, R9, R23 ;  /* 0x00000017090e7220 */ /* 0x000fe20000410000 */
[----:B------:R-:W-:Y:S01]  /*2ab20*/  LOP3.LUT R19, R25, 0xffff0000, RZ, 0xc0, !PT ;  /* 0xffff000019137812 */ /* 0x000fe200078ec0ff */
[-C--:B------:R-:W-:Y:S01]  /*2ab30*/  FMUL.FTZ R11, R9, R13.reuse ;  /* 0x0000000d090b7220 */ /* 0x080fe20000410000 */
[----:B------:R-:W-:Y:S01]  /*2ab40*/  LOP3.LUT R18, R24, 0xffff0000, RZ, 0xc0, !PT ;  /* 0xffff000018127812 */ /* 0x000fe200078ec0ff */
[----:B------:R-:W-:-:S02]  /*2ab50*/  FFMA.FTZ R14, R6, R13, -R14 ;  /* 0x0000000d060e7223 */ /* 0x000fc4000001080e */
[----:B------:R-:W-:Y:S02]  /*2ab60*/  FFMA.FTZ R11, R6, R23, R11 ;  /* 0x00000017060b7223 */ /* 0x000fe4000001000b */
[C---:B------:R-:W-:Y:S02]  /*2ab70*/  FMUL.FTZ R6, R3.reuse, R17 ;  /* 0x0000001103067220 */ /* 0x040fe40000410000 */
[-C--:B------:R-:W-:Y:S02]  /*2ab80*/  FMUL.FTZ R9, R3, R19.reuse ;  /* 0x0000001303097220 */ /* 0x080fe40000410000 */
[C---:B------:R-:W-:Y:S02]  /*2ab90*/  FMUL.FTZ R13, R2.reuse, R18 ;  /* 0x00000012020d7220 */ /* 0x040fe40000410000 */
[----:B------:R-:W-:Y:S02]  /*2aba0*/  FMUL.FTZ R10, R2, R16 ;  /* 0x00000010020a7220 */ /* 0x000fe40000410000 */
[----:B------:R-:W-:-:S02]  /*2abb0*/  FFMA.FTZ R2, R8, R19, R6 ;  /* 0x0000001308027223 */ /* 0x000fc40000010006 */
[----:B------:R-:W-:Y:S01]  /*2abc0*/  FFMA.FTZ R3, R8, R17, -R9 ;  /* 0x0000001108037223 */ /* 0x000fe20000010809 */
[----:B------:R-:W-:Y:S01]  /*2abd0*/  F2FP.BF16.PACK_AB R17, R22, R33 ;  /* 0x000000211611723e */ /* 0x000fe200000010ff */
[C---:B------:R-:W-:Y:S01]  /*2abe0*/  FFMA.FTZ R6, R4.reuse, R16, -R13 ;  /* 0x0000001004067223 */ /* 0x040fe2000001080d */
[----:B------:R-:W-:Y:S01]  /*2abf0*/  F2FP.BF16.PACK_AB R16, R35, R37 ;  /* 0x000000252310723e */ /* 0x000fe200000010ff */
[----:B------:R-:W-:Y:S01]  /*2ac00*/  FFMA.FTZ R4, R4, R18, R10 ;  /* 0x0000001204047223 */ /* 0x000fe2000001000a */
[----:B------:R-:W-:Y:S02]  /*2ac10*/  F2FP.BF16.PACK_AB R18, R3, R20 ;  /* 0x000000140312723e */ /* 0x000fe400000010ff */
[----:B------:R-:W-:Y:S02]  /*2ac20*/  F2FP.BF16.PACK_AB R19, R6, R14 ;  /* 0x0000000e0613723e */ /* 0x000fe400000010ff */
[----:B------:R-:W-:Y:S02]  /*2ac30*/  F2FP.BF16.PACK_AB R8, R34, R36 ;  /* 0x000000242208723e */ /* 0x000fe400000010ff */
[----:B------:R-:W-:Y:S01]  /*2ac40*/  F2FP.BF16.PACK_AB R9, R21, R32 ;  /* 0x000000201509723e */ /* 0x000fe200000010ff */
[----:B------:R1:W-:Y:S01]  /*2ac50*/  ST.E.128 [R30.64], R16 ;  /* 0x000000101e007985 */ /* 0x0003e2000c101d04 */
[----:B------:R-:W-:-:S02]  /*2ac60*/  F2FP.BF16.PACK_AB R10, R2, R15 ;  /* 0x0000000f020a723e */ /* 0x000fc400000010ff */
[----:B------:R-:W-:-:S05]  /*2ac70*/  F2FP.BF16.PACK_AB R11, R4, R11 ;  /* 0x0000000b040b723e */ /* 0x000fca00000010ff */
[----:B------:R1:W-:Y:S02]  /*2ac80*/  ST.E.128 [R28.64], R8 ;  /* 0x000000081c007985 */ /* 0x0003e4000c101d04 */
.L_x_2650:
[----:B------:R-:W-:Y:S05]  /*2ac90*/  BSYNC B1 ;  /* 0x0000000000017941 */ /* 0x000fea0003800000 */
.L_x_2649:
[----:B------:R-:W-:Y:S01]  /*2aca0*/  IADD3 R43, R78, 0x40, RZ ;  /* 0x000000404e2b7810 */ /* 0x000fe20007ffe0ff */
[----:B------:R-:W-:Y:S03]  /*2acb0*/  BSSY B1, `(.L_x_2653) ;  /* 0x00000f1000017945 */ /* 0x000fe60003800000 */
[----:B------:R-:W-:-:S13]  /*2acc0*/  ISETP.GE.AND P0, PT, R43, R77, PT ;  /* 0x0000004d2b00720c */ /* 0x000fda0003f06270 */
[----:B------:R-:W-:Y:S05]  /*2acd0*/  @P0 BRA `(.L_x_2654) ;  /* 0x00000ee000000947 */ /* 0x000fea0003800000 */
[----:B------:R-:W-:Y:S01]  /*2ace0*/  ISETP.GE.AND P0, PT, R42, R0, PT ;  /* 0x000000002a00720c */ /* 0x000fe20003f06270 */
[----:B------:R-:W-:-:S12]  /*2acf0*/  BSSY B0, `(.L_x_2655) ;  /* 0x0000072000007945 */ /* 0x000fd80003800000 */
[----:B------:R-:W-:Y:S05]  /*2ad00*/  @P0 BRA `(.L_x_2656) ;  /* 0x0000070000000947 */ /* 0x000fea0003800000 */
[----:B-1----:R-:W-:Y:S01]  /*2ad10*/  SHF.R.S32.HI R3, RZ, 0x1f, R43 ;  /* 0x0000001fff037819 */ /* 0x002fe2000001142b */
[----:B------:R-:W-:Y:S01]  /*2ad20*/  IMAD.SHL.U32 R2, R43, 0x40, RZ ;  /* 0x000000402b027824 */ /* 0x000fe200078e00ff */
[----:B------:R-:W-:Y:S02]  /*2ad30*/  LEA.HI R6, R0, R40, RZ, 0x1d ;  /* 0x0000002800067211 */ /* 0x000fe400078fe8ff */
[----:B------:R-:W-:Y:S02]  /*2ad40*/  LEA.HI R3, R3, R43, RZ, 0x3 ;  /* 0x0000002b03037211 */ /* 0x000fe400078f18ff */
[----:B------:R-:W-:Y:S02]  /*2ad50*/  SHF.R.S32.HI R8, RZ, 0x1f, R6 ;  /* 0x0000001fff087819 */ /* 0x000fe40000011406 */
[----:B------:R-:W-:Y:S01]  /*2ad60*/  LOP3.LUT R2, R2, 0x1c0, RZ, 0xc0, !PT ;  /* 0x000001c002027812 */ /* 0x000fe200078ec0ff */
[----:B------:R-:W-:Y:S01]  /*2ad70*/  IMAD.SHL.U32 R4, R3, 0x40, RZ ;  /* 0x0000004003047824 */ /* 0x000fe200078e00ff */
[----:B------:R-:W-:Y:S01]  /*2ad80*/  LEA.HI R8, R8, R6, RZ, 0x3 ;  /* 0x0000000608087211 */ /* 0x000fe200078f18ff */
[----:B------:R-:W-:Y:S01]  /*2ad90*/  IMAD.SHL.U32 R6, R6, 0x8, RZ ;  /* 0x0000000806067824 */ /* 0x000fe200078e00ff */
[----:B------:R-:W-:-:S02]  /*2ada0*/  LOP3.LUT R9, R2, 0x38, R42, 0xf8, !PT ;  /* 0x0000003802097812 */ /* 0x000fc400078ef82a */
[----:B------:R-:W-:Y:S02]  /*2adb0*/  SHF.R.U32.HI R3, RZ, 0x3, R2 ;  /* 0x00000003ff037819 */ /* 0x000fe40000011602 */
[----:B------:R-:W-:Y:S02]  /*2adc0*/  LOP3.LUT R4, R4, 0xfffffe00, RZ, 0xc0, !PT ;  /* 0xfffffe0004047812 */ /* 0x000fe400078ec0ff */
[----:B------:R-:W-:Y:S01]  /*2add0*/  LOP3.LUT R2, R2, 0x38, R6, 0xf8, !PT ;  /* 0x0000003802027812 */ /* 0x000fe200078ef806 */
[----:B------:R-:W-:Y:S01]  /*2ade0*/  IMAD.SHL.U32 R6, R8, 0x400, RZ ;  /* 0x0000040008067824 */ /* 0x000fe200078e00ff */
[----:B------:R-:W-:Y:S02]  /*2adf0*/  LOP3.LUT R8, R4, R9, R3, 0xf6, !PT ;  /* 0x0000000904087212 */ /* 0x000fe400078ef603 */
[----:B------:R-:W-:Y:S02]  /*2ae00*/  LOP3.LUT R3, R2, R3, RZ, 0x3c, !PT ;  /* 0x0000000302037212 */ /* 0x000fe400078e3cff */
[----:B------:R-:W-:Y:S01]  /*2ae10*/  LOP3.LUT R2, R6, 0xffffe000, RZ, 0xc0, !PT ;  /* 0xffffe00006027812 */ /* 0x000fe200078ec0ff */
[----:B----45:R-:W-:-:S03]  /*2ae20*/  IMAD.WIDE.U32 R36, R8, 0x2, R38 ;  /* 0x0000000208247825 */ /* 0x030fc600078e0026 */
[----:B------:R-:W-:Y:S02]  /*2ae30*/  IADD3 R2, R3, R2, R4 ;  /* 0x0000000203027210 */ /* 0x000fe40007ffe004 */
[----:B------:R-:W2:Y:S03]  /*2ae40*/  LD.E.128 R16, [R36.64] ;  /* 0x0000000424107980 */ /* 0x000ea6000c101d00 */
[----:B------:R-:W-:-:S05]  /*2ae50*/  IMAD.WIDE.U32 R34, R2, 0x2, R38 ;  /* 0x0000000202227825 */ /* 0x000fca00078e0026 */
[----:B------:R-:W3:Y:S01]  /*2ae60*/  LD.E.128 R8, [R34.64] ;  /* 0x0000000422087980 */ /* 0x000ee2000c101d00 */
[----:B------:R-:W-:Y:S02]  /*2ae70*/  SHF.R.U64 R13, R68, 0x10, R69 ;  /* 0x00000010440d7819 */ /* 0x000fe40000001245 */
[----:B------:R-:W-:Y:S02]  /*2ae80*/  SHF.R.U64 R2, R64, 0x10, R65 ;  /* 0x0000001040027819 */ /* 0x000fe40000001241 */
[----:B------:R-:W-:Y:S02]  /*2ae90*/  SHF.R.U64 R15, R70, 0x10, R71 ;  /* 0x00000010460f7819 */ /* 0x000fe40000001247 */
[----:B------:R-:W-:Y:S02]  /*2aea0*/  PRMT R25, R109, 0x5432, R13 ;  /* 0x000054326d197816 */ /* 0x000fe4000000000d */
[----:B------:R-:W-:Y:S02]  /*2aeb0*/  SHF.R.U32.HI R14, RZ, 0x10, R69 ;  /* 0x00000010ff0e7819 */ /* 0x000fe40000011645 */
[----:B------:R-:W-:Y:S01]  /*2aec0*/  PRMT R32, R111, 0x5432, R2 ;  /* 0x000054326f207816 */ /* 0x000fe20000000002 */
[----:B------:R-:W-:Y:S01]  /*2aed0*/  IMAD.U32 R33, R25, 0x10000, RZ ;  /* 0x0001000019217824 */ /* 0x000fe200078e00ff */
[----:B------:R-:W-:-:S02]  /*2aee0*/  PRMT R23, R110, 0x5432, R15 ;  /* 0x000054326e177816 */ /* 0x000fc4000000000f */
[----:B------:R-:W-:Y:S02]  /*2aef0*/  PRMT R24, R109, 0x5410, R14 ;  /* 0x000054106d187816 */ /* 0x000fe4000000000e */
[--C-:B------:R-:W-:Y:S02]  /*2af00*/  SHF.R.U64 R4, R66, 0x10, R67.reuse ;  /* 0x0000001042047819 */ /* 0x100fe40000001243 */
[----:B------:R-:W-:Y:S02]  /*2af10*/  SHF.R.U32.HI R6, RZ, 0x10, R67 ;  /* 0x00000010ff067819 */ /* 0x000fe40000011643 */
[----:B------:R-:W-:Y:S02]  /*2af20*/  LOP3.LUT R25, R25, 0xffff0000, RZ, 0xc0, !PT ;  /* 0xffff000019197812 */ /* 0x000fe400078ec0ff */
[----:B------:R-:W-:Y:S02]  /*2af30*/  SHF.R.U32.HI R3, RZ, 0x10, R65 ;  /* 0x00000010ff037819 */ /* 0x000fe40000011641 */
[----:B------:R-:W-:-:S02]  /*2af40*/  PRMT R27, R112, 0x5432, R4 ;  /* 0x00005432701b7816 */ /* 0x000fc40000000004 */
[----:B------:R-:W-:Y:S02]  /*2af50*/  PRMT R26, R112, 0x5410, R6 ;  /* 0x00005410701a7816 */ /* 0x000fe40000000006 */
[----:B------:R-:W-:Y:S02]  /*2af60*/  PRMT R31, R111, 0x5410, R3 ;  /* 0x000054106f1f7816 */ /* 0x000fe40000000003 */
[----:B------:R-:W-:-:S04]  /*2af70*/  SHF.R.U32.HI R22, RZ, 0x10, R71 ;  /* 0x00000010ff167819 */ /* 0x000fc80000011647 */
[----:B------:R-:W-:Y:S01]  /*2af80*/  PRMT R22, R110, 0x5410, R22 ;  /* 0x000054106e167816 */ /* 0x000fe20000000016 */
[C---:B--2---:R-:W-:Y:S01]  /*2af90*/  IMAD.U32 R28, R17.reuse, 0x10000, RZ ;  /* 0x00010000111c7824 */ /* 0x044fe200078e00ff */
[----:B------:R-:W-:Y:S01]  /*2afa0*/  LOP3.LUT R21, R17, 0xffff0000, RZ, 0xc0, !PT ;  /* 0xffff000011157812 */ /* 0x000fe200078ec0ff */
[C---:B------:R-:W-:Y:S01]  /*2afb0*/  IMAD.U32 R30, R16.reuse, 0x10000, RZ ;  /* 0x00010000101e7824 */ /* 0x040fe200078e00ff */
[----:B------:R-:W-:Y:S01]  /*2afc0*/  LOP3.LUT R29, R16, 0xffff0000, RZ, 0xc0, !PT ;  /* 0xffff0000101d7812 */ /* 0x000fe200078ec0ff */
[C---:B------:R-:W-:Y:S01]  /*2afd0*/  IMAD.U32 R20, R18.reuse, 0x10000, RZ ;  /* 0x0001000012147824 */ /* 0x040fe200078e00ff */
[----:B------:R-:W-:Y:S01]  /*2afe0*/  LOP3.LUT R17, R18, 0xffff0000, RZ, 0xc0, !PT ;  /* 0xffff000012117812 */ /* 0x000fe200078ec0ff */
[C---:B------:R-:W-:Y:S01]  /*2aff0*/  IMAD.U32 R16, R19.reuse, 0x10000, RZ ;  /* 0x0001000013107824 */ /* 0x040fe200078e00ff */
[----:B------:R-:W-:Y:S01]  /*2b000*/  LOP3.LUT R18, R19, 0xffff0000, RZ, 0xc0, !PT ;  /* 0xffff000013127812 */ /* 0x000fe200078ec0ff */
[C---:B---3--:R-:W-:Y:S01]  /*2b010*/  IMAD.U32 R15, R8.reuse, 0x10000, RZ ;  /* 0x00010000080f7824 */ /* 0x048fe200078e00ff */
[----:B------:R-:W-:Y:S01]  /*2b020*/  LOP3.LUT R14, R8, 0xffff0000, RZ, 0xc0, !PT ;  /* 0xffff0000080e7812 */ /* 0x000fe200078ec0ff */
[C---:B------:R-:W-:Y:S01]  /*2b030*/  IMAD.U32 R13, R9.reuse, 0x10000, RZ ;  /* 0x00010000090d7824 */ /* 0x040fe200078e00ff */
[----:B------:R-:W-:Y:S01]  /*2b040*/  LOP3.LUT R8, R9, 0xffff0000, RZ, 0xc0, !PT ;  /* 0xffff000009087812 */ /* 0x000fe200078ec0ff */
[----:B------:R-:W-:Y:S01]  /*2b050*/  IMAD.U32 R19, R32, 0x10000, RZ ;  /* 0x0001000020137824 */ /* 0x000fe200078e00ff */
[C---:B------:R-:W-:Y:S01]  /*2b060*/  LOP3.LUT R4, R10.reuse, 0xffff0000, RZ, 0xc0, !PT ;  /* 0xffff00000a047812 */ /* 0x040fe200078ec0ff */
[----:B------:R-:W-:Y:S01]  /*2b070*/  FMUL.FTZ R9, R15, R33 ;  /* 0x000000210f097220 */ /* 0x000fe20000410000 */
[----:B------:R-:W-:Y:S01]  /*2b080*/  LOP3.LUT R2, R11, 0xffff0000, RZ, 0xc0, !PT ;  /* 0xffff00000b027812 */ /* 0x000fe200078ec0ff */
[----:B------:R-:W-:-:S02]  /*2b090*/  IMAD.U32 R6, R10, 0x10000, RZ ;  /* 0x000100000a067824 */ /* 0x000fc400078e00ff */
[-C--:B------:R-:W-:Y:S02]  /*2b0a0*/  FMUL.FTZ R10, R15, R19.reuse ;  /* 0x000000130f0a7220 */ /* 0x080fe40000410000 */
[----:B------:R-:W-:Y:S01]  /*2b0b0*/  FFMA.FTZ R41, R30, R19, -R9 ;  /* 0x000000131e297223 */ /* 0x000fe20000010809 */
[----:B------:R-:W-:Y:S01]  /*2b0c0*/  LOP3.LUT R19, R32, 0xffff0000, RZ, 0xc0, !PT ;  /* 0xffff000020137812 */ /* 0x000fe200078ec0ff */
[----:B------:R-:W-:Y:S02]  /*2b0d0*/  FMUL.FTZ R9, R14, R25 ;  /* 0x000000190e097220 */ /* 0x000fe40000410000 */
[----:B------:R-:W-:Y:S02]  /*2b0e0*/  IMAD.U32 R32, R24, 0x10000, RZ ;  /* 0x0001000018207824 */ /* 0x000fe400078e00ff */
[----:B------:R-:W-:Y:S02]  /*2b0f0*/  IMAD.U32 R3, R11, 0x10000, RZ ;  /* 0x000100000b037824 */ /* 0x000fe400078e00ff */
[----:B------:R-:W-:-:S02]  /*2b100*/  FFMA.FTZ R33, R30, R33, R10 ;  /* 0x000000211e217223 */ /* 0x000fc4000001000a */
[-C--:B------:R-:W-:Y:S02]  /*2b110*/  FMUL.FTZ R11, R14, R19.reuse ;  /* 0x000000130e0b7220 */ /* 0x080fe40000410000 */
[----:B------:R-:W-:Y:S01]  /*2b120*/  FFMA.FTZ R30, R29, R19, -R9 ;  /* 0x000000131d1e7223 */ /* 0x000fe20000010809 */
[----:B------:R-:W-:Y:S01]  /*2b130*/  LOP3.LUT R19, R24, 0xffff0000, RZ, 0xc0, !PT ;  /* 0xffff000018137812 */ /* 0x000fe200078ec0ff */
[----:B------:R-:W-:Y:S02]  /*2b140*/  IMAD.U32 R15, R31, 0x10000, RZ ;  /* 0x000100001f0f7824 */ /* 0x000fe400078e00ff */
[----:B------:R-:W-:Y:S02]  /*2b150*/  FMUL.FTZ R10, R13, R32 ;  /* 0x000000200d0a7220 */ /* 0x000fe40000410000 */
[----:B------:R-:W-:Y:S01]  /*2b160*/  FFMA.FTZ R29, R29, R25, R11 ;  /* 0x000000191d1d7223 */ /* 0x000fe2000001000b */
[----:B------:R-:W-:Y:S01]  /*2b170*/  LOP3.LUT R11, R31, 0xffff0000, RZ, 0xc0, !PT ;  /* 0xffff00001f0b7812 */ /* 0x000fe200078ec0ff */
[----:B------:R-:W-:-:S02]  /*2b180*/  FMUL.FTZ R9, R13, R15 ;  /* 0x0000000f0d097220 */ /* 0x000fc40000410000 */
[----:B------:R-:W-:Y:S02]  /*2b190*/  FFMA.FTZ R25, R28, R15, -R10 ;  /* 0x0000000f1c197223 */ /* 0x000fe4000001080a */
[----:B------:R-:W-:Y:S02]  /*2b1a0*/  FMUL.FTZ R10, R8, R19 ;  /* 0x00000013080a7220 */ /* 0x000fe40000410000 */
[----:B------:R-:W-:Y:S02]  /*2b1b0*/  IMAD.U32 R14, R27, 0x10000, RZ ;  /* 0x000100001b0e7824 */ /* 0x000fe400078e00ff */
[C---:B------:R-:W-:Y:S01]  /*2b1c0*/  IMAD.U32 R13, R23.reuse, 0x10000, RZ ;  /* 0x00010000170d7824 */ /* 0x040fe200078e00ff */
[----:B------:R-:W-:Y:S01]  /*2b1d0*/  LOP3.LUT R23, R23, 0xffff0000, RZ, 0xc0, !PT ;  /* 0xffff000017177812 */ /* 0x000fe200078ec0ff */
[----:B------:R-:W-:Y:S02]  /*2b1e0*/  FFMA.FTZ R24, R28, R32, R9 ;  /* 0x000000201c187223 */ /* 0x000fe40000010009 */
[----:B------:R-:W-:-:S02]  /*2b1f0*/  FMUL.FTZ R9, R8, R11 ;  /* 0x0000000b08097220 */ /* 0x000fc40000410000 */
[----:B------:R-:W-:Y:S02]  /*2b200*/  FFMA.FTZ R15, R21, R11, -R10 ;  /* 0x0000000b150f7223 */ /* 0x000fe4000001080a */
[C---:B------:R-:W-:Y:S01]  /*2b210*/  IMAD.U32 R28, R22.reuse, 0x10000, RZ ;  /* 0x00010000161c7824 */ /* 0x040fe200078e00ff */
[----:B------:R-:W-:Y:S01]  /*2b220*/  LOP3.LUT R22, R22, 0xffff0000, RZ, 0xc0, !PT ;  /* 0xffff000016167812 */ /* 0x000fe200078ec0ff */
[----:B------:R-:W-:Y:S02]  /*2b230*/  IMAD.U32 R11, R26, 0x10000, RZ ;  /* 0x000100001a0b7824 */ /* 0x000fe400078e00ff */
[C---:B------:R-:W-:Y:S02]  /*2b240*/  FMUL.FTZ R8, R6.reuse, R13 ;  /* 0x0000000d06087220 */ /* 0x040fe40000410000 */
[----:B------:R-:W-:Y:S02]  /*2b250*/  FMUL.FTZ R10, R6, R14 ;  /* 0x0000000e060a7220 */ /* 0x000fe40000410000 */
[----:B------:R-:W-:-:S02]  /*2b260*/  FMUL.FTZ R6, R3, R28 ;  /* 0x0000001c03067220 */ /* 0x000fc40000410000 */
[C---:B------:R-:W-:Y:S02]  /*2b270*/  FFMA.FTZ R14, R20.reuse, R14, -R8 ;  /* 0x0000000e140e7223 */ /* 0x040fe40000010808 */
[----:B------:R-:W-:Y:S01]  /*2b280*/  FFMA.FTZ R10, R20, R13, R10 ;  /* 0x0000000d140a7223 */ /* 0x000fe2000001000a */
[----:B------:R-:W-:Y:S01]  /*2b290*/  LOP3.LUT R20, R27, 0xffff0000, RZ, 0xc0, !PT ;  /* 0xffff00001b147812 */ /* 0x000fe200078ec0ff */
[----:B------:R-:W-:Y:S02]  /*2b2a0*/  FMUL.FTZ R3, R3, R11 ;  /* 0x0000000b03037220 */ /* 0x000fe40000410000 */
[----:B------:R-:W-:Y:S01]  /*2b2b0*/  FFMA.FTZ R9, R21, R19, R9 ;  /* 0x0000001315097223 */ /* 0x000fe20000010009 */
[----:B------:R-:W-:Y:S01]  /*2b2c0*/  LOP3.LUT R19, R26, 0xffff0000, RZ, 0xc0, !PT ;  /* 0xffff00001a137812 */ /* 0x000fe200078ec0ff */
[C---:B------:R-:W-:Y:S02]  /*2b2d0*/  FFMA.FTZ R13, R16.reuse, R11, -R6 ;  /* 0x0000000b100d7223 */ /* 0x040fe40000010806 */
[----:B------:R-:W-:Y:S01]  /*2b2e0*/  FFMA.FTZ R11, R16, R28, R3 ;  /* 0x0000001c100b7223 */ /* 0x000fe20000010003 */
[----:B------:R-:W-:Y:S01]  /*2b2f0*/  F2FP.BF16.PACK_AB R16, R30, R41 ;  /* 0x000000291e10723e */ /* 0x000fe200000010ff */
[C---:B------:R-:W-:Y:S01]  /*2b300*/  FMUL.FTZ R3, R4.reuse, R23 ;  /* 0x0000001704037220 */ /* 0x040fe20000410000 */
[----:B------:R-:W-:Y:S01]  /*2b310*/  F2FP.BF16.PACK_AB R9, R9, R24 ;  /* 0x000000180909723e */ /* 0x000fe200000010ff */
[----:B------:R-:W-:-:S02]  /*2b320*/  FMUL.FTZ R4, R4, R20 ;  /* 0x0000001404047220 */ /* 0x000fc40000410000 */
[C---:B------:R-:W-:Y:S02]  /*2b330*/  FMUL.FTZ R6, R2.reuse, R22 ;  /* 0x0000001602067220 */ /* 0x040fe40000410000 */
[----:B------:R-:W-:Y:S02]  /*2b340*/  FMUL.FTZ R8, R2, R19 ;  /* 0x0000001302087220 */ /* 0x000fe40000410000 */
[C---:B------:R-:W-:Y:S02]  /*2b350*/  FFMA.FTZ R3, R17.reuse, R20, -R3 ;  /* 0x0000001411037223 */ /* 0x040fe40000010803 */
[----:B------:R-:W-:Y:S01]  /*2b360*/  FFMA.FTZ R2, R17, R23, R4 ;  /* 0x0000001711027223 */ /* 0x000fe20000010004 */
[----:B------:R-:W-:Y:S01]  /*2b370*/  F2FP.BF16.PACK_AB R17, R15, R25 ;  /* 0x000000190f11723e */ /* 0x000fe200000010ff */
[C---:B------:R-:W-:Y:S02]  /*2b380*/  FFMA.FTZ R6, R18.reuse, R19, -R6 ;  /* 0x0000001312067223 */ /* 0x040fe40000010806 */
[----:B------:R-:W-:Y:S01]  /*2b390*/  FFMA.FTZ R4, R18, R22, R8 ;  /* 0x0000001612047223 */ /* 0x000fe20000010008 */
[----:B------:R-:W-:-:S02]  /*2b3a0*/  F2FP.BF16.PACK_AB R18, R3, R14 ;  /* 0x0000000e0312723e */ /* 0x000fc400000010ff */
[----:B------:R-:W-:Y:S02]  /*2b3b0*/  F2FP.BF16.PACK_AB R19, R6, R13 ;  /* 0x0000000d0613723e */ /* 0x000fe400000010ff */
[----:B------:R-:W-:Y:S02]  /*2b3c0*/  F2FP.BF16.PACK_AB R8, R29, R33 ;  /* 0x000000211d08723e */ /* 0x000fe400000010ff */
[----:B------:R-:W-:Y:S01]  /*2b3d0*/  F2FP.BF16.PACK_AB R10, R2, R10 ;  /* 0x0000000a020a723e */ /* 0x000fe200000010ff */
[----:B------:R1:W-:Y:S01]  /*2b3e0*/  ST.E.128 [R36.64], R16 ;  /* 0x0000001024007985 */ /* 0x0003e2000c101d04 */
[----:B------:R-:W-:-:S05]  /*2b3f0*/  F2FP.BF16.PACK_AB R11, R4, R11 ;  /* 0x0000000b040b723e */ /* 0x000fca00000010ff */
[----:B------:R1:W-:Y:S02]  /*2b400*/  ST.E.128 [R34.64], R8 ;  /* 0x0000000822007985 */ /* 0x0003e4000c101d04 */
.L_x_2656:
[----:B------:R-:W-:Y:S05]  /*2b410*/  BSYNC B0 ;  /* 0x0000000000007941 */ /* 0x000fea0003800000 */
.L_x_2655:
        /* <DEDUP_REMOVED lines=9> */
[----:B------:R-:W-:-:S02]  /*2b4b0*/  LEA.HI R6, R6, R43, RZ, 0x3 ;  /* 0x0000002b06067211 */ /* 0x000fc400078f18ff */
[----:B------:R-:W-:Y:S01]  /*2b4c0*/  LOP3.LUT R2, R9, 0x1c0, RZ, 0xc0, !PT ;  /* 0x000001c009027812 */ /* 0x000fe200078ec0ff */
[----:B------:R-:W-:Y:S01]  /*2b4d0*/  IMAD.SHL.U32 R9, R3, 0x80, RZ ;  /* 0x0000008003097824 */ /* 0x000fe200078e00ff */
[----:B------:R-:W-:Y:S01]  /*2b4e0*/  LEA.HI R3, R0, R8, RZ, 0x1d ;  /* 0x0000000800037211 */ /* 0x000fe200078fe8ff */
[----:B------:R-:W-:Y:S01]  /*2b4f0*/  IMAD.SHL.U32 R10, R6, 0x40, RZ ;  /* 0x00000040060a7824 */ /* 0x000fe200078e00ff */
[----:B------:R-:W-:Y:S02]  /*2b500*/  LOP3.LUT R8, R2, 0x38, R4, 0xf8, !PT ;  /* 0x0000003802087812 */ /* 0x000fe400078ef804 */
[----:B------:R-:W-:Y:S02]  /*2b510*/  SHF.R.U32.HI R13, RZ, 0x3, R2 ;  /* 0x00000003ff0d7819 */ /* 0x000fe40000011602 */
[----:B------:R-:W-:Y:S02]  /*2b520*/  SHF.R.S32.HI R6, RZ, 0x1f, R3 ;  /* 0x0000001fff067819 */ /* 0x000fe40000011403 */
[----:B------:R-:W-:-:S02]  /*2b530*/  LOP3.LUT R11, R9, 0xffffe000, RZ, 0xc0, !PT ;  /* 0xffffe000090b7812 */ /* 0x000fc400078ec0ff */
[----:B------:R-:W-:Y:S01]  /*2b540*/  LOP3.LUT R9, R8, R13, RZ, 0x3c, !PT ;  /* 0x0000000d08097212 */ /* 0x000fe200078e3cff */
[----:B------:R-:W-:Y:S01]  /*2b550*/  IMAD.SHL.U32 R8, R3, 0x8, RZ ;  /* 0x0000000803087824 */ /* 0x000fe200078e00ff */
[----:B------:R-:W-:Y:S02]  /*2b560*/  LEA.HI R3, R6, R3, RZ, 0x3 ;  /* 0x0000000306037211 */ /* 0x000fe400078f18ff */
[----:B------:R-:W-:Y:S02]  /*2b570*/  LOP3.LUT R4, R10, 0xfffffe00, RZ, 0xc0, !PT ;  /* 0xfffffe000a047812 */ /* 0x000fe400078ec0ff */
[----:B------:R-:W-:Y:S01]  /*2b580*/  LOP3.LUT R6, R2, 0x38, R8, 0xf8, !PT ;  /* 0x0000003802067812 */ /* 0x000fe200078ef808 */
[----:B------:R-:W-:Y:S01]  /*2b590*/  IMAD.SHL.U32 R2, R3, 0x400, RZ ;  /* 0x0000040003027824 */ /* 0x000fe200078e00ff */
[----:B------:R-:W-:Y:S02]  /*2b5a0*/  IADD3 R9, R9, R11, R4 ;  /* 0x0000000b09097210 */ /* 0x000fe40007ffe004 */
[----:B------:R-:W-:-:S02]  /*2b5b0*/  LOP3.LUT R3, R6, R13, RZ, 0x3c, !PT ;  /* 0x0000000d06037212 */ /* 0x000fc400078e3cff */
        /* <DEDUP_REMOVED lines=96> */
.L_x_2654:
[----:B------:R-:W-:Y:S05]  /*2bbc0*/  BSYNC B1 ;  /* 0x0000000000017941 */ /* 0x000fea0003800000 */
.L_x_2653:
[----:B------:R-:W-:Y:S01]  /*2bbd0*/  IADD3 R4, R78, 0x60, RZ ;  /* 0x000000604e047810 */ /* 0x000fe20007ffe0ff */
[----:B-1----:R-:W-:Y:S02]  /*2bbe0*/  IMAD.MOV.U32 R2, RZ, RZ, R130 ;  /* 0x000000ffff027224 */ /* 0x002fe400078e0082 */
[----:B------:R-:W-:Y:S01]  /*2bbf0*/  IMAD.MOV.U32 R3, RZ, RZ, 0x0 ;  /* 0x00000000ff037424 */ /* 0x000fe200078e00ff */
[----:B------:R-:W-:-:S13]  /*2bc00*/  ISETP.GE.AND P0, PT, R4, R77, PT ;  /* 0x0000004d0400720c */ /* 0x000fda0003f06270 */
[----:B------:R-:W-:Y:S05]  /*2bc10*/  @P0 RET.REL.NODEC R2 `(_ZN7cutlass13device_kernelIN5flash19enable_sm80_to_sm89INS1_16FlashAttnFwdSm80INS1_25CollectiveMainloopFwdSm80ILi8ELi1ELb0EN4cute5tupleIJNS5_1CILi128EEENS7_ILi48EEENS7_ILi256EEEEEELi256ENS_10bfloat16_tEfNS_4arch4Sm80ELb0ELb1ELb1ELb1ELb1ELb1ELb1ELb1EEENS1_21CollectiveEpilogueFwdINS6_IJS8_SA_S9_EEENS6_IJNS7_ILi1EEESI_SI_EEESC_SE_Li256ELb1ELb1ELb1ELb0EEENS1_36VarlenDynamicPersistentTileSchedulerILi128ELi48ELi256ELi256ELb1ELb1ELb0ELb1ELb0ELb1EEEEEEEEEvNT_6ParamsE) ;  /* 0xfffd43e002000950 */ /* 0x000fea0003c3ffff */
[----:B------:R-:W-:Y:S01]  /*2bc20*/  ISETP.GE.AND P0, PT, R42, R0, PT ;  /* 0x000000002a00720c */ /* 0x000fe20003f06270 */
[----:B------:R-:W-:-:S12]  /*2bc30*/  BSSY B0, `(.L_x_2657) ;  /* 0x0000072000007945 */ /* 0x000fd80003800000 */
[----:B------:R-:W-:Y:S05]  /*2bc40*/  @P0 BRA `(.L_x_2658) ;  /* 0x0000070000000947 */ /* 0x000fea0003800000 */
[----:B------:R-:W-:Y:S01]  /*2bc50*/  SHF.R.S32.HI R3, RZ, 0x1f, R4 ;  /* 0x0000001fff037819 */ /* 0x000fe20000011404 */
        /* <DEDUP_REMOVED lines=23> */
[----:B------:R-:W-:Y:S02]  /*2bdd0*/  SHF.R.U32.HI R15, RZ, 0x10, R85 ;  /* 0x00000010ff0f7819 */ /* 0x000fe40000011655 */
[----:B------:R-:W-:Y:S02]  /*2bde0*/  PRMT R25, R79, 0x5432, R14 ;  /* 0x000054324f197816 */ /* 0x000fe4000000000e */
[----:B------:R-:W-:Y:S02]  /*2bdf0*/  SHF.R.U64 R6, R62, 0x10, R63 ;  /* 0x000000103e067819 */ /* 0x000fe4000000123f */
[----:B------:R-:W-:Y:S01]  /*2be00*/  PRMT R32, R119, 0x5432, R2 ;  /* 0x0000543277207816 */ /* 0x000fe20000000002 */
[----:B------:R-:W-:Y:S01]  /*2be10*/  IMAD.U32 R33, R25, 0x10000, RZ ;  /* 0x0001000019217824 */ /* 0x000fe200078e00ff */
[----:B------:R-:W-:-:S02]  /*2be20*/  PRMT R24, R79, 0x5410, R15 ;  /* 0x000054104f187816 */ /* 0x000fc4000000000f */
[----:B------:R-:W-:Y:S02]  /*2be30*/  SHF.R.U32.HI R3, RZ, 0x10, R61 ;  /* 0x00000010ff037819 */ /* 0x000fe4000001163d */
[C---:B------:R-:W-:Y:S02]  /*2be40*/  PRMT R27, R120.reuse, 0x5432, R6 ;  /* 0x00005432781b7816 */ /* 0x040fe40000000006 */
[----:B------:R-:W-:Y:S02]  /*2be50*/  SHF.R.U32.HI R13, RZ, 0x10, R63 ;  /* 0x00000010ff0d7819 */ /* 0x000fe4000001163f */
[----:B------:R-:W-:Y:S02]  /*2be60*/  PRMT R28, R119, 0x5410, R3 ;  /* 0x00005410771c7816 */ /* 0x000fe40000000003 */
[----:B------:R-:W-:Y:S02]  /*2be70*/  LOP3.LUT R25, R25, 0xffff0000, RZ, 0xc0, !PT ;  /* 0xffff000019197812 */ /* 0x000fe400078ec0ff */
[----:B------:R-:W-:-:S02]  /*2be80*/  PRMT R26, R120, 0x5410, R13 ;  /* 0x00005410781a7816 */ /* 0x000fc4000000000d */
[--C-:B------:R-:W-:Y:S02]  /*2be90*/  SHF.R.U64 R23, R86, 0x10, R87.reuse ;  /* 0x0000001056177819 */ /* 0x100fe40000001257 */
[----:B------:R-:W-:Y:S02]  /*2bea0*/  SHF.R.U32.HI R22, RZ, 0x10, R87 ;  /* 0x00000010ff167819 */ /* 0x000fe40000011657 */
[----:B------:R-:W-:Y:S02]  /*2beb0*/  LOP3.LUT R40, R24, 0xffff0000, RZ, 0xc0, !PT ;  /* 0xffff000018287812 */ /* 0x000fe400078ec0ff */
[C---:B------:R-:W-:Y:S02]  /*2bec0*/  PRMT R23, R118.reuse, 0x5432, R23 ;  /* 0x0000543276177816 */ /* 0x040fe40000000017 */
        /* <DEDUP_REMOVED lines=14> */
[----:B------:R-:W-:Y:S01]  /*2bfb0*/  LOP3.LUT R2, R11, 0xffff0000, RZ, 0xc0, !PT ;  /* 0xffff00000b027812 */ /* 0x000fe200078ec0ff */
[----:B------:R-:W-:-:S02]  /*2bfc0*/  FMUL.FTZ R10, R15, R33 ;  /* 0x000000210f0a7220 */ /* 0x000fc40000410000 */
[----:B------:R-:W-:Y:S02]  /*2bfd0*/  IMAD.U32 R3, R11, 0x10000, RZ ;  /* 0x000100000b037824 */ /* 0x000fe400078e00ff */
[-C--:B------:R-:W-:Y:S02]  /*2bfe0*/  FMUL.FTZ R11, R15, R19.reuse ;  /* 0x000000130f0b7220 */ /* 0x080fe40000410000 */
[----:B------:R-:W-:Y:S01]  /*2bff0*/  FFMA.FTZ R41, R31, R19, -R10 ;  /* 0x000000131f297223 */ /* 0x000fe2000001080a */
[----:B------:R-:W-:Y:S01]  /*2c000*/  LOP3.LUT R19, R32, 0xffff0000, RZ, 0xc0, !PT ;  /* 0xffff000020137812 */ /* 0x000fe200078ec0ff */
[C---:B------:R-:W-:Y:S01]  /*2c010*/  IMAD.U32 R13, R9.reuse, 0x10000, RZ ;  /* 0x00010000090d7824 */ /* 0x040fe200078e00ff */
[----:B------:R-:W-:Y:S01]  /*2c020*/  LOP3.LUT R9, R9, 0xffff0000, RZ, 0xc0, !PT ;  /* 0xffff000009097812 */ /* 0x000fe200078ec0ff */
[----:B------:R-:W-:Y:S02]  /*2c030*/  IMAD.U32 R32, R24, 0x10000, RZ ;  /* 0x0001000018207824 */ /* 0x000fe400078e00ff */
[----:B------:R-:W-:-:S02]  /*2c040*/  FMUL.FTZ R10, R14, R25 ;  /* 0x000000190e0a7220 */ /* 0x000fc40000410000 */
[----:B------:R-:W-:Y:S02]  /*2c050*/  IMAD.U32 R15, R28, 0x10000, RZ ;  /* 0x000100001c0f7824 */ /* 0x000fe400078e00ff */
[----:B------:R-:W-:Y:S02]  /*2c060*/  FFMA.FTZ R33, R31, R33, R11 ;  /* 0x000000211f217223 */ /* 0x000fe4000001000b */
[-C--:B------:R-:W-:Y:S02]  /*2c070*/  FMUL.FTZ R14, R14, R19.reuse ;  /* 0x000000130e0e7220 */ /* 0x080fe40000410000 */
[----:B------:R-:W-:Y:S02]  /*2c080*/  FFMA.FTZ R31, R30, R19, -R10 ;  /* 0x000000131e1f7223 */ /* 0x000fe4000001080a */
[C---:B------:R-:W-:Y:S02]  /*2c090*/  FMUL.FTZ R11, R13.reuse, R32 ;  /* 0x000000200d0b7220 */ /* 0x040fe40000410000 */
[----:B------:R-:W-:-:S02]  /*2c0a0*/  FMUL.FTZ R10, R13, R15 ;  /* 0x0000000f0d0a7220 */ /* 0x000fc40000410000 */
[----:B------:R-:W-:Y:S02]  /*2c0b0*/  FFMA.FTZ R30, R30, R25, R14 ;  /* 0x000000191e1e7223 */ /* 0x000fe4000001000e */
[C---:B------:R-:W-:Y:S01]  /*2c0c0*/  FFMA.FTZ R25, R29.reuse, R15, -R11 ;  /* 0x0000000f1d197223 */ /* 0x040fe2000001080b */
[----:B------:R-:W-:Y:S01]  /*2c0d0*/  LOP3.LUT R11, R28, 0xffff0000, RZ, 0xc0, !PT ;  /* 0xffff00001c0b7812 */ /* 0x000fe200078ec0ff */
[----:B------:R-:W-:Y:S02]  /*2c0e0*/  FFMA.FTZ R24, R29, R32, R10 ;  /* 0x000000201d187223 */ /* 0x000fe4000001000a */
[----:B------:R-:W-:Y:S02]  /*2c0f0*/  FMUL.FTZ R10, R9, R40 ;  /* 0x00000028090a7220 */ /* 0x000fe40000410000 */
[----:B------:R-:W-:Y:S02]  /*2c100*/  IMAD.U32 R15, R27, 0x10000, RZ ;  /* 0x000100001b0f7824 */ /* 0x000fe400078e00ff */
[C---:B------:R-:W-:Y:S01]  /*2c110*/  IMAD.U32 R13, R23.reuse, 0x10000, RZ ;  /* 0x00010000170d7824 */ /* 0x040fe200078e00ff */
[----:B------:R-:W-:Y:S01]  /*2c120*/  LOP3.LUT R23, R23, 0xffff0000, RZ, 0xc0, !PT ;  /* 0xffff000017177812 */ /* 0x000fe200078ec0ff */
[C---:B------:R-:W-:Y:S01]  /*2c130*/  IMAD.U32 R28, R22.reuse, 0x10000, RZ ;  /* 0x00010000161c7824 */ /* 0x040fe200078e00ff */
[----:B------:R-:W-:Y:S01]  /*2c140*/  LOP3.LUT R22, R22, 0xffff0000, RZ, 0xc0, !PT ;  /* 0xffff000016167812 */ /* 0x000fe200078ec0ff */
[----:B------:R-:W-:-:S02]  /*2c150*/  FMUL.FTZ R9, R9, R11 ;  /* 0x0000000b09097220 */ /* 0x000fc40000410000 */
[----:B------:R-:W-:Y:S02]  /*2c160*/  FFMA.FTZ R19, R21, R11, -R10 ;  /* 0x0000000b15137223 */ /* 0x000fe4000001080a */
[----:B------:R-:W-:Y:S02]  /*2c170*/  IMAD.U32 R14, R26, 0x10000, RZ ;  /* 0x000100001a0e7824 */ /* 0x000fe400078e00ff */
[C---:B------:R-:W-:Y:S02]  /*2c180*/  FMUL.FTZ R11, R8.reuse, R13 ;  /* 0x0000000d080b7220 */ /* 0x040fe40000410000 */
[----:B------:R-:W-:Y:S02]  /*2c190*/  FMUL.FTZ R10, R8, R15 ;  /* 0x0000000f080a7220 */ /* 0x000fe40000410000 */
[----:B------:R-:W-:Y:S02]  /*2c1a0*/  FMUL.FTZ R8, R3, R28 ;  /* 0x0000001c03087220 */ /* 0x000fe40000410000 */
[----:B------:R-:W-:Y:S01]  /*2c1b0*/  FFMA.FTZ R9, R21, R40, R9 ;  /* 0x0000002815097223 */ /* 0x000fe20000010009 */
[----:B------:R-:W-:Y:S01]  /*2c1c0*/  LOP3.LUT R21, R27, 0xffff0000, RZ, 0xc0, !PT ;  /* 0xffff00001b157812 */ /* 0x000fe200078ec0ff */
[----:B------:R-:W-:-:S02]  /*2c1d0*/  FMUL.FTZ R3, R3, R14 ;  /* 0x0000000e03037220 */ /* 0x000fc40000410000 */
[C---:B------:R-:W-:Y:S01]  /*2c1e0*/  FFMA.FTZ R15, R20.reuse, R15, -R11 ;  /* 0x0000000f140f7223 */ /* 0x040fe2000001080b */
[----:B------:R-:W-:Y:S01]  /*2c1f0*/  F2FP.BF16.PACK_AB R9, R9, R24 ;  /* 0x000000180909723e */ /* 0x000fe200000010ff */
[----:B------:R-:W-:Y:S01]  /*2c200*/  FFMA.FTZ R10, R20, R13, R10 ;  /* 0x0000000d140a7223 */ /* 0x000fe2000001000a */
[----:B------:R-:W-:Y:S01]  /*2c210*/  LOP3.LUT R20, R26, 0xffff0000, RZ, 0xc0, !PT ;  /* 0xffff00001a147812 */ /* 0x000fe200078ec0ff */
[----:B------:R-:W-:Y:S02]  /*2c220*/  FFMA.FTZ R13, R16, R28, R3 ;  /* 0x0000001c100d7223 */ /* 0x000fe40000010003 */
[----:B------:R-:W-:Y:S02]  /*2c230*/  FMUL.FTZ R3, R6, R23 ;  /* 0x0000001706037220 */ /* 0x000fe40000410000 */
[----:B------:R-:W-:Y:S01]  /*2c240*/  FFMA.FTZ R14, R16, R14, -R8 ;  /* 0x0000000e100e7223 */ /* 0x000fe20000010808 */
[----:B------:R-:W-:Y:S01]  /*2c250*/  F2FP.BF16.PACK_AB R16, R31, R41 ;  /* 0x000000291f10723e */ /* 0x000fe200000010ff */
[----:B------:R-:W-:-:S02]  /*2c260*/  FMUL.FTZ R6, R6, R21 ;  /* 0x0000001506067220 */ /* 0x000fc40000410000 */
[C---:B------:R-:W-:Y:S02]  /*2c270*/  FMUL.FTZ R11, R2.reuse, R22 ;  /* 0x00000016020b7220 */ /* 0x040fe40000410000 */
[-C--:B------:R-:W-:Y:S02]  /*2c280*/  FMUL.FTZ R8, R2, R20.reuse ;  /* 0x0000001402087220 */ /* 0x080fe40000410000 */
        /* <DEDUP_REMOVED lines=12> */
.L_x_2658:
[----:B------:R-:W-:Y:S05]  /*2c350*/  BSYNC B0 ;  /* 0x0000000000007941 */ /* 0x000fea0003800000 */
.L_x_2657:
[----:B------:R-:W-:Y:S01]  /*2c360*/  IADD3 R6, R42, 0x40, RZ ;  /* 0x000000402a067810 */ /* 0x000fe20007ffe0ff */
[----:B------:R-:W-:Y:S02]  /*2c370*/  IMAD.MOV.U32 R2, RZ, RZ, R130 ;  /* 0x000000ffff027224 */ /* 0x000fe400078e0082 */
[----:B------:R-:W-:Y:S01]  /*2c380*/  IMAD.MOV.U32 R3, RZ, RZ, 0x0 ;  /* 0x00000000ff037424 */ /* 0x000fe200078e00ff */
[----:B------:R-:W-:-:S13]  /*2c390*/  ISETP.GE.AND P0, PT, R6, R0, PT ;  /* 0x000000000600720c */ /* 0x000fda0003f06270 */
[----:B------:R-:W-:Y:S05]  /*2c3a0*/  @P0 RET.REL.NODEC R2 `(_ZN7cutlass13device_kernelIN5flash19enable_sm80_to_sm89INS1_16FlashAttnFwdSm80INS1_25CollectiveMainloopFwdSm80ILi8ELi1ELb0EN4cute5tupleIJNS5_1CILi128EEENS7_ILi48EEENS7_ILi256EEEEEELi256ENS_10bfloat16_tEfNS_4arch4Sm80ELb0ELb1ELb1ELb1ELb1ELb1ELb1ELb1EEENS1_21CollectiveEpilogueFwdINS6_IJS8_SA_S9_EEENS6_IJNS7_ILi1EEESI_SI_EEESC_SE_Li256ELb1ELb1ELb1ELb0EEENS1_36VarlenDynamicPersistentTileSchedulerILi128ELi48ELi256ELi256ELb1ELb1ELb0ELb1ELb0ELb1EEEEEEEEEvNT_6ParamsE) ;  /* 0xfffd3c5002000950 */ /* 0x000fea0003c3ffff */
[----:B------:R-:W-:Y:S01]  /*2c3b0*/  SHF.R.S32.HI R2, RZ, 0x1f, R6 ;  /* 0x0000001fff027819 */ /* 0x000fe20000011406 */
[----:B-1----:R-:W-:Y:S01]  /*2c3c0*/  IMAD.SHL.U32 R9, R4, 0x40, RZ ;  /* 0x0000004004097824 */ /* 0x002fe200078e00ff */
[----:B------:R-:W-:Y:S02]  /*2c3d0*/  SHF.R.S32.HI R10, RZ, 0x1f, R4 ;  /* 0x0000001fff0a7819 */ /* 0x000fe40000011404 */
[CC--:B------:R-:W-:Y:S02]  /*2c3e0*/  LEA.HI R3, R2.reuse, R6.reuse, RZ, 0x3 ;  /* 0x0000000602037211 */ /* 0x0c0fe400078f18ff */
[----:B------:R-:W-:Y:S02]  /*2c3f0*/  LEA.HI R6, R2, R6, RZ, 0x6 ;  /* 0x0000000602067211 */ /* 0x000fe400078f30ff */
[----:B------:R-:W-:Y:S02]  /*2c400*/  SHF.R.S32.HI R8, RZ, 0x3, R3 ;  /* 0x00000003ff087819 */ /* 0x000fe40000011403 */
[----:B------:R-:W-:-:S02]  /*2c410*/  LOP3.LUT R2, R9, 0x1c0, RZ, 0xc0, !PT ;  /* 0x000001c009027812 */ /* 0x000fc400078ec0ff */
[----:B------:R-:W-:Y:S01]  /*2c420*/  LEA.HI R9, R10, R4, RZ, 0x3 ;  /* 0x000000040a097211 */ /* 0x000fe200078f18ff */
[----:B------:R-:W-:Y:S01]  /*2c430*/  IMAD.SHL.U32 R4, R6, 0x80, RZ ;  /* 0x0000008006047824 */ /* 0x000fe200078e00ff */
[----:B------:R-:W-:Y:S02]  /*2c440*/  LEA.HI R0, R0, R8, RZ, 0x1d ;  /* 0x0000000800007211 */ /* 0x000fe400078fe8ff */
[----:B------:R-:W-:Y:S01]  /*2c450*/  LOP3.LUT R6, R2, 0x38, R3, 0xf8, !PT ;  /* 0x0000003802067812 */ /* 0x000fe200078ef803 */
[----:B------:R-:W-:Y:S01]  /*2c460*/  IMAD.SHL.U32 R3, R9, 0x40, RZ ;  /* 0x0000004009037824 */ /* 0x000fe200078e00ff */
[----:B------:R-:W-:Y:S02]  /*2c470*/  SHF.R.S32.HI R8, RZ, 0x1f, R0 ;  /* 0x0000001fff087819 */ /* 0x000fe40000011400 */
[----:B------:R-:W-:Y:S01]  /*2c480*/  LOP3.LUT R9, R4, 0xffffe000, RZ, 0xc0, !PT ;  /* 0xffffe00004097812 */ /* 0x000fe200078ec0ff */
[----:B------:R-:W-:Y:S01]  /*2c490*/  IMAD.SHL.U32 R4, R0, 0x8, RZ ;  /* 0x0000000800047824 */ /* 0x000fe200078e00ff */
[----:B------:R-:W-:-:S02]  /*2c4a0*/  LEA.HI R0, R8, R0, RZ, 0x3 ;  /* 0x0000000008007211 */ /* 0x000fc400078f18ff */
[----:B------:R-:W-:Y:S02]  /*2c4b0*/  SHF.R.U32.HI R10, RZ, 0x3, R2 ;  /* 0x00000003ff0a7819 */ /* 0x000fe40000011602 */
[----:B------:R-:W-:Y:S01]  /*2c4c0*/  LOP3.LUT R2, R2, 0x38, R4, 0xf8, !PT ;  /* 0x0000003802027812 */ /* 0x000fe200078ef804 */
[----:B------:R-:W-:Y:S01]  /*2c4d0*/  IMAD.SHL.U32 R0, R0, 0x400, RZ ;  /* 0x0000040000007824 */ /* 0x000fe200078e00ff */
[----:B------:R-:W-:Y:S02]  /*2c4e0*/  LOP3.LUT R3, R3, 0xfffffe00, RZ, 0xc0, !PT ;  /* 0xfffffe0003037812 */ /* 0x000fe400078ec0ff */
[-C--:B------:R-:W-:Y:S02]  /*2c4f0*/  LOP3.LUT R6, R6, R10.reuse, RZ, 0x3c, !PT ;  /* 0x0000000a06067212 */ /* 0x080fe400078e3cff */
[----:B------:R-:W-:Y:S02]  /*2c500*/  LOP3.LUT R2, R2, R10, RZ, 0x3c, !PT ;  /* 0x0000000a02027212 */ /* 0x000fe400078e3cff */
[----:B------:R-:W-:-:S02]  /*2c510*/  LOP3.LUT R0, R0, 0xffffe000, RZ, 0xc0, !PT ;  /* 0xffffe00000007812 */ /* 0x000fc400078ec0ff */
        /* <DEDUP_REMOVED lines=8> */
[----:B------:R-:W-:-:S02]  /*2c5a0*/  PRMT R23, R121, 0x5432, R6 ;  /* 0x0000543279177816 */ /* 0x000fc40000000006 */
[----:B------:R-:W-:Y:S02]  /*2c5b0*/  PRMT R30, R123, 0x5432, R0 ;  /* 0x000054327b1e7816 */ /* 0x000fe40000000000 */
[----:B------:R-:W-:Y:S01]  /*2c5c0*/  SHF.R.U32.HI R4, RZ, 0x10, R95 ;  /* 0x00000010ff047819 */ /* 0x000fe2000001165f */
[----:B------:R-:W-:Y:S01]  /*2c5d0*/  IMAD.U32 R31, R23, 0x10000, RZ ;  /* 0x00010000171f7824 */ /* 0x000fe200078e00ff */
[----:B------:R-:W-:Y:S02]  /*2c5e0*/  SHF.R.U32.HI R22, RZ, 0x10, R89 ;  /* 0x00000010ff167819 */ /* 0x000fe40000011659 */
[----:B------:R-:W-:Y:S02]  /*2c5f0*/  SHF.R.U32.HI R2, RZ, 0x10, R93 ;  /* 0x00000010ff027819 */ /* 0x000fe4000001165d */
[----:B----4-:R-:W-:Y:S02]  /*2c600*/  PRMT R24, R124, 0x5410, R4 ;  /* 0x000054107c187816 */ /* 0x010fe40000000004 */
[----:B------:R-:W-:-:S02]  /*2c610*/  SHF.R.U64 R3, R94, 0x10, R95 ;  /* 0x000000105e037819 */ /* 0x000fc4000000125f */
[----:B------:R-:W-:Y:S02]  /*2c620*/  PRMT R22, R121, 0x5410, R22 ;  /* 0x0000541079167816 */ /* 0x000fe40000000016 */
[----:B------:R-:W-:Y:S02]  /*2c630*/  PRMT R29, R123, 0x5410, R2 ;  /* 0x000054107b1d7816 */ /* 0x000fe40000000002 */
[----:B------:R-:W-:Y:S02]  /*2c640*/  LOP3.LUT R23, R23, 0xffff0000, RZ, 0xc0, !PT ;  /* 0xffff000017177812 */ /* 0x000fe400078ec0ff */
[----:B------:R-:W-:Y:S02]  /*2c650*/  PRMT R25, R124, 0x5432, R3 ;  /* 0x000054327c197816 */ /* 0x000fe40000000003 */
[--C-:B------:R-:W-:Y:S02]  /*2c660*/  SHF.R.U64 R21, R90, 0x10, R91.reuse ;  /* 0x000000105a157819 */ /* 0x100fe4000000125b */
[----:B------:R-:W-:-:S02]  /*2c670*/  SHF.R.U32.HI R20, RZ, 0x10, R91 ;  /* 0x00000010ff147819 */ /* 0x000fc4000001165b */
[----:B------:R-:W-:Y:S02]  /*2c680*/  LOP3.LUT R36, R22, 0xffff0000, RZ, 0xc0, !PT ;  /* 0xffff000016247812 */ /* 0x000fe400078ec0ff */
[C---:B------:R-:W-:Y:S02]  /*2c690*/  PRMT R21, R122.reuse, 0x5432, R21 ;  /* 0x000054327a157816 */ /* 0x040fe40000000015 */
[----:B------:R-:W-:Y:S01]  /*2c6a0*/  PRMT R20, R122, 0x5410, R20 ;  /* 0x000054107a147816 */ /* 0x000fe20000000014 */
[C---:B--2---:R-:W-:Y:S01]  /*2c6b0*/  IMAD.U32 R28, R16.reuse, 0x10000, RZ ;  /* 0x00010000101c7824 */ /* 0x044fe200078e00ff */
[----:B------:R-:W-:Y:S01]  /*2c6c0*/  LOP3.LUT R27, R16, 0xffff0000, RZ, 0xc0, !PT ;  /* 0xffff0000101b7812 */ /* 0x000fe200078ec0ff */
[C---:B------:R-:W-:Y:S01]  /*2c6d0*/  IMAD.U32 R16, R18.reuse, 0x10000, RZ ;  /* 0x0001000012107824 */ /* 0x040fe200078e00ff */
[----:B------:R-:W-:Y:S01]  /*2c6e0*/  LOP3.LUT R15, R18, 0xffff0000, RZ, 0xc0, !PT ;  /* 0xffff0000120f7812 */ /* 0x000fe200078ec0ff */
[C---:B---3--:R-:W-:Y:S01]  /*2c6f0*/  IMAD.U32 R13, R8.reuse, 0x10000, RZ ;  /* 0x00010000080d7824 */ /* 0x048fe200078e00ff */
[C---:B------:R-:W-:Y:S01]  /*2c700*/  LOP3.LUT R18, R19.reuse, 0xffff0000, RZ, 0xc0, !PT ;  /* 0xffff000013127812 */ /* 0x040fe200078ec0ff */
[----:B------:R-:W-:Y:S01]  /*2c710*/  IMAD.U32 R14, R19, 0x10000, RZ ;  /* 0x00010000130e7824 */ /* 0x000fe200078e00ff */
[----:B------:R-:W-:Y:S01]  /*2c720*/  LOP3.LUT R6, R8, 0xffff0000, RZ, 0xc0, !PT ;  /* 0xffff000008067812 */ /* 0x000fe200078ec0ff */
[C---:B------:R-:W-:Y:S01]  /*2c730*/  IMAD.U32 R19, R30.reuse, 0x10000, RZ ;  /* 0x000100001e137824 */ /* 0x040fe200078e00ff */
[C---:B------:R-:W-:Y:S01]  /*2c740*/  LOP3.LUT R8, R9.reuse, 0xffff0000, RZ, 0xc0, !PT ;  /* 0xffff000009087812 */ /* 0x040fe200078ec0ff */
[----:B------:R-:W-:Y:S01]  /*2c750*/  IMAD.U32 R4, R9, 0x10000, RZ ;  /* 0x0001000009047824 */ /* 0x000fe200078e00ff */
[----:B------:R-:W-:Y:S01]  /*2c760*/  LOP3.LUT R30, R30, 0xffff0000, RZ, 0xc0, !PT ;  /* 0xffff00001e1e7812 */ /* 0x000fe200078ec0ff */
[C---:B------:R-:W-:Y:S01]  /*2c770*/  FMUL.FTZ R9, R13.reuse, R31 ;  /* 0x0000001f0d097220 */ /* 0x040fe20000410000 */
[----:B------:R-:W-:Y:S01]  /*2c780*/  LOP3.LUT R2, R10, 0xffff0000, RZ, 0xc0, !PT ;  /* 0xffff00000a027812 */ /* 0x000fe200078ec0ff */
[----:B------:R-:W-:-:S02]  /*2c790*/  FMUL.FTZ R13, R13, R19 ;  /* 0x000000130d0d7220 */ /* 0x000fc40000410000 */
[----:B------:R-:W-:Y:S02]  /*2c7a0*/  FFMA.FTZ R37, R28, R19, -R9 ;  /* 0x000000131c257223 */ /* 0x000fe40000010809 */
[----:B------:R-:W-:Y:S01]  /*2c7b0*/  IMAD.U32 R3, R10, 0x10000, RZ ;  /* 0x000100000a037824 */ /* 0x000fe200078e00ff */
[C---:B------:R-:W-:Y:S01]  /*2c7c0*/  LOP3.LUT R10, R11.reuse, 0xffff0000, RZ, 0xc0, !PT ;  /* 0xffff00000b0a7812 */ /* 0x040fe200078ec0ff */
[----:B------:R-:W-:Y:S02]  /*2c7d0*/  IMAD.U32 R19, R22, 0x10000, RZ ;  /* 0x0001000016137824 */ /* 0x000fe400078e00ff */
[----:B------:R-:W-:Y:S02]  /*2c7e0*/  IMAD.U32 R0, R11, 0x10000, RZ ;  /* 0x000100000b007824 */ /* 0x000fe400078e00ff */
[----:B------:R-:W-:Y:S02]  /*2c7f0*/  FFMA.FTZ R31, R28, R31, R13 ;  /* 0x0000001f1c1f7223 */ /* 0x000fe4000001000d */
[----:B------:R-:W-:-:S02]  /*2c800*/  FMUL.FTZ R11, R6, R23 ;  /* 0x00000017060b7220 */ /* 0x000fc40000410000 */
[----:B------:R-:W-:Y:S02]  /*2c810*/  IMAD.U32 R13, R29, 0x10000, RZ ;  /* 0x000100001d0d7824 */ /* 0x000fe400078e00ff */
[-C--:B------:R-:W-:Y:S02]  /*2c820*/  FMUL.FTZ R9, R6, R30.reuse ;  /* 0x0000001e06097220 */ /* 0x080fe40000410000 */
[C---:B------:R-:W-:Y:S01]  /*2c830*/  IMAD.U32 R26, R17.reuse, 0x10000, RZ ;  /* 0x00010000111a7824 */ /* 0x040fe200078e00ff */
[----:B------:R-:W-:Y:S01]  /*2c840*/  LOP3.LUT R17, R17, 0xffff0000, RZ, 0xc0, !PT ;  /* 0xffff000011117812 */ /* 0x000fe200078ec0ff */
[C---:B------:R-:W-:Y:S02]  /*2c850*/  FMUL.FTZ R6, R4.reuse, R19 ;  /* 0x0000001304067220 */ /* 0x040fe40000410000 */
[----:B------:R-:W-:Y:S02]  /*2c860*/  FFMA.FTZ R30, R27, R30, -R11 ;  /* 0x0000001e1b1e7223 */ /* 0x000fe4000001080b */
[----:B------:R-:W-:-:S02]  /*2c870*/  FMUL.FTZ R4, R4, R13 ;  /* 0x0000000d04047220 */ /* 0x000fc40000410000 */
[----:B------:R-:W-:Y:S02]  /*2c880*/  FFMA.FTZ R27, R27, R23, R9 ;  /* 0x000000171b1b7223 */ /* 0x000fe40000010009 */
[C---:B------:R-:W-:Y:S01]  /*2c890*/  FFMA.FTZ R23, R26.reuse, R13, -R6 ;  /* 0x0000000d1a177223 */ /* 0x040fe20000010806 */
[----:B------:R-:W-:Y:S01]  /*2c8a0*/  LOP3.LUT R13, R29, 0xffff0000, RZ, 0xc0, !PT ;  /* 0xffff00001d0d7812 */ /* 0x000fe200078ec0ff */
[----:B------:R-:W-:Y:S02]  /*2c8b0*/  FFMA.FTZ R26, R26, R19, R4 ;  /* 0x000000131a1a7223 */ /* 0x000fe40000010004 */
[----:B------:R-:W-:Y:S02]  /*2c8c0*/  FMUL.FTZ R4, R8, R36 ;  /* 0x0000002408047220 */ /* 0x000fe40000410000 */
[C---:B------:R-:W-:Y:S01]  /*2c8d0*/  IMAD.U32 R19, R25.reuse, 0x10000, RZ ;  /* 0x0001000019137824 */ /* 0x040fe200078e00ff */
[----:B------:R-:W-:Y:S01]  /*2c8e0*/  LOP3.LUT R25, R25, 0xffff0000, RZ, 0xc0, !PT ;  /* 0xffff000019197812 */ /* 0x000fe200078ec0ff */
[C---:B------:R-:W-:Y:S01]  /*2c8f0*/  IMAD.U32 R22, R21.reuse, 0x10000, RZ ;  /* 0x0001000015167824 */ /* 0x040fe200078e00ff */
[----:B------:R-:W-:Y:S01]  /*2c900*/  LOP3.LUT R21, R21, 0xffff0000, RZ, 0xc0, !PT ;  /* 0xffff000015157812 */ /* 0x000fe200078ec0ff */
[C---:B------:R-:W-:Y:S01]  /*2c910*/  IMAD.U32 R28, R20.reuse, 0x10000, RZ ;  /* 0x00010000141c7824 */ /* 0x040fe200078e00ff */
[----:B------:R-:W-:Y:S01]  /*2c920*/  LOP3.LUT R20, R20, 0xffff0000, RZ, 0xc0, !PT ;  /* 0xffff000014147812 */ /* 0x000fe200078ec0ff */
[----:B------:R-:W-:-:S02]  /*2c930*/  FMUL.FTZ R8, R8, R13 ;  /* 0x0000000d08087220 */ /* 0x000fc40000410000 */
[C---:B------:R-:W-:Y:S01]  /*2c940*/  IMAD.U32 R11, R24.reuse, 0x10000, RZ ;  /* 0x00010000180b7824 */ /* 0x040fe200078e00ff */
[----:B------:R-:W-:Y:S01]  /*2c950*/  LOP3.LUT R24, R24, 0xffff0000, RZ, 0xc0, !PT ;  /* 0xffff000018187812 */ /* 0x000fe200078ec0ff */
[----:B------:R-:W-:Y:S02]  /*2c960*/  FFMA.FTZ R13, R17, R13, -R4 ;  /* 0x0000000d110d7223 */ /* 0x000fe40000010804 */
[C---:B------:R-:W-:Y:S02]  /*2c970*/  FMUL.FTZ R6, R3.reuse, R22 ;  /* 0x0000001603067220 */ /* 0x040fe40000410000 */
[----:B------:R-:W-:Y:S02]  /*2c980*/  FMUL.FTZ R4, R3, R19 ;  /* 0x0000001303047220 */ /* 0x000fe40000410000 */
[C---:B------:R-:W-:Y:S02]  /*2c990*/  FMUL.FTZ R3, R0.reuse, R28 ;  /* 0x0000001c00037220 */ /* 0x040fe40000410000 */
[----:B------:R-:W-:-:S02]  /*2c9a0*/  FMUL.FTZ R0, R0, R11 ;  /* 0x0000000b00007220 */ /* 0x000fc40000410000 */
[----:B------:R-:W-:Y:S02]  /*2c9b0*/  FFMA.FTZ R3, R14, R11, -R3 ;  /* 0x0000000b0e037223 */ /* 0x000fe40000010803 */
[----:B------:R-:W-:Y:S02]  /*2c9c0*/  FFMA.FTZ R6, R16, R19, -R6 ;  /* 0x0000001310067223 */ /* 0x000fe40000010806 */
[----:B------:R-:W-:Y:S02]  /*2c9d0*/  FFMA.FTZ R14, R14, R28, R0 ;  /* 0x0000001c0e0e7223 */ /* 0x000fe40000010000 */
[----:B------:R-:W-:Y:S02]  /*2c9e0*/  FMUL.FTZ R0, R2, R21 ;  /* 0x0000001502007220 */ /* 0x000fe40000410000 */
[----:B------:R-:W-:Y:S02]  /*2c9f0*/  FMUL.FTZ R19, R10, R20 ;  /* 0x000000140a137220 */ /* 0x000fe40000410000 */
[----:B------:R-:W-:-:S02]  /*2ca00*/  FMUL.FTZ R2, R2, R25 ;  /* 0x0000001902027220 */ /* 0x000fc40000410000 */
[-C--:B------:R-:W-:Y:S02]  /*2ca10*/  FMUL.FTZ R11, R10, R24.reuse ;  /* 0x000000180a0b7220 */ /* 0x080fe40000410000 */
[----:B------:R-:W-:Y:S02]  /*2ca20*/  FFMA.FTZ R0, R15, R25, -R0 ;  /* 0x000000190f007223 */ /* 0x000fe40000010800 */
[----:B------:R-:W-:Y:S02]  /*2ca30*/  FFMA.FTZ R19, R18, R24, -R19 ;  /* 0x0000001812137223 */ /* 0x000fe40000010813 */
[----:B------:R-:W-:Y:S01]  /*2ca40*/  FFMA.FTZ R9, R17, R36, R8 ;  /* 0x0000002411097223 */ /* 0x000fe20000010008 */
[----:B------:R-:W-:Y:S01]  /*2ca50*/  F2FP.BF16.PACK_AB R17, R13, R23 ;  /* 0x000000170d11723e */ /* 0x000fe200000010ff */
[----:B------:R-:W-:Y:S01]  /*2ca60*/  FFMA.FTZ R4, R16, R22, R4 ;  /* 0x0000001610047223 */ /* 0x000fe20000010004 */
[----:B------:R-:W-:Y:S01]  /*2ca70*/  F2FP.BF16.PACK_AB R16, R30, R37 ;  /* 0x000000251e10723e */ /* 0x000fe200000010ff */
[----:B------:R-:W-:Y:S01]  /*2ca80*/  FFMA.FTZ R10, R15, R21, R2 ;  /* 0x000000150f0a7223 */ /* 0x000fe20000010002 */
[----:B------:R-:W-:Y:S01]  /*2ca90*/  F2FP.BF16.PACK_AB R19, R19, R3 ;  /* 0x000000031313723e */ /* 0x000fe200000010ff */
[----:B------:R-:W-:Y:S01]  /*2caa0*/  FFMA.FTZ R11, R18, R20, R11 ;  /* 0x00000014120b7223 */ /* 0x000fe2000001000b */
[----:B------:R-:W-:Y:S01]  /*2cab0*/  F2FP.BF16.PACK_AB R18, R0, R6 ;  /* 0x000000060012723e */ /* 0x000fe200000010ff */
[----:B------:R-:W-:Y:S01]  /*2cac0*/  IMAD.MOV.U32 R2, RZ, RZ, R130 ;  /* 0x000000ffff027224 */ /* 0x000fe200078e0082 */
[----:B------:R-:W-:Y:S01]  /*2cad0*/  F2FP.BF16.PACK_AB R8, R27, R31 ;  /* 0x0000001f1b08723e */ /* 0x000fe200000010ff */
[----:B------:R-:W-:Y:S01]  /*2cae0*/  IMAD.MOV.U32 R3, RZ, RZ, 0x0 ;  /* 0x00000000ff037424 */ /* 0x000fe200078e00ff */
[----:B------:R-:W-:Y:S01]  /*2caf0*/  F2FP.BF16.PACK_AB R9, R9, R26 ;  /* 0x0000001a0909723e */ /* 0x000fe200000010ff */
[----:B------:R1:W-:Y:S01]  /*2cb00*/  ST.E.128 [R34.64], R16 ;  /* 0x0000001022007985 */ /* 0x0003e2000c101d04 */
[----:B------:R-:W-:-:S02]  /*2cb10*/  F2FP.BF16.PACK_AB R10, R10, R4 ;  /* 0x000000040a0a723e */ /* 0x000fc400000010ff */
[----:B------:R-:W-:-:S05]  /*2cb20*/  F2FP.BF16.PACK_AB R11, R11, R14 ;  /* 0x0000000e0b0b723e */ /* 0x000fca00000010ff */
[----:B------:R1:W-:Y:S01]  /*2cb30*/  ST.E.128 [R32.64], R8 ;  /* 0x0000000820007985 */ /* 0x0003e2000c101d04 */
[----:B------:R-:W-:Y:S05]  /*2cb40*/  RET.REL.NODEC R2 `(_ZN7cutlass13device_kernelIN5flash19enable_sm80_to_sm89INS1_16FlashAttnFwdSm80INS1_25CollectiveMainloopFwdSm80ILi8ELi1ELb0EN4cute5tupleIJNS5_1CILi128EEENS7_ILi48EEENS7_ILi256EEEEEELi256ENS_10bfloat16_tEfNS_4arch4Sm80ELb0ELb1ELb1ELb1ELb1ELb1ELb1ELb1EEENS1_21CollectiveEpilogueFwdINS6_IJS8_SA_S9_EEENS6_IJNS7_ILi1EEESI_SI_EEESC_SE_Li256ELb1ELb1ELb1ELb0EEENS1_36VarlenDynamicPersistentTileSchedulerILi128ELi48ELi256ELi256ELb1ELb1ELb0ELb1ELb0ELb1EEEEEEEEEvNT_6ParamsE) ;  /* 0xfffd34b002007950 */ /* 0x000fea0003c3ffff */
.L_x_2585:
[----:B------:R-:W-:Y:S01]  /*2cb50*/  IMAD.MOV.U32 R235, RZ, RZ, R32 ;  /* 0x000000ffffeb7224 */ /* 0x000fe200078e0020 */
[----:B------:R-:W-:Y:S01]  /*2cb60*/  MOV R2, RZ ;  /* 0x000000ff00027202 */ /* 0x000fe20000000f00 */
[----:B------:R-:W-:Y:S01]  /*2cb70*/  IMAD.MOV.U32 R236, RZ, RZ, 0x181f ;  /* 0x0000181fffec7424 */ /* 0x000fe200078e00ff */
[----:B------:R-:W-:Y:S02]  /*2cb80*/  MOV R3, 0x2cba0 ;  /* 0x0002cba000037802 */ /* 0x000fe40000000f00 */
[----:B------:R-:W-:Y:S05]  /*2cb90*/  CALL.REL.NOINC `($__internal_40_$__cuda_sm70_shflsync_idx_p) ;  /* 0x00000d5000007944 */ /* 0x000fea0003c00000 */
[----:B------:R-:W-:Y:S01]  /*2cba0*/  MOV R6, R237 ;  /* 0x000000ed00067202 */ /* 0x000fe20000000f00 */
[----:B------:R-:W-:Y:S05]  /*2cbb0*/  BRA `(.L_x_2659) ;  /* 0xffff640000007947 */ /* 0x000fea000383ffff */
.L_x_2586:
[----:B------:R-:W-:Y:S01]  /*2cbc0*/  IMAD.MOV.U32 R235, RZ, RZ, R33 ;  /* 0x000000ffffeb7224 */ /* 0x000fe200078e0021 */
[----:B------:R-:W-:Y:S01]  /*2cbd0*/  MOV R2, RZ ;  /* 0x000000ff00027202 */ /* 0x000fe20000000f00 */
[----:B------:R-:W-:Y:S01]  /*2cbe0*/  IMAD.MOV.U32 R236, RZ, RZ, 0x181f ;  /* 0x0000181fffec7424 */ /* 0x000fe200078e00ff */
[----:B------:R-:W-:Y:S02]  /*2cbf0*/  MOV R3, 0x2cc10 ;  /* 0x0002cc1000037802 */ /* 0x000fe40000000f00 */
[----:B-12---:R-:W-:Y:S05]  /*2cc00*/  CALL.REL.NOINC `($__internal_40_$__cuda_sm70_shflsync_idx_p) ;  /* 0x00000ce000007944 */ /* 0x006fea0003c00000 */
[----:B------:R-:W-:Y:S01]  /*2cc10*/  IMAD.MOV.U32 R235, RZ, RZ, R26 ;  /* 0x000000ffffeb7224 */ /* 0x000fe200078e001a */
[----:B------:R-:W-:Y:S01]  /*2cc20*/  MOV R2, RZ ;  /* 0x000000ff00027202 */ /* 0x000fe20000000f00 */
[----:B------:R-:W-:Y:S01]  /*2cc30*/  IMAD.MOV.U32 R236, RZ, RZ, 0x181f ;  /* 0x0000181fffec7424 */ /* 0x000fe200078e00ff */
[----:B------:R-:W-:Y:S01]  /*2cc40*/  MOV R8, R237 ;  /* 0x000000ed00087202 */ /* 0x000fe20000000f00 */
[----:B------:R-:W-:Y:S01]  /*2cc50*/  IMAD.MOV.U32 R9, RZ, RZ, R6 ;  /* 0x000000ffff097224 */ /* 0x000fe200078e0006 */
[----:B------:R-:W-:-:S02]  /*2cc60*/  MOV R3, 0x2cc80 ;  /* 0x0002cc8000037802 */ /* 0x000fc40000000f00 */
[----:B------:R-:W-:Y:S05]  /*2cc70*/  CALL.REL.NOINC `($__internal_40_$__cuda_sm70_shflsync_idx_p) ;  /* 0x00000c7000007944 */ /* 0x000fea0003c00000 */
[----:B------:R-:W-:Y:S01]  /*2cc80*/  IMAD.MOV.U32 R10, RZ, RZ, R237 ;  /* 0x000000ffff0a7224 */ /* 0x000fe200078e00ed */
[----:B------:R-:W-:Y:S01]  /*2cc90*/  MOV R2, RZ ;  /* 0x000000ff00027202 */ /* 0x000fe20000000f00 */
[----:B------:R-:W-:Y:S01]  /*2cca0*/  IMAD.MOV.U32 R235, RZ, RZ, R34 ;  /* 0x000000ffffeb7224 */ /* 0x000fe200078e0022 */
[----:B------:R-:W-:-:S02]  /*2ccb0*/  MOV R236, 0x181f ;  /* 0x0000181f00ec7802 */ /* 0x000fc40000000f00 */
[----:B------:R-:W-:Y:S02]  /*2ccc0*/  MOV R3, 0x2cce0 ;  /* 0x0002cce000037802 */ /* 0x000fe40000000f00 */
[----:B------:R-:W-:Y:S05]  /*2ccd0*/  CALL.REL.NOINC `($__internal_40_$__cuda_sm70_shflsync_idx_p) ;  /* 0x00000c1000007944 */ /* 0x000fea0003c00000 */
[----:B------:R-:W-:Y:S01]  /*2cce0*/  MOV R2, R237 ;  /* 0x000000ed00027202 */ /* 0x000fe20000000f00 */
[----:B------:R-:W-:Y:S05]  /*2ccf0*/  BRA `(.L_x_2660) ;  /* 0xffff631000007947 */ /* 0x000fea000383ffff */
.L_x_2589:
[----:B------:R-:W-:Y:S01]  /*2cd00*/  IMAD.MOV.U32 R235, RZ, RZ, R32 ;  /* 0x000000ffffeb7224 */ /* 0x000fe200078e0020 */
[----:B------:R-:W-:Y:S01]  /*2cd10*/  MOV R2, 0x1 ;  /* 0x0000000100027802 */ /* 0x000fe20000000f00 */
[----:B------:R-:W-:Y:S01]  /*2cd20*/  IMAD.MOV.U32 R236, RZ, RZ, 0x181f ;  /* 0x0000181fffec7424 */ /* 0x000fe200078e00ff */
[----:B------:R-:W-:Y:S02]  /*2cd30*/  MOV R3, 0x2cd50 ;  /* 0x0002cd5000037802 */ /* 0x000fe40000000f00 */
[----:B---3--:R-:W-:Y:S05]  /*2cd40*/  CALL.REL.NOINC `($__internal_40_$__cuda_sm70_shflsync_idx_p) ;  /* 0x00000ba000007944 */ /* 0x008fea0003c00000 */
[----:B------:R-:W-:Y:S01]  /*2cd50*/  IMAD.MOV.U32 R6, RZ, RZ, R237 ;  /* 0x000000ffff067224 */ /* 0x000fe200078e00ed */
[----:B------:R-:W-:Y:S01]  /*2cd60*/  MOV R2, 0x1 ;  /* 0x0000000100027802 */ /* 0x000fe20000000f00 */
[----:B------:R-:W-:Y:S01]  /*2cd70*/  IMAD.MOV.U32 R235, RZ, RZ, R33 ;  /* 0x000000ffffeb7224 */ /* 0x000fe200078e0021 */
[----:B------:R-:W-:Y:S02]  /*2cd80*/  MOV R236, 0x181f ;  /* 0x0000181f00ec7802 */ /* 0x000fe40000000f00 */
[----:B------:R-:W-:Y:S02]  /*2cd90*/  MOV R3, 0x2cdb0 ;  /* 0x0002cdb000037802 */ /* 0x000fe40000000f00 */
[----:B------:R-:W-:Y:S05]  /*2cda0*/  CALL.REL.NOINC `($__internal_40_$__cuda_sm70_shflsync_idx_p) ;  /* 0x00000b4000007944 */ /* 0x000fea0003c00000 */
[----:B------:R-:W-:Y:S01]  /*2cdb0*/  IMAD.MOV.U32 R235, RZ, RZ, R26 ;  /* 0x000000ffffeb7224 */ /* 0x000fe200078e001a */
[----:B------:R-:W-:Y:S01]  /*2cdc0*/  MOV R2, 0x1 ;  /* 0x0000000100027802 */ /* 0x000fe20000000f00 */
[----:B------:R-:W-:Y:S01]  /*2cdd0*/  IMAD.MOV.U32 R236, RZ, RZ, 0x181f ;  /* 0x0000181fffec7424 */ /* 0x000fe200078e00ff */
[----:B------:R-:W-:Y:S01]  /*2cde0*/  MOV R8, R237 ;  /* 0x000000ed00087202 */ /* 0x000fe20000000f00 */
[----:B------:R-:W-:Y:S01]  /*2cdf0*/  IMAD.MOV.U32 R9, RZ, RZ, R6 ;  /* 0x000000ffff097224 */ /* 0x000fe200078e0006 */
[----:B------:R-:W-:-:S02]  /*2ce00*/  MOV R3, 0x2ce20 ;  /* 0x0002ce2000037802 */ /* 0x000fc40000000f00 */
[----:B------:R-:W-:Y:S05]  /*2ce10*/  CALL.REL.NOINC `($__internal_40_$__cuda_sm70_shflsync_idx_p) ;  /* 0x00000ad000007944 */ /* 0x000fea0003c00000 */
        /* <DEDUP_REMOVED lines=8> */
.L_x_2592:
[----:B------:R-:W-:Y:S01]  /*2cea0*/  IMAD.MOV.U32 R235, RZ, RZ, R32 ;  /* 0x000000ffffeb7224 */ /* 0x000fe200078e0020 */
[----:B------:R-:W-:Y:S01]  /*2ceb0*/  MOV R2, 0x2 ;  /* 0x0000000200027802 */ /* 0x000fe20000000f00 */
[----:B------:R-:W-:Y:S01]  /*2cec0*/  IMAD.MOV.U32 R236, RZ, RZ, 0x181f ;  /* 0x0000181fffec7424 */ /* 0x000fe200078e00ff */
[----:B------:R-:W-:Y:S02]  /*2ced0*/  MOV R3, 0x2cef0 ;  /* 0x0002cef000037802 */ /* 0x000fe40000000f00 */
[----:B--2---:R-:W-:Y:S05]  /*2cee0*/  CALL.REL.NOINC `($__internal_40_$__cuda_sm70_shflsync_idx_p) ;  /* 0x00000a0000007944 */ /* 0x004fea0003c00000 */
[----:B------:R-:W-:Y:S01]  /*2cef0*/  MOV R6, R237 ;  /* 0x000000ed00067202 */ /* 0x000fe20000000f00 */
[----:B------:R-:W-:Y:S05]  /*2cf00*/  BRA `(.L_x_2662) ;  /* 0xffff6b9000007947 */ /* 0x000fea000383ffff */
.L_x_2593:
[----:B------:R-:W-:Y:S01]  /*2cf10*/  IMAD.MOV.U32 R235, RZ, RZ, R33 ;  /* 0x000000ffffeb7224 */ /* 0x000fe200078e0021 */
[----:B------:R-:W-:Y:S01]  /*2cf20*/  MOV R2, 0x2 ;  /* 0x0000000200027802 */ /* 0x000fe20000000f00 */
[----:B------:R-:W-:Y:S01]  /*2cf30*/  IMAD.MOV.U32 R236, RZ, RZ, 0x181f ;  /* 0x0000181fffec7424 */ /* 0x000fe200078e00ff */
[----:B------:R-:W-:Y:S02]  /*2cf40*/  MOV R3, 0x2cf60 ;  /* 0x0002cf6000037802 */ /* 0x000fe40000000f00 */
[----:B-123--:R-:W-:Y:S05]  /*2cf50*/  CALL.REL.NOINC `($__internal_40_$__cuda_sm70_shflsync_idx_p) ;  /* 0x0000099000007944 */ /* 0x00efea0003c00000 */
        /* <DEDUP_REMOVED lines=15> */
.L_x_2596:
[----:B------:R-:W-:Y:S01]  /*2d050*/  IMAD.MOV.U32 R235, RZ, RZ, R32 ;  /* 0x000000ffffeb7224 */ /* 0x000fe200078e0020 */
[----:B------:R-:W-:Y:S01]  /*2d060*/  MOV R2, 0x3 ;  /* 0x0000000300027802 */ /* 0x000fe20000000f00 */
[----:B------:R-:W-:Y:S01]  /*2d070*/  IMAD.MOV.U32 R236, RZ, RZ, 0x181f ;  /* 0x0000181fffec7424 */ /* 0x000fe200078e00ff */
[----:B------:R-:W-:Y:S02]  /*2d080*/  MOV R3, 0x2d0a0 ;  /* 0x0002d0a000037802 */ /* 0x000fe40000000f00 */
[----:B----4-:R-:W-:Y:S05]  /*2d090*/  CALL.REL.NOINC `($__internal_40_$__cuda_sm70_shflsync_idx_p) ;  /* 0x0000085000007944 */ /* 0x010fea0003c00000 */
[----:B------:R-:W-:Y:S01]  /*2d0a0*/  MOV R9, R237 ;  /* 0x000000ed00097202 */ /* 0x000fe20000000f00 */
[----:B------:R-:W-:Y:S05]  /*2d0b0*/  BRA `(.L_x_2664) ;  /* 0xffff6f8000007947 */ /* 0x000fea000383ffff */
.L_x_2597:
[----:B------:R-:W-:Y:S01]  /*2d0c0*/  IMAD.MOV.U32 R235, RZ, RZ, R33 ;  /* 0x000000ffffeb7224 */ /* 0x000fe200078e0021 */
[----:B------:R-:W-:Y:S01]  /*2d0d0*/  MOV R2, 0x3 ;  /* 0x0000000300027802 */ /* 0x000fe20000000f00 */
[----:B------:R-:W-:Y:S01]  /*2d0e0*/  IMAD.MOV.U32 R236, RZ, RZ, 0x181f ;  /* 0x0000181fffec7424 */ /* 0x000fe200078e00ff */
[----:B------:R-:W-:Y:S02]  /*2d0f0*/  MOV R3, 0x2d110 ;  /* 0x0002d11000037802 */ /* 0x000fe40000000f00 */
[----:B-12-4-:R-:W-:Y:S05]  /*2d100*/  CALL.REL.NOINC `($__internal_40_$__cuda_sm70_shflsync_idx_p) ;  /* 0x000007e000007944 */ /* 0x016fea0003c00000 */
[----:B------:R-:W-:Y:S01]  /*2d110*/  IMAD.MOV.U32 R235, RZ, RZ, R26 ;  /* 0x000000ffffeb7224 */ /* 0x000fe200078e001a */
[----:B------:R-:W-:Y:S01]  /*2d120*/  MOV R236, 0x181f ;  /* 0x0000181f00ec7802 */ /* 0x000fe20000000f00 */
[----:B------:R-:W-:Y:S01]  /*2d130*/  IMAD.MOV.U32 R2, RZ, RZ, 0x3 ;  /* 0x00000003ff027424 */ /* 0x000fe200078e00ff */
[----:B------:R-:W-:-:S02]  /*2d140*/  MOV R8, R237 ;  /* 0x000000ed00087202 */ /* 0x000fc40000000f00 */
[----:B------:R-:W-:Y:S02]  /*2d150*/  MOV R3, 0x2d170 ;  /* 0x0002d17000037802 */ /* 0x000fe40000000f00 */
[----:B------:R-:W-:Y:S05]  /*2d160*/  CALL.REL.NOINC `($__internal_40_$__cuda_sm70_shflsync_idx_p) ;  /* 0x0000078000007944 */ /* 0x000fea0003c00000 */
[----:B------:R-:W-:Y:S01]  /*2d170*/  IMAD.MOV.U32 R10, RZ, RZ, R237 ;  /* 0x000000ffff0a7224 */ /* 0x000fe200078e00ed */
[----:B------:R-:W-:Y:S01]  /*2d180*/  MOV R2, 0x3 ;  /* 0x0000000300027802 */ /* 0x000fe20000000f00 */
[----:B------:R-:W-:Y:S01]  /*2d190*/  IMAD.MOV.U32 R235, RZ, RZ, R34 ;  /* 0x000000ffffeb7224 */ /* 0x000fe200078e0022 */
[----:B------:R-:W-:Y:S02]  /*2d1a0*/  MOV R236, 0x181f ;  /* 0x0000181f00ec7802 */ /* 0x000fe40000000f00 */
[----:B------:R-:W-:Y:S02]  /*2d1b0*/  MOV R3, 0x2d1d0 ;  /* 0x0002d1d000037802 */ /* 0x000fe40000000f00 */
[----:B------:R-:W-:Y:S05]  /*2d1c0*/  CALL.REL.NOINC `($__internal_40_$__cuda_sm70_shflsync_idx_p) ;  /* 0x0000072000007944 */ /* 0x000fea0003c00000 */
[----:B------:R-:W-:Y:S01]  /*2d1d0*/  MOV R2, R237 ;  /* 0x000000ed00027202 */ /* 0x000fe20000000f00 */
[----:B------:R-:W-:Y:S05]  /*2d1e0*/  BRA `(.L_x_2665) ;  /* 0xffff6e9000007947 */ /* 0x000fea000383ffff */
.L_x_2630:
[----:B------:R-:W-:Y:S01]  /*2d1f0*/  IMAD.MOV.U32 R235, RZ, RZ, R25 ;  /* 0x000000ffffeb7224 */ /* 0x000fe200078e0019 */
[----:B------:R-:W-:Y:S01]  /*2d200*/  MOV R2, RZ ;  /* 0x000000ff00027202 */ /* 0x000fe20000000f00 */
[----:B------:R-:W-:Y:S01]  /*2d210*/  IMAD.MOV.U32 R236, RZ, RZ, 0x181f ;  /* 0x0000181fffec7424 */ /* 0x000fe200078e00ff */
[----:B------:R-:W-:Y:S02]  /*2d220*/  MOV R3, 0x2d240 ;  /* 0x0002d24000037802 */ /* 0x000fe40000000f00 */
[----:B------:R-:W-:Y:S05]  /*2d230*/  CALL.REL.NOINC `($__internal_40_$__cuda_sm70_shflsync_idx_p) ;  /* 0x000006b000007944 */ /* 0x000fea0003c00000 */
[----:B------:R-:W-:Y:S01]  /*2d240*/  MOV R4, R237 ;  /* 0x000000ed00047202 */ /* 0x000fe20000000f00 */
[----:B------:R-:W-:Y:S05]  /*2d250*/  BRA `(.L_x_2666) ;  /* 0xffffaa2000007947 */ /* 0x000fea000383ffff */
.L_x_2631:
[----:B------:R-:W-:Y:S01]  /*2d260*/  IMAD.MOV.U32 R235, RZ, RZ, R26 ;  /* 0x000000ffffeb7224 */ /* 0x000fe200078e001a */
[----:B------:R-:W-:Y:S01]  /*2d270*/  MOV R2, RZ ;  /* 0x000000ff00027202 */ /* 0x000fe20000000f00 */
[----:B------:R-:W-:Y:S01]  /*2d280*/  IMAD.MOV.U32 R236, RZ, RZ, 0x181f ;  /* 0x0000181fffec7424 */ /* 0x000fe200078e00ff */
[----:B------:R-:W-:-:S02]  /*2d290*/  MOV R3, 0x2d2b0 ;  /* 0x0002d2b000037802 */ /* 0x000fc40000000f00 */
        /* <DEDUP_REMOVED lines=16> */
.L_x_2634:
[----:B------:R-:W-:Y:S01]  /*2d3a0*/  IMAD.MOV.U32 R235, RZ, RZ, R25 ;  /* 0x000000ffffeb7224 */ /* 0x000fe200078e0019 */
[----:B------:R-:W-:Y:S01]  /*2d3b0*/  MOV R2, 0x1 ;  /* 0x0000000100027802 */ /* 0x000fe20000000f00 */
[----:B------:R-:W-:Y:S01]  /*2d3c0*/  IMAD.MOV.U32 R236, RZ, RZ, 0x181f ;  /* 0x0000181fffec7424 */ /* 0x000fe200078e00ff */
[----:B------:R-:W-:Y:S02]  /*2d3d0*/  MOV R3, 0x2d3f0 ;  /* 0x0002d3f000037802 */ /* 0x000fe40000000f00 */
[----:B---34-:R-:W-:Y:S05]  /*2d3e0*/  CALL.REL.NOINC `($__internal_40_$__cuda_sm70_shflsync_idx_p) ;  /* 0x0000050000007944 */ /* 0x018fea0003c00000 */
        /* <DEDUP_REMOVED lines=20> */
.L_x_2637:
[----:B------:R-:W-:Y:S01]  /*2d530*/  IMAD.MOV.U32 R235, RZ, RZ, R25 ;  /* 0x000000ffffeb7224 */ /* 0x000fe200078e0019 */
[----:B------:R-:W-:Y:S01]  /*2d540*/  MOV R2, 0x2 ;  /* 0x0000000200027802 */ /* 0x000fe20000000f00 */
[----:B------:R-:W-:Y:S01]  /*2d550*/  IMAD.MOV.U32 R236, RZ, RZ, 0x181f ;  /* 0x0000181fffec7424 */ /* 0x000fe200078e00ff */
[----:B------:R-:W-:Y:S02]  /*2d560*/  MOV R3, 0x2d580 ;  /* 0x0002d58000037802 */ /* 0x000fe40000000f00 */
[----:B----4-:R-:W-:Y:S05]  /*2d570*/  CALL.REL.NOINC `($__internal_40_$__cuda_sm70_shflsync_idx_p) ;  /* 0x0000037000007944 */ /* 0x010fea0003c00000 */
[----:B------:R-:W-:Y:S01]  /*2d580*/  MOV R4, R237 ;  /* 0x000000ed00047202 */ /* 0x000fe20000000f00 */
[----:B------:R-:W-:Y:S05]  /*2d590*/  BRA `(.L_x_2669) ;  /* 0xffffaf6000007947 */ /* 0x000fea000383ffff */
.L_x_2638:
[----:B------:R-:W-:Y:S01]  /*2d5a0*/  IMAD.MOV.U32 R235, RZ, RZ, R26 ;  /* 0x000000ffffeb7224 */ /* 0x000fe200078e001a */
[----:B------:R-:W-:Y:S01]  /*2d5b0*/  MOV R2, 0x2 ;  /* 0x0000000200027802 */ /* 0x000fe20000000f00 */
[----:B------:R-:W-:Y:S01]  /*2d5c0*/  IMAD.MOV.U32 R236, RZ, RZ, 0x181f ;  /* 0x0000181fffec7424 */ /* 0x000fe200078e00ff */
[----:B------:R-:W-:-:S02]  /*2d5d0*/  MOV R3, 0x2d5f0 ;  /* 0x0002d5f000037802 */ /* 0x000fc40000000f00 */
[----:B-12-4-:R-:W-:Y:S05]  /*2d5e0*/  CALL.REL.NOINC `($__internal_40_$__cuda_sm70_shflsync_idx_p) ;  /* 0x0000030000007944 */ /* 0x016fea0003c00000 */
        /* <DEDUP_REMOVED lines=15> */
.L_x_2641:
[----:B------:R-:W-:Y:S01]  /*2d6e0*/  IMAD.MOV.U32 R235, RZ, RZ, R25 ;  /* 0x000000ffffeb7224 */ /* 0x000fe200078e0019 */
[----:B------:R-:W-:Y:S01]  /*2d6f0*/  MOV R2, 0x3 ;  /* 0x0000000300027802 */ /* 0x000fe20000000f00 */
[----:B------:R-:W-:Y:S01]  /*2d700*/  IMAD.MOV.U32 R236, RZ, RZ, 0x181f ;  /* 0x0000181fffec7424 */ /* 0x000fe200078e00ff */
[----:B------:R-:W-:Y:S02]  /*2d710*/  MOV R3, 0x2d730 ;  /* 0x0002d73000037802 */ /* 0x000fe40000000f00 */
[----:B---34-:R-:W-:Y:S05]  /*2d720*/  CALL.REL.NOINC `($__internal_40_$__cuda_sm70_shflsync_idx_p) ;  /* 0x000001c000007944 */ /* 0x018fea0003c00000 */
[----:B------:R-:W-:Y:S01]  /*2d730*/  MOV R4, R237 ;  /* 0x000000ed00047202 */ /* 0x000fe20000000f00 */
[----:B------:R-:W-:Y:S05]  /*2d740*/  BRA `(.L_x_2671) ;  /* 0xffffb23000007947 */ /* 0x000fea000383ffff */
.L_x_2642:
[----:B------:R-:W-:Y:S01]  /*2d750*/  IMAD.MOV.U32 R235, RZ, RZ, R26 ;  /* 0x000000ffffeb7224 */ /* 0x000fe200078e001a */
[----:B------:R-:W-:Y:S01]  /*2d760*/  MOV R2, 0x3 ;  /* 0x0000000300027802 */ /* 0x000fe20000000f00 */
[----:B------:R-:W-:Y:S01]  /*2d770*/  IMAD.MOV.U32 R236, RZ, RZ, 0x181f ;  /* 0x0000181fffec7424 */ /* 0x000fe200078e00ff */
[----:B------:R-:W-:Y:S02]  /*2d780*/  MOV R3, 0x2d7a0 ;  /* 0x0002d7a000037802 */ /* 0x000fe40000000f00 */
[----:B-1234-:R-:W-:Y:S05]  /*2d790*/  CALL.REL.NOINC `($__internal_40_$__cuda_sm70_shflsync_idx_p) ;  /* 0x0000015000007944 */ /* 0x01efea0003c00000 */
        /* <DEDUP_REMOVED lines=15> */
        .weak           $__internal_39_$__cuda_sm70_shflsync_bfly_p
        .type           $__internal_39_$__cuda_sm70_shflsync_bfly_p,@function
        .size           $__internal_39_$__cuda_sm70_shflsync_bfly_p,($__internal_40_$__cuda_sm70_shflsync_idx_p - $__internal_39_$__cuda_sm70_shflsync_bfly_p)
$__internal_39_$__cuda_sm70_shflsync_bfly_p:
[----:B------:R-:W-:Y:S02]  /*2d890*/  MOV R184, 0x1f ;  /* 0x0000001f00b87802 */ /* 0x000fe40000000f00 */
[----:B------:R-:W-:-:S04]  /*2d8a0*/  MOV R185, 0xffffffff ;  /* 0xffffffff00b97802 */ /* 0x000fc80000000f00 */
[----:B------:R-:W-:Y:S04]  /*2d8b0*/  WARPSYNC R185 ;  /* 0x000000b900007348 */ /* 0x000fe80003800000 */
[----:B------:R1:W2:Y:S02]  /*2d8c0*/  SHFL.BFLY PT, R184, R0, R3, R184 ;  /* 0x0c00000300b87389 */ /* 0x0002a400000e00b8 */
[----:B-1----:R-:W-:-:S04]  /*2d8d0*/  MOV R3, 0x0 ;  /* 0x0000000000037802 */ /* 0x002fc80000000f00 */
[----:B--2---:R-:W-:Y:S05]  /*2d8e0*/  RET.REL.NODEC R2 `(_ZN7cutlass13device_kernelIN5flash19enable_sm80_to_sm89INS1_16FlashAttnFwdSm80INS1_25CollectiveMainloopFwdSm80ILi8ELi1ELb0EN4cute5tupleIJNS5_1CILi128EEENS7_ILi48EEENS7_ILi256EEEEEELi256ENS_10bfloat16_tEfNS_4arch4Sm80ELb0ELb1ELb1ELb1ELb1ELb1ELb1ELb1EEENS1_21CollectiveEpilogueFwdINS6_IJS8_SA_S9_EEENS6_IJNS7_ILi1EEESI_SI_EEESC_SE_Li256ELb1ELb1ELb1ELb0EEENS1_36VarlenDynamicPersistentTileSchedulerILi128ELi48ELi256ELi256ELb1ELb1ELb0ELb1ELb0ELb1EEEEEEEEEvNT_6ParamsE) ;  /* 0xfffd271002007950 */ /* 0x004fea0003c3ffff */
        .weak           $__internal_40_$__cuda_sm70_shflsync_idx_p
        .type           $__internal_40_$__cuda_sm70_shflsync_idx_p,@function
        .size           $__internal_40_$__cuda_sm70_shflsync_idx_p,($__internal_41_$__cuda_sm70_shflsync_up_p - $__internal_40_$__cuda_sm70_shflsync_idx_p)
$__internal_40_$__cuda_sm70_shflsync_idx_p:
[----:B------:R-:W-:-:S04]  /*2d8f0*/  MOV R237, 0xffffffff ;  /* 0xffffffff00ed7802 */ /* 0x000fc80000000f00 */
[----:B------:R-:W-:Y:S04]  /*2d900*/  WARPSYNC R237 ;  /* 0x000000ed00007348 */ /* 0x000fe80003800000 */
[----:B------:R1:W2:Y:S02]  /*2d910*/  SHFL.IDX PT, R237, R235, R2, R236 ;  /* 0x00000002ebed7389 */ /* 0x0002a400000e00ec */
[----:B-1----:R-:W-:Y:S02]  /*2d920*/  MOV R2, R3 ;  /* 0x0000000300027202 */ /* 0x002fe40000000f00 */
[----:B------:R-:W-:-:S04]  /*2d930*/  MOV R3, 0x0 ;  /* 0x0000000000037802 */ /* 0x000fc80000000f00 */
[----:B--2---:R-:W-:Y:S05]  /*2d940*/  RET.REL.NODEC R2 `(_ZN7cutlass13device_kernelIN5flash19enable_sm80_to_sm89INS1_16FlashAttnFwdSm80INS1_25CollectiveMainloopFwdSm80ILi8ELi1ELb0EN4cute5tupleIJNS5_1CILi128EEENS7_ILi48EEENS7_ILi256EEEEEELi256ENS_10bfloat16_tEfNS_4arch4Sm80ELb0ELb1ELb1ELb1ELb1ELb1ELb1ELb1EEENS1_21CollectiveEpilogueFwdINS6_IJS8_SA_S9_EEENS6_IJNS7_ILi1EEESI_SI_EEESC_SE_Li256ELb1ELb1ELb1ELb0EEENS1_36VarlenDynamicPersistentTileSchedulerILi128ELi48ELi256ELi256ELb1ELb1ELb0ELb1ELb0ELb1EEEEEEEEEvNT_6ParamsE) ;  /* 0xfffd26b002007950 */ /* 0x004fea0003c3ffff */
        .weak           $__internal_41_$__cuda_sm70_shflsync_up_p
        .type           $__internal_41_$__cuda_sm70_shflsync_up_p,@function
        .size           $__internal_41_$__cuda_sm70_shflsync_up_p,($__internal_42_$__cuda_sm70_votesync_ballot - $__internal_41_$__cuda_sm70_shflsync_up_p)
$__internal_41_$__cuda_sm70_shflsync_up_p:
[----:B------:R-:W-:Y:S02]  /*2d950*/  MOV R4, RZ ;  /* 0x000000ff00047202 */ /* 0x000fe40000000f00 */
[----:B------:R-:W-:-:S04]  /*2d960*/  MOV R15, 0xffffffff ;  /* 0xffffffff000f7802 */ /* 0x000fc80000000f00 */
[----:B------:R-:W-:Y:S04]  /*2d970*/  WARPSYNC R15 ;  /* 0x0000000f00007348 */ /* 0x000fe80003800000 */
[----:B------:R1:W2:Y:S02]  /*2d980*/  SHFL.UP PT, R4, R0, R3, R4 ;  /* 0x0400000300047389 */ /* 0x0002a400000e0004 */
[----:B-1----:R-:W-:-:S04]  /*2d990*/  MOV R3, 0x0 ;  /* 0x0000000000037802 */ /* 0x002fc80000000f00 */
[----:B--2---:R-:W-:Y:S05]  /*2d9a0*/  RET.REL.NODEC R2 `(_ZN7cutlass13device_kernelIN5flash19enable_sm80_to_sm89INS1_16FlashAttnFwdSm80INS1_25CollectiveMainloopFwdSm80ILi8ELi1ELb0EN4cute5tupleIJNS5_1CILi128EEENS7_ILi48EEENS7_ILi256EEEEEELi256ENS_10bfloat16_tEfNS_4arch4Sm80ELb0ELb1ELb1ELb1ELb1ELb1ELb1ELb1EEENS1_21CollectiveEpilogueFwdINS6_IJS8_SA_S9_EEENS6_IJNS7_ILi1EEESI_SI_EEESC_SE_Li256ELb1ELb1ELb1ELb0EEENS1_36VarlenDynamicPersistentTileSchedulerILi128ELi48ELi256ELi256ELb1ELb1ELb0ELb1ELb0ELb1EEEEEEEEEvNT_6ParamsE) ;  /* 0xfffd265002007950 */ /* 0x004fea0003c3ffff */
        .weak           $__internal_42_$__cuda_sm70_votesync_ballot
        .type           $__internal_42_$__cuda_sm70_votesync_ballot,@function
        .size           $__internal_42_$__cuda_sm70_votesync_ballot,(.L_x_3281 - $__internal_42_$__cuda_sm70_votesync_ballot)
$__internal_42_$__cuda_sm70_votesync_ballot:
[----:B------:R-:W-:Y:S01]  /*2d9b0*/  ISETP.NE.U32.AND P0, PT, R0, 0x1, PT ;  /* 0x000000010000780c */ /* 0x000fe20003f05070 */
[----:B------:R-:W-:-:S04]  /*2d9c0*/  IMAD.MOV.U32 R3, RZ, RZ, -0x1 ;  /* 0xffffffffff037424 */ /* 0x000fc800078e00ff */
[----:B------:R-:W-:Y:S08]  /*2d9d0*/  WARPSYNC R3 ;  /* 0x0000000300007348 */ /* 0x000ff00003800000 */
[----:B------:R-:W-:-:S04]  /*2d9e0*/  VOTE.ANY R0, PT, !P0 ;  /* 0x0000000000007806 */ /* 0x000fc800040e0100 */
[----:B------:R-:W-:Y:S01]  /*2d9f0*/  LOP3.LUT R0, R0, R3, RZ, 0xc0, !PT ;  /* 0x0000000300007212 */ /* 0x000fe200078ec0ff */
[----:B------:R-:W-:-:S04]  /*2da00*/  IMAD.MOV.U32 R3, RZ, RZ, 0x0 ;  /* 0x00000000ff037424 */ /* 0x000fc800078e00ff */
[----:B------:R-:W-:Y:S05]  /*2da10*/  RET.REL.NODEC R2 `(_ZN7cutlass13device_kernelIN5flash19enable_sm80_to_sm89INS1_16FlashAttnFwdSm80INS1_25CollectiveMainloopFwdSm80ILi8ELi1ELb0EN4cute5tupleIJNS5_1CILi128EEENS7_ILi48EEENS7_ILi256EEEEEELi256ENS_10bfloat16_tEfNS_4arch4Sm80ELb0ELb1ELb1ELb1ELb1ELb1ELb1ELb1EEENS1_21CollectiveEpilogueFwdINS6_IJS8_SA_S9_EEENS6_IJNS7_ILi1EEESI_SI_EEESC_SE_Li256ELb1ELb1ELb1ELb0EEENS1_36VarlenDynamicPersistentTileSchedulerILi128ELi48ELi256ELi256ELb1ELb1ELb0ELb1ELb0ELb1EEEEEEEEEvNT_6ParamsE) ;  /* 0xfffd25e002007950 */ /* 0x000fea0003c3ffff */
.L_x_2673:
        /* <DEDUP_REMOVED lines=14> */
.L_x_3281:


//--------------------- .text._ZN7cutlass13device_kernelIN5flash19enable_sm80_to_sm89INS1_16FlashAttnFwdSm80INS1_25CollectiveMainloopFwdSm80ILi8ELi1ELb0EN4cute5tupleIJNS5_1CILi128EEENS7_ILi96EEENS7_ILi256EEEEEELi256ENS_10bfloat16_tEfNS_4arch4Sm80ELb1ELb0ELb1ELb0ELb1ELb0ELb1ELb1EEENS1_21CollectiveEpilogueFwdINS6_IJS8_SA_S9_EEENS6_IJNS7_ILi1EEESI_SI_EEESC_SE_Li256ELb0ELb1ELb1ELb0EEENS1_30DynamicPersistentTileSchedulerILi256ELi256ELb1ELb1ELb0EEEEEEEEEvNT_6ParamsE --------------------------
	.section	.text._ZN7cutlass13device_kernelIN5flash19enable_sm80_to_sm89INS1_16FlashAttnFwdSm80INS1_25CollectiveMainloopFwdSm80ILi8ELi1ELb0EN4cute5tupleIJNS5_1CILi128EEENS7_ILi96EEENS7_ILi256EEEEEELi256ENS_10bfloat16_tEfNS_4arch4Sm80ELb1ELb0ELb1ELb0ELb1ELb0ELb1ELb1EEENS1_21CollectiveEpilogueFwdINS6_IJS8_SA_S9_EEENS6_IJNS7_ILi1EEESI_SI_EEESC_SE_Li256ELb0ELb1ELb1ELb0EEENS1_30DynamicPersistentTileSchedulerILi256ELi256ELb1ELb1ELb0EEEEEEEEEvNT_6ParamsE,"ax",@progbits
	.sectioninfo	@"SHI_REGISTERS=255"
	.align	128
.text._ZN7cutlass13device_kernelIN5flash19enable_sm80_to_sm89INS1_16FlashAttnFwdSm80INS1_25CollectiveMainloopFwdSm80ILi8ELi1ELb0EN4cute5tupleIJNS5_1CILi128EEENS7_ILi96EEENS7_ILi256EEEEEELi256ENS_10bfloat16_tEfNS_4arch4Sm80ELb1ELb0ELb1ELb0ELb1ELb0ELb1ELb1EEENS1_21CollectiveEpilogueFwdINS6_IJS8_SA_S9_EEENS6_IJNS7_ILi1EEESI_SI_EEESC_SE_Li256ELb0ELb1ELb1ELb0EEENS1_30DynamicPersistentTileSchedulerILi256ELi256ELb1ELb1ELb0EEEEEEEEEvNT_6ParamsE:
        .type           _ZN7cutlass13device_kernelIN5flash19enable_sm80_to_sm89INS1_16FlashAttnFwdSm80INS1_25CollectiveMainloopFwdSm80ILi8ELi1ELb0EN4cute5tupleIJNS5_1CILi128EEENS7_ILi96EEENS7_ILi256EEEEEELi256ENS_10bfloat16_tEfNS_4arch4Sm80ELb1ELb0ELb1ELb0ELb1ELb0ELb1ELb1EEENS1_21CollectiveEpilogueFwdINS6_IJS8_SA_S9_EEENS6_IJNS7_ILi1EEESI_SI_EEESC_SE_Li256ELb0ELb1ELb1ELb0EEENS1_30DynamicPersistentTileSchedulerILi256ELi256ELb1ELb1ELb0EEEEEEEEEvNT_6ParamsE,@function
        .size           _ZN7cutlass13device_kernelIN5flash19enable_sm80_to_sm89INS1_16FlashAttnFwdSm80INS1_25CollectiveMainloopFwdSm80ILi8ELi1ELb0EN4cute5tupleIJNS5_1CILi128EEENS7_ILi96EEENS7_ILi256EEEEEELi256ENS_10bfloat16_tEfNS_4arch4Sm80ELb1ELb0ELb1ELb0ELb1ELb0ELb1ELb1EEENS1_21CollectiveEpilogueFwdINS6_IJS8_SA_S9_EEENS6_IJNS7_ILi1EEESI_SI_EEESC_SE_Li256ELb0ELb1ELb1ELb0EEENS1_30DynamicPersistentTileSchedulerILi256ELi256ELb1ELb1ELb0EEEEEEEEEvNT_6ParamsE,(.L_x_3287 - _ZN7cutlass13device_kernelIN5flash19enable_sm80_to_sm89INS1_16FlashAttnFwdSm80INS1_25CollectiveMainloopFwdSm80ILi8ELi1ELb0EN4cute5tupleIJNS5_1CILi128EEENS7_ILi96EEENS7_ILi256EEEEEELi256ENS_10bfloat16_tEfNS_4arch4Sm80ELb1ELb0ELb1ELb0ELb1ELb0ELb1ELb1EEENS1_21CollectiveEpilogueFwdINS6_IJS8_SA_S9_EEENS6_IJNS7_ILi1EEESI_SI_EEESC_SE_Li256ELb0ELb1ELb1ELb0EEENS1_30DynamicPersistentTileSchedulerILi256ELi256ELb1ELb1ELb0EEEEEEEEEvNT_6ParamsE)
        .other          _ZN7cutlass13device_kernelIN5flash19enable_sm80_to_sm89INS1_16FlashAttnFwdSm80INS1_25CollectiveMainloopFwdSm80ILi8ELi1ELb0EN4cute5tupleIJNS5_1CILi128EEENS7_ILi96EEENS7_ILi256EEEEEELi256ENS_10bfloat16_tEfNS_4arch4Sm80ELb1ELb0ELb1ELb0ELb1ELb0ELb1ELb1EEENS1_21CollectiveEpilogueFwdINS6_IJS8_SA_S9_EEENS6_IJNS7_ILi1EEESI_SI_EEESC_SE_Li256ELb0ELb1ELb1ELb0EEENS1_30DynamicPersistentTileSchedulerILi256ELi256ELb1ELb1ELb0EEEEEEEEEvNT_6ParamsE,@"STO_CUDA_ENTRY STV_DEFAULT"
_ZN7cutlass13device_kernelIN5flash19enable_sm80_to_sm89INS1_16FlashAttnFwdSm80INS1_25CollectiveMainloopFwdSm80ILi8ELi1ELb0EN4cute5tupleIJNS5_1CILi128EEENS7_ILi96EEENS7_ILi256EEEEEELi256ENS_10bfloat16_tEfNS_4arch4Sm80ELb1ELb0ELb1ELb0ELb1ELb0ELb1ELb1EEENS1_21CollectiveEpilogueFwdINS6_IJS8_SA_S9_EEENS6_IJNS7_ILi1EEESI_SI_EEESC_SE_Li256ELb0ELb1ELb1ELb0EEENS1_30DynamicPersistentTileSchedulerILi256ELi256ELb1ELb1ELb0EEEEEEEEEvNT_6ParamsE:
        /* <DEDUP_REMOVED lines=13> */
[----:B------:R-:W-:Y:S01]  /*00d0*/  ULDC.64 UR6, c[0x0][0x118] ;  /* 0x0000460000067ab9 */ /* 0x000fe20000000a00 */
[----:B------:R-:W-:Y:S01]  /*00e0*/  IMAD.MOV.U32 R220, RZ, RZ, 0x40 ;  /* 0x00000040ffdc7424 */ /* 0x000fe200078e00ff */
[CC--:B------:R-:W-:Y:S02]  /*00f0*/  LEA.HI R6, R14.reuse, R19.reuse, RZ, 0x4 ;  /* 0x000000130e067211 */ /* 0x0c0fe400078f20ff */
[-C--:B------:R-:W-:Y:S02]  /*0100*/  LEA.HI R10, R14, R19.reuse, RZ, 0x3 ;  /* 0x000000130e0a7211 */ /* 0x080fe400078f18ff */
[----:B------:R-:W-:Y:S02]  /*0110*/  LOP3.LUT R2, R6, 0xfffffff0, RZ, 0xc0, !PT ;  /* 0xfffffff006027812 */ /* 0x000fe400078ec0ff */
[----:B------:R-:W-:-:S02]  /*0120*/  LEA.HI R0, R14, R19, RZ, 0x2 ;  /* 0x000000130e007211 */ /* 0x000fc400078f10ff */
[----:B------:R-:W-:Y:S01]  /*0130*/  SHF.R.S32.HI R7, RZ, 0x3, R10 ;  /* 0x00000003ff077819 */ /* 0x000fe2000001140a */
[----:B------:R-:W-:Y:S01]  /*0140*/  IMAD.IADD R5, R19, 0x1, -R2 ;  /* 0x0000000113057824 */ /* 0x000fe200078e0a02 */
[----:B------:R-:W-:Y:S02]  /*0150*/  LOP3.LUT R4, R10, 0xfffffff8, RZ, 0xc0, !PT ;  /* 0xfffffff80a047812 */ /* 0x000fe400078ec0ff */
[----:B------:R-:W-:Y:S01]  /*0160*/  SHF.R.S32.HI R3, RZ, 0x4, R6 ;  /* 0x00000004ff037819 */ /* 0x000fe20000011406 */
[----:B------:R-:W-:Y:S01]  /*0170*/  IMAD.SHL.U32 R2, R7, 0x40, RZ ;  /* 0x0000004007027824 */ /* 0x000fe200078e00ff */
[----:B------:R-:W-:Y:S01]  /*0180*/  LOP3.LUT R0, R0, 0xfffffffc, RZ, 0xc0, !PT ;  /* 0xfffffffc00007812 */ /* 0x000fe200078ec0ff */
[C---:B------:R-:W-:Y:S01]  /*0190*/  IMAD.IADD R8, R19.reuse, 0x1, -R4 ;  /* 0x0000000113087824 */ /* 0x040fe200078e0a04 */
[----:B------:R-:W-:Y:S02]  /*01a0*/  LEA.HI R4, R6, R3, RZ, 0x1 ;  /* 0x0000000306047211 */ /* 0x000fe400078f08ff */
[----:B------:R-:W-:Y:S01]  /*01b0*/  SHF.R.S32.HI R9, RZ, 0x1f, R5 ;  /* 0x0000001fff097819 */ /* 0x000fe20000011405 */
[----:B------:R-:W-:Y:S01]  /*01c0*/  IMAD.IADD R7, R19, 0x1, -R0 ;  /* 0x0000000113077824 */ /* 0x000fe200078e0a00 */
[----:B------:R-:W-:Y:S01]  /*01d0*/  LOP3.LUT R0, R2, 0x1c0, RZ, 0xc0, !PT ;  /* 0x000001c002007812 */ /* 0x000fe200078ec0ff */
[----:B------:R-:W-:Y:S01]  /*01e0*/  IMAD.SHL.U32 R18, R8, 0x8, RZ ;  /* 0x0000000808127824 */ /* 0x000fe200078e00ff */
[----:B------:R-:W-:-:S02]  /*01f0*/  LOP3.LUT R4, R4, 0xfffffffe, RZ, 0xc0, !PT ;  /* 0xfffffffe04047812 */ /* 0x000fc400078ec0ff */
[----:B------:R-:W-:Y:S02]  /*0200*/  SHF.R.U32.HI R6, RZ, 0x3, R0 ;  /* 0x00000003ff067819 */ /* 0x000fe40000011600 */
[----:B------:R-:W-:Y:S01]  /*0210*/  LOP3.LUT R2, R0, 0x38, R18, 0xf8, !PT ;  /* 0x0000003800027812 */ /* 0x000fe200078ef812 */
[----:B------:R-:W-:Y:S01]  /*0220*/  IMAD.IADD R135, R3, 0x1, -R4 ;  /* 0x0000000103877824 */ /* 0x000fe200078e0a04 */
[----:B------:R-:W-:Y:S01]  /*0230*/  LEA.HI R0, R7, R7, RZ, 0x1 ;  /* 0x0000000707007211 */ /* 0x000fe200078f08ff */
[----:B------:R-:W-:Y:S01]  /*0240*/  IMAD.SHL.U32 R3, R8, 0x40, RZ ;  /* 0x0000004008037824 */ /* 0x000fe200078e00ff */
[----:B------:R-:W-:Y:S01]  /*0250*/  LEA.HI R9, R9, R5, RZ, 0x3 ;  /* 0x0000000509097211 */ /* 0x000fe200078f18ff */
[----:B------:R-:W-:Y:S01]  /*0260*/  STL [R1+0xc], R18 ;  /* 0x00000c1201007387 */ /* 0x000fe20000100800 */
[----:B------:R-:W-:Y:S02]  /*0270*/  LOP3.LUT R12, R2, R6, RZ, 0x3c, !PT ;  /* 0x00000006020c7212 */ /* 0x000fe400078e3cff */
[----:B------:R-:W-:-:S02]  /*0280*/  LOP3.LUT R2, R0, 0x1ffffffe, RZ, 0xc0, !PT ;  /* 0x1ffffffe00027812 */ /* 0x000fc400078ec0ff */
[----:B------:R-:W-:Y:S02]  /*0290*/  LOP3.LUT R4, R9, 0xfffffff8, RZ, 0xc0, !PT ;  /* 0xfffffff809047812 */ /* 0x000fe400078ec0ff */
[----:B------:R-:W-:Y:S01]  /*02a0*/  LOP3.LUT R0, R3, 0x1c0, RZ, 0xc0, !PT ;  /* 0x000001c003007812 */ /* 0x000fe200078ec0ff */
[----:B------:R-:W-:Y:S01]  /*02b0*/  IMAD.IADD R13, R7, 0x1, -R2 ;  /* 0x00000001070d7824 */ /* 0x000fe200078e0a02 */
[----:B------:R-:W-:Y:S01]  /*02c0*/  LEA.HI R6, R14, R19, RZ, 0x5 ;  /* 0x000000130e067211 */ /* 0x000fe200078f28ff */
[----:B------:R-:W-:Y:S01]  /*02d0*/  IMAD.IADD R8, R5, 0x1, -R4 ;  /* 0x0000000105087824 */ /* 0x000fe200078e0a04 */
[----:B------:R-:W-:Y:S02]  /*02e0*/  LOP3.LUT R4, R0, 0x8, R10, 0xf8, !PT ;  /* 0x0000000800047812 */ /* 0x000fe400078ef80a */
[----:B------:R-:W-:Y:S02]  /*02f0*/  SHF.R.U32.HI R2, RZ, 0x3, R0 ;  /* 0x00000003ff027819 */ /* 0x000fe40000011600 */
[----:B------:R-:W-:-:S02]  /*0300*/  SHF.R.S32.HI R5, RZ, 0x5, R6 ;  /* 0x00000005ff057819 */ /* 0x000fc40000011406 */
[----:B------:R-:W-:Y:S02]  /*0310*/  SHF.R.S32.HI R0, RZ, 0x1f, R6 ;  /* 0x0000001fff007819 */ /* 0x000fe40000011406 */
[----:B------:R-:W-:Y:S02]  /*0320*/  LOP3.LUT R3, R6, 0xffffffe0, RZ, 0xc0, !PT ;  /* 0xffffffe006037812 */ /* 0x000fe400078ec0ff */
[----:B------:R-:W-:Y:S02]  /*0330*/  LEA.HI R0, R0, R5, RZ, 0x3 ;  /* 0x0000000500007211 */ /* 0x000fe400078f18ff */
[----:B------:R-:W-:Y:S01]  /*0340*/  LOP3.LUT R11, R4, R2, RZ, 0x3c, !PT ;  /* 0x00000002040b7212 */ /* 0x000fe200078e3cff */
        /* <DEDUP_REMOVED lines=9> */
[----:B------:R-:W-:Y:S01]  /*03e0*/  LEA.HI R6, R6, R17, RZ, 0x2 ;  /* 0x0000001106067211 */ /* 0x000fe200078f10ff */
[----:B------:R-:W-:Y:S01]  /*03f0*/  IMAD.SHL.U32 R10, R10, 0x8, RZ ;  /* 0x000000080a0a7824 */ /* 0x000fe200078e00ff */
[----:B------:R-:W-:Y:S01]  /*0400*/  LOP3.LUT R4, R0, 0x8, R4, 0xf8, !PT ;  /* 0x0000000800047812 */ /* 0x000fe200078ef804 */
[----:B------:R-:W-:Y:S01]  /*0410*/  IMAD R135, R135, 0x200, R11 ;  /* 0x0000020087877824 */ /* 0x000fe200078e020b */
[----:B------:R-:W-:-:S02]  /*0420*/  SHF.R.U32.HI R218, RZ, 0x3, R0 ;  /* 0x00000003ffda7819 */ /* 0x000fc40000011600 */
[----:B------:R-:W-:Y:S02]  /*0430*/  LOP3.LUT R2, R2, 0xfffffe00, RZ, 0xc0, !PT ;  /* 0xfffffe0002027812 */ /* 0x000fe400078ec0ff */
[----:B------:R-:W-:Y:S02]  /*0440*/  SHF.R.S32.HI R0, RZ, 0x2, R6 ;  /* 0x00000002ff007819 */ /* 0x000fe40000011406 */
[----:B------:R-:W-:Y:S01]  /*0450*/  LOP3.LUT R218, R4, R218, RZ, 0x3c, !PT ;  /* 0x000000da04da7212 */ /* 0x000fe200078e3cff */
[----:B------:R-:W-:Y:S01]  /*0460*/  IMAD R3, R5, 0x400, R2 ;  /* 0x0000040005037824 */ /* 0x000fe200078e0202 */
[C---:B------:R-:W-:Y:S01]  /*0470*/  IADD3 R5, R18.reuse, 0x40, RZ ;  /* 0x0000004012057810 */ /* 0x040fe20007ffe0ff */
[----:B------:R-:W-:Y:S01]  /*0480*/  IMAD R16, R7, 0x10, R0 ;  /* 0x0000001007107824 */ /* 0x000fe200078e0200 */
[----:B------:R-:W-:Y:S01]  /*0490*/  IADD3 R4, R18, 0x80, RZ ;  /* 0x0000008012047810 */ /* 0x000fe20007ffe0ff */
[----:B------:R-:W-:Y:S01]  /*04a0*/  IMAD.IADD R0, R3, 0x1, R218 ;  /* 0x0000000103007824 */ /* 0x000fe200078e02da */
[----:B------:R-:W-:-:S02]  /*04b0*/  SHF.R.S32.HI R3, RZ, 0x1f, R18 ;  /* 0x0000001fff037819 */ /* 0x000fc40000011412 */
[----:B------:R-:W-:Y:S01]  /*04c0*/  LOP3.LUT R218, R218, R2, RZ, 0xfc, !PT ;  /* 0x00000002dada7212 */ /* 0x000fe200078efcff */
[----:B------:R-:W-:Y:S01]  /*04d0*/  STL [R1+0x194], R16 ;  /* 0x0001941001007387 */ /* 0x000fe20000100800 */
[----:B------:R-:W-:Y:S02]  /*04e0*/  LEA.HI R2, R14, R19, RZ, 0x7 ;  /* 0x000000130e027211 */ /* 0x000fe400078f38ff */
[----:B------:R-:W-:Y:S01]  /*04f0*/  LOP3.LUT R10, R12, 0x7ffffe00, R10, 0xf8, !PT ;  /* 0x7ffffe000c0a7812 */ /* 0x000fe200078ef80a */
[----:B------:R-:W-:Y:S01]  /*0500*/  STL [R1+0x80], R15 ;  /* 0x0000800f01007387 */ /* 0x000fe20000100800 */
[----:B------:R-:W-:Y:S02]  /*0510*/  SHF.R.S32.HI R2, RZ, 0x7, R2 ;  /* 0x00000007ff027819 */ /* 0x000fe40000011402 */
[----:B------:R-:W-:Y:S01]  /*0520*/  LOP3.LUT R2, R6, 0x7ffffffc, RZ, 0xc0, !PT ;  /* 0x7ffffffc06027812 */ /* 0x000fe200078ec0ff */
[----:B------:R1:W-:Y:S01]  /*0530*/  STL [R1+0x10c], R3 ;  /* 0x00010c0301007387 */ /* 0x0003e20000100800 */
[----:B------:R-:W-:Y:S01]  /*0540*/  IMAD.SHL.U32 R251, R10, 0x2, RZ ;  /* 0x000000020afb7824 */ /* 0x000fe200078e00ff */
[----:B------:R-:W-:-:S02]  /*0550*/  R2P PR, R8, 0x6 ;  /* 0x0000000608007804 */ /* 0x000fc40000000000 */
[----:B------:R2:W-:Y:S01]  /*0560*/  STL [R1+0x28], R5 ;  /* 0x0000280501007387 */ /* 0x0005e20000100800 */
[----:B------:R-:W-:Y:S01]  /*0570*/  IMAD.IADD R2, R17, 0x1, -R2 ;  /* 0x0000000111027824 */ /* 0x000fe200078e0a02 */
[----:B------:R-:W-:Y:S02]  /*0580*/  LEA R222, R0, 0x18100, 0x1 ;  /* 0x0001810000de7811 */ /* 0x000fe400078e08ff */
[----:B------:R3:W-:Y:S01]  /*0590*/  STL [R1+0x24], R4 ;  /* 0x0000240401007387 */ /* 0x0007e20000100800 */
[----:B------:R-:W-:Y:S01]  /*05a0*/  IMAD.SHL.U32 R2, R2, 0x2, RZ ;  /* 0x0000000202027824 */ /* 0x000fe200078e00ff */
[----:B------:R-:W-:Y:S02]  /*05b0*/  SEL R219, R219, 0xffffffe0, !P1 ;  /* 0xffffffe0dbdb7807 */ /* 0x000fe40004800000 */
[----:B------:R-:W-:Y:S02]  /*05c0*/  LEA R218, R218, 0x100, 0x1 ;  /* 0x00000100dada7811 */ /* 0x000fe400078e08ff */
[----:B------:R-:W-:Y:S01]  /*05d0*/  IADD3 R33, R2, 0x8, RZ ;  /* 0x0000000802217810 */ /* 0x000fe20007ffe0ff */
[----:B------:R-:W-:Y:S01]  /*05e0*/  IMAD.IADD R223, R222, 0x1, R219 ;  /* 0x00000001dedf7824 */ /* 0x000fe200078e02db */
[C---:B------:R-:W-:Y:S01]  /*05f0*/  IADD3 R32, R2.reuse, 0x10, RZ ;  /* 0x0000001002207810 */ /* 0x040fe20007ffe0ff */
[----:B------:R-:W-:Y:S01]  /*0600*/  IMAD.IADD R219, R219, 0x1, R218 ;  /* 0x00000001dbdb7824 */ /* 0x000fe200078e02da */
[----:B------:R-:W-:-:S02]  /*0610*/  IADD3 R31, R2, 0x18, RZ ;  /* 0x00000018021f7810 */ /* 0x000fc40007ffe0ff */
[C---:B------:R-:W-:Y:S02]  /*0620*/  IADD3 R30, R2.reuse, 0x20, RZ ;  /* 0x00000020021e7810 */ /* 0x040fe40007ffe0ff */
[C---:B------:R-:W-:Y:S02]  /*0630*/  IADD3 R29, R2.reuse, 0x28, RZ ;  /* 0x00000028021d7810 */ /* 0x040fe40007ffe0ff */
[----:B------:R-:W-:Y:S02]  /*0640*/  IADD3 R28, R2, 0x30, RZ ;  /* 0x00000030021c7810 */ /* 0x000fe40007ffe0ff */
[----:B-1----:R-:W-:Y:S02]  /*0650*/  IADD3 R3, R18, 0xc0, RZ ;  /* 0x000000c012037810 */ /* 0x002fe40007ffe0ff */
[----:B------:R-:W-:Y:S02]  /*0660*/  IADD3 R27, R2, 0x38, RZ ;  /* 0x00000038021b7810 */ /* 0x000fe40007ffe0ff */
[----:B--2---:R-:W-:-:S02]  /*0670*/  SHF.R.S32.HI R5, RZ, 0x1f, R5 ;  /* 0x0000001fff057819 */ /* 0x004fc40000011405 */
[C---:B------:R-:W-:Y:S02]  /*0680*/  IADD3 R26, R2.reuse, 0x40, RZ ;  /* 0x00000040021a7810 */ /* 0x040fe40007ffe0ff */
[----:B---3--:R-:W-:Y:S01]  /*0690*/  SHF.R.S32.HI R4, RZ, 0x1f, R4 ;  /* 0x0000001fff047819 */ /* 0x008fe20000011404 */
        /* <DEDUP_REMOVED lines=17> */
[----:B-1----:R-:W-:Y:S02]  /*07b0*/  SHF.R.S32.HI R3, RZ, 0x1f, R3 ;  /* 0x0000001fff037819 */ /* 0x002fe40000011403 */
[C---:B------:R-:W-:Y:S02]  /*07c0*/  IADD3 R9, R2.reuse, 0xc0, RZ ;  /* 0x000000c002097810 */ /* 0x040fe40007ffe0ff */
[C---:B------:R-:W-:Y:S01]  /*07d0*/  IADD3 R8, R2.reuse, 0xc8, RZ ;  /* 0x000000c802087810 */ /* 0x040fe20007ffe0ff */
[----:B------:R1:W-:Y:S01]  /*07e0*/  STL [R1+0x100], R3 ;  /* 0x0001000301007387 */ /* 0x0003e20000100800 */
[----:B------:R-:W-:-:S02]  /*07f0*/  IADD3 R7, R2, 0xd0, RZ ;  /* 0x000000d002077810 */ /* 0x000fc40007ffe0ff */
[C---:B------:R-:W-:Y:S02]  /*0800*/  IADD3 R6, R2.reuse, 0xd8, RZ ;  /* 0x000000d802067810 */ /* 0x040fe40007ffe0ff */
[C---:B------:R-:W-:Y:S02]  /*0810*/  IADD3 R5, R2.reuse, 0xe0, RZ ;  /* 0x000000e002057810 */ /* 0x040fe40007ffe0ff */
[----:B--2---:R-:W-:Y:S02]  /*0820*/  IADD3 R4, R2, 0xe8, RZ ;  /* 0x000000e802047810 */ /* 0x004fe40007ffe0ff */
[----:B------:R-:W-:Y:S02]  /*0830*/  SEL R220, R220, 0xffffffc0, !P2 ;  /* 0xffffffc0dcdc7807 */ /* 0x000fe40005000000 */
[----:B------:R-:W-:-:S03]  /*0840*/  LEA R135, R135, 0xc100, 0x1 ;  /* 0x0000c10087877811 */ /* 0x000fc600078e08ff */
[----:B------:R-:W-:Y:S02]  /*0850*/  IMAD.IADD R225, R222, 0x1, R220 ;  /* 0x00000001dee17824 */ /* 0x000fe400078e02dc */
[C---:B------:R-:W-:Y:S02]  /*0860*/  IMAD.IADD R221, R220.reuse, 0x1, R218 ;  /* 0x00000001dcdd7824 */ /* 0x040fe400078e02da */
[----:B------:R-:W-:Y:S02]  /*0870*/  IMAD.IADD R224, R223, 0x1, R220 ;  /* 0x00000001dfe07824 */ /* 0x000fe400078e02dc */
[----:B------:R-:W-:Y:S02]  /*0880*/  IMAD.IADD R220, R220, 0x1, R219 ;  /* 0x00000001dcdc7824 */ /* 0x000fe400078e02db */
[----:B-1----:R-:W-:Y:S01]  /*0890*/  IMAD R3, R13, 0x8, R16 ;  /* 0x000000080d037824 */ /* 0x002fe200078e0210 */
[----:B------:R-:W-:Y:S02]  /*08a0*/  IADD3 R16, R2, 0x90, RZ ;  /* 0x0000009002107810 */ /* 0x000fe40007ffe0ff */
[----:B------:R-:W-:-:S02]  /*08b0*/  SHF.R.S32.HI R13, RZ, 0x1f, R33 ;  /* 0x0000001fff0d7819 */ /* 0x000fc40000011421 */
[----:B------:R1:W-:Y:S04]  /*08c0*/  STL [R1+0x18c], R3 ;  /* 0x00018c0301007387 */ /* 0x0003e80000100800 */
[----:B------:R2:W-:Y:S04]  /*08d0*/  STL [R1+0x68], R2 ;  /* 0x0000680201007387 */ /* 0x0005e80000100800 */
[----:B------:R-:W-:Y:S04]  /*08e0*/  STL [R1+0xfc], R33 ;  /* 0x0000fc2101007387 */ /* 0x000fe80000100800 */
[----:B------:R3:W-:Y:S04]  /*08f0*/  STL [R1+0xf8], R32 ;  /* 0x0000f82001007387 */ /* 0x0007e80000100800 */
[----:B------:R-:W-:Y:S04]  /*0900*/  STL [R1+0xf4], R31 ;  /* 0x0000f41f01007387 */ /* 0x000fe80000100800 */
[----:B------:R4:W-:Y:S04]  /*0910*/  STL [R1+0xf0], R30 ;  /* 0x0000f01e01007387 */ /* 0x0009e80000100800 */
[----:B------:R-:W-:Y:S01]  /*0920*/  STL [R1+0xec], R29 ;  /* 0x0000ec1d01007387 */ /* 0x000fe20000100800 */
[----:B-1----:R-:W-:-:S03]  /*0930*/  IADD3 R3, R2, 0xf0, RZ ;  /* 0x000000f002037810 */ /* 0x002fc60007ffe0ff */
[----:B------:R1:W-:Y:S01]  /*0940*/  STL [R1+0xe8], R28 ;  /* 0x0000e81c01007387 */ /* 0x0003e20000100800 */
[----:B--2---:R-:W-:-:S03]  /*0950*/  IADD3 R2, R2, 0xf8, RZ ;  /* 0x000000f802027810 */ /* 0x004fc60007ffe0ff */
[----:B------:R2:W-:Y:S01]  /*0960*/  STL [R1+0xe4], R27 ;  /* 0x0000e41b01007387 */ /* 0x0005e20000100800 */
[----:B------:R-:W-:-:S03]  /*0970*/  SHF.R.S32.HI R0, RZ, 0x1f, R2 ;  /* 0x0000001fff007819 */ /* 0x000fc60000011402 */
[----:B------:R-:W-:Y:S01]  /*0980*/  STL [R1+0xe0], R26 ;  /* 0x0000e01a01007387 */ /* 0x000fe20000100800 */
[----:B---3--:R-:W-:-:S03]  /*0990*/  SHF.R.S32.HI R32, RZ, 0x1f, R32 ;  /* 0x0000001fff207819 */ /* 0x008fc60000011420 */
[----:B------:R3:W-:Y:S04]  /*09a0*/  STL [R1+0xdc], R25 ;  /* 0x0000dc1901007387 */ /* 0x0007e80000100800 */
[----:B------:R5:W-:Y:S01]  /*09b0*/  STL [R1+0xd8], R24 ;  /* 0x0000d81801007387 */ /* 0x000be20000100800 */
[----:B----4-:R-:W-:-:S03]  /*09c0*/  SHF.R.S32.HI R30, RZ, 0x1f, R30 ;  /* 0x0000001fff1e7819 */ /* 0x010fc6000001141e */
        /* <DEDUP_REMOVED lines=9> */
[----:B-----5:R-:W-:-:S03]  /*0a60*/  SHF.R.S32.HI R24, RZ, 0x1f, R24 ;  /* 0x0000001fff187819 */ /* 0x020fc60000011418 */
[----:B------:R-:W-:Y:S04]  /*0a70*/  STL [R1+0xbc], R17 ;  /* 0x0000bc1101007387 */ /* 0x000fe80000100800 */
[----:B------:R5:W-:Y:S01]  /*0a80*/  STL [R1+0xb8], R16 ;  /* 0x0000b81001007387 */ /* 0x000be20000100800 */
[----:B----4-:R-:W-:-:S03]  /*0a90*/  SHF.R.S32.HI R22, RZ, 0x1f, R22 ;  /* 0x0000001fff167819 */ /* 0x010fc60000011416 */
[----:B------:R4:W-:Y:S01]  /*0aa0*/  STL [R1+0xb4], R15 ;  /* 0x0000b40f01007387 */ /* 0x0009e20000100800 */
[----:B-1----:R-:W-:-:S03]  /*0ab0*/  SHF.R.S32.HI R21, RZ, 0x1f, R21 ;  /* 0x0000001fff157819 */ /* 0x002fc60000011415 */
[----:B------:R-:W-:Y:S04]  /*0ac0*/  STL [R1+0xb0], R14 ;  /* 0x0000b00e01007387 */ /* 0x000fe80000100800 */
[----:B------:R1:W-:Y:S01]  /*0ad0*/  STL [R1+0xac], R12 ;  /* 0x0000ac0c01007387 */ /* 0x0003e20000100800 */
[----:B--2---:R-:W-:-:S03]  /*0ae0*/  SHF.R.S32.HI R19, RZ, 0x1f, R19 ;  /* 0x0000001fff137819 */ /* 0x004fc60000011413 */
[----:B------:R2:W-:Y:S01]  /*0af0*/  STL [R1+0xa8], R11 ;  /* 0x0000a80b01007387 */ /* 0x0005e20000100800 */
[----:B---3--:R-:W-:-:S03]  /*0b00*/  SHF.R.S32.HI R18, RZ, 0x1f, R18 ;  /* 0x0000001fff127819 */ /* 0x008fc60000011412 */
[----:B------:R3:W-:Y:S04]  /*0b10*/  STL [R1+0xa4], R10 ;  /* 0x0000a40a01007387 */ /* 0x0007e80000100800 */
[----:B------:R3:W-:Y:S01]  /*0b20*/  STL [R1+0xa0], R9 ;  /* 0x0000a00901007387 */ /* 0x0007e20000100800 */
[----:B-----5:R-:W-:-:S03]  /*0b30*/  SHF.R.S32.HI R16, RZ, 0x1f, R16 ;  /* 0x0000001fff107819 */ /* 0x020fc60000011410 */
[----:B------:R5:W-:Y:S01]  /*0b40*/  STL [R1+0x9c], R8 ;  /* 0x00009c0801007387 */ /* 0x000be20000100800 */
[----:B----4-:R-:W-:-:S03]  /*0b50*/  SHF.R.S32.HI R15, RZ, 0x1f, R15 ;  /* 0x0000001fff0f7819 */ /* 0x010fc6000001140f */
[----:B------:R4:W-:Y:S04]  /*0b60*/  STL [R1+0x98], R7 ;  /* 0x0000980701007387 */ /* 0x0009e80000100800 */
[----:B------:R4:W-:Y:S01]  /*0b70*/  STL [R1+0x94], R6 ;  /* 0x0000940601007387 */ /* 0x0009e20000100800 */
[----:B-1----:R-:W-:-:S03]  /*0b80*/  SHF.R.S32.HI R12, RZ, 0x1f, R12 ;  /* 0x0000001fff0c7819 */ /* 0x002fc6000001140c */
[----:B------:R1:W-:Y:S01]  /*0b90*/  STL [R1+0x90], R5 ;  /* 0x0000900501007387 */ /* 0x0003e20000100800 */
[----:B--2---:R-:W-:-:S03]  /*0ba0*/  SHF.R.S32.HI R11, RZ, 0x1f, R11 ;  /* 0x0000001fff0b7819 */ /* 0x004fc6000001140b */
[----:B------:R2:W-:Y:S01]  /*0bb0*/  STL [R1+0x8c], R4 ;  /* 0x00008c0401007387 */ /* 0x0005e20000100800 */
[----:B---3--:R-:W-:-:S03]  /*0bc0*/  SHF.R.S32.HI R10, RZ, 0x1f, R10 ;  /* 0x0000001fff0a7819 */ /* 0x008fc6000001140a */
[----:B------:R3:W-:Y:S01]  /*0bd0*/  STL [R1+0x188], R13 ;  /* 0x0001880d01007387 */ /* 0x0007e20000100800 */
[----:B------:R-:W-:-:S03]  /*0be0*/  SHF.R.S32.HI R9, RZ, 0x1f, R9 ;  /* 0x0000001fff097819 */ /* 0x000fc60000011409 */
[----:B------:R3:W-:Y:S01]  /*0bf0*/  STL [R1+0x88], R3 ;  /* 0x0000880301007387 */ /* 0x0007e20000100800 */
[----:B-----5:R-:W-:-:S03]  /*0c00*/  SHF.R.S32.HI R8, RZ, 0x1f, R8 ;  /* 0x0000001fff087819 */ /* 0x020fc60000011408 */
[----:B------:R-:W-:Y:S01]  /*0c10*/  STL [R1+0x184], R32 ;  /* 0x0001842001007387 */ /* 0x000fe20000100800 */
[----:B----4-:R-:W-:-:S03]  /*0c20*/  SHF.R.S32.HI R7, RZ, 0x1f, R7 ;  /* 0x0000001fff077819 */ /* 0x010fc60000011407 */
[----:B------:R-:W-:Y:S01]  /*0c30*/  STL [R1+0x84], R2 ;  /* 0x0000840201007387 */ /* 0x000fe20000100800 */
[----:B------:R-:W-:Y:S02]  /*0c40*/  SHF.R.S32.HI R6, RZ, 0x1f, R6 ;  /* 0x0000001fff067819 */ /* 0x000fe40000011406 */
[----:B-1----:R-:W-:Y:S02]  /*0c50*/  SHF.R.S32.HI R5, RZ, 0x1f, R5 ;  /* 0x0000001fff057819 */ /* 0x002fe40000011405 */
[----:B--2---:R-:W-:Y:S02]  /*0c60*/  SHF.R.S32.HI R4, RZ, 0x1f, R4 ;  /* 0x0000001fff047819 */ /* 0x004fe40000011404 */
[----:B---3--:R-:W-:Y:S02]  /*0c70*/  SHF.R.S32.HI R13, RZ, 0x1f, R31 ;  /* 0x0000001fff0d7819 */ /* 0x008fe4000001141f */
[----:B------:R-:W-:-:S03]  /*0c80*/  SHF.R.S32.HI R3, RZ, 0x1f, R3 ;  /* 0x0000001fff037819 */ /* 0x000fc60000011403 */
[----:B------:R1:W-:Y:S04]  /*0c90*/  STL [R1+0x180], R13 ;  /* 0x0001800d01007387 */ /* 0x0003e80000100800 */
        /* <DEDUP_REMOVED lines=21> */
[----:B-1----:R-:W-:-:S05]  /*0df0*/  SHF.R.S32.HI R13, RZ, 0x1f, R14 ;  /* 0x0000001fff0d7819 */ /* 0x002fca000001140e */
[----:B------:R2:W-:Y:S04]  /*0e00*/  STL [R1+0x13c], R13 ;  /* 0x00013c0d01007387 */ /* 0x0005e80000100800 */
        /* <DEDUP_REMOVED lines=10> */
[----:B------:R2:W-:Y:S02]  /*0eb0*/  STL [R1+0x110], R0 ;  /* 0x0001100001007387 */ /* 0x0005e40000100800 */
.L_x_2731:
        /* <DEDUP_REMOVED lines=19> */
.L_x_2675:
[----:B------:R-:W-:-:S04]  /*0ff0*/  MOV R0, c[0x0][0x554] ;  /* 0x0001550000007a02 */ /* 0x000fc80000000f00 */
[----:B------:R-:W-:Y:S02]  /*1000*/  ISETP.NE.AND P0, PT, R0, 0x1, PT ;  /* 0x000000010000780c */ /* 0x000fe40003f05270 */
[----:B------:R-:W-:-:S11]  /*1010*/  MOV R0, R2 ;  /* 0x0000000200007202 */ /* 0x000fd60000000f00 */
[----:B------:R-:W-:-:S05]  /*1020*/  @P0 IMAD.HI.U32 R4, R2, c[0x0][0x558], RZ ;  /* 0x0001560002040a27 */ /* 0x000fca00078e00ff */
[----:B------:R-:W-:-:S05]  /*1030*/  @P0 SHF.R.U32.HI R0, RZ, c[0x0][0x55c], R4 ;  /* 0x00015700ff000a19 */ /* 0x000fca0000011604 */
[----:B------:R-:W-:Y:S02]  /*1040*/  IMAD R4, R0, c[0x0][0x554], RZ ;  /* 0x0001550000047a24 */ /* 0x000fe400078e02ff */
.L_x_2676:
[----:B------:R-:W-:Y:S05]  /*1050*/  BSYNC B0 ;  /* 0x0000000000007941 */ /* 0x000fea0003800000 */
.L_x_2674:
[----:B------:R-:W-:Y:S01]  /*1060*/  IMAD.MOV.U32 R5, RZ, RZ, c[0x0][0x548] ;  /* 0x00015200ff057624 */ /* 0x000fe200078e00ff */
[----:B------:R-:W-:Y:S01]  /*1070*/  ISETP.NE.U32.AND P0, PT, RZ, c[0x0][0x370], PT ;  /* 0x0000dc00ff007a0c */ /* 0x000fe20003f05070 */
[----:B------:R-:W2:Y:S01]  /*1080*/  LDL.LU R6, [R1+0x78] ;  /* 0x0000780001067983 */ /* 0x000ea20000300800 */
[----:B------:R-:W-:Y:S01]  /*1090*/  IMAD.IADD R4, R2, 0x1, -R4 ;  /* 0x0000000102047824 */ /* 0x000fe200078e0a04 */
[----:B------:R-:W-:Y:S02]  /*10a0*/  MOV R7, RZ ;  /* 0x000000ff00077202 */ /* 0x000fe40000000f00 */
[----:B------:R-:W-:Y:S01]  /*10b0*/  ISETP.NE.AND P1, PT, R5, 0x1, PT ;  /* 0x000000010500780c */ /* 0x000fe20003f25270 */
[----:B------:R-:W-:Y:S01]  /*10c0*/  IMAD R5, R3, c[0x0][0x554], R4 ;  /* 0x0001550003057a24 */ /* 0x000fe200078e0204 */
[----:B------:R-:W-:-:S03]  /*10d0*/  ISETP.NE.AND.EX P0, PT, RZ, c[0x0][0x374], PT, P0 ;  /* 0x0000dd00ff007a0c */ /* 0x000fc60003f05300 */
[----:B------:R-:W-:-:S08]  /*10e0*/  IMAD.MOV.U32 R11, RZ, RZ, R5 ;  /* 0x000000ffff0b7224 */ /* 0x000fd000078e0005 */
[----:B------:R-:W-:-:S04]  /*10f0*/  @P1 IMAD.HI.U32 R2, R5, c[0x0][0x54c], RZ ;  /* 0x0001530005021a27 */ /* 0x000fc800078e00ff */
[----:B------:R-:W-:Y:S01]  /*1100*/  @P0 IMAD.MOV.U32 R3, RZ, RZ, 0x4 ;  /* 0x00000004ff030424 */ /* 0x000fe200078e00ff */
[----:B------:R-:W-:-:S05]  /*1110*/  @P1 SHF.R.U32.HI R11, RZ, c[0x0][0x550], R2 ;  /* 0x00015400ff0b1a19 */ /* 0x000fca0000011602 */
[----:B------:R-:W-:Y:S01]  /*1120*/  @P0 IMAD.WIDE R2, R11, R3, c[0x0][0x370] ;  /* 0x0000dc000b020625 */ /* 0x000fe200078e0203 */
[----:B------:R-:W-:Y:S04]  /*1130*/  STL [R1+0x6c], R11 ;  /* 0x00006c0b01007387 */ /* 0x000fe80000100800 */
[----:B------:R1:W3:Y:S01]  /*1140*/  @P0 LDG.E R7, [R2.64] ;  /* 0x0000000602070981 */ /* 0x0002e2000c1e1900 */
[----:B------:R-:W-:Y:S01]  /*1150*/  IMAD.MOV.U32 R12, RZ, RZ, R0 ;  /* 0x000000ffff0c7224 */ /* 0x000fe200078e0000 */
[----:B------:R-:W-:Y:S01]  /*1160*/  BSSY B0, `(.L_x_2677) ;  /* 0x0000047000007945 */ /* 0x000fe20003800000 */
[----:B------:R-:W-:-:S05]  /*1170*/  IMAD.MOV.U32 R4, RZ, RZ, c[0x0][0x2c4] ;  /* 0x0000b100ff047624 */ /* 0x000fca00078e00ff */
[----:B------:R-:W-:Y:S01]  /*1180*/  ISETP.NE.AND P3, PT, R4, 0x1, PT ;  /* 0x000000010400780c */ /* 0x000fe20003f65270 */
[----:B------:R-:W-:-:S05]  /*1190*/  IMAD.MOV.U32 R4, RZ, RZ, c[0x0][0x168] ;  /* 0x00005a00ff047624 */ /* 0x000fca00078e00ff */
[----:B------:R-:W-:Y:S01]  /*11a0*/  IADD3 R4, -R4, 0x60, RZ ;  /* 0x0000006004047810 */ /* 0x000fe20007ffe1ff */
[----:B-1----:R-:W-:-:S05]  /*11b0*/  IMAD.MOV.U32 R2, RZ, RZ, c[0x0][0x53c] ;  /* 0x00014f00ff027624 */ /* 0x002fca00078e00ff */
        /* <DEDUP_REMOVED lines=8> */
[----:B------:R-:W-:Y:S01]  /*1240*/  STL [R1+0x74], R12 ;  /* 0x0000740c01007387 */ /* 0x000fe20000100800 */
[----:B------:R-:W-:-:S03]  /*1250*/  IMAD R2, R2, c[0x0][0x1d0], R4 ;  /* 0x0000740002027a24 */ /* 0x000fc600078e0204 */
[----:B------:R-:W-:-:S04]  /*1260*/  SHF.L.U32 R17, R0, 0x7, RZ ;  /* 0x0000000700117819 */ /* 0x000fc800000006ff */
[----:B------:R-:W-:Y:S01]  /*1270*/  IADD3 R0, R17, 0x7f, RZ ;  /* 0x0000007f11007810 */ /* 0x000fe20007ffe0ff */
[----:B------:R-:W-:Y:S04]  /*1280*/  STL [R1+0x7c], R17 ;  /* 0x00007c1101007387 */ /* 0x000fe80000100800 */
[----:B------:R-:W-:-:S05]  /*1290*/  @P3 IMAD.HI.U32 R3, R0, c[0x0][0x2c8], RZ ;  /* 0x0000b20000033a27 */ /* 0x000fca00078e00ff */
[----:B------:R-:W-:Y:S02]  /*12a0*/  @P3 SHF.R.U32.HI R0, RZ, c[0x0][0x2cc], R3 ;  /* 0x0000b300ff003a19 */ /* 0x000fe40000011603 */
[----:B------:R-:W-:-:S03]  /*12b0*/  IADD3 R3, R250, 0x5f, RZ ;  /* 0x0000005ffa037810 */ /* 0x000fc60007ffe0ff */
[----:B------:R-:W-:Y:S02]  /*12c0*/  IMAD.IADD R2, R2, 0x1, R0 ;  /* 0x0000000102027824 */ /* 0x000fe400078e0200 */
[----:B------:R-:W-:-:S04]  /*12d0*/  IMAD.HI R0, R3, 0x2aaaaaab, RZ ;  /* 0x2aaaaaab03007827 */ /* 0x000fc800078e02ff */
[----:B------:R-:W-:Y:S01]  /*12e0*/  IMAD.HI R3, R2, 0x2aaaaaab, RZ ;  /* 0x2aaaaaab02037827 */ /* 0x000fe200078e02ff */
[----:B------:R-:W-:-:S04]  /*12f0*/  SHF.R.U32.HI R2, RZ, 0x1f, R0 ;  /* 0x0000001fff027819 */ /* 0x000fc80000011600 */
[----:B------:R-:W-:Y:S02]  /*1300*/  SHF.R.U32.HI R4, RZ, 0x1f, R3 ;  /* 0x0000001fff047819 */ /* 0x000fe40000011603 */
[----:B------:R-:W-:Y:S02]  /*1310*/  LEA.HI.SX32 R0, R0, R2, 0x1c ;  /* 0x0000000200007211 */ /* 0x000fe400078fe2ff */
[----:B------:R-:W-:Y:S02]  /*1320*/  LEA.HI.SX32 R2, R3, R4, 0x1c ;  /* 0x0000000403027211 */ /* 0x000fe400078fe2ff */
[----:B--2---:R-:W-:-:S04]  /*1330*/  LOP3.LUT R6, R6, 0xfffffffd, RZ, 0xc0, !PT ;  /* 0xfffffffd06067812 */ /* 0x004fc800078ec0ff */
[----:B------:R-:W-:-:S05]  /*1340*/  @P3 LOP3.LUT R6, R6, 0x2, RZ, 0xfc, !PT ;  /* 0x0000000206063812 */ /* 0x000fca00078efcff */
[----:B------:R-:W-:Y:S04]  /*1350*/  STL [R1+0x78], R6 ;  /* 0x0000780601007387 */ /* 0x000fe80000100800 */
[----:B---3--:R1:W-:Y:S02]  /*1360*/  STL [R1+0x3c], R7 ;  /* 0x00003c0701007387 */ /* 0x0083e40000100800 */
[----:B-1----:R-:W-:Y:S01]  /*1370*/  IMNMX R7, R0, R2, PT ;  /* 0x0000000200077217 */ /* 0x002fe20003800200 */
[----:B------:R-:W-:Y:S01]  /*1380*/  IMAD.MOV.U32 R2, RZ, RZ, RZ ;  /* 0x000000ffff027224 */ /* 0x000fe200078e00ff */
[----:B------:R-:W-:Y:S02]  /*1390*/  IADD3 R0, -R11, RZ, RZ ;  /* 0x000000ff0b007210 */ /* 0x000fe40007ffe1ff */
[----:B------:R-:W-:-:S03]  /*13a0*/  ISETP.GE.AND P0, PT, R7, 0x1, PT ;  /* 0x000000010700780c */ /* 0x000fc60003f06270 */
[----:B------:R-:W-:-:S05]  /*13b0*/  IMAD R16, R0, c[0x0][0x548], R5 ;  /* 0x0001520000107a24 */ /* 0x000fca00078e0205 */
[----:B------:R1:W-:Y:S05]  /*13c0*/  STL [R1+0x70], R16 ;  /* 0x0000701001007387 */ /* 0x0003ea0000100800 */
        /* <DEDUP_REMOVED lines=32> */
.L_x_2678:
[----:B------:R-:W-:Y:S05]  /*15d0*/  BSYNC B0 ;  /* 0x0000000000007941 */ /* 0x000fea0003800000 */
.L_x_2677:
[----:B------:R-:W-:Y:S01]  /*15e0*/  LOP3.LUT R0, R12, 0xffff, RZ, 0xc0, !PT ;  /* 0x0000ffff0c007812 */ /* 0x000fe200078ec0ff */
[----:B------:R-:W-:Y:S01]  /*15f0*/  CS2R R128, SRZ ;  /* 0x0000000000807805 */ /* 0x000fe2000001ff00 */
[----:B------:R-:W-:Y:S01]  /*1600*/  CS2R R12, SRZ ;  /* 0x00000000000c7805 */ /* 0x000fe2000001ff00 */
        /* <DEDUP_REMOVED lines=70> */
[----:B--2---:R-:W2:Y:S01]  /*1a70*/  S2R R3, SR_TID.X ;  /* 0x0000000000037919 */ /* 0x004ea20000002100 */
[----:B------:R-:W-:-:S03]  /*1a80*/  ISETP.NE.U32.AND P0, PT, RZ, c[0x0][0x340], PT ;  /* 0x0000d000ff007a0c */ /* 0x000fc60003f05070 */
[----:B------:R-:W3:Y:S01]  /*1a90*/  LDL R12, [R1+0xc] ;  /* 0x00000c00010c7983 */ /* 0x000ee20000100800 */
[----:B------:R-:W-:-:S03]  /*1aa0*/  ISETP.NE.AND.EX P0, PT, RZ, c[0x0][0x344], PT, P0 ;  /* 0x0000d100ff007a0c */ /* 0x000fc60003f05300 */
[----:B------:R-:W4:Y:S04]  /*1ab0*/  LDL R10, [R1+0x28] ;  /* 0x00002800010a7983 */ /* 0x000f280000100800 */
[----:B------:R-:W4:Y:S04]  /*1ac0*/  LDL R9, [R1+0x24] ;  /* 0x0000240001097983 */ /* 0x000f280000100800 */
[----:B------:R-:W4:Y:S02]  /*1ad0*/  LDL R8, [R1+0x20] ;  /* 0x0000200001087983 */ /* 0x000f240000100800 */
[----:B------:R-:W-:Y:S01]  /*1ae0*/  @P0 IMAD.MOV.U32 R2, RZ, RZ, 0x4 ;  /* 0x00000004ff020424 */ /* 0x000fe200078e00ff */
[----:B--2---:R-:W-:-:S02]  /*1af0*/  SHF.R.S32.HI R4, RZ, 0x1f, R3 ;  /* 0x0000001fff047819 */ /* 0x004fc40000011403 */
[----:B------:R-:W-:Y:S02]  /*1b00*/  SHF.R.S32.HI R5, RZ, 0x1f, R3 ;  /* 0x0000001fff057819 */ /* 0x000fe40000011403 */
[-C--:B------:R-:W-:Y:S02]  /*1b10*/  LEA.HI R4, R4, R3.reuse, RZ, 0x3 ;  /* 0x0000000304047211 */ /* 0x080fe400078f18ff */
[----:B------:R-:W-:Y:S02]  /*1b20*/  LEA.HI R5, R5, R3, RZ, 0x3 ;  /* 0x0000000305057211 */ /* 0x000fe400078f18ff */
[----:B------:R-:W-:Y:S02]  /*1b30*/  LOP3.LUT R4, R4, 0xfffffff8, RZ, 0xc0, !PT ;  /* 0xfffffff804047812 */ /* 0x000fe400078ec0ff */
[----:B------:R-:W-:-:S03]  /*1b40*/  SHF.R.S32.HI R5, RZ, 0x3, R5 ;  /* 0x00000003ff057819 */ /* 0x000fc60000011405 */
[----:B------:R-:W-:Y:S02]  /*1b50*/  IMAD.IADD R4, R3, 0x1, -R4 ;  /* 0x0000000103047824 */ /* 0x000fe400078e0a04 */
[----:B------:R-:W-:-:S05]  /*1b60*/  @P0 IMAD.WIDE R2, R11, R2, c[0x0][0x340] ;  /* 0x0000d0000b020625 */ /* 0x000fca00078e0202 */
[----:B------:R2:W5:Y:S01]  /*1b70*/  @P0 LDG.E R14, [R2.64] ;  /* 0x00000006020e0981 */ /* 0x000562000c1e1900 */
[----:B------:R-:W-:Y:S02]  /*1b80*/  SHF.R.S32.HI R15, RZ, 0x1f, R16 ;  /* 0x0000001fff0f7819 */ /* 0x000fe40000011410 */
[----:B------:R-:W-:-:S03]  /*1b90*/  LEA R4, R4, R5, 0x5 ;  /* 0x0000000504047211 */ /* 0x000fc600078e28ff */
[----:B------:R-:W-:Y:S02]  /*1ba0*/  IMAD R0, R15, c[0x0][0x1b8], RZ ;  /* 0x00006e000f007a24 */ /* 0x000fe400078e02ff */
[----:B------:R-:W-:Y:S01]  /*1bb0*/  IMAD.IADD R4, R17, 0x1, R4 ;  /* 0x0000000111047824 */ /* 0x000fe200078e0204 */
[----:B------:R-:W-:Y:S01]  /*1bc0*/  SHF.R.S32.HI R6, RZ, 0x1f, R11 ;  /* 0x0000001fff067819 */ /* 0x000fe2000001140b */
[----:B------:R-:W-:Y:S02]  /*1bd0*/  IMAD R5, R16, c[0x0][0x1bc], R0 ;  /* 0x00006f0010057a24 */ /* 0x000fe400078e0200 */
[----:B------:R-:W-:-:S04]  /*1be0*/  @P3 IMAD.HI.U32 R7, R4, c[0x0][0x2c8], RZ ;  /* 0x0000b20004073a27 */ /* 0x000fc800078e00ff */
[----:B------:R-:W-:Y:S01]  /*1bf0*/  IMAD.MOV.U32 R0, RZ, RZ, R4 ;  /* 0x000000ffff007224 */ /* 0x000fe200078e0004 */
[----:B------:R-:W-:Y:S01]  /*1c00*/  @P3 SHF.R.U32.HI R0, RZ, c[0x0][0x2cc], R7 ;  /* 0x0000b300ff003a19 */ /* 0x000fe20000011607 */
[----:B--2---:R-:W-:-:S05]  /*1c10*/  IMAD.WIDE.U32 R2, R16, c[0x0][0x1b8], RZ ;  /* 0x00006e0010027a25 */ /* 0x004fca00078e00ff */
[----:B------:R-:W-:Y:S01]  /*1c20*/  IADD3 R3, R3, R5, RZ ;  /* 0x0000000503037210 */ /* 0x000fe20007ffe0ff */
[----:B------:R-:W-:Y:S01]  /*1c30*/  IMAD R5, R6, c[0x0][0x1c0], RZ ;  /* 0x0000700006057a24 */ /* 0x000fe200078e02ff */
[----:B------:R-:W-:-:S03]  /*1c40*/  SHF.R.S32.HI R7, RZ, 0x1f, R0 ;  /* 0x0000001fff077819 */ /* 0x000fc60000011400 */
[C---:B------:R-:W-:Y:S02]  /*1c50*/  IMAD R6, R11.reuse, c[0x0][0x1c4], R5 ;  /* 0x000071000b067a24 */ /* 0x040fe400078e0205 */
[----:B------:R-:W-:Y:S02]  /*1c60*/  IMAD.MOV R5, RZ, RZ, -R0 ;  /* 0x000000ffff057224 */ /* 0x000fe400078e0a00 */
[----:B------:R-:W-:-:S04]  /*1c70*/  IMAD.WIDE.U32 R2, R11, c[0x0][0x1c0], R2 ;  /* 0x000070000b027a25 */ /* 0x000fc800078e0002 */
[----:B------:R-:W-:Y:S02]  /*1c80*/  IMAD R4, R5, c[0x0][0x2c4], R4 ;  /* 0x0000b10005047a24 */ /* 0x000fe400078e0204 */
[----:B------:R-:W-:Y:S02]  /*1c90*/  IMAD.IADD R3, R3, 0x1, R6 ;  /* 0x0000000103037824 */ /* 0x000fe400078e0206 */
        /* <DEDUP_REMOVED lines=9> */
[----:B------:R-:W-:Y:S02]  /*1d30*/  LEA R13, P1, R2, c[0x0][0x160], 0x1 ;  /* 0x00005800020d7a11 */ /* 0x000fe400078208ff */
[----:B------:R-:W-:Y:S02]  /*1d40*/  IADD3 R136, R252, -0x1, RZ ;  /* 0xfffffffffc887810 */ /* 0x000fe40007ffe0ff */
[----:B------:R-:W-:Y:S02]  /*1d50*/  LEA.HI.X R5, R2, c[0x0][0x164], R0, 0x1, P1 ;  /* 0x0000590002057a11 */ /* 0x000fe400008f0c00 */
[----:B---3--:R-:W-:Y:S02]  /*1d60*/  ISETP.GE.AND P6, PT, R12, c[0x0][0x198], PT ;  /* 0x000066000c007a0c */ /* 0x008fe40003fc6270 */
[----:B----4-:R-:W-:Y:S02]  /*1d70*/  ISETP.GE.AND P5, PT, R10, c[0x0][0x198], PT ;  /* 0x000066000a007a0c */ /* 0x010fe40003fa6270 */
[----:B------:R-:W-:-:S02]  /*1d80*/  ISETP.GE.AND P4, PT, R9, c[0x0][0x198], PT ;  /* 0x0000660009007a0c */ /* 0x000fc40003f86270 */
[----:B------:R-:W-:Y:S02]  /*1d90*/  ISETP.GE.AND P3, PT, R8, c[0x0][0x198], PT ;  /* 0x0000660008007a0c */ /* 0x000fe40003f66270 */
[----:B------:R-:W-:Y:S01]  /*1da0*/  @!P0 MOV R14, R11 ;  /* 0x0000000b000e8202 */ /* 0x000fe20000000f00 */
[----:B------:R-:W-:Y:S08]  /*1db0*/  BRA.DIV ~URZ, `(.L_x_2680) ;  /* 0x00013c927f007947 */ /* 0x000ff0000b800000 */
[----:B------:R2:W3:Y:S02]  /*1dc0*/  SHFL.IDX PT, R4, R5, RZ, 0x181f ;  /* 0x00181fff05047589 */ /* 0x0004e400000e0000 */
.L_x_2732:
[----:B------:R-:W-:Y:S05]  /*1dd0*/  BRA.DIV ~URZ, `(.L_x_2681) ;  /* 0x00013ce27f007947 */ /* 0x000fea000b800000 */
[----:B------:R4:W1:Y:S02]  /*1de0*/  SHFL.IDX PT, R0, R13, RZ, 0x181f ;  /* 0x00181fff0d007589 */ /* 0x00086400000e0000 */
.L_x_2733:
[----:B--2---:R-:W2:Y:S04]  /*1df0*/  LDL R3, [R1+0x7c] ;  /* 0x00007c0001037983 */ /* 0x004ea80000100800 */
[----:B------:R-:W4:Y:S01]  /*1e00*/  S2R R6, SR_TID.X ;  /* 0x0000000000067919 */ /* 0x000f220000002100 */
[----:B-1----:R-:W-:-:S04]  /*1e10*/  IMAD.MOV.U32 R16, RZ, RZ, c[0x0][0x2c4] ;  /* 0x0000b100ff107624 */ /* 0x002fc800078e00ff */
[----:B------:R-:W-:Y:S01]  /*1e20*/  IMAD R16, R16, c[0x0][0x168], RZ ;  /* 0x00005a0010107a24 */ /* 0x000fe200078e02ff */
[----:B----4-:R-:W-:-:S04]  /*1e30*/  SHF.R.S32.HI R2, RZ, 0x1f, R6 ;  /* 0x0000001fff027819 */ /* 0x010fc80000011406 */
[----:B------:R-:W-:-:S04]  /*1e40*/  LEA.HI R2, R2, R6, RZ, 0x3 ;  /* 0x0000000602027211 */ /* 0x000fc800078f18ff */
[----:B------:R-:W-:Y:S01]  /*1e50*/  SHF.R.S32.HI R2, RZ, 0x3, R2 ;  /* 0x00000003ff027819 */ /* 0x000fe20000011402 */
[----:B------:R-:W-:Y:S04]  /*1e60*/  BSSY B0, `(.L_x_2682) ;  /* 0x000001b000007945 */ /* 0x000fe80003800000 */
[----:B--2---:R-:W-:-:S05]  /*1e70*/  IMAD.IADD R12, R2, 0x1, R3 ;  /* 0x00000001020c7824 */ /* 0x004fca00078e0203 */
[----:B------:R-:W-:-:S13]  /*1e80*/  ISETP.GE.AND P0, PT, R12, R16, PT ;  /* 0x000000100c00720c */ /* 0x000fda0003f06270 */
[----:B------:R-:W-:Y:S05]  /*1e90*/  @P0 BRA `(.L_x_2683) ;  /* 0x0000017000000947 */ /* 0x000fea0003800000 */
        /* <DEDUP_REMOVED lines=8> */
[----:B--2---:R-:W-:-:S02]  /*1f20*/  LEA R10, P0, R6, R0, 0x1 ;  /* 0x00000000060a7211 */ /* 0x004fc400078008ff */
[----:B----4-:R-:W-:Y:S02]  /*1f30*/  LEA R8, P2, R2, R0, 0x1 ;  /* 0x0000000002087211 */ /* 0x010fe400078408ff */
[-C--:B---3--:R-:W-:Y:S02]  /*1f40*/  LEA.HI.X R11, R6, R4.reuse, R7, 0x1, P0 ;  /* 0x00000004060b7211 */ /* 0x088fe400000f0c07 */
[----:B------:R-:W-:-:S03]  /*1f50*/  LEA.HI.X R9, R2, R4, R3, 0x1, P2 ;  /* 0x0000000402097211 */ /* 0x000fc600010f0c03 */
[----:B------:R-:W-:Y:S01]  /*1f60*/  @!PT LDS RZ, [RZ] ;  /* 0x00000000fffff984 */ /* 0x000fe20000000800 */
[----:B------:R-:W-:Y:S01]  /*1f70*/  @!PT LDS RZ, [RZ] ;  /* 0x00000000fffff984 */ /* 0x000fe20000000800 */
[----:B------:R-:W-:Y:S01]  /*1f80*/  @!PT LDS RZ, [RZ] ;  /* 0x00000000fffff984 */ /* 0x000fe20000000800 */
[----:B------:R1:W-:Y:S01]  /*1f90*/  LDGSTS.E.BYPASS.LTC128B.128 [R251+0x18100], [R10.64], !P6 ;  /* 0x181000000afb7fae */ /* 0x0003e2000f101d46 */
[----:B------:R-:W-:-:S03]  /*1fa0*/  LEA R6, P1, R19, R0, 0x1 ;  /* 0x0000000013067211 */ /* 0x000fc600078208ff */
[----:B------:R1:W-:Y:S01]  /*1fb0*/  LDGSTS.E.BYPASS.LTC128B.128 [R251+0x1c100], [R8.64], !P5 ;  /* 0x1c10000008fb7fae */ /* 0x0003e2000e901d46 */
[----:B------:R-:W-:Y:S02]  /*1fc0*/  LEA R2, P0, R17, R0, 0x1 ;  /* 0x0000000011027211 */ /* 0x000fe400078008ff */
[-C--:B------:R-:W-:Y:S02]  /*1fd0*/  LEA.HI.X R7, R19, R4.reuse, R20, 0x1, P1 ;  /* 0x0000000413077211 */ /* 0x080fe400008f0c14 */
[----:B------:R-:W-:-:S03]  /*1fe0*/  LEA.HI.X R3, R17, R4, R18, 0x1, P0 ;  /* 0x0000000411037211 */ /* 0x000fc600000f0c12 */
[----:B------:R1:W-:Y:S04]  /*1ff0*/  LDGSTS.E.BYPASS.LTC128B.128 [R251+0x20100], [R6.64], !P4 ;  /* 0x2010000006fb7fae */ /* 0x0003e8000e101d46 */
[----:B------:R1:W-:Y:S02]  /*2000*/  LDGSTS.E.BYPASS.LTC128B.128 [R251+0x24100], [R2.64], !P3 ;  /* 0x2410000002fb7fae */ /* 0x0003e4000d901d46 */
.L_x_2683:
[----:B------:R-:W-:Y:S05]  /*2010*/  BSYNC B0 ;  /* 0x0000000000007941 */ /* 0x000fea0003800000 */
.L_x_2682:
[----:B------:R-:W-:Y:S05]  /*2020*/  BRA.DIV ~URZ, `(.L_x_2684) ;  /* 0x00013af27f007947 */ /* 0x000fea000b800000 */
[----:B---3--:R2:W3:Y:S04]  /*2030*/  SHFL.IDX PT, R4, R5, 0x1, 0x181f ;  /* 0x00381f0005047f89 */ /* 0x0084e800000e0000 */
[----:B------:R2:W4:Y:S02]  /*2040*/  SHFL.IDX PT, R0, R13, 0x1, 0x181f ;  /* 0x00381f000d007f89 */ /* 0x00052400000e0000 */
.L_x_2734:
[----:B-1----:R-:W-:Y:S01]  /*2050*/  IADD3 R2, R12, 0x20, RZ ;  /* 0x000000200c027810 */ /* 0x002fe20007ffe0ff */
[----:B------:R-:W-:Y:S03]  /*2060*/  BSSY B0, `(.L_x_2685) ;  /* 0x000001a000007945 */ /* 0x000fe60003800000 */
[----:B------:R-:W-:-:S13]  /*2070*/  ISETP.GE.AND P0, PT, R2, R16, PT ;  /* 0x000000100200720c */ /* 0x000fda0003f06270 */
[----:B------:R-:W-:Y:S05]  /*2080*/  @P0 BRA `(.L_x_2686) ;  /* 0x0000017000000947 */ /* 0x000fea0003800000 */
        /* <DEDUP_REMOVED lines=8> */
[----:B--2---:R-:W-:-:S04]  /*2110*/  LEA R10, P0, R6, R0, 0x1 ;  /* 0x00000000060a7211 */ /* 0x004fc800078008ff */
[----:B----4-:R-:W-:Y:S02]  /*2120*/  LEA.HI.X R11, R6, R4, R7, 0x1, P0 ;  /* 0x00000004060b7211 */ /* 0x010fe400000f0c07 */
[----:B---3--:R-:W-:-:S03]  /*2130*/  LEA R8, P2, R3, R0, 0x1 ;  /* 0x0000000003087211 */ /* 0x008fc600078408ff */
[----:B------:R-:W-:Y:S01]  /*2140*/  @!PT LDS RZ, [RZ] ;  /* 0x00000000fffff984 */ /* 0x000fe20000000800 */
[----:B------:R-:W-:Y:S01]  /*2150*/  @!PT LDS RZ, [RZ] ;  /* 0x00000000fffff984 */ /* 0x000fe20000000800 */
[----:B------:R-:W-:Y:S01]  /*2160*/  @!PT LDS RZ, [RZ] ;  /* 0x00000000fffff984 */ /* 0x000fe20000000800 */
[----:B------:R1:W-:Y:S01]  /*2170*/  LDGSTS.E.BYPASS.LTC128B.128 [R251+0x19100], [R10.64], !P6 ;  /* 0x191000000afb7fae */ /* 0x0003e2000f101d46 */
[-C--:B------:R-:W-:Y:S02]  /*2180*/  LEA R6, P1, R19, R0.reuse, 0x1 ;  /* 0x0000000013067211 */ /* 0x080fe400078208ff */
[----:B------:R-:W-:Y:S02]  /*2190*/  LEA R2, P0, R17, R0, 0x1 ;  /* 0x0000000011027211 */ /* 0x000fe400078008ff */
[-C--:B------:R-:W-:Y:S02]  /*21a0*/  LEA.HI.X R9, R3, R4.reuse, R21, 0x1, P2 ;  /* 0x0000000403097211 */ /* 0x080fe400010f0c15 */
[----:B------:R-:W-:-:S03]  /*21b0*/  LEA.HI.X R7, R19, R4, R20, 0x1, P1 ;  /* 0x0000000413077211 */ /* 0x000fc600008f0c14 */
[----:B------:R1:W-:Y:S01]  /*21c0*/  LDGSTS.E.BYPASS.LTC128B.128 [R251+0x1d100], [R8.64], !P5 ;  /* 0x1d10000008fb7fae */ /* 0x0003e2000e901d46 */
[----:B------:R-:W-:-:S03]  /*21d0*/  LEA.HI.X R3, R17, R4, R18, 0x1, P0 ;  /* 0x0000000411037211 */ /* 0x000fc600000f0c12 */
[----:B------:R1:W-:Y:S04]  /*21e0*/  LDGSTS.E.BYPASS.LTC128B.128 [R251+0x21100], [R6.64], !P4 ;  /* 0x2110000006fb7fae */ /* 0x0003e8000e101d46 */
[----:B------:R1:W-:Y:S02]  /*21f0*/  LDGSTS.E.BYPASS.LTC128B.128 [R251+0x25100], [R2.64], !P3 ;  /* 0x2510000002fb7fae */ /* 0x0003e4000d901d46 */
.L_x_2686:
[----:B------:R-:W-:Y:S05]  /*2200*/  BSYNC B0 ;  /* 0x0000000000007941 */ /* 0x000fea0003800000 */
.L_x_2685:
[----:B------:R-:W-:Y:S05]  /*2210*/  BRA.DIV ~URZ, `(.L_x_2687) ;  /* 0x000139c27f007947 */ /* 0x000fea000b800000 */
[----:B---3--:R3:W1:Y:S02]  /*2220*/  SHFL.IDX PT, R4, R5, 0x2, 0x181f ;  /* 0x00581f0005047f89 */ /* 0x00866400000e0000 */
.L_x_2735:
[----:B------:R-:W-:Y:S05]  /*2230*/  BRA.DIV ~URZ, `(.L_x_2688) ;  /* 0x00013a127f007947 */ /* 0x000fea000b800000 */
[----:B----4-:R4:W2:Y:S02]  /*2240*/  SHFL.IDX PT, R0, R13, 0x2, 0x181f ;  /* 0x00581f000d007f89 */ /* 0x0108a400000e0000 */
.L_x_2736:
[----:B-1----:R-:W-:Y:S01]  /*2250*/  IADD3 R2, R12, 0x40, RZ ;  /* 0x000000400c027810 */ /* 0x002fe20007ffe0ff */
[----:B------:R-:W-:Y:S03]  /*2260*/  BSSY B0, `(.L_x_2689) ;  /* 0x000001a000007945 */ /* 0x000fe60003800000 */
[----:B------:R-:W-:-:S13]  /*2270*/  ISETP.GE.AND P0, PT, R2, R16, PT ;  /* 0x000000100200720c */ /* 0x000fda0003f06270 */
[----:B------:R-:W-:Y:S05]  /*2280*/  @P0 BRA `(.L_x_2690) ;  /* 0x0000017000000947 */ /* 0x000fea0003800000 */
        /* <DEDUP_REMOVED lines=8> */
[----:B---3--:R-:W-:-:S04]  /*2310*/  LEA R10, P0, R6, R0, 0x1 ;  /* 0x00000000060a7211 */ /* 0x008fc800078008ff */
[----:B----4-:R-:W-:Y:S02]  /*2320*/  LEA.HI.X R11, R6, R4, R7, 0x1, P0 ;  /* 0x00000004060b7211 */ /* 0x010fe400000f0c07 */
[----:B--2---:R-:W-:-:S03]  /*2330*/  LEA R8, P2, R3, R0, 0x1 ;  /* 0x0000000003087211 */ /* 0x004fc600078408ff */
        /* <DEDUP_REMOVED lines=12> */
.L_x_2690:
[----:B------:R-:W-:Y:S05]  /*2400*/  BSYNC B0 ;  /* 0x0000000000007941 */ /* 0x000fea0003800000 */
.L_x_2689:
[----:B------:R-:W-:Y:S05]  /*2410*/  BRA.DIV ~URZ, `(.L_x_2691) ;  /* 0x000138927f007947 */ /* 0x000fea000b800000 */
[----:B------:R1:W3:Y:S04]  /*2420*/  SHFL.IDX PT, R4, R5, 0x3, 0x181f ;  /* 0x00781f0005047f89 */ /* 0x0002e800000e0000 */
[----:B--2---:R1:W2:Y:S02]  /*2430*/  SHFL.IDX PT, R0, R13, 0x3, 0x181f ;  /* 0x00781f000d007f89 */ /* 0x0042a400000e0000 */
.L_x_2737:
[----:B----4-:R-:W4:Y:S04]  /*2440*/  LDL R20, [R1+0xc] ;  /* 0x00000c0001147983 */ /* 0x010f280000100800 */
[----:B---3--:R-:W3:Y:S04]  /*2450*/  LDL R21, [R1+0x10c] ;  /* 0x00010c0001157983 */ /* 0x008ee80000100800 */
[----:B--2---:R-:W2:Y:S04]  /*2460*/  LDL R30, [R1+0x28] ;  /* 0x00002800011e7983 */ /* 0x004ea80000100800 */
[----:B------:R-:W2:Y:S04]  /*2470*/  LDL R19, [R1+0x108] ;  /* 0x0001080001137983 */ /* 0x000ea80000100800 */
[----:B------:R-:W2:Y:S04]  /*2480*/  LDL R29, [R1+0x24] ;  /* 0x00002400011d7983 */ /* 0x000ea80000100800 */
[----:B------:R-:W2:Y:S04]  /*2490*/  LDL R18, [R1+0x104] ;  /* 0x0001040001127983 */ /* 0x000ea80000100800 */
[----:B------:R-:W2:Y:S04]  /*24a0*/  LDL R28, [R1+0x20] ;  /* 0x00002000011c7983 */ /* 0x000ea80000100800 */
[----:B------:R-:W2:Y:S01]  /*24b0*/  LDL R17, [R1+0x100] ;  /* 0x0001000001117983 */ /* 0x000ea20000100800 */
[----:B-1----:R-:W-:-:S04]  /*24c0*/  IADD3 R2, R12, 0x60, RZ ;  /* 0x000000600c027810 */ /* 0x002fc80007ffe0ff */
[----:B------:R-:W-:Y:S01]  /*24d0*/  ISETP.GE.AND P0, PT, R2, R16, PT ;  /* 0x000000100200720c */ /* 0x000fe20003f06270 */
[----:B------:R-:W1:Y:S01]  /*24e0*/  S2R R5, SR_TID.X ;  /* 0x0000000000057919 */ /* 0x000e620000002100 */
[----:B-----5:R-:W-:-:S05]  /*24f0*/  IMAD.WIDE.U32 R146, R14, c[0x0][0x2b0], RZ ;  /* 0x0000ac000e927a25 */ /* 0x020fca00078e00ff */
[----:B------:R2:W-:Y:S01]  /*2500*/  STL.64 [R1+0x50], R146 ;  /* 0x0000509201007387 */ /* 0x0005e20000100a00 */
[--C-:B-1----:R-:W-:Y:S02]  /*2510*/  SHF.R.S32.HI R22, RZ, 0x1f, R5.reuse ;  /* 0x0000001fff167819 */ /* 0x102fe40000011405 */
[----:B------:R-:W-:Y:S02]  /*2520*/  SHF.R.S32.HI R24, RZ, 0x1f, R5 ;  /* 0x0000001fff187819 */ /* 0x000fe40000011405 */
[-C--:B------:R-:W-:Y:S02]  /*2530*/  LEA.HI R22, R22, R5.reuse, RZ, 0x3 ;  /* 0x0000000516167211 */ /* 0x080fe400078f18ff */
[----:B------:R-:W-:Y:S02]  /*2540*/  LEA.HI R24, R24, R5, RZ, 0x3 ;  /* 0x0000000518187211 */ /* 0x000fe400078f18ff */
[----:B------:R-:W-:Y:S02]  /*2550*/  LOP3.LUT R22, R22, 0xfffffff8, RZ, 0xc0, !PT ;  /* 0xfffffff816167812 */ /* 0x000fe400078ec0ff */
[----:B------:R-:W-:-:S03]  /*2560*/  SHF.R.S32.HI R24, RZ, 0x3, R24 ;  /* 0x00000003ff187819 */ /* 0x000fc60000011418 */
[----:B------:R-:W-:-:S04]  /*2570*/  IMAD.IADD R22, R5, 0x1, -R22 ;  /* 0x0000000105167824 */ /* 0x000fc800078e0a16 */
[----:B------:R-:W-:Y:S01]  /*2580*/  IMAD R133, R22, 0x20, R24 ;  /* 0x0000002016857824 */ /* 0x000fe200078e0218 */
[----:B----4-:R-:W-:-:S04]  /*2590*/  @!P0 LEA R10, P1, R20, R0, 0x1 ;  /* 0x00000000140a8211 */ /* 0x010fc800078208ff */
[----:B---3--:R-:W-:Y:S02]  /*25a0*/  @!P0 LEA.HI.X R11, R20, R4, R21, 0x1, P1 ;  /* 0x00000004140b8211 */ /* 0x008fe400008f0c15 */
[----:B--2---:R-:W-:-:S03]  /*25b0*/  @!P0 LEA R8, P1, R30, R0, 0x1 ;  /* 0x000000001e088211 */ /* 0x004fc600078208ff */
        /* <DEDUP_REMOVED lines=8> */
[----:B------:R-:W-:-:S03]  /*2640*/  @!P0 LEA R2, P1, R28, R0, 0x1 ;  /* 0x000000001c028211 */ /* 0x000fc600078208ff */
[----:B------:R1:W-:Y:S01]  /*2650*/  @!P0 LDGSTS.E.BYPASS.LTC128B.128 [R251+0x23100], [R6.64], !P4 ;  /* 0x2310000006fb8fae */ /* 0x0003e2000e101d46 */
[----:B------:R-:W-:-:S05]  /*2660*/  SHF.R.S32.HI R0, RZ, 0x1f, R14 ;  /* 0x0000001fff007819 */ /* 0x000fca000001140e */
[----:B------:R-:W-:-:S04]  /*2670*/  IMAD R0, R0, c[0x0][0x2b0], RZ ;  /* 0x0000ac0000007a24 */ /* 0x000fc800078e02ff */
[----:B------:R-:W-:-:S04]  /*2680*/  IMAD R0, R14, c[0x0][0x2b4], R0 ;  /* 0x0000ad000e007a24 */ /* 0x000fc800078e0200 */
[----:B------:R-:W-:-:S05]  /*2690*/  IMAD.IADD R144, R147, 0x1, R0 ;  /* 0x0000000193907824 */ /* 0x000fca00078e0200 */
[----:B------:R1:W-:Y:S01]  /*26a0*/  STL [R1+0x60], R144 ;  /* 0x0000609001007387 */ /* 0x0003e20000100800 */
[----:B------:R-:W-:-:S05]  /*26b0*/  @!P0 LEA.HI.X R3, R28, R4, R17, 0x1, P1 ;  /* 0x000000041c038211 */ /* 0x000fca00008f0c11 */
[----:B------:R1:W-:Y:S04]  /*26c0*/  @!P0 LDGSTS.E.BYPASS.LTC128B.128 [R251+0x27100], [R2.64], !P3 ;  /* 0x2710000002fb8fae */ /* 0x0003e8000d901d46 */
[----:B------:R-:W0:Y:S01]  /*26d0*/  LDGDEPBAR ;  /* 0x00000000000079af */ /* 0x000e220000000000 */
[----:B------:R-:W-:Y:S02]  /*26e0*/  WARPSYNC 0xffffffff ;  /* 0xffffffff00007948 */ /* 0x000fe40003800000 */
[----:B------:R-:W2:Y:S04]  /*26f0*/  LDL.LU R5, [R1+0x78] ;  /* 0x0000780001057983 */ /* 0x000ea80000300800 */
[----:B------:R-:W3:Y:S01]  /*2700*/  LDL R145, [R1+0x3c] ;  /* 0x00003c0001917983 */ /* 0x000ee20000100800 */
[----:B-1----:R-:W-:-:S02]  /*2710*/  IMAD.MOV.U32 R6, RZ, RZ, 0x60 ;  /* 0x00000060ff067424 */ /* 0x002fc400078e00ff */
[----:B------:R-:W-:Y:S01]  /*2720*/  IMAD.MOV.U32 R148, RZ, RZ, c[0x0][0x2b8] ;  /* 0x0000ae00ff947624 */ /* 0x000fe200078e00ff */
[----:B------:R-:W4:Y:S01]  /*2730*/  LDL R16, [R1+0x70] ;  /* 0x0000700001107983 */ /* 0x000f220000100800 */
[----:B------:R-:W-:-:S03]  /*2740*/  IMAD R134, R252, R6, -0x60 ;  /* 0xffffffa0fc867424 */ /* 0x000fc600078e0206 */
[----:B------:R-:W-:Y:S01]  /*2750*/  ISETP.NE.AND P1, PT, R148, 0x1, PT ;  /* 0x000000019400780c */ /* 0x000fe20003f25270 */
[----:B------:R-:W-:-:S05]  /*2760*/  IMAD.IADD R2, R133, 0x1, R134 ;  /* 0x0000000185027824 */ /* 0x000fca00078e0286 */
[----:B------:R-:W-:-:S04]  /*2770*/  ISETP.GE.AND P0, PT, R2, R250, PT ;  /* 0x000000fa0200720c */ /* 0x000fc80003f06270 */
[----:B------:R-:W-:Y:S01]  /*2780*/  ISETP.GT.OR P0, PT, R133, 0x5f, P0 ;  /* 0x0000005f8500780c */ /* 0x000fe20000704670 */
[----:B------:R-:W-:Y:S01]  /*2790*/  IMAD.MOV.U32 R14, RZ, RZ, RZ ;  /* 0x000000ffff0e7224 */ /* 0x000fe200078e00ff */
[----:B------:R-:W-:Y:S01]  /*27a0*/  BAR.SYNC.DEFER_BLOCKING 0x0 ;  /* 0x0000000000007b1d */ /* 0x000fe20000010000 */
[----:B---3--:R-:W-:Y:S01]  /*27b0*/  IMAD.IADD R2, R2, 0x1, R145 ;  /* 0x0000000102027824 */ /* 0x008fe200078e0291 */
[----:B--2---:R-:W-:-:S03]  /*27c0*/  LOP3.LUT R5, R5, 0xfffffffe, RZ, 0xc0, !PT ;  /* 0xfffffffe05057812 */ /* 0x004fc600078ec0ff */
[----:B------:R-:W-:Y:S01]  /*27d0*/  @P1 IMAD.HI.U32 R3, R2, c[0x0][0x2bc], RZ ;  /* 0x0000af0002031a27 */ /* 0x000fe200078e00ff */
[----:B------:R-:W-:-:S03]  /*27e0*/  @P1 LOP3.LUT R5, R5, 0x1, RZ, 0xfc, !PT ;  /* 0x0000000105051812 */ /* 0x000fc600078efcff */
[----:B------:R-:W-:Y:S01]  /*27f0*/  IMAD.MOV.U32 R0, RZ, RZ, R2 ;  /* 0x000000ffff007224 */ /* 0x000fe200078e0002 */
[----:B------:R-:W-:Y:S01]  /*2800*/  @P1 SHF.R.U32.HI R0, RZ, c[0x0][0x2c0], R3 ;  /* 0x0000b000ff001a19 */ /* 0x000fe20000011603 */
[----:B------:R1:W-:Y:S03]  /*2810*/  STL [R1+0x78], R5 ;  /* 0x0000780501007387 */ /* 0x0003e60000100800 */
[----:B------:R-:W-:-:S04]  /*2820*/  @!P0 IADD3 R3, P1, R0, R146, RZ ;  /* 0x0000009200038210 */ /* 0x000fc80007f3e0ff */
[----:B-1----:R-:W-:Y:S02]  /*2830*/  @!P0 LEA.HI.X.SX32 R5, R0, R144, 0x1, P1 ;  /* 0x0000009000058211 */ /* 0x002fe400008f0eff */
[----:B------:R-:W-:-:S04]  /*2840*/  @!P0 LEA R4, P1, R3, c[0x0][0x2a0], 0x2 ;  /* 0x0000a80003048a11 */ /* 0x000fc800078210ff */
[----:B------:R-:W-:-:S05]  /*2850*/  @!P0 LEA.HI.X R5, R3, c[0x0][0x2a4], R5, 0x2, P1 ;  /* 0x0000a90003058a11 */ /* 0x000fca00008f1405 */
[----:B------:R1:W2:Y:S01]  /*2860*/  @!P0 LDG.E R14, [R4.64] ;  /* 0x00000006040e8981 */ /* 0x0002a2000c1e1900 */
[----:B------:R-:W-:-:S04]  /*2870*/  IMAD.MOV R0, RZ, RZ, -R0 ;  /* 0x000000ffff007224 */ /* 0x000fc800078e0a00 */
[----:B------:R-:W-:-:S05]  /*2880*/  IMAD R23, R0, c[0x0][0x2b8], R2 ;  /* 0x0000ae0000177a24 */ /* 0x000fca00078e0202 */
[----:B------:R-:W-:Y:S01]  /*2890*/  SHF.R.S32.HI R10, RZ, 0x1f, R23 ;  /* 0x0000001fff0a7819 */ /* 0x000fe20000011417 */
[----:B------:R-:W-:-:S04]  /*28a0*/  IMAD.WIDE.U32 R2, R23, c[0x0][0x1e0], RZ ;  /* 0x0000780017027a25 */ /* 0x000fc800078e00ff */
[----:B------:R-:W-:-:S04]  /*28b0*/  IMAD R0, R10, c[0x0][0x1e0], RZ ;  /* 0x000078000a007a24 */ /* 0x000fc800078e02ff */
[----:B------:R-:W-:-:S04]  /*28c0*/  IMAD R0, R23, c[0x0][0x1e4], R0 ;  /* 0x0000790017007a24 */ /* 0x000fc800078e0200 */
[----:B------:R-:W-:Y:S02]  /*28d0*/  IMAD.IADD R3, R3, 0x1, R0 ;  /* 0x0000000103037824 */ /* 0x000fe400078e0200 */
[----:B------:R-:W-:Y:S02]  /*28e0*/  IMAD R0, R15, c[0x0][0x1e8], RZ ;  /* 0x00007a000f007a24 */ /* 0x000fe400078e02ff */
[----:B----4-:R-:W-:-:S04]  /*28f0*/  IMAD.WIDE.U32 R142, R16, c[0x0][0x1e8], RZ ;  /* 0x00007a00108e7a25 */ /* 0x010fc800078e00ff */
[----:B------:R-:W-:-:S04]  /*2900*/  IMAD R0, R16, c[0x0][0x1ec], R0 ;  /* 0x00007b0010007a24 */ /* 0x000fc800078e0200 */
[----:B------:R-:W-:Y:S02]  /*2910*/  IMAD.IADD R141, R143, 0x1, R0 ;  /* 0x000000018f8d7824 */ /* 0x000fe400078e0200 */
[----:B------:R-:W-:Y:S02]  /*2920*/  IMAD.MOV.U32 R132, RZ, RZ, c[0x0][0x2ac] ;  /* 0x0000ab00ff847624 */ /* 0x000fe400078e00ff */
[----:B-1----:R-:W-:-:S04]  /*2930*/  IMAD R5, R252, -0x60, R6 ;  /* 0xffffffa0fc057824 */ /* 0x002fc800078e0206 */
[----:B------:R-:W-:-:S04]  /*2940*/  IMAD R132, R132, c[0x0][0x1d0], R5 ;  /* 0x0000740084847a24 */ /* 0x000fc800078e0205 */
[----:B------:R-:W-:Y:S02]  /*2950*/  IMAD.IADD R26, R132, 0x1, -R24 ;  /* 0x00000001841a7824 */ /* 0x000fe400078e0a18 */
[----:B------:R-:W-:Y:S01]  /*2960*/  IMAD.WIDE.U32 R24, R16, c[0x0][0x210], RZ ;  /* 0x0000840010187a25 */ /* 0x000fe200078e00ff */
[----:B------:R-:W-:Y:S03]  /*2970*/  STL [R1+0x14], R23 ;  /* 0x0000141701007387 */ /* 0x000fe60000100800 */
[----:B------:R-:W-:Y:S02]  /*2980*/  IMAD.SHL.U32 R138, R30, 0x2, RZ ;  /* 0x000000021e8a7824 */ /* 0x000fe400078e00ff */
[----:B------:R-:W-:Y:S01]  /*2990*/  IMAD.SHL.U32 R139, R29, 0x2, RZ ;  /* 0x000000021d8b7824 */ /* 0x000fe200078e00ff */
[C---:B------:R-:W-:Y:S01]  /*29a0*/  SHF.L.U64.HI R128, R20.reuse, 0x1, R21 ;  /* 0x0000000114807819 */ /* 0x040fe20000010215 */
[----:B------:R-:W-:Y:S01]  /*29b0*/  IMAD.SHL.U32 R137, R20, 0x2, RZ ;  /* 0x0000000214897824 */ /* 0x000fe200078e00ff */
[----:B------:R-:W-:-:S02]  /*29c0*/  SHF.L.U64.HI R129, R30, 0x1, R19 ;  /* 0x000000011e817819 */ /* 0x000fc40000010213 */
[----:B------:R-:W-:Y:S02]  /*29d0*/  SHF.L.U64.HI R130, R29, 0x1, R18 ;  /* 0x000000011d827819 */ /* 0x000fe40000010212 */
[----:B------:R-:W-:Y:S01]  /*29e0*/  IADD3 R226, R135, 0x20, RZ ;  /* 0x0000002087e27810 */ /* 0x000fe20007ffe0ff */
[C---:B------:R-:W-:Y:S01]  /*29f0*/  IMAD.SHL.U32 R140, R28.reuse, 0x2, RZ ;  /* 0x000000021c8c7824 */ /* 0x040fe200078e00ff */
[----:B------:R-:W-:Y:S02]  /*2a00*/  SHF.L.U64.HI R131, R28, 0x1, R17 ;  /* 0x000000011c837819 */ /* 0x000fe40000010211 */
[----:B--2---:R-:W-:Y:S01]  /*2a10*/  SHF.R.S32.HI R12, RZ, 0x1f, R14 ;  /* 0x0000001fff0c7819 */ /* 0x004fe2000001140e */
[----:B------:R-:W-:-:S04]  /*2a20*/  IMAD.WIDE.U32 R2, R14, c[0x0][0x1f0], R2 ;  /* 0x00007c000e027a25 */ /* 0x000fc800078e0002 */
[----:B------:R-:W-:Y:S01]  /*2a30*/  IMAD R4, R12, c[0x0][0x1f0], RZ ;  /* 0x00007c000c047a24 */ /* 0x000fe200078e02ff */
[----:B------:R-:W-:-:S03]  /*2a40*/  IADD3 R0, P0, R2, R142, RZ ;  /* 0x0000008e02007210 */ /* 0x000fc60007f1e0ff */
[----:B------:R-:W-:-:S05]  /*2a50*/  IMAD R4, R14, c[0x0][0x1f4], R4 ;  /* 0x00007d000e047a24 */ /* 0x000fca00078e0204 */
[----:B------:R-:W-:Y:S02]  /*2a60*/  IADD3.X R2, R141, R3, R4, P0, !PT ;  /* 0x000000038d027210 */ /* 0x000fe400007fe404 */
[----:B------:R-:W-:-:S04]  /*2a70*/  LEA R9, P0, R0, c[0x0][0x1c8], 0x1 ;  /* 0x0000720000097a11 */ /* 0x000fc800078008ff */
[----:B------:R-:W-:Y:S02]  /*2a80*/  LEA.HI.X R13, R0, c[0x0][0x1cc], R2, 0x1, P0 ;  /* 0x00007300000d7a11 */ /* 0x000fe400000f0c02 */
[----:B------:R-:W1:Y:S01]  /*2a90*/  SHFL.IDX PT, R0, R9, RZ, 0x181f ;  /* 0x00181fff09007589 */ /* 0x000e6200000e0000 */
[----:B------:R-:W-:-:S03]  /*2aa0*/  ISETP.GE.AND P0, PT, R26, 0x1, PT ;  /* 0x000000011a00780c */ /* 0x000fc60003f06270 */
[----:B------:R-:W2:Y:S04]  /*2ab0*/  SHFL.IDX PT, R2, R13, RZ, 0x181f ;  /* 0x00181fff0d027589 */ /* 0x000ea800000e0000 */
[----:B------:R-:W3:Y:S06]  /*2ac0*/  SHFL.IDX PT, R8, R9, 0x1, 0x181f ;  /* 0x00381f0009087f89 */ /* 0x000eec00000e0000 */
[----:B------:R-:W-:-:S02]  /*2ad0*/  @P0 ISETP.GE.AND P3, PT, R20, c[0x0][0x1d4], PT ;  /* 0x0000750014000a0c */ /* 0x000fc40003f66270 */
[----:B------:R-:W-:Y:S01]  /*2ae0*/  @P0 ISETP.GE.AND P4, PT, R30, c[0x0][0x1d4], PT ;  /* 0x000075001e000a0c */ /* 0x000fe20003f86270 */
[----:B------:R-:W4:Y:S01]  /*2af0*/  SHFL.IDX PT, R11, R13, 0x1, 0x181f ;  /* 0x00381f000d0b7f89 */ /* 0x000f2200000e0000 */
[-C--:B-1----:R-:W-:Y:S02]  /*2b00*/  @P0 LEA R4, P2, R20, R0.reuse, 0x1 ;  /* 0x0000000014040211 */ /* 0x082fe400078408ff */
[----:B------:R-:W-:Y:S02]  /*2b10*/  @P0 LEA R6, P1, R30, R0, 0x1 ;  /* 0x000000001e060211 */ /* 0x000fe400078208ff */
[-C--:B--2---:R-:W-:Y:S02]  /*2b20*/  @P0 LEA.HI.X R5, R20, R2.reuse, R21, 0x1, P2 ;  /* 0x0000000214050211 */ /* 0x084fe400010f0c15 */
[----:B------:R-:W-:Y:S02]  /*2b30*/  @P0 LEA.HI.X R7, R30, R2, R19, 0x1, P1 ;  /* 0x000000021e070211 */ /* 0x000fe400008f0c13 */
[----:B------:R-:W-:Y:S01]  /*2b40*/  ISETP.GE.AND P1, PT, R26, 0x21, PT ;  /* 0x000000211a00780c */ /* 0x000fe20003f26270 */
[----:B------:R1:W-:Y:S01]  /*2b50*/  @P0 LDGSTS.E.BYPASS.LTC128B.128 [R251+0xc100], [R4.64], !P3 ;  /* 0x0c10000004fb0fae */ /* 0x0003e2000d901d46 */
[----:B------:R-:W-:-:S03]  /*2b60*/  @P0 ISETP.GE.AND P5, PT, R29, c[0x0][0x1d4], PT ;  /* 0x000075001d000a0c */ /* 0x000fc60003fa6270 */
[----:B------:R2:W-:Y:S01]  /*2b70*/  @P0 LDGSTS.E.BYPASS.LTC128B.128 [R251+0xf100], [R6.64], !P4 ;  /* 0x0f10000006fb0fae */ /* 0x0005e2000e101d46 */
[----:B------:R-:W-:Y:S02]  /*2b80*/  @P0 ISETP.GE.AND P4, PT, R28, c[0x0][0x1d4], PT ;  /* 0x000075001c000a0c */ /* 0x000fe40003f86270 */
[----:B-1----:R-:W-:-:S04]  /*2b90*/  @P0 LEA R4, P2, R29, R0, 0x1 ;  /* 0x000000001d040211 */ /* 0x002fc800078408ff */
[----:B------:R-:W-:Y:S02]  /*2ba0*/  @P0 LEA.HI.X R5, R29, R2, R18, 0x1, P2 ;  /* 0x000000021d050211 */ /* 0x000fe400010f0c12 */
[----:B--2---:R-:W-:-:S03]  /*2bb0*/  @P0 LEA R6, P2, R28, R0, 0x1 ;  /* 0x000000001c060211 */ /* 0x004fc600078408ff */
[----:B------:R3:W-:Y:S01]  /*2bc0*/  @P0 LDGSTS.E.BYPASS.LTC128B.128 [R251+0x12100], [R4.64], !P5 ;  /* 0x1210000004fb0fae */ /* 0x0007e2000e901d46 */
[----:B------:R-:W-:Y:S02]  /*2bd0*/  @P0 LEA.HI.X R7, R28, R2, R17, 0x1, P2 ;  /* 0x000000021c070211 */ /* 0x000fe400010f0c11 */
[----:B------:R-:W-:Y:S01]  /*2be0*/  @P1 ISETP.GE.AND P2, PT, R20, c[0x0][0x1d4], PT ;  /* 0x0000750014001a0c */ /* 0x000fe20003f46270 */
[----:B------:R-:W-:Y:S02]  /*2bf0*/  IMAD R0, R10, c[0x0][0x208], RZ ;  /* 0x000082000a007a24 */ /* 0x000fe400078e02ff */
[----:B------:R1:W-:Y:S01]  /*2c00*/  @P0 LDGSTS.E.BYPASS.LTC128B.128 [R251+0x15100], [R6.64], !P4 ;  /* 0x1510000006fb0fae */ /* 0x0003e2000e101d46 */
[----:B------:R-:W-:Y:S01]  /*2c10*/  @P1 ISETP.GE.AND P4, PT, R30, c[0x0][0x1d4], PT ;  /* 0x000075001e001a0c */ /* 0x000fe20003f86270 */
[----:B------:R-:W-:Y:S02]  /*2c20*/  IMAD.WIDE.U32 R2, R23, c[0x0][0x208], RZ ;  /* 0x0000820017027a25 */ /* 0x000fe400078e00ff */
[----:B------:R-:W-:Y:S01]  /*2c30*/  SHFL.IDX PT, R10, R13, 0x2, 0x181f ;  /* 0x00581f000d0a7f89 */ /* 0x000fe200000e0000 */
[----:B---3--:R-:W-:-:S04]  /*2c40*/  @P1 LEA R4, P3, R20, R8, 0x1 ;  /* 0x0000000814041211 */ /* 0x008fc800078608ff */
[----:B----4-:R-:W-:Y:S01]  /*2c50*/  @P1 LEA.HI.X R5, R20, R11, R21, 0x1, P3 ;  /* 0x0000000b14051211 */ /* 0x010fe200018f0c15 */
[----:B-1----:R-:W-:Y:S02]  /*2c60*/  IMAD R7, R23, c[0x0][0x20c], R0 ;  /* 0x0000830017077a24 */ /* 0x002fe400078e0200 */
[----:B------:R-:W1:Y:S01]  /*2c70*/  SHFL.IDX PT, R0, R9, 0x2, 0x181f ;  /* 0x00581f0009007f89 */ /* 0x000e6200000e0000 */
[----:B------:R-:W-:-:S03]  /*2c80*/  @P1 LEA R6, P0, R30, R8, 0x1 ;  /* 0x000000081e061211 */ /* 0x000fc600078008ff */
[----:B------:R2:W-:Y:S01]  /*2c90*/  @P1 LDGSTS.E.BYPASS.LTC128B.128 [R251+0xd100], [R4.64], !P2 ;  /* 0x0d10000004fb1fae */ /* 0x0005e2000d101d46 */
[----:B------:R-:W-:Y:S01]  /*2ca0*/  @P1 ISETP.GE.AND P2, PT, R29, c[0x0][0x1d4], PT ;  /* 0x000075001d001a0c */ /* 0x000fe20003f46270 */
[----:B------:R-:W-:Y:S01]  /*2cb0*/  IMAD.IADD R3, R3, 0x1, R7 ;  /* 0x0000000103037824 */ /* 0x000fe200078e0207 */
[----:B------:R-:W-:Y:S02]  /*2cc0*/  @P1 LEA.HI.X R7, R30, R11, R19, 0x1, P0 ;  /* 0x0000000b1e071211 */ /* 0x000fe400000f0c13 */
[----:B------:R-:W-:-:S03]  /*2cd0*/  ISETP.GE.AND P0, PT, R26, 0x41, PT ;  /* 0x000000411a00780c */ /* 0x000fc60003f06270 */
[----:B------:R3:W-:Y:S01]  /*2ce0*/  @P1 LDGSTS.E.BYPASS.LTC128B.128 [R251+0x10100], [R6.64], !P4 ;  /* 0x1010000006fb1fae */ /* 0x0007e2000e101d46 */
[----:B------:R-:W-:Y:S01]  /*2cf0*/  @P1 ISETP.GE.AND P4, PT, R28, c[0x0][0x1d4], PT ;  /* 0x000075001c001a0c */ /* 0x000fe20003f86270 */
[----:B------:R-:W-:Y:S01]  /*2d00*/  IMAD.WIDE.U32 R2, R14, c[0x0][0x218], R2 ;  /* 0x000086000e027a25 */ /* 0x000fe200078e0002 */
[----:B--2---:R-:W-:-:S04]  /*2d10*/  @P1 LEA R4, P3, R29, R8, 0x1 ;  /* 0x000000081d041211 */ /* 0x004fc800078608ff */
[----:B------:R-:W-:Y:S01]  /*2d20*/  @P1 LEA.HI.X R5, R29, R11, R18, 0x1, P3 ;  /* 0x0000000b1d051211 */ /* 0x000fe200018f0c12 */
[----:B---3--:R-:W-:-:S04]  /*2d30*/  IMAD R6, R15, c[0x0][0x210], RZ ;  /* 0x000084000f067a24 */ /* 0x008fc800078e02ff */
[----:B------:R2:W-:Y:S04]  /*2d40*/  @P1 LDGSTS.E.BYPASS.LTC128B.128 [R251+0x13100], [R4.64], !P2 ;  /* 0x1310000004fb1fae */ /* 0x0005e8000d101d46 */
[----:B------:R-:W-:Y:S04]  /*2d50*/  STL [R1+0x10], R14 ;  /* 0x0000100e01007387 */ /* 0x000fe80000100800 */
[----:B------:R-:W-:Y:S01]  /*2d60*/  STL.64 [R1+0x48], R142 ;  /* 0x0000488e01007387 */ /* 0x000fe20000100a00 */
[----:B--2---:R-:W-:Y:S01]  /*2d70*/  IMAD R5, R16, c[0x0][0x214], R6 ;  /* 0x0000850010057a24 */ /* 0x004fe200078e0206 */
[----:B------:R-:W-:Y:S01]  /*2d80*/  @P1 LEA R6, P3, R28, R8, 0x1 ;  /* 0x000000081c061211 */ /* 0x000fe200078608ff */
[----:B------:R-:W-:Y:S01]  /*2d90*/  IMAD R8, R12, c[0x0][0x218], RZ ;  /* 0x000086000c087a24 */ /* 0x000fe200078e02ff */
[----:B-1----:R-:W-:-:S02]  /*2da0*/  @P0 LEA R4, P2, R20, R0, 0x1 ;  /* 0x0000000014040211 */ /* 0x002fc400078408ff */
[----:B------:R-:W-:Y:S02]  /*2db0*/  @P1 LEA.HI.X R7, R28, R11, R17, 0x1, P3 ;  /* 0x0000000b1c071211 */ /* 0x000fe400018f0c11 */
[C---:B------:R-:W-:Y:S01]  /*2dc0*/  @P0 ISETP.GE.AND P3, PT, R20.reuse, c[0x0][0x1d4], PT ;  /* 0x0000750014000a0c */ /* 0x040fe20003f66270 */
[----:B------:R-:W-:Y:S01]  /*2dd0*/  IMAD.IADD R9, R25, 0x1, R5 ;  /* 0x0000000119097824 */ /* 0x000fe200078e0205 */
[----:B------:R-:W-:Y:S01]  /*2de0*/  @P0 LEA.HI.X R5, R20, R10, R21, 0x1, P2 ;  /* 0x0000000a14050211 */ /* 0x000fe200010f0c15 */
[----:B------:R-:W-:Y:S01]  /*2df0*/  IMAD R8, R14, c[0x0][0x21c], R8 ;  /* 0x000087000e087a24 */ /* 0x000fe200078e0208 */
[----:B------:R-:W-:Y:S01]  /*2e00*/  IADD3 R2, P2, R2, R24, RZ ;  /* 0x0000001802027210 */ /* 0x000fe20007f5e0ff */
[----:B------:R1:W-:Y:S03]  /*2e10*/  @P1 LDGSTS.E.BYPASS.LTC128B.128 [R251+0x16100], [R6.64], !P4 ;  /* 0x1610000006fb1fae */ /* 0x0003e6000e101d46 */
[----:B------:R-:W-:Y:S01]  /*2e20*/  IADD3.X R3, R9, R3, R8, P2, !PT ;  /* 0x0000000309037210 */ /* 0x000fe200017fe408 */
[----:B------:R-:W-:Y:S01]  /*2e30*/  STL [R1+0x40], R141 ;  /* 0x0000408d01007387 */ /* 0x000fe20000100800 */
[----:B------:R-:W-:-:S02]  /*2e40*/  @P0 LEA R8, P2, R30, R0, 0x1 ;  /* 0x000000001e080211 */ /* 0x000fc400078408ff */
[----:B------:R-:W-:Y:S01]  /*2e50*/  LEA R13, P1, R2, c[0x0][0x1f8], 0x1 ;  /* 0x00007e00020d7a11 */ /* 0x000fe200078208ff */
[----:B------:R-:W-:Y:S01]  /*2e60*/  STL.64 [R1+0x58], R24 ;  /* 0x0000581801007387 */ /* 0x000fe20000100a00 */
[----:B------:R-:W-:-:S03]  /*2e70*/  @P0 ISETP.GE.AND P4, PT, R30, c[0x0][0x1d4], PT ;  /* 0x000075001e000a0c */ /* 0x000fc60003f86270 */
[----:B------:R2:W-:Y:S01]  /*2e80*/  STL [R1+0x64], R9 ;  /* 0x0000640901007387 */ /* 0x0005e20000100800 */
[----:B------:R-:W-:-:S03]  /*2e90*/  LEA.HI.X R27, R2, c[0x0][0x1fc], R3, 0x1, P1 ;  /* 0x00007f00021b7a11 */ /* 0x000fc600008f0c03 */
[----:B------:R3:W-:Y:S01]  /*2ea0*/  @P0 LDGSTS.E.BYPASS.LTC128B.128 [R251+0xe100], [R4.64], !P3 ;  /* 0x0e10000004fb0fae */ /* 0x0007e2000d901d46 */
[----:B------:R-:W-:-:S03]  /*2eb0*/  @P0 ISETP.GE.AND P1, PT, R28, c[0x0][0x1d4], PT ;  /* 0x000075001c000a0c */ /* 0x000fc60003f26270 */
[----:B------:R-:W-:Y:S04]  /*2ec0*/  SHFL.IDX PT, R12, R13, 0x1, 0x181f ;  /* 0x00381f000d0c7f89 */ /* 0x000fe800000e0000 */
[----:B------:R-:W4:Y:S01]  /*2ed0*/  LDL R149, [R1+0x34] ;  /* 0x0000340001957983 */ /* 0x000f220000100800 */
[----:B-1----:R-:W-:-:S04]  /*2ee0*/  @P0 LEA R6, P3, R29, R0, 0x1 ;  /* 0x000000001d060211 */ /* 0x002fc800078608ff */
[CC--:B------:R-:W-:Y:S02]  /*2ef0*/  @P0 LEA.HI.X R7, R29.reuse, R10.reuse, R18, 0x1, P3 ;  /* 0x0000000a1d070211 */ /* 0x0c0fe400018f0c12 */
[----:B--2---:R-:W-:Y:S02]  /*2f00*/  @P0 LEA.HI.X R9, R30, R10, R19, 0x1, P2 ;  /* 0x0000000a1e090211 */ /* 0x004fe400010f0c13 */
[----:B------:R-:W-:-:S03]  /*2f10*/  @P0 ISETP.GE.AND P2, PT, R29, c[0x0][0x1d4], PT ;  /* 0x000075001d000a0c */ /* 0x000fc60003f46270 */
[----:B------:R1:W-:Y:S01]  /*2f20*/  @P0 LDGSTS.E.BYPASS.LTC128B.128 [R251+0x11100], [R8.64], !P4 ;  /* 0x1110000008fb0fae */ /* 0x0003e2000e101d46 */
[----:B---3--:R-:W-:-:S04]  /*2f30*/  @P0 LEA R4, P3, R28, R0, 0x1 ;  /* 0x000000001c040211 */ /* 0x008fc800078608ff */
[----:B------:R-:W-:-:S05]  /*2f40*/  @P0 LEA.HI.X R5, R28, R10, R17, 0x1, P3 ;  /* 0x0000000a1c050211 */ /* 0x000fca00018f0c11 */
[----:B------:R2:W-:Y:S04]  /*2f50*/  @P0 LDGSTS.E.BYPASS.LTC128B.128 [R251+0x14100], [R6.64], !P2 ;  /* 0x1410000006fb0fae */ /* 0x0005e8000d101d46 */
[----:B------:R2:W-:Y:S04]  /*2f60*/  @P0 LDGSTS.E.BYPASS.LTC128B.128 [R251+0x17100], [R4.64], !P1 ;  /* 0x1710000004fb0fae */ /* 0x0005e8000c901d46 */
[----:B------:R-:W0:Y:S04]  /*2f70*/  LDGDEPBAR ;  /* 0x00000000000079af */ /* 0x000e280000000000 */
[----:B------:R-:W3:Y:S04]  /*2f80*/  SHFL.IDX PT, R0, R13, RZ, 0x181f ;  /* 0x00181fff0d007589 */ /* 0x000ee800000e0000 */
[----:B------:R-:W5:Y:S04]  /*2f90*/  SHFL.IDX PT, R2, R27, RZ, 0x181f ;  /* 0x00181fff1b027589 */ /* 0x000f6800000e0000 */
[----:B------:R-:W1:Y:S01]  /*2fa0*/  SHFL.IDX PT, R3, R27, 0x1, 0x181f ;  /* 0x00381f001b037f89 */ /* 0x000e6200000e0000 */
[----:B------:R-:W-:-:S02]  /*2fb0*/  R2P PR, R22, 0x6 ;  /* 0x0000000616007804 */ /* 0x000fc40000000000 */
[----:B------:R-:W-:Y:S01]  /*2fc0*/  ISETP.GE.AND P5, PT, R20, c[0x0][0x1d4], PT ;  /* 0x0000750014007a0c */ /* 0x000fe20003fa6270 */
[----:B------:R-:W-:-:S04]  /*2fd0*/  DEPBAR.LE SB0, 0x1 ;  /* 0x000080400000791a */ /* 0x000fc80000000000 */
[----:B------:R-:W-:-:S04]  /*2fe0*/  DEPBAR.LE SB0, 0x0 ;  /* 0x000080000000791a */ /* 0x000fc80000000000 */
[----:B------:R-:W-:Y:S01]  /*2ff0*/  BAR.SYNC.DEFER_BLOCKING 0x0 ;  /* 0x0000000000007b1d */ /* 0x000fe20000010000 */
[CC--:B---3--:R-:W-:Y:S02]  /*3000*/  IADD3 R20, P0, R0.reuse, R138.reuse, RZ ;  /* 0x0000008a00147210 */ /* 0x0c8fe40007f1e0ff */
[----:B------:R-:W-:Y:S02]  /*3010*/  IADD3 R18, P4, R0, R139, RZ ;  /* 0x0000008b00127210 */ /* 0x000fe40007f9e0ff */
[----:B------:R-:W-:Y:S01]  /*3020*/  @P1 IADD3 R226, R135, -0x20, RZ ;  /* 0xffffffe087e21810 */ /* 0x000fe20007ffe0ff */
[--C-:B-----5:R-:W-:Y:S01]  /*3030*/  IMAD.X R21, R2, 0x1, R129.reuse, P0 ;  /* 0x0000000102157824 */ /* 0x120fe200000e0681 */
[-C--:B------:R-:W-:Y:S01]  /*3040*/  IADD3 R14, P1, R12, R137.reuse, RZ ;  /* 0x000000890c0e7210 */ /* 0x080fe20007f3e0ff */
[----:B------:R-:W-:Y:S01]  /*3050*/  IMAD.X R19, R2, 0x1, R130, P4 ;  /* 0x0000000102137824 */ /* 0x000fe200020e0682 */
[----:B------:R-:W-:Y:S02]  /*3060*/  IADD3 R24, P0, R12, R138, RZ ;  /* 0x0000008a0c187210 */ /* 0x000fe40007f1e0ff */
[----:B------:R-:W-:Y:S01]  /*3070*/  ISETP.GE.AND P4, PT, R30, c[0x0][0x1d4], PT ;  /* 0x000075001e007a0c */ /* 0x000fe20003f86270 */
[C---:B-1----:R-:W-:Y:S01]  /*3080*/  IMAD.X R15, R3.reuse, 0x1, R128, P1 ;  /* 0x00000001030f7824 */ /* 0x042fe200008e0680 */
[----:B------:R-:W-:Y:S01]  /*3090*/  IADD3 R22, P3, R0, R137, RZ ;  /* 0x0000008900167210 */ /* 0x000fe20007f7e0ff */
[----:B------:R-:W-:Y:S01]  /*30a0*/  IMAD.X R25, R3, 0x1, R129, P0 ;  /* 0x0000000103197824 */ /* 0x000fe200000e0681 */
[----:B------:R-:W-:-:S02]  /*30b0*/  ISETP.LT.OR P1, PT, R26, 0x1, P5 ;  /* 0x000000011a00780c */ /* 0x000fc40002f21670 */
[----:B------:R-:W-:Y:S01]  /*30c0*/  ISETP.LT.OR P0, PT, R26, 0x1, P4 ;  /* 0x000000011a00780c */ /* 0x000fe20002701670 */
[----:B------:R-:W-:Y:S01]  /*30d0*/  IMAD.X R23, R2, 0x1, R128, P3 ;  /* 0x0000000102177824 */ /* 0x000fe200018e0680 */
[----:B------:R-:W-:-:S05]  /*30e0*/  IADD3 R16, P3, R0, R140, RZ ;  /* 0x0000008c00107210 */ /* 0x000fca0007f7e0ff */
[----:B------:R-:W-:Y:S01]  /*30f0*/  IMAD.X R17, R2, 0x1, R131, P3 ;  /* 0x0000000102117824 */ /* 0x000fe200018e0683 */
[----:B------:R-:W-:Y:S01]  /*3100*/  ISETP.GE.AND P3, PT, R29, c[0x0][0x1d4], PT ;  /* 0x000075001d007a0c */ /* 0x000fe20003f66270 */
[----:B------:R-:W-:Y:S04]  /*3110*/  LDSM.16.M88.4 R8, [R222] ;  /* 0x00000000de08783b */ /* 0x000fe80000000200 */
[----:B------:R-:W-:Y:S04]  /*3120*/  LDSM.16.M88.4 R32, [R135] ;  /* 0x000000008720783b */ /* 0x000fe80000000200 */
[----:B------:R-:W-:Y:S04]  /*3130*/  LDSM.16.M88.4 R40, [R135+0x800] ;  /* 0x000800008728783b */ /* 0x000fe80000000200 */
[----:B------:R-:W-:Y:S04]  /*3140*/  LDSM.16.M88.4 R48, [R135+0x1000] ;  /* 0x001000008730783b */ /* 0x000fe80000000200 */
[----:B------:R-:W-:Y:S04]  /*3150*/  LDSM.16.M88.4 R52, [R135+0x1800] ;  /* 0x001800008734783b */ /* 0x000fe80000000200 */
[----:B------:R-:W-:Y:S04]  /*3160*/  LDSM.16.M88.4 R44, [R135+0x2000] ;  /* 0x00200000872c783b */ /* 0x000fe80000000200 */
[----:B------:R-:W-:Y:S04]  /*3170*/  LDSM.16.M88.4 R56, [R135+0x2800] ;  /* 0x002800008738783b */ /* 0x000fe80000000200 */
[----:B--2---:R-:W-:Y:S04]  /*3180*/  LDSM.16.M88.4 R4, [R223] ;  /* 0x00000000df04783b */ /* 0x004fe80000000200 */
[----:B------:R-:W-:Y:S04]  /*3190*/  LDSM.16.M88.4 R92, [R226] ;  /* 0x00000000e25c783b */ /* 0x000fe80000000200 */
[----:B------:R-:W-:Y:S04]  /*31a0*/  LDSM.16.M88.4 R96, [R226+0x800] ;  /* 0x00080000e260783b */ /* 0x000fe80000000200 */
[----:B------:R-:W-:Y:S04]  /*31b0*/  LDSM.16.M88.4 R100, [R226+0x1000] ;  /* 0x00100000e264783b */ /* 0x000fe80000000200 */
[----:B------:R-:W-:Y:S04]  /*31c0*/  LDSM.16.M88.4 R104, [R226+0x1800] ;  /* 0x00180000e268783b */ /* 0x000fe80000000200 */
[----:B------:R-:W-:Y:S04]  /*31d0*/  LDSM.16.M88.4 R108, [R226+0x2000] ;  /* 0x00200000e26c783b */ /* 0x000fe80000000200 */
[----:B------:R-:W-:Y:S04]  /*31e0*/  LDSM.16.M88.4 R112, [R226+0x2800] ;  /* 0x00280000e270783b */ /* 0x000fe80000000200 */
[----:B------:R-:W-:Y:S01]  /*31f0*/  @!PT LDS RZ, [RZ] ;  /* 0x00000000fffff984 */ /* 0x000fe20000000800 */
[----:B------:R-:W-:Y:S01]  /*3200*/  @!PT LDS RZ, [RZ] ;  /* 0x00000000fffff984 */ /* 0x000fe20000000800 */
[----:B------:R-:W-:Y:S01]  /*3210*/  @!PT LDS RZ, [RZ] ;  /* 0x00000000fffff984 */ /* 0x000fe20000000800 */
[----:B------:R1:W-:Y:S04]  /*3220*/  LDGSTS.E.BYPASS.LTC128B.128 [R251+0x100], [R22.64], !P1 ;  /* 0x0010000016fb7fae */ /* 0x0003e8000c901d46 */
[----:B------:R1:W-:Y:S01]  /*3230*/  LDGSTS.E.BYPASS.LTC128B.128 [R251+0x3100], [R20.64], !P0 ;  /* 0x0310000014fb7fae */ /* 0x0003e2000c101d46 */
[----:B------:R-:W-:-:S02]  /*3240*/  ISETP.LT.OR P0, PT, R26, 0x1, P3 ;  /* 0x000000011a00780c */ /* 0x000fc40001f01670 */
[----:B------:R-:W-:-:S11]  /*3250*/  ISETP.GE.AND P1, PT, R28, c[0x0][0x1d4], PT ;  /* 0x000075001c007a0c */ /* 0x000fd60003f26270 */
[----:B------:R2:W-:Y:S01]  /*3260*/  LDGSTS.E.BYPASS.LTC128B.128 [R251+0x6100], [R18.64], !P0 ;  /* 0x0610000012fb7fae */ /* 0x0005e2000c101d46 */
[----:B------:R-:W-:-:S13]  /*3270*/  ISETP.LT.OR P0, PT, R26, 0x1, P1 ;  /* 0x000000011a00780c */ /* 0x000fda0000f01670 */
[----:B------:R3:W-:Y:S04]  /*3280*/  LDGSTS.E.BYPASS.LTC128B.128 [R251+0x9100], [R16.64], !P0 ;  /* 0x0910000010fb7fae */ /* 0x0007e8000c101d46 */
[----:B------:R-:W5:Y:S01]  /*3290*/  SHFL.IDX PT, R0, R13, 0x2, 0x181f ;  /* 0x00581f000d007f89 */ /* 0x000f6200000e0000 */
[----:B---3--:R-:W-:-:S05]  /*32a0*/  IADD3 R16, P0, R12, R139, RZ ;  /* 0x0000008b0c107210 */ /* 0x008fca0007f1e0ff */
[----:B------:R-:W-:Y:S01]  /*32b0*/  IMAD.X R17, R3, 0x1, R130, P0 ;  /* 0x0000000103117824 */ /* 0x000fe200000e0682 */
[----:B------:R-:W-:Y:S01]  /*32c0*/  ISETP.LT.OR P0, PT, R26, 0x21, P5 ;  /* 0x000000211a00780c */ /* 0x000fe20002f01670 */
[----:B------:R-:W3:-:S12]  /*32d0*/  SHFL.IDX PT, R2, R27, 0x2, 0x181f ;  /* 0x00581f001b027f89 */ /* 0x000ed800000e0000 */
[----:B------:R1:W-:Y:S02]  /*32e0*/  LDGSTS.E.BYPASS.LTC128B.128 [R251+0x1100], [R14.64], !P0 ;  /* 0x011000000efb7fae */ /* 0x0003e4000c101d46 */
[----:B-1----:R-:W-:-:S05]  /*32f0*/  IADD3 R14, P0, R12, R140, RZ ;  /* 0x0000008c0c0e7210 */ /* 0x002fca0007f1e0ff */
[----:B------:R-:W-:Y:S01]  /*3300*/  IMAD.X R15, R3, 0x1, R131, P0 ;  /* 0x00000001030f7824 */ /* 0x000fe200000e0683 */
[----:B------:R-:W-:-:S13]  /*3310*/  ISETP.LT.OR P0, PT, R26, 0x21, P4 ;  /* 0x000000211a00780c */ /* 0x000fda0002701670 */
[----:B------:R1:W-:Y:S01]  /*3320*/  LDGSTS.E.BYPASS.LTC128B.128 [R251+0x4100], [R24.64], !P0 ;  /* 0x0410000018fb7fae */ /* 0x0003e2000c101d46 */
[----:B-----5:R-:W-:-:S05]  /*3330*/  IADD3 R12, P0, R0, R137, RZ ;  /* 0x00000089000c7210 */ /* 0x020fca0007f1e0ff */
[----:B---3--:R-:W-:Y:S01]  /*3340*/  IMAD.X R13, R2, 0x1, R128, P0 ;  /* 0x00000001020d7824 */ /* 0x008fe200000e0680 */
[----:B------:R-:W-:-:S13]  /*3350*/  ISETP.LT.OR P0, PT, R26, 0x21, P3 ;  /* 0x000000211a00780c */ /* 0x000fda0001f01670 */
[----:B------:R3:W-:Y:S02]  /*3360*/  LDGSTS.E.BYPASS.LTC128B.128 [R251+0x7100], [R16.64], !P0 ;  /* 0x0710000010fb7fae */ /* 0x0007e4000c101d46 */
[----:B---3--:R-:W-:-:S05]  /*3370*/  IADD3 R16, P0, R0, R138, RZ ;  /* 0x0000008a00107210 */ /* 0x008fca0007f1e0ff */
[----:B------:R-:W-:Y:S01]  /*3380*/  IMAD.X R17, R2, 0x1, R129, P0 ;  /* 0x0000000102117824 */ /* 0x000fe200000e0681 */
[----:B------:R-:W-:-:S13]  /*3390*/  ISETP.LT.OR P0, PT, R26, 0x21, P1 ;  /* 0x000000211a00780c */ /* 0x000fda0000f01670 */
[----:B------:R3:W-:Y:S01]  /*33a0*/  LDGSTS.E.BYPASS.LTC128B.128 [R251+0xa100], [R14.64], !P0 ;  /* 0x0a1000000efb7fae */ /* 0x0007e2000c101d46 */
[C---:B------:R-:W-:Y:S01]  /*33b0*/  ISETP.LT.OR P4, PT, R26.reuse, 0x41, P4 ;  /* 0x000000411a00780c */ /* 0x040fe20002781670 */
[----:B------:R-:W-:Y:S01]  /*33c0*/  IMAD.MOV.U32 R3, RZ, RZ, 0x40 ;  /* 0x00000040ff037424 */ /* 0x000fe200078e00ff */
[C---:B------:R-:W-:Y:S02]  /*33d0*/  ISETP.LT.OR P3, PT, R26.reuse, 0x41, P3 ;  /* 0x000000411a00780c */ /* 0x040fe40001f61670 */
[----:B------:R-:W-:Y:S02]  /*33e0*/  ISETP.LT.OR P1, PT, R26, 0x41, P1 ;  /* 0x000000411a00780c */ /* 0x000fe40000f21670 */
[----:B---3--:R-:W-:-:S05]  /*33f0*/  IADD3 R14, P0, R0, R139, RZ ;  /* 0x0000008b000e7210 */ /* 0x008fca0007f1e0ff */
[----:B------:R-:W-:Y:S01]  /*3400*/  IMAD.X R15, R2, 0x1, R130, P0 ;  /* 0x00000001020f7824 */ /* 0x000fe200000e0682 */
[----:B------:R-:W-:Y:S01]  /*3410*/  ISETP.LT.OR P0, PT, R26, 0x41, P5 ;  /* 0x000000411a00780c */ /* 0x000fe20002f01670 */
[C---:B------:R-:W-:Y:S08]  /*3420*/  HMMA.16816.F32.BF16 R28, R8.reuse, R40, RZ ;  /* 0x00000028081c723c */ /* 0x040ff000000418ff */
[C---:B------:R-:W-:Y:S04]  /*3430*/  HMMA.16816.F32.BF16 R20, R8.reuse, R42, RZ ;  /* 0x0000002a0814723c */ /* 0x040fe800000418ff */
[----:B------:R3:W-:Y:S04]  /*3440*/  LDGSTS.E.BYPASS.LTC128B.128 [R251+0x2100], [R12.64], !P0 ;  /* 0x021000000cfb7fae */ /* 0x0007e8000c101d46 */
[----:B------:R-:W-:Y:S01]  /*3450*/  HMMA.16816.F32.BF16 R40, R8, R48, RZ ;  /* 0x000000300828723c */ /* 0x000fe200000418ff */
[----:B------:R2:W-:Y:S04]  /*3460*/  LDGSTS.E.BYPASS.LTC128B.128 [R251+0x5100], [R16.64], !P4 ;  /* 0x0510000010fb7fae */ /* 0x0005e8000e101d46 */
[----:B------:R5:W-:Y:S01]  /*3470*/  LDGSTS.E.BYPASS.LTC128B.128 [R251+0x8100], [R14.64], !P3 ;  /* 0x081000000efb7fae */ /* 0x000be2000d901d46 */
[----:B---3--:R-:W-:-:S02]  /*3480*/  IADD3 R12, P0, R0, R140, RZ ;  /* 0x0000008c000c7210 */ /* 0x008fc40007f1e0ff */
[----:B------:R-:W-:-:S03]  /*3490*/  SEL R0, R3, 0xffffffc0, !P2 ;  /* 0xffffffc003007807 */ /* 0x000fc60005000000 */
[----:B------:R-:W-:Y:S02]  /*34a0*/  IMAD.X R13, R2, 0x1, R131, P0 ;  /* 0x00000001020d7824 */ /* 0x000fe400000e0683 */
[----:B------:R-:W-:-:S03]  /*34b0*/  IMAD.IADD R217, R135, 0x1, R0 ;  /* 0x0000000187d97824 */ /* 0x000fc600078e0200 */
[----:B------:R5:W-:Y:S04]  /*34c0*/  LDGSTS.E.BYPASS.LTC128B.128 [R251+0xb100], [R12.64], !P1 ;  /* 0x0b1000000cfb7fae */ /* 0x000be8000c901d46 */
[----:B------:R-:W-:Y:S01]  /*34d0*/  LDSM.16.M88.4 R64, [R217+0x1000] ;  /* 0x00100000d940783b */ /* 0x000fe20000000200 */
[C---:B------:R-:W-:Y:S03]  /*34e0*/  HMMA.16816.F32.BF16 R36, R8.reuse, R32, RZ ;  /* 0x000000200824723c */ /* 0x040fe600000418ff */
[----:B------:R-:W-:Y:S04]  /*34f0*/  LDSM.16.M88.4 R72, [R217] ;  /* 0x00000000d948783b */ /* 0x000fe80000000200 */
[----:B------:R-:W-:Y:S01]  /*3500*/  LDSM.16.M88.4 R68, [R217+0x800] ;  /* 0x00080000d944783b */ /* 0x000fe20000000200 */
[----:B------:R-:W-:Y:S01]  /*3510*/  HMMA.16816.F32.BF16 R32, R8, R34, RZ ;  /* 0x000000220820723c */ /* 0x000fe200000418ff */
[----:B------:R-:W-:-:S02]  /*3520*/  IADD3 R227, R226, 0x9000, RZ ;  /* 0x00009000e2e37810 */ /* 0x000fc40007ffe0ff */
[C---:B------:R-:W-:Y:S01]  /*3530*/  IADD3 R233, R226.reuse, 0x3000, RZ ;  /* 0x00003000e2e97810 */ /* 0x040fe20007ffe0ff */
[----:B------:R-:W-:Y:S04]  /*3540*/  LDSM.16.M88.4 R124, [R217+0x3000] ;  /* 0x00300000d97c783b */ /* 0x000fe80000000200 */
[C---:B------:R-:W-:Y:S01]  /*3550*/  HMMA.16816.F32.BF16 R48, R8.reuse, R50, RZ ;  /* 0x000000320830723c */ /* 0x040fe200000418ff */
[C---:B------:R-:W-:Y:S01]  /*3560*/  IADD3 R228, R226.reuse, 0x3800, RZ ;  /* 0x00003800e2e47810 */ /* 0x040fe20007ffe0ff */
[----:B------:R-:W-:Y:S04]  /*3570*/  LDSM.16.M88.4 R116, [R217+0x5800] ;  /* 0x00580000d974783b */ /* 0x000fe80000000200 */
[----:B-----5:R-:W3:Y:S02]  /*3580*/  LDSM.16.M88.4 R12, [R225] ;  /* 0x00000000e10c783b */ /* 0x020ee40000000200 */
[C---:B------:R-:W-:Y:S08]  /*3590*/  HMMA.16816.F32.BF16 R60, R8.reuse, R52, RZ ;  /* 0x00000034083c723c */ /* 0x040ff000000418ff */
[C---:B------:R-:W-:Y:S01]  /*35a0*/  HMMA.16816.F32.BF16 R80, R8.reuse, R54, RZ ;  /* 0x000000360850723c */ /* 0x040fe200000418ff */
[----:B------:R-:W-:Y:S01]  /*35b0*/  IADD3 R229, R226, 0x4000, RZ ;  /* 0x00004000e2e57810 */ /* 0x000fe20007ffe0ff */
[----:B------:R-:W0:Y:S06]  /*35c0*/  LDGDEPBAR ;  /* 0x00000000000079af */ /* 0x000e2c0000000000 */
[C---:B------:R-:W-:Y:S08]  /*35d0*/  HMMA.16816.F32.BF16 R88, R8.reuse, R44, RZ ;  /* 0x0000002c0858723c */ /* 0x040ff000000418ff */
[C---:B------:R-:W-:Y:S08]  /*35e0*/  HMMA.16816.F32.BF16 R84, R8.reuse, R46, RZ ;  /* 0x0000002e0854723c */ /* 0x040ff000000418ff */
[C---:B------:R-:W-:Y:S08]  /*35f0*/  HMMA.16816.F32.BF16 R76, R8.reuse, R56, RZ ;  /* 0x00000038084c723c */ /* 0x040ff000000418ff */
[----:B-1----:R-:W-:Y:S08]  /*3600*/  HMMA.16816.F32.BF16 R24, R8, R58, RZ ;  /* 0x0000003a0818723c */ /* 0x002ff000000418ff */
[C---:B------:R-:W-:Y:S01]  /*3610*/  HMMA.16816.F32.BF16 R8, R4.reuse, R100, R40 ;  /* 0x000000640408723c */ /* 0x040fe20000041828 */
[----:B------:R-:W1:Y:S07]  /*3620*/  LDSM.16.M88.4 R40, [R217+0x1800] ;  /* 0x00180000d928783b */ /* 0x000e6e0000000200 */
[C---:B------:R-:W-:Y:S08]  /*3630*/  HMMA.16816.F32.BF16 R56, R4.reuse, R92, R36 ;  /* 0x0000005c0438723c */ /* 0x040ff00000041824 */
[C---:B------:R-:W-:Y:S08]  /*3640*/  HMMA.16816.F32.BF16 R52, R4.reuse, R94, R32 ;  /* 0x0000005e0434723c */ /* 0x040ff00000041820 */
[C---:B--2---:R-:W-:Y:S08]  /*3650*/  HMMA.16816.F32.BF16 R16, R4.reuse, R98, R20 ;  /* 0x000000620410723c */ /* 0x044ff00000041814 */
[C---:B------:R-:W-:Y:S08]  /*3660*/  HMMA.16816.F32.BF16 R20, R4.reuse, R102, R48 ;  /* 0x000000660414723c */ /* 0x040ff00000041830 */
[C---:B------:R-:W-:Y:S08]  /*3670*/  HMMA.16816.F32.BF16 R44, R4.reuse, R96, R28 ;  /* 0x00000060042c723c */ /* 0x040ff0000004181c */
[C---:B------:R-:W-:Y:S08]  /*3680*/  HMMA.16816.F32.BF16 R36, R4.reuse, R104, R60 ;  /* 0x000000680424723c */ /* 0x040ff0000004183c */
[C---:B------:R-:W-:Y:S08]  /*3690*/  HMMA.16816.F32.BF16 R32, R4.reuse, R106, R80 ;  /* 0x0000006a0420723c */ /* 0x040ff00000041850 */
[C---:B------:R-:W-:Y:S08]  /*36a0*/  HMMA.16816.F32.BF16 R96, R4.reuse, R112, R76 ;  /* 0x000000700460723c */ /* 0x040ff0000004184c */
[----:B------:R-:W-:Y:S01]  /*36b0*/  HMMA.16816.F32.BF16 R104, R4, R114, R24 ;  /* 0x000000720468723c */ /* 0x000fe20000041818 */
[----:B------:R-:W2:Y:S07]  /*36c0*/  LDSM.16.M88.4 R24, [R217+0x2000] ;  /* 0x00200000d918783b */ /* 0x000eae0000000200 */
[----:B---3--:R-:W-:Y:S01]  /*36d0*/  HMMA.16816.F32.BF16 R76, R12, R64, R8 ;  /* 0x000000400c4c723c */ /* 0x008fe20000041808 */
[----:B------:R-:W3:Y:S01]  /*36e0*/  LDSM.16.M88.4 R8, [R217+0x2800] ;  /* 0x00280000d908783b */ /* 0x000ee20000000200 */
[----:B------:R-:W-:-:S05]  /*36f0*/  IMAD.IADD R216, R227, 0x1, R0 ;  /* 0x00000001e3d87824 */ /* 0x000fca00078e0200 */
[----:B------:R-:W-:Y:S01]  /*3700*/  LDSM.16.M88.4 R48, [R216+-0x7800] ;  /* 0xff880000d830783b */ /* 0x000fe20000000200 */
[----:B------:R-:W-:Y:S08]  /*3710*/  HMMA.16816.F32.BF16 R28, R4, R108, R88 ;  /* 0x0000006c041c723c */ /* 0x000ff00000041858 */
[C---:B------:R-:W-:Y:S08]  /*3720*/  HMMA.16816.F32.BF16 R100, R12.reuse, R72, R56 ;  /* 0x000000480c64723c */ /* 0x040ff00000041838 */
[----:B------:R-:W-:Y:S01]  /*3730*/  HMMA.16816.F32.BF16 R92, R12, R74, R52 ;  /* 0x0000004a0c5c723c */ /* 0x000fe20000041834 */
[----:B------:R-:W-:Y:S07]  /*3740*/  LDSM.16.M88.4 R52, [R216+-0x9000] ;  /* 0xff700000d834783b */ /* 0x000fee0000000200 */
[----:B------:R-:W-:Y:S01]  /*3750*/  HMMA.16816.F32.BF16 R84, R4, R110, R84 ;  /* 0x0000006e0454723c */ /* 0x000fe20000041854 */
[----:B------:R-:W5:Y:S04]  /*3760*/  LDSM.16.M88.4 R4, [R224] ;  /* 0x00000000e004783b */ /* 0x000f680000000200 */
[----:B------:R-:W-:Y:S03]  /*3770*/  LDSM.16.M88.4 R108, [R135+0x3800] ;  /* 0x00380000876c783b */ /* 0x000fe60000000200 */
[C---:B------:R-:W-:Y:S01]  /*3780*/  HMMA.16816.F32.BF16 R72, R12.reuse, R66, R20 ;  /* 0x000000420c48723c */ /* 0x040fe20000041814 */
[----:B------:R-:W3:Y:S07]  /*3790*/  LDSM.16.M88.4 R64, [R216+-0x8000] ;  /* 0xff800000d840783b */ /* 0x000eee0000000200 */
[C---:B------:R-:W-:Y:S01]  /*37a0*/  HMMA.16816.F32.BF16 R88, R12.reuse, R68, R44 ;  /* 0x000000440c58723c */ /* 0x040fe2000004182c */
[----:B------:R-:W-:Y:S07]  /*37b0*/  LDSM.16.M88.4 R44, [R216+-0x7000] ;  /* 0xff900000d82c783b */ /* 0x000fee0000000200 */
[C---:B------:R-:W-:Y:S01]  /*37c0*/  HMMA.16816.F32.BF16 R80, R12.reuse, R70, R16 ;  /* 0x000000460c50723c */ /* 0x040fe20000041810 */
[----:B------:R-:W4:Y:S04]  /*37d0*/  LDSM.16.M88.4 R68, [R216+-0x8800] ;  /* 0xff780000d844783b */ /* 0x000f280000000200 */
[----:B------:R-:W-:Y:S03]  /*37e0*/  LDSM.16.M88.4 R16, [R222+0x4000] ;  /* 0x00400000de10783b */ /* 0x000fe60000000200 */
[C---:B-1----:R-:W-:Y:S01]  /*37f0*/  HMMA.16816.F32.BF16 R60, R12.reuse, R40, R36 ;  /* 0x000000280c3c723c */ /* 0x042fe20000041824 */
[----:B------:R-:W1:Y:S07]  /*3800*/  LDSM.16.M88.4 R36, [R216+-0x6800] ;  /* 0xff980000d824783b */ /* 0x000e6e0000000200 */
[C---:B------:R-:W-:Y:S08]  /*3810*/  HMMA.16816.F32.BF16 R56, R12.reuse, R42, R32 ;  /* 0x0000002a0c38723c */ /* 0x040ff00000041820 */
[C---:B--2---:R-:W-:Y:S08]  /*3820*/  HMMA.16816.F32.BF16 R40, R12.reuse, R24, R28 ;  /* 0x000000180c28723c */ /* 0x044ff0000004181c */
[C---:B---3--:R-:W-:Y:S08]  /*3830*/  HMMA.16816.F32.BF16 R28, R12.reuse, R8, R96 ;  /* 0x000000080c1c723c */ /* 0x048ff00000041860 */
[C---:B------:R-:W-:Y:S08]  /*3840*/  HMMA.16816.F32.BF16 R20, R12.reuse, R10, R104 ;  /* 0x0000000a0c14723c */ /* 0x040ff00000041868 */
[----:B------:R-:W-:Y:S01]  /*3850*/  HMMA.16816.F32.BF16 R32, R12, R26, R84 ;  /* 0x0000001a0c20723c */ /* 0x000fe20000041854 */
[----:B------:R-:W2:Y:S07]  /*3860*/  LDSM.16.M88.4 R24, [R135+0x3000] ;  /* 0x003000008718783b */ /* 0x000eae0000000200 */
[C---:B-----5:R-:W-:Y:S08]  /*3870*/  HMMA.16816.F32.BF16 R8, R4.reuse, R54, R92 ;  /* 0x000000360408723c */ /* 0x060ff0000004185c */
[C---:B------:R-:W-:Y:S01]  /*3880*/  HMMA.16816.F32.BF16 R84, R4.reuse, R64, R76 ;  /* 0x000000400454723c */ /* 0x040fe2000004184c */
[----:B------:R-:W3:Y:S07]  /*3890*/  LDSM.16.M88.4 R76, [R135+0x4000] ;  /* 0x00400000874c783b */ /* 0x000eee0000000200 */
[C---:B------:R-:W-:Y:S08]  /*38a0*/  HMMA.16816.F32.BF16 R12, R4.reuse, R52, R100 ;  /* 0x00000034040c723c */ /* 0x040ff00000041864 */
[C---:B------:R-:W-:Y:S08]  /*38b0*/  HMMA.16816.F32.BF16 R92, R4.reuse, R48, R60 ;  /* 0x00000030045c723c */ /* 0x040ff0000004183c */
[C---:B------:R-:W-:Y:S01]  /*38c0*/  HMMA.16816.F32.BF16 R96, R4.reuse, R50, R56 ;  /* 0x000000320460723c */ /* 0x040fe20000041838 */
[----:B------:R-:W5:Y:S07]  /*38d0*/  LDSM.16.M88.4 R48, [R135+0x4800] ;  /* 0x004800008730783b */ /* 0x000f6e0000000200 */
[C---:B----4-:R-:W-:Y:S08]  /*38e0*/  HMMA.16816.F32.BF16 R52, R4.reuse, R68, R88 ;  /* 0x000000440434723c */ /* 0x050ff00000041858 */
[C---:B------:R-:W-:Y:S08]  /*38f0*/  HMMA.16816.F32.BF16 R80, R4.reuse, R70, R80 ;  /* 0x000000460450723c */ /* 0x040ff00000041850 */
[C---:B------:R-:W-:Y:S01]  /*3900*/  HMMA.16816.F32.BF16 R100, R4.reuse, R44, R40 ;  /* 0x0000002c0464723c */ /* 0x040fe20000041828 */
[----:B------:R-:W4:Y:S07]  /*3910*/  LDSM.16.M88.4 R40, [R135+0x5000] ;  /* 0x005000008728783b */ /* 0x000f2e0000000200 */
[C---:B-1----:R-:W-:Y:S01]  /*3920*/  HMMA.16816.F32.BF16 R68, R4.reuse, R36, R28 ;  /* 0x000000240444723c */ /* 0x042fe2000004181c */
[----:B------:R-:W-:Y:S07]  /*3930*/  LDSM.16.M88.4 R28, [R228] ;  /* 0x00000000e41c783b */ /* 0x000fee0000000200 */
[C---:B------:R-:W-:Y:S01]  /*3940*/  HMMA.16816.F32.BF16 R56, R4.reuse, R38, R20 ;  /* 0x000000260438723c */ /* 0x040fe20000041814 */
[----:B------:R-:W1:Y:S07]  /*3950*/  LDSM.16.M88.4 R36, [R135+0x5800] ;  /* 0x005800008724783b */ /* 0x000e6e0000000200 */
[----:B------:R-:W-:Y:S01]  /*3960*/  HMMA.16816.F32.BF16 R88, R4, R66, R72 ;  /* 0x000000420458723c */ /* 0x000fe20000041848 */
[C---:B------:R-:W-:Y:S01]  /*3970*/  IADD3 R230, R226.reuse, 0x4800, RZ ;  /* 0x00004800e2e67810 */ /* 0x040fe20007ffe0ff */
[----:B------:R-:W-:Y:S01]  /*3980*/  LDSM.16.M88.4 R64, [R229] ;  /* 0x00000000e540783b */ /* 0x000fe20000000200 */
[----:B------:R-:W-:-:S02]  /*3990*/  IADD3 R231, R226, 0x5000, RZ ;  /* 0x00005000e2e77810 */ /* 0x000fc40007ffe0ff */
[C---:B------:R-:W-:Y:S01]  /*39a0*/  IADD3 R232, R226.reuse, 0x5800, RZ ;  /* 0x00005800e2e87810 */ /* 0x040fe20007ffe0ff */
[----:B------:R-:W-:Y:S02]  /*39b0*/  LDSM.16.M88.4 R104, [R230] ;  /* 0x00000000e668783b */ /* 0x000fe40000000200 */
[----:B------:R-:W-:Y:S02]  /*39c0*/  HMMA.16816.F32.BF16 R72, R4, R46, R32 ;  /* 0x0000002e0448723c */ /* 0x000fe40000041820 */
[----:B------:R-:W-:Y:S04]  /*39d0*/  LDSM.16.M88.4 R4, [R223+0x4000] ;  /* 0x00400000df04783b */ /* 0x000fe80000000200 */
[----:B------:R-:W1:Y:S02]  /*39e0*/  LDSM.16.M88.4 R32, [R233] ;  /* 0x00000000e920783b */ /* 0x000e640000000200 */
[C---:B--2---:R-:W-:Y:S02]  /*39f0*/  HMMA.16816.F32.BF16 R44, R16.reuse, R24, R12 ;  /* 0x00000018102c723c */ /* 0x044fe4000004180c */
[----:B------:R-:W2:Y:S04]  /*3a00*/  LDSM.16.M88.4 R112, [R231] ;  /* 0x00000000e770783b */ /* 0x000ea80000000200 */
[----:B------:R-:W1:Y:S02]  /*3a10*/  LDSM.16.M88.4 R120, [R232] ;  /* 0x00000000e878783b */ /* 0x000e640000000200 */
[C---:B------:R-:W-:Y:S02]  /*3a20*/  HMMA.16816.F32.BF16 R24, R16.reuse, R26, R8 ;  /* 0x0000001a1018723c */ /* 0x040fe40000041808 */
[----:B------:R-:W1:Y:S06]  /*3a30*/  LDSM.16.M88.4 R8, [R225+0x4000] ;  /* 0x00400000e108783b */ /* 0x000e6c0000000200 */
[C---:B------:R-:W-:Y:S01]  /*3a40*/  HMMA.16816.F32.BF16 R20, R16.reuse, R108, R52 ;  /* 0x0000006c1014723c */ /* 0x040fe20000041834 */
[----:B------:R-:W1:Y:S07]  /*3a50*/  LDSM.16.M88.4 R52, [R217+0x3800] ;  /* 0x00380000d934783b */ /* 0x000e6e0000000200 */
[C---:B------:R-:W-:Y:S01]  /*3a60*/  HMMA.16816.F32.BF16 R12, R16.reuse, R110, R80 ;  /* 0x0000006e100c723c */ /* 0x040fe20000041850 */
[----:B------:R-:W-:Y:S07]  /*3a70*/  LDSM.16.M88.4 R108, [R217+0x5000] ;  /* 0x00500000d96c783b */ /* 0x000fee0000000200 */
[C---:B---3--:R-:W-:Y:S08]  /*3a80*/  HMMA.16816.F32.BF16 R80, R16.reuse, R78, R88 ;  /* 0x0000004e1050723c */ /* 0x048ff00000041858 */
[C---:B-----5:R-:W-:Y:S08]  /*3a90*/  HMMA.16816.F32.BF16 R88, R16.reuse, R48, R92 ;  /* 0x000000301058723c */ /* 0x060ff0000004185c */
[C---:B------:R-:W-:Y:S08]  /*3aa0*/  HMMA.16816.F32.BF16 R60, R16.reuse, R76, R84 ;  /* 0x0000004c103c723c */ /* 0x040ff00000041854 */
[C---:B------:R-:W-:Y:S01]  /*3ab0*/  HMMA.16816.F32.BF16 R96, R16.reuse, R50, R96 ;  /* 0x000000321060723c */ /* 0x040fe20000041860 */
[----:B------:R-:W3:Y:S07]  /*3ac0*/  LDSM.16.M88.4 R48, [R217+0x4000] ;  /* 0x00400000d930783b */ /* 0x000eee0000000200 */
[C---:B----4-:R-:W-:Y:S08]  /*3ad0*/  HMMA.16816.F32.BF16 R92, R16.reuse, R42, R72 ;  /* 0x0000002a105c723c */ /* 0x050ff00000041848 */
[C---:B------:R-:W-:Y:S08]  /*3ae0*/  HMMA.16816.F32.BF16 R100, R16.reuse, R40, R100 ;  /* 0x000000281064723c */ /* 0x040ff00000041864 */
[C---:B-1----:R-:W-:Y:S08]  /*3af0*/  HMMA.16816.F32.BF16 R84, R16.reuse, R36, R68 ;  /* 0x000000241054723c */ /* 0x042ff00000041844 */
[----:B------:R-:W-:Y:S08]  /*3b00*/  HMMA.16816.F32.BF16 R72, R16, R38, R56 ;  /* 0x000000261048723c */ /* 0x000ff00000041838 */
[C---:B------:R-:W-:Y:S01]  /*3b10*/  HMMA.16816.F32.BF16 R68, R4.reuse, R32, R44 ;  /* 0x000000200444723c */ /* 0x040fe2000004182c */
[----:B------:R-:W1:Y:S07]  /*3b20*/  LDSM.16.M88.4 R44, [R217+0x4800] ;  /* 0x00480000d92c783b */ /* 0x000e6e0000000200 */
[C---:B------:R-:W-:Y:S08]  /*3b30*/  HMMA.16816.F32.BF16 R76, R4.reuse, R34, R24 ;  /* 0x00000022044c723c */ /* 0x040ff00000041818 */
[C---:B------:R-:W-:Y:S08]  /*3b40*/  HMMA.16816.F32.BF16 R56, R4.reuse, R28, R20 ;  /* 0x0000001c0438723c */ /* 0x040ff00000041814 */
[C---:B------:R-:W-:Y:S08]  /*3b50*/  HMMA.16816.F32.BF16 R40, R4.reuse, R30, R12 ;  /* 0x0000001e0428723c */ /* 0x040ff0000004180c */
[C---:B------:R-:W-:Y:S08]  /*3b60*/  HMMA.16816.F32.BF16 R36, R4.reuse, R64, R60 ;  /* 0x000000400424723c */ /* 0x040ff0000004183c */
[C---:B------:R-:W-:Y:S08]  /*3b70*/  HMMA.16816.F32.BF16 R32, R4.reuse, R66, R80 ;  /* 0x000000420420723c */ /* 0x040ff00000041850 */
[C---:B------:R-:W-:Y:S08]  /*3b80*/  HMMA.16816.F32.BF16 R28, R4.reuse, R104, R88 ;  /* 0x00000068041c723c */ /* 0x040ff00000041858 */
[C---:B------:R-:W-:Y:S08]  /*3b90*/  HMMA.16816.F32.BF16 R24, R4.reuse, R106, R96 ;  /* 0x0000006a0418723c */ /* 0x040ff00000041860 */
[C---:B--2---:R-:W-:Y:S08]  /*3ba0*/  HMMA.16816.F32.BF16 R20, R4.reuse, R112, R100 ;  /* 0x000000700414723c */ /* 0x044ff00000041864 */
[C---:B------:R-:W-:Y:S01]  /*3bb0*/  HMMA.16816.F32.BF16 R16, R4.reuse, R114, R92 ;  /* 0x000000720410723c */ /* 0x040fe2000004185c */
[----:B------:R-:W-:Y:S07]  /*3bc0*/  LDSM.16.M88.4 R112, [R216+-0x5800] ;  /* 0xffa80000d870783b */ /* 0x000fee0000000200 */
[C---:B------:R-:W-:Y:S08]  /*3bd0*/  HMMA.16816.F32.BF16 R12, R4.reuse, R120, R84 ;  /* 0x00000078040c723c */ /* 0x040ff00000041854 */
[----:B------:R-:W-:Y:S01]  /*3be0*/  HMMA.16816.F32.BF16 R64, R4, R122, R72 ;  /* 0x0000007a0440723c */ /* 0x000fe20000041848 */
[----:B------:R-:W-:Y:S04]  /*3bf0*/  LDSM.16.M88.4 R4, [R224+0x4000] ;  /* 0x00400000e004783b */ /* 0x000fe80000000200 */
[----:B------:R-:W2:Y:S03]  /*3c00*/  LDSM.16.M88.4 R72, [R216+-0x6000] ;  /* 0xffa00000d848783b */ /* 0x000ea60000000200 */
[C---:B------:R-:W-:Y:S01]  /*3c10*/  HMMA.16816.F32.BF16 R68, R8.reuse, R124, R68 ;  /* 0x0000007c0844723c */ /* 0x040fe20000041844 */
[C---:B------:R-:W-:Y:S01]  /*3c20*/  IADD3 R239, R226.reuse, 0x6000, RZ ;  /* 0x00006000e2ef7810 */ /* 0x040fe20007ffe0ff */
[----:B------:R-:W-:Y:S06]  /*3c30*/  LDSM.16.M88.4 R120, [R135+0x9000] ;  /* 0x009000008778783b */ /* 0x000fec0000000200 */
[C---:B------:R-:W-:Y:S08]  /*3c40*/  HMMA.16816.F32.BF16 R76, R8.reuse, R126, R76 ;  /* 0x0000007e084c723c */ /* 0x040ff0000004184c */
[C---:B------:R-:W-:Y:S01]  /*3c50*/  HMMA.16816.F32.BF16 R100, R8.reuse, R52, R56 ;  /* 0x000000340864723c */ /* 0x040fe20000041838 */
[----:B------:R-:W4:Y:S07]  /*3c60*/  LDSM.16.M88.4 R56, [R216+-0x5000] ;  /* 0xffb00000d838783b */ /* 0x000f2e0000000200 */
[C---:B------:R-:W-:Y:S01]  /*3c70*/  HMMA.16816.F32.BF16 R104, R8.reuse, R54, R40 ;  /* 0x000000360868723c */ /* 0x040fe20000041828 */
[----:B------:R-:W5:Y:S04]  /*3c80*/  LDSM.16.M88.4 R52, [R216+-0x4800] ;  /* 0xffb80000d834783b */ /* 0x000f680000000200 */
[----:B------:R-:W-:Y:S03]  /*3c90*/  LDSM.16.M88.4 R40, [R216+-0x3800] ;  /* 0xffc80000d828783b */ /* 0x000fe60000000200 */
[C---:B---3--:R-:W-:Y:S08]  /*3ca0*/  HMMA.16816.F32.BF16 R96, R8.reuse, R48, R36 ;  /* 0x000000300860723c */ /* 0x048ff00000041824 */
[C---:B------:R-:W-:Y:S01]  /*3cb0*/  HMMA.16816.F32.BF16 R92, R8.reuse, R50, R32 ;  /* 0x00000032085c723c */ /* 0x040fe20000041820 */
[----:B------:R-:W-:Y:S07]  /*3cc0*/  LDSM.16.M88.4 R32, [R135+0x6000] ;  /* 0x006000008720783b */ /* 0x000fee0000000200 */
[C---:B-1----:R-:W-:Y:S01]  /*3cd0*/  HMMA.16816.F32.BF16 R88, R8.reuse, R44, R28 ;  /* 0x0000002c0858723c */ /* 0x042fe2000004181c */
[----:B------:R-:W-:Y:S07]  /*3ce0*/  LDSM.16.M88.4 R28, [R135+0x6800] ;  /* 0x00680000871c783b */ /* 0x000fee0000000200 */
[C---:B------:R-:W-:Y:S01]  /*3cf0*/  HMMA.16816.F32.BF16 R84, R8.reuse, R46, R24 ;  /* 0x0000002e0854723c */ /* 0x040fe20000041818 */
[----:B------:R-:W1:Y:S07]  /*3d00*/  LDSM.16.M88.4 R44, [R216+-0x4000] ;  /* 0xffc00000d82c783b */ /* 0x000e6e0000000200 */
[C---:B------:R-:W-:Y:S01]  /*3d10*/  HMMA.16816.F32.BF16 R48, R8.reuse, R116, R12 ;  /* 0x000000740830723c */ /* 0x040fe2000004180c */
[----:B------:R-:W3:Y:S07]  /*3d20*/  LDSM.16.M88.4 R12, [R222+0x8000] ;  /* 0x00800000de0c783b */ /* 0x000eee0000000200 */
[C---:B------:R-:W-:Y:S08]  /*3d30*/  HMMA.16816.F32.BF16 R80, R8.reuse, R108, R20 ;  /* 0x0000006c0850723c */ /* 0x040ff00000041814 */
[C---:B------:R-:W-:Y:S08]  /*3d40*/  HMMA.16816.F32.BF16 R60, R8.reuse, R110, R16 ;  /* 0x0000006e083c723c */ /* 0x040ff00000041810 */
[----:B------:R-:W-:Y:S01]  /*3d50*/  HMMA.16816.F32.BF16 R36, R8, R118, R64 ;  /* 0x000000760824723c */ /* 0x000fe20000041840 */
[C---:B------:R-:W-:Y:S01]  /*3d60*/  IADD3 R234, R226.reuse, 0x6800, RZ ;  /* 0x00006800e2ea7810 */ /* 0x040fe20007ffe0ff */
[----:B------:R-:W-:Y:S06]  /*3d70*/  LDSM.16.M88.4 R116, [R217+0x6000] ;  /* 0x00600000d974783b */ /* 0x000fec0000000200 */
[C---:B--2---:R-:W-:Y:S01]  /*3d80*/  HMMA.16816.F32.BF16 R24, R4.reuse, R72, R68 ;  /* 0x000000480418723c */ /* 0x044fe20000041844 */
[----:B------:R-:W2:Y:S07]  /*3d90*/  LDSM.16.M88.4 R68, [R135+0x7000] ;  /* 0x007000008744783b */ /* 0x000eae0000000200 */
[C---:B------:R-:W-:Y:S08]  /*3da0*/  HMMA.16816.F32.BF16 R20, R4.reuse, R74, R76 ;  /* 0x0000004a0414723c */ /* 0x040ff0000004184c */
[C---:B------:R-:W-:Y:S01]  /*3db0*/  HMMA.16816.F32.BF16 R16, R4.reuse, R112, R100 ;  /* 0x000000700410723c */ /* 0x040fe20000041864 */
[----:B------:R-:W-:Y:S07]  /*3dc0*/  LDSM.16.M88.4 R100, [R135+0x7800] ;  /* 0x007800008764783b */ /* 0x000fee0000000200 */
[C---:B------:R-:W-:Y:S01]  /*3dd0*/  HMMA.16816.F32.BF16 R8, R4.reuse, R114, R104 ;  /* 0x000000720408723c */ /* 0x040fe20000041868 */
[C---:B------:R-:W-:Y:S01]  /*3de0*/  IADD3 R235, R226.reuse, 0x7000, RZ ;  /* 0x00007000e2eb7810 */ /* 0x040fe20007ffe0ff */
[----:B------:R-:W-:Y:S06]  /*3df0*/  LDSM.16.M88.4 R112, [R216+-0x3000] ;  /* 0xffd00000d870783b */ /* 0x000fec0000000200 */
[C---:B----4-:R-:W-:Y:S08]  /*3e00*/  HMMA.16816.F32.BF16 R64, R4.reuse, R56, R96 ;  /* 0x000000380440723c */ /* 0x050ff00000041860 */
[C---:B------:R-:W-:Y:S01]  /*3e10*/  HMMA.16816.F32.BF16 R56, R4.reuse, R58, R92 ;  /* 0x0000003a0438723c */ /* 0x040fe2000004185c */
[----:B------:R-:W4:Y:S07]  /*3e20*/  LDSM.16.M88.4 R92, [R135+0x8000] ;  /* 0x00800000875c783b */ /* 0x000f2e0000000200 */
[C---:B-----5:R-:W-:Y:S08]  /*3e30*/  HMMA.16816.F32.BF16 R72, R4.reuse, R52, R88 ;  /* 0x000000340448723c */ /* 0x060ff00000041858 */
[C---:B------:R-:W-:Y:S08]  /*3e40*/  HMMA.16816.F32.BF16 R84, R4.reuse, R54, R84 ;  /* 0x000000360454723c */ /* 0x040ff00000041854 */
[C---:B-1----:R-:W-:Y:S08]  /*3e50*/  HMMA.16816.F32.BF16 R76, R4.reuse, R44, R80 ;  /* 0x0000002c044c723c */ /* 0x042ff00000041850 */
[C---:B------:R-:W-:Y:S08]  /*3e60*/  HMMA.16816.F32.BF16 R96, R4.reuse, R40, R48 ;  /* 0x000000280460723c */ /* 0x040ff00000041830 */
[----:B------:R-:W-:Y:S01]  /*3e70*/  HMMA.16816.F32.BF16 R80, R4, R42, R36 ;  /* 0x0000002a0450723c */ /* 0x000fe20000041824 */
[----:B------:R-:W-:Y:S07]  /*3e80*/  LDSM.16.M88.4 R36, [R235] ;  /* 0x00000000eb24783b */ /* 0x000fee0000000200 */
[C---:B---3--:R-:W-:Y:S01]  /*3e90*/  HMMA.16816.F32.BF16 R52, R12.reuse, R32, R24 ;  /* 0x000000200c34723c */ /* 0x048fe20000041818 */
[----:B------:R-:W-:Y:S07]  /*3ea0*/  LDSM.16.M88.4 R24, [R234] ;  /* 0x00000000ea18783b */ /* 0x000fee0000000200 */
[C---:B------:R-:W-:Y:S01]  /*3eb0*/  HMMA.16816.F32.BF16 R48, R12.reuse, R34, R20 ;  /* 0x000000220c30723c */ /* 0x040fe20000041814 */
[----:B------:R-:W1:Y:S07]  /*3ec0*/  LDSM.16.M88.4 R32, [R135+0x8800] ;  /* 0x008800008720783b */ /* 0x000e6e0000000200 */
[C---:B------:R-:W-:Y:S08]  /*3ed0*/  HMMA.16816.F32.BF16 R40, R12.reuse, R28, R16 ;  /* 0x0000001c0c28723c */ /* 0x040ff00000041810 */
[----:B------:R-:W-:Y:S01]  /*3ee0*/  HMMA.16816.F32.BF16 R20, R12, R30, R8 ;  /* 0x0000001e0c14723c */ /* 0x000fe20000041808 */
[----:B------:R-:W-:Y:S04]  /*3ef0*/  LDSM.16.M88.4 R8, [R223+0x8000] ;  /* 0x00800000df08783b */ /* 0x000fe80000000200 */
[----:B------:R-:W3:Y:S03]  /*3f00*/  LDSM.16.M88.4 R28, [R239] ;  /* 0x00000000ef1c783b */ /* 0x000ee60000000200 */
[----:B------:R-:W-:Y:S01]  /*3f10*/  HMMA.16816.F32.BF16 R88, R4, R46, R60 ;  /* 0x0000002e0458723c */ /* 0x000fe2000004183c */
[C---:B------:R-:W-:Y:S01]  /*3f20*/  IADD3 R236, R226.reuse, 0x7800, RZ ;  /* 0x00007800e2ec7810 */ /* 0x040fe20007ffe0ff */
[----:B------:R-:W-:Y:S06]  /*3f30*/  LDSM.16.M88.4 R4, [R225+0x8000] ;  /* 0x00800000e104783b */ /* 0x000fec0000000200 */
[C---:B--2---:R-:W-:Y:S08]  /*3f40*/  HMMA.16816.F32.BF16 R16, R12.reuse, R68, R64 ;  /* 0x000000440c10723c */ /* 0x044ff00000041840 */
[----:B------:R-:W-:Y:S01]  /*3f50*/  HMMA.16816.F32.BF16 R44, R12, R70, R56 ;  /* 0x000000460c2c723c */ /* 0x000fe20000041838 */
[----:B------:R-:W2:Y:S01]  /*3f60*/  LDSM.16.M88.4 R68, [R236] ;  /* 0x00000000ec44783b */ /* 0x000ea20000000200 */
[----:B------:R-:W-:-:S06]  /*3f70*/  IADD3 R237, R226, 0x8000, RZ ;  /* 0x00008000e2ed7810 */ /* 0x000fcc0007ffe0ff */
[C---:B----4-:R-:W-:Y:S01]  /*3f80*/  HMMA.16816.F32.BF16 R60, R12.reuse, R92, R76 ;  /* 0x0000005c0c3c723c */ /* 0x050fe2000004184c */
[----:B------:R-:W4:Y:S07]  /*3f90*/  LDSM.16.M88.4 R76, [R237] ;  /* 0x00000000ed4c783b */ /* 0x000f2e0000000200 */
[C---:B------:R-:W-:Y:S08]  /*3fa0*/  HMMA.16816.F32.BF16 R56, R12.reuse, R94, R88 ;  /* 0x0000005e0c38723c */ /* 0x040ff00000041858 */
[C---:B------:R-:W-:Y:S08]  /*3fb0*/  HMMA.16816.F32.BF16 R72, R12.reuse, R100, R72 ;  /* 0x000000640c48723c */ /* 0x040ff00000041848 */
[C---:B------:R-:W-:Y:S01]  /*3fc0*/  HMMA.16816.F32.BF16 R64, R12.reuse, R102, R84 ;  /* 0x000000660c40723c */ /* 0x040fe20000041854 */
[C---:B------:R-:W-:Y:S01]  /*3fd0*/  IADD3 R238, R226.reuse, 0x8800, RZ ;  /* 0x00008800e2ee7810 */ /* 0x040fe20007ffe0ff */
[----:B------:R-:W-:Y:S04]  /*3fe0*/  LDSM.16.M88.4 R100, [R217+0x7800] ;  /* 0x00780000d964783b */ /* 0x000fe80000000200 */
[----:B------:R-:W-:Y:S02]  /*3ff0*/  LDSM.16.M88.4 R108, [R238] ;  /* 0x00000000ee6c783b */ /* 0x000fe40000000200 */
[C---:B-1----:R-:W-:Y:S08]  /*4000*/  HMMA.16816.F32.BF16 R92, R12.reuse, R32, R96 ;  /* 0x000000200c5c723c */ /* 0x042ff00000041860 */
[----:B------:R-:W-:Y:S01]  /*4010*/  HMMA.16816.F32.BF16 R104, R12, R34, R80 ;  /* 0x000000220c68723c */ /* 0x000fe20000041850 */
[----:B------:R-:W-:Y:S04]  /*4020*/  LDSM.16.M88.4 R32, [R217+0x7000] ;  /* 0x00700000d920783b */ /* 0x000fe80000000200 */
[----:B------:R-:W-:Y:S03]  /*4030*/  LDSM.16.M88.4 R80, [R217+0x8800] ;  /* 0x00880000d950783b */ /* 0x000fe60000000200 */
[C---:B---3--:R-:W-:Y:S08]  /*4040*/  HMMA.16816.F32.BF16 R12, R8.reuse, R28, R52 ;  /* 0x0000001c080c723c */ /* 0x048ff00000041834 */
[C---:B------:R-:W-:Y:S08]  /*4050*/  HMMA.16816.F32.BF16 R52, R8.reuse, R30, R48 ;  /* 0x0000001e0834723c */ /* 0x040ff00000041830 */
[C---:B------:R-:W-:Y:S08]  /*4060*/  HMMA.16816.F32.BF16 R48, R8.reuse, R24, R40 ;  /* 0x000000180830723c */ /* 0x040ff00000041828 */
[C---:B------:R-:W-:Y:S01]  /*4070*/  HMMA.16816.F32.BF16 R40, R8.reuse, R26, R20 ;  /* 0x0000001a0828723c */ /* 0x040fe20000041814 */
[----:B------:R-:W-:Y:S07]  /*4080*/  LDSM.16.M88.4 R20, [R222+0xc000] ;  /* 0x00c00000de14783b */ /* 0x000fee0000000200 */
[C---:B------:R-:W-:Y:S01]  /*4090*/  HMMA.16816.F32.BF16 R28, R8.reuse, R36, R16 ;  /* 0x00000024081c723c */ /* 0x040fe20000041810 */
[----:B------:R-:W-:Y:S07]  /*40a0*/  LDSM.16.M88.4 R16, [R224+0x8000] ;  /* 0x00800000e010783b */ /* 0x000fee0000000200 */
[C---:B------:R-:W-:Y:S01]  /*40b0*/  HMMA.16816.F32.BF16 R24, R8.reuse, R38, R44 ;  /* 0x000000260818723c */ /* 0x040fe2000004182c */
[----:B------:R-:W1:Y:S07]  /*40c0*/  LDSM.16.M88.4 R36, [R217+0x6800] ;  /* 0x00680000d924783b */ /* 0x000e6e0000000200 */
[----:B--2---:R-:W-:Y:S01]  /*40d0*/  HMMA.16816.F32.BF16 R88, R8, R68, R72 ;  /* 0x000000440858723c */ /* 0x004fe20000041848 */
[----:B------:R-:W2:Y:S07]  /*40e0*/  LDSM.16.M88.4 R72, [R217+0x8000] ;  /* 0x00800000d948783b */ /* 0x000eae0000000200 */
[----:B------:R-:W-:Y:S08]  /*40f0*/  HMMA.16816.F32.BF16 R12, R4, R116, R12 ;  /* 0x00000074040c723c */ /* 0x000ff0000004180c */
[----:B------:R-:W-:Y:S08]  /*4100*/  HMMA.16816.F32.BF16 R96, R8, R70, R64 ;  /* 0x000000460860723c */ /* 0x000ff00000041840 */
[----:B------:R-:W-:Y:S01]  /*4110*/  HMMA.16816.F32.BF16 R44, R4, R118, R52 ;  /* 0x00000076042c723c */ /* 0x000fe20000041834 */
[----:B------:R-:W-:Y:S07]  /*4120*/  LDSM.16.M88.4 R52, [R216+-0x1800] ;  /* 0xffe80000d834783b */ /* 0x000fee0000000200 */
[C---:B----4-:R-:W-:Y:S08]  /*4130*/  HMMA.16816.F32.BF16 R84, R8.reuse, R76, R60 ;  /* 0x0000004c0854723c */ /* 0x050ff0000004183c */
[----:B------:R-:W-:Y:S08]  /*4140*/  HMMA.16816.F32.BF16 R76, R8, R78, R56 ;  /* 0x0000004e084c723c */ /* 0x000ff00000041838 */
[----:B-1----:R-:W-:Y:S01]  /*4150*/  HMMA.16816.F32.BF16 R60, R4, R38, R40 ;  /* 0x00000026043c723c */ /* 0x002fe20000041828 */
[----:B------:R-:W1:Y:S07]  /*4160*/  LDSM.16.M88.4 R40, [R216+-0x2800] ;  /* 0xffd80000d828783b */ /* 0x000e6e0000000200 */
[----:B------:R-:W-:Y:S08]  /*4170*/  HMMA.16816.F32.BF16 R68, R8, R108, R92 ;  /* 0x0000006c0844723c */ /* 0x000ff0000004185c */
[----:B------:R-:W-:Y:S01]  /*4180*/  HMMA.16816.F32.BF16 R64, R4, R36, R48 ;  /* 0x000000240440723c */ /* 0x000fe20000041830 */
[----:B------:R-:W3:Y:S07]  /*4190*/  LDSM.16.M88.4 R36, [R216+-0x2000] ;  /* 0xffe00000d824783b */ /* 0x000eee0000000200 */
[----:B------:R-:W-:Y:S01]  /*41a0*/  HMMA.16816.F32.BF16 R92, R8, R110, R104 ;  /* 0x0000006e085c723c */ /* 0x000fe20000041868 */
[----:B------:R-:W-:Y:S07]  /*41b0*/  LDSM.16.M88.4 R104, [R227] ;  /* 0x00000000e368783b */ /* 0x000fee0000000200 */
[----:B------:R-:W-:Y:S01]  /*41c0*/  HMMA.16816.F32.BF16 R8, R16, R112, R12 ;  /* 0x000000701008723c */ /* 0x000fe2000004180c */
[----:B------:R-:W4:Y:S07]  /*41d0*/  LDSM.16.M88.4 R12, [R223+0xc000] ;  /* 0x00c00000df0c783b */ /* 0x000f2e0000000200 */
[C---:B------:R-:W-:Y:S08]  /*41e0*/  HMMA.16816.F32.BF16 R56, R4.reuse, R32, R28 ;  /* 0x000000200438723c */ /* 0x040ff0000004181c */
[C---:B------:R-:W-:Y:S08]  /*41f0*/  HMMA.16816.F32.BF16 R48, R4.reuse, R34, R24 ;  /* 0x000000220430723c */ /* 0x040ff00000041818 */
[C---:B------:R-:W-:Y:S08]  /*4200*/  HMMA.16816.F32.BF16 R32, R4.reuse, R100, R88 ;  /* 0x000000640420723c */ /* 0x040ff00000041858 */
[----:B------:R-:W-:Y:S08]  /*4210*/  HMMA.16816.F32.BF16 R88, R4, R102, R96 ;  /* 0x000000660458723c */ /* 0x000ff00000041860 */
[----:B------:R-:W-:Y:S08]  /*4220*/  HMMA.16816.F32.BF16 R28, R16, R114, R44 ;  /* 0x00000072101c723c */ /* 0x000ff0000004182c */
[C---:B--2---:R-:W-:Y:S08]  /*4230*/  HMMA.16816.F32.BF16 R96, R4.reuse, R72, R84 ;  /* 0x000000480460723c */ /* 0x044ff00000041854 */
[C---:B------:R-:W-:Y:S01]  /*4240*/  HMMA.16816.F32.BF16 R72, R4.reuse, R74, R76 ;  /* 0x0000004a0448723c */ /* 0x040fe2000004184c */
[----:B------:R-:W2:Y:S07]  /*4250*/  LDSM.16.M88.4 R76, [R135+0x9800] ;  /* 0x00980000874c783b */ /* 0x000eae0000000200 */
[----:B------:R-:W-:Y:S01]  /*4260*/  HMMA.16816.F32.BF16 R108, R4, R80, R68 ;  /* 0x00000050046c723c */ /* 0x000fe20000041844 */
[----:B------:R-:W5:Y:S07]  /*4270*/  LDSM.16.M88.4 R68, [R216+-0x1000] ;  /* 0xfff00000d844783b */ /* 0x000f6e0000000200 */
[----:B------:R-:W-:Y:S01]  /*4280*/  HMMA.16816.F32.BF16 R24, R20, R120, R8 ;  /* 0x000000781418723c */ /* 0x000fe20000041808 */
[----:B------:R-:W-:Y:S01]  /*4290*/  LDSM.16.M88.4 R8, [R225+0xc000] ;  /* 0x00c00000e108783b */ /* 0x000fe20000000200 */
[----:B------:R-:W-:-:S06]  /*42a0*/  IADD3 R240, R226, 0x9800, RZ ;  /* 0x00009800e2f07810 */ /* 0x000fcc0007ffe0ff */
[----:B-1----:R-:W-:Y:S08]  /*42b0*/  HMMA.16816.F32.BF16 R44, R16, R40, R64 ;  /* 0x00000028102c723c */ /* 0x002ff00000041840 */
[----:B------:R-:W-:Y:S01]  /*42c0*/  HMMA.16816.F32.BF16 R112, R4, R82, R92 ;  /* 0x000000520470723c */ /* 0x000fe2000004185c */
[----:B------:R-:W1:Y:S04]  /*42d0*/  LDSM.16.M88.4 R80, [R217+0x9000] ;  /* 0x00900000d950783b */ /* 0x000e680000000200 */
[----:B------:R-:W-:Y:S03]  /*42e0*/  LDSM.16.M88.4 R4, [R224+0xc000] ;  /* 0x00c00000e004783b */ /* 0x000fe60000000200 */
[----:B------:R-:W-:Y:S08]  /*42f0*/  HMMA.16816.F32.BF16 R28, R20, R122, R28 ;  /* 0x0000007a141c723c */ /* 0x000ff0000004181c */
[C---:B---3--:R-:W-:Y:S01]  /*4300*/  HMMA.16816.F32.BF16 R100, R16.reuse, R36, R56 ;  /* 0x000000241064723c */ /* 0x048fe20000041838 */
[----:B------:R-:W3:Y:S07]  /*4310*/  LDSM.16.M88.4 R56, [R240] ;  /* 0x00000000f038783b */ /* 0x000eee0000000200 */
[----:B------:R-:W-:Y:S01]  /*4320*/  HMMA.16816.F32.BF16 R92, R16, R38, R48 ;  /* 0x00000026105c723c */ /* 0x000fe20000041830 */
[----:B------:R-:W1:Y:S04]  /*4330*/  LDSM.16.M88.4 R48, [R216+-0x800] ;  /* 0xfff80000d830783b */ /* 0x000e680000000200 */
[----:B------:R-:W-:Y:S03]  /*4340*/  LDSM.16.M88.4 R36, [R135+0xa000] ;  /* 0x00a000008724783b */ /* 0x000fe60000000200 */
[----:B----4-:R-:W-:Y:S08]  /*4350*/  HMMA.16816.F32.BF16 R24, R12, R104, R24 ;  /* 0x000000680c18723c */ /* 0x010ff00000041818 */
[----:B------:R-:W-:Y:S08]  /*4360*/  HMMA.16816.F32.BF16 R84, R16, R52, R32 ;  /* 0x000000341054723c */ /* 0x000ff00000041820 */
[----:B--2---:R-:W-:Y:S08]  /*4370*/  HMMA.16816.F32.BF16 R32, R20, R76, R44 ;  /* 0x0000004c1420723c */ /* 0x004ff0000004182c */
[----:B------:R-:W-:Y:S01]  /*4380*/  HMMA.16816.F32.BF16 R40, R16, R42, R60 ;  /* 0x0000002a1028723c */ /* 0x000fe2000004183c */
[----:B------:R-:W2:Y:S07]  /*4390*/  LDSM.16.M88.4 R60, [R216] ;  /* 0x00000000d83c783b */ /* 0x000eae0000000200 */
[----:B------:R-:W-:Y:S08]  /*43a0*/  HMMA.16816.F32.BF16 R28, R12, R106, R28 ;  /* 0x0000006a0c1c723c */ /* 0x000ff0000004181c */
[----:B-----5:R-:W-:Y:S01]  /*43b0*/  HMMA.16816.F32.BF16 R104, R16, R70, R72 ;  /* 0x000000461068723c */ /* 0x020fe20000041848 */
[----:B------:R-:W4:Y:S01]  /*43c0*/  LDSM.16.M88.4 R72, [R217+0x9800] ;  /* 0x00980000d948783b */ /* 0x000f220000000200 */
[----:B------:R-:W-:-:S05]  /*43d0*/  IADD3 R241, R226, 0xa000, RZ ;  /* 0x0000a000e2f17810 */ /* 0x000fca0007ffe0ff */
[----:B------:R-:W5:Y:S01]  /*43e0*/  LDSM.16.M88.4 R64, [R241] ;  /* 0x00000000f140783b */ /* 0x000f620000000200 */
[----:B-1----:R-:W-:Y:S08]  /*43f0*/  HMMA.16816.F32.BF16 R24, R8, R80, R24 ;  /* 0x000000500818723c */ /* 0x002ff00000041818 */
[----:B---3--:R-:W-:Y:S08]  /*4400*/  HMMA.16816.F32.BF16 R32, R12, R56, R32 ;  /* 0x000000380c20723c */ /* 0x008ff00000041820 */
[----:B------:R-:W-:Y:S08]  /*4410*/  HMMA.16816.F32.BF16 R40, R20, R78, R40 ;  /* 0x0000004e1428723c */ /* 0x000ff00000041828 */
[----:B------:R-:W-:Y:S08]  /*4420*/  HMMA.16816.F32.BF16 R28, R8, R82, R28 ;  /* 0x00000052081c723c */ /* 0x000ff0000004181c */
[C---:B------:R-:W-:Y:S08]  /*4430*/  HMMA.16816.F32.BF16 R108, R16.reuse, R48, R108 ;  /* 0x00000030106c723c */ /* 0x040ff0000004186c */
[C---:B------:R-:W-:Y:S01]  /*4440*/  HMMA.16816.F32.BF16 R112, R16.reuse, R50, R112 ;  /* 0x000000321070723c */ /* 0x040fe20000041870 */
[----:B------:R-:W1:Y:S07]  /*4450*/  LDSM.16.M88.4 R48, [R216+0x800] ;  /* 0x00080000d830783b */ /* 0x000e6e0000000200 */
[----:B------:R-:W-:Y:S01]  /*4460*/  HMMA.16816.F32.BF16 R88, R16, R54, R88 ;  /* 0x000000361058723c */ /* 0x000fe20000041858 */
[----:B------:R-:W3:Y:S07]  /*4470*/  LDSM.16.M88.4 R52, [R135+0xa800] ;  /* 0x00a800008734783b */ /* 0x000eee0000000200 */
[----:B--2---:R-:W-:Y:S08]  /*4480*/  HMMA.16816.F32.BF16 R44, R4, R60, R24 ;  /* 0x0000003c042c723c */ /* 0x004ff00000041818 */
[----:B------:R-:W-:Y:S08]  /*4490*/  HMMA.16816.F32.BF16 R24, R20, R36, R100 ;  /* 0x000000241418723c */ /* 0x000ff00000041864 */
[----:B------:R-:W-:Y:S08]  /*44a0*/  HMMA.16816.F32.BF16 R96, R16, R68, R96 ;  /* 0x000000441060723c */ /* 0x000ff00000041860 */
[----:B------:R-:W-:Y:S08]  /*44b0*/  HMMA.16816.F32.BF16 R68, R20, R38, R92 ;  /* 0x000000261444723c */ /* 0x000ff0000004185c */
[----:B----4-:R-:W-:Y:S08]  /*44c0*/  HMMA.16816.F32.BF16 R16, R8, R72, R32 ;  /* 0x000000480810723c */ /* 0x010ff00000041820 */
[----:B------:R-:W-:Y:S08]  /*44d0*/  HMMA.16816.F32.BF16 R36, R12, R58, R40 ;  /* 0x0000003a0c24723c */ /* 0x000ff00000041828 */
[----:B------:R-:W-:Y:S01]  /*44e0*/  HMMA.16816.F32.BF16 R28, R4, R62, R28 ;  /* 0x0000003e041c723c */ /* 0x000fe2000004181c */
[----:B------:R-:W2:Y:S01]  /*44f0*/  LDSM.16.M88.4 R60, [R217+0xa000] ;  /* 0x00a00000d93c783b */ /* 0x000ea20000000200 */
[----:B------:R-:W-:Y:S01]  /*4500*/  FMUL.FTZ R0, R44, c[0x0][0x320] ;  /* 0x0000c8002c007a20 */ /* 0x000fe20000410000 */
[----:B------:R-:W-:-:S02]  /*4510*/  IADD3 R242, R226, 0xa800, RZ ;  /* 0x0000a800e2f27810 */ /* 0x000fc40007ffe0ff */
[----:B------:R-:W4:Y:S01]  /*4520*/  LDSM.16.M88.4 R40, [R135+0xb000] ;  /* 0x00b000008728783b */ /* 0x000f220000000200 */
[----:B------:R3:W2:Y:S02]  /*4530*/  MUFU.TANH R116, R0 ;  /* 0x0000000000747308 */ /* 0x0006a40000002400 */
[----:B-----5:R-:W-:Y:S08]  /*4540*/  HMMA.16816.F32.BF16 R24, R12, R64, R24 ;  /* 0x000000400c18723c */ /* 0x020ff00000041818 */
[----:B-1----:R-:W-:Y:S01]  /*4550*/  HMMA.16816.F32.BF16 R32, R4, R48, R16 ;  /* 0x000000300420723c */ /* 0x002fe20000041810 */
[----:B---3--:R-:W-:-:S07]  /*4560*/  FMUL.FTZ R0, R45, c[0x0][0x320] ;  /* 0x0000c8002d007a20 */ /* 0x008fce0000410000 */
[----:B------:R-:W-:Y:S01]  /*4570*/  HMMA.16816.F32.BF16 R16, R8, R74, R36 ;  /* 0x0000004a0810723c */ /* 0x000fe20000041824 */
[----:B------:R-:W1:Y:S01]  /*4580*/  LDSM.16.M88.4 R36, [R242] ;  /* 0x00000000f224783b */ /* 0x000e620000000200 */
[----:B------:R3:W1:Y:S06]  /*4590*/  MUFU.TANH R95, R0 ;  /* 0x00000000005f7308 */ /* 0x00066c0000002400 */
[C---:B------:R-:W-:Y:S08]  /*45a0*/  HMMA.16816.F32.BF16 R84, R20.reuse, R52, R84 ;  /* 0x000000341454723c */ /* 0x040ff00000041854 */
[----:B------:R-:W-:Y:S01]  /*45b0*/  HMMA.16816.F32.BF16 R80, R20, R54, R88 ;  /* 0x000000361450723c */ /* 0x000fe20000041858 */
[----:B------:R-:W5:Y:S01]  /*45c0*/  LDSM.16.M88.4 R52, [R216+0x1000] ;  /* 0x00100000d834783b */ /* 0x000f620000000200 */
[----:B---3--:R-:W-:-:S04]  /*45d0*/  FMUL.FTZ R0, R46, c[0x0][0x320] ;  /* 0x0000c8002e007a20 */ /* 0x008fc80000410000 */
[----:B------:R3:W1:Y:S02]  /*45e0*/  MUFU.TANH R121, R0 ;  /* 0x0000000000797308 */ /* 0x0006640000002400 */
[----:B--2---:R-:W-:Y:S01]  /*45f0*/  HMMA.16816.F32.BF16 R24, R8, R60, R24 ;  /* 0x0000003c0818723c */ /* 0x004fe20000041818 */
[----:B---3--:R-:W-:-:S05]  /*4600*/  FMUL.FTZ R0, R47, c[0x0][0x320] ;  /* 0x0000c8002f007a20 */ /* 0x008fca0000410000 */
[----:B------:R2:W3:Y:S02]  /*4610*/  MUFU.TANH R120, R0 ;  /* 0x0000000000787308 */ /* 0x0004e40000002400 */
[----:B------:R-:W-:Y:S01]  /*4620*/  HMMA.16816.F32.BF16 R44, R12, R66, R68 ;  /* 0x000000420c2c723c */ /* 0x000fe20000041844 */
[----:B------:R-:W-:Y:S01]  /*4630*/  LDSM.16.M88.4 R68, [R135+0xb800] ;  /* 0x00b800008744783b */ /* 0x000fe20000000200 */
[----:B--2---:R-:W-:-:S04]  /*4640*/  FMUL.FTZ R0, R28, c[0x0][0x320] ;  /* 0x0000c8001c007a20 */ /* 0x004fc80000410000 */
[----:B------:R2:W1:Y:S02]  /*4650*/  MUFU.TANH R92, R0 ;  /* 0x00000000005c7308 */ /* 0x0004640000002400 */
[----:B------:R-:W-:Y:S01]  /*4660*/  HMMA.16816.F32.BF16 R16, R4, R50, R16 ;  /* 0x000000320410723c */ /* 0x000fe20000041810 */
[----:B------:R-:W1:Y:S01]  /*4670*/  LDSM.16.M88.4 R48, [R217+0xa800] ;  /* 0x00a80000d930783b */ /* 0x000e620000000200 */
[----:B--2---:R-:W-:-:S04]  /*4680*/  FMUL.FTZ R0, R29, c[0x0][0x320] ;  /* 0x0000c8001d007a20 */ /* 0x004fc80000410000 */
[----:B------:R2:W1:Y:S02]  /*4690*/  MUFU.TANH R91, R0 ;  /* 0x00000000005b7308 */ /* 0x0004640000002400 */
[----:B--2---:R-:W-:-:S06]  /*46a0*/  FMUL.FTZ R0, R30, c[0x0][0x320] ;  /* 0x0000c8001e007a20 */ /* 0x004fcc0000410000 */
[----:B------:R2:W1:Y:S01]  /*46b0*/  MUFU.TANH R94, R0 ;  /* 0x00000000005e7308 */ /* 0x0004620000002400 */
[----:B----4-:R-:W-:Y:S01]  /*46c0*/  HMMA.16816.F32.BF16 R76, R20, R40, R96 ;  /* 0x00000028144c723c */ /* 0x010fe20000041860 */
[----:B--2---:R-:W-:-:S06]  /*46d0*/  FMUL.FTZ R0, R31, c[0x0][0x320] ;  /* 0x0000c8001f007a20 */ /* 0x004fcc0000410000 */
[----:B------:R2:W4:Y:S01]  /*46e0*/  MUFU.TANH R93, R0 ;  /* 0x00000000005d7308 */ /* 0x0005220000002400 */
[----:B-1----:R-:W-:Y:S01]  /*46f0*/  HMMA.16816.F32.BF16 R28, R12, R36, R84 ;  /* 0x000000240c1c723c */ /* 0x002fe20000041854 */
[----:B--2---:R-:W-:-:S06]  /*4700*/  FMUL.FTZ R0, R32, c[0x0][0x320] ;  /* 0x0000c80020007a20 */ /* 0x004fcc0000410000 */
[----:B------:R1:W2:Y:S01]  /*4710*/  MUFU.TANH R89, R0 ;  /* 0x0000000000597308 */ /* 0x0002a20000002400 */
[----:B------:R-:W-:Y:S08]  /*4720*/  HMMA.16816.F32.BF16 R64, R20, R42, R104 ;  /* 0x0000002a1440723c */ /* 0x000ff00000041868 */
[----:B-----5:R-:W-:Y:S01]  /*4730*/  HMMA.16816.F32.BF16 R40, R4, R52, R24 ;  /* 0x000000340428723c */ /* 0x020fe20000041818 */
[----:B-1----:R-:W-:-:S07]  /*4740*/  FMUL.FTZ R0, R33, c[0x0][0x320] ;  /* 0x0000c80021007a20 */ /* 0x002fce0000410000 */
[----:B------:R-:W-:Y:S01]  /*4750*/  HMMA.16816.F32.BF16 R24, R8, R62, R44 ;  /* 0x0000003e0818723c */ /* 0x000fe2000004182c */
[----:B------:R-:W1:Y:S01]  /*4760*/  LDSM.16.M88.4 R60, [R216+0x1800] ;  /* 0x00180000d83c783b */ /* 0x000e620000000200 */
[----:B------:R5:W1:Y:S01]  /*4770*/  MUFU.TANH R88, R0 ;  /* 0x0000000000587308 */ /* 0x000a620000002400 */
[C---:B------:R-:W-:Y:S02]  /*4780*/  IADD3 R243, R226.reuse, 0xb000, RZ ;  /* 0x0000b000e2f37810 */ /* 0x040fe40007ffe0ff */
[----:B------:R-:W-:Y:S01]  /*4790*/  LDSM.16.M88.4 R44, [R217+0xb000] ;  /* 0x00b00000d92c783b */ /* 0x000fe20000000200 */
[----:B------:R-:W-:Y:S02]  /*47a0*/  IADD3 R244, R226, 0xb800, RZ ;  /* 0x0000b800e2f47810 */ /* 0x000fe40007ffe0ff */
[----:B------:R-:W-:Y:S01]  /*47b0*/  HMMA.16816.F32.BF16 R36, R12, R38, R80 ;  /* 0x000000260c24723c */ /* 0x000fe20000041850 */
[----:B------:R-:W1:Y:S01]  /*47c0*/  LDSM.16.M88.4 R56, [R243] ;  /* 0x00000000f338783b */ /* 0x000e620000000200 */
[----:B-----5:R-:W-:-:S04]  /*47d0*/  FMUL.FTZ R0, R34, c[0x0][0x320] ;  /* 0x0000c80022007a20 */ /* 0x020fc80000410000 */
[----:B------:R5:W1:Y:S02]  /*47e0*/  MUFU.TANH R90, R0 ;  /* 0x00000000005a7308 */ /* 0x000a640000002400 */
[----:B-----5:R-:W-:-:S06]  /*47f0*/  FMUL.FTZ R0, R35, c[0x0][0x320] ;  /* 0x0000c80023007a20 */ /* 0x020fcc0000410000 */
[----:B------:R5:W1:Y:S01]  /*4800*/  MUFU.TANH R86, R0 ;  /* 0x0000000000567308 */ /* 0x000a620000002400 */
[----:B------:R-:W-:Y:S01]  /*4810*/  HMMA.16816.F32.BF16 R32, R8, R48, R28 ;  /* 0x000000300820723c */ /* 0x000fe2000004181c */
[----:B-----5:R-:W-:-:S06]  /*4820*/  FMUL.FTZ R0, R16, c[0x0][0x320] ;  /* 0x0000c80010007a20 */ /* 0x020fcc0000410000 */
[----:B------:R5:W1:Y:S01]  /*4830*/  MUFU.TANH R85, R0 ;  /* 0x0000000000557308 */ /* 0x000a620000002400 */
[----:B------:R-:W-:Y:S01]  /*4840*/  HMMA.16816.F32.BF16 R72, R20, R68, R108 ;  /* 0x000000441448723c */ /* 0x000fe2000004186c */
[----:B-----5:R-:W-:-:S06]  /*4850*/  FMUL.FTZ R0, R17, c[0x0][0x320] ;  /* 0x0000c80011007a20 */ /* 0x020fcc0000410000 */
[----:B------:R5:W1:Y:S02]  /*4860*/  MUFU.TANH R84, R0 ;  /* 0x0000000000547308 */ /* 0x000a640000002400 */
[----:B-----5:R-:W-:-:S06]  /*4870*/  FMUL.FTZ R0, R18, c[0x0][0x320] ;  /* 0x0000c80012007a20 */ /* 0x020fcc0000410000 */
[----:B------:R5:W1:Y:S02]  /*4880*/  MUFU.TANH R69, R0 ;  /* 0x0000000000457308 */ /* 0x000a640000002400 */
[----:B-----5:R-:W-:Y:S02]  /*4890*/  FMUL.FTZ R0, R19, c[0x0][0x320] ;  /* 0x0000c80013007a20 */ /* 0x020fe40000410000 */
[----:B------:R-:W-:Y:S01]  /*48a0*/  HMMA.16816.F32.BF16 R16, R4, R54, R24 ;  /* 0x000000360410723c */ /* 0x000fe20000041818 */
[----:B------:R-:W5:Y:S03]  /*48b0*/  LDSM.16.M88.4 R52, [R244] ;  /* 0x00000000f434783b */ /* 0x000f660000000200 */
[----:B------:R1:W1:Y:S02]  /*48c0*/  MUFU.TANH R68, R0 ;  /* 0x0000000000447308 */ /* 0x0002640000002400 */
[----:B-1----:R-:W-:-:S06]  /*48d0*/  FMUL.FTZ R0, R40, c[0x0][0x320] ;  /* 0x0000c80028007a20 */ /* 0x002fcc0000410000 */
[----:B------:R1:W1:Y:S01]  /*48e0*/  MUFU.TANH R100, R0 ;  /* 0x0000000000647308 */ /* 0x0002620000002400 */
[----:B------:R-:W-:Y:S01]  /*48f0*/  HMMA.16816.F32.BF16 R24, R8, R50, R36 ;  /* 0x000000320818723c */ /* 0x000fe20000041824 */
[----:B------:R-:W-:Y:S01]  /*4900*/  LDSM.16.M88.4 R48, [R216+0x2000] ;  /* 0x00200000d830783b */ /* 0x000fe20000000200 */
[----:B-1----:R-:W-:-:S05]  /*4910*/  FMUL.FTZ R0, R41, c[0x0][0x320] ;  /* 0x0000c80029007a20 */ /* 0x002fca0000410000 */
[----:B------:R1:W1:Y:S01]  /*4920*/  MUFU.TANH R103, R0 ;  /* 0x0000000000677308 */ /* 0x0002620000002400 */
[----:B------:R-:W-:Y:S08]  /*4930*/  HMMA.16816.F32.BF16 R20, R20, R70, R112 ;  /* 0x000000461414723c */ /* 0x000ff00000041870 */
[----:B------:R-:W-:Y:S01]  /*4940*/  HMMA.16816.F32.BF16 R36, R4, R60, R32 ;  /* 0x0000003c0424723c */ /* 0x000fe20000041820 */
[----:B-1----:R-:W-:-:S04]  /*4950*/  FMUL.FTZ R0, R42, c[0x0][0x320] ;  /* 0x0000c8002a007a20 */ /* 0x002fc80000410000 */
[----:B------:R1:W1:Y:S03]  /*4960*/  MUFU.TANH R105, R0 ;  /* 0x0000000000697308 */ /* 0x0002660000002400 */
[C---:B------:R-:W-:Y:S01]  /*4970*/  HMMA.16816.F32.BF16 R32, R12.reuse, R58, R64 ;  /* 0x0000003a0c20723c */ /* 0x040fe20000041840 */
[----:B-1----:R-:W-:Y:S02]  /*4980*/  FMUL.FTZ R0, R43, c[0x0][0x320] ;  /* 0x0000c8002b007a20 */ /* 0x002fe40000410000 */
[----:B------:R-:W1:Y:S02]  /*4990*/  LDSM.16.M88.4 R40, [R217+0xb800] ;  /* 0x00b80000d928783b */ /* 0x000e640000000200 */
[----:B------:R2:W1:Y:S03]  /*49a0*/  MUFU.TANH R104, R0 ;  /* 0x0000000000687308 */ /* 0x0004660000002400 */
[----:B------:R-:W-:Y:S01]  /*49b0*/  HMMA.16816.F32.BF16 R28, R12, R56, R76 ;  /* 0x000000380c1c723c */ /* 0x000fe2000004184c */
[----:B--2---:R-:W-:-:S04]  /*49c0*/  FMUL.FTZ R0, R16, c[0x0][0x320] ;  /* 0x0000c80010007a20 */ /* 0x004fc80000410000 */
[----:B------:R2:W1:Y:S03]  /*49d0*/  MUFU.TANH R60, R0 ;  /* 0x00000000003c7308 */ /* 0x0004660000002400 */
[----:B------:R-:W-:Y:S02]  /*49e0*/  FMUL.FTZ R37, R37, c[0x0][0x320] ;  /* 0x0000c80025257a20 */ /* 0x000fe40000410000 */
[----:B------:R-:W-:Y:S02]  /*49f0*/  FMUL.FTZ R38, R38, c[0x0][0x320] ;  /* 0x0000c80026267a20 */ /* 0x000fe40000410000 */
[----:B--2---:R-:W-:-:S04]  /*4a00*/  FMUL.FTZ R0, R17, c[0x0][0x320] ;  /* 0x0000c80011007a20 */ /* 0x004fc80000410000 */
[----:B------:R2:W1:Y:S01]  /*4a10*/  MUFU.TANH R58, R0 ;  /* 0x00000000003a7308 */ /* 0x0004620000002400 */
[----:B------:R-:W-:Y:S02]  /*4a20*/  FMUL.FTZ R39, R39, c[0x0][0x320] ;  /* 0x0000c80027277a20 */ /* 0x000fe40000410000 */
[----:B--2---:R-:W-:-:S05]  /*4a30*/  FMUL.FTZ R0, R18, c[0x0][0x320] ;  /* 0x0000c80012007a20 */ /* 0x004fca0000410000 */
[----:B------:R2:W1:Y:S08]  /*4a40*/  MUFU.TANH R102, R0 ;  /* 0x0000000000667308 */ /* 0x0004700000002400 */
[----:B------:R-:W1:Y:S01]  /*4a50*/  MUFU.TANH R56, R37 ;  /* 0x0000002500387308 */ /* 0x000e620000002400 */
[----:B--2---:R-:W-:Y:S02]  /*4a60*/  FMUL.FTZ R0, R19, c[0x0][0x320] ;  /* 0x0000c80013007a20 */ /* 0x004fe40000410000 */
[C---:B-----5:R-:W-:Y:S05]  /*4a70*/  HMMA.16816.F32.BF16 R16, R12.reuse, R52, R72 ;  /* 0x000000340c10723c */ /* 0x060fea0000041848 */
[----:B------:R-:W2:Y:S03]  /*4a80*/  MUFU.TANH R99, R38 ;  /* 0x0000002600637308 */ /* 0x000ea60000002400 */
[----:B------:R-:W-:Y:S05]  /*4a90*/  HMMA.16816.F32.BF16 R12, R12, R54, R20 ;  /* 0x000000360c0c723c */ /* 0x000fea0000041814 */
[----:B------:R5:W1:Y:S08]  /*4aa0*/  MUFU.TANH R101, R0 ;  /* 0x0000000000657308 */ /* 0x000a700000002400 */
[----:B------:R1:W1:Y:S01]  /*4ab0*/  MUFU.TANH R98, R39 ;  /* 0x0000002700627308 */ /* 0x0002620000002400 */
[----:B-----5:R-:W-:-:S02]  /*4ac0*/  FMUL.FTZ R0, R36, c[0x0][0x320] ;  /* 0x0000c80024007a20 */ /* 0x020fc40000410000 */
[----:B-1----:R-:W1:Y:S01]  /*4ad0*/  LDSM.16.M88.4 R36, [R216+0x2800] ;  /* 0x00280000d824783b */ /* 0x002e620000000200 */
[C---:B------:R-:W-:Y:S08]  /*4ae0*/  HMMA.16816.F32.BF16 R28, R8.reuse, R44, R28 ;  /* 0x0000002c081c723c */ /* 0x040ff0000004181c */
[C---:B------:R-:W-:Y:S08]  /*4af0*/  HMMA.16816.F32.BF16 R32, R8.reuse, R46, R32 ;  /* 0x0000002e0820723c */ /* 0x040ff00000041820 */
[----:B------:R-:W-:Y:S08]  /*4b00*/  HMMA.16816.F32.BF16 R16, R8, R40, R16 ;  /* 0x000000280810723c */ /* 0x000ff00000041810 */
[----:B------:R-:W-:Y:S01]  /*4b10*/  HMMA.16816.F32.BF16 R24, R4, R62, R24 ;  /* 0x0000003e0418723c */ /* 0x000fe20000041818 */
[----:B------:R-:W-:Y:S01]  /*4b20*/  ISETP.GT.AND P0, PT, R136, R149, PT ;  /* 0x000000958800720c */ /* 0x000fe20003f04270 */
[----:B------:R1:W1:Y:S01]  /*4b30*/  MUFU.TANH R57, R0 ;  /* 0x0000000000397308 */ /* 0x0002620000002400 */
[----:B------:R-:W-:-:S05]  /*4b40*/  DEPBAR.LE SB0, 0x0 ;  /* 0x000080000000791a */ /* 0x000fca0000000000 */
[----:B------:R-:W-:Y:S08]  /*4b50*/  HMMA.16816.F32.BF16 R8, R8, R42, R12 ;  /* 0x0000002a0808723c */ /* 0x000ff0000004180c */
[C---:B------:R-:W-:Y:S08]  /*4b60*/  HMMA.16816.F32.BF16 R28, R4.reuse, R48, R28 ;  /* 0x00000030041c723c */ /* 0x040ff0000004181c */
[C---:B------:R-:W-:Y:S08]  /*4b70*/  HMMA.16816.F32.BF16 R20, R4.reuse, R50, R32 ;  /* 0x000000320414723c */ /* 0x040ff00000041820 */
[C---:B-1----:R-:W-:Y:S08]  /*4b80*/  HMMA.16816.F32.BF16 R12, R4.reuse, R36, R16 ;  /* 0x00000024040c723c */ /* 0x042ff00000041810 */
[----:B------:R-:W-:Y:S01]  /*4b90*/  HMMA.16816.F32.BF16 R4, R4, R38, R8 ;  /* 0x000000260404723c */ /* 0x000fe20000041808 */
        /* <DEDUP_REMOVED lines=42> */
[----:B------:R-:W-:-:S02]  /*4e40*/  ISETP.GT.AND P6, PT, R133, 0x5f, PT ;  /* 0x0000005f8500780c */ /* 0x000fc40003fc4270 */
[C---:B------:R-:W-:Y:S02]  /*4e50*/  IADD3 R249, R226.reuse, 0x2800, RZ ;  /* 0x00002800e2f97810 */ /* 0x040fe40007ffe0ff */
[C---:B------:R-:W-:Y:S02]  /*4e60*/  IADD3 R248, R226.reuse, 0x2000, RZ ;  /* 0x00002000e2f87810 */ /* 0x040fe40007ffe0ff */
[C---:B------:R-:W-:Y:S02]  /*4e70*/  IADD3 R247, R226.reuse, 0x1800, RZ ;  /* 0x00001800e2f77810 */ /* 0x040fe40007ffe0ff */
[C---:B------:R-:W-:Y:S02]  /*4e80*/  IADD3 R246, R226.reuse, 0x1000, RZ ;  /* 0x00001000e2f67810 */ /* 0x040fe40007ffe0ff */
[----:B------:R-:W-:Y:S01]  /*4e90*/  IADD3 R245, R226, 0x800, RZ ;  /* 0x00000800e2f57810 */ /* 0x000fe20007ffe0ff */
[----:B------:R-:W-:Y:S05]  /*4ea0*/  @!P0 BRA `(.L_x_2693) ;  /* 0x0000064000008947 */ /* 0x000fea0003800000 */
[----:B--234-:R-:W-:Y:S01]  /*4eb0*/  ISETP.NE.AND P5, PT, R148, 0x1, PT ;  /* 0x000000019400780c */ /* 0x01cfe20003fa5270 */
[----:B-1----:R-:W-:Y:S01]  /*4ec0*/  IMAD.MOV.U32 R6, RZ, RZ, RZ ;  /* 0x000000ffff067224 */ /* 0x002fe200078e00ff */
[----:B------:R-:W-:-:S04]  /*4ed0*/  IADD3 R2, R133, R134, R145 ;  /* 0x0000008685027210 */ /* 0x000fc80007ffe091 */
[----:B------:R-:W-:-:S05]  /*4ee0*/  IADD3 R2, R2, -0x60, RZ ;  /* 0xffffffa002027810 */ /* 0x000fca0007ffe0ff */
        /* <DEDUP_REMOVED lines=11> */
[----:B------:R-:W-:Y:S01]  /*4fa0*/  SHF.R.S32.HI R0, RZ, 0x1f, R7 ;  /* 0x0000001fff007819 */ /* 0x000fe20000011407 */
[----:B------:R1:W-:Y:S04]  /*4fb0*/  STL [R1+0x14], R7 ;  /* 0x0000140701007387 */ /* 0x0003e80000100800 */
[----:B------:R-:W-:-:S04]  /*4fc0*/  IMAD R0, R0, c[0x0][0x1e0], RZ ;  /* 0x0000780000007a24 */ /* 0x000fc800078e02ff */
[----:B------:R-:W-:-:S04]  /*4fd0*/  IMAD R0, R7, c[0x0][0x1e4], R0 ;  /* 0x0000790007007a24 */ /* 0x000fc800078e0200 */
[----:B------:R-:W-:Y:S01]  /*4fe0*/  IMAD.IADD R3, R3, 0x1, R0 ;  /* 0x0000000103037824 */ /* 0x000fe200078e0200 */
[----:B--2---:R1:W-:Y:S01]  /*4ff0*/  STL [R1+0x10], R6 ;  /* 0x0000100601007387 */ /* 0x0043e20000100800 */
[----:B------:R-:W-:Y:S02]  /*5000*/  SHF.R.S32.HI R0, RZ, 0x1f, R6 ;  /* 0x0000001fff007819 */ /* 0x000fe40000011406 */
        /* <DEDUP_REMOVED lines=8> */
[----:B------:R2:W3:Y:S02]  /*5090*/  SHFL.IDX PT, R4, R5, RZ, 0x181f ;  /* 0x00181fff05047589 */ /* 0x0004e400000e0000 */
.L_x_2738:
[----:B------:R-:W-:Y:S05]  /*50a0*/  BRA.DIV ~URZ, `(.L_x_2695) ;  /* 0x00010d327f007947 */ /* 0x000fea000b800000 */
[----:B-1----:R-:W4:Y:S04]  /*50b0*/  LDL R6, [R1+0xc] ;  /* 0x00000c0001067983 */ /* 0x002f280000100800 */
[----:B------:R-:W5:Y:S04]  /*50c0*/  LDL R39, [R1+0x28] ;  /* 0x0000280001277983 */ /* 0x000f680000100800 */
[----:B--2---:R-:W2:Y:S04]  /*50d0*/  LDL R38, [R1+0x24] ;  /* 0x0000240001267983 */ /* 0x004ea80000100800 */
[----:B---3--:R-:W3:Y:S04]  /*50e0*/  LDL R37, [R1+0x20] ;  /* 0x0000200001257983 */ /* 0x008ee80000100800 */
[----:B------:R-:W1:Y:S04]  /*50f0*/  SHFL.IDX PT, R3, R22, RZ, 0x181f ;  /* 0x00181fff16037589 */ /* 0x000e6800000e0000 */
[----:B------:R-:W1:Y:S04]  /*5100*/  SHFL.IDX PT, R0, R22, 0x1, 0x181f ;  /* 0x00381f0016007f89 */ /* 0x000e6800000e0000 */
[----:B------:R-:W1:Y:S02]  /*5110*/  SHFL.IDX PT, R2, R5, 0x1, 0x181f ;  /* 0x00381f0005027f89 */ /* 0x000e6400000e0000 */
[----:B-1----:R-:W-:-:S02]  /*5120*/  IADD3 R20, P0, R3, R137, RZ ;  /* 0x0000008903147210 */ /* 0x002fc40007f1e0ff */
[C---:B------:R-:W-:Y:S02]  /*5130*/  IADD3 R18, P2, R3.reuse, R138, RZ ;  /* 0x0000008a03127210 */ /* 0x040fe40007f5e0ff */
[C---:B------:R-:W-:Y:S01]  /*5140*/  IADD3 R14, P1, R3.reuse, R140, RZ ;  /* 0x0000008c030e7210 */ /* 0x040fe20007f3e0ff */
[--C-:B------:R-:W-:Y:S01]  /*5150*/  IMAD.X R21, R4, 0x1, R128.reuse, P0 ;  /* 0x0000000104157824 */ /* 0x100fe200000e0680 */
[----:B------:R-:W-:Y:S01]  /*5160*/  IADD3 R12, P0, R0, R137, RZ ;  /* 0x00000089000c7210 */ /* 0x000fe20007f1e0ff */
[C---:B------:R-:W-:Y:S01]  /*5170*/  IMAD.X R19, R4.reuse, 0x1, R129, P2 ;  /* 0x0000000104137824 */ /* 0x040fe200010e0681 */
[-C--:B------:R-:W-:Y:S01]  /*5180*/  IADD3 R16, P4, R3, R139.reuse, RZ ;  /* 0x0000008b03107210 */ /* 0x080fe20007f9e0ff */
[----:B------:R-:W-:Y:S01]  /*5190*/  IMAD.X R15, R4, 0x1, R131, P1 ;  /* 0x00000001040f7824 */ /* 0x000fe200008e0683 */
[----:B------:R-:W-:Y:S01]  /*51a0*/  IADD3 R10, P2, R0, R138, RZ ;  /* 0x0000008a000a7210 */ /* 0x000fe20007f5e0ff */
[----:B------:R-:W-:Y:S01]  /*51b0*/  IMAD.X R13, R2, 0x1, R128, P0 ;  /* 0x00000001020d7824 */ /* 0x000fe200000e0680 */
[----:B------:R-:W-:Y:S01]  /*51c0*/  IADD3 R8, P1, R0, R139, RZ ;  /* 0x0000008b00087210 */ /* 0x000fe20007f3e0ff */
[----:B------:R-:W-:-:S02]  /*51d0*/  IMAD.X R17, R4, 0x1, R130, P4 ;  /* 0x0000000104117824 */ /* 0x000fc400020e0682 */
[C---:B------:R-:W-:Y:S01]  /*51e0*/  IMAD.X R11, R2.reuse, 0x1, R129, P2 ;  /* 0x00000001020b7824 */ /* 0x040fe200010e0681 */
[----:B------:R1:W1:Y:S01]  /*51f0*/  SHFL.IDX PT, R4, R5, 0x2, 0x181f ;  /* 0x00581f0005047f89 */ /* 0x00026200000e0000 */
[----:B------:R-:W-:Y:S01]  /*5200*/  IMAD.X R9, R2, 0x1, R130, P1 ;  /* 0x0000000102097824 */ /* 0x000fe200008e0682 */
[----:B----4-:R-:W-:Y:S02]  /*5210*/  ISETP.GE.AND P3, PT, R6, c[0x0][0x1d4], PT ;  /* 0x0000750006007a0c */ /* 0x010fe40003f66270 */
[----:B------:R-:W-:Y:S02]  /*5220*/  IADD3 R6, P0, R0, R140, RZ ;  /* 0x0000008c00067210 */ /* 0x000fe40007f1e0ff */
[----:B-----5:R-:W-:Y:S01]  /*5230*/  ISETP.GE.AND P2, PT, R39, c[0x0][0x1d4], PT ;  /* 0x0000750027007a0c */ /* 0x020fe20003f46270 */
[----:B------:R4:W1:Y:S02]  /*5240*/  SHFL.IDX PT, R0, R22, 0x2, 0x181f ;  /* 0x00581f0016007f89 */ /* 0x00086400000e0000 */
[----:B------:R-:W-:Y:S01]  /*5250*/  IMAD.X R7, R2, 0x1, R131, P0 ;  /* 0x0000000102077824 */ /* 0x000fe200000e0683 */
[----:B--2---:R-:W-:-:S02]  /*5260*/  ISETP.GE.AND P1, PT, R38, c[0x0][0x1d4], PT ;  /* 0x0000750026007a0c */ /* 0x004fc40003f26270 */
[----:B---3--:R-:W-:-:S03]  /*5270*/  ISETP.GE.AND P0, PT, R37, c[0x0][0x1d4], PT ;  /* 0x0000750025007a0c */ /* 0x008fc60003f06270 */
[----:B------:R4:W-:Y:S04]  /*5280*/  LDGSTS.E.BYPASS.LTC128B.128 [R251+0xc100], [R20.64], !P3 ;  /* 0x0c10000014fb7fae */ /* 0x0009e8000d901d46 */
[----:B------:R4:W-:Y:S04]  /*5290*/  LDGSTS.E.BYPASS.LTC128B.128 [R251+0xf100], [R18.64], !P2 ;  /* 0x0f10000012fb7fae */ /* 0x0009e8000d101d46 */
[----:B------:R4:W-:Y:S04]  /*52a0*/  LDGSTS.E.BYPASS.LTC128B.128 [R251+0x12100], [R16.64], !P1 ;  /* 0x1210000010fb7fae */ /* 0x0009e8000c901d46 */
[----:B------:R2:W-:Y:S04]  /*52b0*/  LDGSTS.E.BYPASS.LTC128B.128 [R251+0x15100], [R14.64], !P0 ;  /* 0x151000000efb7fae */ /* 0x0005e8000c101d46 */
[----:B------:R3:W-:Y:S04]  /*52c0*/  LDGSTS.E.BYPASS.LTC128B.128 [R251+0xd100], [R12.64], !P3 ;  /* 0x0d1000000cfb7fae */ /* 0x0007e8000d901d46 */
[----:B------:R4:W-:Y:S04]  /*52d0*/  LDGSTS.E.BYPASS.LTC128B.128 [R251+0x10100], [R10.64], !P2 ;  /* 0x101000000afb7fae */ /* 0x0009e8000d101d46 */
[----:B------:R4:W-:Y:S04]  /*52e0*/  LDGSTS.E.BYPASS.LTC128B.128 [R251+0x13100], [R8.64], !P1 ;  /* 0x1310000008fb7fae */ /* 0x0009e8000c901d46 */
[----:B------:R5:W-:Y:S01]  /*52f0*/  LDGSTS.E.BYPASS.LTC128B.128 [R251+0x16100], [R6.64], !P0 ;  /* 0x1610000006fb7fae */ /* 0x000be2000c101d46 */
[----:B--2---:R-:W-:-:S02]  /*5300*/  SEL R14, RZ, 0x10, P2 ;  /* 0x00000010ff0e7807 */ /* 0x004fc40001000000 */
[----:B---3--:R-:W-:Y:S02]  /*5310*/  SEL R13, RZ, 0x10, P1 ;  /* 0x00000010ff0d7807 */ /* 0x008fe40000800000 */
[----:B------:R-:W-:Y:S02]  /*5320*/  SEL R12, RZ, 0x10, P0 ;  /* 0x00000010ff0c7807 */ /* 0x000fe40000000000 */
[----:B-----5:R-:W-:-:S04]  /*5330*/  SEL R7, RZ, 0x10, P3 ;  /* 0x00000010ff077807 */ /* 0x020fc80001800000 */
.L_x_2739:
[----:B-1--4-:R-:W-:Y:S02]  /*5340*/  IADD3 R10, -R7, 0x10, RZ ;  /* 0x00000010070a7810 */ /* 0x012fe40007ffe1ff */
[----:B------:R-:W-:Y:S02]  /*5350*/  IADD3 R2, -R14, 0x10, RZ ;  /* 0x000000100e027810 */ /* 0x000fe40007ffe1ff */
[----:B------:R-:W-:Y:S02]  /*5360*/  LOP3.LUT R10, R10, 0xf, RZ, 0xc0, !PT ;  /* 0x0000000f0a0a7812 */ /* 0x000fe400078ec0ff */
[----:B------:R-:W-:-:S02]  /*5370*/  IADD3 R6, -R13, 0x10, RZ ;  /* 0x000000100d067810 */ /* 0x000fc40007ffe1ff */
[----:B------:R-:W-:Y:S02]  /*5380*/  LOP3.LUT R2, R2, 0xf, RZ, 0xc0, !PT ;  /* 0x0000000f02027812 */ /* 0x000fe400078ec0ff */
[-C--:B------:R-:W-:Y:S02]  /*5390*/  IADD3 R10, P1, P0, R10, R0.reuse, R137 ;  /* 0x000000000a0a7210 */ /* 0x080fe4000783e089 */
[----:B------:R-:W-:Y:S02]  /*53a0*/  LOP3.LUT R6, R6, 0xf, RZ, 0xc0, !PT ;  /* 0x0000000f06067812 */ /* 0x000fe400078ec0ff */
[----:B------:R-:W-:Y:S02]  /*53b0*/  IADD3 R3, -R12, 0x10, RZ ;  /* 0x000000100c037810 */ /* 0x000fe40007ffe1ff */
[----:B------:R-:W-:Y:S02]  /*53c0*/  IADD3 R8, P3, P2, R2, R0, R138 ;  /* 0x0000000002087210 */ /* 0x000fe40007a7e08a */
[----:B------:R-:W-:-:S02]  /*53d0*/  IADD3.X R11, RZ, R4, R128, P1, P0 ;  /* 0x00000004ff0b7210 */ /* 0x000fc40000fe0480 */
[----:B------:R-:W-:Y:S02]  /*53e0*/  IADD3 R6, P1, P0, R6, R0, R139 ;  /* 0x0000000006067210 */ /* 0x000fe4000783e08b */
[----:B------:R-:W-:Y:S02]  /*53f0*/  LOP3.LUT R2, R3, 0xf, RZ, 0xc0, !PT ;  /* 0x0000000f03027812 */ /* 0x000fe400078ec0ff */
[-C--:B------:R-:W-:Y:S02]  /*5400*/  IADD3.X R9, RZ, R4.reuse, R129, P3, P2 ;  /* 0x00000004ff097210 */ /* 0x080fe40001fe4481 */
[----:B------:R-:W-:Y:S02]  /*5410*/  ISETP.NE.U32.AND P3, PT, R7, RZ, PT ;  /* 0x000000ff0700720c */ /* 0x000fe40003f65070 */
[----:B------:R-:W-:Y:S02]  /*5420*/  IADD3.X R7, RZ, R4, R130, P1, P0 ;  /* 0x00000004ff077210 */ /* 0x000fe40000fe0482 */
[----:B------:R-:W-:-:S02]  /*5430*/  IADD3 R2, P1, P0, R2, R0, R140 ;  /* 0x0000000002027210 */ /* 0x000fc4000783e08c */
[----:B------:R-:W-:Y:S02]  /*5440*/  ISETP.NE.U32.AND P2, PT, R14, RZ, PT ;  /* 0x000000ff0e00720c */ /* 0x000fe40003f45070 */
[----:B------:R-:W-:Y:S02]  /*5450*/  IADD3.X R3, RZ, R4, R131, P1, P0 ;  /* 0x00000004ff037210 */ /* 0x000fe40000fe0483 */
[----:B------:R-:W-:Y:S02]  /*5460*/  ISETP.NE.U32.AND P1, PT, R13, RZ, PT ;  /* 0x000000ff0d00720c */ /* 0x000fe40003f25070 */
[----:B------:R-:W-:Y:S01]  /*5470*/  ISETP.NE.U32.AND P0, PT, R12, RZ, PT ;  /* 0x000000ff0c00720c */ /* 0x000fe20003f05070 */
[----:B------:R-:W-:Y:S01]  /*5480*/  @!PT LDS RZ, [RZ] ;  /* 0x00000000fffff984 */ /* 0x000fe20000000800 */
[----:B------:R-:W-:Y:S01]  /*5490*/  @!PT LDS RZ, [RZ] ;  /* 0x00000000fffff984 */ /* 0x000fe20000000800 */
[----:B------:R-:W-:Y:S01]  /*54a0*/  @!PT LDS RZ, [RZ] ;  /* 0x00000000fffff984 */ /* 0x000fe20000000800 */
[----:B------:R1:W-:Y:S06]  /*54b0*/  LDGSTS.E.BYPASS.LTC128B.128.ZFILL [R251+0xe100], [R10.64], P3 ;  /* 0x0e1000000afb7fae */ /* 0x0003ec0009941d46 */
[----:B------:R1:W-:Y:S04]  /*54c0*/  LDGSTS.E.BYPASS.LTC128B.128.ZFILL [R251+0x11100], [R8.64], P2 ;  /* 0x1110000008fb7fae */ /* 0x0003e80009141d46 */
[----:B------:R1:W-:Y:S04]  /*54d0*/  LDGSTS.E.BYPASS.LTC128B.128.ZFILL [R251+0x14100], [R6.64], P1 ;  /* 0x1410000006fb7fae */ /* 0x0003e80008941d46 */
[----:B------:R1:W-:Y:S02]  /*54e0*/  LDGSTS.E.BYPASS.LTC128B.128.ZFILL [R251+0x17100], [R2.64], P0 ;  /* 0x1710000002fb7fae */ /* 0x0003e40008141d46 */
.L_x_2693:
[----:B--234-:R-:W-:Y:S05]  /*54f0*/  BSYNC B0 ;  /* 0x0000000000007941 */ /* 0x01cfea0003800000 */
.L_x_2692:
[----:B-1----:R-:W2:Y:S01]  /*5500*/  LDL R3, [R1+0x7c] ;  /* 0x00007c0001037983 */ /* 0x002ea20000100800 */
[----:B------:R-:W-:-:S03]  /*5510*/  IMAD.MOV.U32 R4, RZ, RZ, c[0x0][0x2c4] ;  /* 0x0000b100ff047624 */ /* 0x000fc600078e00ff */
[----:B------:R-:W2:Y:S04]  /*5520*/  LDL R0, [R1+0x18c] ;  /* 0x00018c0001007983 */ /* 0x000ea80000100800 */
[----:B------:R-:W3:Y:S01]  /*5530*/  LDL R2, [R1+0x68] ;  /* 0x0000680001027983 */ /* 0x000ee20000100800 */
[----:B------:R-:W-:-:S03]  /*5540*/  ISETP.NE.AND P0, PT, R4, 0x1, PT ;  /* 0x000000010400780c */ /* 0x000fc60003f05270 */
[----:B------:R-:W0:Y:S01]  /*5550*/  LDGDEPBAR ;  /* 0x00000000000079af */ /* 0x000e220000000000 */
[----:B--2---:R-:W-:-:S05]  /*5560*/  IMAD.IADD R3, R0, 0x1, R3 ;  /* 0x0000000100037824 */ /* 0x004fca00078e0203 */
[----:B------:R1:W-:Y:S04]  /*5570*/  STL [R1+0x30], R3 ;  /* 0x0000300301007387 */ /* 0x0003e80000100800 */
[----:B------:R-:W-:Y:S01]  /*5580*/  @P0 IMAD.HI.U32 R0, R3, c[0x0][0x2c8], RZ ;  /* 0x0000b20003000a27 */ /* 0x000fe200078e00ff */
[----:B---3--:R-:W-:Y:S02]  /*5590*/  IADD3 R5, -R2, 0x1, R132 ;  /* 0x0000000102057810 */ /* 0x008fe40007ffe184 */
[----:B------:R-:W-:Y:S01]  /*55a0*/  MOV R4, R3 ;  /* 0x0000000300047202 */ /* 0x000fe20000000f00 */
[----:B------:R-:W-:Y:S01]  /*55b0*/  IMAD.IADD R6, R132, 0x1, -R2 ;  /* 0x0000000184067824 */ /* 0x000fe200078e0a02 */
[----:B------:R-:W-:Y:S02]  /*55c0*/  @P0 SHF.R.U32.HI R4, RZ, c[0x0][0x2cc], R0 ;  /* 0x0000b300ff040a19 */ /* 0x000fe40000011600 */
[----:B------:R-:W-:Y:S01]  /*55d0*/  IADD3 R5, R5, -c[0x0][0x168], RZ ;  /* 0x80005a0005057a10 */ /* 0x000fe20007ffe0ff */
[----:B------:R-:W-:Y:S05]  /*55e0*/  BRA.DIV ~URZ, `(.L_x_2696) ;  /* 0x00010d127f007947 */ /* 0x000fea000b800000 */
[----:B------:R2:W3:Y:S02]  /*55f0*/  SHFL.IDX PT, R0, R4, RZ, 0x1c1f ;  /* 0x001c1fff04007589 */ /* 0x0004e400000e0000 */
.L_x_2740:
[----:B---3--:R-:W-:-:S05]  /*5600*/  IMAD.IADD R0, R5, 0x1, R0 ;  /* 0x0000000105007824 */ /* 0x008fca00078e0200 */
[----:B------:R-:W-:-:S04]  /*5610*/  IMNMX R0, R6, R0, PT ;  /* 0x0000000006007217 */ /* 0x000fc80003800200 */
[C---:B------:R-:W-:Y:S02]  /*5620*/  ISETP.GT.AND P0, PT, R0.reuse, RZ, PT ;  /* 0x000000ff0000720c */ /* 0x040fe40003f04270 */
[----:B------:R-:W-:Y:S02]  /*5630*/  ISETP.GT.AND P1, PT, R0, 0x1, PT ;  /* 0x000000010000780c */ /* 0x000fe40003f24270 */
[----:B------:R-:W-:Y:S02]  /*5640*/  FSEL R7, R116, -INF , P0 ;  /* 0xff80000074077808 */ /* 0x000fe40000000000 */
[C---:B------:R-:W-:Y:S02]  /*5650*/  ISETP.GT.AND P4, PT, R0.reuse, 0x9, PT ;  /* 0x000000090000780c */ /* 0x040fe40003f84270 */
[----:B------:R-:W-:Y:S02]  /*5660*/  ISETP.GT.AND P0, PT, R0, 0x10, PT ;  /* 0x000000100000780c */ /* 0x000fe40003f04270 */
        /* <DEDUP_REMOVED lines=44> */
[----:B------:R-:W3:Y:S01]  /*5930*/  SHFL.IDX PT, R0, R4, 0x1, 0x1c1f ;  /* 0x003c1f0004007f89 */ /* 0x000ee200000e0000 */
[----:B------:R-:W-:-:S04]  /*5940*/  FMNMX.FTZ R2, R7, R8, !PT ;  /* 0x0000000807027209 */ /* 0x000fc80007810000 */
[----:B------:R-:W-:-:S04]  /*5950*/  FMNMX.FTZ R2, R12, R2, !PT ;  /* 0x000000020c027209 */ /* 0x000fc80007810000 */
[----:B------:R-:W-:-:S04]  /*5960*/  FMNMX.FTZ R2, R14, R2, !PT ;  /* 0x000000020e027209 */ /* 0x000fc80007810000 */
[----:B------:R-:W-:-:S04]  /*5970*/  FMNMX.FTZ R2, R15, R2, !PT ;  /* 0x000000020f027209 */ /* 0x000fc80007810000 */
[----:B------:R-:W-:-:S04]  /*5980*/  FMNMX.FTZ R2, R16, R2, !PT ;  /* 0x0000000210027209 */ /* 0x000fc80007810000 */
[----:B------:R-:W-:Y:S01]  /*5990*/  FMNMX.FTZ R2, R18, R2, !PT ;  /* 0x0000000212027209 */ /* 0x000fe20007810000 */
[----:B---3--:R-:W-:-:S03]  /*59a0*/  IMAD.IADD R0, R5, 0x1, R0 ;  /* 0x0000000105007824 */ /* 0x008fc600078e0200 */
        /* <DEDUP_REMOVED lines=10> */
[----:B-1----:R-:W-:Y:S02]  /*5a50*/  FMNMX.FTZ R3, R5, R6, !PT ;  /* 0x0000000605037209 */ /* 0x002fe40007810000 */
        /* <DEDUP_REMOVED lines=31> */
[C---:B------:R-:W-:Y:S02]  /*5c50*/  ISETP.GT.AND P0, PT, R0.reuse, 0x31, PT ;  /* 0x000000310000780c */ /* 0x040fe40003f04270 */
        /* <DEDUP_REMOVED lines=43> */
[----:B------:R-:W-:Y:S02]  /*5f10*/  FSEL R88, R30, -INF , P0 ;  /* 0xff8000001e587808 */ /* 0x000fe40000000000 */
[----:B------:R-:W-:Y:S02]  /*5f20*/  FMNMX.FTZ R2, R89, R3, !PT ;  /* 0x0000000359027209 */ /* 0x000fe40007810000 */
[----:B------:R-:W1:Y:S02]  /*5f30*/  SHFL.BFLY PT, R3, R0, 0x2, 0x1f ;  /* 0x0c401f0000037f89 */ /* 0x000e6400000e0000 */
[----:B------:R-:W-:-:S05]  /*5f40*/  FMNMX.FTZ R2, R88, R2, !PT ;  /* 0x0000000258027209 */ /* 0x000fca0007810000 */
[----:B------:R-:W3:Y:S01]  /*5f50*/  SHFL.BFLY PT, R24, R2, 0x2, 0x1f ;  /* 0x0c401f0002187f89 */ /* 0x000ee200000e0000 */
[----:B-1----:R-:W-:-:S05]  /*5f60*/  FMNMX.FTZ R0, R3, R0, !PT ;  /* 0x0000000003007209 */ /* 0x002fca0007810000 */
[----:B------:R-:W1:Y:S01]  /*5f70*/  SHFL.BFLY PT, R132, R0, 0x1, 0x1f ;  /* 0x0c201f0000847f89 */ /* 0x000e6200000e0000 */
[----:B---3--:R-:W-:-:S05]  /*5f80*/  FMNMX.FTZ R24, R2, R24, !PT ;  /* 0x0000001802187209 */ /* 0x008fca0007810000 */
[----:B------:R3:W4:Y:S01]  /*5f90*/  SHFL.BFLY PT, R3, R24, 0x1, 0x1f ;  /* 0x0c201f0018037f89 */ /* 0x00072200000e0000 */
[----:B-1----:R-:W-:-:S05]  /*5fa0*/  FMNMX.FTZ R132, R0, R132, !PT ;  /* 0x0000008400847209 */ /* 0x002fca0007810000 */
.L_x_2741:
[C---:B------:R-:W-:Y:S01]  /*5fb0*/  FMUL.FTZ R2, R132.reuse, c[0x0][0x2d0] ;  /* 0x0000b40084027a20 */ /* 0x040fe20000410000 */
[----:B------:R-:W-:Y:S01]  /*5fc0*/  FSETP.NEU.FTZ.AND P0, PT, R132, -INF , PT ;  /* 0xff8000008400780b */ /* 0x000fe20003f1d000 */
[----:B------:R-:W-:Y:S01]  /*5fd0*/  WARPSYNC 0xffffffff ;  /* 0xffffffff00007948 */ /* 0x000fe20003800000 */
[----:B---34-:R-:W-:Y:S01]  /*5fe0*/  FMNMX.FTZ R24, R3, R24, !PT ;  /* 0x0000001803187209 */ /* 0x018fe20007810000 */
[----:B------:R-:W-:Y:S01]  /*5ff0*/  LDSM.16.MT88.4 R36, [R218+0x800] ;  /* 0x00080000da24783b */ /* 0x000fe20000004200 */
[----:B------:R-:W-:Y:S02]  /*6000*/  FSEL R2, R2, RZ, P0 ;  /* 0x000000ff02027208 */ /* 0x000fe40000000000 */
[----:B------:R-:W-:Y:S01]  /*6010*/  FSETP.NEU.FTZ.AND P0, PT, R24, -INF , PT ;  /* 0xff8000001800780b */ /* 0x000fe20003f1d000 */
[----:B------:R-:W-:Y:S02]  /*6020*/  LDSM.16.MT88.4 R32, [R219] ;  /* 0x00000000db20783b */ /* 0x000fe40000004200 */
[----:B------:R-:W-:-:S02]  /*6030*/  FFMA.FTZ R0, R7, c[0x0][0x2d0], -R2 ;  /* 0x0000b40007007a23 */ /* 0x000fc40000010802 */
[--C-:B------:R-:W-:Y:S01]  /*6040*/  FFMA.FTZ R3, R18, c[0x0][0x2d0], -R2.reuse ;  /* 0x0000b40012037a23 */ /* 0x100fe20000010802 */
[----:B------:R-:W-:Y:S01]  /*6050*/  LDSM.16.MT88.4 R60, [R219+0x800] ;  /* 0x00080000db3c783b */ /* 0x000fe20000004200 */
[----:B------:R1:W-:Y:S03]  /*6060*/  MUFU.EX2 R120, R0 ;  /* 0x0000000000787308 */ /* 0x0003e60000000800 */
[----:B------:R-:W-:Y:S04]  /*6070*/  LDSM.16.MT88.4 R72, [R218+0x3000] ;  /* 0x00300000da48783b */ /* 0x000fe80000004200 */
[----:B------:R-:W-:Y:S01]  /*6080*/  LDSM.16.MT88.4 R56, [R220] ;  /* 0x00000000dc38783b */ /* 0x000fe20000004200 */
        /* <DEDUP_REMOVED lines=9> */
[----:B------:R-:W3:Y:S03]  /*6120*/  MUFU.EX2 R134, R3 ;  /* 0x0000000300867308 */ /* 0x000ee60000000800 */
[----:B------:R-:W-:Y:S04]  /*6130*/  LDSM.16.MT88.4 R80, [R219+0x3800] ;  /* 0x00380000db50783b */ /* 0x000fe80000004200 */
[----:B------:R-:W-:Y:S01]  /*6140*/  LDSM.16.MT88.4 R84, [R220+0x3000] ;  /* 0x00300000dc54783b */ /* 0x000fe20000004200 */
[----:B-1----:R-:W-:Y:S01]  /*6150*/  FFMA.FTZ R0, R12, c[0x0][0x2d0], -R2 ;  /* 0x0000b4000c007a23 */ /* 0x002fe20000010802 */
[----:B----4-:R-:W-:-:S03]  /*6160*/  F2FP.BF16.PACK_AB R20, R27, R120 ;  /* 0x000000781b14723e */ /* 0x010fc600000010ff */
[----:B------:R1:W-:Y:S01]  /*6170*/  MUFU.EX2 R125, R0 ;  /* 0x00000000007d7308 */ /* 0x0003e20000000800 */
[----:B---3--:R-:W-:Y:S01]  /*6180*/  F2FP.BF16.PACK_AB R18, R134, R131 ;  /* 0x000000838612723e */ /* 0x008fe200000010ff */
[----:B-1----:R-:W-:-:S06]  /*6190*/  FFMA.FTZ R0, R14, c[0x0][0x2d0], -R2 ;  /* 0x0000b4000e007a23 */ /* 0x002fcc0000010802 */
[----:B------:R1:W3:Y:S02]  /*61a0*/  MUFU.EX2 R127, R0 ;  /* 0x00000000007f7308 */ /* 0x0002e40000000800 */
[----:B-1----:R-:W-:Y:S01]  /*61b0*/  FFMA.FTZ R0, R15, c[0x0][0x2d0], -R2 ;  /* 0x0000b4000f007a23 */ /* 0x002fe20000010802 */
[----:B---3--:R-:W-:-:S05]  /*61c0*/  F2FP.BF16.PACK_AB R22, R127, R125 ;  /* 0x0000007d7f16723e */ /* 0x008fca00000010ff */
[----:B------:R1:W-:Y:S02]  /*61d0*/  MUFU.EX2 R128, R0 ;  /* 0x0000000000807308 */ /* 0x0003e40000000800 */
[----:B-1----:R-:W-:-:S06]  /*61e0*/  FFMA.FTZ R0, R16, c[0x0][0x2d0], -R2 ;  /* 0x0000b40010007a23 */ /* 0x002fcc0000010802 */
[----:B------:R1:W3:Y:S02]  /*61f0*/  MUFU.EX2 R129, R0 ;  /* 0x0000000000817308 */ /* 0x0002e40000000800 */
[----:B-1----:R-:W-:Y:S01]  /*6200*/  FMUL.FTZ R0, R24, c[0x0][0x2d0] ;  /* 0x0000b40018007a20 */ /* 0x002fe20000410000 */
[----:B---3--:R-:W-:-:S04]  /*6210*/  F2FP.BF16.PACK_AB R16, R129, R128 ;  /* 0x000000808110723e */ /* 0x008fc800000010ff */
[----:B------:R-:W-:-:S05]  /*6220*/  FSEL R0, R0, RZ, P0 ;  /* 0x000000ff00007208 */ /* 0x000fca0000000000 */
[----:B------:R-:W-:-:S04]  /*6230*/  FFMA.FTZ R3, R5, c[0x0][0x2d0], -R0 ;  /* 0x0000b40005037a23 */ /* 0x000fc80000010800 */
[----:B------:R1:W-:Y:S02]  /*6240*/  MUFU.EX2 R26, R3 ;  /* 0x00000003001a7308 */ /* 0x0003e40000000800 */
[--C-:B-1----:R-:W-:Y:S02]  /*6250*/  FFMA.FTZ R3, R6, c[0x0][0x2d0], -R0.reuse ;  /* 0x0000b40006037a23 */ /* 0x102fe40000010800 */
[----:B--2---:R-:W1:Y:S04]  /*6260*/  LDSM.16.MT88.4 R4, [R218] ;  /* 0x00000000da04783b */ /* 0x004e680000004200 */
        /* <DEDUP_REMOVED lines=9> */
[C---:B-1----:R-:W-:Y:S08]  /*6300*/  HMMA.16816.F32.BF16 R28, R20.reuse, R4, RZ ;  /* 0x00000004141c723c */ /* 0x042ff000000418ff */
[----:B------:R-:W-:Y:S01]  /*6310*/  HMMA.16816.F32.BF16 R8, R20, R6, RZ ;  /* 0x000000061408723c */ /* 0x000fe200000418ff */
[----:B--2---:R-:W-:-:S02]  /*6320*/  FFMA.FTZ R3, R13, c[0x0][0x2d0], -R0 ;  /* 0x0000b4000d037a23 */ /* 0x004fc40000010800 */
[----:B------:R-:W1:Y:S02]  /*6330*/  LDSM.16.MT88.4 R12, [R221] ;  /* 0x00000000dd0c783b */ /* 0x000e640000004200 */
[----:B------:R2:W3:Y:S03]  /*6340*/  MUFU.EX2 R133, R3 ;  /* 0x0000000300857308 */ /* 0x0004e60000000800 */
[C---:B------:R-:W-:Y:S08]  /*6350*/  HMMA.16816.F32.BF16 R4, R20.reuse, R32, RZ ;  /* 0x000000201404723c */ /* 0x040ff000000418ff */
[----:B------:R-:W-:Y:S01]  /*6360*/  HMMA.16816.F32.BF16 R52, R20, R34, RZ ;  /* 0x000000221434723c */ /* 0x000fe200000418ff */
[----:B--2---:R-:W-:Y:S01]  /*6370*/  FFMA.FTZ R3, R17, c[0x0][0x2d0], -R0 ;  /* 0x0000b40011037a23 */ /* 0x004fe20000010800 */
[----:B---3--:R-:W-:-:S06]  /*6380*/  F2FP.BF16.PACK_AB R17, R133, R130 ;  /* 0x000000828511723e */ /* 0x008fcc00000010ff */
[----:B------:R-:W-:Y:S01]  /*6390*/  HMMA.16816.F32.BF16 R32, R20, R56, RZ ;  /* 0x000000381420723c */ /* 0x000fe200000418ff */
[----:B------:R2:W-:Y:S02]  /*63a0*/  MUFU.EX2 R136, R3 ;  /* 0x0000000300887308 */ /* 0x0005e40000000800 */
[----:B--2---:R-:W-:-:S06]  /*63b0*/  FFMA.FTZ R3, R19, c[0x0][0x2d0], -R0 ;  /* 0x0000b40013037a23 */ /* 0x004fcc0000010800 */
[----:B------:R-:W2:Y:S02]  /*63c0*/  MUFU.EX2 R137, R3 ;  /* 0x0000000300897308 */ /* 0x000ea40000000800 */
[----:B--2---:R-:W-:-:S07]  /*63d0*/  F2FP.BF16.PACK_AB R19, R137, R136 ;  /* 0x000000888913723e */ /* 0x004fce00000010ff */
[C---:B------:R-:W-:Y:S08]  /*63e0*/  HMMA.16816.F32.BF16 R40, R16.reuse, R36, R28 ;  /* 0x000000241028723c */ /* 0x040ff0000004181c */
[C---:B------:R-:W-:Y:S08]  /*63f0*/  HMMA.16816.F32.BF16 R8, R16.reuse, R38, R8 ;  /* 0x000000261008723c */ /* 0x040ff00000041808 */
[----:B------:R-:W-:Y:S08]  /*6400*/  HMMA.16816.F32.BF16 R4, R16, R60, R4 ;  /* 0x0000003c1004723c */ /* 0x000ff00000041804 */
[----:B------:R-:W-:Y:S01]  /*6410*/  MOV R146, R41 ;  /* 0x0000002900927202 */ /* 0x000fe20000000f00 */
[----:B-1----:R-:W-:Y:S01]  /*6420*/  HMMA.16816.F32.BF16 R36, R20, R14, RZ ;  /* 0x0000000e1424723c */ /* 0x002fe200000418ff */
[----:B------:R-:W-:-:S02]  /*6430*/  MOV R145, R42 ;  /* 0x0000002a00917202 */ /* 0x000fc40000000f00 */
[----:B------:R-:W-:Y:S02]  /*6440*/  MOV R144, R43 ;  /* 0x0000002b00907202 */ /* 0x000fe40000000f00 */
[----:B------:R-:W-:Y:S02]  /*6450*/  MOV R143, R40 ;  /* 0x00000028008f7202 */ /* 0x000fe40000000f00 */
[----:B------:R-:W-:Y:S01]  /*6460*/  MOV R142, R9 ;  /* 0x00000009008e7202 */ /* 0x000fe20000000f00 */
[----:B------:R-:W-:Y:S01]  /*6470*/  HMMA.16816.F32.BF16 R40, R20, R12, RZ ;  /* 0x0000000c1428723c */ /* 0x000fe200000418ff */
[----:B------:R-:W-:Y:S02]  /*6480*/  MOV R141, R10 ;  /* 0x0000000a008d7202 */ /* 0x000fe40000000f00 */
[----:B------:R-:W-:Y:S02]  /*6490*/  MOV R140, R11 ;  /* 0x0000000b008c7202 */ /* 0x000fe40000000f00 */
[----:B------:R-:W-:-:S02]  /*64a0*/  MOV R139, R8 ;  /* 0x00000008008b7202 */ /* 0x000fc40000000f00 */
[----:B------:R-:W-:Y:S01]  /*64b0*/  MOV R138, R5 ;  /* 0x00000005008a7202 */ /* 0x000fe20000000f00 */
[----:B------:R-:W-:Y:S01]  /*64c0*/  HMMA.16816.F32.BF16 R12, R20, R72, RZ ;  /* 0x00000048140c723c */ /* 0x000fe200000418ff */
[----:B------:R-:W-:Y:S02]  /*64d0*/  MOV R123, R6 ;  /* 0x00000006007b7202 */ /* 0x000fe40000000f00 */
[----:B------:R-:W-:Y:S02]  /*64e0*/  MOV R122, R7 ;  /* 0x00000007007a7202 */ /* 0x000fe40000000f00 */
[----:B------:R-:W-:-:S03]  /*64f0*/  MOV R121, R4 ;  /* 0x0000000400797202 */ /* 0x000fc60000000f00 */
[----:B------:R-:W-:Y:S08]  /*6500*/  HMMA.16816.F32.BF16 R8, R20, R74, RZ ;  /* 0x0000004a1408723c */ /* 0x000ff000000418ff */
[C---:B------:R-:W-:Y:S01]  /*6510*/  HMMA.16816.F32.BF16 R60, R16.reuse, R62, R52 ;  /* 0x0000003e103c723c */ /* 0x040fe20000041834 */
[----:B------:R-:W1:Y:S07]  /*6520*/  LDSM.16.MT88.4 R52, [R221+0x3800] ;  /* 0x00380000dd34783b */ /* 0x000e6e0000004200 */
[----:B------:R-:W-:Y:S01]  /*6530*/  HMMA.16816.F32.BF16 R148, R16, R68, R40 ;  /* 0x000000441094723c */ /* 0x000fe20000041828 */
[----:B------:R-:W2:Y:S07]  /*6540*/  LDSM.16.MT88.4 R40, [R218+0x6000] ;  /* 0x00600000da28783b */ /* 0x000eae0000004200 */
[C---:B------:R-:W-:Y:S08]  /*6550*/  HMMA.16816.F32.BF16 R4, R20.reuse, R76, RZ ;  /* 0x0000004c1404723c */ /* 0x040ff000000418ff */
[----:B------:R-:W-:Y:S01]  /*6560*/  HMMA.16816.F32.BF16 R28, R20, R58, RZ ;  /* 0x0000003a141c723c */ /* 0x000fe200000418ff */
[----:B------:R-:W3:Y:S07]  /*6570*/  LDSM.16.MT88.4 R56, [R220+0x3800] ;  /* 0x00380000dc38783b */ /* 0x000eee0000004200 */
[----:B------:R-:W-:Y:S01]  /*6580*/  HMMA.16816.F32.BF16 R208, R16, R44, R12 ;  /* 0x0000002c10d0723c */ /* 0x000fe2000004180c */
[----:B------:R-:W-:-:S02]  /*6590*/  MOV R68, R150 ;  /* 0x0000009600447202 */ /* 0x000fc40000000f00 */
[----:B------:R-:W-:Y:S02]  /*65a0*/  MOV R3, R151 ;  /* 0x0000009700037202 */ /* 0x000fe40000000f00 */
[----:B------:R-:W-:Y:S02]  /*65b0*/  MOV R76, R148 ;  /* 0x00000094004c7202 */ /* 0x000fe40000000f00 */
[----:B------:R-:W-:Y:S01]  /*65c0*/  MOV R77, R149 ;  /* 0x00000095004d7202 */ /* 0x000fe20000000f00 */
[----:B------:R-:W-:Y:S01]  /*65d0*/  HMMA.16816.F32.BF16 R188, R16, R46, R8 ;  /* 0x0000002e10bc723c */ /* 0x000fe20000041808 */
[----:B------:R-:W4:Y:S07]  /*65e0*/  LDSM.16.MT88.4 R44, [R219+0x6000] ;  /* 0x00600000db2c783b */ /* 0x000f2e0000004200 */
[C---:B------:R-:W-:Y:S07]  /*65f0*/  HMMA.16816.F32.BF16 R12, R20.reuse, R64, RZ ;  /* 0x00000040140c723c */ /* 0x040fee00000418ff */
[----:B------:R-:W-:Y:S01]  /*6600*/  MOV R65, R146 ;  /* 0x0000009200417202 */ /* 0x000fe20000000f00 */
[----:B------:R-:W-:Y:S01]  /*6610*/  HMMA.16816.F32.BF16 R8, R20, R66, RZ ;  /* 0x000000421408723c */ /* 0x000fe200000418ff */
[----:B------:R-:W-:-:S06]  /*6620*/  MOV R64, R143 ;  /* 0x0000008f00407202 */ /* 0x000fcc0000000f00 */
[----:B------:R-:W-:Y:S01]  /*6630*/  MOV R66, R145 ;  /* 0x0000009100427202 */ /* 0x000fe20000000f00 */
[----:B------:R-:W-:Y:S01]  /*6640*/  HMMA.16816.F32.BF16 R212, R16, R48, R32 ;  /* 0x0000003010d4723c */ /* 0x000fe20000041820 */
[----:B------:R-:W5:Y:S01]  /*6650*/  LDSM.16.MT88.4 R32, [R218+0x6800] ;  /* 0x00680000da20783b */ /* 0x000f620000004200 */
[----:B------:R-:W-:-:S05]  /*6660*/  MOV R67, R144 ;  /* 0x0000009000437202 */ /* 0x000fca0000000f00 */
[--C-:B------:R-:W-:Y:S01]  /*6670*/  FFMA.FTZ R48, R95, c[0x0][0x2d0], -R0.reuse ;  /* 0x0000b4005f307a23 */ /* 0x100fe20000010800 */
[----:B------:R-:W-:Y:S01]  /*6680*/  HMMA.16816.F32.BF16 R204, R16, R80, R4 ;  /* 0x0000005010cc723c */ /* 0x000fe20000041804 */
[----:B------:R-:W-:-:S06]  /*6690*/  FFMA.FTZ R49, R94, c[0x0][0x2d0], -R0 ;  /* 0x0000b4005e317a23 */ /* 0x000fcc0000010800 */
[----:B------:R-:W-:Y:S01]  /*66a0*/  MOV R80, R121 ;  /* 0x0000007900507202 */ /* 0x000fe20000000f00 */
[----:B------:R-:W-:Y:S01]  /*66b0*/  HMMA.16816.F32.BF16 R4, R20, R84, RZ ;  /* 0x000000541404723c */ /* 0x000fe200000418ff */
[----:B------:R-:W-:-:S06]  /*66c0*/  MOV R81, R138 ;  /* 0x0000008a00517202 */ /* 0x000fcc0000000f00 */
[----:B------:R-:W-:Y:S01]  /*66d0*/  MOV R85, R142 ;  /* 0x0000008e00557202 */ /* 0x000fe20000000f00 */
[----:B------:R-:W-:Y:S01]  /*66e0*/  HMMA.16816.F32.BF16 R200, R16, R70, R36 ;  /* 0x0000004610c8723c */ /* 0x000fe20000041824 */
[----:B------:R-:W3:Y:S01]  /*66f0*/  LDSM.16.MT88.4 R36, [R219+0x6800] ;  /* 0x00680000db24783b */ /* 0x000ee20000004200 */
[----:B------:R-:W-:-:S06]  /*6700*/  MOV R84, R139 ;  /* 0x0000008b00547202 */ /* 0x000fcc0000000f00 */
[C---:B-1----:R-:W-:Y:S07]  /*6710*/  HMMA.16816.F32.BF16 R184, R16.reuse, R52, R12 ;  /* 0x0000003410b8723c */ /* 0x042fee000004180c */
[--C-:B------:R-:W-:Y:S01]  /*6720*/  FFMA.FTZ R52, R91, c[0x0][0x2d0], -R0.reuse ;  /* 0x0000b4005b347a23 */ /* 0x100fe20000010800 */
[----:B------:R-:W-:Y:S01]  /*6730*/  HMMA.16816.F32.BF16 R176, R16, R54, R8 ;  /* 0x0000003610b0723c */ /* 0x000fe20000041808 */
[----:B------:R-:W-:-:S06]  /*6740*/  FFMA.FTZ R53, R90, c[0x0][0x2d0], -R0 ;  /* 0x0000b4005a357a23 */ /* 0x000fcc0000010800 */
[--C-:B------:R-:W-:Y:S01]  /*6750*/  FFMA.FTZ R55, R89, c[0x0][0x2d0], -R0.reuse ;  /* 0x0000b40059377a23 */ /* 0x100fe20000010800 */
[----:B------:R-:W-:Y:S01]  /*6760*/  HMMA.16816.F32.BF16 R192, R16, R50, R28 ;  /* 0x0000003210c0723c */ /* 0x000fe2000004181c */
[----:B------:R-:W-:-:S06]  /*6770*/  FFMA.FTZ R54, R88, c[0x0][0x2d0], -R0 ;  /* 0x0000b40058367a23 */ /* 0x000fcc0000010800 */
[--C-:B------:R-:W-:Y:S01]  /*6780*/  FFMA.FTZ R50, R93, c[0x0][0x2d0], -R0.reuse ;  /* 0x0000b4005d327a23 */ /* 0x100fe20000010800 */
[----:B--2---:R-:W-:Y:S01]  /*6790*/  HMMA.16816.F32.BF16 R12, R20, R40, RZ ;  /* 0x00000028140c723c */ /* 0x004fe200000418ff */
[----:B------:R-:W-:-:S07]  /*67a0*/  FFMA.FTZ R51, R92, c[0x0][0x2d0], -R0 ;  /* 0x0000b4005c337a23 */ /* 0x000fce0000010800 */
[C---:B------:R-:W-:Y:S01]  /*67b0*/  HMMA.16816.F32.BF16 R8, R20.reuse, R42, RZ ;  /* 0x0000002a1408723c */ /* 0x040fe200000418ff */
[----:B------:R-:W1:Y:S07]  /*67c0*/  LDSM.16.MT88.4 R40, [R221+0x6000] ;  /* 0x00600000dd28783b */ /* 0x000e6e0000004200 */
[----:B------:R-:W-:Y:S07]  /*67d0*/  HMMA.16816.F32.BF16 R28, R20, R78, RZ ;  /* 0x0000004e141c723c */ /* 0x000fee00000418ff */
[----:B------:R-:W-:Y:S01]  /*67e0*/  MOV R78, R68 ;  /* 0x00000044004e7202 */ /* 0x000fe20000000f00 */
[----:B---3--:R-:W-:Y:S01]  /*67f0*/  HMMA.16816.F32.BF16 R180, R16, R56, R4 ;  /* 0x0000003810b4723c */ /* 0x008fe20000041804 */
[----:B------:R-:W-:Y:S01]  /*6800*/  MOV R79, R3 ;  /* 0x00000003004f7202 */ /* 0x000fe20000000f00 */
[----:B------:R-:W-:-:S02]  /*6810*/  FADD.FTZ R3, R120, R27 ;  /* 0x0000001b78037221 */ /* 0x000fc40000010000 */
[----:B------:R-:W-:Y:S02]  /*6820*/  FFMA.FTZ R27, R103, c[0x0][0x2d0], -R2 ;  /* 0x0000b400671b7a23 */ /* 0x000fe40000010802 */
[----:B------:R-:W-:Y:S01]  /*6830*/  FADD.FTZ R3, R125, R3 ;  /* 0x000000037d037221 */ /* 0x000fe20000010000 */
[----:B------:R-:W-:Y:S01]  /*6840*/  MOV R56, R141 ;  /* 0x0000008d00387202 */ /* 0x000fe20000000f00 */
[----:B----4-:R-:W-:Y:S01]  /*6850*/  HMMA.16816.F32.BF16 R4, R20, R44, RZ ;  /* 0x0000002c1404723c */ /* 0x010fe200000418ff */
[----:B------:R-:W-:Y:S01]  /*6860*/  MOV R57, R140 ;  /* 0x0000008c00397202 */ /* 0x000fe20000000f00 */
[----:B------:R-:W-:-:S04]  /*6870*/  FADD.FTZ R3, R127, R3 ;  /* 0x000000037f037221 */ /* 0x000fc80000010000 */
[----:B------:R-:W-:Y:S02]  /*6880*/  FADD.FTZ R3, R128, R3 ;  /* 0x0000000380037221 */ /* 0x000fe40000010000 */
[C---:B-----5:R-:W-:Y:S01]  /*6890*/  HMMA.16816.F32.BF16 R172, R16.reuse, R32, R12 ;  /* 0x0000002010ac723c */ /* 0x060fe2000004180c */
[----:B------:R-:W2:Y:S01]  /*68a0*/  LDSM.16.MT88.4 R12, [R221+0x6800] ;  /* 0x00680000dd0c783b */ /* 0x000ea20000004200 */
[----:B------:R-:W-:Y:S02]  /*68b0*/  FADD.FTZ R3, R129, R3 ;  /* 0x0000000381037221 */ /* 0x000fe40000010000 */
[--C-:B------:R-:W-:Y:S02]  /*68c0*/  FFMA.FTZ R45, R116, c[0x0][0x2d0], -R2.reuse ;  /* 0x0000b400742d7a23 */ /* 0x100fe40000010802 */
[----:B------:R-:W-:Y:S02]  /*68d0*/  FFMA.FTZ R44, R115, c[0x0][0x2d0], -R2 ;  /* 0x0000b400732c7a23 */ /* 0x000fe40000010802 */
[----:B------:R-:W-:Y:S07]  /*68e0*/  HMMA.16816.F32.BF16 R72, R16, R82, R28 ;  /* 0x000000521048723c */ /* 0x000fee000004181c */
[----:B------:R-:W-:Y:S01]  /*68f0*/  MOV R82, R123 ;  /* 0x0000007b00527202 */ /* 0x000fe20000000f00 */
[----:B------:R-:W-:Y:S01]  /*6900*/  HMMA.16816.F32.BF16 R28, R20, R86, RZ ;  /* 0x00000056141c723c */ /* 0x000fe200000418ff */
[----:B------:R-:W-:-:S06]  /*6910*/  MOV R83, R122 ;  /* 0x0000007a00537202 */ /* 0x000fcc0000000f00 */
[----:B------:R-:W-:Y:S01]  /*6920*/  MOV R86, R56 ;  /* 0x0000003800567202 */ /* 0x000fe20000000f00 */
[----:B------:R-:W-:Y:S01]  /*6930*/  HMMA.16816.F32.BF16 R168, R16, R36, R4 ;  /* 0x0000002410a8723c */ /* 0x000fe20000041804 */
[----:B------:R-:W-:-:S06]  /*6940*/  IMAD.MOV.U32 R87, RZ, RZ, R57 ;  /* 0x000000ffff577224 */ /* 0x000fcc00078e0039 */
[--C-:B------:R-:W-:Y:S01]  /*6950*/  FFMA.FTZ R37, R108, c[0x0][0x2d0], -R2.reuse ;  /* 0x0000b4006c257a23 */ /* 0x100fe20000010802 */
[----:B-1----:R-:W-:Y:S01]  /*6960*/  HMMA.16816.F32.BF16 R4, R20, R40, RZ ;  /* 0x000000281404723c */ /* 0x002fe200000418ff */
[----:B------:R-:W-:-:S06]  /*6970*/  FFMA.FTZ R36, R107, c[0x0][0x2d0], -R2 ;  /* 0x0000b4006b247a23 */ /* 0x000fcc0000010802 */
[--C-:B------:R-:W-:Y:S01]  /*6980*/  FFMA.FTZ R41, R112, c[0x0][0x2d0], -R2.reuse ;  /* 0x0000b40070297a23 */ /* 0x100fe20000010802 */
[----:B------:R-:W-:Y:S01]  /*6990*/  HMMA.16816.F32.BF16 R160, R16, R34, R8 ;  /* 0x0000002210a0723c */ /* 0x000fe20000041808 */
[----:B------:R-:W-:Y:S01]  /*69a0*/  LDSM.16.MT88.4 R32, [R219+0x9000] ;  /* 0x00900000db20783b */ /* 0x000fe20000004200 */
[----:B------:R-:W-:-:S06]  /*69b0*/  FFMA.FTZ R40, R111, c[0x0][0x2d0], -R2 ;  /* 0x0000b4006f287a23 */ /* 0x000fcc0000010802 */
[----:B------:R-:W-:Y:S01]  /*69c0*/  HMMA.16816.F32.BF16 R68, R16, R58, R28 ;  /* 0x0000003a1044723c */ /* 0x000fe2000004181c */
[----:B------:R-:W1:Y:S07]  /*69d0*/  LDSM.16.MT88.4 R28, [R220+0x6000] ;  /* 0x00600000dc1c783b */ /* 0x000e6e0000004200 */
[----:B------:R-:W-:Y:S07]  /*69e0*/  HMMA.16816.F32.BF16 R8, R20, R46, RZ ;  /* 0x0000002e1408723c */ /* 0x000fee00000418ff */
[--C-:B------:R-:W-:Y:S01]  /*69f0*/  FFMA.FTZ R46, R97, c[0x0][0x2d0], -R0.reuse ;  /* 0x0000b400612e7a23 */ /* 0x100fe20000010800 */
[----:B--2---:R-:W-:Y:S01]  /*6a00*/  HMMA.16816.F32.BF16 R152, R16, R12, R4 ;  /* 0x0000000c1098723c */ /* 0x004fe20000041804 */
[----:B------:R-:W-:-:S06]  /*6a10*/  FFMA.FTZ R47, R96, c[0x0][0x2d0], -R0 ;  /* 0x0000b400602f7a23 */ /* 0x000fcc0000010800 */
[----:B------:R-:W-:Y:S01]  /*6a20*/  FADD.FTZ R12, R26, R25 ;  /* 0x000000191a0c7221 */ /* 0x000fe20000010000 */
[----:B------:R-:W-:Y:S01]  /*6a30*/  HMMA.16816.F32.BF16 R4, R20, R42, RZ ;  /* 0x0000002a1404723c */ /* 0x000fe200000418ff */
[--C-:B------:R-:W-:Y:S02]  /*6a40*/  FFMA.FTZ R26, R106, c[0x0][0x2d0], -R2.reuse ;  /* 0x0000b4006a1a7a23 */ /* 0x100fe40000010802 */
[----:B------:R-:W-:-:S04]  /*6a50*/  FFMA.FTZ R25, R119, c[0x0][0x2d0], -R2 ;  /* 0x0000b40077197a23 */ /* 0x000fc80000010802 */
[--C-:B------:R-:W-:Y:S01]  /*6a60*/  FFMA.FTZ R43, R114, c[0x0][0x2d0], -R2.reuse ;  /* 0x0000b400722b7a23 */ /* 0x100fe20000010802 */
[----:B------:R-:W-:Y:S01]  /*6a70*/  HMMA.16816.F32.BF16 R148, R16, R38, R8 ;  /* 0x000000261094723c */ /* 0x000fe20000041808 */
[----:B------:R-:W2:Y:S01]  /*6a80*/  LDSM.16.MT88.4 R8, [R220+0x6800] ;  /* 0x00680000dc08783b */ /* 0x000ea20000004200 */
[--C-:B------:R-:W-:Y:S01]  /*6a90*/  FFMA.FTZ R42, R113, c[0x0][0x2d0], -R2.reuse ;  /* 0x0000b400712a7a23 */ /* 0x100fe20000010802 */
[----:B------:R-:W-:Y:S04]  /*6aa0*/  MUFU.EX2 R26, R26 ;  /* 0x0000001a001a7308 */ /* 0x000fe80000000800 */
[--C-:B------:R-:W-:Y:S02]  /*6ab0*/  FFMA.FTZ R39, R110, c[0x0][0x2d0], -R2.reuse ;  /* 0x0000b4006e277a23 */ /* 0x100fe40000010802 */
[----:B------:R-:W-:-:S07]  /*6ac0*/  FFMA.FTZ R38, R109, c[0x0][0x2d0], -R2 ;  /* 0x0000b4006d267a23 */ /* 0x000fce0000010802 */
[----:B------:R-:W-:Y:S08]  /*6ad0*/  HMMA.16816.F32.BF16 R120, R16, R14, R4 ;  /* 0x0000000e1078723c */ /* 0x000ff00000041804 */
[----:B-1----:R-:W-:Y:S07]  /*6ae0*/  HMMA.16816.F32.BF16 R4, R20, R28, RZ ;  /* 0x0000001c1404723c */ /* 0x002fee00000418ff */
[----:B------:R-:W-:-:S06]  /*6af0*/  FFMA.FTZ R28, R100, c[0x0][0x2d0], -R2 ;  /* 0x0000b400641c7a23 */ /* 0x000fcc0000010802 */
[----:B------:R-:W-:Y:S11]  /*6b00*/  MUFU.EX2 R28, R28 ;  /* 0x0000001c001c7308 */ /* 0x000ff60000000800 */
[----:B--2---:R-:W-:Y:S07]  /*6b10*/  HMMA.16816.F32.BF16 R144, R16, R8, R4 ;  /* 0x000000081090723c */ /* 0x004fee0000041804 */
[----:B------:R-:W-:Y:S01]  /*6b20*/  FADD.FTZ R8, R124, R12 ;  /* 0x0000000c7c087221 */ /* 0x000fe20000010000 */
[----:B------:R-:W-:Y:S01]  /*6b30*/  HMMA.16816.F32.BF16 R4, R20, R30, RZ ;  /* 0x0000001e1404723c */ /* 0x000fe200000418ff */
[----:B------:R-:W-:Y:S06]  /*6b40*/  LDSM.16.MT88.4 R12, [R218+0x9800] ;  /* 0x00980000da0c783b */ /* 0x000fec0000004200 */
[----:B------:R-:W-:-:S02]  /*6b50*/  FFMA.FTZ R30, R118, c[0x0][0x2d0], -R2 ;  /* 0x0000b400761e7a23 */ /* 0x000fc40000010802 */
[----:B------:R-:W-:Y:S02]  /*6b60*/  FFMA.FTZ R31, R117, c[0x0][0x2d0], -R2 ;  /* 0x0000b400751f7a23 */ /* 0x000fe40000010802 */
[----:B------:R-:W-:-:S04]  /*6b70*/  FADD.FTZ R2, R131, R3 ;  /* 0x0000000383027221 */ /* 0x000fc80000010000 */
[----:B------:R-:W-:-:S09]  /*6b80*/  FADD.FTZ R2, R134, R2 ;  /* 0x0000000286027221 */ /* 0x000fd20000010000 */
[----:B------:R-:W-:Y:S07]  /*6b90*/  HMMA.16816.F32.BF16 R156, R16, R10, R4 ;  /* 0x0000000a109c723c */ /* 0x000fee0000041804 */
[----:B------:R-:W-:Y:S02]  /*6ba0*/  FADD.FTZ R4, R126, R8 ;  /* 0x000000087e047221 */ /* 0x000fe40000010000 */
[----:B------:R-:W1:Y:S02]  /*6bb0*/  LDSM.16.MT88.4 R8, [R218+0x9000] ;  /* 0x00900000da08783b */ /* 0x000e640000004200 */
[----:B------:R-:W-:-:S04]  /*6bc0*/  FADD.FTZ R29, R130, R4 ;  /* 0x00000004821d7221 */ /* 0x000fc80000010000 */
[----:B------:R-:W-:-:S04]  /*6bd0*/  FADD.FTZ R3, R133, R29 ;  /* 0x0000001d85037221 */ /* 0x000fc80000010000 */
[----:B------:R-:W-:Y:S01]  /*6be0*/  FADD.FTZ R3, R136, R3 ;  /* 0x0000000388037221 */ /* 0x000fe20000010000 */
[----:B-1----:R-:W-:Y:S01]  /*6bf0*/  HMMA.16816.F32.BF16 R4, R20, R8, RZ ;  /* 0x000000081404723c */ /* 0x002fe200000418ff */
[----:B------:R1:W2:Y:S06]  /*6c00*/  MUFU.EX2 R8, R25 ;  /* 0x0000001900087308 */ /* 0x0002ac0000000800 */
[--C-:B------:R-:W-:Y:S02]  /*6c10*/  FFMA.FTZ R9, R105, c[0x0][0x2d0], -R0.reuse ;  /* 0x0000b40069097a23 */ /* 0x100fe40000010800 */
[--C-:B-1----:R-:W-:Y:S11]  /*6c20*/  FFMA.FTZ R25, R98, c[0x0][0x2d0], -R0.reuse ;  /* 0x0000b40062197a23 */ /* 0x102ff60000010800 */
[----:B------:R-:W-:Y:S04]  /*6c30*/  @!UPT UIADD3 URZ, URZ, URZ, URZ ;  /* 0x0000003f3f3ff290 */ /* 0x000fe8000fffe03f */
[----:B------:R-:W-:Y:S01]  /*6c40*/  HMMA.16816.F32.BF16 R164, R16, R12, R4 ;  /* 0x0000000c10a4723c */ /* 0x000fe20000041804 */
[----:B------:R-:W1:Y:S06]  /*6c50*/  MUFU.EX2 R12, R27 ;  /* 0x0000001b000c7308 */ /* 0x000e6c0000000800 */
[--C-:B------:R-:W-:Y:S01]  /*6c60*/  FFMA.FTZ R13, R101, c[0x0][0x2d0], -R0.reuse ;  /* 0x0000b400650d7a23 */ /* 0x100fe20000010800 */
[----:B------:R-:W-:Y:S01]  /*6c70*/  HMMA.16816.F32.BF16 R4, R20, R10, RZ ;  /* 0x0000000a1404723c */ /* 0x000fe200000418ff */
[----:B------:R-:W-:Y:S06]  /*6c80*/  MUFU.EX2 R27, R45 ;  /* 0x0000002d001b7308 */ /* 0x000fec0000000800 */
[----:B------:R-:W-:-:S02]  /*6c90*/  FFMA.FTZ R10, R104, c[0x0][0x2d0], -R0 ;  /* 0x0000b400680a7a23 */ /* 0x000fc40000010800 */
[----:B------:R-:W-:-:S06]  /*6ca0*/  FFMA.FTZ R11, R102, c[0x0][0x2d0], -R0 ;  /* 0x0000b400660b7a23 */ /* 0x000fcc0000010800 */
[----:B------:R-:W-:Y:S09]  /*6cb0*/  MUFU.EX2 R11, R11 ;  /* 0x0000000b000b7308 */ /* 0x000ff20000000800 */
[----:B------:R-:W-:Y:S01]  /*6cc0*/  HMMA.16816.F32.BF16 R196, R16, R14, R4 ;  /* 0x0000000e10c4723c */ /* 0x000fe20000041804 */
[----:B------:R-:W3:Y:S06]  /*6cd0*/  MUFU.EX2 R5, R30 ;  /* 0x0000001e00057308 */ /* 0x000eec0000000800 */
[----:B------:R-:W-:Y:S01]  /*6ce0*/  FFMA.FTZ R15, R99, c[0x0][0x2d0], -R0 ;  /* 0x0000b400630f7a23 */ /* 0x000fe20000010800 */
[----:B--2---:R-:W-:Y:S01]  /*6cf0*/  F2FP.BF16.PACK_AB R14, R8, R26 ;  /* 0x0000001a080e723e */ /* 0x004fe200000010ff */
[----:B------:R-:W-:Y:S01]  /*6d00*/  FADD.FTZ R0, R28, R2 ;  /* 0x000000021c007221 */ /* 0x000fe20000010000 */
[----:B------:R2:W4:Y:S01]  /*6d10*/  MUFU.EX2 R4, R31 ;  /* 0x0000001f00047308 */ /* 0x0005220000000800 */
[----:B------:R-:W-:-:S02]  /*6d20*/  FADD.FTZ R2, R137, R3 ;  /* 0x0000000389027221 */ /* 0x000fc40000010000 */
[C---:B-1----:R-:W-:Y:S01]  /*6d30*/  FADD.FTZ R0, R12.reuse, R0 ;  /* 0x000000000c007221 */ /* 0x042fe20000010000 */
[----:B------:R-:W-:-:S03]  /*6d40*/  F2FP.BF16.PACK_AB R12, R12, R28 ;  /* 0x0000001c0c0c723e */ /* 0x000fc600000010ff */
[----:B------:R-:W-:Y:S01]  /*6d50*/  FADD.FTZ R0, R26, R0 ;  /* 0x000000001a007221 */ /* 0x000fe20000010000 */
[----:B------:R-:W1:Y:S03]  /*6d60*/  MUFU.EX2 R3, R44 ;  /* 0x0000002c00037308 */ /* 0x000e660000000800 */
[----:B------:R-:W-:-:S04]  /*6d70*/  FADD.FTZ R0, R8, R0 ;  /* 0x0000000008007221 */ /* 0x000fc80000010000 */
[----:B---3--:R-:W-:Y:S01]  /*6d80*/  FADD.FTZ R0, R5, R0 ;  /* 0x0000000005007221 */ /* 0x008fe20000010000 */
[----:B--2---:R-:W2:Y:S01]  /*6d90*/  LDSM.16.MT88.4 R28, [R219+0x9800] ;  /* 0x00980000db1c783b */ /* 0x004ea20000004200 */
[C---:B----4-:R-:W-:Y:S01]  /*6da0*/  F2FP.BF16.PACK_AB R8, R4.reuse, R5 ;  /* 0x000000050408723e */ /* 0x050fe200000010ff */
[----:B------:R-:W-:Y:S01]  /*6db0*/  MUFU.EX2 R26, R42 ;  /* 0x0000002a001a7308 */ /* 0x000fe20000000800 */
[----:B------:R-:W-:Y:S02]  /*6dc0*/  FADD.FTZ R0, R4, R0 ;  /* 0x0000000004007221 */ /* 0x000fe40000010000 */
[----:B------:R-:W-:Y:S02]  /*6dd0*/  HMMA.16816.F32.BF16 R4, R20, R32, RZ ;  /* 0x000000201404723c */ /* 0x000fe400000418ff */
[----:B------:R-:W-:-:S03]  /*6de0*/  FADD.FTZ R0, R27, R0 ;  /* 0x000000001b007221 */ /* 0x000fc60000010000 */
[----:B------:R-:W-:Y:S01]  /*6df0*/  MUFU.EX2 R32, R41 ;  /* 0x0000002900207308 */ /* 0x000fe20000000800 */
[----:B-1----:R-:W-:-:S07]  /*6e00*/  FADD.FTZ R0, R3, R0 ;  /* 0x0000000003007221 */ /* 0x002fce0000010000 */
[----:B------:R-:W-:Y:S08]  /*6e10*/  MUFU.EX2 R33, R38 ;  /* 0x0000002600217308 */ /* 0x000ff00000000800 */
[----:B------:R-:W-:Y:S03]  /*6e20*/  MUFU.EX2 R41, R37 ;  /* 0x0000002500297308 */ /* 0x000fe60000000800 */
[----:B--2---:R-:W-:Y:S05]  /*6e30*/  HMMA.16816.F32.BF16 R140, R16, R28, R4 ;  /* 0x0000001c108c723c */ /* 0x004fea0000041804 */
[----:B------:R-:W1:Y:S03]  /*6e40*/  MUFU.EX2 R28, R43 ;  /* 0x0000002b001c7308 */ /* 0x000e660000000800 */
[----:B------:R-:W-:Y:S05]  /*6e50*/  HMMA.16816.F32.BF16 R4, R20, R34, RZ ;  /* 0x000000221404723c */ /* 0x000fea00000418ff */
[----:B------:R-:W2:Y:S08]  /*6e60*/  MUFU.EX2 R29, R40 ;  /* 0x00000028001d7308 */ /* 0x000eb00000000800 */
[----:B------:R-:W3:Y:S01]  /*6e70*/  MUFU.EX2 R34, R39 ;  /* 0x0000002700227308 */ /* 0x000ee20000000800 */
[----:B-1----:R-:W-:-:S04]  /*6e80*/  FADD.FTZ R0, R28, R0 ;  /* 0x000000001c007221 */ /* 0x002fc80000010000 */
[----:B------:R-:W-:-:S03]  /*6e90*/  FADD.FTZ R0, R26, R0 ;  /* 0x000000001a007221 */ /* 0x000fc60000010000 */
[----:B------:R1:W4:Y:S01]  /*6ea0*/  MUFU.EX2 R35, R36 ;  /* 0x0000002400237308 */ /* 0x0003220000000800 */
[----:B------:R-:W-:-:S04]  /*6eb0*/  FADD.FTZ R0, R32, R0 ;  /* 0x0000000020007221 */ /* 0x000fc80000010000 */
[----:B--2---:R-:W-:Y:S01]  /*6ec0*/  FADD.FTZ R0, R29, R0 ;  /* 0x000000001d007221 */ /* 0x004fe20000010000 */
[----:B------:R-:W-:Y:S01]  /*6ed0*/  HMMA.16816.F32.BF16 R136, R16, R30, R4 ;  /* 0x0000001e1088723c */ /* 0x000fe20000041804 */
[C---:B---3--:R-:W-:Y:S02]  /*6ee0*/  F2FP.BF16.PACK_AB R128, R33.reuse, R34 ;  /* 0x000000222180723e */ /* 0x048fe400000010ff */
[----:B------:R-:W-:Y:S01]  /*6ef0*/  FADD.FTZ R0, R34, R0 ;  /* 0x0000000022007221 */ /* 0x000fe20000010000 */
[----:B------:R-:W2:Y:S03]  /*6f00*/  MUFU.EX2 R40, R9 ;  /* 0x0000000900287308 */ /* 0x000ea60000000800 */
[----:B------:R-:W-:Y:S01]  /*6f10*/  FADD.FTZ R0, R33, R0 ;  /* 0x0000000021007221 */ /* 0x000fe20000010000 */
[----:B------:R-:W-:Y:S01]  /*6f20*/  F2FP.BF16.PACK_AB R6, R29, R32 ;  /* 0x000000201d06723e */ /* 0x000fe200000010ff */
[----:B-1----:R-:W1:Y:S02]  /*6f30*/  LDSM.16.MT88.4 R36, [R221+0x9000] ;  /* 0x00900000dd24783b */ /* 0x002e640000004200 */
[----:B------:R-:W-:Y:S01]  /*6f40*/  FADD.FTZ R0, R41, R0 ;  /* 0x0000000029007221 */ /* 0x000fe20000010000 */
[C---:B----4-:R-:W-:Y:S01]  /*6f50*/  F2FP.BF16.PACK_AB R130, R35.reuse, R41 ;  /* 0x000000292382723e */ /* 0x050fe200000010ff */
[----:B------:R3:W4:Y:S01]  /*6f60*/  MUFU.EX2 R9, R10 ;  /* 0x0000000a00097308 */ /* 0x0007220000000800 */
[----:B------:R-:W-:Y:S01]  /*6f70*/  F2FP.BF16.PACK_AB R4, R26, R28 ;  /* 0x0000001c1a04723e */ /* 0x000fe200000010ff */
[----:B------:R-:W-:-:S02]  /*6f80*/  FADD.FTZ R0, R35, R0 ;  /* 0x0000000023007221 */ /* 0x000fc40000010000 */
[----:B------:R-:W5:Y:S01]  /*6f90*/  LDSM.16.MT88.4 R32, [R221+0x9800] ;  /* 0x00980000dd20783b */ /* 0x000f620000004200 */
[----:B--2---:R-:W-:-:S03]  /*6fa0*/  FADD.FTZ R2, R40, R2 ;  /* 0x0000000228027221 */ /* 0x004fc60000010000 */
[----:B------:R2:W2:Y:S01]  /*6fb0*/  MUFU.EX2 R7, R13 ;  /* 0x0000000d00077308 */ /* 0x0004a20000000800 */
[----:B------:R1:W-:Y:S01]  /*6fc0*/  STL [R1+0x1c], R0 ;  /* 0x00001c0001007387 */ /* 0x0003e20000100800 */
[----:B---3--:R-:W-:-:S06]  /*6fd0*/  F2FP.BF16.PACK_AB R10, R3, R27 ;  /* 0x0000001b030a723e */ /* 0x008fcc00000010ff */
[----:B------:R3:W1:Y:S01]  /*6fe0*/  MUFU.EX2 R5, R15 ;  /* 0x0000000f00057308 */ /* 0x0006620000000800 */
[----:B----4-:R-:W-:-:S04]  /*6ff0*/  FADD.FTZ R2, R9, R2 ;  /* 0x0000000209027221 */ /* 0x010fc80000010000 */
[----:B------:R-:W-:Y:S01]  /*7000*/  FADD.FTZ R2, R11, R2 ;  /* 0x000000020b027221 */ /* 0x000fe20000010000 */
[----:B--2---:R-:W-:Y:S02]  /*7010*/  F2FP.BF16.PACK_AB R13, R9, R40 ;  /* 0x00000028090d723e */ /* 0x004fe400000010ff */
[----:B------:R-:W2:Y:S01]  /*7020*/  MUFU.EX2 R3, R25 ;  /* 0x0000001900037308 */ /* 0x000ea20000000800 */
[C---:B---3--:R-:W-:Y:S01]  /*7030*/  F2FP.BF16.PACK_AB R15, R7.reuse, R11 ;  /* 0x0000000b070f723e */ /* 0x048fe200000010ff */
[----:B-1----:R-:W-:-:S06]  /*7040*/  FADD.FTZ R0, R7, R2 ;  /* 0x0000000207007221 */ /* 0x002fcc0000010000 */
[----:B------:R-:W-:Y:S01]  /*7050*/  MUFU.EX2 R26, R48 ;  /* 0x00000030001a7308 */ /* 0x000fe20000000800 */
[----:B------:R-:W-:Y:S01]  /*7060*/  HMMA.16816.F32.BF16 R28, R20, R36, RZ ;  /* 0x00000024141c723c */ /* 0x000fe200000418ff */
[----:B------:R-:W-:Y:S01]  /*7070*/  FADD.FTZ R0, R5, R0 ;  /* 0x0000000005007221 */ /* 0x000fe20000010000 */
[----:B--2---:R-:W-:-:S03]  /*7080*/  F2FP.BF16.PACK_AB R9, R3, R5 ;  /* 0x000000050309723e */ /* 0x004fc600000010ff */
[----:B------:R-:W-:Y:S02]  /*7090*/  FADD.FTZ R0, R3, R0 ;  /* 0x0000000003007221 */ /* 0x000fe40000010000 */
[----:B------:R-:W1:Y:S08]  /*70a0*/  MUFU.EX2 R7, R46 ;  /* 0x0000002e00077308 */ /* 0x000e700000000800 */
[----:B------:R-:W2:Y:S08]  /*70b0*/  MUFU.EX2 R5, R47 ;  /* 0x0000002f00057308 */ /* 0x000eb00000000800 */
[----:B------:R-:W3:Y:S01]  /*70c0*/  MUFU.EX2 R25, R49 ;  /* 0x0000003100197308 */ /* 0x000ee20000000800 */
[----:B-1----:R-:W-:Y:S01]  /*70d0*/  FADD.FTZ R0, R7, R0 ;  /* 0x0000000007007221 */ /* 0x002fe20000010000 */
[----:B-----5:R-:W-:Y:S06]  /*70e0*/  HMMA.16816.F32.BF16 R124, R16, R32, R28 ;  /* 0x00000020107c723c */ /* 0x020fec000004181c */
[----:B------:R-:W1:Y:S01]  /*70f0*/  MUFU.EX2 R32, R50 ;  /* 0x0000003200207308 */ /* 0x000e620000000800 */
[C---:B--2---:R-:W-:Y:S01]  /*7100*/  FADD.FTZ R0, R5.reuse, R0 ;  /* 0x0000000005007221 */ /* 0x044fe20000010000 */
[----:B------:R-:W-:Y:S01]  /*7110*/  HMMA.16816.F32.BF16 R28, R20, R38, RZ ;  /* 0x00000026141c723c */ /* 0x000fe200000418ff */
[----:B------:R-:W-:-:S02]  /*7120*/  F2FP.BF16.PACK_AB R11, R5, R7 ;  /* 0x00000007050b723e */ /* 0x000fc400000010ff */
[----:B------:R-:W-:-:S03]  /*7130*/  FADD.FTZ R0, R26, R0 ;  /* 0x000000001a007221 */ /* 0x000fc60000010000 */
[----:B------:R-:W2:Y:S01]  /*7140*/  MUFU.EX2 R27, R51 ;  /* 0x00000033001b7308 */ /* 0x000ea20000000800 */
[C---:B---3--:R-:W-:Y:S01]  /*7150*/  FADD.FTZ R0, R25.reuse, R0 ;  /* 0x0000000019007221 */ /* 0x048fe20000010000 */
[----:B------:R-:W-:-:S03]  /*7160*/  F2FP.BF16.PACK_AB R5, R25, R26 ;  /* 0x0000001a1905723e */ /* 0x000fc600000010ff */
[----:B-1----:R-:W-:-:S03]  /*7170*/  FADD.FTZ R0, R32, R0 ;  /* 0x0000000020007221 */ /* 0x002fc60000010000 */
[----:B------:R-:W1:Y:S01]  /*7180*/  MUFU.EX2 R3, R52 ;  /* 0x0000003400037308 */ /* 0x000e620000000800 */
[----:B--2---:R-:W-:-:S07]  /*7190*/  F2FP.BF16.PACK_AB R7, R27, R32 ;  /* 0x000000201b07723e */ /* 0x004fce00000010ff */
[----:B------:R-:W2:Y:S02]  /*71a0*/  MUFU.EX2 R2, R53 ;  /* 0x0000003500027308 */ /* 0x000ea40000000800 */
[----:B------:R-:W-:Y:S01]  /*71b0*/  HMMA.16816.F32.BF16 R116, R16, R34, R28 ;  /* 0x000000221074723c */ /* 0x000fe2000004181c */
[----:B------:R-:W3:Y:S01]  /*71c0*/  LDSM.16.MT88.4 R28, [R220+0x9000] ;  /* 0x00900000dc1c783b */ /* 0x000ee20000004200 */
[----:B------:R-:W-:-:S04]  /*71d0*/  FADD.FTZ R0, R27, R0 ;  /* 0x000000001b007221 */ /* 0x000fc80000010000 */
[----:B-1----:R-:W-:-:S04]  /*71e0*/  FADD.FTZ R0, R3, R0 ;  /* 0x0000000003007221 */ /* 0x002fc80000010000 */
[C---:B--2---:R-:W-:Y:S01]  /*71f0*/  FADD.FTZ R0, R2.reuse, R0 ;  /* 0x0000000002007221 */ /* 0x044fe20000010000 */
[----:B------:R-:W-:Y:S02]  /*7200*/  F2FP.BF16.PACK_AB R129, R2, R3 ;  /* 0x000000030281723e */ /* 0x000fe400000010ff */
[----:B------:R-:W1:Y:S08]  /*7210*/  MUFU.EX2 R3, R55 ;  /* 0x0000003700037308 */ /* 0x000e700000000800 */
[----:B------:R-:W2:Y:S01]  /*7220*/  MUFU.EX2 R2, R54 ;  /* 0x0000003600027308 */ /* 0x000ea20000000800 */
[----:B-1----:R-:W-:Y:S01]  /*7230*/  FADD.FTZ R0, R3, R0 ;  /* 0x0000000003007221 */ /* 0x002fe20000010000 */
[----:B---3--:R-:W-:Y:S03]  /*7240*/  HMMA.16816.F32.BF16 R32, R20, R28, RZ ;  /* 0x0000001c1420723c */ /* 0x008fe600000418ff */
[C---:B--2---:R-:W-:Y:S01]  /*7250*/  FADD.FTZ R0, R2.reuse, R0 ;  /* 0x0000000002007221 */ /* 0x044fe20000010000 */
[----:B------:R-:W-:-:S04]  /*7260*/  F2FP.BF16.PACK_AB R131, R2, R3 ;  /* 0x000000030283723e */ /* 0x000fc800000010ff */
[----:B------:R-:W-:Y:S01]  /*7270*/  STL [R1+0x2c], R0 ;  /* 0x00002c0001007387 */ /* 0x000fe20000100800 */
[----:B------:R-:W-:Y:S03]  /*7280*/  HMMA.16816.F32.BF16 R20, R20, R30, RZ ;  /* 0x0000001e1414723c */ /* 0x000fe600000418ff */
[----:B------:R-:W1:Y:S11]  /*7290*/  LDSM.16.MT88.4 R28, [R220+0x9800] ;  /* 0x00980000dc1c783b */ /* 0x000e760000004200 */
[----:B------:R-:W-:Y:S01]  /*72a0*/  @!UPT UIADD3 URZ, URZ, URZ, URZ ;  /* 0x0000003f3f3ff290 */ /* 0x000fe2000fffe03f */
[C---:B-1----:R-:W-:Y:S09]  /*72b0*/  HMMA.16816.F32.BF16 R100, R16.reuse, R28, R32 ;  /* 0x0000001c1064723c */ /* 0x042ff20000041820 */
        /* <DEDUP_REMOVED lines=43> */
[----:B------:R-:W1:Y:S11]  /*7570*/  LDSM.16.MT88.4 R16, [R221+0xa000] ;  /* 0x00a00000dd10783b */ /* 0x000e760000004200 */
[----:B------:R-:W-:Y:S04]  /*7580*/  @!UPT UIADD3 URZ, URZ, URZ, URZ ;  /* 0x0000003f3f3ff290 */ /* 0x000fe8000fffe03f */
[----:B------:R-:W-:Y:S02]  /*7590*/  MOV R25, R140 ;  /* 0x0000008c00197202 */ /* 0x000fe40000000f00 */
[----:B------:R-:W-:Y:S02]  /*75a0*/  MOV R3, R141 ;  /* 0x0000008d00037202 */ /* 0x000fe40000000f00 */
[----:B------:R-:W-:Y:S02]  /*75b0*/  MOV R2, R142 ;  /* 0x0000008e00027202 */ /* 0x000fe40000000f00 */
[----:B------:R-:W-:Y:S01]  /*75c0*/  MOV R0, R143 ;  /* 0x0000008f00007202 */ /* 0x000fe20000000f00 */
[C---:B-1----:R-:W-:Y:S08]  /*75d0*/  HMMA.16816.F32.BF16 R208, R12.reuse, R16, R124 ;  /* 0x000000100cd0723c */ /* 0x042ff0000004187c */
[C---:B------:R-:W-:Y:S01]  /*75e0*/  HMMA.16816.F32.BF16 R192, R12.reuse, R18, R116 ;  /* 0x000000120cc0723c */ /* 0x040fe20000041874 */
[----:B------:R-:W1:Y:S07]  /*75f0*/  LDSM.16.MT88.4 R16, [R220+0xa000] ;  /* 0x00a00000dc10783b */ /* 0x000e6e0000004200 */
[C---:B-1----:R-:W-:Y:S08]  /*7600*/  HMMA.16816.F32.BF16 R140, R12.reuse, R16, R100 ;  /* 0x000000100c8c723c */ /* 0x042ff00000041864 */
[----:B------:R-:W-:Y:S01]  /*7610*/  HMMA.16816.F32.BF16 R188, R12, R18, R44 ;  /* 0x000000120cbc723c */ /* 0x000fe2000004182c */
[----:B------:R-:W1:Y:S04]  /*7620*/  LDSM.16.MT88.4 R12, [R218+0x1800] ;  /* 0x00180000da0c783b */ /* 0x000e680000004200 */
[----:B------:R-:W2:Y:S11]  /*7630*/  LDSM.16.MT88.4 R16, [R219+0x1800] ;  /* 0x00180000db10783b */ /* 0x000eb60000004200 */
[----:B------:R-:W-:-:S02]  /*7640*/  MOV R101, R140 ;  /* 0x0000008c00657202 */ /* 0x000fc40000000f00 */
[----:B------:R-:W-:Y:S02]  /*7650*/  MOV R100, R141 ;  /* 0x0000008d00647202 */ /* 0x000fe40000000f00 */
[----:B------:R-:W-:Y:S02]  /*7660*/  MOV R27, R142 ;  /* 0x0000008e001b7202 */ /* 0x000fe40000000f00 */
[----:B------:R-:W-:Y:S01]  /*7670*/  MOV R26, R143 ;  /* 0x0000008f001a7202 */ /* 0x000fe20000000f00 */
        /* <DEDUP_REMOVED lines=8> */
[----:B------:R-:W-:Y:S01]  /*7700*/  HMMA.16816.F32.BF16 R176, R8, R14, R36 ;  /* 0x0000000e08b0723c */ /* 0x000fe20000041824 */
[----:B------:R-:W1:Y:S01]  /*7710*/  LDSM.16.MT88.4 R12, [R218+0x4800] ;  /* 0x00480000da0c783b */ /* 0x000e620000004200 */
[----:B------:R-:W-:-:S02]  /*7720*/  MOV R61, R3 ;  /* 0x00000003003d7202 */ /* 0x000fc40000000f00 */
[----:B------:R-:W-:Y:S02]  /*7730*/  MOV R62, R2 ;  /* 0x00000002003e7202 */ /* 0x000fe40000000f00 */
[----:B------:R-:W-:Y:S02]  /*7740*/  MOV R63, R0 ;  /* 0x00000000003f7202 */ /* 0x000fe40000000f00 */
[C---:B--2---:R-:W-:Y:S01]  /*7750*/  HMMA.16816.F32.BF16 R160, R8.reuse, R16, R92 ;  /* 0x0000001008a0723c */ /* 0x044fe2000004185c */
[----:B------:R-:W-:Y:S02]  /*7760*/  MOV R36, R101 ;  /* 0x0000006500247202 */ /* 0x000fe40000000f00 */
[----:B------:R-:W-:Y:S02]  /*7770*/  MOV R37, R100 ;  /* 0x0000006400257202 */ /* 0x000fe40000000f00 */
[----:B------:R-:W-:Y:S02]  /*7780*/  MOV R38, R27 ;  /* 0x0000001b00267202 */ /* 0x000fe40000000f00 */
[----:B------:R-:W-:Y:S01]  /*7790*/  MOV R39, R26 ;  /* 0x0000001a00277202 */ /* 0x000fe20000000f00 */
        /* <DEDUP_REMOVED lines=31> */
[----:B------:R-:W2:Y:S11]  /*7990*/  LDSM.16.MT88.4 R16, [R220+0xa800] ;  /* 0x00a80000dc10783b */ /* 0x000eb60000004200 */
[----:B------:R-:W-:Y:S04]  /*79a0*/  @!UPT UIADD3 URZ, URZ, URZ, URZ ;  /* 0x0000003f3f3ff290 */ /* 0x000fe8000fffe03f */
[----:B------:R-:W-:Y:S01]  /*79b0*/  IMAD.MOV.U32 R25, RZ, RZ, R60 ;  /* 0x000000ffff197224 */ /* 0x000fe200078e003c */
[----:B------:R-:W-:Y:S02]  /*79c0*/  MOV R3, R61 ;  /* 0x0000003d00037202 */ /* 0x000fe40000000f00 */
[----:B------:R-:W-:Y:S02]  /*79d0*/  MOV R2, R62 ;  /* 0x0000003e00027202 */ /* 0x000fe40000000f00 */
[----:B------:R-:W-:Y:S02]  /*79e0*/  MOV R0, R63 ;  /* 0x0000003f00007202 */ /* 0x000fe40000000f00 */
[C---:B-1----:R-:W-:Y:S08]  /*79f0*/  HMMA.16816.F32.BF16 R60, R8.reuse, R12, R208 ;  /* 0x0000000c083c723c */ /* 0x042ff000000418d0 */
[C---:B------:R-:W-:Y:S01]  /*7a00*/  HMMA.16816.F32.BF16 R48, R8.reuse, R14, R192 ;  /* 0x0000000e0830723c */ /* 0x040fe200000418c0 */
[----:B------:R-:W1:Y:S07]  /*7a10*/  LDSM.16.MT88.4 R12, [R218+0x2000] ;  /* 0x00200000da0c783b */ /* 0x000e6e0000004200 */
[C---:B--2---:R-:W-:Y:S08]  /*7a20*/  HMMA.16816.F32.BF16 R36, R8.reuse, R16, R36 ;  /* 0x000000100824723c */ /* 0x044ff00000041824 */
[----:B------:R-:W-:Y:S01]  /*7a30*/  HMMA.16816.F32.BF16 R20, R8, R18, R188 ;  /* 0x000000120814723c */ /* 0x000fe200000418bc */
[----:B------:R-:W2:Y:S04]  /*7a40*/  LDSM.16.MT88.4 R16, [R219+0x2000] ;  /* 0x00200000db10783b */ /* 0x000ea80000004200 */
[----:B------:R-:W3:Y:S03]  /*7a50*/  LDSM.16.MT88.4 R8, [R220+0x2000] ;  /* 0x00200000dc08783b */ /* 0x000ee60000004200 */
[C---:B-1----:R-:W-:Y:S08]  /*7a60*/  HMMA.16816.F32.BF16 R144, R4.reuse, R12, R172 ;  /* 0x0000000c0490723c */ /* 0x042ff000000418ac */
[C---:B------:R-:W-:Y:S01]  /*7a70*/  HMMA.16816.F32.BF16 R84, R4.reuse, R14, R152 ;  /* 0x0000000e0454723c */ /* 0x040fe20000041898 */
[----:B------:R-:W1:Y:S06]  /*7a80*/  LDSM.16.MT88.4 R12, [R221+0x2000] ;  /* 0x00200000dd0c783b */ /* 0x000e6c0000004200 */
[----:B------:R-:W-:Y:S01]  /*7a90*/  MOV R155, R0 ;  /* 0x00000000009b7202 */ /* 0x000fe20000000f00 */
[----:B--2---:R-:W-:Y:S01]  /*7aa0*/  HMMA.16816.F32.BF16 R172, R4, R16, R204 ;  /* 0x0000001004ac723c */ /* 0x004fe200000418cc */
[----:B------:R-:W-:-:S02]  /*7ab0*/  MOV R153, R3 ;  /* 0x0000000300997202 */ /* 0x000fc40000000f00 */
[----:B------:R-:W-:Y:S02]  /*7ac0*/  MOV R154, R2 ;  /* 0x00000002009a7202 */ /* 0x000fe40000000f00 */
[----:B------:R-:W-:-:S03]  /*7ad0*/  MOV R152, R25 ;  /* 0x0000001900987202 */ /* 0x000fc60000000f00 */
[C---:B------:R-:W-:Y:S01]  /*7ae0*/  HMMA.16816.F32.BF16 R88, R4.reuse, R18, R184 ;  /* 0x000000120458723c */ /* 0x040fe200000418b8 */
[----:B------:R-:W2:Y:S07]  /*7af0*/  LDSM.16.MT88.4 R16, [R218+0x5000] ;  /* 0x00500000da10783b */ /* 0x000eae0000004200 */
[C---:B---3--:R-:W-:Y:S01]  /*7b00*/  HMMA.16816.F32.BF16 R156, R4.reuse, R8, R160 ;  /* 0x00000008049c723c */ /* 0x048fe200000418a0 */
[----:B------:R-:W-:Y:S07]  /*7b10*/  LDSM.16.MT88.4 R160, [R221+0x2800] ;  /* 0x00280000dda0783b */ /* 0x000fee0000004200 */
[C---:B------:R-:W-:Y:S01]  /*7b20*/  HMMA.16816.F32.BF16 R96, R4.reuse, R10, R96 ;  /* 0x0000000a0460723c */ /* 0x040fe20000041860 */
[----:B------:R-:W3:Y:S07]  /*7b30*/  LDSM.16.MT88.4 R8, [R221+0x5000] ;  /* 0x00500000dd08783b */ /* 0x000eee0000004200 */
[C---:B-1----:R-:W-:Y:S08]  /*7b40*/  HMMA.16816.F32.BF16 R164, R4.reuse, R12, R180 ;  /* 0x0000000c04a4723c */ /* 0x042ff000000418b4 */
[C---:B------:R-:W-:Y:S01]  /*7b50*/  HMMA.16816.F32.BF16 R92, R4.reuse, R14, R176 ;  /* 0x0000000e045c723c */ /* 0x040fe200000418b0 */
[----:B------:R-:W1:Y:S04]  /*7b60*/  LDSM.16.MT88.4 R12, [R219+0x5000] ;  /* 0x00500000db0c783b */ /* 0x000e680000004200 */
[----:B------:R-:W-:Y:S03]  /*7b70*/  LDSM.16.MT88.4 R176, [R218+0x2800] ;  /* 0x00280000dab0783b */ /* 0x000fe60000004200 */
[C---:B--2---:R-:W-:Y:S08]  /*7b80*/  HMMA.16816.F32.BF16 R104, R4.reuse, R16, R200 ;  /* 0x000000100468723c */ /* 0x044ff000000418c8 */
[C---:B------:R-:W-:Y:S01]  /*7b90*/  HMMA.16816.F32.BF16 R200, R4.reuse, R18, R168 ;  /* 0x0000001204c8723c */ /* 0x040fe200000418a8 */
[----:B------:R-:W2:Y:S07]  /*7ba0*/  LDSM.16.MT88.4 R168, [R219+0x2800] ;  /* 0x00280000dba8783b */ /* 0x000eae0000004200 */
[C---:B---3--:R-:W-:Y:S01]  /*7bb0*/  HMMA.16816.F32.BF16 R112, R4.reuse, R8, R136 ;  /* 0x000000080470723c */ /* 0x048fe20000041888 */
[----:B------:R-:W-:Y:S07]  /*7bc0*/  LDSM.16.MT88.4 R136, [R219+0x5800] ;  /* 0x00580000db88783b */ /* 0x000fee0000004200 */
[----:B------:R-:W-:Y:S01]  /*7bd0*/  MOV R0, R107 ;  /* 0x0000006b00007202 */ /* 0x000fe20000000f00 */
[----:B------:R-:W-:Y:S01]  /*7be0*/  HMMA.16816.F32.BF16 R116, R4, R10, R116 ;  /* 0x0000000a0474723c */ /* 0x000fe20000041874 */
[----:B------:R-:W-:Y:S01]  /*7bf0*/  MOV R3, R105 ;  /* 0x0000006900037202 */ /* 0x000fe20000000f00 */
[----:B------:R-:W3:Y:S01]  /*7c00*/  LDSM.16.MT88.4 R8, [R219+0x8000] ;  /* 0x00800000db08783b */ /* 0x000ee20000004200 */
[----:B------:R-:W-:-:S02]  /*7c10*/  MOV R16, R104 ;  /* 0x0000006800107202 */ /* 0x000fc40000000f00 */
[----:B------:R-:W-:-:S03]  /*7c20*/  MOV R2, R106 ;  /* 0x0000006a00027202 */ /* 0x000fc60000000f00 */
[C---:B-1----:R-:W-:Y:S07]  /*7c30*/  HMMA.16816.F32.BF16 R192, R4.reuse, R12, R148 ;  /* 0x0000000c04c0723c */ /* 0x042fee0000041894 */
[----:B------:R-:W-:Y:S01]  /*7c40*/  MOV R151, R0 ;  /* 0x0000000000977202 */ /* 0x000fe20000000f00 */
[----:B------:R-:W-:Y:S01]  /*7c50*/  HMMA.16816.F32.BF16 R184, R4, R14, R140 ;  /* 0x0000000e04b8723c */ /* 0x000fe2000004188c */
[----:B------:R-:W4:Y:S01]  /*7c60*/  LDL R0, [R1+0x7c] ;  /* 0x00007c0001007983 */ /* 0x000f220000100800 */
[----:B------:R-:W-:-:S02]  /*7c70*/  MOV R149, R3 ;  /* 0x0000000300957202 */ /* 0x000fc40000000f00 */
[----:B------:R-:W-:Y:S01]  /*7c80*/  MOV R148, R16 ;  /* 0x0000001000947202 */ /* 0x000fe20000000f00 */
[----:B------:R-:W5:Y:S01]  /*7c90*/  LDL R3, [R1+0x34] ;  /* 0x0000340001037983 */ /* 0x000f620000100800 */
[----:B------:R-:W-:Y:S02]  /*7ca0*/  MOV R150, R2 ;  /* 0x0000000200967202 */ /* 0x000fe40000000f00 */
[C---:B--2---:R-:W-:Y:S01]  /*7cb0*/  HMMA.16816.F32.BF16 R172, R128.reuse, R168, R172 ;  /* 0x000000a880ac723c */ /* 0x044fe200000418ac */
[----:B------:R-:W1:Y:S04]  /*7cc0*/  LDSM.16.MT88.4 R16, [R220+0x5000] ;  /* 0x00500000dc10783b */ /* 0x000e680000004200 */
[----:B------:R-:W2:Y:S03]  /*7cd0*/  LDSM.16.MT88.4 R12, [R218+0x8000] ;  /* 0x00800000da0c783b */ /* 0x000ea60000004200 */
[C---:B------:R-:W-:Y:S01]  /*7ce0*/  HMMA.16816.F32.BF16 R168, R128.reuse, R170, R88 ;  /* 0x000000aa80a8723c */ /* 0x040fe20000041858 */
[----:B------:R-:W-:Y:S07]  /*7cf0*/  LDSM.16.MT88.4 R88, [R221+0x8800] ;  /* 0x00880000dd58783b */ /* 0x000fee0000004200 */
[----:B------:R-:W-:Y:S08]  /*7d00*/  HMMA.16816.F32.BF16 R180, R128, R176, R144 ;  /* 0x000000b080b4723c */ /* 0x000ff00000041890 */
[C---:B---3--:R-:W-:Y:S08]  /*7d10*/  HMMA.16816.F32.BF16 R188, R4.reuse, R8, R44 ;  /* 0x0000000804bc723c */ /* 0x048ff0000004182c */
[----:B------:R-:W-:Y:S01]  /*7d20*/  HMMA.16816.F32.BF16 R120, R4, R10, R32 ;  /* 0x0000000a0478723c */ /* 0x000fe20000041820 */
[----:B------:R-:W3:Y:S01]  /*7d30*/  LDSM.16.MT88.4 R8, [R218+0xb000] ;  /* 0x00b00000da08783b */ /* 0x000ee20000004200 */
[----:B------:R-:W-:-:S03]  /*7d40*/  MOV R2, c[0x0][0x2c4] ;  /* 0x0000b10000027a02 */ /* 0x000fc60000000f00 */
[----:B------:R-:W-:Y:S01]  /*7d50*/  LDSM.16.MT88.4 R144, [R218+0x5800] ;  /* 0x00580000da90783b */ /* 0x000fe20000004200 */
[----:B------:R-:W-:Y:S02]  /*7d60*/  IADD3 R252, R252, -0x2, RZ ;  /* 0xfffffffefcfc7810 */ /* 0x000fe40007ffe0ff */
[----:B------:R-:W-:Y:S08]  /*7d70*/  HMMA.16816.F32.BF16 R164, R128, R160, R164 ;  /* 0x000000a080a4723c */ /* 0x000ff000000418a4 */
[C---:B-1----:R-:W-:Y:S08]  /*7d80*/  HMMA.16816.F32.BF16 R124, R4.reuse, R16, R124 ;  /* 0x00000010047c723c */ /* 0x042ff0000004187c */
[C---:B------:R-:W-:Y:S01]  /*7d90*/  HMMA.16816.F32.BF16 R100, R4.reuse, R18, R100 ;  /* 0x000000120464723c */ /* 0x040fe20000041864 */
[----:B------:R-:W1:Y:S07]  /*7da0*/  LDSM.16.MT88.4 R16, [R221+0x8000] ;  /* 0x00800000dd10783b */ /* 0x000e6e0000004200 */
[C---:B--2---:R-:W-:Y:S01]  /*7db0*/  HMMA.16816.F32.BF16 R212, R4.reuse, R12, R80 ;  /* 0x0000000c04d4723c */ /* 0x044fe20000041850 */
[----:B------:R-:W-:Y:S07]  /*7dc0*/  LDSM.16.MT88.4 R80, [R219+0x8800] ;  /* 0x00880000db50783b */ /* 0x000fee0000004200 */
[C---:B------:R-:W-:Y:S01]  /*7dd0*/  HMMA.16816.F32.BF16 R196, R4.reuse, R14, R56 ;  /* 0x0000000e04c4723c */ /* 0x040fe20000041838 */
[----:B------:R-:W2:Y:S04]  /*7de0*/  LDSM.16.MT88.4 R12, [R220+0x8000] ;  /* 0x00800000dc0c783b */ /* 0x000ea80000004200 */
[----:B------:R-:W-:Y:S03]  /*7df0*/  LDSM.16.MT88.4 R56, [R221+0x5800] ;  /* 0x00580000dd38783b */ /* 0x000fe60000004200 */
[C---:B---3--:R-:W-:Y:S08]  /*7e00*/  HMMA.16816.F32.BF16 R208, R4.reuse, R8, R40 ;  /* 0x0000000804d0723c */ /* 0x048ff00000041828 */
[----:B------:R-:W-:Y:S01]  /*7e10*/  HMMA.16816.F32.BF16 R40, R4, R10, R28 ;  /* 0x0000000a0428723c */ /* 0x000fe2000004181c */
[----:B------:R-:W3:Y:S01]  /*7e20*/  LDSM.16.MT88.4 R8, [R220+0xb000] ;  /* 0x00b00000dc08783b */ /* 0x000ee20000004200 */
[----:B------:R-:W-:-:S06]  /*7e30*/  ISETP.NE.AND P1, PT, R2, 0x1, PT ;  /* 0x000000010200780c */ /* 0x000fcc0003f25270 */
[----:B------:R-:W-:Y:S08]  /*7e40*/  HMMA.16816.F32.BF16 R176, R128, R178, R84 ;  /* 0x000000b280b0723c */ /* 0x000ff00000041854 */
[C---:B-1----:R-:W-:Y:S08]  /*7e50*/  HMMA.16816.F32.BF16 R108, R4.reuse, R16, R76 ;  /* 0x00000010046c723c */ /* 0x042ff0000004184c */
[C---:B------:R-:W-:Y:S01]  /*7e60*/  HMMA.16816.F32.BF16 R104, R4.reuse, R18, R72 ;  /* 0x000000120468723c */ /* 0x040fe20000041848 */
[----:B------:R-:W1:Y:S04]  /*7e70*/  LDSM.16.MT88.4 R16, [R219+0xb000] ;  /* 0x00b00000db10783b */ /* 0x000e680000004200 */
[----:B------:R-:W-:Y:S03]  /*7e80*/  LDSM.16.MT88.4 R72, [R218+0x8800] ;  /* 0x00880000da48783b */ /* 0x000fe60000004200 */
[C---:B--2---:R-:W-:Y:S01]  /*7e90*/  HMMA.16816.F32.BF16 R44, R4.reuse, R12, R64 ;  /* 0x0000000c042c723c */ /* 0x044fe20000041840 */
[----:B------:R-:W-:Y:S07]  /*7ea0*/  LDSM.16.MT88.4 R64, [R220+0x5800] ;  /* 0x00580000dc40783b */ /* 0x000fee0000004200 */
[C---:B------:R-:W-:Y:S01]  /*7eb0*/  HMMA.16816.F32.BF16 R32, R4.reuse, R14, R52 ;  /* 0x0000000e0420723c */ /* 0x040fe20000041834 */
[----:B------:R-:W-:Y:S07]  /*7ec0*/  LDSM.16.MT88.4 R12, [R221+0xb000] ;  /* 0x00b00000dd0c783b */ /* 0x000fee0000004200 */
[C---:B---3--:R-:W-:Y:S08]  /*7ed0*/  HMMA.16816.F32.BF16 R36, R4.reuse, R8, R36 ;  /* 0x000000080424723c */ /* 0x048ff00000041824 */
[----:B------:R-:W-:Y:S08]  /*7ee0*/  HMMA.16816.F32.BF16 R20, R4, R10, R20 ;  /* 0x0000000a0414723c */ /* 0x000ff00000041814 */
[----:B------:R-:W-:Y:S08]  /*7ef0*/  HMMA.16816.F32.BF16 R160, R128, R162, R92 ;  /* 0x000000a280a0723c */ /* 0x000ff0000004185c */
[----:B-1----:R-:W-:Y:S01]  /*7f00*/  HMMA.16816.F32.BF16 R204, R4, R16, R152 ;  /* 0x0000001004cc723c */ /* 0x002fe20000041898 */
[----:B------:R-:W1:Y:S07]  /*7f10*/  LDSM.16.MT88.4 R152, [R220+0x2800] ;  /* 0x00280000dc98783b */ /* 0x000e6e0000004200 */
[C---:B------:R-:W-:Y:S08]  /*7f20*/  HMMA.16816.F32.BF16 R76, R128.reuse, R80, R188 ;  /* 0x00000050804c723c */ /* 0x040ff000000418bc */
[----:B------:R-:W-:Y:S08]  /*7f30*/  HMMA.16816.F32.BF16 R84, R128, R88, R108 ;  /* 0x000000588054723c */ /* 0x000ff0000004186c */
[----:B------:R-:W-:Y:S08]  /*7f40*/  HMMA.16816.F32.BF16 R28, R4, R18, R68 ;  /* 0x00000012041c723c */ /* 0x000ff00000041844 */
[C---:B------:R-:W-:Y:S01]  /*7f50*/  HMMA.16816.F32.BF16 R52, R128.reuse, R56, R112 ;  /* 0x000000388034723c */ /* 0x040fe20000041870 */
[----:B------:R-:W-:Y:S07]  /*7f60*/  LDSM.16.MT88.4 R112, [R219+0xb800] ;  /* 0x00b80000db70783b */ /* 0x000fee0000004200 */
[C---:B------:R-:W-:Y:S01]  /*7f70*/  HMMA.16816.F32.BF16 R80, R128.reuse, R82, R120 ;  /* 0x000000528050723c */ /* 0x040fe20000041878 */
[----:B------:R-:W-:Y:S07]  /*7f80*/  LDSM.16.MT88.4 R120, [R221+0xb800] ;  /* 0x00b80000dd78783b */ /* 0x000fee0000004200 */
[C---:B-1----:R-:W-:Y:S08]  /*7f90*/  HMMA.16816.F32.BF16 R156, R128.reuse, R152, R156 ;  /* 0x00000098809c723c */ /* 0x042ff0000004189c */
[C---:B------:R-:W-:Y:S01]  /*7fa0*/  HMMA.16816.F32.BF16 R152, R128.reuse, R154, R96 ;  /* 0x0000009a8098723c */ /* 0x040fe20000041860 */
[----:B------:R-:W1:Y:S07]  /*7fb0*/  LDSM.16.MT88.4 R96, [R220+0x8800] ;  /* 0x00880000dc60783b */ /* 0x000e6e0000004200 */
[----:B------:R-:W-:Y:S01]  /*7fc0*/  HMMA.16816.F32.BF16 R88, R128, R90, R104 ;  /* 0x0000005a8058723c */ /* 0x000fe20000041868 */
[----:B------:R-:W2:Y:S07]  /*7fd0*/  LDSM.16.MT88.4 R104, [R218+0xb800] ;  /* 0x00b80000da68783b */ /* 0x000eae0000004200 */
[C---:B------:R-:W-:Y:S08]  /*7fe0*/  HMMA.16816.F32.BF16 R16, R4.reuse, R12, R60 ;  /* 0x0000000c0410723c */ /* 0x040ff0000004183c */
[----:B------:R-:W-:Y:S01]  /*7ff0*/  HMMA.16816.F32.BF16 R48, R4, R14, R48 ;  /* 0x0000000e0430723c */ /* 0x000fe20000041830 */
[----:B------:R-:W3:Y:S07]  /*8000*/  LDSM.16.MT88.4 R4, [R220+0xb800] ;  /* 0x00b80000dc04783b */ /* 0x000eee0000004200 */
[C---:B------:R-:W-:Y:S08]  /*8010*/  HMMA.16816.F32.BF16 R60, R128.reuse, R64, R124 ;  /* 0x00000040803c723c */ /* 0x040ff0000004187c */
[----:B------:R-:W-:Y:S01]  /*8020*/  HMMA.16816.F32.BF16 R148, R128, R144, R148 ;  /* 0x000000908094723c */ /* 0x000fe20000041894 */
[----:B----4-:R-:W-:-:S05]  /*8030*/  @P1 IMAD.HI.U32 R2, R0, c[0x0][0x2c8], RZ ;  /* 0x0000b20000021a27 */ /* 0x010fca00078e00ff */
[----:B------:R-:W-:-:S04]  /*8040*/  @P1 SHF.R.U32.HI R0, RZ, c[0x0][0x2cc], R2 ;  /* 0x0000b300ff001a19 */ /* 0x000fc80000011602 */
[----:B------:R-:W-:-:S05]  /*8050*/  IADD3 R0, R0, -c[0x0][0x168], R250 ;  /* 0x80005a0000007a10 */ /* 0x000fca0007ffe0fa */
[----:B------:R-:W-:-:S05]  /*8060*/  IMAD.HI R0, R0, 0x2aaaaaab, RZ ;  /* 0x2aaaaaab00007827 */ /* 0x000fca00078e02ff */
[----:B------:R-:W-:-:S04]  /*8070*/  SHF.R.U32.HI R2, RZ, 0x1f, R0 ;  /* 0x0000001fff027819 */ /* 0x000fc80000011600 */
[----:B------:R-:W-:-:S04]  /*8080*/  LEA.HI.SX32 R0, R0, R2, 0x1c ;  /* 0x0000000200007211 */ /* 0x000fc800078fe2ff */
[----:B-----5:R-:W-:-:S05]  /*8090*/  IMNMX R3, R3, R0, !PT ;  /* 0x0000000003037217 */ /* 0x020fca0007800200 */
[----:B------:R4:W-:Y:S01]  /*80a0*/  STL [R1+0x38], R3 ;  /* 0x0000380301007387 */ /* 0x0009e20000100800 */
[----:B------:R-:W-:Y:S01]  /*80b0*/  ISETP.GE.AND P0, PT, R252, R3, PT ;  /* 0x00000003fc00720c */ /* 0x000fe20003f06270 */
[C---:B------:R-:W-:Y:S08]  /*80c0*/  HMMA.16816.F32.BF16 R56, R128.reuse, R58, R116 ;  /* 0x0000003a8038723c */ /* 0x040ff00000041874 */
[C---:B------:R-:W-:Y:S08]  /*80d0*/  HMMA.16816.F32.BF16 R64, R128.reuse, R66, R100 ;  /* 0x000000428040723c */ /* 0x040ff00000041864 */
[C---:B------:R-:W-:Y:S08]  /*80e0*/  HMMA.16816.F32.BF16 R140, R128.reuse, R136, R192 ;  /* 0x00000088808c723c */ /* 0x040ff000000418c0 */
[C---:B------:R-:W-:Y:S08]  /*80f0*/  HMMA.16816.F32.BF16 R68, R128.reuse, R72, R212 ;  /* 0x000000488044723c */ /* 0x040ff000000418d4 */
[C---:B-1----:R-:W-:Y:S08]  /*8100*/  HMMA.16816.F32.BF16 R92, R128.reuse, R96, R44 ;  /* 0x00000060805c723c */ /* 0x042ff0000004182c */
[C---:B--2---:R-:W-:Y:S08]  /*8110*/  HMMA.16816.F32.BF16 R100, R128.reuse, R104, R208 ;  /* 0x000000688064723c */ /* 0x044ff000000418d0 */
[C---:B------:R-:W-:Y:S08]  /*8120*/  HMMA.16816.F32.BF16 R108, R128.reuse, R112, R204 ;  /* 0x00000070806c723c */ /* 0x040ff000000418cc */
        /* <DEDUP_REMOVED lines=8> */
[C---:B---3--:R-:W-:Y:S08]  /*81b0*/  HMMA.16816.F32.BF16 R124, R128.reuse, R4, R36 ;  /* 0x00000004807c723c */ /* 0x048ff00000041824 */
[----:B------:R-:W-:Y:S01]  /*81c0*/  HMMA.16816.F32.BF16 R128, R128, R6, R20 ;  /* 0x000000068080723c */ /* 0x000fe20000041814 */
[----:B------:R-:W-:Y:S02]  /*81d0*/  @!UPT UIADD3 URZ, URZ, URZ, URZ ;  /* 0x0000003f3f3ff290 */ /* 0x000fe4000fffe03f */
[----:B------:R-:W-:Y:S11]  /*81e0*/  @!P0 BRA `(.L_x_2698) ;  /* 0x00005ba000008947 */ /* 0x000ff60003800000 */
[----:B----4-:R1:W-:Y:S01]  /*81f0*/  STL [R1+0x18], R252 ;  /* 0x000018fc01007387 */ /* 0x0103e20000100800 */
[----:B------:R-:W-:-:S02]  /*8200*/  MOV R134, R24 ;  /* 0x0000001800867202 */ /* 0x000fc40000000f00 */
[----:B------:R-:W-:-:S07]  /*8210*/  MOV R133, R132 ;  /* 0x0000008400857202 */ /* 0x000fce0000000f00 */
.L_x_2709:
[----:B------:R-:W2:Y:S01]  /*8220*/  LDL R2, [R1+0x18] ;  /* 0x0000180001027983 */ /* 0x000ea20000100800 */
[----:B------:R-:W-:Y:S04]  /*8230*/  DEPBAR.LE SB0, 0x0 ;  /* 0x000080000000791a */ /* 0x000fe80000000000 */
[----:B------:R-:W2:Y:S01]  /*8240*/  LDL R0, [R1+0x34] ;  /* 0x0000340001007983 */ /* 0x000ea20000100800 */
[----:B------:R-:W-:Y:S01]  /*8250*/  WARPSYNC 0xffffffff ;  /* 0xffffffff00007948 */ /* 0x000fe20003800000 */
[----:B------:R-:W-:Y:S02]  /*8260*/  BSSY B0, `(.L_x_2699) ;  /* 0x000007c000007945 */ /* 0x000fe40003800000 */
[----:B------:R-:W-:Y:S06]  /*8270*/  BAR.SYNC.DEFER_BLOCKING 0x0 ;  /* 0x0000000000007b1d */ /* 0x000fec0000010000 */
[----:B------:R3:W4:Y:S04]  /*8280*/  LDSM.16.M88.4 R48, [R222] ;  /* 0x00000000de30783b */ /* 0x0007280000000200 */
[----:B------:R3:W1:Y:S04]  /*8290*/  LDSM.16.M88.4 R8, [R135] ;  /* 0x000000008708783b */ /* 0x0006680000000200 */
[----:B------:R3:W1:Y:S04]  /*82a0*/  LDSM.16.M88.4 R16, [R135+0x800] ;  /* 0x000800008710783b */ /* 0x0006680000000200 */
[----:B------:R3:W1:Y:S04]  /*82b0*/  LDSM.16.M88.4 R24, [R135+0x1000] ;  /* 0x001000008718783b */ /* 0x0006680000000200 */
[----:B------:R3:W1:Y:S04]  /*82c0*/  LDSM.16.M88.4 R32, [R135+0x1800] ;  /* 0x001800008720783b */ /* 0x0006680000000200 */
[----:B------:R3:W1:Y:S04]  /*82d0*/  LDSM.16.M88.4 R40, [R135+0x2000] ;  /* 0x002000008728783b */ /* 0x0006680000000200 */
[----:B------:R3:W1:Y:S04]  /*82e0*/  LDSM.16.M88.4 R184, [R135+0x2800] ;  /* 0x0028000087b8783b */ /* 0x0006680000000200 */
[----:B------:R3:W1:Y:S04]  /*82f0*/  LDSM.16.M88.4 R188, [R223] ;  /* 0x00000000dfbc783b */ /* 0x0006680000000200 */
[----:B------:R3:W1:Y:S04]  /*8300*/  LDSM.16.M88.4 R192, [R226] ;  /* 0x00000000e2c0783b */ /* 0x0006680000000200 */
[----:B------:R3:W1:Y:S04]  /*8310*/  LDSM.16.M88.4 R196, [R245] ;  /* 0x00000000f5c4783b */ /* 0x0006680000000200 */
[----:B------:R3:W1:Y:S04]  /*8320*/  LDSM.16.M88.4 R200, [R246] ;  /* 0x00000000f6c8783b */ /* 0x0006680000000200 */
[----:B------:R3:W1:Y:S04]  /*8330*/  LDSM.16.M88.4 R204, [R247] ;  /* 0x00000000f7cc783b */ /* 0x0006680000000200 */
[----:B------:R3:W1:Y:S04]  /*8340*/  LDSM.16.M88.4 R208, [R248] ;  /* 0x00000000f8d0783b */ /* 0x0006680000000200 */
[----:B------:R3:W1:Y:S01]  /*8350*/  LDSM.16.M88.4 R212, [R249] ;  /* 0x00000000f9d4783b */ /* 0x0006620000000200 */
[----:B--2---:R-:W-:Y:S11]  /*8360*/  ISETP.GT.AND P0, PT, R0, R2, PT ;  /* 0x000000020000720c */ /* 0x004ff60003f04270 */
[----:B------:R-:W-:Y:S02]  /*8370*/  @!UPT UIADD3 URZ, URZ, URZ, URZ ;  /* 0x0000003f3f3ff290 */ /* 0x000fe4000fffe03f */
[----:B------:R-:W-:-:S05]  /*8380*/  @P0 BRA `(.L_x_2700) ;  /* 0x0000069000000947 */ /* 0x000fca0003800000 */
[----:B-1-34-:R-:W2:Y:S04]  /*8390*/  LDL R4, [R1+0x14] ;  /* 0x0000140001047983 */ /* 0x01aea80000100800 */
[----:B------:R-:W3:Y:S04]  /*83a0*/  LDL R5, [R1+0x10] ;  /* 0x0000100001057983 */ /* 0x000ee80000100800 */
[----:B------:R-:W4:Y:S04]  /*83b0*/  LDL.64 R28, [R1+0x58] ;  /* 0x00005800011c7983 */ /* 0x000f280000100a00 */
[----:B------:R-:W5:Y:S04]  /*83c0*/  LDL R6, [R1+0x64] ;  /* 0x0000640001067983 */ /* 0x000f680000100800 */
[----:B------:R-:W4:Y:S04]  /*83d0*/  LDL R14, [R1+0x100] ;  /* 0x00010000010e7983 */ /* 0x000f280000100800 */
[----:B------:R-:W4:Y:S04]  /*83e0*/  LDL R22, [R1+0x20] ;  /* 0x0000200001167983 */ /* 0x000f280000100800 */
[----:B------:R-:W5:Y:S04]  /*83f0*/  LDL R13, [R1+0x104] ;  /* 0x00010400010d7983 */ /* 0x000f680000100800 */
[----:B------:R-:W5:Y:S04]  /*8400*/  LDL R21, [R1+0x24] ;  /* 0x0000240001157983 */ /* 0x000f680000100800 */
[----:B------:R-:W5:Y:S04]  /*8410*/  LDL R12, [R1+0x108] ;  /* 0x00010800010c7983 */ /* 0x000f680000100800 */
[----:B------:R-:W5:Y:S04]  /*8420*/  LDL R20, [R1+0x28] ;  /* 0x0000280001147983 */ /* 0x000f680000100800 */
[----:B------:R-:W5:Y:S04]  /*8430*/  LDL R7, [R1+0x10c] ;  /* 0x00010c0001077983 */ /* 0x000f680000100800 */
[----:B------:R-:W5:Y:S01]  /*8440*/  LDL R15, [R1+0xc] ;  /* 0x00000c00010f7983 */ /* 0x000f620000100800 */
[----:B--2---:R-:W-:Y:S01]  /*8450*/  SHF.R.S32.HI R0, RZ, 0x1f, R4 ;  /* 0x0000001fff007819 */ /* 0x004fe20000011404 */
[----:B------:R-:W-:Y:S04]  /*8460*/  IMAD.WIDE.U32 R2, R4, c[0x0][0x208], RZ ;  /* 0x0000820004027a25 */ /* 0x000fe800078e00ff */
[----:B------:R-:W-:Y:S04]  /*8470*/  IMAD R0, R0, c[0x0][0x208], RZ ;  /* 0x0000820000007a24 */ /* 0x000fe800078e02ff */
[----:B------:R-:W-:Y:S01]  /*8480*/  IMAD R0, R4, c[0x0][0x20c], R0 ;  /* 0x0000830004007a24 */ /* 0x000fe200078e0200 */
[----:B---3--:R-:W-:Y:S03]  /*8490*/  SHF.R.S32.HI R4, RZ, 0x1f, R5 ;  /* 0x0000001fff047819 */ /* 0x008fe60000011405 */
[----:B------:R-:W-:Y:S02]  /*84a0*/  IMAD.IADD R3, R3, 0x1, R0 ;  /* 0x0000000103037824 */ /* 0x000fe400078e0200 */
[----:B------:R-:W-:Y:S02]  /*84b0*/  IMAD R0, R4, c[0x0][0x218], RZ ;  /* 0x0000860004007a24 */ /* 0x000fe400078e02ff */
[C---:B------:R-:W-:Y:S01]  /*84c0*/  IMAD.WIDE.U32 R2, R5.reuse, c[0x0][0x218], R2 ;  /* 0x0000860005027a25 */ /* 0x040fe200078e0002 */
[----:B----4-:R-:W-:Y:S03]  /*84d0*/  SHF.L.U64.HI R14, R22, 0x1, R14 ;  /* 0x00000001160e7819 */ /* 0x010fe6000001020e */
[----:B------:R-:W-:Y:S01]  /*84e0*/  IMAD R0, R5, c[0x0][0x21c], R0 ;  /* 0x0000870005007a24 */ /* 0x000fe200078e0200 */
[----:B------:R-:W-:Y:S01]  /*84f0*/  IADD3 R5, P0, R28, R2, RZ ;  /* 0x000000021c057210 */ /* 0x000fe20007f1e0ff */
[----:B------:R-:W-:Y:S03]  /*8500*/  IMAD.SHL.U32 R36, R22, 0x2, RZ ;  /* 0x0000000216247824 */ /* 0x000fe600078e00ff */
[----:B-----5:R-:W-:Y:S02]  /*8510*/  IADD3.X R0, R6, R3, R0, P0, !PT ;  /* 0x0000000306007210 */ /* 0x020fe400007fe400 */
[----:B------:R-:W-:Y:S02]  /*8520*/  LEA R6, P0, R5, c[0x0][0x1f8], 0x1 ;  /* 0x00007e0005067a11 */ /* 0x000fe400078008ff */
        /* <DEDUP_REMOVED lines=8> */
[----:B------:R1:W2:Y:S02]  /*85b0*/  SHFL.IDX PT, R4, R5, RZ, 0x181f ;  /* 0x00181fff05047589 */ /* 0x0002a400000e0000 */
.L_x_2742:
[----:B------:R-:W-:-:S05]  /*85c0*/  BRA.DIV ~URZ, `(.L_x_2702) ;  /* 0x0000e5a27f007947 */ /* 0x000fca000b800000 */
[----:B------:R-:W3:Y:S04]  /*85d0*/  LDL R20, [R1+0xc] ;  /* 0x00000c0001147983 */ /* 0x000ee80000100800 */
[----:B------:R-:W4:Y:S04]  /*85e0*/  LDL R38, [R1+0x28] ;  /* 0x0000280001267983 */ /* 0x000f280000100800 */
[----:B------:R-:W5:Y:S04]  /*85f0*/  LDL R2, [R1+0x24] ;  /* 0x0000240001027983 */ /* 0x000f680000100800 */
[----:B--2---:R-:W2:Y:S04]  /*8600*/  LDL R37, [R1+0x20] ;  /* 0x0000200001257983 */ /* 0x004ea80000100800 */
[----:B------:R-:W1:Y:S04]  /*8610*/  SHFL.IDX PT, R3, R6, RZ, 0x181f ;  /* 0x00181fff06037589 */ /* 0x000e6800000e0000 */
[----:B------:R-:W1:Y:S01]  /*8620*/  SHFL.IDX PT, R0, R6, 0x1, 0x181f ;  /* 0x00381f0006007f89 */ /* 0x000e6200000e0000 */
[----:B--2---:R-:W-:Y:S02]  /*8630*/  ISETP.GE.AND P1, PT, R37, c[0x0][0x1d4], PT ;  /* 0x0000750025007a0c */ /* 0x004fe40003f26270 */
[----:B---3--:R-:W-:Y:S02]  /*8640*/  ISETP.GE.AND P4, PT, R20, c[0x0][0x1d4], PT ;  /* 0x0000750014007a0c */ /* 0x008fe40003f86270 */
[C---:B-1----:R-:W-:Y:S02]  /*8650*/  IADD3 R20, P0, R3.reuse, R29, RZ ;  /* 0x0000001d03147210 */ /* 0x042fe40007f1e0ff */
[----:B----4-:R-:W-:Y:S02]  /*8660*/  ISETP.GE.AND P3, PT, R38, c[0x0][0x1d4], PT ;  /* 0x0000750026007a0c */ /* 0x010fe40003f66270 */
[----:B-----5:R-:W-:Y:S01]  /*8670*/  ISETP.GE.AND P2, PT, R2, c[0x0][0x1d4], PT ;  /* 0x0000750002007a0c */ /* 0x020fe20003f46270 */
[C---:B------:R-:W-:Y:S01]  /*8680*/  IMAD.X R21, R4.reuse, 0x1, R7, P0 ;  /* 0x0000000104157824 */ /* 0x040fe200000e0607 */
[----:B------:R-:W1:Y:S01]  /*8690*/  SHFL.IDX PT, R2, R5, 0x1, 0x181f ;  /* 0x00381f0005027f89 */ /* 0x000e6200000e0000 */
[C---:B------:R-:W-:Y:S02]  /*86a0*/  IADD3 R22, P0, R3.reuse, R30, RZ ;  /* 0x0000001e03167210 */ /* 0x040fe40007f1e0ff */
[----:B------:R-:W-:Y:S02]  /*86b0*/  SEL R15, RZ, 0x10, P4 ;  /* 0x00000010ff0f7807 */ /* 0x000fe40002000000 */
[----:B------:R2:W-:Y:S01]  /*86c0*/  LDGSTS.E.BYPASS.LTC128B.128 [R251+0x100], [R20.64], !P4 ;  /* 0x0010000014fb7fae */ /* 0x0005e2000e101d46 */
[C---:B------:R-:W-:Y:S01]  /*86d0*/  IMAD.X R23, R4.reuse, 0x1, R12, P0 ;  /* 0x0000000104177824 */ /* 0x040fe200000e060c */
[----:B------:R-:W-:Y:S04]  /*86e0*/  SEL R28, RZ, 0x10, P3 ;  /* 0x00000010ff1c7807 */ /* 0x000fe80001800000 */
[----:B------:R3:W-:Y:S01]  /*86f0*/  LDGSTS.E.BYPASS.LTC128B.128 [R251+0x3100], [R22.64], !P3 ;  /* 0x0310000016fb7fae */ /* 0x0007e2000d901d46 */
[C---:B--2---:R-:W-:Y:S05]  /*8700*/  IADD3 R20, P0, R3.reuse, R31, RZ ;  /* 0x0000001f03147210 */ /* 0x044fea0007f1e0ff */
[C---:B------:R-:W-:Y:S01]  /*8710*/  IMAD.X R21, R4.reuse, 0x1, R13, P0 ;  /* 0x0000000104157824 */ /* 0x040fe200000e060d */
[----:B---3--:R-:W-:Y:S04]  /*8720*/  IADD3 R22, P0, R3, R36, RZ ;  /* 0x0000002403167210 */ /* 0x008fe80007f1e0ff */
[----:B------:R2:W-:Y:S01]  /*8730*/  LDGSTS.E.BYPASS.LTC128B.128 [R251+0x6100], [R20.64], !P2 ;  /* 0x0610000014fb7fae */ /* 0x0005e2000d101d46 */
[----:B------:R-:W-:Y:S03]  /*8740*/  IMAD.X R23, R4, 0x1, R14, P0 ;  /* 0x0000000104177824 */ /* 0x000fe600000e060e */
[----:B------:R3:W4:Y:S04]  /*8750*/  SHFL.IDX PT, R4, R5, 0x2, 0x181f ;  /* 0x00581f0005047f89 */ /* 0x00072800000e0000 */
[----:B------:R5:W-:Y:S01]  /*8760*/  LDGSTS.E.BYPASS.LTC128B.128 [R251+0x9100], [R22.64], !P1 ;  /* 0x0910000016fb7fae */ /* 0x000be2000c901d46 */
[----:B--2---:R-:W-:Y:S05]  /*8770*/  IADD3 R20, P0, R0, R29, RZ ;  /* 0x0000001d00147210 */ /* 0x004fea0007f1e0ff */
[----:B-1----:R-:W-:Y:S05]  /*8780*/  IMAD.X R21, R2, 0x1, R7, P0 ;  /* 0x0000000102157824 */ /* 0x002fea00000e0607 */
[----:B------:R1:W-:Y:S02]  /*8790*/  LDGSTS.E.BYPASS.LTC128B.128 [R251+0x1100], [R20.64], !P4 ;  /* 0x0110000014fb7fae */ /* 0x0003e4000e101d46 */
[----:B-1----:R-:W-:Y:S05]  /*87a0*/  IADD3 R20, P0, R0, R30, RZ ;  /* 0x0000001e00147210 */ /* 0x002fea0007f1e0ff */
[----:B------:R-:W-:Y:S01]  /*87b0*/  IMAD.X R21, R2, 0x1, R12, P0 ;  /* 0x0000000102157824 */ /* 0x000fe200000e060c */
[----:B-----5:R-:W-:Y:S04]  /*87c0*/  IADD3 R22, P0, R0, R31, RZ ;  /* 0x0000001f00167210 */ /* 0x020fe80007f1e0ff */
[----:B------:R1:W-:Y:S01]  /*87d0*/  LDGSTS.E.BYPASS.LTC128B.128 [R251+0x4100], [R20.64], !P3 ;  /* 0x0410000014fb7fae */ /* 0x0003e2000d901d46 */
[----:B------:R-:W-:Y:S05]  /*87e0*/  IMAD.X R23, R2, 0x1, R13, P0 ;  /* 0x0000000102177824 */ /* 0x000fea00000e060d */
[----:B------:R2:W-:Y:S01]  /*87f0*/  LDGSTS.E.BYPASS.LTC128B.128 [R251+0x7100], [R22.64], !P2 ;  /* 0x0710000016fb7fae */ /* 0x0005e2000d101d46 */
[----:B-1----:R-:W-:Y:S03]  /*8800*/  IADD3 R20, P0, R0, R36, RZ ;  /* 0x0000002400147210 */ /* 0x002fe60007f1e0ff */
[----:B------:R3:W1:Y:S02]  /*8810*/  SHFL.IDX PT, R0, R6, 0x2, 0x181f ;  /* 0x00581f0006007f89 */ /* 0x00066400000e0000 */
[----:B------:R-:W-:Y:S01]  /*8820*/  IMAD.X R21, R2, 0x1, R14, P0 ;  /* 0x0000000102157824 */ /* 0x000fe200000e060e */
[----:B--2---:R-:W-:Y:S02]  /*8830*/  SEL R23, RZ, 0x10, P2 ;  /* 0x00000010ff177807 */ /* 0x004fe40001000000 */
[----:B------:R-:W-:Y:S02]  /*8840*/  SEL R22, RZ, 0x10, P1 ;  /* 0x00000010ff167807 */ /* 0x000fe40000800000 */
[----:B------:R3:W-:Y:S04]  /*8850*/  LDGSTS.E.BYPASS.LTC128B.128 [R251+0xa100], [R20.64], !P1 ;  /* 0x0a10000014fb7fae */ /* 0x0007e8000c901d46 */
.L_x_2743:
[C---:B----4-:R-:W-:Y:S02]  /*8860*/  ISETP.NE.U32.AND P2, PT, R15.reuse, RZ, PT ;  /* 0x000000ff0f00720c */ /* 0x050fe40003f45070 */
[----:B------:R-:W-:Y:S02]  /*8870*/  IADD3 R15, -R15, 0x10, RZ ;  /* 0x000000100f0f7810 */ /* 0x000fe40007ffe1ff */
[----:B---3--:R-:W-:Y:S02]  /*8880*/  IADD3 R6, -R23, 0x10, RZ ;  /* 0x0000001017067810 */ /* 0x008fe40007ffe1ff */
[----:B------:R-:W-:Y:S02]  /*8890*/  LOP3.LUT R15, R15, 0xf, RZ, 0xc0, !PT ;  /* 0x0000000f0f0f7812 */ /* 0x000fe400078ec0ff */
[----:B------:R-:W-:Y:S02]  /*88a0*/  IADD3 R20, -R28, 0x10, RZ ;  /* 0x000000101c147810 */ /* 0x000fe40007ffe1ff */
[----:B-1----:R-:W-:Y:S02]  /*88b0*/  IADD3 R2, P1, P0, R15, R0, R29 ;  /* 0x000000000f027210 */ /* 0x002fe4000783e01d */
[----:B------:R-:W-:Y:S02]  /*88c0*/  LOP3.LUT R6, R6, 0xf, RZ, 0xc0, !PT ;  /* 0x0000000f06067812 */ /* 0x000fe400078ec0ff */
[----:B------:R-:W-:Y:S02]  /*88d0*/  IADD3.X R3, RZ, R4, R7, P1, P0 ;  /* 0x00000004ff037210 */ /* 0x000fe40000fe0407 */
[----:B------:R-:W-:Y:S03]  /*88e0*/  LOP3.LUT R20, R20, 0xf, RZ, 0xc0, !PT ;  /* 0x0000000f14147812 */ /* 0x000fe600078ec0ff */
[----:B------:R-:W-:Y:S01]  /*88f0*/  @!PT LDS RZ, [RZ] ;  /* 0x00000000fffff984 */ /* 0x000fe20000000800 */
[----:B------:R-:W-:Y:S01]  /*8900*/  @!PT LDS RZ, [RZ] ;  /* 0x00000000fffff984 */ /* 0x000fe20000000800 */
[----:B------:R-:W-:Y:S01]  /*8910*/  @!PT LDS RZ, [RZ] ;  /* 0x00000000fffff984 */ /* 0x000fe20000000800 */
[----:B------:R1:W-:Y:S01]  /*8920*/  LDGSTS.E.BYPASS.LTC128B.128.ZFILL [R251+0x2100], [R2.64], P2 ;  /* 0x0210000002fb7fae */ /* 0x0003e20009141d46 */
[-C--:B------:R-:W-:Y:S02]  /*8930*/  IADD3 R6, P3, P2, R6, R0.reuse, R31 ;  /* 0x0000000006067210 */ /* 0x080fe40007a7e01f */
[----:B------:R-:W-:Y:S02]  /*8940*/  IADD3 R20, P1, P0, R20, R0, R30 ;  /* 0x0000000014147210 */ /* 0x000fe4000783e01e */
[-C--:B------:R-:W-:Y:S02]  /*8950*/  IADD3.X R7, RZ, R4.reuse, R13, P3, P2 ;  /* 0x00000004ff077210 */ /* 0x080fe40001fe440d */
[----:B------:R-:W-:Y:S02]  /*8960*/  ISETP.NE.U32.AND P3, PT, R28, RZ, PT ;  /* 0x000000ff1c00720c */ /* 0x000fe40003f65070 */
[----:B------:R-:W-:Y:S02]  /*8970*/  IADD3.X R21, RZ, R4, R12, P1, P0 ;  /* 0x00000004ff157210 */ /* 0x000fe40000fe040c */
[----:B------:R-:W-:Y:S09]  /*8980*/  ISETP.NE.U32.AND P2, PT, R23, RZ, PT ;  /* 0x000000ff1700720c */ /* 0x000ff20003f45070 */
        /* <DEDUP_REMOVED lines=9> */
.L_x_2700:
[----:B-1-34-:R-:W-:Y:S05]  /*8a20*/  BSYNC B0 ;  /* 0x0000000000007941 */ /* 0x01afea0003800000 */
.L_x_2699:
[----:B------:R-:W0:Y:S01]  /*8a30*/  LDGDEPBAR ;  /* 0x00000000000079af */ /* 0x000e220000000000 */
[----:B------:R-:W-:Y:S01]  /*8a40*/  WARPSYNC 0xffffffff ;  /* 0xffffffff00007948 */ /* 0x000fe20003800000 */
[C---:B--2---:R-:W-:Y:S01]  /*8a50*/  HMMA.16816.F32.BF16 R4, R48.reuse, R8, RZ ;  /* 0x000000083004723c */ /* 0x044fe200000418ff */
[----:B------:R-:W-:Y:S07]  /*8a60*/  BSSY B0, `(.L_x_2703) ;  /* 0x0000210000007945 */ /* 0x000fee0003800000 */
        /* <DEDUP_REMOVED lines=29> */
[----:B------:R-:W5:Y:S07]  /*8c40*/  LDSM.16.M88.4 R188, [R217+0x2000] ;  /* 0x00200000d9bc783b */ /* 0x000f6e0000000200 */
        /* <DEDUP_REMOVED lines=8> */
[----:B------:R-:W-:Y:S07]  /*8cd0*/  LDSM.16.M88.4 R200, [R216+-0x8000] ;  /* 0xff800000d8c8783b */ /* 0x000fee0000000200 */
[C---:B----4-:R-:W-:Y:S08]  /*8ce0*/  HMMA.16816.F32.BF16 R28, R184.reuse, R204, R28 ;  /* 0x000000ccb81c723c */ /* 0x050ff0000004181c */
[C---:B------:R-:W-:Y:S01]  /*8cf0*/  HMMA.16816.F32.BF16 R32, R184.reuse, R206, R32 ;  /* 0x000000ceb820723c */ /* 0x040fe20000041820 */
[----:B------:R-:W-:Y:S07]  /*8d00*/  LDSM.16.M88.4 R204, [R216+-0x7800] ;  /* 0xff880000d8cc783b */ /* 0x000fee0000000200 */
[C---:B-----5:R-:W-:Y:S08]  /*8d10*/  HMMA.16816.F32.BF16 R36, R184.reuse, R188, R36 ;  /* 0x000000bcb824723c */ /* 0x060ff00000041824 */
        /* <DEDUP_REMOVED lines=42> */
[----:B------:R-:W2:Y:S08]  /*8fc0*/  LDSM.16.M88.4 R184, [R231] ;  /* 0x00000000e7b8783b */ /* 0x000eb00000000200 */
[----:B------:R-:W3:Y:S01]  /*8fd0*/  LDSM.16.M88.4 R208, [R232] ;  /* 0x00000000e8d0783b */ /* 0x000ee20000000200 */
        /* <DEDUP_REMOVED lines=113> */
[----:B------:R-:W-:Y:S01]  /*96f0*/  LDSM.16.M88.4 R208, [R135+0xa000] ;  /* 0x00a0000087d0783b */ /* 0x000fe20000000200 */
[C---:B-1----:R-:W-:Y:S08]  /*9700*/  HMMA.16816.F32.BF16 R4, R188.reuse, R192, R4 ;  /* 0x000000c0bc04723c */ /* 0x042ff00000041804 */
[C---:B------:R-:W-:Y:S01]  /*9710*/  HMMA.16816.F32.BF16 R8, R188.reuse, R194, R8 ;  /* 0x000000c2bc08723c */ /* 0x040fe20000041808 */
[----:B------:R-:W1:Y:S07]  /*9720*/  LDSM.16.M88.4 R192, [R216+-0x800] ;  /* 0xfff80000d8c0783b */ /* 0x000e6e0000000200 */
        /* <DEDUP_REMOVED lines=18> */
[----:B------:R-:W-:Y:S07]  /*9850*/  LDSM.16.M88.4 R200, [R223+0xc000] ;  /* 0x00c00000dfc8783b */ /* 0x000fee0000000200 */
[C---:B----4-:R-:W-:Y:S08]  /*9860*/  HMMA.16816.F32.BF16 R12, R196.reuse, R204, R12 ;  /* 0x000000ccc40c723c */ /* 0x050ff0000004180c */
[C---:B------:R-:W-:Y:S01]  /*9870*/  HMMA.16816.F32.BF16 R16, R196.reuse, R206, R16 ;  /* 0x000000cec410723c */ /* 0x040fe20000041810 */
[----:B------:R-:W4:Y:S07]  /*9880*/  LDSM.16.M88.4 R204, [R227] ;  /* 0x00000000e3cc783b */ /* 0x000f2e0000000200 */
[C---:B------:R-:W-:Y:S08]  /*9890*/  HMMA.16816.F32.BF16 R20, R196.reuse, R208, R20 ;  /* 0x000000d0c414723c */ /* 0x040ff00000041814 */
[C---:B------:R-:W-:Y:S01]  /*98a0*/  HMMA.16816.F32.BF16 R24, R196.reuse, R210, R24 ;  /* 0x000000d2c418723c */ /* 0x040fe20000041818 */
[----:B------:R-:W5:Y:S07]  /*98b0*/  LDSM.16.M88.4 R208, [R240] ;  /* 0x00000000f0d0783b */ /* 0x000f6e0000000200 */
[C---:B--2---:R-:W-:Y:S08]  /*98c0*/  HMMA.16816.F32.BF16 R28, R196.reuse, R184, R28 ;  /* 0x000000b8c41c723c */ /* 0x044ff0000004181c */
[C---:B------:R-:W-:Y:S01]  /*98d0*/  HMMA.16816.F32.BF16 R32, R196.reuse, R186, R32 ;  /* 0x000000bac420723c */ /* 0x040fe20000041820 */
[----:B------:R-:W2:Y:S07]  /*98e0*/  LDSM.16.M88.4 R184, [R241] ;  /* 0x00000000f1b8783b */ /* 0x000eae0000000200 */
[C---:B-1----:R-:W-:Y:S08]  /*98f0*/  HMMA.16816.F32.BF16 R36, R196.reuse, R188, R36 ;  /* 0x000000bcc424723c */ /* 0x042ff00000041824 */
[C---:B------:R-:W-:Y:S01]  /*9900*/  HMMA.16816.F32.BF16 R40, R196.reuse, R190, R40 ;  /* 0x000000bec428723c */ /* 0x040fe20000041828 */
[----:B------:R-:W1:Y:S07]  /*9910*/  LDSM.16.M88.4 R188, [R242] ;  /* 0x00000000f2bc783b */ /* 0x000e6e0000000200 */
[C---:B---3--:R-:W-:Y:S08]  /*9920*/  HMMA.16816.F32.BF16 R44, R196.reuse, R192, R44 ;  /* 0x000000c0c42c723c */ /* 0x048ff0000004182c */
[----:B------:R-:W-:Y:S01]  /*9930*/  HMMA.16816.F32.BF16 R48, R196, R194, R48 ;  /* 0x000000c2c430723c */ /* 0x000fe20000041830 */
[----:B------:R-:W3:Y:S07]  /*9940*/  LDSM.16.M88.4 R192, [R243] ;  /* 0x00000000f3c0783b */ /* 0x000eee0000000200 */
[C---:B----4-:R-:W-:Y:S01]  /*9950*/  HMMA.16816.F32.BF16 R4, R200.reuse, R204, R4 ;  /* 0x000000ccc804723c */ /* 0x050fe20000041804 */
[----:B------:R-:W4:Y:S07]  /*9960*/  LDSM.16.M88.4 R196, [R244] ;  /* 0x00000000f4c4783b */ /* 0x000f2e0000000200 */
[C---:B------:R-:W-:Y:S01]  /*9970*/  HMMA.16816.F32.BF16 R8, R200.reuse, R206, R8 ;  /* 0x000000cec808723c */ /* 0x040fe20000041808 */
[----:B------:R-:W-:Y:S07]  /*9980*/  LDSM.16.M88.4 R204, [R225+0xc000] ;  /* 0x00c00000e1cc783b */ /* 0x000fee0000000200 */
[C---:B-----5:R-:W-:Y:S08]  /*9990*/  HMMA.16816.F32.BF16 R12, R200.reuse, R208, R12 ;  /* 0x000000d0c80c723c */ /* 0x060ff0000004180c */
[C---:B------:R-:W-:Y:S01]  /*99a0*/  HMMA.16816.F32.BF16 R16, R200.reuse, R210, R16 ;  /* 0x000000d2c810723c */ /* 0x040fe20000041810 */
[----:B------:R-:W5:Y:S07]  /*99b0*/  LDSM.16.M88.4 R208, [R217+0x9000] ;  /* 0x00900000d9d0783b */ /* 0x000f6e0000000200 */
[C---:B--2---:R-:W-:Y:S08]  /*99c0*/  HMMA.16816.F32.BF16 R20, R200.reuse, R184, R20 ;  /* 0x000000b8c814723c */ /* 0x044ff00000041814 */
[C---:B------:R-:W-:Y:S01]  /*99d0*/  HMMA.16816.F32.BF16 R24, R200.reuse, R186, R24 ;  /* 0x000000bac818723c */ /* 0x040fe20000041818 */
[----:B------:R-:W2:Y:S07]  /*99e0*/  LDSM.16.M88.4 R184, [R217+0x9800] ;  /* 0x00980000d9b8783b */ /* 0x000eae0000000200 */
        /* <DEDUP_REMOVED lines=9> */
[C---:B-----5:R-:W-:Y:S01]  /*9a80*/  HMMA.16816.F32.BF16 R4, R204.reuse, R208, R4 ;  /* 0x000000d0cc04723c */ /* 0x060fe20000041804 */
[----:B------:R-:W-:Y:S07]  /*9a90*/  LDSM.16.M88.4 R200, [R224+0xc000] ;  /* 0x00c00000e0c8783b */ /* 0x000fee0000000200 */
[C---:B------:R-:W-:Y:S01]  /*9aa0*/  HMMA.16816.F32.BF16 R8, R204.reuse, R210, R8 ;  /* 0x000000d2cc08723c */ /* 0x040fe20000041808 */
[----:B------:R-:W-:Y:S07]  /*9ab0*/  LDSM.16.M88.4 R208, [R216] ;  /* 0x00000000d8d0783b */ /* 0x000fee0000000200 */
[C---:B--2---:R-:W-:Y:S08]  /*9ac0*/  HMMA.16816.F32.BF16 R12, R204.reuse, R184, R12 ;  /* 0x000000b8cc0c723c */ /* 0x044ff0000004180c */
[C---:B------:R-:W-:Y:S01]  /*9ad0*/  HMMA.16816.F32.BF16 R16, R204.reuse, R186, R16 ;  /* 0x000000bacc10723c */ /* 0x040fe20000041810 */
[----:B------:R-:W2:Y:S07]  /*9ae0*/  LDSM.16.M88.4 R184, [R217+0xb800] ;  /* 0x00b80000d9b8783b */ /* 0x000eae0000000200 */
[C---:B-1----:R-:W-:Y:S08]  /*9af0*/  HMMA.16816.F32.BF16 R20, R204.reuse, R188, R20 ;  /* 0x000000bccc14723c */ /* 0x042ff00000041814 */
[C---:B------:R-:W-:Y:S08]  /*9b00*/  HMMA.16816.F32.BF16 R24, R204.reuse, R190, R24 ;  /* 0x000000becc18723c */ /* 0x040ff00000041818 */
[C---:B---3--:R-:W-:Y:S08]  /*9b10*/  HMMA.16816.F32.BF16 R28, R204.reuse, R192, R28 ;  /* 0x000000c0cc1c723c */ /* 0x048ff0000004181c */
[C---:B------:R-:W-:Y:S08]  /*9b20*/  HMMA.16816.F32.BF16 R32, R204.reuse, R194, R32 ;  /* 0x000000c2cc20723c */ /* 0x040ff00000041820 */
[C---:B----4-:R-:W-:Y:S08]  /*9b30*/  HMMA.16816.F32.BF16 R36, R204.reuse, R196, R36 ;  /* 0x000000c4cc24723c */ /* 0x050ff00000041824 */
        /* <DEDUP_REMOVED lines=19> */
[----:B------:R-:W-:Y:S01]  /*9c70*/  MUFU.TANH R250, R4 ;  /* 0x0000000400fa7308 */ /* 0x000fe20000002400 */
[----:B--2---:R2:W-:Y:S09]  /*9c80*/  STL [R1+0x8], R2 ;  /* 0x0000080201007387 */ /* 0x0045f20000100800 */
[----:B------:R3:W-:Y:S01]  /*9c90*/  MUFU.TANH R215, R5 ;  /* 0x0000000500d77308 */ /* 0x0007e20000002400 */
        /* <DEDUP_REMOVED lines=8> */
[----:B------:R-:W-:Y:S02]  /*9d20*/  FMUL.FTZ R19, R19, c[0x0][0x320] ;  /* 0x0000c80013137a20 */ /* 0x000fe40000410000 */
[----:B------:R-:W-:Y:S01]  /*9d30*/  FMUL.FTZ R16, R16, c[0x0][0x320] ;  /* 0x0000c80010107a20 */ /* 0x000fe20000410000 */
[----:B--2---:R-:W2:Y:S04]  /*9d40*/  LDL R2, [R1+0x18] ;  /* 0x0000180001027983 */ /* 0x004ea80000100800 */
[----:B------:R-:W-:Y:S01]  /*9d50*/  MUFU.TANH R211, R9 ;  /* 0x0000000900d37308 */ /* 0x000fe20000002400 */
[----:B---3--:R-:W3:Y:S09]  /*9d60*/  LDSM.16.M88.4 R4, [R216+0x1000] ;  /* 0x00100000d804783b */ /* 0x008ef20000000200 */
[----:B------:R-:W4:Y:S01]  /*9d70*/  MUFU.TANH R3, R10 ;  /* 0x0000000a00037308 */ /* 0x000f220000002400 */
[----:B-1----:R-:W2:Y:S09]  /*9d80*/  LDL R0, [R1+0x34] ;  /* 0x0000340001007983 */ /* 0x002eb20000100800 */
[----:B------:R1:W1:Y:S10]  /*9d90*/  MUFU.TANH R252, R11 ;  /* 0x0000000b00fc7308 */ /* 0x0002740000002400 */
[----:B------:R-:W2:Y:S01]  /*9da0*/  MUFU.TANH R199, R17 ;  /* 0x0000001100c77308 */ /* 0x000ea20000002400 */
[----:B----4-:R-:W-:Y:S09]  /*9db0*/  STL [R1], R3 ;  /* 0x0000000301007387 */ /* 0x010ff20000100800 */
[----:B------:R-:W4:Y:S01]  /*9dc0*/  MUFU.TANH R210, R18 ;  /* 0x0000001200d27308 */ /* 0x000f220000002400 */
[----:B-1----:R-:W1:Y:S01]  /*9dd0*/  LDSM.16.M88.4 R8, [R216+0x1800] ;  /* 0x00180000d808783b */ /* 0x002e620000000200 */
[C---:B---3--:R-:W-:Y:S08]  /*9de0*/  HMMA.16816.F32.BF16 R20, R200.reuse, R4, R20 ;  /* 0x00000004c814723c */ /* 0x048ff00000041814 */
[----:B------:R-:W3:Y:S01]  /*9df0*/  MUFU.TANH R209, R19 ;  /* 0x0000001300d17308 */ /* 0x000ee20000002400 */
[C---:B------:R-:W-:Y:S01]  /*9e00*/  HMMA.16816.F32.BF16 R24, R200.reuse, R6, R24 ;  /* 0x00000006c818723c */ /* 0x040fe20000041818 */
[----:B------:R-:W5:Y:S08]  /*9e10*/  LDSM.16.M88.4 R4, [R216+0x2000] ;  /* 0x00200000d804783b */ /* 0x000f700000000200 */
[----:B------:R-:W1:Y:S06]  /*9e20*/  MUFU.TANH R208, R12 ;  /* 0x0000000c00d07308 */ /* 0x000e6c0000002400 */
[----:B------:R-:W-:Y:S04]  /*9e30*/  FMUL.FTZ R20, R20, c[0x0][0x320] ;  /* 0x0000c80014147a20 */ /* 0x000fe80000410000 */
[----:B------:R-:W2:Y:S01]  /*9e40*/  MUFU.TANH R207, R13 ;  /* 0x0000000d00cf7308 */ /* 0x000ea20000002400 */
[----:B------:R-:W-:Y:S02]  /*9e50*/  FMUL.FTZ R21, R21, c[0x0][0x320] ;  /* 0x0000c80015157a20 */ /* 0x000fe40000410000 */
[----:B------:R-:W-:Y:S02]  /*9e60*/  FMUL.FTZ R22, R22, c[0x0][0x320] ;  /* 0x0000c80016167a20 */ /* 0x000fe40000410000 */
[----:B------:R-:W-:Y:S02]  /*9e70*/  FMUL.FTZ R23, R23, c[0x0][0x320] ;  /* 0x0000c80017177a20 */ /* 0x000fe40000410000 */
[----:B------:R-:W-:Y:S02]  /*9e80*/  FMUL.FTZ R24, R24, c[0x0][0x320] ;  /* 0x0000c80018187a20 */ /* 0x000fe40000410000 */
[----:B------:R-:W-:Y:S01]  /*9e90*/  FMUL.FTZ R25, R25, c[0x0][0x320] ;  /* 0x0000c80019197a20 */ /* 0x000fe20000410000 */
[----:B------:R-:W2:Y:S01]  /*9ea0*/  MUFU.TANH R196, R20 ;  /* 0x0000001400c47308 */ /* 0x000ea20000002400 */
[----:B------:R-:W-:Y:S02]  /*9eb0*/  FMUL.FTZ R26, R26, c[0x0][0x320] ;  /* 0x0000c8001a1a7a20 */ /* 0x000fe40000410000 */
[----:B------:R-:W-:Y:S01]  /*9ec0*/  FMUL.FTZ R27, R27, c[0x0][0x320] ;  /* 0x0000c8001b1b7a20 */ /* 0x000fe20000410000 */
[C---:B-1----:R-:W-:Y:S06]  /*9ed0*/  HMMA.16816.F32.BF16 R28, R200.reuse, R8, R28 ;  /* 0x00000008c81c723c */ /* 0x042fec000004181c */
[----:B------:R1:W1:Y:S02]  /*9ee0*/  MUFU.TANH R185, R21 ;  /* 0x0000001500b97308 */ /* 0x0002640000002400 */
[C---:B------:R-:W-:Y:S01]  /*9ef0*/  HMMA.16816.F32.BF16 R32, R200.reuse, R10, R32 ;  /* 0x0000000ac820723c */ /* 0x040fe20000041820 */
[----:B------:R-:W3:Y:S01]  /*9f00*/  LDSM.16.M88.4 R8, [R216+0x2800] ;  /* 0x00280000d808783b */ /* 0x000ee20000000200 */
[----:B------:R-:W-:Y:S06]  /*9f10*/  DEPBAR.LE SB0, 0x0 ;  /* 0x000080000000791a */ /* 0x000fec0000000000 */
[----:B------:R4:W2:Y:S01]  /*9f20*/  MUFU.TANH R206, R22 ;  /* 0x0000001600ce7308 */ /* 0x0008a20000002400 */
[----:B------:R-:W-:Y:S01]  /*9f30*/  BAR.SYNC.DEFER_BLOCKING 0x0 ;  /* 0x0000000000007b1d */ /* 0x000fe20000010000 */
[C---:B-----5:R-:W-:Y:S06]  /*9f40*/  HMMA.16816.F32.BF16 R36, R200.reuse, R4, R36 ;  /* 0x00000004c824723c */ /* 0x060fec0000041824 */
[----:B------:R-:W-:Y:S02]  /*9f50*/  FMUL.FTZ R30, R30, c[0x0][0x320] ;  /* 0x0000c8001e1e7a20 */ /* 0x000fe40000410000 */
[----:B------:R-:W2:Y:S01]  /*9f60*/  MUFU.TANH R214, R14 ;  /* 0x0000000e00d67308 */ /* 0x000ea20000002400 */
[C---:B------:R-:W-:Y:S03]  /*9f70*/  HMMA.16816.F32.BF16 R40, R200.reuse, R6, R40 ;  /* 0x00000006c828723c */ /* 0x040fe60000041828 */
[----:B-1----:R-:W-:Y:S02]  /*9f80*/  FMUL.FTZ R21, R29, c[0x0][0x320] ;  /* 0x0000c8001d157a20 */ /* 0x002fe40000410000 */
[----:B------:R-:W-:Y:S02]  /*9f90*/  FMUL.FTZ R34, R34, c[0x0][0x320] ;  /* 0x0000c80022227a20 */ /* 0x000fe40000410000 */
[----:B------:R-:W-:Y:S02]  /*9fa0*/  FMUL.FTZ R35, R35, c[0x0][0x320] ;  /* 0x0000c80023237a20 */ /* 0x000fe40000410000 */
[----:B------:R-:W1:Y:S03]  /*9fb0*/  MUFU.TANH R189, R34 ;  /* 0x0000002200bd7308 */ /* 0x000e660000002400 */
[----:B------:R-:W-:Y:S02]  /*9fc0*/  FMUL.FTZ R20, R32, c[0x0][0x320] ;  /* 0x0000c80020147a20 */ /* 0x000fe40000410000 */
[----:B----4-:R-:W-:Y:S02]  /*9fd0*/  FMUL.FTZ R22, R28, c[0x0][0x320] ;  /* 0x0000c8001c167a20 */ /* 0x010fe40000410000 */
[----:B------:R-:W-:Y:S02]  /*9fe0*/  FMUL.FTZ R38, R38, c[0x0][0x320] ;  /* 0x0000c80026267a20 */ /* 0x000fe40000410000 */
[----:B------:R-:W-:Y:S01]  /*9ff0*/  FMUL.FTZ R39, R39, c[0x0][0x320] ;  /* 0x0000c80027277a20 */ /* 0x000fe20000410000 */
[----:B------:R-:W4:Y:S01]  /*a000*/  MUFU.TANH R188, R35 ;  /* 0x0000002300bc7308 */ /* 0x000f220000002400 */
[----:B------:R-:W-:Y:S01]  /*a010*/  FMUL.FTZ R19, R33, c[0x0][0x320] ;  /* 0x0000c80021137a20 */ /* 0x000fe20000410000 */
[C---:B---3--:R-:W-:Y:S03]  /*a020*/  HMMA.16816.F32.BF16 R44, R200.reuse, R8, R44 ;  /* 0x00000008c82c723c */ /* 0x048fe6000004182c */
[----:B------:R-:W-:Y:S02]  /*a030*/  FMUL.FTZ R18, R36, c[0x0][0x320] ;  /* 0x0000c80024127a20 */ /* 0x000fe40000410000 */
[----:B------:R-:W-:Y:S03]  /*a040*/  FMUL.FTZ R17, R37, c[0x0][0x320] ;  /* 0x0000c80025117a20 */ /* 0x000fe60000410000 */
[----:B------:R3:W1:Y:S01]  /*a050*/  MUFU.TANH R187, R38 ;  /* 0x0000002600bb7308 */ /* 0x0006620000002400 */
[----:B------:R-:W-:Y:S03]  /*a060*/  HMMA.16816.F32.BF16 R48, R200, R10, R48 ;  /* 0x0000000ac830723c */ /* 0x000fe60000041830 */
[----:B------:R-:W-:Y:S02]  /*a070*/  FMUL.FTZ R31, R31, c[0x0][0x320] ;  /* 0x0000c8001f1f7a20 */ /* 0x000fe40000410000 */
[----:B------:R-:W-:Y:S02]  /*a080*/  FMUL.FTZ R42, R42, c[0x0][0x320] ;  /* 0x0000c8002a2a7a20 */ /* 0x000fe40000410000 */
[----:B------:R-:W-:Y:S02]  /*a090*/  FMUL.FTZ R43, R43, c[0x0][0x320] ;  /* 0x0000c8002b2b7a20 */ /* 0x000fe40000410000 */
[----:B------:R5:W1:Y:S06]  /*a0a0*/  MUFU.TANH R186, R39 ;  /* 0x0000002700ba7308 */ /* 0x000a6c0000002400 */
[----:B------:R-:W-:Y:S02]  /*a0b0*/  FMUL.FTZ R37, R44, c[0x0][0x320] ;  /* 0x0000c8002c257a20 */ /* 0x000fe40000410000 */
[----:B------:R-:W-:Y:S02]  /*a0c0*/  FMUL.FTZ R36, R45, c[0x0][0x320] ;  /* 0x0000c8002d247a20 */ /* 0x000fe40000410000 */
[----:B------:R1:W1:Y:S01]  /*a0d0*/  MUFU.TANH R213, R15 ;  /* 0x0000000f00d57308 */ /* 0x0002620000002400 */
[----:B------:R-:W-:Y:S02]  /*a0e0*/  FMUL.FTZ R46, R46, c[0x0][0x320] ;  /* 0x0000c8002e2e7a20 */ /* 0x000fe40000410000 */
[----:B------:R-:W-:Y:S02]  /*a0f0*/  FMUL.FTZ R47, R47, c[0x0][0x320] ;  /* 0x0000c8002f2f7a20 */ /* 0x000fe40000410000 */
[----:B---3--:R-:W-:Y:S02]  /*a100*/  FMUL.FTZ R38, R41, c[0x0][0x320] ;  /* 0x0000c80029267a20 */ /* 0x008fe40000410000 */
[----:B------:R-:W-:Y:S02]  /*a110*/  FMUL.FTZ R35, R48, c[0x0][0x320] ;  /* 0x0000c80030237a20 */ /* 0x000fe40000410000 */
[----:B------:R-:W-:Y:S01]  /*a120*/  FMUL.FTZ R34, R49, c[0x0][0x320] ;  /* 0x0000c80031227a20 */ /* 0x000fe20000410000 */
[----:B------:R3:W1:Y:S01]  /*a130*/  MUFU.TANH R204, R16 ;  /* 0x0000001000cc7308 */ /* 0x0006620000002400 */
[----:B------:R-:W-:Y:S02]  /*a140*/  FMUL.FTZ R50, R50, c[0x0][0x320] ;  /* 0x0000c80032327a20 */ /* 0x000fe40000410000 */
[----:B------:R-:W-:Y:S02]  /*a150*/  FMUL.FTZ R51, R51, c[0x0][0x320] ;  /* 0x0000c80033337a20 */ /* 0x000fe40000410000 */
[----:B-----5:R-:W-:Y:S05]  /*a160*/  FMUL.FTZ R39, R40, c[0x0][0x320] ;  /* 0x0000c80028277a20 */ /* 0x020fea0000410000 */
[----:B------:R3:W1:Y:S10]  /*a170*/  MUFU.TANH R205, R23 ;  /* 0x0000001700cd7308 */ /* 0x0006740000002400 */
[----:B------:R-:W1:Y:S10]  /*a180*/  MUFU.TANH R24, R24 ;  /* 0x0000001800187308 */ /* 0x000e740000002400 */
[----:B------:R3:W1:Y:S10]  /*a190*/  MUFU.TANH R23, R25 ;  /* 0x0000001900177308 */ /* 0x0006740000002400 */
[----:B------:R3:W1:Y:S10]  /*a1a0*/  MUFU.TANH R198, R26 ;  /* 0x0000001a00c67308 */ /* 0x0006740000002400 */
[----:B------:R3:W1:Y:S10]  /*a1b0*/  MUFU.TANH R197, R27 ;  /* 0x0000001b00c57308 */ /* 0x0006740000002400 */
[----:B------:R-:W1:Y:S10]  /*a1c0*/  MUFU.TANH R22, R22 ;  /* 0x0000001600167308 */ /* 0x000e740000002400 */
[----:B------:R-:W1:Y:S10]  /*a1d0*/  MUFU.TANH R21, R21 ;  /* 0x0000001500157308 */ /* 0x000e740000002400 */
[----:B------:R3:W1:Y:S10]  /*a1e0*/  MUFU.TANH R195, R30 ;  /* 0x0000001e00c37308 */ /* 0x0006740000002400 */
[----:B------:R3:W1:Y:S10]  /*a1f0*/  MUFU.TANH R194, R31 ;  /* 0x0000001f00c27308 */ /* 0x0006740000002400 */
[----:B------:R-:W1:Y:S10]  /*a200*/  MUFU.TANH R20, R20 ;  /* 0x0000001400147308 */ /* 0x000e740000002400 */
[----:B------:R-:W1:Y:S10]  /*a210*/  MUFU.TANH R19, R19 ;  /* 0x0000001300137308 */ /* 0x000e740000002400 */
[----:B------:R-:W1:Y:S10]  /*a220*/  MUFU.TANH R18, R18 ;  /* 0x0000001200127308 */ /* 0x000e740000002400 */
[----:B------:R-:W1:Y:S10]  /*a230*/  MUFU.TANH R17, R17 ;  /* 0x0000001100117308 */ /* 0x000e740000002400 */
[----:B------:R-:W1:Y:S01]  /*a240*/  MUFU.TANH R39, R39 ;  /* 0x0000002700277308 */ /* 0x000e620000002400 */
[----:B--2---:R-:W-:Y:S09]  /*a250*/  ISETP.GT.AND P0, PT, R2, R0, PT ;  /* 0x000000000200720c */ /* 0x004ff20003f04270 */
[----:B------:R-:W2:Y:S10]  /*a260*/  MUFU.TANH R38, R38 ;  /* 0x0000002600267308 */ /* 0x000eb40000002400 */
        /* <DEDUP_REMOVED lines=11> */
[----:B--2-4-:R-:W2:Y:S01]  /*a320*/  LDL R12, [R1+0x3c] ;  /* 0x00003c00010c7983 */ /* 0x014ea20000100800 */
[----:B------:R-:W-:Y:S02]  /*a330*/  IMAD.MOV.U32 R13, RZ, RZ, c[0x0][0x2b8] ;  /* 0x0000ae00ff0d7624 */ /* 0x000fe400078e00ff */
[----:B------:R-:W-:Y:S01]  /*a340*/  IMAD.MOV.U32 R11, RZ, RZ, RZ ;  /* 0x000000ffff0b7224 */ /* 0x000fe200078e00ff */
[----:B------:R-:W4:Y:S02]  /*a350*/  LDL.64 R28, [R1+0x50] ;  /* 0x00005000011c7983 */ /* 0x000f240000100a00 */
[----:B------:R-:W-:Y:S02]  /*a360*/  ISETP.NE.AND P1, PT, R13, 0x1, PT ;  /* 0x000000010d00780c */ /* 0x000fe40003f25270 */
[----:B---3--:R-:W3:Y:S04]  /*a370*/  LDL R16, [R1+0x60] ;  /* 0x0000600001107983 */ /* 0x008ee80000100800 */
[----:B------:R-:W5:Y:S04]  /*a380*/  S2R R14, SR_TID.X ;  /* 0x00000000000e7919 */ /* 0x000f680000002100 */
[----:B------:R-:W3:Y:S04]  /*a390*/  LDL.64 R26, [R1+0x48] ;  /* 0x00004800011a7983 */ /* 0x000ee80000100a00 */
[----:B------:R-:W3:Y:S04]  /*a3a0*/  LDL R6, [R1+0x40] ;  /* 0x0000400001067983 */ /* 0x000ee80000100800 */
[----:B------:R-:W3:Y:S04]  /*a3b0*/  LDL R10, [R1+0x100] ;  /* 0x00010000010a7983 */ /* 0x000ee80000100800 */
[----:B-1----:R-:W3:Y:S04]  /*a3c0*/  LDL R15, [R1+0x20] ;  /* 0x00002000010f7983 */ /* 0x002ee80000100800 */
[----:B------:R-:W3:Y:S01]  /*a3d0*/  LDL R9, [R1+0x104] ;  /* 0x0001040001097983 */ /* 0x000ee20000100800 */
[--C-:B-----5:R-:W-:Y:S03]  /*a3e0*/  SHF.R.S32.HI R0, RZ, 0x1f, R14.reuse ;  /* 0x0000001fff007819 */ /* 0x120fe6000001140e */
        /* <DEDUP_REMOVED lines=8> */
[----:B------:R-:W-:Y:S02]  /*a470*/  IMAD.IADD R0, R14, 0x1, -R0 ;  /* 0x000000010e007824 */ /* 0x000fe400078e0a00 */
[----:B------:R-:W5:Y:S02]  /*a480*/  LDL R14, [R1+0x24] ;  /* 0x00002400010e7983 */ /* 0x000f640000100800 */
[----:B------:R-:W-:Y:S02]  /*a490*/  IMAD R0, R0, 0x20, R3 ;  /* 0x0000002000007824 */ /* 0x000fe400078e0203 */
[----:B--2---:R-:W-:Y:S02]  /*a4a0*/  IMAD R2, R2, 0x60, R12 ;  /* 0x0000006002027824 */ /* 0x004fe400078e020c */
[----:B------:R-:W2:Y:S03]  /*a4b0*/  LDL R12, [R1+0xc] ;  /* 0x00000c00010c7983 */ /* 0x000ea60000100800 */
[----:B------:R-:W-:Y:S05]  /*a4c0*/  IADD3 R2, R2, -0x60, R0 ;  /* 0xffffffa002027810 */ /* 0x000fea0007ffe000 */
[----:B------:R-:W-:Y:S04]  /*a4d0*/  @P1 IMAD.HI.U32 R3, R2, c[0x0][0x2bc], RZ ;  /* 0x0000af0002031a27 */ /* 0x000fe800078e00ff */
[----:B------:R-:W-:Y:S01]  /*a4e0*/  IMAD.MOV.U32 R0, RZ, RZ, R2 ;  /* 0x000000ffff007224 */ /* 0x000fe200078e0002 */
[----:B------:R-:W-:Y:S04]  /*a4f0*/  @P1 SHF.R.U32.HI R0, RZ, c[0x0][0x2c0], R3 ;  /* 0x0000b000ff001a19 */ /* 0x000fe80000011603 */
[C---:B----4-:R-:W-:Y:S04]  /*a500*/  @!P6 IADD3 R3, P0, R0.reuse, R28, RZ ;  /* 0x0000001c0003e210 */ /* 0x050fe80007f1e0ff */
[----:B---3--:R-:W-:Y:S01]  /*a510*/  @!P6 LEA.HI.X.SX32 R5, R0, R16, 0x1, P0 ;  /* 0x000000100005e211 */ /* 0x008fe200000f0eff */
[----:B------:R-:W-:Y:S01]  /*a520*/  IMAD.MOV R0, RZ, RZ, -R0 ;  /* 0x000000ffff007224 */ /* 0x000fe200078e0a00 */
[C---:B------:R-:W-:Y:S03]  /*a530*/  @!P6 LEA R4, P0, R3.reuse, c[0x0][0x2a0], 0x2 ;  /* 0x0000a8000304ea11 */ /* 0x040fe600078010ff */
[----:B------:R-:W-:Y:S01]  /*a540*/  IMAD R16, R0, c[0x0][0x2b8], R2 ;  /* 0x0000ae0000107a24 */ /* 0x000fe200078e0202 */
[----:B------:R-:W-:Y:S01]  /*a550*/  @!P6 LEA.HI.X R5, R3, c[0x0][0x2a4], R5, 0x2, P0 ;  /* 0x0000a9000305ea11 */ /* 0x000fe200000f1405 */
[C---:B------:R-:W-:Y:S01]  /*a560*/  IMAD.SHL.U32 R28, R15.reuse, 0x2, RZ ;  /* 0x000000020f1c7824 */ /* 0x040fe200078e00ff */
[----:B------:R-:W-:Y:S01]  /*a570*/  SHF.L.U64.HI R10, R15, 0x1, R10 ;  /* 0x000000010f0a7819 */ /* 0x000fe2000001020a */
[----:B------:R-:W-:Y:S01]  /*a580*/  IMAD.WIDE.U32 R2, R16, c[0x0][0x1e0], RZ ;  /* 0x0000780010027a25 */ /* 0x000fe200078e00ff */
[----:B------:R-:W-:Y:S01]  /*a590*/  SHF.R.S32.HI R0, RZ, 0x1f, R16 ;  /* 0x0000001fff007819 */ /* 0x000fe20000011410 */
[----:B------:R-:W3:Y:S04]  /*a5a0*/  @!P6 LDG.E R11, [R4.64] ;  /* 0x00000006040be981 */ /* 0x000ee8000c1e1900 */
[----:B------:R-:W-:Y:S01]  /*a5b0*/  IMAD R0, R0, c[0x0][0x1e0], RZ ;  /* 0x0000780000007a24 */ /* 0x000fe200078e02ff */
[----:B------:R1:W-:Y:S01]  /*a5c0*/  STL [R1+0x14], R16 ;  /* 0x0000141001007387 */ /* 0x0003e20000100800 */
[----:B-----5:R-:W-:Y:S02]  /*a5d0*/  SHF.L.U64.HI R8, R13, 0x1, R8 ;  /* 0x000000010d087819 */ /* 0x020fe40000010208 */
[----:B------:R-:W-:Y:S04]  /*a5e0*/  IMAD R0, R16, c[0x0][0x1e4], R0 ;  /* 0x0000790010007a24 */ /* 0x000fe800078e0200 */
[----:B------:R-:W-:Y:S01]  /*a5f0*/  IMAD.IADD R3, R3, 0x1, R0 ;  /* 0x0000000103037824 */ /* 0x000fe200078e0200 */
[C---:B------:R-:W-:Y:S01]  /*a600*/  SHF.L.U64.HI R9, R14.reuse, 0x1, R9 ;  /* 0x000000010e097819 */ /* 0x040fe20000010209 */
[----:B------:R-:W-:Y:S01]  /*a610*/  IMAD.SHL.U32 R27, R14, 0x2, RZ ;  /* 0x000000020e1b7824 */ /* 0x000fe200078e00ff */
[C---:B--2---:R-:W-:Y:S01]  /*a620*/  SHF.L.U64.HI R7, R12.reuse, 0x1, R7 ;  /* 0x000000010c077819 */ /* 0x044fe20000010207 */
[----:B------:R-:W-:Y:S01]  /*a630*/  IMAD.SHL.U32 R25, R12, 0x2, RZ ;  /* 0x000000020c197824 */ /* 0x000fe200078e00ff */
[----:B---3--:R-:W-:Y:S01]  /*a640*/  SHF.R.S32.HI R0, RZ, 0x1f, R11 ;  /* 0x0000001fff007819 */ /* 0x008fe2000001140b */
[----:B------:R-:W-:Y:S01]  /*a650*/  IMAD.WIDE.U32 R2, R11, c[0x0][0x1f0], R2 ;  /* 0x00007c000b027a25 */ /* 0x000fe200078e0002 */
[----:B------:R1:W-:Y:S03]  /*a660*/  STL [R1+0x10], R11 ;  /* 0x0000100b01007387 */ /* 0x0003e60000100800 */
[----:B------:R-:W-:Y:S01]  /*a670*/  IMAD R0, R0, c[0x0][0x1f0], RZ ;  /* 0x00007c0000007a24 */ /* 0x000fe200078e02ff */
[----:B------:R-:W-:Y:S01]  /*a680*/  IADD3 R5, P0, R26, R2, RZ ;  /* 0x000000021a057210 */ /* 0x000fe20007f1e0ff */
[----:B------:R-:W-:Y:S02]  /*a690*/  IMAD.SHL.U32 R26, R13, 0x2, RZ ;  /* 0x000000020d1a7824 */ /* 0x000fe400078e00ff */
[----:B------:R-:W-:Y:S05]  /*a6a0*/  IMAD R0, R11, c[0x0][0x1f4], R0 ;  /* 0x00007d000b007a24 */ /* 0x000fea00078e0200 */
[----:B------:R-:W-:Y:S02]  /*a6b0*/  IADD3.X R2, R6, R3, R0, P0, !PT ;  /* 0x0000000306027210 */ /* 0x000fe400007fe400 */
[C---:B------:R-:W-:Y:S04]  /*a6c0*/  LEA R6, P0, R5.reuse, c[0x0][0x1c8], 0x1 ;  /* 0x0000720005067a11 */ /* 0x040fe800078008ff */
[----:B------:R-:W-:Y:S01]  /*a6d0*/  LEA.HI.X R5, R5, c[0x0][0x1cc], R2, 0x1, P0 ;  /* 0x0000730005057a11 */ /* 0x000fe200000f0c02 */
[----:B------:R-:W-:-:S06]  /*a6e0*/  BRA.DIV ~URZ, `(.L_x_2705) ;  /* 0x0000c9a27f007947 */ /* 0x000fcc000b800000 */
[----:B------:R2:W3:Y:S02]  /*a6f0*/  SHFL.IDX PT, R4, R5, RZ, 0x181f ;  /* 0x00181fff05047589 */ /* 0x0004e400000e0000 */
.L_x_2744:
[----:B------:R-:W-:-:S05]  /*a700*/  BRA.DIV ~URZ, `(.L_x_2706) ;  /* 0x0000c9f27f007947 */ /* 0x000fca000b800000 */
[----:B------:R-:W4:Y:S04]  /*a710*/  LDL R12, [R1+0xc] ;  /* 0x00000c00010c7983 */ /* 0x000f280000100800 */
[----:B------:R-:W5:Y:S04]  /*a720*/  LDL R30, [R1+0x28] ;  /* 0x00002800011e7983 */ /* 0x000f680000100800 */
[----:B--2---:R-:W2:Y:S04]  /*a730*/  LDL R2, [R1+0x24] ;  /* 0x0000240001027983 */ /* 0x004ea80000100800 */
[----:B---3--:R-:W3:Y:S04]  /*a740*/  LDL R29, [R1+0x20] ;  /* 0x00002000011d7983 */ /* 0x008ee80000100800 */
[----:B------:R-:W1:Y:S04]  /*a750*/  SHFL.IDX PT, R3, R6, RZ, 0x181f ;  /* 0x00181fff06037589 */ /* 0x000e6800000e0000 */
[----:B------:R-:W1:Y:S01]  /*a760*/  SHFL.IDX PT, R0, R6, 0x1, 0x181f ;  /* 0x00381f0006007f89 */ /* 0x000e6200000e0000 */
[----:B---3--:R-:W-:Y:S02]  /*a770*/  ISETP.GE.AND P1, PT, R29, c[0x0][0x1d4], PT ;  /* 0x000075001d007a0c */ /* 0x008fe40003f26270 */
[----:B----4-:R-:W-:Y:S02]  /*a780*/  ISETP.GE.AND P4, PT, R12, c[0x0][0x1d4], PT ;  /* 0x000075000c007a0c */ /* 0x010fe40003f86270 */
[C---:B-1----:R-:W-:Y:S02]  /*a790*/  IADD3 R12, P0, R3.reuse, R25, RZ ;  /* 0x00000019030c7210 */ /* 0x042fe40007f1e0ff */
[----:B-----5:R-:W-:Y:S02]  /*a7a0*/  ISETP.GE.AND P3, PT, R30, c[0x0][0x1d4], PT ;  /* 0x000075001e007a0c */ /* 0x020fe40003f66270 */
[----:B--2---:R-:W-:Y:S01]  /*a7b0*/  ISETP.GE.AND P2, PT, R2, c[0x0][0x1d4], PT ;  /* 0x0000750002007a0c */ /* 0x004fe20003f46270 */
        /* <DEDUP_REMOVED lines=30> */
.L_x_2745:
        /* <DEDUP_REMOVED lines=28> */
.L_x_2704:
[----:B--2-4-:R-:W-:Y:S05]  /*ab60*/  BSYNC B0 ;  /* 0x0000000000007941 */ /* 0x014fea0003800000 */
.L_x_2703:
[----:B------:R-:W2:Y:S01]  /*ab70*/  LDL R4, [R1+0x30] ;  /* 0x0000300001047983 */ /* 0x000ea20000100800 */
[----:B------:R-:W-:Y:S03]  /*ab80*/  IMAD.MOV.U32 R0, RZ, RZ, c[0x0][0x2c4] ;  /* 0x0000b100ff007624 */ /* 0x000fe600078e00ff */
[----:B------:R-:W4:Y:S02]  /*ab90*/  LDL R3, [R1+0x18] ;  /* 0x0000180001037983 */ /* 0x000f240000100800 */
[----:B------:R-:W-:Y:S02]  /*aba0*/  ISETP.NE.AND P0, PT, R0, 0x1, PT ;  /* 0x000000010000780c */ /* 0x000fe40003f05270 */
[----:B------:R-:W5:Y:S04]  /*abb0*/  LDL R2, [R1+0x68] ;  /* 0x0000680001027983 */ /* 0x000f680000100800 */
[----:B------:R-:W0:Y:S07]  /*abc0*/  LDGDEPBAR ;  /* 0x00000000000079af */ /* 0x000e2e0000000000 */
[----:B--2---:R-:W-:Y:S04]  /*abd0*/  @P0 IMAD.HI.U32 R0, R4, c[0x0][0x2c8], RZ ;  /* 0x0000b20004000a27 */ /* 0x004fe800078e00ff */
[----:B----4-:R-:W-:Y:S01]  /*abe0*/  IMAD R5, R3, -0x60, RZ ;  /* 0xffffffa003057824 */ /* 0x010fe200078e02ff */
[----:B------:R-:W-:Y:S02]  /*abf0*/  @P0 SHF.R.U32.HI R4, RZ, c[0x0][0x2cc], R0 ;  /* 0x0000b300ff040a19 */ /* 0x000fe40000011600 */
[----:B------:R-:W-:Y:S02]  /*ac00*/  MOV R0, c[0x0][0x2ac] ;  /* 0x0000ab0000007a02 */ /* 0x000fe40000000f00 */
[----:B-----5:R-:W-:Y:S05]  /*ac10*/  IADD3 R5, -R2, 0x1, R5 ;  /* 0x0000000102057810 */ /* 0x020fea0007ffe105 */
[----:B------:R-:W-:Y:S05]  /*ac20*/  IMAD R5, R0, c[0x0][0x1d0], R5 ;  /* 0x0000740000057a24 */ /* 0x000fea00078e0205 */
[----:B------:R-:W-:Y:S01]  /*ac30*/  IADD3 R5, R5, -c[0x0][0x168], RZ ;  /* 0x80005a0005057a10 */ /* 0x000fe20007ffe0ff */
[----:B------:R-:W-:-:S05]  /*ac40*/  BRA.DIV ~URZ, `(.L_x_2707) ;  /* 0x0000c9d27f007947 */ /* 0x000fca000b800000 */
[----:B------:R2:W4:Y:S02]  /*ac50*/  SHFL.IDX PT, R0, R4, RZ, 0x1c1f ;  /* 0x001c1fff04007589 */ /* 0x00052400000e0000 */
.L_x_2746:
[----:B----4-:R-:W-:Y:S05]  /*ac60*/  IMAD.IADD R0, R5, 0x1, R0 ;  /* 0x0000000105007824 */ /* 0x010fea00078e0200 */
[C---:B------:R-:W-:Y:S02]  /*ac70*/  ISETP.GT.AND P0, PT, R0.reuse, RZ, PT ;  /* 0x000000ff0000720c */ /* 0x040fe40003f04270 */
[C---:B------:R-:W-:Y:S02]  /*ac80*/  ISETP.GT.AND P1, PT, R0.reuse, 0x1, PT ;  /* 0x000000010000780c */ /* 0x040fe40003f24270 */
[----:B------:R-:W-:Y:S02]  /*ac90*/  ISETP.GT.AND P4, PT, R0, 0x9, PT ;  /* 0x000000090000780c */ /* 0x000fe40003f84270 */
[----:B------:R-:W-:Y:S02]  /*aca0*/  FSEL R6, R250, -INF , P0 ;  /* 0xff800000fa067808 */ /* 0x000fe40000000000 */
[C---:B------:R-:W-:Y:S02]  /*acb0*/  ISETP.GT.AND P0, PT, R0.reuse, 0x10, PT ;  /* 0x000000100000780c */ /* 0x040fe40003f04270 */
[C---:B------:R-:W-:Y:S02]  /*acc0*/  ISETP.GT.AND P2, PT, R0.reuse, 0x8, PT ;  /* 0x000000080000780c */ /* 0x040fe40003f44270 */
[----:B------:R-:W-:Y:S02]  /*acd0*/  FSEL R33, R215, -INF , P1 ;  /* 0xff800000d7217808 */ /* 0x000fe40000800000 */
[C---:B------:R-:W-:Y:S02]  /*ace0*/  ISETP.GT.AND P1, PT, R0.reuse, 0x11, PT ;  /* 0x000000110000780c */ /* 0x040fe40003f24270 */
[C---:B------:R-:W-:Y:S02]  /*acf0*/  ISETP.GT.AND P3, PT, R0.reuse, 0x18, PT ;  /* 0x000000180000780c */ /* 0x040fe40003f64270 */
[----:B---3--:R-:W-:Y:S02]  /*ad00*/  FSEL R31, R211, -INF , P4 ;  /* 0xff800000d31f7808 */ /* 0x008fe40002000000 */
[----:B------:R-:W-:Y:S02]  /*ad10*/  ISETP.GT.AND P4, PT, R0, 0x19, PT ;  /* 0x000000190000780c */ /* 0x000fe40003f84270 */
[----:B------:R-:W-:Y:S02]  /*ad20*/  FSEL R30, R208, -INF , P0 ;  /* 0xff800000d01e7808 */ /* 0x000fe40000000000 */
[----:B------:R-:W-:Y:S02]  /*ad30*/  ISETP.GT.AND P0, PT, R0, 0x20, PT ;  /* 0x000000200000780c */ /* 0x000fe40003f04270 */
[----:B------:R-:W-:Y:S02]  /*ad40*/  FSEL R32, R212, -INF , P2 ;  /* 0xff800000d4207808 */ /* 0x000fe40001000000 */
[----:B------:R-:W-:Y:S02]  /*ad50*/  FSEL R29, R207, -INF , P1 ;  /* 0xff800000cf1d7808 */ /* 0x000fe40000800000 */
[----:B------:R-:W-:Y:S02]  /*ad60*/  ISETP.GT.AND P2, PT, R0, 0x21, PT ;  /* 0x000000210000780c */ /* 0x000fe40003f44270 */
[----:B-1----:R-:W-:Y:S02]  /*ad70*/  FSEL R28, R204, -INF , P3 ;  /* 0xff800000cc1c7808 */ /* 0x002fe40001800000 */
        /* <DEDUP_REMOVED lines=12> */
[C---:B------:R-:W-:Y:S02]  /*ae40*/  ISETP.GT.AND P2, PT, R0.reuse, 0x40, PT ;  /* 0x000000400000780c */ /* 0x040fe40003f44270 */
[----:B------:R-:W-:Y:S02]  /*ae50*/  FSEL R21, R21, -INF , P0 ;  /* 0xff80000015157808 */ /* 0x000fe40000000000 */
[C---:B------:R-:W-:Y:S02]  /*ae60*/  ISETP.GT.AND P1, PT, R0.reuse, 0x41, PT ;  /* 0x000000410000780c */ /* 0x040fe40003f24270 */
[----:B------:R-:W-:Y:S02]  /*ae70*/  ISETP.GT.AND P0, PT, R0, 0x48, PT ;  /* 0x000000480000780c */ /* 0x000fe40003f04270 */
[----:B------:R-:W-:Y:S02]  /*ae80*/  FSEL R20, R20, -INF , P3 ;  /* 0xff80000014147808 */ /* 0x000fe40001800000 */
[----:B------:R-:W-:Y:S02]  /*ae90*/  FSEL R19, R19, -INF , P4 ;  /* 0xff80000013137808 */ /* 0x000fe40002000000 */
[----:B------:R-:W-:Y:S02]  /*aea0*/  ISETP.GT.AND P4, PT, R0, 0x49, PT ;  /* 0x000000490000780c */ /* 0x000fe40003f84270 */
[----:B------:R-:W-:Y:S02]  /*aeb0*/  FSEL R18, R18, -INF , P2 ;  /* 0xff80000012127808 */ /* 0x000fe40001000000 */
[C---:B------:R-:W-:Y:S02]  /*aec0*/  ISETP.GT.AND P3, PT, R0.reuse, 0x50, PT ;  /* 0x000000500000780c */ /* 0x040fe40003f64270 */
[----:B------:R-:W-:Y:S02]  /*aed0*/  FSEL R17, R17, -INF , P1 ;  /* 0xff80000011117808 */ /* 0x000fe40000800000 */
[C---:B------:R-:W-:Y:S02]  /*aee0*/  ISETP.GT.AND P2, PT, R0.reuse, 0x51, PT ;  /* 0x000000510000780c */ /* 0x040fe40003f44270 */
        /* <DEDUP_REMOVED lines=9> */
[----:B------:R-:W3:Y:S04]  /*af80*/  LDL.LU R196, [R1+0x8] ;  /* 0x0000080001c47983 */ /* 0x000ee80000300800 */
[----:B------:R-:W4:Y:S04]  /*af90*/  LDL.LU R3, [R1+0x4] ;  /* 0x0000040001037983 */ /* 0x000f280000300800 */
[----:B------:R-:W5:Y:S04]  /*afa0*/  LDL.LU R2, [R1] ;  /* 0x0000000001027983 */ /* 0x000f680000300800 */
[----:B------:R-:W1:Y:S02]  /*afb0*/  SHFL.IDX PT, R0, R4, 0x1, 0x1c1f ;  /* 0x003c1f0004007f89 */ /* 0x000e6400000e0000 */
[----:B-1----:R-:W-:Y:S05]  /*afc0*/  IMAD.IADD R0, R5, 0x1, R0 ;  /* 0x0000000105007824 */ /* 0x002fea00078e0200 */
[C---:B------:R-:W-:Y:S02]  /*afd0*/  ISETP.GT.AND P0, PT, R0.reuse, RZ, PT ;  /* 0x000000ff0000720c */ /* 0x040fe40003f04270 */
[C---:B------:R-:W-:Y:S02]  /*afe0*/  ISETP.GT.AND P1, PT, R0.reuse, 0x1, PT ;  /* 0x000000010000780c */ /* 0x040fe40003f24270 */
[C---:B------:R-:W-:Y:S02]  /*aff0*/  ISETP.GT.AND P4, PT, R0.reuse, 0x9, PT ;  /* 0x000000090000780c */ /* 0x040fe40003f84270 */
[C---:B------:R-:W-:Y:S02]  /*b000*/  ISETP.GT.AND P2, PT, R0.reuse, 0x8, PT ;  /* 0x000000080000780c */ /* 0x040fe40003f44270 */
[----:B------:R-:W-:Y:S02]  /*b010*/  ISETP.GT.AND P3, PT, R0, 0x18, PT ;  /* 0x000000180000780c */ /* 0x000fe40003f64270 */
        /* <DEDUP_REMOVED lines=11> */
[----:B------:R-:W-:Y:S02]  /*b0d0*/  FSEL R38, R188, -INF , P4 ;  /* 0xff800000bc267808 */ /* 0x000fe40002000000 */
[C---:B------:R-:W-:Y:S02]  /*b0e0*/  ISETP.GT.AND P4, PT, R0.reuse, 0x49, PT ;  /* 0x000000490000780c */ /* 0x040fe40003f84270 */
[----:B------:R-:W-:Y:S02]  /*b0f0*/  ISETP.GT.AND P3, PT, R0, 0x50, PT ;  /* 0x000000500000780c */ /* 0x000fe40003f64270 */
[----:B------:R-:W-:Y:S02]  /*b100*/  FSEL R34, R132, -INF , P4 ;  /* 0xff80000084227808 */ /* 0x000fe40002000000 */
[----:B------:R-:W-:Y:S02]  /*b110*/  FSEL R10, R193, -INF , P3 ;  /* 0xff800000c10a7808 */ /* 0x000fe40001800000 */
[----:B---3--:R-:W-:Y:S02]  /*b120*/  FSEL R5, R196, -INF , P0 ;  /* 0xff800000c4057808 */ /* 0x008fe40000000000 */
[C---:B------:R-:W-:Y:S02]  /*b130*/  ISETP.GT.AND P0, PT, R0.reuse, 0x10, PT ;  /* 0x000000100000780c */ /* 0x040fe40003f04270 */
[----:B----4-:R-:W-:Y:S02]  /*b140*/  FSEL R185, R3, -INF , P1 ;  /* 0xff80000003b97808 */ /* 0x010fe40000800000 */
[----:B------:R-:W-:Y:S02]  /*b150*/  ISETP.GT.AND P1, PT, R0, 0x11, PT ;  /* 0x000000110000780c */ /* 0x000fe40003f24270 */
[----:B------:R-:W-:Y:S02]  /*b160*/  FSEL R49, R214, -INF , P0 ;  /* 0xff800000d6317808 */ /* 0x000fe40000000000 */
[----:B------:R-:W-:Y:S02]  /*b170*/  ISETP.GT.AND P0, PT, R0, 0x20, PT ;  /* 0x000000200000780c */ /* 0x000fe40003f04270 */
[----:B-----5:R-:W-:Y:S02]  /*b180*/  FSEL R51, R2, -INF , P2 ;  /* 0xff80000002337808 */ /* 0x020fe40001000000 */
[----:B------:R-:W-:Y:S02]  /*b190*/  FSEL R48, R213, -INF , P1 ;  /* 0xff800000d5307808 */ /* 0x000fe40000800000 */
[----:B------:R-:W-:Y:S02]  /*b1a0*/  ISETP.GT.AND P2, PT, R0, 0x21, PT ;  /* 0x000000210000780c */ /* 0x000fe40003f44270 */
[----:B------:R-:W-:Y:S02]  /*b1b0*/  FSEL R45, R206, -INF , P0 ;  /* 0xff800000ce2d7808 */ /* 0x000fe40000000000 */
[C---:B------:R-:W-:Y:S02]  /*b1c0*/  ISETP.GT.AND P1, PT, R0.reuse, 0x30, PT ;  /* 0x000000300000780c */ /* 0x040fe40003f24270 */
[C---:B------:R-:W-:Y:S02]  /*b1d0*/  ISETP.GT.AND P0, PT, R0.reuse, 0x31, PT ;  /* 0x000000310000780c */ /* 0x040fe40003f04270 */
[----:B------:R-:W-:Y:S02]  /*b1e0*/  FSEL R44, R205, -INF , P2 ;  /* 0xff800000cd2c7808 */ /* 0x000fe40001000000 */
[----:B------:R-:W-:Y:S02]  /*b1f0*/  FSEL R41, R195, -INF , P1 ;  /* 0xff800000c3297808 */ /* 0x000fe40000800000 */
[----:B------:R-:W-:Y:S02]  /*b200*/  ISETP.GT.AND P2, PT, R0, 0x40, PT ;  /* 0x000000400000780c */ /* 0x000fe40003f44270 */
        /* <DEDUP_REMOVED lines=62> */
[----:B--2---:R-:W-:Y:S04]  /*b5f0*/  FMNMX.FTZ R4, R8, R0, !PT ;  /* 0x0000000008047209 */ /* 0x004fe80007810000 */
[----:B------:R-:W-:Y:S05]  /*b600*/  FMNMX.FTZ R4, R7, R4, !PT ;  /* 0x0000000407047209 */ /* 0x000fea0007810000 */
[----:B------:R-:W1:Y:S02]  /*b610*/  SHFL.BFLY PT, R0, R4, 0x2, 0x1f ;  /* 0x0c401f0004007f89 */ /* 0x000e6400000e0000 */
[----:B-1----:R-:W-:Y:S06]  /*b620*/  FMNMX.FTZ R4, R4, R0, !PT ;  /* 0x0000000004047209 */ /* 0x002fec0007810000 */
[----:B------:R1:W2:Y:S02]  /*b630*/  SHFL.BFLY PT, R0, R4, 0x1, 0x1f ;  /* 0x0c201f0004007f89 */ /* 0x0002a400000e0000 */
.L_x_2747:
        /* <DEDUP_REMOVED lines=39> */
[----:B------:R-:W-:Y:S02]  /*b8b0*/  FFMA.FTZ R32, R32, c[0x0][0x2d0], -R2 ;  /* 0x0000b40020207a23 */ /* 0x000fe40000010802 */
[--C-:B------:R-:W-:Y:S02]  /*b8c0*/  FFMA.FTZ R133, R51, c[0x0][0x2d0], -R4.reuse ;  /* 0x0000b40033857a23 */ /* 0x100fe40000010804 */
        /* <DEDUP_REMOVED lines=39> */
[C---:B------:R-:W-:Y:S02]  /*bb40*/  FMUL.FTZ R48, R0.reuse, R136 ;  /* 0x0000008800307220 */ /* 0x040fe40000410000 */
[----:B------:R-:W-:Y:S02]  /*bb50*/  FMUL.FTZ R49, R0, R137 ;  /* 0x0000008900317220 */ /* 0x000fe40000410000 */
[----:B------:R-:W-:Y:S02]  /*bb60*/  FADD.FTZ R2, -R2, R134 ;  /* 0x0000008602027221 */ /* 0x000fe40000010100 */
[----:B------:R-:W-:Y:S02]  /*bb70*/  FFMA.FTZ R134, R50, c[0x0][0x2d0], -R4 ;  /* 0x0000b40032867a23 */ /* 0x000fe40000010804 */
[----:B------:R-:W-:Y:S02]  /*bb80*/  FMUL.FTZ R2, R2, c[0x0][0x2d0] ;  /* 0x0000b40002027a20 */ /* 0x000fe40000410000 */
[C---:B------:R-:W-:Y:S01]  /*bb90*/  FMUL.FTZ R21, R0.reuse, R165 ;  /* 0x000000a500157220 */ /* 0x040fe20000410000 */
[----:B------:R-:W-:Y:S01]  /*bba0*/  MOV R165, R28 ;  /* 0x0000001c00a57202 */ /* 0x000fe20000000f00 */
[C---:B------:R-:W-:Y:S02]  /*bbb0*/  FMUL.FTZ R12, R0.reuse, R172 ;  /* 0x000000ac000c7220 */ /* 0x040fe40000410000 */
[----:B------:R-:W1:Y:S01]  /*bbc0*/  MUFU.EX2 R2, R2 ;  /* 0x0000000200027308 */ /* 0x000e620000000800 */
[C---:B------:R-:W-:Y:S01]  /*bbd0*/  FMUL.FTZ R17, R0.reuse, R169 ;  /* 0x000000a900117220 */ /* 0x040fe20000410000 */
[----:B------:R-:W-:Y:S01]  /*bbe0*/  MOV R169, R29 ;  /* 0x0000001d00a97202 */ /* 0x000fe20000000f00 */
[----:B------:R-:W-:Y:S01]  /*bbf0*/  FMUL.FTZ R29, R0, R157 ;  /* 0x0000009d001d7220 */ /* 0x000fe20000410000 */
[----:B------:R-:W-:Y:S01]  /*bc00*/  MOV R157, R165 ;  /* 0x000000a5009d7202 */ /* 0x000fe20000000f00 */
[----:B------:R-:W-:Y:S02]  /*bc10*/  FADD.FTZ R4, R32, R6 ;  /* 0x0000000620047221 */ /* 0x000fe40000010000 */
[C---:B----4-:R-:W-:Y:S01]  /*bc20*/  FMUL.FTZ R5, R0.reuse, R181 ;  /* 0x000000b500057220 */ /* 0x050fe20000410000 */
[----:B------:R-:W-:Y:S01]  /*bc30*/  MOV R181, R18 ;  /* 0x0000001200b57202 */ /* 0x000fe20000000f00 */
[----:B------:R-:W-:Y:S01]  /*bc40*/  FADD.FTZ R188, R31, R4 ;  /* 0x000000041fbc7221 */ /* 0x000fe20000010000 */
[----:B------:R-:W3:Y:S01]  /*bc50*/  MUFU.EX2 R172, R185 ;  /* 0x000000b900ac7308 */ /* 0x000ee20000000800 */
        /* <DEDUP_REMOVED lines=12> */
[----:B------:R-:W-:Y:S01]  /*bd20*/  FMUL.FTZ R24, R0, R160 ;  /* 0x000000a000187220 */ /* 0x000fe20000410000 */
[----:B------:R-:W-:Y:S01]  /*bd30*/  MOV R173, R26 ;  /* 0x0000001a00ad7202 */ /* 0x000fe20000000f00 */
[C---:B-1----:R-:W-:Y:S01]  /*bd40*/  FMUL.FTZ R50, R2.reuse, R138 ;  /* 0x0000008a02327220 */ /* 0x042fe20000410000 */
[----:B------:R-:W-:Y:S01]  /*bd50*/  MOV R160, R30 ;  /* 0x0000001e00a07202 */ /* 0x000fe20000000f00 */
[C---:B------:R-:W-:Y:S02]  /*bd60*/  FMUL.FTZ R51, R2.reuse, R139 ;  /* 0x0000008b02337220 */ /* 0x040fe40000410000 */
[----:B------:R-:W1:Y:S01]  /*bd70*/  LDSM.16.MT88.4 R136, [R218] ;  /* 0x00000000da88783b */ /* 0x000e620000004200 */
[C---:B------:R-:W-:Y:S01]  /*bd80*/  FMUL.FTZ R22, R2.reuse, R166 ;  /* 0x000000a602167220 */ /* 0x040fe20000410000 */
[----:B------:R-:W-:Y:S01]  /*bd90*/  MUFU.EX2 R133, R196 ;  /* 0x000000c400857308 */ /* 0x000fe20000000800 */
[C---:B------:R-:W-:Y:S01]  /*bda0*/  FMUL.FTZ R6, R2.reuse, R182 ;  /* 0x000000b602067220 */ /* 0x040fe20000410000 */
[----:B------:R-:W-:Y:S01]  /*bdb0*/  MOV R182, R173 ;  /* 0x000000ad00b67202 */ /* 0x000fe20000000f00 */
[----:B------:R-:W-:Y:S01]  /*bdc0*/  FMUL.FTZ R7, R2, R183 ;  /* 0x000000b702077220 */ /* 0x000fe20000410000 */
[----:B---3--:R-:W-:Y:S01]  /*bdd0*/  F2FP.BF16.PACK_AB R185, R172, R187 ;  /* 0x000000bbacb9723e */ /* 0x008fe200000010ff */
        /* <DEDUP_REMOVED lines=8> */
[----:B------:R-:W-:Y:S01]  /*be60*/  FMUL.FTZ R26, R2, R162 ;  /* 0x000000a2021a7220 */ /* 0x000fe20000410000 */
[----:B------:R-:W-:Y:S01]  /*be70*/  MUFU.EX2 R134, R193 ;  /* 0x000000c100867308 */ /* 0x000fe20000000800 */
[----:B------:R-:W-:Y:S01]  /*be80*/  FMUL.FTZ R28, R0, R156 ;  /* 0x0000009c001c7220 */ /* 0x000fe20000410000 */
[----:B------:R-:W-:Y:S01]  /*be90*/  MOV R156, R27 ;  /* 0x0000001b009c7202 */ /* 0x000fe20000000f00 */
[C---:B------:R-:W-:Y:S02]  /*bea0*/  FMUL.FTZ R27, R2.reuse, R163 ;  /* 0x000000a3021b7220 */ /* 0x040fe40000410000 */
[C---:B------:R-:W-:Y:S02]  /*beb0*/  FMUL.FTZ R30, R2.reuse, R158 ;  /* 0x0000009e021e7220 */ /* 0x040fe40000410000 */
[----:B------:R-:W-:Y:S02]  /*bec0*/  FMUL.FTZ R31, R2, R159 ;  /* 0x0000009f021f7220 */ /* 0x000fe40000410000 */
        /* <DEDUP_REMOVED lines=15> */
[C---:B------:R-:W-:Y:S02]  /*bfc0*/  FMUL.FTZ R44, R0.reuse, R140 ;  /* 0x0000008c002c7220 */ /* 0x040fe40000410000 */
[----:B------:R-:W-:Y:S02]  /*bfd0*/  FMUL.FTZ R45, R0, R141 ;  /* 0x0000008d002d7220 */ /* 0x000fe40000410000 */
[C---:B------:R-:W-:Y:S02]  /*bfe0*/  FMUL.FTZ R46, R2.reuse, R142 ;  /* 0x0000008e022e7220 */ /* 0x040fe40000410000 */
[----:B------:R-:W-:Y:S01]  /*bff0*/  FMUL.FTZ R47, R2, R143 ;  /* 0x0000008f022f7220 */ /* 0x000fe20000410000 */
[----:B------:R-:W-:Y:S01]  /*c000*/  MUFU.EX2 R144, R194 ;  /* 0x000000c200907308 */ /* 0x000fe20000000800 */
[C---:B------:R-:W-:Y:S01]  /*c010*/  FMUL.FTZ R52, R0.reuse, R52 ;  /* 0x0000003400347220 */ /* 0x040fe20000410000 */
[----:B------:R-:W-:Y:S01]  /*c020*/  LDSM.16.MT88.4 R140, [R218+0x800] ;  /* 0x00080000da8c783b */ /* 0x000fe20000004200 */
        /* <DEDUP_REMOVED lines=19> */
[----:B---3--:R-:W-:Y:S01]  /*c160*/  MOV R202, R166 ;  /* 0x000000a600ca7202 */ /* 0x008fe20000000f00 */
        /* <DEDUP_REMOVED lines=24> */
[----:B---3--:R-:W-:Y:S01]  /*c2f0*/  LDSM.16.MT88.4 R176, [R218+0x2800] ;  /* 0x00280000dab0783b */ /* 0x008fe20000004200 */
        /* <DEDUP_REMOVED lines=44> */
[----:B------:R-:W-:Y:S02]  /*c5c0*/  FADD.FTZ R0, R133, R188 ;  /* 0x000000bc85007221 */ /* 0x000fe40000010000 */
[----:B------:R-:W-:Y:S01]  /*c5d0*/  MUFU.EX2 R188, R181 ;  /* 0x000000b500bc7308 */ /* 0x000fe20000000800 */
[----:B--2---:R-:W-:Y:S01]  /*c5e0*/  FFMA.FTZ R164, R2, R164, R187 ;  /* 0x000000a402a47223 */ /* 0x004fe200000100bb */
[----:B------:R-:W-:Y:S08]  /*c5f0*/  F2FP.BF16.PACK_AB R187, R166, R165 ;  /* 0x000000a5a6bb723e */ /* 0x000ff000000010ff */
[----:B------:R-:W2:Y:S01]  /*c600*/  MUFU.EX2 R2, R195 ;  /* 0x000000c300027308 */ /* 0x000ea20000000800 */
[C---:B-1----:R-:W-:Y:S09]  /*c610*/  HMMA.16816.F32.BF16 R4, R184.reuse, R136, R4 ;  /* 0x00000088b804723c */ /* 0x042ff20000041804 */
[----:B------:R-:W1:Y:S01]  /*c620*/  MUFU.EX2 R195, R192 ;  /* 0x000000c000c37308 */ /* 0x000e620000000800 */
[C---:B------:R-:W-:Y:S01]  /*c630*/  HMMA.16816.F32.BF16 R8, R184.reuse, R138, R8 ;  /* 0x0000008ab808723c */ /* 0x040fe20000041808 */
[----:B------:R-:W3:Y:S08]  /*c640*/  LDSM.16.MT88.4 R136, [R219] ;  /* 0x00000000db88783b */ /* 0x000ef00000004200 */
[----:B------:R-:W-:Y:S03]  /*c650*/  MUFU.EX2 R192, R215 ;  /* 0x000000d700c07308 */ /* 0x000fe60000000800 */
[----:B--2---:R-:W-:Y:S04]  /*c660*/  FADD.FTZ R0, R2, R0 ;  /* 0x0000000002007221 */ /* 0x004fe80000010000 */
[----:B------:R-:W-:Y:S04]  /*c670*/  FADD.FTZ R0, R144, R0 ;  /* 0x0000000090007221 */ /* 0x000fe80000010000 */
[----:B------:R-:W-:Y:S01]  /*c680*/  FADD.FTZ R0, R134, R0 ;  /* 0x0000000086007221 */ /* 0x000fe20000010000 */
[C---:B---3--:R-:W-:Y:S08]  /*c690*/  HMMA.16816.F32.BF16 R12, R184.reuse, R136, R12 ;  /* 0x00000088b80c723c */ /* 0x048ff0000004180c */
[C---:B------:R-:W-:Y:S01]  /*c6a0*/  HMMA.16816.F32.BF16 R16, R184.reuse, R138, R16 ;  /* 0x0000008ab810723c */ /* 0x040fe20000041810 */
[----:B------:R-:W2:Y:S07]  /*c6b0*/  LDSM.16.MT88.4 R136, [R221] ;  /* 0x00000000dd88783b */ /* 0x000eae0000004200 */
[C---:B--2---:R-:W-:Y:S08]  /*c6c0*/  HMMA.16816.F32.BF16 R20, R184.reuse, R136, R20 ;  /* 0x00000088b814723c */ /* 0x044ff00000041814 */
[C---:B------:R-:W-:Y:S01]  /*c6d0*/  HMMA.16816.F32.BF16 R24, R184.reuse, R138, R24 ;  /* 0x0000008ab818723c */ /* 0x040fe20000041818 */
[----:B------:R-:W2:Y:S07]  /*c6e0*/  LDSM.16.MT88.4 R136, [R220] ;  /* 0x00000000dc88783b */ /* 0x000eae0000004200 */
        /* <DEDUP_REMOVED lines=38> */
[----:B------:R-:W-:Y:S01]  /*c950*/  HMMA.16816.F32.BF16 R128, R184, R138, R128 ;  /* 0x0000008ab880723c */ /* 0x000fe20000041880 */
[----:B------:R2:W3:Y:S03]  /*c960*/  MUFU.EX2 R133, R204 ;  /* 0x000000cc00857308 */ /* 0x0004e60000000800 */
[----:B------:R-:W-:Y:S03]  /*c970*/  F2FP.BF16.PACK_AB R137, R173, R167 ;  /* 0x000000a7ad89723e */ /* 0x000fe600000010ff */
[----:B------:R-:W-:Y:S02]  /*c980*/  F2FP.BF16.PACK_AB R138, R134, R144 ;  /* 0x00000090868a723e */ /* 0x000fe400000010ff */
[----:B------:R-:W4:Y:S02]  /*c990*/  LDSM.16.MT88.4 R144, [R219+0x800] ;  /* 0x00080000db90783b */ /* 0x000f240000004200 */
[----:B------:R-:W5:Y:S01]  /*c9a0*/  MUFU.EX2 R2, R203 ;  /* 0x000000cb00027308 */ /* 0x000f620000000800 */
[----:B-1----:R-:W-:Y:S02]  /*c9b0*/  F2FP.BF16.PACK_AB R139, R195, R196 ;  /* 0x000000c4c38b723e */ /* 0x002fe400000010ff */
[----:B------:R-:W-:Y:S05]  /*c9c0*/  F2FP.BF16.PACK_AB R185, R189, R190 ;  /* 0x000000bebdb9723e */ /* 0x000fea00000010ff */
[C---:B------:R-:W-:Y:S02]  /*c9d0*/  HMMA.16816.F32.BF16 R4, R136.reuse, R140, R4 ;  /* 0x0000008c8804723c */ /* 0x040fe40000041804 */
[----:B------:R-:W-:Y:S03]  /*c9e0*/  MUFU.EX2 R186, R168 ;  /* 0x000000a800ba7308 */ /* 0x000fe60000000800 */
[----:B--2---:R-:W-:Y:S01]  /*c9f0*/  MOV R204, R173 ;  /* 0x000000ad00cc7202 */ /* 0x004fe20000000f00 */
[----:B---3--:R-:W-:Y:S02]  /*ca00*/  FADD.FTZ R0, R133, R0 ;  /* 0x0000000085007221 */ /* 0x008fe40000010000 */
[C---:B------:R-:W-:Y:S01]  /*ca10*/  HMMA.16816.F32.BF16 R8, R136.reuse, R142, R8 ;  /* 0x0000008e8808723c */ /* 0x040fe20000041808 */
[----:B------:R-:W1:Y:S03]  /*ca20*/  LDSM.16.MT88.4 R140, [R221+0x800] ;  /* 0x00080000dd8c783b */ /* 0x000e660000004200 */
[----:B------:R-:W-:Y:S01]  /*ca30*/  MUFU.EX2 R184, R160 ;  /* 0x000000a000b87308 */ /* 0x000fe20000000800 */
[----:B-----5:R-:W-:Y:S01]  /*ca40*/  FADD.FTZ R0, R2, R0 ;  /* 0x0000000002007221 */ /* 0x020fe20000010000 */
[----:B------:R-:W-:Y:S03]  /*ca50*/  MOV R203, R167 ;  /* 0x000000a700cb7202 */ /* 0x000fe60000000f00 */
[----:B------:R-:W-:Y:S05]  /*ca60*/  FADD.FTZ R0, R148, R0 ;  /* 0x0000000094007221 */ /* 0x000fea0000010000 */
[----:B------:R-:W2:Y:S01]  /*ca70*/  MUFU.EX2 R134, R201 ;  /* 0x000000c900867308 */ /* 0x000ea20000000800 */
[C---:B----4-:R-:W-:Y:S08]  /*ca80*/  HMMA.16816.F32.BF16 R12, R136.reuse, R144, R12 ;  /* 0x00000090880c723c */ /* 0x050ff0000004180c */
[C---:B------:R-:W-:Y:S01]  /*ca90*/  HMMA.16816.F32.BF16 R16, R136.reuse, R146, R16 ;  /* 0x000000928810723c */ /* 0x040fe20000041810 */
[----:B------:R-:W3:Y:S03]  /*caa0*/  LDSM.16.MT88.4 R144, [R220+0x800] ;  /* 0x00080000dc90783b */ /* 0x000ee60000004200 */
[C---:B--2---:R-:W-:Y:S04]  /*cab0*/  FADD.FTZ R0, R134.reuse, R0 ;  /* 0x0000000086007221 */ /* 0x044fe80000010000 */
        /* <DEDUP_REMOVED lines=58> */
[----:B------:R-:W-:Y:S04]  /*ce60*/  FADD.FTZ R0, R2, R0 ;  /* 0x0000000002007221 */ /* 0x000fe80000010000 */
[C---:B------:R-:W-:Y:S01]  /*ce70*/  HMMA.16816.F32.BF16 R24, R136.reuse, R150, R24 ;  /* 0x000000968818723c */ /* 0x040fe20000041818 */
[----:B------:R-:W1:Y:S03]  /*ce80*/  LDSM.16.MT88.4 R148, [R219+0x4000] ;  /* 0x00400000db94783b */ /* 0x000e660000004200 */
[----:B------:R-:W-:Y:S04]  /*ce90*/  FADD.FTZ R0, R152, R0 ;  /* 0x0000000098007221 */ /* 0x000fe80000010000 */
[C---:B----4-:R-:W-:Y:S04]  /*cea0*/  HMMA.16816.F32.BF16 R28, R136.reuse, R140, R28 ;  /* 0x0000008c881c723c */ /* 0x050fe8000004181c */
[C---:B------:R-:W-:Y:S04]  /*ceb0*/  FADD.FTZ R0, R134.reuse, R0 ;  /* 0x0000000086007221 */ /* 0x040fe80000010000 */
        /* <DEDUP_REMOVED lines=39> */
[----:B------:R-:W-:Y:S01]  /*d130*/  F2FP.BF16.PACK_AB R136, R2, R133 ;  /* 0x000000850288723e */ /* 0x000fe200000010ff */
[----:B------:R-:W4:Y:S01]  /*d140*/  LDSM.16.MT88.4 R152, [R220+0x1800] ;  /* 0x00180000dc98783b */ /* 0x000f220000004200 */
[----:B------:R-:W-:Y:S01]  /*d150*/  MUFU.EX2 R2, R157 ;  /* 0x0000009d00027308 */ /* 0x000fe20000000800 */
[----:B------:R-:W-:Y:S02]  /*d160*/  F2FP.BF16.PACK_AB R137, R205, R206 ;  /* 0x000000cecd89723e */ /* 0x000fe400000010ff */
[----:B------:R-:W-:Y:S07]  /*d170*/  F2FP.BF16.PACK_AB R139, R208, R207 ;  /* 0x000000cfd08b723e */ /* 0x000fee00000010ff */
[C---:B--2---:R-:W-:Y:S01]  /*d180*/  HMMA.16816.F32.BF16 R4, R136.reuse, R144, R4 ;  /* 0x000000908804723c */ /* 0x044fe20000041804 */
[----:B------:R-:W2:Y:S07]  /*d190*/  MUFU.EX2 R133, R182 ;  /* 0x000000b600857308 */ /* 0x000eae0000000800 */
[C---:B------:R-:W-:Y:S01]  /*d1a0*/  HMMA.16816.F32.BF16 R8, R136.reuse, R146, R8 ;  /* 0x000000928808723c */ /* 0x040fe20000041808 */
[----:B------:R-:W5:Y:S02]  /*d1b0*/  LDSM.16.MT88.4 R144, [R218+0x4800] ;  /* 0x00480000da90783b */ /* 0x000f640000004200 */
[----:B------:R-:W4:Y:S05]  /*d1c0*/  MUFU.EX2 R134, R252 ;  /* 0x000000fc00867308 */ /* 0x000f2a0000000800 */
[C---:B-1----:R-:W-:Y:S08]  /*d1d0*/  HMMA.16816.F32.BF16 R12, R136.reuse, R148, R12 ;  /* 0x00000094880c723c */ /* 0x042ff0000004180c */
[C---:B------:R-:W-:Y:S01]  /*d1e0*/  HMMA.16816.F32.BF16 R16, R136.reuse, R150, R16 ;  /* 0x000000968810723c */ /* 0x040fe20000041810 */
[----:B------:R-:W1:Y:S03]  /*d1f0*/  LDSM.16.MT88.4 R148, [R219+0x4800] ;  /* 0x00480000db94783b */ /* 0x000e660000004200 */
[----:B--2---:R-:W-:Y:S04]  /*d200*/  FADD.FTZ R0, R133, R0 ;  /* 0x0000000085007221 */ /* 0x004fe80000010000 */
[C---:B---3--:R-:W-:Y:S04]  /*d210*/  HMMA.16816.F32.BF16 R20, R136.reuse, R140, R20 ;  /* 0x0000008c8814723c */ /* 0x048fe80000041814 */
[----:B------:R-:W-:Y:S04]  /*d220*/  FADD.FTZ R0, R2, R0 ;  /* 0x0000000002007221 */ /* 0x000fe80000010000 */
[C---:B------:R-:W-:Y:S01]  /*d230*/  HMMA.16816.F32.BF16 R24, R136.reuse, R142, R24 ;  /* 0x0000008e8818723c */ /* 0x040fe20000041818 */
[----:B------:R-:W2:Y:S03]  /*d240*/  LDSM.16.MT88.4 R140, [R221+0x4800] ;  /* 0x00480000dd8c783b */ /* 0x000ea60000004200 */
[----:B------:R-:W-:Y:S04]  /*d250*/  FADD.FTZ R0, R156, R0 ;  /* 0x000000009c007221 */ /* 0x000fe80000010000 */
[C---:B----4-:R-:W-:Y:S04]  /*d260*/  HMMA.16816.F32.BF16 R28, R136.reuse, R152, R28 ;  /* 0x00000098881c723c */ /* 0x050fe8000004181c */
[----:B------:R-:W-:Y:S04]  /*d270*/  FADD.FTZ R0, R134, R0 ;  /* 0x0000000086007221 */ /* 0x000fe80000010000 */
[C---:B------:R-:W-:Y:S01]  /*d280*/  HMMA.16816.F32.BF16 R32, R136.reuse, R154, R32 ;  /* 0x0000009a8820723c */ /* 0x040fe20000041820 */
[----:B------:R-:W-:Y:S07]  /*d290*/  LDSM.16.MT88.4 R152, [R218+0x7800] ;  /* 0x00780000da98783b */ /* 0x000fee0000004200 */
[C---:B-----5:R-:W-:Y:S08]  /*d2a0*/  HMMA.16816.F32.BF16 R36, R136.reuse, R144, R36 ;  /* 0x000000908824723c */ /* 0x060ff00000041824 */
        /* <DEDUP_REMOVED lines=16> */
[----:B------:R-:W-:Y:S07]  /*d3b0*/  LDSM.16.MT88.4 R148, [R221+0xa800] ;  /* 0x00a80000dd94783b */ /* 0x000fee0000004200 */
        /* <DEDUP_REMOVED lines=15> */
[C---:B--2---:R-:W-:Y:S08]  /*d4b0*/  HMMA.16816.F32.BF16 R124, R136.reuse, R144, R124 ;  /* 0x00000090887c723c */ /* 0x044ff0000004187c */
[----:B------:R-:W-:Y:S01]  /*d4c0*/  HMMA.16816.F32.BF16 R128, R136, R146, R128 ;  /* 0x000000928880723c */ /* 0x000fe20000041880 */
[----:B------:R-:W2:Y:S06]  /*d4d0*/  LDSM.16.MT88.4 R144, [R220+0x2000] ;  /* 0x00200000dc90783b */ /* 0x000eac0000004200 */
[----:B------:R-:W-:Y:S02]  /*d4e0*/  F2FP.BF16.PACK_AB R136, R2, R133 ;  /* 0x000000850288723e */ /* 0x000fe400000010ff */
[----:B------:R-:W-:Y:S01]  /*d4f0*/  F2FP.BF16.PACK_AB R138, R134, R156 ;  /* 0x0000009c868a723e */ /* 0x000fe200000010ff */
[----:B------:R4:W-:Y:S01]  /*d500*/  MUFU.EX2 R133, R169 ;  /* 0x000000a900857308 */ /* 0x0009e20000000800 */
[----:B------:R-:W-:Y:S01]  /*d510*/  LDSM.16.MT88.4 R156, [R219+0x5000] ;  /* 0x00500000db9c783b */ /* 0x000fe20000004200 */
[----:B------:R-:W-:Y:S02]  /*d520*/  F2FP.BF16.PACK_AB R137, R193, R194 ;  /* 0x000000c2c189723e */ /* 0x000fe400000010ff */
[----:B------:R-:W-:Y:S06]  /*d530*/  F2FP.BF16.PACK_AB R139, R191, R192 ;  /* 0x000000c0bf8b723e */ /* 0x000fec00000010ff */
[----:B------:R-:W5:Y:S01]  /*d540*/  MUFU.EX2 R2, R161 ;  /* 0x000000a100027308 */ /* 0x000f620000000800 */
[C---:B-1----:R-:W-:Y:S08]  /*d550*/  HMMA.16816.F32.BF16 R4, R136.reuse, R140, R4 ;  /* 0x0000008c8804723c */ /* 0x042ff00000041804 */
[C---:B------:R-:W-:Y:S01]  /*d560*/  HMMA.16816.F32.BF16 R8, R136.reuse, R142, R8 ;  /* 0x0000008e8808723c */ /* 0x040fe20000041808 */
[----:B------:R-:W1:Y:S01]  /*d570*/  LDSM.16.MT88.4 R140, [R218+0x5000] ;  /* 0x00500000da8c783b */ /* 0x000e620000004200 */
[----:B------:R-:W2:Y:S06]  /*d580*/  MUFU.EX2 R134, R180 ;  /* 0x000000b400867308 */ /* 0x000eac0000000800 */
[C---:B------:R-:W-:Y:S01]  /*d590*/  HMMA.16816.F32.BF16 R12, R136.reuse, R152, R12 ;  /* 0x00000098880c723c */ /* 0x040fe2000004180c */
[----:B----4-:R-:W-:Y:S03]  /*d5a0*/  LDSM.16.MT88.4 R168, [R219+0x2800] ;  /* 0x00280000dba8783b */ /* 0x010fe60000004200 */
[----:B-----5:R-:W-:Y:S04]  /*d5b0*/  FADD.FTZ R0, R2, R0 ;  /* 0x0000000002007221 */ /* 0x020fe80000010000 */
[C---:B------:R-:W-:Y:S01]  /*d5c0*/  HMMA.16816.F32.BF16 R16, R136.reuse, R154, R16 ;  /* 0x0000009a8810723c */ /* 0x040fe20000041810 */
[----:B------:R-:W4:Y:S03]  /*d5d0*/  LDSM.16.MT88.4 R152, [R221+0x5000] ;  /* 0x00500000dd98783b */ /* 0x000f260000004200 */
[C---:B------:R-:W-:Y:S01]  /*d5e0*/  FADD.FTZ R0, R184.reuse, R0 ;  /* 0x00000000b8007221 */ /* 0x040fe20000010000 */
[----:B------:R-:W-:Y:S01]  /*d5f0*/  F2FP.BF16.PACK_AB R184, R184, R2 ;  /* 0x00000002b8b8723e */ /* 0x000fe200000010ff */
[----:B------:R-:W-:Y:S02]  /*d600*/  FADD.FTZ R2, R172, R164 ;  /* 0x000000a4ac027221 */ /* 0x000fe40000010000 */
[C---:B---3--:R-:W-:Y:S01]  /*d610*/  HMMA.16816.F32.BF16 R20, R136.reuse, R148, R20 ;  /* 0x000000948814723c */ /* 0x048fe20000041814 */
[----:B------:R-:W-:Y:S03]  /*d620*/  LDSM.16.MT88.4 R160, [R221+0x2800] ;  /* 0x00280000dda0783b */ /* 0x000fe60000004200 */
[----:B------:R-:W-:Y:S01]  /*d630*/  FADD.FTZ R0, R133, R0 ;  /* 0x0000000085007221 */ /* 0x000fe20000010000 */
[----:B--2---:R-:W-:Y:S03]  /*d640*/  F2FP.BF16.PACK_AB R187, R134, R188 ;  /* 0x000000bc86bb723e */ /* 0x004fe600000010ff */
[C---:B------:R-:W-:Y:S01]  /*d650*/  HMMA.16816.F32.BF16 R24, R136.reuse, R150, R24 ;  /* 0x000000968818723c */ /* 0x040fe20000041818 */
[----:B------:R-:W2:Y:S03]  /*d660*/  LDSM.16.MT88.4 R148, [R220+0x5000] ;  /* 0x00500000dc94783b */ /* 0x000ea60000004200 */
[C---:B------:R-:W-:Y:S01]  /*d670*/  FADD.FTZ R0, R186.reuse, R0 ;  /* 0x00000000ba007221 */ /* 0x040fe20000010000 */
[----:B------:R-:W-:Y:S02]  /*d680*/  F2FP.BF16.PACK_AB R186, R186, R133 ;  /* 0x00000085baba723e */ /* 0x000fe400000010ff */
[----:B------:R-:W-:Y:S01]  /*d690*/  MOV R133, R132 ;  /* 0x0000008400857202 */ /* 0x000fe20000000f00 */
[C---:B------:R-:W-:Y:S01]  /*d6a0*/  HMMA.16816.F32.BF16 R28, R136.reuse, R144, R28 ;  /* 0x00000090881c723c */ /* 0x040fe2000004181c */
[----:B------:R3:W-:Y:S07]  /*d6b0*/  STL [R1+0x1c], R0 ;  /* 0x00001c0001007387 */ /* 0x0007ee0000100800 */
[C---:B------:R-:W-:Y:S01]  /*d6c0*/  HMMA.16816.F32.BF16 R32, R136.reuse, R146, R32 ;  /* 0x000000928820723c */ /* 0x040fe20000041820 */
[----:B------:R-:W-:Y:S07]  /*d6d0*/  LDSM.16.MT88.4 R144, [R219+0x8000] ;  /* 0x00800000db90783b */ /* 0x000fee0000004200 */
[C---:B-1----:R-:W-:Y:S08]  /*d6e0*/  HMMA.16816.F32.BF16 R36, R136.reuse, R140, R36 ;  /* 0x0000008c8824723c */ /* 0x042ff00000041824 */
[C---:B------:R-:W-:Y:S01]  /*d6f0*/  HMMA.16816.F32.BF16 R40, R136.reuse, R142, R40 ;  /* 0x0000008e8828723c */ /* 0x040fe20000041828 */
[----:B------:R-:W1:Y:S03]  /*d700*/  LDSM.16.MT88.4 R140, [R218+0x8000] ;  /* 0x00800000da8c783b */ /* 0x000e660000004200 */
[----:B---3--:R-:W-:Y:S04]  /*d710*/  FADD.FTZ R0, R165, R2 ;  /* 0x00000002a5007221 */ /* 0x008fe80000010000 */
[C---:B------:R-:W-:Y:S04]  /*d720*/  HMMA.16816.F32.BF16 R44, R136.reuse, R156, R44 ;  /* 0x0000009c882c723c */ /* 0x040fe8000004182c */
[----:B------:R-:W-:Y:S04]  /*d730*/  FADD.FTZ R0, R202, R0 ;  /* 0x00000000ca007221 */ /* 0x000fe80000010000 */
[C---:B------:R-:W-:Y:S01]  /*d740*/  HMMA.16816.F32.BF16 R48, R136.reuse, R158, R48 ;  /* 0x0000009e8830723c */ /* 0x040fe20000041830 */
[----:B------:R-:W3:Y:S03]  /*d750*/  LDSM.16.MT88.4 R156, [R221+0x8000] ;  /* 0x00800000dd9c783b */ /* 0x000ee60000004200 */
[----:B------:R-:W-:Y:S04]  /*d760*/  FADD.FTZ R0, R203, R0 ;  /* 0x00000000cb007221 */ /* 0x000fe80000010000 */
        /* <DEDUP_REMOVED lines=8> */
[----:B------:R-:W-:Y:S03]  /*d7f0*/  LDSM.16.MT88.4 R148, [R221+0xb000] ;  /* 0x00b00000dd94783b */ /* 0x000fe60000004200 */
[----:B------:R-:W-:Y:S04]  /*d800*/  FADD.FTZ R0, R198, R0 ;  /* 0x00000000c6007221 */ /* 0x000fe80000010000 */
        /* <DEDUP_REMOVED lines=8> */
[----:B------:R-:W2:Y:S03]  /*d890*/  LDSM.16.MT88.4 R144, [R219+0xb000] ;  /* 0x00b00000db90783b */ /* 0x000ea60000004200 */
[----:B------:R-:W-:Y:S04]  /*d8a0*/  FADD.FTZ R0, R206, R0 ;  /* 0x00000000ce007221 */ /* 0x000fe80000010000 */
[C---:B---3--:R-:W-:Y:S04]  /*d8b0*/  HMMA.16816.F32.BF16 R84, R136.reuse, R156, R84 ;  /* 0x0000009c8854723c */ /* 0x048fe80000041854 */
        /* <DEDUP_REMOVED lines=15> */
[C---:B------:R-:W-:Y:S01]  /*d9b0*/  HMMA.16816.F32.BF16 R112, R136.reuse, R146, R112 ;  /* 0x000000928870723c */ /* 0x040fe20000041870 */
[----:B------:R-:W1:Y:S03]  /*d9c0*/  LDSM.16.MT88.4 R144, [R218+0x5800] ;  /* 0x00580000da90783b */ /* 0x000e660000004200 */
[----:B------:R-:W-:Y:S04]  /*d9d0*/  FADD.FTZ R0, R190, R0 ;  /* 0x00000000be007221 */ /* 0x000fe80000010000 */
[C---:B------:R-:W-:Y:S04]  /*d9e0*/  HMMA.16816.F32.BF16 R116, R136.reuse, R148, R116 ;  /* 0x000000948874723c */ /* 0x040fe80000041874 */
[----:B------:R-:W-:Y:S04]  /*d9f0*/  FADD.FTZ R0, R189, R0 ;  /* 0x00000000bd007221 */ /* 0x000fe80000010000 */
[C---:B------:R-:W-:Y:S04]  /*da00*/  HMMA.16816.F32.BF16 R120, R136.reuse, R150, R120 ;  /* 0x000000968878723c */ /* 0x040fe80000041878 */
[----:B------:R-:W-:Y:S04]  /*da10*/  FADD.FTZ R0, R188, R0 ;  /* 0x00000000bc007221 */ /* 0x000fe80000010000 */
[C---:B---3--:R-:W-:Y:S04]  /*da20*/  HMMA.16816.F32.BF16 R124, R136.reuse, R156, R124 ;  /* 0x0000009c887c723c */ /* 0x048fe8000004187c */
[----:B------:R-:W-:Y:S01]  /*da30*/  FADD.FTZ R0, R134, R0 ;  /* 0x0000000086007221 */ /* 0x000fe20000010000 */
[-C--:B------:R-:W-:Y:S03]  /*da40*/  MOV R134, R3.reuse ;  /* 0x0000000300867202 */ /* 0x080fe60000000f00 */
[----:B------:R-:W-:Y:S01]  /*da50*/  HMMA.16816.F32.BF16 R128, R136, R158, R128 ;  /* 0x0000009e8880723c */ /* 0x000fe20000041880 */
[----:B------:R-:W2:Y:S07]  /*da60*/  LDSM.16.MT88.4 R136, [R219+0x5800] ;  /* 0x00580000db88783b */ /* 0x000eae0000004200 */
[C---:B------:R-:W-:Y:S01]  /*da70*/  HMMA.16816.F32.BF16 R180, R184.reuse, R176, R4 ;  /* 0x000000b0b8b4723c */ /* 0x040fe20000041804 */
[----:B------:R-:W3:Y:S07]  /*da80*/  LDSM.16.MT88.4 R4, [R221+0x5800] ;  /* 0x00580000dd04783b */ /* 0x000eee0000004200 */
[C---:B------:R-:W-:Y:S01]  /*da90*/  HMMA.16816.F32.BF16 R176, R184.reuse, R178, R8 ;  /* 0x000000b2b8b0723c */ /* 0x040fe20000041808 */
[----:B------:R-:W5:Y:S07]  /*daa0*/  LDSM.16.MT88.4 R8, [R220+0x5800] ;  /* 0x00580000dc08783b */ /* 0x000f6e0000004200 */
[C---:B------:R-:W-:Y:S01]  /*dab0*/  HMMA.16816.F32.BF16 R172, R184.reuse, R168, R12 ;  /* 0x000000a8b8ac723c */ /* 0x040fe2000004180c */
[----:B------:R-:W1:Y:S07]  /*dac0*/  LDSM.16.MT88.4 R12, [R218+0x8800] ;  /* 0x00880000da0c783b */ /* 0x000e6e0000004200 */
[C---:B------:R-:W-:Y:S01]  /*dad0*/  HMMA.16816.F32.BF16 R168, R184.reuse, R170, R16 ;  /* 0x000000aab8a8723c */ /* 0x040fe20000041810 */
[----:B------:R-:W2:Y:S07]  /*dae0*/  LDSM.16.MT88.4 R16, [R219+0x8800] ;  /* 0x00880000db10783b */ /* 0x000eae0000004200 */
[C---:B------:R-:W-:Y:S01]  /*daf0*/  HMMA.16816.F32.BF16 R164, R184.reuse, R160, R20 ;  /* 0x000000a0b8a4723c */ /* 0x040fe20000041814 */
[----:B------:R-:W2:Y:S07]  /*db00*/  LDSM.16.MT88.4 R20, [R221+0x8800] ;  /* 0x00880000dd14783b */ /* 0x000eae0000004200 */
[C---:B------:R-:W-:Y:S01]  /*db10*/  HMMA.16816.F32.BF16 R160, R184.reuse, R162, R24 ;  /* 0x000000a2b8a0723c */ /* 0x040fe20000041818 */
[----:B------:R-:W3:Y:S07]  /*db20*/  LDSM.16.MT88.4 R24, [R220+0x8800] ;  /* 0x00880000dc18783b */ /* 0x000eee0000004200 */
[C---:B----4-:R-:W-:Y:S08]  /*db30*/  HMMA.16816.F32.BF16 R156, R184.reuse, R152, R28 ;  /* 0x00000098b89c723c */ /* 0x050ff0000004181c */
[C---:B------:R-:W-:Y:S08]  /*db40*/  HMMA.16816.F32.BF16 R152, R184.reuse, R154, R32 ;  /* 0x0000009ab898723c */ /* 0x040ff00000041820 */
[C---:B-1----:R-:W-:Y:S08]  /*db50*/  HMMA.16816.F32.BF16 R148, R184.reuse, R144, R36 ;  /* 0x00000090b894723c */ /* 0x042ff00000041824 */
[C---:B------:R-:W-:Y:S08]  /*db60*/  HMMA.16816.F32.BF16 R144, R184.reuse, R146, R40 ;  /* 0x00000092b890723c */ /* 0x040ff00000041828 */
[C---:B--2---:R-:W-:Y:S08]  /*db70*/  HMMA.16816.F32.BF16 R140, R184.reuse, R136, R44 ;  /* 0x00000088b88c723c */ /* 0x044ff0000004182c */
[C---:B------:R-:W-:Y:S08]  /*db80*/  HMMA.16816.F32.BF16 R136, R184.reuse, R138, R48 ;  /* 0x0000008ab888723c */ /* 0x040ff00000041830 */
[C---:B---3--:R-:W-:Y:S08]  /*db90*/  HMMA.16816.F32.BF16 R52, R184.reuse, R4, R52 ;  /* 0x00000004b834723c */ /* 0x048ff00000041834 */
[C---:B------:R-:W-:Y:S01]  /*dba0*/  HMMA.16816.F32.BF16 R56, R184.reuse, R6, R56 ;  /* 0x00000006b838723c */ /* 0x040fe20000041838 */
[----:B------:R-:W1:Y:S07]  /*dbb0*/  LDSM.16.MT88.4 R4, [R218+0xb800] ;  /* 0x00b80000da04783b */ /* 0x000e6e0000004200 */
[C---:B-----5:R-:W-:Y:S08]  /*dbc0*/  HMMA.16816.F32.BF16 R60, R184.reuse, R8, R60 ;  /* 0x00000008b83c723c */ /* 0x060ff0000004183c */
[C---:B------:R-:W-:Y:S01]  /*dbd0*/  HMMA.16816.F32.BF16 R64, R184.reuse, R10, R64 ;  /* 0x0000000ab840723c */ /* 0x040fe20000041840 */
[----:B------:R-:W2:Y:S07]  /*dbe0*/  LDSM.16.MT88.4 R8, [R219+0xb800] ;  /* 0x00b80000db08783b */ /* 0x000eae0000004200 */
[C---:B------:R-:W-:Y:S08]  /*dbf0*/  HMMA.16816.F32.BF16 R68, R184.reuse, R12, R68 ;  /* 0x0000000cb844723c */ /* 0x040ff00000041844 */
[C---:B------:R-:W-:Y:S01]  /*dc00*/  HMMA.16816.F32.BF16 R72, R184.reuse, R14, R72 ;  /* 0x0000000eb848723c */ /* 0x040fe20000041848 */
[----:B------:R-:W3:Y:S07]  /*dc10*/  LDSM.16.MT88.4 R12, [R221+0xb800] ;  /* 0x00b80000dd0c783b */ /* 0x000eee0000004200 */
[C---:B------:R-:W-:Y:S01]  /*dc20*/  HMMA.16816.F32.BF16 R76, R184.reuse, R16, R76 ;  /* 0x00000010b84c723c */ /* 0x040fe2000004184c */
[----:B------:R-:W4:Y:S04]  /*dc30*/  LDL R16, [R1+0x38] ;  /* 0x0000380001107983 */ /* 0x000f280000100800 */
[----:B------:R-:W5:Y:S03]  /*dc40*/  LDL.LU R2, [R1+0x18] ;  /* 0x0000180001027983 */ /* 0x000f660000300800 */
[C---:B------:R-:W-:Y:S01]  /*dc50*/  HMMA.16816.F32.BF16 R80, R184.reuse, R18, R80 ;  /* 0x00000012b850723c */ /* 0x040fe20000041850 */
[----:B------:R-:W-:Y:S07]  /*dc60*/  STL [R1+0x2c], R0 ;  /* 0x00002c0001007387 */ /* 0x000fee0000100800 */
[C---:B------:R-:W-:Y:S08]  /*dc70*/  HMMA.16816.F32.BF16 R84, R184.reuse, R20, R84 ;  /* 0x00000014b854723c */ /* 0x040ff00000041854 */
[C---:B------:R-:W-:Y:S08]  /*dc80*/  HMMA.16816.F32.BF16 R88, R184.reuse, R22, R88 ;  /* 0x00000016b858723c */ /* 0x040ff00000041858 */
[C---:B------:R-:W-:Y:S07]  /*dc90*/  HMMA.16816.F32.BF16 R92, R184.reuse, R24, R92 ;  /* 0x00000018b85c723c */ /* 0x040fee000004185c */
[----:B------:R-:W-:Y:S01]  /*dca0*/  MOV R24, R3 ;  /* 0x0000000300187202 */ /* 0x000fe20000000f00 */
[C---:B------:R-:W-:Y:S08]  /*dcb0*/  HMMA.16816.F32.BF16 R96, R184.reuse, R26, R96 ;  /* 0x0000001ab860723c */ /* 0x040ff00000041860 */
[C---:B-1----:R-:W-:Y:S08]  /*dcc0*/  HMMA.16816.F32.BF16 R100, R184.reuse, R4, R100 ;  /* 0x00000004b864723c */ /* 0x042ff00000041864 */
[C---:B------:R-:W-:Y:S01]  /*dcd0*/  HMMA.16816.F32.BF16 R104, R184.reuse, R6, R104 ;  /* 0x00000006b868723c */ /* 0x040fe20000041868 */
[----:B------:R-:W1:Y:S07]  /*dce0*/  LDSM.16.MT88.4 R4, [R220+0xb800] ;  /* 0x00b80000dc04783b */ /* 0x000e6e0000004200 */
[C---:B--2---:R-:W-:Y:S08]  /*dcf0*/  HMMA.16816.F32.BF16 R108, R184.reuse, R8, R108 ;  /* 0x00000008b86c723c */ /* 0x044ff0000004186c */
[C---:B------:R-:W-:Y:S08]  /*dd00*/  HMMA.16816.F32.BF16 R112, R184.reuse, R10, R112 ;  /* 0x0000000ab870723c */ /* 0x040ff00000041870 */
[C---:B---3--:R-:W-:Y:S08]  /*dd10*/  HMMA.16816.F32.BF16 R116, R184.reuse, R12, R116 ;  /* 0x0000000cb874723c */ /* 0x048ff00000041874 */
[C---:B------:R-:W-:Y:S08]  /*dd20*/  HMMA.16816.F32.BF16 R120, R184.reuse, R14, R120 ;  /* 0x0000000eb878723c */ /* 0x040ff00000041878 */
[C---:B-1----:R-:W-:Y:S08]  /*dd30*/  HMMA.16816.F32.BF16 R124, R184.reuse, R4, R124 ;  /* 0x00000004b87c723c */ /* 0x042ff0000004187c */
[----:B------:R-:W-:Y:S04]  /*dd40*/  HMMA.16816.F32.BF16 R128, R184, R6, R128 ;  /* 0x00000006b880723c */ /* 0x000fe80000041880 */
[C---:B-----5:R-:W-:Y:S02]  /*dd50*/  IADD3 R252, R2.reuse, -0x1, RZ ;  /* 0xffffffff02fc7810 */ /* 0x060fe40007ffe0ff */
[----:B----4-:R-:W-:Y:S03]  /*dd60*/  ISETP.GT.AND P0, PT, R2, R16, PT ;  /* 0x000000100200720c */ /* 0x010fe60003f04270 */
[----:B------:R1:W-:Y:S10]  /*dd70*/  STL [R1+0x18], R252 ;  /* 0x000018fc01007387 */ /* 0x0003f40000100800 */
[----:B-1----:R-:W-:-:S05]  /*dd80*/  @P0 BRA `(.L_x_2709) ;  /* 0xffffa49000000947 */ /* 0x002fca000383ffff */
.L_x_2698:
[----:B----4-:R-:W2:Y:S02]  /*dd90*/  LDL R0, [R1+0x34] ;  /* 0x0000340001007983 */ /* 0x010ea40000100800 */
[----:B--2---:R-:W-:-:S13]  /*dda0*/  ISETP.GE.AND P0, PT, R252, R0, PT ;  /* 0x00000000fc00720c */ /* 0x004fda0003f06270 */
[----:B------:R-:W-:Y:S05]  /*ddb0*/  @!P0 BRA `(.L_x_2710) ;  /* 0x000051c000008947 */ /* 0x000fea0003800000 */
[----:B------:R-:W-:Y:S02]  /*ddc0*/  MOV R134, R24 ;  /* 0x0000001800867202 */ /* 0x000fe40000000f00 */
[----:B------:R-:W-:Y:S02]  /*ddd0*/  MOV R133, R132 ;  /* 0x0000008400857202 */ /* 0x000fe40000000f00 */
.L_x_2717:
[----:B------:R-:W2:Y:S01]  /*dde0*/  LDL R4, [R1+0x14] ;  /* 0x0000140001047983 */ /* 0x000ea20000100800 */
[----:B------:R-:W-:Y:S04]  /*ddf0*/  DEPBAR.LE SB0, 0x0 ;  /* 0x000080000000791a */ /* 0x000fe80000000000 */
[----:B------:R-:W3:Y:S01]  /*de00*/  LDL R6, [R1+0x10] ;  /* 0x0000100001067983 */ /* 0x000ee20000100800 */
[----:B------:R-:W-:Y:S03]  /*de10*/  WARPSYNC 0xffffffff ;  /* 0xffffffff00007948 */ /* 0x000fe60003800000 */
        /* <DEDUP_REMOVED lines=9> */
[----:B------:R-:W-:Y:S06]  /*deb0*/  BAR.SYNC.DEFER_BLOCKING 0x0 ;  /* 0x0000000000007b1d */ /* 0x000fec0000010000 */
[----:B------:R1:W1:Y:S04]  /*dec0*/  LDSM.16.M88.4 R48, [R222] ;  /* 0x00000000de30783b */ /* 0x0002680000000200 */
        /* <DEDUP_REMOVED lines=13> */
[----:B--2---:R-:W-:Y:S01]  /*dfa0*/  SHF.R.S32.HI R0, RZ, 0x1f, R4 ;  /* 0x0000001fff007819 */ /* 0x004fe20000011404 */
[----:B------:R-:W-:Y:S04]  /*dfb0*/  IMAD.WIDE.U32 R2, R4, c[0x0][0x208], RZ ;  /* 0x0000820004027a25 */ /* 0x000fe800078e00ff */
[----:B------:R-:W-:Y:S04]  /*dfc0*/  IMAD R0, R0, c[0x0][0x208], RZ ;  /* 0x0000820000007a24 */ /* 0x000fe800078e02ff */
[----:B------:R-:W-:Y:S02]  /*dfd0*/  IMAD R0, R4, c[0x0][0x20c], R0 ;  /* 0x0000830004007a24 */ /* 0x000fe400078e0200 */
[----:B------:R-:W2:Y:S02]  /*dfe0*/  LDL R4, [R1+0xc] ;  /* 0x00000c0001047983 */ /* 0x000ea40000100800 */
[----:B------:R-:W-:Y:S01]  /*dff0*/  IMAD.IADD R3, R3, 0x1, R0 ;  /* 0x0000000103037824 */ /* 0x000fe200078e0200 */
[----:B---3--:R-:W-:Y:S03]  /*e000*/  SHF.R.S32.HI R0, RZ, 0x1f, R6 ;  /* 0x0000001fff007819 */ /* 0x008fe60000011406 */
[----:B------:R-:W-:Y:S01]  /*e010*/  IMAD.WIDE.U32 R2, R6, c[0x0][0x218], R2 ;  /* 0x0000860006027a25 */ /* 0x000fe200078e0002 */
[C---:B----4-:R-:W-:Y:S03]  /*e020*/  SHF.L.U64.HI R14, R21.reuse, 0x1, R14 ;  /* 0x00000001150e7819 */ /* 0x050fe6000001020e */
[----:B------:R-:W-:Y:S02]  /*e030*/  IMAD R0, R0, c[0x0][0x218], RZ ;  /* 0x0000860000007a24 */ /* 0x000fe400078e02ff */
[----:B------:R-:W-:Y:S02]  /*e040*/  IMAD.SHL.U32 R47, R21, 0x2, RZ ;  /* 0x00000002152f7824 */ /* 0x000fe400078e00ff */
[----:B------:R-:W-:Y:S01]  /*e050*/  IMAD R0, R6, c[0x0][0x21c], R0 ;  /* 0x0000870006007a24 */ /* 0x000fe200078e0200 */
[----:B------:R-:W-:Y:S02]  /*e060*/  IADD3 R6, P0, R22, R2, RZ ;  /* 0x0000000216067210 */ /* 0x000fe40007f1e0ff */
[----:B-----5:R-:W-:Y:S02]  /*e070*/  SHF.L.U64.HI R13, R20, 0x1, R13 ;  /* 0x00000001140d7819 */ /* 0x020fe4000001020d */
[----:B------:R-:W-:Y:S02]  /*e080*/  IADD3.X R2, R5, R3, R0, P0, !PT ;  /* 0x0000000305027210 */ /* 0x000fe400007fe400 */
[----:B------:R-:W-:Y:S02]  /*e090*/  LEA R5, P0, R6, c[0x0][0x1f8], 0x1 ;  /* 0x00007e0006057a11 */ /* 0x000fe400078008ff */
[----:B------:R-:W-:Y:S02]  /*e0a0*/  SHF.L.U32 R46, R20, 0x1, RZ ;  /* 0x00000001142e7819 */ /* 0x000fe400000006ff */
[----:B------:R-:W-:Y:S01]  /*e0b0*/  LEA.HI.X R6, R6, c[0x0][0x1fc], R2, 0x1, P0 ;  /* 0x00007f0006067a11 */ /* 0x000fe200000f0c02 */
[C---:B------:R-:W-:Y:S01]  /*e0c0*/  IMAD.SHL.U32 R39, R15.reuse, 0x2, RZ ;  /* 0x000000020f277824 */ /* 0x040fe200078e00ff */
[----:B------:R-:W-:Y:S02]  /*e0d0*/  SHF.L.U64.HI R12, R15, 0x1, R12 ;  /* 0x000000010f0c7819 */ /* 0x000fe4000001020c */
[C---:B--2---:R-:W-:Y:S02]  /*e0e0*/  SHF.L.U64.HI R7, R4.reuse, 0x1, R7 ;  /* 0x0000000104077819 */ /* 0x044fe40000010207 */
[----:B------:R-:W-:Y:S01]  /*e0f0*/  SHF.L.U32 R37, R4, 0x1, RZ ;  /* 0x0000000104257819 */ /* 0x000fe200000006ff */
[----:B------:R-:W-:-:S05]  /*e100*/  BRA.DIV ~URZ, `(.L_x_2711) ;  /* 0x00009d127f007947 */ /* 0x000fca000b800000 */
[----:B-1----:R1:W2:Y:S02]  /*e110*/  SHFL.IDX PT, R0, R6, RZ, 0x181f ;  /* 0x00181fff06007589 */ /* 0x0022a400000e0000 */
.L_x_2748:
[----:B------:R-:W3:Y:S01]  /*e120*/  LDL R20, [R1+0xc] ;  /* 0x00000c0001147983 */ /* 0x000ee20000100800 */
[----:B------:R-:W-:Y:S05]  /*e130*/  BSSY B0, `(.L_x_2712) ;  /* 0x000023d000007945 */ /* 0x000fea0003800000 */
[----:B------:R-:W4:Y:S06]  /*e140*/  LDL R23, [R1+0x28] ;  /* 0x0000280001177983 */ /* 0x000f2c0000100800 */
[----:B------:R-:W5:Y:S06]  /*e150*/  LDL R22, [R1+0x24] ;  /* 0x0000240001167983 */ /* 0x000f6c0000100800 */
[----:B--2---:R-:W2:Y:S06]  /*e160*/  LDL R15, [R1+0x20] ;  /* 0x00002000010f7983 */ /* 0x004eac0000100800 */
[----:B------:R-:W1:Y:S06]  /*e170*/  SHFL.IDX PT, R2, R5, RZ, 0x181f ;  /* 0x00181fff05027589 */ /* 0x000e6c00000e0000 */
[----:B------:R-:W2:Y:S06]  /*e180*/  SHFL.IDX PT, R3, R5, 0x1, 0x181f ;  /* 0x00381f0005037f89 */ /* 0x000eac00000e0000 */
[----:B------:R-:W2:Y:S01]  /*e190*/  SHFL.IDX PT, R4, R6, 0x1, 0x181f ;  /* 0x00381f0006047f89 */ /* 0x000ea200000e0000 */
[C---:B-1----:R-:W-:Y:S02]  /*e1a0*/  IADD3 R28, P2, R2.reuse, R39, RZ ;  /* 0x00000027021c7210 */ /* 0x042fe40007f5e0ff */
[----:B------:R-:W-:Y:S02]  /*e1b0*/  IADD3 R30, P0, R2, R46, RZ ;  /* 0x0000002e021e7210 */ /* 0x000fe40007f1e0ff */
[C---:B------:R-:W-:Y:S02]  /*e1c0*/  IADD3.X R29, R0.reuse, R12, RZ, P2, !PT ;  /* 0x0000000c001d7210 */ /* 0x040fe400017fe4ff */
[----:B------:R-:W-:Y:S02]  /*e1d0*/  IADD3.X R31, R0, R13, RZ, P0, !PT ;  /* 0x0000000d001f7210 */ /* 0x000fe400007fe4ff */
[----:B---3--:R-:W-:Y:S02]  /*e1e0*/  ISETP.GE.AND P1, PT, R20, c[0x0][0x1d4], PT ;  /* 0x0000750014007a0c */ /* 0x008fe40003f26270 */
[----:B------:R-:W-:Y:S02]  /*e1f0*/  IADD3 R20, P3, R2, R37, RZ ;  /* 0x0000002502147210 */ /* 0x000fe40007f7e0ff */
[----:B------:R-:W-:Y:S02]  /*e200*/  SEL R132, RZ, 0x10, P1 ;  /* 0x00000010ff847807 */ /* 0x000fe40000800000 */
[----:B------:R-:W-:Y:S02]  /*e210*/  IADD3.X R21, R0, R7, RZ, P3, !PT ;  /* 0x0000000700157210 */ /* 0x000fe40001ffe4ff */
[----:B----4-:R-:W-:Y:S02]  /*e220*/  ISETP.GE.AND P5, PT, R23, c[0x0][0x1d4], PT ;  /* 0x0000750017007a0c */ /* 0x010fe40003fa6270 */
[----:B------:R-:W-:Y:S02]  /*e230*/  IADD3 R36, -R132, 0x10, RZ ;  /* 0x0000001084247810 */ /* 0x000fe40007ffe1ff */
[----:B-----5:R-:W-:Y:S01]  /*e240*/  ISETP.GE.AND P4, PT, R22, c[0x0][0x1d4], PT ;  /* 0x0000750016007a0c */ /* 0x020fe20003f86270 */
[----:B------:R1:W-:Y:S01]  /*e250*/  LDGSTS.E.BYPASS.LTC128B.128 [R251+0x100], [R20.64], !P1 ;  /* 0x0010000014fb7fae */ /* 0x0003e2000c901d46 */
[----:B------:R-:W-:Y:S02]  /*e260*/  IADD3 R22, P0, R2, R47, RZ ;  /* 0x0000002f02167210 */ /* 0x000fe40007f1e0ff */
[----:B------:R-:W-:Y:S02]  /*e270*/  SEL R44, RZ, 0x10, P4 ;  /* 0x00000010ff2c7807 */ /* 0x000fe40002000000 */
[----:B--2---:R-:W-:Y:S01]  /*e280*/  ISETP.GE.AND P3, PT, R15, c[0x0][0x1d4], PT ;  /* 0x000075000f007a0c */ /* 0x004fe20003f66270 */
[----:B------:R-:W2:Y:S01]  /*e290*/  SHFL.IDX PT, R2, R5, 0x2, 0x181f ;  /* 0x00581f0005027f89 */ /* 0x000ea200000e0000 */
[----:B------:R-:W-:Y:S02]  /*e2a0*/  IADD3.X R23, R0, R14, RZ, P0, !PT ;  /* 0x0000000e00177210 */ /* 0x000fe400007fe4ff */
[----:B------:R-:W-:Y:S02]  /*e2b0*/  SEL R15, RZ, 0x10, P5 ;  /* 0x00000010ff0f7807 */ /* 0x000fe40002800000 */
[----:B------:R-:W-:Y:S01]  /*e2c0*/  LOP3.LUT R36, R36, 0xf, RZ, 0xc0, !PT ;  /* 0x0000000f24247812 */ /* 0x000fe200078ec0ff */
[----:B------:R3:W-:Y:S01]  /*e2d0*/  LDGSTS.E.BYPASS.LTC128B.128 [R251+0x3100], [R28.64], !P5 ;  /* 0x031000001cfb7fae */ /* 0x0007e2000e901d46 */
[----:B------:R-:W-:Y:S02]  /*e2e0*/  IADD3 R38, -R44, 0x10, RZ ;  /* 0x000000102c267810 */ /* 0x000fe40007ffe1ff */
[----:B------:R-:W-:Y:S02]  /*e2f0*/  SEL R45, RZ, 0x10, P3 ;  /* 0x00000010ff2d7807 */ /* 0x000fe40001800000 */
[----:B------:R-:W-:Y:S01]  /*e300*/  LOP3.LUT R38, R38, 0xf, RZ, 0xc0, !PT ;  /* 0x0000000f26267812 */ /* 0x000fe200078ec0ff */
[----:B------:R4:W-:Y:S01]  /*e310*/  LDGSTS.E.BYPASS.LTC128B.128 [R251+0x6100], [R30.64], !P4 ;  /* 0x061000001efb7fae */ /* 0x0009e2000e101d46 */
[----:B------:R-:W-:Y:S05]  /*e320*/  ISETP.NE.U32.AND P2, PT, R15, RZ, PT ;  /* 0x000000ff0f00720c */ /* 0x000fea0003f45070 */
[----:B------:R5:W-:Y:S01]  /*e330*/  LDGSTS.E.BYPASS.LTC128B.128 [R251+0x9100], [R22.64], !P3 ;  /* 0x0910000016fb7fae */ /* 0x000be2000d901d46 */
[----:B-1----:R-:W-:Y:S05]  /*e340*/  IADD3 R20, P0, R3, R37, RZ ;  /* 0x0000002503147210 */ /* 0x002fea0007f1e0ff */
[----:B------:R-:W1:Y:S01]  /*e350*/  SHFL.IDX PT, R0, R6, 0x2, 0x181f ;  /* 0x00581f0006007f89 */ /* 0x000e6200000e0000 */
[----:B------:R-:W-:Y:S05]  /*e360*/  IADD3.X R21, R4, R7, RZ, P0, !PT ;  /* 0x0000000704157210 */ /* 0x000fea00007fe4ff */
[----:B------:R1:W-:Y:S01]  /*e370*/  LDGSTS.E.BYPASS.LTC128B.128 [R251+0x1100], [R20.64], !P1 ;  /* 0x0110000014fb7fae */ /* 0x0003e2000c901d46 */
[----:B----4-:R-:W-:Y:S04]  /*e380*/  IADD3 R30, -R15, 0x10, RZ ;  /* 0x000000100f1e7810 */ /* 0x010fe80007ffe1ff */
[----:B------:R-:W-:Y:S02]  /*e390*/  LOP3.LUT R30, R30, 0xf, RZ, 0xc0, !PT ;  /* 0x0000000f1e1e7812 */ /* 0x000fe400078ec0ff */
[C---:B-----5:R-:W-:Y:S04]  /*e3a0*/  IADD3 R22, P1, R3.reuse, R46, RZ ;  /* 0x0000002e03167210 */ /* 0x060fe80007f3e0ff */
[C---:B------:R-:W-:Y:S02]  /*e3b0*/  IADD3.X R23, R4.reuse, R13, RZ, P1, !PT ;  /* 0x0000000d04177210 */ /* 0x040fe40000ffe4ff */
[C---:B-1----:R-:W-:Y:S04]  /*e3c0*/  IADD3 R20, P0, R3.reuse, R39, RZ ;  /* 0x0000002703147210 */ /* 0x042fe80007f1e0ff */
[C---:B------:R-:W-:Y:S02]  /*e3d0*/  IADD3.X R21, R4.reuse, R12, RZ, P0, !PT ;  /* 0x0000000c04157210 */ /* 0x040fe400007fe4ff */
[----:B---3--:R-:W-:Y:S02]  /*e3e0*/  IADD3 R28, P0, R3, R47, RZ ;  /* 0x0000002f031c7210 */ /* 0x008fe40007f1e0ff */
[----:B------:R-:W-:Y:S01]  /*e3f0*/  IADD3 R3, -R45, 0x10, RZ ;  /* 0x000000102d037810 */ /* 0x000fe20007ffe1ff */
[----:B------:R1:W-:Y:S01]  /*e400*/  LDGSTS.E.BYPASS.LTC128B.128 [R251+0x4100], [R20.64], !P5 ;  /* 0x0410000014fb7fae */ /* 0x0003e2000e901d46 */
[----:B------:R-:W-:Y:S02]  /*e410*/  IADD3.X R29, R4, R14, RZ, P0, !PT ;  /* 0x0000000e041d7210 */ /* 0x000fe400007fe4ff */
[----:B--2---:R-:W-:Y:S02]  /*e420*/  IADD3 R36, P1, P0, R36, R2, R37 ;  /* 0x0000000224247210 */ /* 0x004fe4000783e025 */
[----:B------:R-:W-:Y:S01]  /*e430*/  LOP3.LUT R3, R3, 0xf, RZ, 0xc0, !PT ;  /* 0x0000000f03037812 */ /* 0x000fe200078ec0ff */
[----:B------:R1:W-:Y:S01]  /*e440*/  LDGSTS.E.BYPASS.LTC128B.128 [R251+0x7100], [R22.64], !P4 ;  /* 0x0710000016fb7fae */ /* 0x0003e2000e101d46 */
[----:B------:R-:W-:Y:S02]  /*e450*/  IADD3.X R37, RZ, R0, R7, P1, P0 ;  /* 0x00000000ff257210 */ /* 0x000fe40000fe0407 */
[C---:B------:R-:W-:Y:S03]  /*e460*/  HMMA.16816.F32.BF16 R4, R48.reuse, R8, RZ ;  /* 0x000000083004723c */ /* 0x040fe600000418ff */
[----:B------:R-:W-:Y:S01]  /*e470*/  IADD3 R30, P1, P0, R30, R2, R39 ;  /* 0x000000021e1e7210 */ /* 0x000fe2000783e027 */
[----:B------:R2:W-:Y:S03]  /*e480*/  LDGSTS.E.BYPASS.LTC128B.128 [R251+0xa100], [R28.64], !P3 ;  /* 0x0a1000001cfb7fae */ /* 0x0005e6000d901d46 */
[----:B------:R-:W-:Y:S01]  /*e490*/  IADD3.X R31, RZ, R0, R12, P1, P0 ;  /* 0x00000000ff1f7210 */ /* 0x000fe20000fe040c */
[C---:B------:R-:W-:Y:S01]  /*e4a0*/  HMMA.16816.F32.BF16 R8, R48.reuse, R10, RZ ;  /* 0x0000000a3008723c */ /* 0x040fe200000418ff */
[----:B------:R-:W-:Y:S04]  /*e4b0*/  IADD3 R38, P1, P0, R38, R2, R46 ;  /* 0x0000000226267210 */ /* 0x000fe8000783e02e */
[----:B------:R-:W-:Y:S02]  /*e4c0*/  IADD3.X R39, RZ, R0, R13, P1, P0 ;  /* 0x00000000ff277210 */ /* 0x000fe40000fe040d */
[----:B------:R-:W-:Y:S05]  /*e4d0*/  IADD3 R2, P1, P0, R3, R2, R47 ;  /* 0x0000000203027210 */ /* 0x000fea000783e02f */
[----:B------:R-:W-:Y:S02]  /*e4e0*/  IADD3.X R3, RZ, R0, R14, P1, P0 ;  /* 0x00000000ff037210 */ /* 0x000fe40000fe040e */
[C---:B------:R-:W-:Y:S01]  /*e4f0*/  HMMA.16816.F32.BF16 R12, R48.reuse, R16, RZ ;  /* 0x00000010300c723c */ /* 0x040fe200000418ff */
[----:B------:R-:W-:Y:S01]  /*e500*/  ISETP.NE.U32.AND P0, PT, R132, RZ, PT ;  /* 0x000000ff8400720c */ /* 0x000fe20003f05070 */
[----:B------:R-:W3:Y:S01]  /*e510*/  LDL R0, [R1+0x34] ;  /* 0x0000340001007983 */ /* 0x000ee20000100800 */
[----:B------:R-:W-:Y:S05]  /*e520*/  ISETP.NE.U32.AND P1, PT, R44, RZ, PT ;  /* 0x000000ff2c00720c */ /* 0x000fea0003f25070 */
[C---:B------:R-:W-:Y:S06]  /*e530*/  HMMA.16816.F32.BF16 R16, R48.reuse, R18, RZ ;  /* 0x000000123010723c */ /* 0x040fec00000418ff */
[----:B------:R4:W-:Y:S01]  /*e540*/  LDGSTS.E.BYPASS.LTC128B.128.ZFILL [R251+0x2100], [R36.64], P0 ;  /* 0x0210000024fb7fae */ /* 0x0009e20008141d46 */
[----:B------:R-:W-:Y:S01]  /*e550*/  ISETP.NE.U32.AND P0, PT, R45, RZ, PT ;  /* 0x000000ff2d00720c */ /* 0x000fe20003f05070 */
[C---:B-1----:R-:W-:Y:S04]  /*e560*/  HMMA.16816.F32.BF16 R20, R48.reuse, R24, RZ ;  /* 0x000000183014723c */ /* 0x042fe800000418ff */
[----:B------:R2:W-:Y:S04]  /*e570*/  LDGSTS.E.BYPASS.LTC128B.128.ZFILL [R251+0x5100], [R30.64], P2 ;  /* 0x051000001efb7fae */ /* 0x0005e80009141d46 */
[C---:B------:R-:W-:Y:S02]  /*e580*/  HMMA.16816.F32.BF16 R24, R48.reuse, R26, RZ ;  /* 0x0000001a3018723c */ /* 0x040fe400000418ff */
[----:B------:R4:W-:Y:S06]  /*e590*/  LDGSTS.E.BYPASS.LTC128B.128.ZFILL [R251+0x8100], [R38.64], P1 ;  /* 0x0810000026fb7fae */ /* 0x0009ec0008941d46 */
[----:B------:R1:W-:Y:S06]  /*e5a0*/  LDGSTS.E.BYPASS.LTC128B.128.ZFILL [R251+0xb100], [R2.64], P0 ;  /* 0x0b10000002fb7fae */ /* 0x0003ec0008141d46 */
[----:B------:R-:W0:Y:S01]  /*e5b0*/  LDGDEPBAR ;  /* 0x00000000000079af */ /* 0x000e220000000000 */
[C---:B--2---:R-:W-:Y:S08]  /*e5c0*/  HMMA.16816.F32.BF16 R28, R48.reuse, R32, RZ ;  /* 0x00000020301c723c */ /* 0x044ff000000418ff */
[C---:B------:R-:W-:Y:S08]  /*e5d0*/  HMMA.16816.F32.BF16 R32, R48.reuse, R34, RZ ;  /* 0x000000223020723c */ /* 0x040ff000000418ff */
[C---:B----4-:R-:W-:Y:S08]  /*e5e0*/  HMMA.16816.F32.BF16 R36, R48.reuse, R40, RZ ;  /* 0x000000283024723c */ /* 0x050ff000000418ff */
[C---:B------:R-:W-:Y:S08]  /*e5f0*/  HMMA.16816.F32.BF16 R40, R48.reuse, R42, RZ ;  /* 0x0000002a3028723c */ /* 0x040ff000000418ff */
[C---:B------:R-:W-:Y:S08]  /*e600*/  HMMA.16816.F32.BF16 R44, R48.reuse, R184, RZ ;  /* 0x000000b8302c723c */ /* 0x040ff000000418ff */
[----:B------:R-:W-:Y:S01]  /*e610*/  HMMA.16816.F32.BF16 R48, R48, R186, RZ ;  /* 0x000000ba3030723c */ /* 0x000fe200000418ff */
[----:B------:R-:W-:Y:S07]  /*e620*/  LDSM.16.M88.4 R184, [R225] ;  /* 0x00000000e1b8783b */ /* 0x000fee0000000200 */
[C---:B------:R-:W-:Y:S08]  /*e630*/  HMMA.16816.F32.BF16 R4, R188.reuse, R192, R4 ;  /* 0x000000c0bc04723c */ /* 0x040ff00000041804 */
[C---:B------:R-:W-:Y:S01]  /*e640*/  HMMA.16816.F32.BF16 R8, R188.reuse, R194, R8 ;  /* 0x000000c2bc08723c */ /* 0x040fe20000041808 */
[----:B------:R-:W2:Y:S07]  /*e650*/  LDSM.16.M88.4 R192, [R217] ;  /* 0x00000000d9c0783b */ /* 0x000eae0000000200 */
[C---:B------:R-:W-:Y:S08]  /*e660*/  HMMA.16816.F32.BF16 R12, R188.reuse, R196, R12 ;  /* 0x000000c4bc0c723c */ /* 0x040ff0000004180c */
[C---:B------:R-:W-:Y:S01]  /*e670*/  HMMA.16816.F32.BF16 R16, R188.reuse, R198, R16 ;  /* 0x000000c6bc10723c */ /* 0x040fe20000041810 */
[----:B------:R-:W4:Y:S07]  /*e680*/  LDSM.16.M88.4 R196, [R217+0x800] ;  /* 0x00080000d9c4783b */ /* 0x000f2e0000000200 */
[C---:B------:R-:W-:Y:S08]  /*e690*/  HMMA.16816.F32.BF16 R20, R188.reuse, R200, R20 ;  /* 0x000000c8bc14723c */ /* 0x040ff00000041814 */
[C---:B------:R-:W-:Y:S01]  /*e6a0*/  HMMA.16816.F32.BF16 R24, R188.reuse, R202, R24 ;  /* 0x000000cabc18723c */ /* 0x040fe20000041818 */
[----:B------:R-:W5:Y:S07]  /*e6b0*/  LDSM.16.M88.4 R200, [R217+0x1000] ;  /* 0x00100000d9c8783b */ /* 0x000f6e0000000200 */
[C---:B------:R-:W-:Y:S08]  /*e6c0*/  HMMA.16816.F32.BF16 R28, R188.reuse, R204, R28 ;  /* 0x000000ccbc1c723c */ /* 0x040ff0000004181c */
[C---:B------:R-:W-:Y:S01]  /*e6d0*/  HMMA.16816.F32.BF16 R32, R188.reuse, R206, R32 ;  /* 0x000000cebc20723c */ /* 0x040fe20000041820 */
[----:B------:R-:W1:Y:S07]  /*e6e0*/  LDSM.16.M88.4 R204, [R217+0x1800] ;  /* 0x00180000d9cc783b */ /* 0x000e6e0000000200 */
[C---:B------:R-:W-:Y:S08]  /*e6f0*/  HMMA.16816.F32.BF16 R36, R188.reuse, R208, R36 ;  /* 0x000000d0bc24723c */ /* 0x040ff00000041824 */
[C---:B------:R-:W-:Y:S01]  /*e700*/  HMMA.16816.F32.BF16 R40, R188.reuse, R210, R40 ;  /* 0x000000d2bc28723c */ /* 0x040fe20000041828 */
[----:B------:R-:W-:Y:S07]  /*e710*/  LDSM.16.M88.4 R208, [R217+0x2800] ;  /* 0x00280000d9d0783b */ /* 0x000fee0000000200 */
[C---:B------:R-:W-:Y:S08]  /*e720*/  HMMA.16816.F32.BF16 R44, R188.reuse, R212, R44 ;  /* 0x000000d4bc2c723c */ /* 0x040ff0000004182c */
[----:B------:R-:W-:Y:S01]  /*e730*/  HMMA.16816.F32.BF16 R48, R188, R214, R48 ;  /* 0x000000d6bc30723c */ /* 0x000fe20000041830 */
[----:B------:R-:W1:Y:S07]  /*e740*/  LDSM.16.M88.4 R188, [R217+0x2000] ;  /* 0x00200000d9bc783b */ /* 0x000e6e0000000200 */
[C---:B--2---:R-:W-:Y:S08]  /*e750*/  HMMA.16816.F32.BF16 R4, R184.reuse, R192, R4 ;  /* 0x000000c0b804723c */ /* 0x044ff00000041804 */
[C---:B------:R-:W-:Y:S01]  /*e760*/  HMMA.16816.F32.BF16 R8, R184.reuse, R194, R8 ;  /* 0x000000c2b808723c */ /* 0x040fe20000041808 */
[----:B------:R-:W-:Y:S07]  /*e770*/  LDSM.16.M88.4 R192, [R216+-0x9000] ;  /* 0xff700000d8c0783b */ /* 0x000fee0000000200 */
[C---:B----4-:R-:W-:Y:S08]  /*e780*/  HMMA.16816.F32.BF16 R12, R184.reuse, R196, R12 ;  /* 0x000000c4b80c723c */ /* 0x050ff0000004180c */
[C---:B------:R-:W-:Y:S01]  /*e790*/  HMMA.16816.F32.BF16 R16, R184.reuse, R198, R16 ;  /* 0x000000c6b810723c */ /* 0x040fe20000041810 */
[----:B------:R-:W-:Y:S07]  /*e7a0*/  LDSM.16.M88.4 R196, [R216+-0x8800] ;  /* 0xff780000d8c4783b */ /* 0x000fee0000000200 */
[C---:B-----5:R-:W-:Y:S08]  /*e7b0*/  HMMA.16816.F32.BF16 R20, R184.reuse, R200, R20 ;  /* 0x000000c8b814723c */ /* 0x060ff00000041814 */
[C---:B------:R-:W-:Y:S01]  /*e7c0*/  HMMA.16816.F32.BF16 R24, R184.reuse, R202, R24 ;  /* 0x000000cab818723c */ /* 0x040fe20000041818 */
[----:B------:R-:W-:Y:S07]  /*e7d0*/  LDSM.16.M88.4 R200, [R216+-0x8000] ;  /* 0xff800000d8c8783b */ /* 0x000fee0000000200 */
[C---:B-1----:R-:W-:Y:S08]  /*e7e0*/  HMMA.16816.F32.BF16 R28, R184.reuse, R204, R28 ;  /* 0x000000ccb81c723c */ /* 0x042ff0000004181c */
[C---:B------:R-:W-:Y:S01]  /*e7f0*/  HMMA.16816.F32.BF16 R32, R184.reuse, R206, R32 ;  /* 0x000000ceb820723c */ /* 0x040fe20000041820 */
[----:B------:R-:W-:Y:S07]  /*e800*/  LDSM.16.M88.4 R204, [R216+-0x7800] ;  /* 0xff880000d8cc783b */ /* 0x000fee0000000200 */
[C---:B------:R-:W-:Y:S08]  /*e810*/  HMMA.16816.F32.BF16 R36, R184.reuse, R188, R36 ;  /* 0x000000bcb824723c */ /* 0x040ff00000041824 */
[C---:B------:R-:W-:Y:S01]  /*e820*/  HMMA.16816.F32.BF16 R40, R184.reuse, R190, R40 ;  /* 0x000000beb828723c */ /* 0x040fe20000041828 */
[----:B------:R-:W1:Y:S07]  /*e830*/  LDSM.16.M88.4 R188, [R224] ;  /* 0x00000000e0bc783b */ /* 0x000e6e0000000200 */
[C---:B------:R-:W-:Y:S08]  /*e840*/  HMMA.16816.F32.BF16 R44, R184.reuse, R208, R44 ;  /* 0x000000d0b82c723c */ /* 0x040ff0000004182c */
[----:B------:R-:W-:Y:S01]  /*e850*/  HMMA.16816.F32.BF16 R48, R184, R210, R48 ;  /* 0x000000d2b830723c */ /* 0x000fe20000041830 */
[----:B------:R-:W2:Y:S06]  /*e860*/  LDSM.16.M88.4 R184, [R216+-0x7000] ;  /* 0xff900000d8b8783b */ /* 0x000eac0000000200 */
[----:B------:R-:W4:Y:S01]  /*e870*/  LDSM.16.M88.4 R208, [R216+-0x6800] ;  /* 0xff980000d8d0783b */ /* 0x000f220000000200 */
[----:B---3--:R-:W-:Y:S01]  /*e880*/  ISETP.GT.AND P0, PT, R252, R0, PT ;  /* 0x00000000fc00720c */ /* 0x008fe20003f04270 */
        /* <DEDUP_REMOVED lines=36> */
[----:B------:R-:W2:Y:S06]  /*ead0*/  LDSM.16.M88.4 R184, [R231] ;  /* 0x00000000e7b8783b */ /* 0x000eac0000000200 */
        /* <DEDUP_REMOVED lines=18> */
[----:B------:R-:W2:Y:S06]  /*ec00*/  LDSM.16.M88.4 R188, [R217+0x5000] ;  /* 0x00500000d9bc783b */ /* 0x000eac0000000200 */
        /* <DEDUP_REMOVED lines=18> */
[----:B------:R-:W2:Y:S06]  /*ed30*/  LDSM.16.M88.4 R184, [R216+-0x4000] ;  /* 0xffc00000d8b8783b */ /* 0x000eac0000000200 */
        /* <DEDUP_REMOVED lines=94> */
[----:B------:R-:W1:Y:S06]  /*f320*/  LDSM.16.M88.4 R188, [R135+0xb000] ;  /* 0x00b0000087bc783b */ /* 0x000e6c0000000200 */
[----:B------:R-:W5:Y:S01]  /*f330*/  LDSM.16.M88.4 R192, [R135+0xb800] ;  /* 0x00b8000087c0783b */ /* 0x000f620000000200 */
        /* <DEDUP_REMOVED lines=15> */
[C---:B-----5:R-:W-:Y:S08]  /*f430*/  HMMA.16816.F32.BF16 R44, R196.reuse, R192, R44 ;  /* 0x000000c0c42c723c */ /* 0x060ff0000004182c */
[----:B------:R-:W-:Y:S01]  /*f440*/  HMMA.16816.F32.BF16 R48, R196, R194, R48 ;  /* 0x000000c2c430723c */ /* 0x000fe20000041830 */
[----:B------:R-:W5:Y:S06]  /*f450*/  LDSM.16.M88.4 R192, [R243] ;  /* 0x00000000f3c0783b */ /* 0x000f6c0000000200 */
[----:B------:R-:W1:Y:S01]  /*f460*/  LDSM.16.M88.4 R196, [R244] ;  /* 0x00000000f4c4783b */ /* 0x000e620000000200 */
        /* <DEDUP_REMOVED lines=12> */
[C---:B-----5:R-:W-:Y:S08]  /*f530*/  HMMA.16816.F32.BF16 R36, R200.reuse, R192, R36 ;  /* 0x000000c0c824723c */ /* 0x060ff00000041824 */
[C---:B------:R-:W-:Y:S01]  /*f540*/  HMMA.16816.F32.BF16 R40, R200.reuse, R194, R40 ;  /* 0x000000c2c828723c */ /* 0x040fe20000041828 */
[----:B------:R-:W4:Y:S07]  /*f550*/  LDSM.16.M88.4 R192, [R217+0xa800] ;  /* 0x00a80000d9c0783b */ /* 0x000f2e0000000200 */
[C---:B------:R-:W-:Y:S08]  /*f560*/  HMMA.16816.F32.BF16 R44, R200.reuse, R196, R44 ;  /* 0x000000c4c82c723c */ /* 0x040ff0000004182c */
[----:B------:R-:W-:Y:S01]  /*f570*/  HMMA.16816.F32.BF16 R48, R200, R198, R48 ;  /* 0x000000c6c830723c */ /* 0x000fe20000041830 */
[----:B------:R-:W5:Y:S06]  /*f580*/  LDSM.16.M88.4 R196, [R217+0xb000] ;  /* 0x00b00000d9c4783b */ /* 0x000f6c0000000200 */
[----:B------:R-:W-:Y:S01]  /*f590*/  LDSM.16.M88.4 R200, [R224+0xc000] ;  /* 0x00c00000e0c8783b */ /* 0x000fe20000000200 */
[C---:B---3--:R-:W-:Y:S08]  /*f5a0*/  HMMA.16816.F32.BF16 R4, R204.reuse, R208, R4 ;  /* 0x000000d0cc04723c */ /* 0x048ff00000041804 */
[C---:B------:R-:W-:Y:S01]  /*f5b0*/  HMMA.16816.F32.BF16 R8, R204.reuse, R210, R8 ;  /* 0x000000d2cc08723c */ /* 0x040fe20000041808 */
[----:B------:R-:W-:Y:S07]  /*f5c0*/  LDSM.16.M88.4 R208, [R216] ;  /* 0x00000000d8d0783b */ /* 0x000fee0000000200 */
[C---:B--2---:R-:W-:Y:S08]  /*f5d0*/  HMMA.16816.F32.BF16 R12, R204.reuse, R184, R12 ;  /* 0x000000b8cc0c723c */ /* 0x044ff0000004180c */
[C---:B------:R-:W-:Y:S01]  /*f5e0*/  HMMA.16816.F32.BF16 R16, R204.reuse, R186, R16 ;  /* 0x000000bacc10723c */ /* 0x040fe20000041810 */
[----:B------:R-:W2:Y:S07]  /*f5f0*/  LDSM.16.M88.4 R184, [R217+0xb800] ;  /* 0x00b80000d9b8783b */ /* 0x000eae0000000200 */
[C---:B-1----:R-:W-:Y:S08]  /*f600*/  HMMA.16816.F32.BF16 R20, R204.reuse, R188, R20 ;  /* 0x000000bccc14723c */ /* 0x042ff00000041814 */
[C---:B------:R-:W-:Y:S08]  /*f610*/  HMMA.16816.F32.BF16 R24, R204.reuse, R190, R24 ;  /* 0x000000becc18723c */ /* 0x040ff00000041818 */
[C---:B----4-:R-:W-:Y:S08]  /*f620*/  HMMA.16816.F32.BF16 R28, R204.reuse, R192, R28 ;  /* 0x000000c0cc1c723c */ /* 0x050ff0000004181c */
[C---:B------:R-:W-:Y:S08]  /*f630*/  HMMA.16816.F32.BF16 R32, R204.reuse, R194, R32 ;  /* 0x000000c2cc20723c */ /* 0x040ff00000041820 */
[C---:B-----5:R-:W-:Y:S08]  /*f640*/  HMMA.16816.F32.BF16 R36, R204.reuse, R196, R36 ;  /* 0x000000c4cc24723c */ /* 0x060ff00000041824 */
        /* <DEDUP_REMOVED lines=29> */
[----:B------:R-:W-:Y:S05]  /*f820*/  FMUL.FTZ R19, R19, c[0x0][0x320] ;  /* 0x0000c80013137a20 */ /* 0x000fea0000410000 */
[----:B------:R-:W1:Y:S01]  /*f830*/  MUFU.TANH R210, R9 ;  /* 0x0000000900d27308 */ /* 0x000e620000002400 */
[----:B----4-:R-:W4:Y:S09]  /*f840*/  LDSM.16.M88.4 R4, [R216+0x1000] ;  /* 0x00100000d804783b */ /* 0x010f320000000200 */
[----:B------:R-:W1:Y:S10]  /*f850*/  MUFU.TANH R215, R10 ;  /* 0x0000000a00d77308 */ /* 0x000e740000002400 */
[----:B------:R5:W1:Y:S10]  /*f860*/  MUFU.TANH R213, R11 ;  /* 0x0000000b00d57308 */ /* 0x000a740000002400 */
[----:B------:R-:W1:Y:S10]  /*f870*/  MUFU.TANH R199, R16 ;  /* 0x0000001000c77308 */ /* 0x000e740000002400 */
[----:B------:R-:W1:Y:S01]  /*f880*/  MUFU.TANH R197, R17 ;  /* 0x0000001100c57308 */ /* 0x000e620000002400 */
[----:B-----5:R-:W5:Y:S01]  /*f890*/  LDSM.16.M88.4 R8, [R216+0x1800] ;  /* 0x00180000d808783b */ /* 0x020f620000000200 */
[C---:B----4-:R-:W-:Y:S08]  /*f8a0*/  HMMA.16816.F32.BF16 R20, R200.reuse, R4, R20 ;  /* 0x00000004c814723c */ /* 0x050ff00000041814 */
[----:B------:R-:W4:Y:S01]  /*f8b0*/  MUFU.TANH R204, R18 ;  /* 0x0000001200cc7308 */ /* 0x000f220000002400 */
[C---:B------:R-:W-:Y:S01]  /*f8c0*/  HMMA.16816.F32.BF16 R24, R200.reuse, R6, R24 ;  /* 0x00000006c818723c */ /* 0x040fe20000041818 */
[----:B------:R-:W1:Y:S08]  /*f8d0*/  LDSM.16.M88.4 R4, [R216+0x2000] ;  /* 0x00200000d804783b */ /* 0x000e700000000200 */
[----:B------:R-:W1:Y:S06]  /*f8e0*/  MUFU.TANH R198, R19 ;  /* 0x0000001300c67308 */ /* 0x000e6c0000002400 */
[----:B------:R-:W-:Y:S04]  /*f8f0*/  FMUL.FTZ R20, R20, c[0x0][0x320] ;  /* 0x0000c80014147a20 */ /* 0x000fe80000410000 */
[----:B------:R-:W1:Y:S01]  /*f900*/  MUFU.TANH R206, R12 ;  /* 0x0000000c00ce7308 */ /* 0x000e620000002400 */
        /* <DEDUP_REMOVED lines=8> */
[C---:B-----5:R-:W-:Y:S06]  /*f990*/  HMMA.16816.F32.BF16 R28, R200.reuse, R8, R28 ;  /* 0x00000008c81c723c */ /* 0x060fec000004181c */
[----:B------:R-:W2:Y:S02]  /*f9a0*/  MUFU.TANH R193, R21 ;  /* 0x0000001500c17308 */ /* 0x000ea40000002400 */
[C---:B------:R-:W-:Y:S01]  /*f9b0*/  HMMA.16816.F32.BF16 R32, R200.reuse, R10, R32 ;  /* 0x0000000ac820723c */ /* 0x040fe20000041820 */
[----:B------:R-:W5:Y:S01]  /*f9c0*/  LDSM.16.M88.4 R8, [R216+0x2800] ;  /* 0x00280000d808783b */ /* 0x000f620000000200 */
[----:B------:R-:W-:Y:S06]  /*f9d0*/  DEPBAR.LE SB0, 0x0 ;  /* 0x000080000000791a */ /* 0x000fec0000000000 */
[----:B------:R-:W2:Y:S01]  /*f9e0*/  MUFU.TANH R196, R22 ;  /* 0x0000001600c47308 */ /* 0x000ea20000002400 */
[----:B------:R-:W-:Y:S01]  /*f9f0*/  BAR.SYNC.DEFER_BLOCKING 0x0 ;  /* 0x0000000000007b1d */ /* 0x000fe20000010000 */
[C---:B-1----:R-:W-:Y:S06]  /*fa00*/  HMMA.16816.F32.BF16 R36, R200.reuse, R4, R36 ;  /* 0x00000004c824723c */ /* 0x042fec0000041824 */
[----:B------:R-:W-:Y:S02]  /*fa10*/  FMUL.FTZ R28, R28, c[0x0][0x320] ;  /* 0x0000c8001c1c7a20 */ /* 0x000fe40000410000 */
[----:B------:R1:W1:Y:S01]  /*fa20*/  MUFU.TANH R195, R23 ;  /* 0x0000001700c37308 */ /* 0x0002620000002400 */
[C---:B------:R-:W-:Y:S03]  /*fa30*/  HMMA.16816.F32.BF16 R40, R200.reuse, R6, R40 ;  /* 0x00000006c828723c */ /* 0x040fe60000041828 */
[----:B------:R-:W-:Y:S02]  /*fa40*/  FMUL.FTZ R29, R29, c[0x0][0x320] ;  /* 0x0000c8001d1d7a20 */ /* 0x000fe40000410000 */
[----:B------:R-:W-:Y:S02]  /*fa50*/  FMUL.FTZ R30, R30, c[0x0][0x320] ;  /* 0x0000c8001e1e7a20 */ /* 0x000fe40000410000 */
[----:B------:R-:W-:Y:S02]  /*fa60*/  FMUL.FTZ R31, R31, c[0x0][0x320] ;  /* 0x0000c8001f1f7a20 */ /* 0x000fe40000410000 */
[----:B------:R2:W2:Y:S03]  /*fa70*/  MUFU.TANH R191, R24 ;  /* 0x0000001800bf7308 */ /* 0x0004a60000002400 */
[----:B------:R-:W-:Y:S07]  /*fa80*/  FMUL.FTZ R32, R32, c[0x0][0x320] ;  /* 0x0000c80020207a20 */ /* 0x000fee0000410000 */
[----:B------:R3:W3:Y:S01]  /*fa90*/  MUFU.TANH R189, R25 ;  /* 0x0000001900bd7308 */ /* 0x0006e20000002400 */
[C---:B-----5:R-:W-:Y:S04]  /*faa0*/  HMMA.16816.F32.BF16 R44, R200.reuse, R8, R44 ;  /* 0x00000008c82c723c */ /* 0x060fe8000004182c */
[----:B-1----:R-:W-:Y:S05]  /*fab0*/  FMUL.FTZ R23, R41, c[0x0][0x320] ;  /* 0x0000c80029177a20 */ /* 0x002fea0000410000 */
[----:B------:R1:W1:Y:S01]  /*fac0*/  MUFU.TANH R192, R26 ;  /* 0x0000001a00c07308 */ /* 0x0002620000002400 */
[----:B------:R-:W-:Y:S03]  /*fad0*/  HMMA.16816.F32.BF16 R48, R200, R10, R48 ;  /* 0x0000000ac830723c */ /* 0x000fe60000041830 */
[----:B--2---:R-:W-:Y:S06]  /*fae0*/  FMUL.FTZ R24, R40, c[0x0][0x320] ;  /* 0x0000c80028187a20 */ /* 0x004fec0000410000 */
[----:B------:R2:W2:Y:S03]  /*faf0*/  MUFU.TANH R190, R27 ;  /* 0x0000001b00be7308 */ /* 0x0004a60000002400 */
[----:B---3--:R-:W-:Y:S02]  /*fb00*/  FMUL.FTZ R25, R43, c[0x0][0x320] ;  /* 0x0000c8002b197a20 */ /* 0x008fe40000410000 */
[----:B------:R-:W-:Y:S02]  /*fb10*/  FMUL.FTZ R22, R44, c[0x0][0x320] ;  /* 0x0000c8002c167a20 */ /* 0x000fe40000410000 */
[----:B------:R-:W-:Y:S03]  /*fb20*/  FMUL.FTZ R17, R45, c[0x0][0x320] ;  /* 0x0000c8002d117a20 */ /* 0x000fe60000410000 */
[----:B------:R3:W3:Y:S01]  /*fb30*/  MUFU.TANH R186, R28 ;  /* 0x0000001c00ba7308 */ /* 0x0006e20000002400 */
[----:B------:R-:W-:Y:S02]  /*fb40*/  FMUL.FTZ R21, R46, c[0x0][0x320] ;  /* 0x0000c8002e157a20 */ /* 0x000fe40000410000 */
[----:B------:R-:W-:Y:S02]  /*fb50*/  FMUL.FTZ R20, R47, c[0x0][0x320] ;  /* 0x0000c8002f147a20 */ /* 0x000fe40000410000 */
[----:B-1----:R-:W-:Y:S02]  /*fb60*/  FMUL.FTZ R26, R42, c[0x0][0x320] ;  /* 0x0000c8002a1a7a20 */ /* 0x002fe40000410000 */
[----:B------:R-:W-:Y:S02]  /*fb70*/  FMUL.FTZ R16, R48, c[0x0][0x320] ;  /* 0x0000c80030107a20 */ /* 0x000fe40000410000 */
[----:B------:R-:W-:Y:S01]  /*fb80*/  FMUL.FTZ R11, R49, c[0x0][0x320] ;  /* 0x0000c800310b7a20 */ /* 0x000fe20000410000 */
[----:B------:R1:W1:Y:S01]  /*fb90*/  MUFU.TANH R185, R29 ;  /* 0x0000001d00b97308 */ /* 0x0002620000002400 */
[----:B------:R-:W-:Y:S02]  /*fba0*/  FMUL.FTZ R19, R50, c[0x0][0x320] ;  /* 0x0000c80032137a20 */ /* 0x000fe40000410000 */
[----:B------:R-:W-:Y:S02]  /*fbb0*/  FMUL.FTZ R18, R51, c[0x0][0x320] ;  /* 0x0000c80033127a20 */ /* 0x000fe40000410000 */
[----:B--2---:R-:W-:Y:S05]  /*fbc0*/  FMUL.FTZ R27, R37, c[0x0][0x320] ;  /* 0x0000c800251b7a20 */ /* 0x004fea0000410000 */
[----:B------:R2:W2:Y:S01]  /*fbd0*/  MUFU.TANH R188, R30 ;  /* 0x0000001e00bc7308 */ /* 0x0004a20000002400 */
[----:B---3--:R-:W-:Y:S09]  /*fbe0*/  FMUL.FTZ R28, R39, c[0x0][0x320] ;  /* 0x0000c800271c7a20 */ /* 0x008ff20000410000 */
[----:B------:R3:W3:Y:S01]  /*fbf0*/  MUFU.TANH R187, R31 ;  /* 0x0000001f00bb7308 */ /* 0x0006e20000002400 */
[----:B-1----:R-:W-:Y:S09]  /*fc00*/  FMUL.FTZ R29, R38, c[0x0][0x320] ;  /* 0x0000c800261d7a20 */ /* 0x002ff20000410000 */
[----:B------:R1:W1:Y:S01]  /*fc10*/  MUFU.TANH R184, R32 ;  /* 0x0000002000b87308 */ /* 0x0002620000002400 */
[----:B--2---:R-:W-:Y:S09]  /*fc20*/  FMUL.FTZ R30, R36, c[0x0][0x320] ;  /* 0x0000c800241e7a20 */ /* 0x004ff20000410000 */
[----:B------:R2:W2:Y:S01]  /*fc30*/  MUFU.TANH R205, R13 ;  /* 0x0000000d00cd7308 */ /* 0x0004a20000002400 */
[----:B---3--:R-:W-:Y:S02]  /*fc40*/  FMUL.FTZ R31, R33, c[0x0][0x320] ;  /* 0x0000c800211f7a20 */ /* 0x008fe40000410000 */
[----:B------:R-:W-:Y:S07]  /*fc50*/  FMUL.FTZ R33, R34, c[0x0][0x320] ;  /* 0x0000c80022217a20 */ /* 0x000fee0000410000 */
[----:B------:R3:W2:Y:S01]  /*fc60*/  MUFU.TANH R209, R14 ;  /* 0x0000000e00d17308 */ /* 0x0006a20000002400 */
[----:B-1----:R-:W-:Y:S09]  /*fc70*/  FMUL.FTZ R32, R35, c[0x0][0x320] ;  /* 0x0000c80023207a20 */ /* 0x002ff20000410000 */
[----:B------:R3:W1:Y:S10]  /*fc80*/  MUFU.TANH R207, R15 ;  /* 0x0000000f00cf7308 */ /* 0x0006740000002400 */
        /* <DEDUP_REMOVED lines=20> */
[----:B--234-:R-:W2:Y:S01]  /*fdd0*/  LDL R2, [R1+0x3c] ;  /* 0x00003c0001027983 */ /* 0x01cea20000100800 */
[----:B------:R-:W-:Y:S03]  /*fde0*/  IMAD.MOV.U32 R12, RZ, RZ, c[0x0][0x2b8] ;  /* 0x0000ae00ff0c7624 */ /* 0x000fe600078e00ff */
[----:B------:R-:W3:Y:S02]  /*fdf0*/  LDL.64 R36, [R1+0x50] ;  /* 0x0000500001247983 */ /* 0x000ee40000100a00 */
[----:B------:R-:W-:Y:S02]  /*fe00*/  ISETP.NE.AND P2, PT, R12, 0x1, PT ;  /* 0x000000010c00780c */ /* 0x000fe40003f45270 */
[----:B------:R-:W4:Y:S04]  /*fe10*/  LDL R5, [R1+0x60] ;  /* 0x0000600001057983 */ /* 0x000f280000100800 */
[----:B------:R-:W5:Y:S04]  /*fe20*/  S2R R13, SR_TID.X ;  /* 0x00000000000d7919 */ /* 0x000f680000002100 */
[----:B------:R-:W3:Y:S04]  /*fe30*/  LDL.64 R34, [R1+0x48] ;  /* 0x0000480001227983 */ /* 0x000ee80000100a00 */
[----:B------:R-:W4:Y:S04]  /*fe40*/  LDL R6, [R1+0x40] ;  /* 0x0000400001067983 */ /* 0x000f280000100800 */
[----:B------:R-:W4:Y:S04]  /*fe50*/  LDL R10, [R1+0x100] ;  /* 0x00010000010a7983 */ /* 0x000f280000100800 */
[----:B------:R-:W4:Y:S04]  /*fe60*/  LDL R15, [R1+0x20] ;  /* 0x00002000010f7983 */ /* 0x000f280000100800 */
[----:B------:R-:W4:Y:S01]  /*fe70*/  LDL R9, [R1+0x104] ;  /* 0x0001040001097983 */ /* 0x000f220000100800 */
        /* <DEDUP_REMOVED lines=10> */
[----:B------:R-:W5:Y:S03]  /*ff20*/  LDL R12, [R1+0xc] ;  /* 0x00000c00010c7983 */ /* 0x000f660000100800 */
[----:B------:R-:W-:Y:S01]  /*ff30*/  IMAD R0, R0, 0x20, R3 ;  /* 0x0000002000007824 */ /* 0x000fe200078e0203 */
[----:B------:R-:W5:Y:S01]  /*ff40*/  LDL R13, [R1+0x28] ;  /* 0x00002800010d7983 */ /* 0x000f620000100800 */
[----:B--2---:R-:W-:Y:S05]  /*ff50*/  IMAD R2, R252, 0x60, R2 ;  /* 0x00000060fc027824 */ /* 0x004fea00078e0202 */
[----:B------:R-:W-:Y:S05]  /*ff60*/  IADD3 R2, R2, -0x60, R0 ;  /* 0xffffffa002027810 */ /* 0x000fea0007ffe000 */
[----:B------:R-:W-:Y:S04]  /*ff70*/  @P2 IMAD.HI.U32 R3, R2, c[0x0][0x2bc], RZ ;  /* 0x0000af0002032a27 */ /* 0x000fe800078e00ff */
[----:B------:R-:W-:Y:S01]  /*ff80*/  IMAD.MOV.U32 R0, RZ, RZ, R2 ;  /* 0x000000ffff007224 */ /* 0x000fe200078e0002 */
[----:B------:R-:W-:Y:S04]  /*ff90*/  @P2 SHF.R.U32.HI R0, RZ, c[0x0][0x2c0], R3 ;  /* 0x0000b000ff002a19 */ /* 0x000fe80000011603 */
[C---:B---3--:R-:W-:Y:S01]  /*ffa0*/  @!P6 IADD3 R3, P0, R0.reuse, R36, RZ ;  /* 0x000000240003e210 */ /* 0x048fe20007f1e0ff */
[----:B------:R-:W-:Y:S03]  /*ffb0*/  IMAD.MOV.U32 R36, RZ, RZ, RZ ;  /* 0x000000ffff247224 */ /* 0x000fe600078e00ff */
[----:B----4-:R-:W-:Y:S01]  /*ffc0*/  @!P6 LEA.HI.X.SX32 R5, R0, R5, 0x1, P0 ;  /* 0x000000050005e211 */ /* 0x010fe200000f0eff */
[----:B------:R-:W-:Y:S01]  /*ffd0*/  IMAD.MOV R0, RZ, RZ, -R0 ;  /* 0x000000ffff007224 */ /* 0x000fe200078e0a00 */
[C---:B------:R-:W-:Y:S03]  /*ffe0*/  @!P6 LEA R4, P0, R3.reuse, c[0x0][0x2a0], 0x2 ;  /* 0x0000a8000304ea11 */ /* 0x040fe600078010ff */
[----:B------:R-:W-:Y:S01]  /*fff0*/  IMAD R37, R0, c[0x0][0x2b8], R2 ;  /* 0x0000ae0000257a24 */ /* 0x000fe200078e0202 */
[----:B------:R-:W-:Y:S02]  /*10000*/  @!P6 LEA.HI.X R5, R3, c[0x0][0x2a4], R5, 0x2, P0 ;  /* 0x0000a9000305ea11 */ /* 0x000fe400000f1405 */
[----:B------:R-:W-:Y:S01]  /*10010*/  SHF.L.U64.HI R10, R15, 0x1, R10 ;  /* 0x000000010f0a7819 */ /* 0x000fe2000001020a */
[C---:B------:R-:W-:Y:S01]  /*10020*/  IMAD.WIDE.U32 R2, R37.reuse, c[0x0][0x1e0], RZ ;  /* 0x0000780025027a25 */ /* 0x040fe200078e00ff */
[----:B------:R-:W-:Y:S01]  /*10030*/  SHF.R.S32.HI R0, RZ, 0x1f, R37 ;  /* 0x0000001fff007819 */ /* 0x000fe20000011425 */
[----:B------:R-:W2:Y:S01]  /*10040*/  @!P6 LDG.E R36, [R4.64] ;  /* 0x000000060424e981 */ /* 0x000ea2000c1e1900 */
[----:B-----5:R-:W-:Y:S03]  /*10050*/  SHF.L.U64.HI R9, R14, 0x1, R9 ;  /* 0x000000010e097819 */ /* 0x020fe60000010209 */
[----:B------:R-:W-:Y:S01]  /*10060*/  IMAD R0, R0, c[0x0][0x1e0], RZ ;  /* 0x0000780000007a24 */ /* 0x000fe200078e02ff */
[----:B------:R3:W-:Y:S03]  /*10070*/  STL [R1+0x14], R37 ;  /* 0x0000142501007387 */ /* 0x0007e60000100800 */
[----:B------:R-:W-:Y:S04]  /*10080*/  IMAD R0, R37, c[0x0][0x1e4], R0 ;  /* 0x0000790025007a24 */ /* 0x000fe800078e0200 */
[----:B------:R-:W-:Y:S01]  /*10090*/  IMAD.IADD R3, R3, 0x1, R0 ;  /* 0x0000000103037824 */ /* 0x000fe200078e0200 */
[----:B------:R-:W-:Y:S01]  /*100a0*/  SHF.L.U64.HI R7, R12, 0x1, R7 ;  /* 0x000000010c077819 */ /* 0x000fe20000010207 */
[C---:B------:R-:W-:Y:S01]  /*100b0*/  IMAD.SHL.U32 R35, R13.reuse, 0x2, RZ ;  /* 0x000000020d237824 */ /* 0x040fe200078e00ff */
[----:B------:R-:W-:Y:S01]  /*100c0*/  SHF.L.U64.HI R8, R13, 0x1, R8 ;  /* 0x000000010d087819 */ /* 0x000fe20000010208 */
[----:B---3--:R-:W-:Y:S02]  /*100d0*/  IMAD.SHL.U32 R37, R15, 0x2, RZ ;  /* 0x000000020f257824 */ /* 0x008fe400078e00ff */
[----:B--2---:R-:W-:Y:S01]  /*100e0*/  IMAD.WIDE.U32 R2, R36, c[0x0][0x1f0], R2 ;  /* 0x00007c0024027a25 */ /* 0x004fe200078e0002 */
[----:B------:R-:W-:Y:S01]  /*100f0*/  SHF.R.S32.HI R0, RZ, 0x1f, R36 ;  /* 0x0000001fff007819 */ /* 0x000fe20000011424 */
[----:B------:R2:W-:Y:S03]  /*10100*/  STL [R1+0x10], R36 ;  /* 0x0000102401007387 */ /* 0x0005e60000100800 */
[----:B------:R-:W-:Y:S01]  /*10110*/  IADD3 R5, P0, R34, R2, RZ ;  /* 0x0000000222057210 */ /* 0x000fe20007f1e0ff */
[----:B------:R-:W-:Y:S02]  /*10120*/  IMAD R0, R0, c[0x0][0x1f0], RZ ;  /* 0x00007c0000007a24 */ /* 0x000fe400078e02ff */
[----:B------:R-:W-:Y:S02]  /*10130*/  IMAD.SHL.U32 R34, R12, 0x2, RZ ;  /* 0x000000020c227824 */ /* 0x000fe400078e00ff */
[----:B------:R-:W-:Y:S05]  /*10140*/  IMAD R0, R36, c[0x0][0x1f4], R0 ;  /* 0x00007d0024007a24 */ /* 0x000fea00078e0200 */
[----:B------:R-:W-:Y:S02]  /*10150*/  IADD3.X R2, R6, R3, R0, P0, !PT ;  /* 0x0000000306027210 */ /* 0x000fe400007fe400 */
[C---:B------:R-:W-:Y:S04]  /*10160*/  LEA R6, P0, R5.reuse, c[0x0][0x1c8], 0x1 ;  /* 0x0000720005067a11 */ /* 0x040fe800078008ff */
[----:B------:R-:W-:Y:S01]  /*10170*/  LEA.HI.X R5, R5, c[0x0][0x1cc], R2, 0x1, P0 ;  /* 0x0000730005057a11 */ /* 0x000fe200000f0c02 */
[----:B--2---:R-:W-:Y:S01]  /*10180*/  IMAD.SHL.U32 R36, R14, 0x2, RZ ;  /* 0x000000020e247824 */ /* 0x004fe200078e00ff */
[----:B------:R-:W-:-:S05]  /*10190*/  BRA.DIV ~URZ, `(.L_x_2714) ;  /* 0x00007ce27f007947 */ /* 0x000fca000b800000 */
[----:B------:R2:W3:Y:S02]  /*101a0*/  SHFL.IDX PT, R4, R5, RZ, 0x181f ;  /* 0x00181fff05047589 */ /* 0x0004e400000e0000 */
.L_x_2749:
[----:B------:R-:W-:-:S05]  /*101b0*/  BRA.DIV ~URZ, `(.L_x_2715) ;  /* 0x00007d327f007947 */ /* 0x000fca000b800000 */
[----:B------:R-:W4:Y:S01]  /*101c0*/  SHFL.IDX PT, R0, R6, RZ, 0x181f ;  /* 0x00181fff06007589 */ /* 0x000f2200000e0000 */
[C---:B------:R-:W-:Y:S02]  /*101d0*/  IADD3 R12, -R132.reuse, 0x10, RZ ;  /* 0x00000010840c7810 */ /* 0x040fe40007ffe1ff */
[----:B------:R-:W-:Y:S02]  /*101e0*/  ISETP.NE.U32.AND P2, PT, R132, RZ, PT ;  /* 0x000000ff8400720c */ /* 0x000fe40003f45070 */
[----:B------:R-:W-:Y:S04]  /*101f0*/  LOP3.LUT R12, R12, 0xf, RZ, 0xc0, !PT ;  /* 0x0000000f0c0c7812 */ /* 0x000fe800078ec0ff */
[----:B----4-:R-:W-:Y:S04]  /*10200*/  IADD3 R2, P1, P0, R12, R0, R34 ;  /* 0x000000000c027210 */ /* 0x010fe8000783e022 */
[----:B---3--:R-:W-:Y:S02]  /*10210*/  IADD3.X R3, RZ, R4, R7, P1, P0 ;  /* 0x00000004ff037210 */ /* 0x008fe40000fe0407 */
[----:B------:R-:W-:Y:S03]  /*10220*/  IADD3 R14, P0, R0, R35, RZ ;  /* 0x00000023000e7210 */ /* 0x000fe60007f1e0ff */
[----:B------:R-:W-:Y:S01]  /*10230*/  @!PT LDS RZ, [RZ] ;  /* 0x00000000fffff984 */ /* 0x000fe20000000800 */
[----:B------:R-:W-:Y:S01]  /*10240*/  @!PT LDS RZ, [RZ] ;  /* 0x00000000fffff984 */ /* 0x000fe20000000800 */
[----:B------:R3:W-:Y:S02]  /*10250*/  LDGSTS.E.BYPASS.LTC128B.128.ZFILL [R251+0xc100], [R2.64], P2 ;  /* 0x0c10000002fb7fae */ /* 0x0007e40009141d46 */
[----:B------:R-:W-:Y:S05]  /*10260*/  IMAD.X R15, R4, 0x1, R8, P0 ;  /* 0x00000001040f7824 */ /* 0x000fea00000e0608 */
[----:B------:R4:W-:Y:S01]  /*10270*/  LDGSTS.E.BYPASS.LTC128B.128 [R251+0xf100], [R14.64], !P5 ;  /* 0x0f1000000efb7fae */ /* 0x0009e2000e901d46 */
[----:B---3--:R-:W-:Y:S05]  /*10280*/  IADD3 R2, P0, R0, R36, RZ ;  /* 0x0000002400027210 */ /* 0x008fea0007f1e0ff */
[----:B------:R-:W-:Y:S05]  /*10290*/  IMAD.X R3, R4, 0x1, R9, P0 ;  /* 0x0000000104037824 */ /* 0x000fea00000e0609 */
[----:B------:R3:W-:Y:S02]  /*102a0*/  LDGSTS.E.BYPASS.LTC128B.128 [R251+0x12100], [R2.64], !P4 ;  /* 0x1210000002fb7fae */ /* 0x0007e4000e101d46 */
[----:B---3--:R-:W-:Y:S02]  /*102b0*/  IADD3 R2, P0, R0, R37, RZ ;  /* 0x0000002500027210 */ /* 0x008fe40007f1e0ff */
[----:B------:R-:W3:Y:S03]  /*102c0*/  SHFL.IDX PT, R0, R6, 0x1, 0x181f ;  /* 0x00381f0006007f89 */ /* 0x000ee600000e0000 */
[----:B------:R-:W-:Y:S02]  /*102d0*/  IMAD.X R3, R4, 0x1, R10, P0 ;  /* 0x0000000104037824 */ /* 0x000fe400000e060a */
[----:B------:R-:W-:Y:S04]  /*102e0*/  SHFL.IDX PT, R4, R5, 0x2, 0x181f ;  /* 0x00581f0005047f89 */ /* 0x000fe800000e0000 */
[----:B------:R5:W-:Y:S01]  /*102f0*/  LDGSTS.E.BYPASS.LTC128B.128 [R251+0x15100], [R2.64], !P3 ;  /* 0x1510000002fb7fae */ /* 0x000be2000d901d46 */
[----:B---3--:R-:W-:Y:S03]  /*10300*/  IADD3 R12, P1, P0, R12, R0, R34 ;  /* 0x000000000c0c7210 */ /* 0x008fe6000783e022 */
[----:B-----5:R-:W3:Y:S02]  /*10310*/  SHFL.IDX PT, R2, R5, 0x1, 0x181f ;  /* 0x00381f0005027f89 */ /* 0x020ee400000e0000 */
[----:B---3--:R-:W-:Y:S05]  /*10320*/  IADD3.X R13, RZ, R2, R7, P1, P0 ;  /* 0x00000002ff0d7210 */ /* 0x008fea0000fe0407 */
[----:B------:R3:W-:Y:S02]  /*10330*/  LDGSTS.E.BYPASS.LTC128B.128.ZFILL [R251+0xd100], [R12.64], P2 ;  /* 0x0d1000000cfb7fae */ /* 0x0007e40009141d46 */
[----:B---3--:R-:W-:Y:S05]  /*10340*/  IADD3 R12, P0, R0, R35, RZ ;  /* 0x00000023000c7210 */ /* 0x008fea0007f1e0ff */
[----:B------:R-:W-:Y:S05]  /*10350*/  IMAD.X R13, R2, 0x1, R8, P0 ;  /* 0x00000001020d7824 */ /* 0x000fea00000e0608 */
[----:B------:R3:W-:Y:S02]  /*10360*/  LDGSTS.E.BYPASS.LTC128B.128 [R251+0x10100], [R12.64], !P5 ;  /* 0x101000000cfb7fae */ /* 0x0007e4000e901d46 */
[----:B---3--:R-:W-:Y:S05]  /*10370*/  IADD3 R12, P0, R0, R36, RZ ;  /* 0x00000024000c7210 */ /* 0x008fea0007f1e0ff */
[----:B------:R-:W-:Y:S01]  /*10380*/  IMAD.X R13, R2, 0x1, R9, P0 ;  /* 0x00000001020d7824 */ /* 0x000fe200000e0609 */
[----:B----4-:R-:W-:Y:S02]  /*10390*/  IADD3 R14, P0, R0, R37, RZ ;  /* 0x00000025000e7210 */ /* 0x010fe40007f1e0ff */
[----:B------:R3:W4:Y:S03]  /*103a0*/  SHFL.IDX PT, R0, R6, 0x2, 0x181f ;  /* 0x00581f0006007f89 */ /* 0x00072600000e0000 */
[----:B------:R-:W-:Y:S01]  /*103b0*/  IMAD.X R15, R2, 0x1, R10, P0 ;  /* 0x00000001020f7824 */ /* 0x000fe200000e060a */
[----:B------:R3:W-:Y:S04]  /*103c0*/  LDGSTS.E.BYPASS.LTC128B.128 [R251+0x13100], [R12.64], !P4 ;  /* 0x131000000cfb7fae */ /* 0x0007e8000e101d46 */
[----:B------:R3:W-:Y:S03]  /*103d0*/  LDGSTS.E.BYPASS.LTC128B.128 [R251+0x16100], [R14.64], !P3 ;  /* 0x161000000efb7fae */ /* 0x0007e6000d901d46 */
.L_x_2750:
[C---:B------:R-:W-:Y:S02]  /*103e0*/  IADD3 R2, -R132.reuse, 0x10, RZ ;  /* 0x0000001084027810 */ /* 0x040fe40007ffe1ff */
[----:B------:R-:W-:Y:S02]  /*103f0*/  ISETP.NE.U32.AND P0, PT, R132, RZ, PT ;  /* 0x000000ff8400720c */ /* 0x000fe40003f05070 */
[----:B------:R-:W-:Y:S04]  /*10400*/  LOP3.LUT R2, R2, 0xf, RZ, 0xc0, !PT ;  /* 0x0000000f02027812 */ /* 0x000fe800078ec0ff */
[----:B----4-:R-:W-:Y:S04]  /*10410*/  IADD3 R2, P2, P1, R2, R0, R34 ;  /* 0x0000000002027210 */ /* 0x010fe8000795e022 */
[----:B------:R-:W-:Y:S02]  /*10420*/  IADD3.X R3, RZ, R4, R7, P2, P1 ;  /* 0x00000004ff037210 */ /* 0x000fe400017e2407 */
[C---:B---3--:R-:W-:Y:S03]  /*10430*/  IADD3 R6, P1, R0.reuse, R36, RZ ;  /* 0x0000002400067210 */ /* 0x048fe60007f3e0ff */
        /* <DEDUP_REMOVED lines=9> */
[----:B---3--:R-:W-:Y:S05]  /*104d0*/  IADD3 R2, P0, R0, R37, RZ ;  /* 0x0000002500027210 */ /* 0x008fea0007f1e0ff */
[----:B------:R-:W-:Y:S05]  /*104e0*/  IMAD.X R3, R4, 0x1, R10, P0 ;  /* 0x0000000104037824 */ /* 0x000fea00000e060a */
[----:B------:R4:W-:Y:S03]  /*104f0*/  LDGSTS.E.BYPASS.LTC128B.128 [R251+0x17100], [R2.64], !P3 ;  /* 0x1710000002fb7fae */ /* 0x0009e6000d901d46 */
.L_x_2713:
[----:B--234-:R-:W-:Y:S05]  /*10500*/  BSYNC B0 ;  /* 0x0000000000007941 */ /* 0x01cfea0003800000 */
.L_x_2712:
        /* <DEDUP_REMOVED lines=57> */
.L_x_2751:
        /* <DEDUP_REMOVED lines=34> */
[----:B------:R-:W-:Y:S02]  /*10ac0*/  FFMA.FTZ R15, R16, c[0x0][0x2d0], -R4 ;  /* 0x0000b400100f7a23 */ /* 0x000fe40000010804 */
[C---:B-1----:R-:W-:Y:S01]  /*10ad0*/  FADD.FTZ R0, -R3.reuse, R134 ;  /* 0x0000008603007221 */ /* 0x042fe20000010100 */
[----:B------:R-:W-:Y:S03]  /*10ae0*/  MOV R134, R12 ;  /* 0x0000000c00867202 */ /* 0x000fe60000000f00 */
[----:B------:R-:W-:Y:S03]  /*10af0*/  FMUL.FTZ R0, R0, c[0x0][0x2d0] ;  /* 0x0000b40000007a20 */ /* 0x000fe60000410000 */
[----:B------:R-:W-:Y:S10]  /*10b00*/  MUFU.EX2 R133, R133 ;  /* 0x0000008500857308 */ /* 0x000ff40000000800 */
[----:B------:R-:W1:Y:S01]  /*10b10*/  MUFU.EX2 R0, R0 ;  /* 0x0000000000007308 */ /* 0x000e620000000800 */
[C---:B---3--:R-:W-:Y:S02]  /*10b20*/  FFMA.FTZ R4, R2.reuse, R13, R7 ;  /* 0x0000000d02047223 */ /* 0x048fe40000010007 */
[----:B------:R-:W-:Y:S02]  /*10b30*/  FMUL.FTZ R48, R2, R136 ;  /* 0x0000008802307220 */ /* 0x000fe40000410000 */
[C---:B--2---:R-:W-:Y:S01]  /*10b40*/  FADD.FTZ R6, R184.reuse, R4 ;  /* 0x00000004b8067221 */ /* 0x044fe20000010000 */
[----:B------:R-:W-:Y:S01]  /*10b50*/  F2FP.BF16.PACK_AB R184, R184, R7 ;  /* 0x00000007b8b8723e */ /* 0x000fe200000010ff */
[----:B------:R-:W-:Y:S02]  /*10b60*/  FMUL.FTZ R4, R3, c[0x0][0x2d0] ;  /* 0x0000b40003047a20 */ /* 0x000fe40000410000 */
[----:B------:R-:W-:Y:S02]  /*10b70*/  FMUL.FTZ R49, R2, R137 ;  /* 0x0000008902317220 */ /* 0x000fe40000410000 */
[--C-:B------:R-:W-:Y:S02]  /*10b80*/  FFMA.FTZ R23, R20, c[0x0][0x2d0], -R4.reuse ;  /* 0x0000b40014177a23 */ /* 0x100fe40000010804 */
[----:B------:R-:W-:Y:S02]  /*10b90*/  FMUL.FTZ R20, R2, R164 ;  /* 0x000000a402147220 */ /* 0x000fe40000410000 */
[----:B------:R-:W2:Y:S01]  /*10ba0*/  LDL.LU R164, [R1+0x2c] ;  /* 0x00002c0001a47983 */ /* 0x000ea20000300800 */
[C---:B-1----:R-:W-:Y:S02]  /*10bb0*/  FMUL.FTZ R50, R0.reuse, R138 ;  /* 0x0000008a00327220 */ /* 0x042fe40000410000 */
[----:B------:R-:W-:Y:S02]  /*10bc0*/  FMUL.FTZ R51, R0, R139 ;  /* 0x0000008b00337220 */ /* 0x000fe40000410000 */
[----:B------:R-:W1:Y:S01]  /*10bd0*/  LDSM.16.MT88.4 R136, [R218] ;  /* 0x00000000da88783b */ /* 0x000e620000004200 */
[--C-:B------:R-:W-:Y:S02]  /*10be0*/  FFMA.FTZ R215, R215, c[0x0][0x2d0], -R4.reuse ;  /* 0x0000b400d7d77a23 */ /* 0x100fe40000010804 */
[--C-:B------:R-:W-:Y:S02]  /*10bf0*/  FFMA.FTZ R213, R213, c[0x0][0x2d0], -R4.reuse ;  /* 0x0000b400d5d57a23 */ /* 0x100fe40000010804 */
[--C-:B------:R-:W-:Y:S02]  /*10c00*/  FFMA.FTZ R5, R212, c[0x0][0x2d0], -R4.reuse ;  /* 0x0000b400d4057a23 */ /* 0x100fe40000010804 */
[--C-:B------:R-:W-:Y:S01]  /*10c10*/  FFMA.FTZ R7, R250, c[0x0][0x2d0], -R4.reuse ;  /* 0x0000b400fa077a23 */ /* 0x100fe20000010804 */
[----:B------:R-:W-:Y:S01]  /*10c20*/  MUFU.EX2 R215, R215 ;  /* 0x000000d700d77308 */ /* 0x000fe20000000800 */
[--C-:B------:R-:W-:Y:S02]  /*10c30*/  FFMA.FTZ R22, R21, c[0x0][0x2d0], -R4.reuse ;  /* 0x0000b40015167a23 */ /* 0x100fe40000010804 */
[----:B------:R-:W-:Y:S02]  /*10c40*/  FMUL.FTZ R21, R2, R165 ;  /* 0x000000a502157220 */ /* 0x000fe40000410000 */
[----:B------:R-:W-:Y:S01]  /*10c50*/  FFMA.FTZ R200, R187, c[0x0][0x2d0], -R4 ;  /* 0x0000b400bbc87a23 */ /* 0x000fe20000010804 */
[----:B------:R-:W-:Y:S01]  /*10c60*/  MOV R187, R9 ;  /* 0x0000000900bb7202 */ /* 0x000fe20000000f00 */
[----:B------:R-:W-:Y:S01]  /*10c70*/  FADD.FTZ R6, R186, R6 ;  /* 0x00000006ba067221 */ /* 0x000fe20000010000 */
[----:B------:R-:W-:Y:S01]  /*10c80*/  F2FP.BF16.PACK_AB R186, R8, R186 ;  /* 0x000000ba08ba723e */ /* 0x000fe200000010ff */
[--C-:B------:R-:W-:Y:S01]  /*10c90*/  FFMA.FTZ R190, R190, c[0x0][0x2d0], -R4.reuse ;  /* 0x0000b400bebe7a23 */ /* 0x100fe20000010804 */
[----:B------:R3:W-:Y:S01]  /*10ca0*/  MUFU.EX2 R165, R7 ;  /* 0x0000000700a57308 */ /* 0x0007e20000000800 */
        /* <DEDUP_REMOVED lines=11> */
[----:B------:R-:W5:Y:S01]  /*10d60*/  MUFU.EX2 R213, R213 ;  /* 0x000000d500d57308 */ /* 0x000f620000000800 */
[--C-:B------:R-:W-:Y:S02]  /*10d70*/  FFMA.FTZ R195, R195, c[0x0][0x2d0], -R4.reuse ;  /* 0x0000b400c3c37a23 */ /* 0x100fe40000010804 */
[--C-:B------:R-:W-:Y:S02]  /*10d80*/  FFMA.FTZ R192, R192, c[0x0][0x2d0], -R4.reuse ;  /* 0x0000b400c0c07a23 */ /* 0x100fe40000010804 */
[----:B---3--:R-:W-:Y:S02]  /*10d90*/  FMUL.FTZ R7, R0, R183 ;  /* 0x000000b700077220 */ /* 0x008fe40000410000 */
[--C-:B------:R-:W-:Y:S02]  /*10da0*/  FFMA.FTZ R201, R188, c[0x0][0x2d0], -R4.reuse ;  /* 0x0000b400bcc97a23 */ /* 0x100fe40000010804 */
[--C-:B------:R-:W-:Y:S01]  /*10db0*/  FFMA.FTZ R203, R32, c[0x0][0x2d0], -R4.reuse ;  /* 0x0000b40020cb7a23 */ /* 0x100fe20000010804 */
[----:B------:R-:W-:Y:S01]  /*10dc0*/  MUFU.EX2 R209, R209 ;  /* 0x000000d100d17308 */ /* 0x000fe20000000800 */
[--C-:B------:R-:W-:Y:S02]  /*10dd0*/  FFMA.FTZ R212, R29, c[0x0][0x2d0], -R4.reuse ;  /* 0x0000b4001dd47a23 */ /* 0x100fe40000010804 */
[C---:B------:R-:W-:Y:S01]  /*10de0*/  FMUL.FTZ R29, R2.reuse, R157 ;  /* 0x0000009d021d7220 */ /* 0x040fe20000410000 */
[----:B------:R-:W-:Y:S01]  /*10df0*/  MOV R157, R187 ;  /* 0x000000bb009d7202 */ /* 0x000fe20000000f00 */
[----:B----4-:R-:W-:Y:S01]  /*10e00*/  FMUL.FTZ R5, R2, R181 ;  /* 0x000000b502057220 */ /* 0x010fe20000410000 */
[----:B------:R-:W-:Y:S01]  /*10e10*/  MOV R181, R19 ;  /* 0x0000001300b57202 */ /* 0x000fe20000000f00 */
[----:B------:R-:W-:Y:S02]  /*10e20*/  FFMA.FTZ R214, R28, c[0x0][0x2d0], -R4 ;  /* 0x0000b4001cd67a23 */ /* 0x000fe40000010804 */
[----:B------:R-:W-:Y:S01]  /*10e30*/  FMUL.FTZ R4, R2, R180 ;  /* 0x000000b402047220 */ /* 0x000fe20000410000 */
[----:B------:R-:W-:Y:S01]  /*10e40*/  MOV R180, R18 ;  /* 0x0000001200b47202 */ /* 0x000fe20000000f00 */
[----:B------:R-:W-:Y:S01]  /*10e50*/  FADD.FTZ R188, R8, R6 ;  /* 0x0000000608bc7221 */ /* 0x000fe20000010000 */
[----:B------:R-:W-:Y:S01]  /*10e60*/  MUFU.EX2 R207, R207 ;  /* 0x000000cf00cf7308 */ /* 0x000fe20000000800 */
[----:B------:R-:W-:Y:S01]  /*10e70*/  FMUL.FTZ R6, R0, R182 ;  /* 0x000000b600067220 */ /* 0x000fe20000410000 */
[----:B-----5:R-:W-:Y:S01]  /*10e80*/  F2FP.BF16.PACK_AB R187, R213, R215 ;  /* 0x000000d7d5bb723e */ /* 0x020fe200000010ff */
[C---:B------:R-:W-:Y:S01]  /*10e90*/  FMUL.FTZ R8, R2.reuse, R176 ;  /* 0x000000b002087220 */ /* 0x040fe20000410000 */
[----:B------:R-:W-:Y:S01]  /*10ea0*/  MOV R176, R23 ;  /* 0x0000001700b07202 */ /* 0x000fe20000000f00 */
[C---:B------:R-:W-:Y:S01]  /*10eb0*/  FMUL.FTZ R9, R2.reuse, R177 ;  /* 0x000000b102097220 */ /* 0x040fe20000410000 */
[----:B------:R-:W-:Y:S01]  /*10ec0*/  MOV R177, R22 ;  /* 0x0000001600b17202 */ /* 0x000fe20000000f00 */
[----:B------:R-:W-:Y:S01]  /*10ed0*/  FMUL.FTZ R12, R2, R172 ;  /* 0x000000ac020c7220 */ /* 0x000fe20000410000 */
[----:B------:R-:W-:Y:S01]  /*10ee0*/  MOV R172, R11 ;  /* 0x0000000b00ac7202 */ /* 0x000fe20000000f00 */
[----:B------:R-:W-:Y:S01]  /*10ef0*/  FMUL.FTZ R11, R0, R179 ;  /* 0x000000b3000b7220 */ /* 0x000fe20000410000 */
[----:B------:R-:W-:Y:S01]  /*10f00*/  MOV R182, R134 ;  /* 0x0000008600b67202 */ /* 0x000fe20000000f00 */
[----:B------:R-:W-:Y:S01]  /*10f10*/  FMUL.FTZ R17, R2, R169 ;  /* 0x000000a902117220 */ /* 0x000fe20000410000 */
[----:B------:R-:W-:Y:S01]  /*10f20*/  MOV R169, R10 ;  /* 0x0000000a00a97202 */ /* 0x000fe20000000f00 */
[----:B------:R-:W-:Y:S01]  /*10f30*/  FMUL.FTZ R10, R0, R178 ;  /* 0x000000b2000a7220 */ /* 0x000fe20000410000 */
[----:B------:R-:W-:Y:S01]  /*10f40*/  MUFU.EX2 R134, R197 ;  /* 0x000000c500867308 */ /* 0x000fe20000000800 */
[C---:B------:R-:W-:Y:S01]  /*10f50*/  FMUL.FTZ R13, R2.reuse, R173 ;  /* 0x000000ad020d7220 */ /* 0x040fe20000410000 */
[----:B------:R-:W-:Y:S01]  /*10f60*/  MOV R173, R15 ;  /* 0x0000000f00ad7202 */ /* 0x000fe20000000f00 */
[----:B------:R-:W-:Y:S01]  /*10f70*/  FMUL.FTZ R16, R2, R168 ;  /* 0x000000a802107220 */ /* 0x000fe20000410000 */
[----:B------:R-:W-:Y:S01]  /*10f80*/  MOV R168, R14 ;  /* 0x0000000e00a87202 */ /* 0x000fe20000000f00 */
[C---:B------:R-:W-:Y:S02]  /*10f90*/  FMUL.FTZ R14, R0.reuse, R174 ;  /* 0x000000ae000e7220 */ /* 0x040fe40000410000 */
[C---:B------:R-:W-:Y:S02]  /*10fa0*/  FMUL.FTZ R15, R0.reuse, R175 ;  /* 0x000000af000f7220 */ /* 0x040fe40000410000 */
[C---:B------:R-:W-:Y:S01]  /*10fb0*/  FMUL.FTZ R18, R0.reuse, R170 ;  /* 0x000000aa00127220 */ /* 0x040fe20000410000 */
[----:B------:R-:W-:Y:S01]  /*10fc0*/  MUFU.EX2 R204, R204 ;  /* 0x000000cc00cc7308 */ /* 0x000fe20000000800 */
[C---:B------:R-:W-:Y:S02]  /*10fd0*/  FMUL.FTZ R19, R0.reuse, R171 ;  /* 0x000000ab00137220 */ /* 0x040fe40000410000 */
[C---:B------:R-:W-:Y:S02]  /*10fe0*/  FMUL.FTZ R22, R0.reuse, R166 ;  /* 0x000000a600167220 */ /* 0x040fe40000410000 */
[C---:B------:R-:W-:Y:S02]  /*10ff0*/  FMUL.FTZ R23, R0.reuse, R167 ;  /* 0x000000a700177220 */ /* 0x040fe40000410000 */
[----:B------:R-:W-:Y:S02]  /*11000*/  FMUL.FTZ R26, R0, R162 ;  /* 0x000000a2001a7220 */ /* 0x000fe40000410000 */
[----:B------:R-:W-:Y:S01]  /*11010*/  FMUL.FTZ R24, R2, R160 ;  /* 0x000000a002187220 */ /* 0x000fe20000410000 */
[----:B------:R-:W-:Y:S01]  /*11020*/  MOV R160, R27 ;  /* 0x0000001b00a07202 */ /* 0x000fe20000000f00 */
[----:B------:R-:W-:Y:S01]  /*11030*/  FMUL.FTZ R27, R0, R163 ;  /* 0x000000a3001b7220 */ /* 0x000fe20000410000 */
[----:B------:R-:W-:Y:S01]  /*11040*/  MUFU.EX2 R197, R195 ;  /* 0x000000c300c57308 */ /* 0x000fe20000000800 */
[----:B------:R-:W-:Y:S01]  /*11050*/  FMUL.FTZ R25, R2, R161 ;  /* 0x000000a102197220 */ /* 0x000fe20000410000 */
[----:B------:R-:W-:Y:S01]  /*11060*/  MOV R161, R34 ;  /* 0x0000002200a17202 */ /* 0x000fe20000000f00 */
[C---:B------:R-:W-:Y:S02]  /*11070*/  FMUL.FTZ R30, R0.reuse, R158 ;  /* 0x0000009e001e7220 */ /* 0x040fe40000410000 */
[----:B------:R-:W-:Y:S02]  /*11080*/  FMUL.FTZ R31, R0, R159 ;  /* 0x0000009f001f7220 */ /* 0x000fe40000410000 */
[C---:B------:R-:W-:Y:S01]  /*11090*/  FMUL.FTZ R28, R2.reuse, R156 ;  /* 0x0000009c021c7220 */ /* 0x040fe20000410000 */
[----:B------:R-:W-:Y:S01]  /*110a0*/  MOV R156, R35 ;  /* 0x00000023009c7202 */ /* 0x000fe20000000f00 */
        /* <DEDUP_REMOVED lines=112> */
[C---:B--2---:R-:W-:Y:S01]  /*117b0*/  FFMA.FTZ R164, R0.reuse, R164, R185 ;  /* 0x000000a400a47223 */ /* 0x044fe200000100b9 */
[----:B------:R-:W-:Y:S01]  /*117c0*/  F2FP.BF16.PACK_AB R185, R165, R185 ;  /* 0x000000b9a5b9723e */ /* 0x000fe200000010ff */
[----:B------:R-:W-:Y:S02]  /*117d0*/  FMUL.FTZ R131, R0, R131 ;  /* 0x0000008300837220 */ /* 0x000fe40000410000 */
[----:B------:R-:W-:Y:S02]  /*117e0*/  FADD.FTZ R0, R133, R188 ;  /* 0x000000bc85007221 */ /* 0x000fe40000010000 */
[----:B------:R-:W-:Y:S02]  /*117f0*/  MUFU.EX2 R188, R181 ;  /* 0x000000b500bc7308 */ /* 0x000fe40000000800 */
[C---:B-1----:R-:W-:Y:S08]  /*11800*/  HMMA.16816.F32.BF16 R4, R184.reuse, R136, R4 ;  /* 0x00000088b804723c */ /* 0x042ff00000041804 */
[C---:B------:R-:W-:Y:S01]  /*11810*/  HMMA.16816.F32.BF16 R8, R184.reuse, R138, R8 ;  /* 0x0000008ab808723c */ /* 0x040fe20000041808 */
[----:B------:R-:W1:Y:S03]  /*11820*/  LDSM.16.MT88.4 R136, [R219] ;  /* 0x00000000db88783b */ /* 0x000e660000004200 */
[----:B---3--:R-:W-:Y:S04]  /*11830*/  FADD.FTZ R0, R2, R0 ;  /* 0x0000000002007221 */ /* 0x008fe80000010000 */
[----:B------:R-:W-:Y:S01]  /*11840*/  FADD.FTZ R0, R144, R0 ;  /* 0x0000000090007221 */ /* 0x000fe20000010000 */
[----:B------:R-:W2:Y:S03]  /*11850*/  LDL R205, [R1+0x34] ;  /* 0x0000340001cd7983 */ /* 0x000ea60000100800 */
        /* <DEDUP_REMOVED lines=18> */
[----:B------:R-:W1:Y:S02]  /*11980*/  LDSM.16.MT88.4 R136, [R220+0x3000] ;  /* 0x00300000dc88783b */ /* 0x000e640000004200 */
[----:B--2---:R-:W-:Y:S05]  /*11990*/  ISETP.GT.AND P0, PT, R252, R205, PT ;  /* 0x000000cdfc00720c */ /* 0x004fea0003f04270 */
        /* <DEDUP_REMOVED lines=28> */
[----:B------:R-:W-:Y:S03]  /*11b60*/  F2FP.BF16.PACK_AB R137, R207, R209 ;  /* 0x000000d1cf89723e */ /* 0x000fe600000010ff */
[----:B------:R-:W-:Y:S02]  /*11b70*/  F2FP.BF16.PACK_AB R138, R134, R144 ;  /* 0x00000090868a723e */ /* 0x000fe400000010ff */
[----:B------:R-:W1:Y:S02]  /*11b80*/  LDSM.16.MT88.4 R144, [R219+0x800] ;  /* 0x00080000db90783b */ /* 0x000e640000004200 */
[----:B------:R-:W-:Y:S01]  /*11b90*/  MUFU.EX2 R134, R189 ;  /* 0x000000bd00867308 */ /* 0x000fe20000000800 */
[----:B------:R-:W-:Y:S07]  /*11ba0*/  F2FP.BF16.PACK_AB R139, R199, R204 ;  /* 0x000000ccc78b723e */ /* 0x000fee00000010ff */
[C---:B------:R-:W-:Y:S02]  /*11bb0*/  HMMA.16816.F32.BF16 R4, R136.reuse, R140, R4 ;  /* 0x0000008c8804723c */ /* 0x040fe40000041804 */
[----:B------:R2:W3:Y:S06]  /*11bc0*/  MUFU.EX2 R189, R176 ;  /* 0x000000b000bd7308 */ /* 0x0004ec0000000800 */
[C---:B------:R-:W-:Y:S01]  /*11bd0*/  HMMA.16816.F32.BF16 R8, R136.reuse, R142, R8 ;  /* 0x0000008e8808723c */ /* 0x040fe20000041808 */
[----:B------:R-:W4:Y:S03]  /*11be0*/  LDSM.16.MT88.4 R140, [R221+0x800] ;  /* 0x00080000dd8c783b */ /* 0x000f260000004200 */
[----:B------:R-:W-:Y:S10]  /*11bf0*/  MUFU.EX2 R186, R172 ;  /* 0x000000ac00ba7308 */ /* 0x000ff40000000800 */
[----:B------:R-:W5:Y:S01]  /*11c00*/  MUFU.EX2 R133, R194 ;  /* 0x000000c200857308 */ /* 0x000f620000000800 */
[----:B--2---:R-:W-:Y:S01]  /*11c10*/  LDSM.16.MT88.4 R176, [R218+0x2800] ;  /* 0x00280000dab0783b */ /* 0x004fe20000004200 */
[----:B---3--:R-:W-:Y:S01]  /*11c20*/  F2FP.BF16.PACK_AB R185, R189, R190 ;  /* 0x000000bebdb9723e */ /* 0x008fe200000010ff */
[C---:B-1----:R-:W-:Y:S07]  /*11c30*/  HMMA.16816.F32.BF16 R12, R136.reuse, R144, R12 ;  /* 0x00000090880c723c */ /* 0x042fee000004180c */
[----:B------:R-:W-:Y:S01]  /*11c40*/  MUFU.EX2 R194, R212 ;  /* 0x000000d400c27308 */ /* 0x000fe20000000800 */
[C---:B------:R-:W-:Y:S01]  /*11c50*/  HMMA.16816.F32.BF16 R16, R136.reuse, R146, R16 ;  /* 0x000000928810723c */ /* 0x040fe20000041810 */
[----:B------:R-:W1:Y:S08]  /*11c60*/  LDSM.16.MT88.4 R144, [R220+0x800] ;  /* 0x00080000dc90783b */ /* 0x000e700000004200 */
[----:B------:R-:W2:Y:S03]  /*11c70*/  MUFU.EX2 R2, R193 ;  /* 0x000000c100027308 */ /* 0x000ea60000000800 */
[----:B-----5:R-:W-:Y:S01]  /*11c80*/  FADD.FTZ R0, R133, R0 ;  /* 0x0000000085007221 */ /* 0x020fe20000010000 */
[C---:B----4-:R-:W-:Y:S06]  /*11c90*/  HMMA.16816.F32.BF16 R20, R136.reuse, R140, R20 ;  /* 0x0000008c8814723c */ /* 0x050fec0000041814 */
[----:B------:R-:W-:Y:S02]  /*11ca0*/  MUFU.EX2 R193, R214 ;  /* 0x000000d600c17308 */ /* 0x000fe40000000800 */
[C---:B------:R-:W-:Y:S01]  /*11cb0*/  HMMA.16816.F32.BF16 R24, R136.reuse, R142, R24 ;  /* 0x0000008e8818723c */ /* 0x040fe20000041818 */
[----:B------:R-:W3:Y:S03]  /*11cc0*/  LDSM.16.MT88.4 R140, [R218+0x3800] ;  /* 0x00380000da8c783b */ /* 0x000ee60000004200 */
[----:B--2---:R-:W-:Y:S04]  /*11cd0*/  FADD.FTZ R0, R2, R0 ;  /* 0x0000000002007221 */ /* 0x004fe80000010000 */
[----:B------:R-:W-:Y:S04]  /*11ce0*/  FADD.FTZ R0, R148, R0 ;  /* 0x0000000094007221 */ /* 0x000fe80000010000 */
[C---:B------:R-:W-:Y:S01]  /*11cf0*/  FADD.FTZ R0, R134.reuse, R0 ;  /* 0x0000000086007221 */ /* 0x040fe20000010000 */
        /* <DEDUP_REMOVED lines=60> */
[C---:B------:R-:W-:Y:S04]  /*120c0*/  FADD.FTZ R0, R134.reuse, R0 ;  /* 0x0000000086007221 */ /* 0x040fe80000010000 */
        /* <DEDUP_REMOVED lines=44> */
[C---:B-1----:R-:W-:Y:S01]  /*12390*/  HMMA.16816.F32.BF16 R4, R136.reuse, R144, R4 ;  /* 0x000000908804723c */ /* 0x042fe20000041804 */
[----:B------:R1:W-:Y:S07]  /*123a0*/  MUFU.EX2 R134, R161 ;  /* 0x000000a100867308 */ /* 0x0003ee0000000800 */
[C---:B------:R-:W-:Y:S01]  /*123b0*/  HMMA.16816.F32.BF16 R8, R136.reuse, R146, R8 ;  /* 0x000000928808723c */ /* 0x040fe20000041808 */
[----:B------:R-:W5:Y:S02]  /*123c0*/  LDSM.16.MT88.4 R144, [R218+0x4800] ;  /* 0x00480000da90783b */ /* 0x000f640000004200 */
[----:B------:R-:W4:Y:S05]  /*123d0*/  MUFU.EX2 R133, R182 ;  /* 0x000000b600857308 */ /* 0x000f2a0000000800 */
[C---:B--2---:R-:W-:Y:S08]  /*123e0*/  HMMA.16816.F32.BF16 R12, R136.reuse, R148, R12 ;  /* 0x00000094880c723c */ /* 0x044ff0000004180c */
[C---:B------:R-:W-:Y:S01]  /*123f0*/  HMMA.16816.F32.BF16 R16, R136.reuse, R150, R16 ;  /* 0x000000968810723c */ /* 0x040fe20000041810 */
[----:B------:R-:W2:Y:S07]  /*12400*/  LDSM.16.MT88.4 R148, [R219+0x4800] ;  /* 0x00480000db94783b */ /* 0x000eae0000004200 */
[C---:B---3--:R-:W-:Y:S01]  /*12410*/  HMMA.16816.F32.BF16 R20, R136.reuse, R140, R20 ;  /* 0x0000008c8814723c */ /* 0x048fe20000041814 */
[----:B-1----:R-:W-:Y:S03]  /*12420*/  LDSM.16.MT88.4 R160, [R221+0x2800] ;  /* 0x00280000dda0783b */ /* 0x002fe60000004200 */
[----:B----4-:R-:W-:Y:S04]  /*12430*/  FADD.FTZ R0, R133, R0 ;  /* 0x0000000085007221 */ /* 0x010fe80000010000 */
[C---:B------:R-:W-:Y:S01]  /*12440*/  HMMA.16816.F32.BF16 R24, R136.reuse, R142, R24 ;  /* 0x0000008e8818723c */ /* 0x040fe20000041818 */
[----:B------:R-:W1:Y:S03]  /*12450*/  LDSM.16.MT88.4 R140, [R221+0x4800] ;  /* 0x00480000dd8c783b */ /* 0x000e660000004200 */
[----:B------:R-:W-:Y:S04]  /*12460*/  FADD.FTZ R0, R2, R0 ;  /* 0x0000000002007221 */ /* 0x000fe80000010000 */
[C---:B------:R-:W-:Y:S04]  /*12470*/  HMMA.16816.F32.BF16 R28, R136.reuse, R152, R28 ;  /* 0x00000098881c723c */ /* 0x040fe8000004181c */
[----:B------:R-:W-:Y:S04]  /*12480*/  FADD.FTZ R0, R156, R0 ;  /* 0x000000009c007221 */ /* 0x000fe80000010000 */
[C---:B------:R-:W-:Y:S01]  /*12490*/  HMMA.16816.F32.BF16 R32, R136.reuse, R154, R32 ;  /* 0x0000009a8820723c */ /* 0x040fe20000041820 */
[----:B------:R-:W-:Y:S03]  /*124a0*/  LDSM.16.MT88.4 R152, [R218+0x7800] ;  /* 0x00780000da98783b */ /* 0x000fe60000004200 */
[----:B------:R-:W-:Y:S04]  /*124b0*/  FADD.FTZ R0, R134, R0 ;  /* 0x0000000086007221 */ /* 0x000fe80000010000 */
[C---:B-----5:R-:W-:Y:S08]  /*124c0*/  HMMA.16816.F32.BF16 R36, R136.reuse, R144, R36 ;  /* 0x000000908824723c */ /* 0x060ff00000041824 */
        /* <DEDUP_REMOVED lines=11> */
[C---:B------:R-:W-:Y:S08]  /*12580*/  HMMA.16816.F32.BF16 R68, R136.reuse, R152, R68 ;  /* 0x000000988844723c */ /* 0x040ff00000041844 */
[C---:B------:R-:W-:Y:S01]  /*12590*/  HMMA.16816.F32.BF16 R72, R136.reuse, R154, R72 ;  /* 0x0000009a8848723c */ /* 0x040fe20000041848 */
[----:B------:R-:W4:Y:S07]  /*125a0*/  LDSM.16.MT88.4 R152, [R218+0xa800] ;  /* 0x00a80000da98783b */ /* 0x000f2e0000004200 */
[C---:B--2---:R-:W-:Y:S08]  /*125b0*/  HMMA.16816.F32.BF16 R76, R136.reuse, R148, R76 ;  /* 0x00000094884c723c */ /* 0x044ff0000004184c */
[C---:B------:R-:W-:Y:S01]  /*125c0*/  HMMA.16816.F32.BF16 R80, R136.reuse, R150, R80 ;  /* 0x000000968850723c */ /* 0x040fe20000041850 */
[----:B------:R-:W-:Y:S07]  /*125d0*/  LDSM.16.MT88.4 R148, [R221+0xa800] ;  /* 0x00a80000dd94783b */ /* 0x000fee0000004200 */
        /* <DEDUP_REMOVED lines=20> */
[----:B------:R-:W4:Y:S01]  /*12720*/  MUFU.EX2 R2, R169 ;  /* 0x000000a900027308 */ /* 0x000f220000000800 */
[----:B------:R-:W-:Y:S01]  /*12730*/  LDSM.16.MT88.4 R156, [R219+0x5000] ;  /* 0x00500000db9c783b */ /* 0x000fe20000004200 */
[----:B------:R-:W-:Y:S02]  /*12740*/  F2FP.BF16.PACK_AB R137, R193, R194 ;  /* 0x000000c2c189723e */ /* 0x000fe400000010ff */
[----:B------:R-:W-:Y:S06]  /*12750*/  F2FP.BF16.PACK_AB R139, R191, R192 ;  /* 0x000000c0bf8b723e */ /* 0x000fec00000010ff */
[----:B------:R-:W5:Y:S01]  /*12760*/  MUFU.EX2 R133, R173 ;  /* 0x000000ad00857308 */ /* 0x000f620000000800 */
[C---:B-1----:R-:W-:Y:S08]  /*12770*/  HMMA.16816.F32.BF16 R4, R136.reuse, R140, R4 ;  /* 0x0000008c8804723c */ /* 0x042ff00000041804 */
[C---:B------:R-:W-:Y:S01]  /*12780*/  HMMA.16816.F32.BF16 R8, R136.reuse, R142, R8 ;  /* 0x0000008e8808723c */ /* 0x040fe20000041808 */
[----:B------:R-:W1:Y:S01]  /*12790*/  LDSM.16.MT88.4 R140, [R218+0x5000] ;  /* 0x00500000da8c783b */ /* 0x000e620000004200 */
[----:B------:R-:W2:Y:S02]  /*127a0*/  MUFU.EX2 R134, R180 ;  /* 0x000000b400867308 */ /* 0x000ea40000000800 */
[----:B----4-:R-:W-:Y:S04]  /*127b0*/  FADD.FTZ R0, R2, R0 ;  /* 0x0000000002007221 */ /* 0x010fe80000010000 */
[C---:B------:R-:W-:Y:S01]  /*127c0*/  HMMA.16816.F32.BF16 R12, R136.reuse, R152, R12 ;  /* 0x00000098880c723c */ /* 0x040fe2000004180c */
[----:B------:R-:W-:Y:S03]  /*127d0*/  LDSM.16.MT88.4 R168, [R219+0x2800] ;  /* 0x00280000dba8783b */ /* 0x000fe60000004200 */
[C---:B------:R-:W-:Y:S01]  /*127e0*/  FADD.FTZ R0, R184.reuse, R0 ;  /* 0x00000000b8007221 */ /* 0x040fe20000010000 */
[----:B------:R-:W-:Y:S01]  /*127f0*/  F2FP.BF16.PACK_AB R184, R184, R2 ;  /* 0x00000002b8b8723e */ /* 0x000fe200000010ff */
[----:B------:R-:W-:Y:S02]  /*12800*/  FADD.FTZ R2, R165, R164 ;  /* 0x000000a4a5027221 */ /* 0x000fe40000010000 */
[C---:B------:R-:W-:Y:S01]  /*12810*/  HMMA.16816.F32.BF16 R16, R136.reuse, R154, R16 ;  /* 0x0000009a8810723c */ /* 0x040fe20000041810 */
[----:B------:R-:W4:Y:S03]  /*12820*/  LDSM.16.MT88.4 R152, [R221+0x5000] ;  /* 0x00500000dd98783b */ /* 0x000f260000004200 */
[----:B-----5:R-:W-:Y:S04]  /*12830*/  FADD.FTZ R0, R133, R0 ;  /* 0x0000000085007221 */ /* 0x020fe80000010000 */
[C---:B---3--:R-:W-:Y:S04]  /*12840*/  HMMA.16816.F32.BF16 R20, R136.reuse, R148, R20 ;  /* 0x000000948814723c */ /* 0x048fe80000041814 */
[C---:B------:R-:W-:Y:S01]  /*12850*/  FADD.FTZ R0, R186.reuse, R0 ;  /* 0x00000000ba007221 */ /* 0x040fe20000010000 */
[----:B------:R-:W-:Y:S02]  /*12860*/  F2FP.BF16.PACK_AB R186, R186, R133 ;  /* 0x00000085baba723e */ /* 0x000fe400000010ff */
[----:B--2---:R-:W-:Y:S01]  /*12870*/  F2FP.BF16.PACK_AB R187, R134, R188 ;  /* 0x000000bc86bb723e */ /* 0x004fe200000010ff */
[C---:B------:R-:W-:Y:S01]  /*12880*/  HMMA.16816.F32.BF16 R24, R136.reuse, R150, R24 ;  /* 0x000000968818723c */ /* 0x040fe20000041818 */
[----:B------:R-:W2:Y:S03]  /*12890*/  LDSM.16.MT88.4 R148, [R220+0x5000] ;  /* 0x00500000dc94783b */ /* 0x000ea60000004200 */
[----:B------:R-:W-:Y:S04]  /*128a0*/  MOV R133, R132 ;  /* 0x0000008400857202 */ /* 0x000fe80000000f00 */
        /* <DEDUP_REMOVED lines=55> */
[----:B------:R-:W-:Y:S01]  /*12c20*/  FADD.FTZ R2, R188, R0 ;  /* 0x00000000bc027221 */ /* 0x000fe20000010000 */
[----:B------:R-:W-:Y:S03]  /*12c30*/  IADD3 R0, R252, -0x1, RZ ;  /* 0xfffffffffc007810 */ /* 0x000fe60007ffe0ff */
[C---:B---3--:R-:W-:Y:S04]  /*12c40*/  HMMA.16816.F32.BF16 R124, R136.reuse, R156, R124 ;  /* 0x0000009c887c723c */ /* 0x048fe8000004187c */
[----:B------:R-:W-:Y:S01]  /*12c50*/  FADD.FTZ R2, R134, R2 ;  /* 0x0000000286027221 */ /* 0x000fe20000010000 */
[----:B------:R-:W-:Y:S02]  /*12c60*/  MOV R252, R0 ;  /* 0x0000000000fc7202 */ /* 0x000fe40000000f00 */
[-C--:B------:R-:W-:Y:S01]  /*12c70*/  MOV R134, R3.reuse ;  /* 0x0000000300867202 */ /* 0x080fe20000000f00 */
        /* <DEDUP_REMOVED lines=14> */
[C---:B----4-:R-:W-:Y:S01]  /*12d60*/  HMMA.16816.F32.BF16 R156, R184.reuse, R152, R28 ;  /* 0x00000098b89c723c */ /* 0x050fe2000004181c */
[----:B------:R-:W-:Y:S07]  /*12d70*/  STL [R1+0x2c], R2 ;  /* 0x00002c0201007387 */ /* 0x000fee0000100800 */
        /* <DEDUP_REMOVED lines=14> */
[C---:B------:R-:W-:Y:S08]  /*12e60*/  HMMA.16816.F32.BF16 R76, R184.reuse, R16, R76 ;  /* 0x00000010b84c723c */ /* 0x040ff0000004184c */
[C---:B------:R-:W-:Y:S08]  /*12e70*/  HMMA.16816.F32.BF16 R80, R184.reuse, R18, R80 ;  /* 0x00000012b850723c */ /* 0x040ff00000041850 */
        /* <DEDUP_REMOVED lines=13> */
[----:B------:R-:W-:Y:S01]  /*12f50*/  HMMA.16816.F32.BF16 R128, R184, R6, R128 ;  /* 0x00000006b880723c */ /* 0x000fe20000041880 */
[----:B------:R-:W-:Y:S07]  /*12f60*/  @!UPT UIADD3 URZ, URZ, URZ, URZ ;  /* 0x0000003f3f3ff290 */ /* 0x000fee000fffe03f */
[----:B------:R-:W-:-:S11]  /*12f70*/  @P0 BRA `(.L_x_2717) ;  /* 0xffffae6000000947 */ /* 0x000fd6000383ffff */
.L_x_2710:
[----:B------:R-:W-:Y:S05]  /*12f80*/  BRA.DIV ~URZ, `(.L_x_2718) ;  /* 0x000054927f007947 */ /* 0x000fea000b800000 */
[----:B------:R-:W2:Y:S04]  /*12f90*/  LDL R0, [R1+0x1c] ;  /* 0x00001c0001007983 */ /* 0x000ea80000100800 */
[----:B--2---:R1:W2:Y:S02]  /*12fa0*/  SHFL.BFLY PT, R5, R0, 0x2, 0x1f ;  /* 0x0c401f0000057f89 */ /* 0x0042a400000e0000 */
.L_x_2752:
        /* <DEDUP_REMOVED lines=9> */
.L_x_2753:
        /* <DEDUP_REMOVED lines=149> */
.L_x_2679:
[----:B--2---:R-:W2:Y:S04]  /*13990*/  LDL.LU R2, [R1+0x78] ;  /* 0x0000780001027983 */ /* 0x004ea80000300800 */
[----:B------:R-:W3:Y:S04]  /*139a0*/  S2R R6, SR_TID.X ;  /* 0x0000000000067919 */ /* 0x000ee80000002100 */
[----:B------:R4:W5:Y:S01]  /*139b0*/  LDL R7, [R1+0x80] ;  /* 0x0000800001077983 */ /* 0x0009620000100800 */
[----:B------:R-:W-:Y:S01]  /*139c0*/  BSSY B0, `(.L_x_2720) ;  /* 0x0000014000007945 */ /* 0x000fe20003800000 */
[----:B---3--:R-:W-:-:S02]  /*139d0*/  LOP3.LUT P0, RZ, R6, 0xff, RZ, 0xc0, !PT ;  /* 0x000000ff06ff7812 */ /* 0x008fc4000780c0ff */
[----:B--2---:R-:W-:-:S11]  /*139e0*/  LOP3.LUT R2, R2, 0xfffffffd, RZ, 0xc0, !PT ;  /* 0xfffffffd02027812 */ /* 0x004fd600078ec0ff */
[----:B------:R-:W-:-:S05]  /*139f0*/  @P0 LOP3.LUT R2, R2, 0x2, RZ, 0xfc, !PT ;  /* 0x0000000202020812 */ /* 0x000fca00078efcff */
[----:B------:R4:W-:Y:S01]  /*13a00*/  STL [R1+0x78], R2 ;  /* 0x0000780201007387 */ /* 0x0009e20000100800 */
[----:B------:R-:W-:Y:S05]  /*13a10*/  @P0 BRA `(.L_x_2721) ;  /* 0x000000e000000947 */ /* 0x000fea0003800000 */
[----:B------:R-:W2:Y:S01]  /*13a20*/  S2R R4, SR_LANEID ;  /* 0x0000000000047919 */ /* 0x000ea20000000000 */
[----:B------:R-:W-:Y:S01]  /*13a30*/  VOTEU.ANY UR4, UPT, PT ;  /* 0x0000000000047886 */ /* 0x000fe200038e0100 */
[----:B------:R-:W-:Y:S01]  /*13a40*/  IMAD.MOV.U32 R5, RZ, RZ, c[0x0][0x584] ;  /* 0x00016100ff057624 */ /* 0x000fe200078e00ff */
[----:B------:R-:W2:Y:S08]  /*13a50*/  FLO.U32 R3, UR4 ;  /* 0x0000000400037d00 */ /* 0x000eb000080e0000 */
[----:B----4-:R-:W3:Y:S01]  /*13a60*/  POPC R2, UR4 ;  /* 0x0000000400027d09 */ /* 0x010ee20008000000 */
[----:B--2---:R-:W-:Y:S01]  /*13a70*/  ISETP.EQ.U32.AND P0, PT, R3, R4, PT ;  /* 0x000000040300720c */ /* 0x004fe20003f02070 */
[----:B------:R-:W-:-:S12]  /*13a80*/  IMAD.MOV.U32 R4, RZ, RZ, c[0x0][0x580] ;  /* 0x00016000ff047624 */ /* 0x000fd800078e00ff */
[----:B---3--:R2:W3:Y:S04]  /*13a90*/  @P0 ATOMG.E.ADD.STRONG.GPU PT, R2, [R4.64], R2 ;  /* 0x00000002040209a8 */ /* 0x0084e800081ee1c6 */
[----:B--2---:R-:W2:Y:S04]  /*13aa0*/  S2R R4, SR_LTMASK ;  /* 0x0000000000047919 */ /* 0x004ea80000003900 */
[----:B---3--:R2:W3:Y:S02]  /*13ab0*/  SHFL.IDX PT, R3, R2, R3, 0x1f ;  /* 0x00001f0302037589 */ /* 0x0084e400000e0000 */
[----:B--2---:R-:W-:-:S06]  /*13ac0*/  LOP3.LUT R2, R4, UR4, RZ, 0xc0, !PT ;  /* 0x0000000404027c12 */ /* 0x004fcc000f8ec0ff */
[----:B------:R-:W3:Y:S02]  /*13ad0*/  POPC R2, R2 ;  /* 0x0000000200027309 */ /* 0x000ee40000000000 */
[----:B---3-5:R-:W-:-:S05]  /*13ae0*/  IADD3 R7, R3, c[0x0][0xc], R2 ;  /* 0x0000030003077a10 */ /* 0x028fca0007ffe002 */
[----:B------:R2:W-:Y:S02]  /*13af0*/  STL [R1+0x80], R7 ;  /* 0x0000800701007387 */ /* 0x0005e40000100800 */
.L_x_2721:
[----:B------:R-:W-:Y:S05]  /*13b00*/  BSYNC B0 ;  /* 0x0000000000007941 */ /* 0x000fea0003800000 */
.L_x_2720:
        /* <DEDUP_REMOVED lines=8> */
[----:B----4-:R-:W-:Y:S01]  /*13b90*/  SHF.R.S32.HI R2, RZ, 0x1f, R6 ;  /* 0x0000001fff027819 */ /* 0x010fe20000011406 */
[----:B------:R-:W-:Y:S02]  /*13ba0*/  IMAD.MOV.U32 R44, RZ, RZ, RZ ;  /* 0x000000ffff2c7224 */ /* 0x000fe400078e00ff */
[----:B------:R-:W-:Y:S01]  /*13bb0*/  IMAD.MOV.U32 R3, RZ, RZ, 0x1f ;  /* 0x0000001fff037424 */ /* 0x000fe200078e00ff */
[----:B------:R-:W-:-:S04]  /*13bc0*/  LEA.HI R2, R2, R6, RZ, 0x7 ;  /* 0x0000000602027211 */ /* 0x000fc800078f38ff */
[----:B------:R-:W-:-:S05]  /*13bd0*/  SHF.R.S32.HI R2, RZ, 0x7, R2 ;  /* 0x00000007ff027819 */ /* 0x000fca0000011402 */
[----:B------:R-:W-:Y:S01]  /*13be0*/  IMAD.MOV.U32 R0, RZ, RZ, R2 ;  /* 0x000000ffff007224 */ /* 0x000fe200078e0002 */
[----:B------:R-:W-:Y:S02]  /*13bf0*/  MOV R2, 0x13c10 ;  /* 0x00013c1000027802 */ /* 0x000fe40000000f00 */
[----:B-12---:R-:W-:Y:S05]  /*13c00*/  CALL.REL.NOINC `($__internal_44_$__cuda_sm70_shflsync_idx_p) ;  /* 0x00004a3000007944 */ /* 0x006fea0003c00000 */
.L_x_2724:
[----:B------:R-:W3:Y:S04]  /*13c10*/  LDL R5, [R1+0x18c] ;  /* 0x00018c0001057983 */ /* 0x000ee80000100800 */
[----:B--2---:R-:W2:Y:S04]  /*13c20*/  LDL.LU R18, [R1+0x70] ;  /* 0x0000700001127983 */ /* 0x004ea80000300800 */
[----:B-1--4-:R-:W4:Y:S04]  /*13c30*/  LDL.LU R16, [R1+0x6c] ;  /* 0x00006c0001107983 */ /* 0x012f280000300800 */
[----:B------:R-:W3:Y:S04]  /*13c40*/  LDL.LU R15, [R1+0x74] ;  /* 0x00007400010f7983 */ /* 0x000ee80000300800 */
[----:B------:R-:W3:Y:S01]  /*13c50*/  LDL.LU R17, [R1+0x7c] ;  /* 0x00007c0001117983 */ /* 0x000ee20000300800 */
[----:B-----5:R-:W-:-:S03]  /*13c60*/  MOV R4, 0x1 ;  /* 0x0000000100047802 */ /* 0x020fc60000000f00 */
        /* <DEDUP_REMOVED lines=59> */
[----:B------:R1:W5:Y:S01]  /*14020*/  LDL R19, [R1+0x8c] ;  /* 0x00008c0001137983 */ /* 0x0003620000100800 */
[----:B--2---:R-:W-:Y:S01]  /*14030*/  SHF.R.S32.HI R7, RZ, 0x1f, R18 ;  /* 0x0000001fff077819 */ /* 0x004fe20000011412 */
[----:B------:R-:W-:Y:S01]  /*14040*/  IMAD.WIDE.U32 R2, R18, c[0x0][0x4d0], RZ ;  /* 0x0001340012027a25 */ /* 0x000fe200078e00ff */
[----:B----4-:R-:W-:-:S03]  /*14050*/  SHF.R.S32.HI R10, RZ, 0x1f, R16 ;  /* 0x0000001fff0a7819 */ /* 0x010fc60000011410 */
[----:B------:R-:W-:Y:S01]  /*14060*/  IMAD R0, R7, c[0x0][0x4d0], RZ ;  /* 0x0001340007007a24 */ /* 0x000fe200078e02ff */
[----:B---3--:R-:W-:-:S03]  /*14070*/  SHF.R.S32.HI R11, RZ, 0x1f, R15 ;  /* 0x0000001fff0b7819 */ /* 0x008fc6000001140f */
[----:B------:R-:W-:Y:S02]  /*14080*/  IMAD R0, R18, c[0x0][0x4d4], R0 ;  /* 0x0001350012007a24 */ /* 0x000fe400078e0200 */
[----:B------:R-:W-:-:S03]  /*14090*/  IMAD.IADD R6, R5, 0x1, R17 ;  /* 0x0000000105067824 */ /* 0x000fc600078e0211 */
[----:B------:R-:W-:Y:S01]  /*140a0*/  IADD3 R3, R3, R0, RZ ;  /* 0x0000000003037210 */ /* 0x000fe20007ffe0ff */
[----:B------:R-:W-:Y:S02]  /*140b0*/  IMAD R0, R10, c[0x0][0x4d8], RZ ;  /* 0x000136000a007a24 */ /* 0x000fe400078e02ff */
[----:B------:R-:W-:-:S04]  /*140c0*/  @P0 IMAD.HI.U32 R5, R6, c[0x0][0x4ec], RZ ;  /* 0x00013b0006050a27 */ /* 0x000fc800078e00ff */
[C---:B------:R-:W-:Y:S01]  /*140d0*/  IMAD R4, R16.reuse, c[0x0][0x4dc], R0 ;  /* 0x0001370010047a24 */ /* 0x040fe200078e0200 */
[----:B------:R-:W-:Y:S01]  /*140e0*/  MOV R0, R6 ;  /* 0x0000000600007202 */ /* 0x000fe20000000f00 */
[----:B------:R-:W-:Y:S01]  /*140f0*/  IMAD.WIDE.U32 R2, R16, c[0x0][0x4d8], R2 ;  /* 0x0001360010027a25 */ /* 0x000fe200078e0002 */
[----:B------:R-:W-:-:S03]  /*14100*/  @P0 SHF.R.U32.HI R0, RZ, c[0x0][0x4f0], R5 ;  /* 0x00013c00ff000a19 */ /* 0x000fc60000011605 */
[----:B------:R-:W-:Y:S01]  /*14110*/  IMAD.IADD R3, R3, 0x1, R4 ;  /* 0x0000000103037824 */ /* 0x000fe200078e0204 */
[----:B------:R-:W-:Y:S01]  /*14120*/  SHF.R.S32.HI R5, RZ, 0x1f, R0 ;  /* 0x0000001fff057819 */ /* 0x000fe20000011400 */
[----:B------:R-:W-:Y:S02]  /*14130*/  IMAD R4, R11, c[0x0][0x4e0], RZ ;  /* 0x000138000b047a24 */ /* 0x000fe400078e02ff */
[----:B------:R-:W-:-:S04]  /*14140*/  IMAD.WIDE.U32 R2, R15, c[0x0][0x4e0], R2 ;  /* 0x000138000f027a25 */ /* 0x000fc800078e0002 */
[----:B------:R-:W-:Y:S01]  /*14150*/  IMAD R4, R15, c[0x0][0x4e4], R4 ;  /* 0x000139000f047a24 */ /* 0x000fe200078e0204 */
[----:B------:R-:W-:Y:S01]  /*14160*/  IADD3 R8, P1, R0, R2, RZ ;  /* 0x0000000200087210 */ /* 0x000fe20007f3e0ff */
[----:B------:R-:W-:-:S03]  /*14170*/  IMAD R2, R7, c[0x0][0x438], RZ ;  /* 0x00010e0007027a24 */ /* 0x000fc600078e02ff */
[----:B------:R-:W-:Y:S01]  /*14180*/  IADD3.X R9, R5, R3, R4, P1, !PT ;  /* 0x0000000305097210 */ /* 0x000fe20000ffe404 */
[C---:B------:R-:W-:Y:S02]  /*14190*/  IMAD R4, R18.reuse, c[0x0][0x43c], R2 ;  /* 0x00010f0012047a24 */ /* 0x040fe400078e0202 */
[----:B------:R-:W-:-:S04]  /*141a0*/  IMAD.WIDE.U32 R2, R18, c[0x0][0x438], RZ ;  /* 0x00010e0012027a25 */ /* 0x000fc800078e00ff */
[----:B------:R-:W-:Y:S01]  /*141b0*/  IMAD R5, R10, c[0x0][0x440], RZ ;  /* 0x000110000a057a24 */ /* 0x000fe200078e02ff */
[----:B------:R-:W-:Y:S01]  /*141c0*/  IADD3 R3, R3, R4, RZ ;  /* 0x0000000403037210 */ /* 0x000fe20007ffe0ff */
[----:B------:R-:W2:Y:S01]  /*141d0*/  S2R R18, SR_TID.X ;  /* 0x0000000000127919 */ /* 0x000ea20000002100 */
[----:B------:R-:W-:Y:S01]  /*141e0*/  IADD3 R4, -R0, RZ, RZ ;  /* 0x000000ff00047210 */ /* 0x000fe20007ffe1ff */
[C---:B------:R-:W-:Y:S02]  /*141f0*/  IMAD R7, R16.reuse, c[0x0][0x444], R5 ;  /* 0x0001110010077a24 */ /* 0x040fe400078e0205 */
[----:B------:R-:W-:Y:S02]  /*14200*/  IMAD.WIDE.U32 R2, R16, c[0x0][0x440], R2 ;  /* 0x0001100010027a25 */ /* 0x000fe400078e0002 */
[----:B------:R-:W3:Y:S02]  /*14210*/  LDL R16, [R1+0x194] ;  /* 0x0001940001107983 */ /* 0x000ee40000100800 */
[----:B------:R-:W-:Y:S01]  /*14220*/  IMAD R4, R4, c[0x0][0x4e8], R6 ;  /* 0x00013a0004047a24 */ /* 0x000fe200078e0206 */
[----:B------:R-:W-:Y:S01]  /*14230*/  IADD3 R3, R3, R7, RZ ;  /* 0x0000000703037210 */ /* 0x000fe20007ffe0ff */
[----:B------:R-:W-:-:S03]  /*14240*/  @P0 IMAD.HI.U32 R5, R6, c[0x0][0x4ec], RZ ;  /* 0x00013b0006050a27 */ /* 0x000fc600078e00ff */
[----:B------:R-:W-:Y:S01]  /*14250*/  SHF.R.S32.HI R10, RZ, 0x1f, R4 ;  /* 0x0000001fff0a7819 */ /* 0x000fe20000011404 */
[----:B------:R-:W-:Y:S02]  /*14260*/  IMAD R7, R11, c[0x0][0x448], RZ ;  /* 0x000112000b077a24 */ /* 0x000fe400078e02ff */
[----:B------:R-:W-:Y:S01]  /*14270*/  IMAD.MOV.U32 R0, RZ, RZ, R6 ;  /* 0x000000ffff007224 */ /* 0x000fe200078e0006 */
[----:B------:R-:W-:Y:S01]  /*14280*/  @P0 SHF.R.U32.HI R0, RZ, c[0x0][0x4f0], R5 ;  /* 0x00013c00ff000a19 */ /* 0x000fe20000011605 */
[C---:B------:R-:W-:Y:S02]  /*14290*/  IMAD R11, R15.reuse, c[0x0][0x44c], R7 ;  /* 0x000113000f0b7a24 */ /* 0x040fe400078e0207 */
[----:B------:R-:W-:Y:S01]  /*142a0*/  IMAD.WIDE.U32 R2, R15, c[0x0][0x448], R2 ;  /* 0x000112000f027a25 */ /* 0x000fe200078e0002 */
[----:B--2---:R-:W-:-:S03]  /*142b0*/  SHF.R.S32.HI R15, RZ, 0x1f, R18 ;  /* 0x0000001fff0f7819 */ /* 0x004fc60000011412 */
[----:B------:R-:W-:Y:S01]  /*142c0*/  IMAD R5, R10, c[0x0][0x4c8], RZ ;  /* 0x000132000a057a24 */ /* 0x000fe200078e02ff */
[----:B------:R-:W-:-:S03]  /*142d0*/  LEA.HI R15, R15, R18, RZ, 0x5 ;  /* 0x000000120f0f7211 */ /* 0x000fc600078f28ff */
[C---:B------:R-:W-:Y:S01]  /*142e0*/  IMAD R7, R4.reuse, c[0x0][0x4cc], R5 ;  /* 0x0001330004077a24 */ /* 0x040fe200078e0205 */
[----:B------:R-:W-:Y:S01]  /*142f0*/  SHF.R.S32.HI R10, RZ, 0x1f, R0 ;  /* 0x0000001fff0a7819 */ /* 0x000fe20000011400 */
[----:B------:R-:W-:Y:S01]  /*14300*/  IMAD.WIDE.U32 R4, R4, c[0x0][0x4c8], R8 ;  /* 0x0001320004047a25 */ /* 0x000fe200078e0008 */
[----:B------:R-:W-:-:S03]  /*14310*/  LOP3.LUT R15, R15, 0xffffffe0, RZ, 0xc0, !PT ;  /* 0xffffffe00f0f7812 */ /* 0x000fc600078ec0ff */
[----:B------:R-:W-:Y:S01]  /*14320*/  IMAD.IADD R3, R3, 0x1, R11 ;  /* 0x0000000103037824 */ /* 0x000fe200078e020b */
[----:B------:R-:W-:Y:S01]  /*14330*/  IADD3 R7, R5, R7, RZ ;  /* 0x0000000705077210 */ /* 0x000fe20007ffe0ff */
[----:B------:R-:W-:Y:S01]  /*14340*/  IMAD R5, R10, c[0x0][0x430], RZ ;  /* 0x00010c000a057a24 */ /* 0x000fe200078e02ff */
[----:B------:R-:W-:Y:S02]  /*14350*/  LEA R9, P0, R4, c[0x0][0x4a8], 0x2 ;  /* 0x00012a0004097a11 */ /* 0x000fe400078010ff */
[----:B------:R-:W-:Y:S01]  /*14360*/  IADD3 R15, -R15, R18, RZ ;  /* 0x000000120f0f7210 */ /* 0x000fe20007ffe1ff */
[C---:B------:R-:W-:Y:S01]  /*14370*/  IMAD R10, R0.reuse, c[0x0][0x434], R5 ;  /* 0x00010d00000a7a24 */ /* 0x040fe200078e0205 */
[C---:B------:R-:W-:Y:S01]  /*14380*/  IADD3 R8, -R0.reuse, RZ, RZ ;  /* 0x000000ff00087210 */ /* 0x040fe20007ffe1ff */
[----:B------:R-:W-:Y:S01]  /*14390*/  IMAD.WIDE.U32 R2, R0, c[0x0][0x430], R2 ;  /* 0x00010c0000027a25 */ /* 0x000fe200078e0002 */
[----:B------:R-:W-:Y:S01]  /*143a0*/  LEA.HI.X R7, R4, c[0x0][0x4ac], R7, 0x2, P0 ;  /* 0x00012b0004077a11 */ /* 0x000fe200000f1407 */
[----:B------:R1:W5:Y:S01]  /*143b0*/  LDL R18, [R1+0x114] ;  /* 0x0001140001127983 */ /* 0x0003620000100800 */
[----:B------:R-:W-:-:S03]  /*143c0*/  LOP3.LUT P0, RZ, R15, 0x3, RZ, 0xc0, !PT ;  /* 0x000000030fff7812 */ /* 0x000fc6000780c0ff */
[----:B------:R1:W5:Y:S01]  /*143d0*/  LDL R15, [R1+0x84] ;  /* 0x00008400010f7983 */ /* 0x0003620000100800 */
[----:B---3--:R-:W-:-:S03]  /*143e0*/  IADD3 R0, R16, R17, RZ ;  /* 0x0000001110007210 */ /* 0x008fc60007ffe0ff */
[----:B------:R1:W5:Y:S04]  /*143f0*/  LDL R17, [R1+0x88] ;  /* 0x0000880001117983 */ /* 0x0003680000100800 */
[----:B------:R1:W5:Y:S01]  /*14400*/  LDL R16, [R1+0x110] ;  /* 0x0001100001107983 */ /* 0x0003620000100800 */
[----:B------:R-:W-:-:S03]  /*14410*/  IMAD R8, R8, c[0x0][0x4e8], R6 ;  /* 0x00013a0008087a24 */ /* 0x000fc600078e0206 */
[----:B------:R-:W-:Y:S04]  /*14420*/  SHFL.IDX PT, R4, R9, RZ, 0x1c1f ;  /* 0x001c1fff09047589 */ /* 0x000fe800000e0000 */
[----:B------:R2:W-:Y:S01]  /*14430*/  SHFL.IDX PT, R6, R9, 0x1, 0x1c1f ;  /* 0x003c1f0009067f89 */ /* 0x0005e200000e0000 */
[----:B------:R-:W-:Y:S01]  /*14440*/  IMAD.IADD R3, R3, 0x1, R10 ;  /* 0x0000000103037824 */ /* 0x000fe200078e020a */
[----:B------:R-:W-:Y:S02]  /*14450*/  ULDC UR5, c[0x0][0x4e8] ;  /* 0x00013a0000057ab9 */ /* 0x000fe40000000800 */
[----:B------:R-:W3:Y:S01]  /*14460*/  SHFL.IDX PT, R5, R7, RZ, 0x1c1f ;  /* 0x001c1fff07057589 */ /* 0x000ee200000e0000 */
[----:B------:R-:W-:-:S03]  /*14470*/  ULDC UR4, c[0x0][0x388] ;  /* 0x0000e20000047ab9 */ /* 0x000fc60000000800 */
[----:B------:R-:W4:Y:S01]  /*14480*/  SHFL.IDX PT, R7, R7, 0x1, 0x1c1f ;  /* 0x003c1f0007077f89 */ /* 0x000f2200000e0000 */
[----:B------:R-:W-:Y:S01]  /*14490*/  UIMAD UR4, UR5, UR4, URZ ;  /* 0x00000004050472a4 */ /* 0x000fe2000f8e023f */
[----:B------:R-:W-:Y:S01]  /*144a0*/  IMAD.WIDE.U32 R2, R8, c[0x0][0x428], R2 ;  /* 0x00010a0008027a25 */ /* 0x000fe200078e0002 */
[----:B--2---:R-:W-:-:S05]  /*144b0*/  SHF.R.S32.HI R9, RZ, 0x1f, R8 ;  /* 0x0000001fff097819 */ /* 0x004fca0000011408 */
[----:B------:R-:W-:Y:S01]  /*144c0*/  IMAD R10, R9, c[0x0][0x428], RZ ;  /* 0x00010a00090a7a24 */ /* 0x000fe200078e02ff */
[----:B------:R-:W-:-:S03]  /*144d0*/  IADD3 R9, R0, 0x8, RZ ;  /* 0x0000000800097810 */ /* 0x000fc60007ffe0ff */
[----:B------:R-:W-:Y:S01]  /*144e0*/  IMAD R10, R8, c[0x0][0x42c], R10 ;  /* 0x00010b00080a7a24 */ /* 0x000fe200078e020a */
[----:B------:R-:W-:Y:S02]  /*144f0*/  ISETP.GE.OR P2, PT, R0, UR4, P0 ;  /* 0x0000000400007c0c */ /* 0x000fe40008746670 */
[----:B------:R-:W-:Y:S02]  /*14500*/  ISETP.GE.OR P1, PT, R9, UR4, P0 ;  /* 0x0000000409007c0c */ /* 0x000fe40008726670 */
[----:B------:R-:W-:Y:S02]  /*14510*/  IADD3 R3, R3, R10, RZ ;  /* 0x0000000a03037210 */ /* 0x000fe40007ffe0ff */
[----:B------:R-:W-:-:S04]  /*14520*/  LEA R11, P0, R2, c[0x0][0x400], 0x2 ;  /* 0x00010000020b7a11 */ /* 0x000fc800078010ff */
[----:B------:R-:W-:Y:S02]  /*14530*/  LEA.HI.X R10, R2, c[0x0][0x404], R3, 0x2, P0 ;  /* 0x00010100020a7a11 */ /* 0x000fe400000f1403 */
[----:B------:R-:W-:Y:S01]  /*14540*/  ISETP.GE.AND P0, PT, R0, UR4, PT ;  /* 0x0000000400007c0c */ /* 0x000fe2000bf06270 */
[----:B---3--:R1:W-:Y:S01]  /*14550*/  @!P2 ST.E [R4.64], R13 ;  /* 0x0000000d0400a985 */ /* 0x0083e2000c101906 */
[----:B------:R-:W-:Y:S03]  /*14560*/  BSSY B0, `(.L_x_2725) ;  /* 0x0000086000007945 */ /* 0x000fe60003800000 */
[----:B----4-:R1:W-:Y:S01]  /*14570*/  @!P1 ST.E [R6.64], R12 ;  /* 0x0000000c06009985 */ /* 0x0103e2000c101906 */
[----:B------:R-:W-:-:S03]  /*14580*/  ISETP.GE.AND P1, PT, R9, UR4, PT ;  /* 0x0000000409007c0c */ /* 0x000fc6000bf26270 */
[----:B------:R1:W2:Y:S01]  /*14590*/  SHFL.IDX PT, R2, R11, RZ, 0x1c1f ;  /* 0x001c1fff0b027589 */ /* 0x0002a200000e0000 */
[----:B------:R-:W-:-:S03]  /*145a0*/  P2R R0, PR, RZ, 0x2 ;  /* 0x00000002ff007803 */ /* 0x000fc60000000000 */
[----:B------:R1:W3:Y:S01]  /*145b0*/  SHFL.IDX PT, R3, R10, RZ, 0x1c1f ;  /* 0x001c1fff0a037589 */ /* 0x0002e200000e0000 */
[----:B------:R-:W-:Y:S05]  /*145c0*/  @P0 BRA `(.L_x_2726) ;  /* 0x000007f000000947 */ /* 0x000fea0003800000 */
[----:B-----5:R-:W-:Y:S02]  /*145d0*/  ISETP.GE.AND P1, PT, R204, c[0x0][0x3c8], PT ;  /* 0x0000f200cc007a0c */ /* 0x020fe40003f26270 */
        /* <DEDUP_REMOVED lines=126> */
.L_x_2726:
[----:B------:R-:W-:Y:S05]  /*14dc0*/  BSYNC B0 ;  /* 0x0000000000007941 */ /* 0x000fea0003800000 */
.L_x_2725:
[----:B------:R-:W-:Y:S01]  /*14dd0*/  ISETP.NE.AND P0, PT, R0, RZ, PT ;  /* 0x000000ff0000720c */ /* 0x000fe20003f05270 */
[----:B---3--:R3:W4:Y:S04]  /*14de0*/  SHFL.IDX PT, R3, R10, 0x1, 0x1c1f ;  /* 0x003c1f000a037f89 */ /* 0x00872800000e0000 */
[----:B--2---:R3:W2:Y:S08]  /*14df0*/  SHFL.IDX PT, R2, R11, 0x1, 0x1c1f ;  /* 0x003c1f000b027f89 */ /* 0x0046b000000e0000 */
[----:B------:R-:W-:Y:S05]  /*14e00*/  @P0 BRA `(.L_x_2727) ;  /* 0x00000ad000000947 */ /* 0x000fea0003800000 */
[----:B-----5:R-:W-:Y:S02]  /*14e10*/  ISETP.GE.AND P0, PT, R206, c[0x0][0x3c8], PT ;  /* 0x0000f200ce007a0c */ /* 0x020fe40003f06270 */
        /* <DEDUP_REMOVED lines=45> */
[C---:B--2---:R-:W-:Y:S01]  /*150f0*/  @!P4 LEA R4, P5, R184.reuse, R2, 0x2 ;  /* 0x00000002b804c211 */ /* 0x044fe200078a10ff */
        /* <DEDUP_REMOVED lines=32> */
[-C--:B--2---:R-:W-:Y:S01]  /*15300*/  @!P4 LEA R4, P5, R39, R2.reuse, 0x2 ;  /* 0x000000022704c211 */ /* 0x084fe200078a10ff */
[----:B------:R1:W-:Y:S01]  /*15310*/  @!P0 ST.E.64 [R6.64], R78 ;  /* 0x0000004e06008985 */ /* 0x0003e2000c101b06 */
[----:B------:R-:W-:Y:S02]  /*15320*/  @!P3 LEA R8, P0, R37, R2, 0x2 ;  /* 0x000000022508b211 */ /* 0x000fe400078010ff */
        /* <DEDUP_REMOVED lines=17> */
[----:B------:R-:W-:Y:S02]  /*15440*/  ISETP.GE.AND P0, PT, R17, c[0x0][0x3c8], PT ;  /* 0x0000f20011007a0c */ /* 0x000fe40003f06270 */
        /* <DEDUP_REMOVED lines=29> */
.L_x_2723:
[----:B------:R-:W3:Y:S02]  /*15620*/  S2R R4, SR_TID.X ;  /* 0x0000000000047919 */ /* 0x000ee40000002100 */
[----:B---3--:R-:W-:-:S13]  /*15630*/  ISETP.GT.AND P0, PT, R4, 0x7f, PT ;  /* 0x0000007f0400780c */ /* 0x008fda0003f04270 */
[----:B------:R-:W-:Y:S05]  /*15640*/  @P0 BRA `(.L_x_2727) ;  /* 0x0000029000000947 */ /* 0x000fea0003800000 */
[----:B------:R-:W3:Y:S01]  /*15650*/  LDL.LU R3, [R1+0x7c] ;  /* 0x00007c0001037983 */ /* 0x000ee20000300800 */
[----:B----4-:R-:W-:-:S05]  /*15660*/  MOV R2, c[0x0][0x4e8] ;  /* 0x00013a0000027a02 */ /* 0x010fca0000000f00 */
[----:B------:R-:W-:Y:S01]  /*15670*/  IMAD R0, R2, c[0x0][0x388], RZ ;  /* 0x0000e20002007a24 */ /* 0x000fe200078e02ff */
[----:B---3--:R-:W-:-:S04]  /*15680*/  IADD3 R6, R3, R4, RZ ;  /* 0x0000000403067210 */ /* 0x008fc80007ffe0ff */
[----:B------:R-:W-:-:S13]  /*15690*/  ISETP.GE.AND P0, PT, R6, R0, PT ;  /* 0x000000000600720c */ /* 0x000fda0003f06270 */
[----:B------:R-:W-:Y:S05]  /*156a0*/  @P0 BRA `(.L_x_2727) ;  /* 0x0000023000000947 */ /* 0x000fea0003800000 */
[----:B------:R-:W3:Y:S04]  /*156b0*/  LDL.LU R3, [R1+0x70] ;  /* 0x0000700001037983 */ /* 0x000ee80000300800 */
[----:B------:R-:W4:Y:S04]  /*156c0*/  LDL.LU R9, [R1+0x6c] ;  /* 0x00006c0001097983 */ /* 0x000f280000300800 */
[----:B------:R-:W5:Y:S01]  /*156d0*/  LDL.LU R8, [R1+0x74] ;  /* 0x0000740001087983 */ /* 0x000f620000300800 */
[----:B------:R-:W-:-:S13]  /*156e0*/  ISETP.NE.AND P0, PT, R2, 0x1, PT ;  /* 0x000000010200780c */ /* 0x000fda0003f05270 */
[----:B--2---:R-:W-:Y:S01]  /*156f0*/  @P0 IMAD.HI.U32 R7, R6, c[0x0][0x4ec], RZ ;  /* 0x00013b0006070a27 */ /* 0x004fe200078e00ff */
[----:B---3--:R-:W-:Y:S02]  /*15700*/  SHF.R.S32.HI R0, RZ, 0x1f, R3 ;  /* 0x0000001fff007819 */ /* 0x008fe40000011403 */
[----:B----4-:R-:W-:-:S03]  /*15710*/  SHF.R.S32.HI R5, RZ, 0x1f, R9 ;  /* 0x0000001fff057819 */ /* 0x010fc60000011409 */
[----:B------:R-:W-:-:S04]  /*15720*/  IMAD R0, R0, c[0x0][0x4d0], RZ ;  /* 0x0001340000007a24 */ /* 0x000fc800078e02ff */
[C---:B------:R-:W-:Y:S01]  /*15730*/  IMAD R4, R3.reuse, c[0x0][0x4d4], R0 ;  /* 0x0001350003047a24 */ /* 0x040fe200078e0200 */
[----:B------:R-:W-:Y:S01]  /*15740*/  MOV R0, R6 ;  /* 0x0000000600007202 */ /* 0x000fe20000000f00 */
[----:B------:R-:W-:Y:S01]  /*15750*/  IMAD.WIDE.U32 R2, R3, c[0x0][0x4d0], RZ ;  /* 0x0001340003027a25 */ /* 0x000fe200078e00ff */
[----:B------:R-:W-:-:S03]  /*15760*/  @P0 SHF.R.U32.HI R0, RZ, c[0x0][0x4f0], R7 ;  /* 0x00013c00ff000a19 */ /* 0x000fc60000011607 */
[----:B------:R-:W-:Y:S01]  /*15770*/  IMAD R5, R5, c[0x0][0x4d8], RZ ;  /* 0x0001360005057a24 */ /* 0x000fe200078e02ff */
[----:B------:R-:W-:Y:S02]  /*15780*/  IADD3 R3, R3, R4, RZ ;  /* 0x0000000403037210 */ /* 0x000fe40007ffe0ff */
[----:B-----5:R-:W-:Y:S01]  /*15790*/  SHF.R.S32.HI R4, RZ, 0x1f, R8 ;  /* 0x0000001fff047819 */ /* 0x020fe20000011408 */
        /* <DEDUP_REMOVED lines=20> */
.L_x_2727:
[----:B------:R-:W-:Y:S05]  /*158e0*/  BSYNC B1 ;  /* 0x0000000000017941 */ /* 0x000fea0003800000 */
.L_x_2722:
[----:B--2---:R-:W2:Y:S02]  /*158f0*/  LDL R0, [R1+0x190] ;  /* 0x0001900001007983 */ /* 0x004ea40000100800 */
[----:B--2---:R-:W-:-:S13]  /*15900*/  ISETP.NE.AND P0, PT, R0, RZ, PT ;  /* 0x000000ff0000720c */ /* 0x004fda0003f05270 */
[----:B------:R-:W-:Y:S01]  /*15910*/  @P0 WARPSYNC 0xffffffff ;  /* 0xffffffff00000948 */ /* 0x000fe20003800000 */
[----:B------:R-:W-:Y:S06]  /*15920*/  @P0 BAR.SYNC.DEFER_BLOCKING 0x5, 0x100 ;  /* 0x0144000000000b1d */ /* 0x000fec0000010000 */
[----:B------:R-:W2:Y:S04]  /*15930*/  @P0 LDS R0, [0x28100] ;  /* 0x02810000ff000984 */ /* 0x000ea80000000800 */
[----:B--2---:R2:W-:Y:S04]  /*15940*/  @P0 STL [R1+0x80], R0 ;  /* 0x0000800001000387 */ /* 0x0045e80000100800 */
[----:B------:R-:W-:Y:S06]  /*15950*/  @P0 BAR.ARV 0x4, 0x100 ;  /* 0x0104000000000b1d */ /* 0x000fec0000002000 */
[----:B------:R-:W-:Y:S05]  /*15960*/  @P0 BRA `(.L_x_2728) ;  /* 0x0000009000000947 */ /* 0x000fea0003800000 */
[----:B------:R-:W-:Y:S05]  /*15970*/  BRA.DIV ~URZ, `(.L_x_2729) ;  /* 0x00002c027f007947 */ /* 0x000fea000b800000 */
[----:B--2---:R2:W1:Y:S02]  /*15980*/  SHFL.IDX PT, R0, R14, RZ, 0x1f ;  /* 0x00001fff0e007589 */ /* 0x00446400000e0000 */
.L_x_2754:
[----:B-1--4-:R-:W1:Y:S01]  /*15990*/  S2R R2, SR_TID.X ;  /* 0x0000000000027919 */ /* 0x012e620000002100 */
[----:B------:R-:W-:Y:S03]  /*159a0*/  WARPSYNC 0xffffffff ;  /* 0xffffffff00007948 */ /* 0x000fe60003800000 */
[----:B------:R-:W-:Y:S06]  /*159b0*/  BAR.SYNC.DEFER_BLOCKING 0x4, 0x100 ;  /* 0x0104000000007b1d */ /* 0x000fec0000010000 */
[----:B------:R4:W-:Y:S01]  /*159c0*/  STL [R1+0x80], R0 ;  /* 0x0000800001007387 */ /* 0x0009e20000100800 */
[----:B-1----:R-:W-:-:S13]  /*159d0*/  LOP3.LUT P0, RZ, R2, 0xff, RZ, 0xc0, !PT ;  /* 0x000000ff02ff7812 */ /* 0x002fda000780c0ff */
[----:B------:R4:W-:Y:S04]  /*159e0*/  @!P0 STS [0x28100], R14 ;  /* 0x0281000eff008388 */ /* 0x0009e80000000800 */
[----:B------:R-:W-:Y:S06]  /*159f0*/  BAR.ARV 0x5, 0x100 ;  /* 0x0144000000007b1d */ /* 0x000fec0000002000 */
.L_x_2728:
[----:B--2-4-:R-:W2:Y:S02]  /*15a00*/  LDL R0, [R1+0x80] ;  /* 0x0000800001007983 */ /* 0x014ea40000100800 */
[----:B--2---:R-:W-:-:S13]  /*15a10*/  ISETP.GE.AND P0, PT, R0, c[0x0][0x538], PT ;  /* 0x00014e0000007a0c */ /* 0x004fda0003f06270 */
[----:B-1-3-5:R-:W-:Y:S01]  /*15a20*/  @P0 CALL.REL.NOINC `(.L_x_2730) ;  /* 0x0000001000000944 */ /* 0x02afe20003c00000 */
[----:B------:R-:W-:Y:S05]  /*15a30*/  BRA `(.L_x_2731) ;  /* 0xfffeb48000007947 */ /* 0x000fea000383ffff */
.L_x_2730:
[----:B------:R-:W-:Y:S05]  /*15a40*/  EXIT ;  /* 0x000000000000794d */ /* 0x000fea0003800000 */
.L_x_2680:
[----:B------:R-:W-:Y:S01]  /*15a50*/  IMAD.MOV.U32 R0, RZ, RZ, R5 ;  /* 0x000000ffff007224 */ /* 0x000fe200078e0005 */
[----:B------:R-:W-:Y:S01]  /*15a60*/  MOV R44, RZ ;  /* 0x000000ff002c7202 */ /* 0x000fe20000000f00 */
[----:B------:R-:W-:Y:S01]  /*15a70*/  IMAD.MOV.U32 R3, RZ, RZ, 0x181f ;  /* 0x0000181fff037424 */ /* 0x000fe200078e00ff */
[----:B------:R-:W-:Y:S02]  /*15a80*/  MOV R2, 0x15aa0 ;  /* 0x00015aa000027802 */ /* 0x000fe40000000f00 */
[----:B-1---5:R-:W-:Y:S05]  /*15a90*/  CALL.REL.NOINC `($__internal_44_$__cuda_sm70_shflsync_idx_p) ;  /* 0x00002ba000007944 */ /* 0x022fea0003c00000 */
[----:B-----5:R-:W-:Y:S01]  /*15aa0*/  MOV R4, R0 ;  /* 0x0000000000047202 */ /* 0x020fe20000000f00 */
[----:B-1----:R-:W-:Y:S05]  /*15ab0*/  BRA `(.L_x_2732) ;  /* 0xfffec31000007947 */ /* 0x002fea000383ffff */
.L_x_2681:
[----:B------:R-:W-:Y:S01]  /*15ac0*/  IMAD.MOV.U32 R0, RZ, RZ, R13 ;  /* 0x000000ffff007224 */ /* 0x000fe200078e000d */
[----:B------:R-:W-:Y:S01]  /*15ad0*/  MOV R44, RZ ;  /* 0x000000ff002c7202 */ /* 0x000fe20000000f00 */
[----:B------:R-:W-:Y:S01]  /*15ae0*/  IMAD.MOV.U32 R3, RZ, RZ, 0x181f ;  /* 0x0000181fff037424 */ /* 0x000fe200078e00ff */
[----:B------:R-:W-:Y:S02]  /*15af0*/  MOV R2, 0x15b10 ;  /* 0x00015b1000027802 */ /* 0x000fe40000000f00 */
[----:B-123-5:R-:W-:Y:S05]  /*15b00*/  CALL.REL.NOINC `($__internal_44_$__cuda_sm70_shflsync_idx_p) ;  /* 0x00002b3000007944 */ /* 0x02efea0003c00000 */
[----:B-1---5:R-:W-:Y:S05]  /*15b10*/  BRA `(.L_x_2733) ;  /* 0xfffec2d000007947 */ /* 0x022fea000383ffff */
.L_x_2684:
[----:B------:R-:W-:Y:S01]  /*15b20*/  IMAD.MOV.U32 R0, RZ, RZ, R5 ;  /* 0x000000ffff007224 */ /* 0x000fe200078e0005 */
[----:B------:R-:W-:Y:S01]  /*15b30*/  MOV R44, 0x1 ;  /* 0x00000001002c7802 */ /* 0x000fe20000000f00 */
[----:B-1----:R-:W-:Y:S01]  /*15b40*/  IMAD.MOV.U32 R3, RZ, RZ, 0x181f ;  /* 0x0000181fff037424 */ /* 0x002fe200078e00ff */
[----:B------:R-:W-:-:S02]  /*15b50*/  MOV R2, 0x15b70 ;  /* 0x00015b7000027802 */ /* 0x000fc40000000f00 */
[----:B---3-5:R-:W-:Y:S05]  /*15b60*/  CALL.REL.NOINC `($__internal_44_$__cuda_sm70_shflsync_idx_p) ;  /* 0x00002ad000007944 */ /* 0x028fea0003c00000 */
[----:B-----5:R-:W-:Y:S01]  /*15b70*/  IMAD.MOV.U32 R4, RZ, RZ, R0 ;  /* 0x000000ffff047224 */ /* 0x020fe200078e0000 */
[----:B------:R-:W-:Y:S01]  /*15b80*/  MOV R44, 0x1 ;  /* 0x00000001002c7802 */ /* 0x000fe20000000f00 */
[----:B------:R-:W-:Y:S01]  /*15b90*/  IMAD.MOV.U32 R0, RZ, RZ, R13 ;  /* 0x000000ffff007224 */ /* 0x000fe200078e000d */
[----:B------:R-:W-:-:S02]  /*15ba0*/  MOV R3, 0x181f ;  /* 0x0000181f00037802 */ /* 0x000fc40000000f00 */
[----:B------:R-:W-:Y:S02]  /*15bb0*/  MOV R2, 0x15bd0 ;  /* 0x00015bd000027802 */ /* 0x000fe40000000f00 */
[----:B-1----:R-:W-:Y:S05]  /*15bc0*/  CALL.REL.NOINC `($__internal_44_$__cuda_sm70_shflsync_idx_p) ;  /* 0x00002a7000007944 */ /* 0x002fea0003c00000 */
[----:B-1---5:R-:W-:Y:S05]  /*15bd0*/  BRA `(.L_x_2734) ;  /* 0xfffec47000007947 */ /* 0x022fea000383ffff */
.L_x_2687:
[----:B----4-:R-:W-:Y:S01]  /*15be0*/  IMAD.MOV.U32 R0, RZ, RZ, R5 ;  /* 0x000000ffff007224 */ /* 0x010fe200078e0005 */
[----:B------:R-:W-:Y:S01]  /*15bf0*/  MOV R44, 0x2 ;  /* 0x00000002002c7802 */ /* 0x000fe20000000f00 */
[----:B-1----:R-:W-:Y:S01]  /*15c00*/  IMAD.MOV.U32 R3, RZ, RZ, 0x181f ;  /* 0x0000181fff037424 */ /* 0x002fe200078e00ff */
[----:B------:R-:W-:Y:S02]  /*15c10*/  MOV R2, 0x15c30 ;  /* 0x00015c3000027802 */ /* 0x000fe40000000f00 */
[----:B--23-5:R-:W-:Y:S05]  /*15c20*/  CALL.REL.NOINC `($__internal_44_$__cuda_sm70_shflsync_idx_p) ;  /* 0x00002a1000007944 */ /* 0x02cfea0003c00000 */
[----:B-----5:R-:W-:Y:S01]  /*15c30*/  MOV R4, R0 ;  /* 0x0000000000047202 */ /* 0x020fe20000000f00 */
[----:B-1----:R-:W-:Y:S05]  /*15c40*/  BRA `(.L_x_2735) ;  /* 0xfffec5e000007947 */ /* 0x002fea000383ffff */
.L_x_2688:
[----:B----4-:R-:W-:Y:S01]  /*15c50*/  IMAD.MOV.U32 R0, RZ, RZ, R13 ;  /* 0x000000ffff007224 */ /* 0x010fe200078e000d */
[----:B------:R-:W-:Y:S01]  /*15c60*/  MOV R44, 0x2 ;  /* 0x00000002002c7802 */ /* 0x000fe20000000f00 */
[----:B-1----:R-:W-:Y:S01]  /*15c70*/  IMAD.MOV.U32 R3, RZ, RZ, 0x181f ;  /* 0x0000181fff037424 */ /* 0x002fe200078e00ff */
[----:B------:R-:W-:Y:S02]  /*15c80*/  MOV R2, 0x15ca0 ;  /* 0x00015ca000027802 */ /* 0x000fe40000000f00 */
[----:B--23-5:R-:W-:Y:S05]  /*15c90*/  CALL.REL.NOINC `($__internal_44_$__cuda_sm70_shflsync_idx_p) ;  /* 0x000029a000007944 */ /* 0x02cfea0003c00000 */
[----:B-1---5:R-:W-:Y:S05]  /*15ca0*/  BRA `(.L_x_2736) ;  /* 0xfffec5a000007947 */ /* 0x022fea000383ffff */
.L_x_2691:
[----:B--2---:R-:W-:Y:S01]  /*15cb0*/  IMAD.MOV.U32 R0, RZ, RZ, R5 ;  /* 0x000000ffff007224 */ /* 0x004fe200078e0005 */
[----:B------:R-:W-:Y:S01]  /*15cc0*/  MOV R44, 0x3 ;  /* 0x00000003002c7802 */ /* 0x000fe20000000f00 */
[----:B-1----:R-:W-:Y:S01]  /*15cd0*/  IMAD.MOV.U32 R3, RZ, RZ, 0x181f ;  /* 0x0000181fff037424 */ /* 0x002fe200078e00ff */
[----:B------:R-:W-:-:S02]  /*15ce0*/  MOV R2, 0x15d00 ;  /* 0x00015d0000027802 */ /* 0x000fc40000000f00 */
[----:B---345:R-:W-:Y:S05]  /*15cf0*/  CALL.REL.NOINC `($__internal_44_$__cuda_sm70_shflsync_idx_p) ;  /* 0x0000294000007944 */ /* 0x038fea0003c00000 */
[----:B-----5:R-:W-:Y:S01]  /*15d00*/  IMAD.MOV.U32 R4, RZ, RZ, R0 ;  /* 0x000000ffff047224 */ /* 0x020fe200078e0000 */
[----:B------:R-:W-:Y:S01]  /*15d10*/  MOV R44, 0x3 ;  /* 0x00000003002c7802 */ /* 0x000fe20000000f00 */
[----:B------:R-:W-:Y:S01]  /*15d20*/  IMAD.MOV.U32 R0, RZ, RZ, R13 ;  /* 0x000000ffff007224 */ /* 0x000fe200078e000d */
[----:B------:R-:W-:-:S02]  /*15d30*/  MOV R3, 0x181f ;  /* 0x0000181f00037802 */ /* 0x000fc40000000f00 */
[----:B------:R-:W-:Y:S02]  /*15d40*/  MOV R2, 0x15d60 ;  /* 0x00015d6000027802 */ /* 0x000fe40000000f00 */
[----:B-1----:R-:W-:Y:S05]  /*15d50*/  CALL.REL.NOINC `($__internal_44_$__cuda_sm70_shflsync_idx_p) ;  /* 0x000028e000007944 */ /* 0x002fea0003c00000 */
[----:B-1---5:R-:W-:Y:S05]  /*15d60*/  BRA `(.L_x_2737) ;  /* 0xfffec6d000007947 */ /* 0x022fea000383ffff */
.L_x_2694:
[----:B------:R-:W-:Y:S01]  /*15d70*/  IMAD.MOV.U32 R0, RZ, RZ, R5 ;  /* 0x000000ffff007224 */ /* 0x000fe200078e0005 */
[----:B------:R-:W-:Y:S01]  /*15d80*/  MOV R44, RZ ;  /* 0x000000ff002c7202 */ /* 0x000fe20000000f00 */
[----:B------:R-:W-:Y:S01]  /*15d90*/  IMAD.MOV.U32 R3, RZ, RZ, 0x181f ;  /* 0x0000181fff037424 */ /* 0x000fe200078e00ff */
[----:B------:R-:W-:Y:S02]  /*15da0*/  MOV R2, 0x15dc0 ;  /* 0x00015dc000027802 */ /* 0x000fe40000000f00 */
[----:B-1----:R-:W-:Y:S05]  /*15db0*/  CALL.REL.NOINC `($__internal_44_$__cuda_sm70_shflsync_idx_p) ;  /* 0x0000288000007944 */ /* 0x002fea0003c00000 */
[----:B-----5:R-:W-:Y:S01]  /*15dc0*/  MOV R4, R0 ;  /* 0x0000000000047202 */ /* 0x020fe20000000f00 */
[----:B-1----:R-:W-:Y:S05]  /*15dd0*/  BRA `(.L_x_2738) ;  /* 0xfffef2c000007947 */ /* 0x002fea000383ffff */
.L_x_2695:
[----:B------:R-:W-:Y:S01]  /*15de0*/  IMAD.MOV.U32 R0, RZ, RZ, R22 ;  /* 0x000000ffff007224 */ /* 0x000fe200078e0016 */
[----:B------:R-:W-:Y:S01]  /*15df0*/  MOV R44, RZ ;  /* 0x000000ff002c7202 */ /* 0x000fe20000000f00 */
[----:B------:R-:W-:Y:S01]  /*15e00*/  IMAD.MOV.U32 R3, RZ, RZ, 0x181f ;  /* 0x0000181fff037424 */ /* 0x000fe200078e00ff */
[----:B------:R-:W-:Y:S02]  /*15e10*/  MOV R2, 0x15e30 ;  /* 0x00015e3000027802 */ /* 0x000fe40000000f00 */
[----:B-123--:R-:W-:Y:S05]  /*15e20*/  CALL.REL.NOINC `($__internal_44_$__cuda_sm70_shflsync_idx_p) ;  /* 0x0000281000007944 */ /* 0x00efea0003c00000 */
[----:B------:R-:W2:Y:S04]  /*15e30*/  LDL R2, [R1+0xc] ;  /* 0x00000c0001027983 */ /* 0x000ea80000100800 */
[----:B------:R-:W3:Y:S04]  /*15e40*/  LDL R14, [R1+0x28] ;  /* 0x00002800010e7983 */ /* 0x000ee80000100800 */
[----:B------:R-:W4:Y:S04]  /*15e50*/  LDL R13, [R1+0x24] ;  /* 0x00002400010d7983 */ /* 0x000f280000100800 */
[----:B------:R-:W4:Y:S01]  /*15e60*/  LDL R12, [R1+0x20] ;  /* 0x00002000010c7983 */ /* 0x000f220000100800 */
[C---:B------:R-:W-:Y:S01]  /*15e70*/  IADD3 R10, P1, R0.reuse, R137, RZ ;  /* 0x00000089000a7210 */ /* 0x040fe20007f3e0ff */
[----:B------:R-:W-:Y:S01]  /*15e80*/  IMAD.MOV.U32 R44, RZ, RZ, 0x1 ;  /* 0x00000001ff2c7424 */ /* 0x000fe200078e00ff */
[----:B------:R-:W-:-:S02]  /*15e90*/  IADD3 R8, P0, R0, R138, RZ ;  /* 0x0000008a00087210 */ /* 0x000fc40007f1e0ff */
[----:B------:R-:W-:Y:S01]  /*15ea0*/  IADD3 R6, P5, R0, R139, RZ ;  /* 0x0000008b00067210 */ /* 0x000fe20007fbe0ff */
[C---:B-----5:R-:W-:Y:S02]  /*15eb0*/  IMAD.X R11, R4.reuse, 0x1, R128, P1 ;  /* 0x00000001040b7824 */ /* 0x060fe400008e0680 */
[C---:B------:R-:W-:Y:S02]  /*15ec0*/  IMAD.X R9, R4.reuse, 0x1, R129, P0 ;  /* 0x0000000104097824 */ /* 0x040fe400000e0681 */
[----:B------:R-:W-:Y:S01]  /*15ed0*/  IMAD.X R7, R4, 0x1, R130, P5 ;  /* 0x0000000104077824 */ /* 0x000fe200028e0682 */
[----:B--2---:R-:W-:Y:S02]  /*15ee0*/  ISETP.GE.AND P3, PT, R2, c[0x0][0x1d4], PT ;  /* 0x0000750002007a0c */ /* 0x004fe40003f66270 */
[----:B------:R-:W-:Y:S01]  /*15ef0*/  IADD3 R2, P4, R0, R140, RZ ;  /* 0x0000008c00027210 */ /* 0x000fe20007f9e0ff */
[----:B------:R-:W-:Y:S01]  /*15f00*/  IMAD.MOV.U32 R0, RZ, RZ, R5 ;  /* 0x000000ffff007224 */ /* 0x000fe200078e0005 */
[----:B---3--:R-:W-:-:S03]  /*15f10*/  ISETP.GE.AND P2, PT, R14, c[0x0][0x1d4], PT ;  /* 0x000075000e007a0c */ /* 0x008fc60003f46270 */
[----:B------:R-:W-:Y:S01]  /*15f20*/  IMAD.X R3, R4, 0x1, R131, P4 ;  /* 0x0000000104037824 */ /* 0x000fe200020e0683 */
[----:B----4-:R-:W-:Y:S02]  /*15f30*/  ISETP.GE.AND P1, PT, R13, c[0x0][0x1d4], PT ;  /* 0x000075000d007a0c */ /* 0x010fe40003f26270 */
[----:B------:R-:W-:Y:S02]  /*15f40*/  SEL R14, RZ, 0x10, P2 ;  /* 0x00000010ff0e7807 */ /* 0x000fe40001000000 */
[----:B------:R-:W-:Y:S01]  /*15f50*/  ISETP.GE.AND P0, PT, R12, c[0x0][0x1d4], PT ;  /* 0x000075000c007a0c */ /* 0x000fe20003f06270 */
[----:B------:R-:W-:Y:S01]  /*15f60*/  @!PT LDS RZ, [RZ] ;  /* 0x00000000fffff984 */ /* 0x000fe20000000800 */
[----:B------:R-:W-:Y:S01]  /*15f70*/  @!PT LDS RZ, [RZ] ;  /* 0x00000000fffff984 */ /* 0x000fe20000000800 */
[----:B------:R-:W-:Y:S01]  /*15f80*/  @!PT LDS RZ, [RZ] ;  /* 0x00000000fffff984 */ /* 0x000fe20000000800 */
[----:B------:R2:W-:Y:S01]  /*15f90*/  LDGSTS.E.BYPASS.LTC128B.128 [R251+0xc100], [R10.64], !P3 ;  /* 0x0c1000000afb7fae */ /* 0x0005e2000d901d46 */
[----:B------:R-:W-:Y:S02]  /*15fa0*/  SEL R13, RZ, 0x10, P1 ;  /* 0x00000010ff0d7807 */ /* 0x000fe40000800000 */
[----:B------:R-:W-:Y:S01]  /*15fb0*/  SEL R12, RZ, 0x10, P0 ;  /* 0x00000010ff0c7807 */ /* 0x000fe20000000000 */
[----:B------:R2:W-:Y:S04]  /*15fc0*/  LDGSTS.E.BYPASS.LTC128B.128 [R251+0xf100], [R8.64], !P2 ;  /* 0x0f10000008fb7fae */ /* 0x0005e8000d101d46 */
[----:B------:R3:W-:Y:S04]  /*15fd0*/  LDGSTS.E.BYPASS.LTC128B.128 [R251+0x12100], [R6.64], !P1 ;  /* 0x1210000006fb7fae */ /* 0x0007e8000c901d46 */
[----:B------:R4:W-:Y:S01]  /*15fe0*/  LDGSTS.E.BYPASS.LTC128B.128 [R251+0x15100], [R2.64], !P0 ;  /* 0x1510000002fb7fae */ /* 0x0009e2000c101d46 */
[----:B---3--:R-:W-:Y:S01]  /*15ff0*/  SEL R7, RZ, 0x10, P3 ;  /* 0x00000010ff077807 */ /* 0x008fe20001800000 */
[----:B----4-:R-:W-:Y:S01]  /*16000*/  IMAD.MOV.U32 R3, RZ, RZ, 0x181f ;  /* 0x0000181fff037424 */ /* 0x010fe200078e00ff */
[----:B------:R-:W-:-:S02]  /*16010*/  MOV R2, 0x16030 ;  /* 0x0001603000027802 */ /* 0x000fc40000000f00 */
[----:B-12---:R-:W-:Y:S05]  /*16020*/  CALL.REL.NOINC `($__internal_44_$__cuda_sm70_shflsync_idx_p) ;  /* 0x0000261000007944 */ /* 0x006fea0003c00000 */
[----:B-----5:R-:W-:Y:S01]  /*16030*/  IMAD.MOV.U32 R4, RZ, RZ, R0 ;  /* 0x000000ffff047224 */ /* 0x020fe200078e0000 */
[----:B------:R-:W-:Y:S01]  /*16040*/  MOV R44, 0x1 ;  /* 0x00000001002c7802 */ /* 0x000fe20000000f00 */
[----:B------:R-:W-:Y:S01]  /*16050*/  IMAD.MOV.U32 R0, RZ, RZ, R22 ;  /* 0x000000ffff007224 */ /* 0x000fe200078e0016 */
[----:B------:R-:W-:-:S02]  /*16060*/  MOV R3, 0x181f ;  /* 0x0000181f00037802 */ /* 0x000fc40000000f00 */
[----:B------:R-:W-:Y:S02]  /*16070*/  MOV R2, 0x16090 ;  /* 0x0001609000027802 */ /* 0x000fe40000000f00 */
[----:B-1----:R-:W-:Y:S05]  /*16080*/  CALL.REL.NOINC `($__internal_44_$__cuda_sm70_shflsync_idx_p) ;  /* 0x000025b000007944 */ /* 0x002fea0003c00000 */
[C---:B------:R-:W-:Y:S01]  /*16090*/  IADD3 R2, -R7.reuse, 0x10, RZ ;  /* 0x0000001007027810 */ /* 0x040fe20007ffe1ff */
[----:B------:R-:W-:Y:S01]  /*160a0*/  IMAD.MOV.U32 R44, RZ, RZ, 0x2 ;  /* 0x00000002ff2c7424 */ /* 0x000fe200078e00ff */
[----:B------:R-:W-:Y:S02]  /*160b0*/  ISETP.NE.U32.AND P2, PT, R7, RZ, PT ;  /* 0x000000ff0700720c */ /* 0x000fe40003f45070 */
[----:B------:R-:W-:Y:S02]  /*160c0*/  LOP3.LUT R2, R2, 0xf, RZ, 0xc0, !PT ;  /* 0x0000000f02027812 */ /* 0x000fe400078ec0ff */
[----:B------:R-:W-:Y:S02]  /*160d0*/  IADD3 R8, -R13, 0x10, RZ ;  /* 0x000000100d087810 */ /* 0x000fe40007ffe1ff */
[----:B------:R-:W-:Y:S02]  /*160e0*/  IADD3 R2, P1, P0, R2, R0, R137 ;  /* 0x0000000002027210 */ /* 0x000fe4000783e089 */
[----:B------:R-:W-:-:S02]  /*160f0*/  LOP3.LUT R8, R8, 0xf, RZ, 0xc0, !PT ;  /* 0x0000000f08087812 */ /* 0x000fc400078ec0ff */
[----:B-----5:R-:W-:Y:S02]  /*16100*/  IADD3.X R3, RZ, R4, R128, P1, P0 ;  /* 0x00000004ff037210 */ /* 0x020fe40000fe0480 */
[----:B------:R-:W-:Y:S02]  /*16110*/  IADD3 R6, -R12, 0x10, RZ ;  /* 0x000000100c067810 */ /* 0x000fe40007ffe1ff */
[----:B------:R-:W-:Y:S01]  /*16120*/  ISETP.NE.U32.AND P3, PT, R13, RZ, PT ;  /* 0x000000ff0d00720c */ /* 0x000fe20003f65070 */
[----:B------:R-:W-:Y:S01]  /*16130*/  @!PT LDS RZ, [RZ] ;  /* 0x00000000fffff984 */ /* 0x000fe20000000800 */
[----:B------:R-:W-:Y:S01]  /*16140*/  @!PT LDS RZ, [RZ] ;  /* 0x00000000fffff984 */ /* 0x000fe20000000800 */
[----:B------:R-:W-:Y:S01]  /*16150*/  @!PT LDS RZ, [RZ] ;  /* 0x00000000fffff984 */ /* 0x000fe20000000800 */
[----:B------:R2:W-:Y:S01]  /*16160*/  LDGSTS.E.BYPASS.LTC128B.128.ZFILL [R251+0xd100], [R2.64], P2 ;  /* 0x0d10000002fb7fae */ /* 0x0005e20009141d46 */
[C---:B------:R-:W-:Y:S02]  /*16170*/  ISETP.NE.U32.AND P2, PT, R14.reuse, RZ, PT ;  /* 0x000000ff0e00720c */ /* 0x040fe40003f45070 */
[----:B--2---:R-:W-:-:S04]  /*16180*/  IADD3 R2, -R14, 0x10, RZ ;  /* 0x000000100e027810 */ /* 0x004fc80007ffe1ff */
[----:B------:R-:W-:-:S04]  /*16190*/  LOP3.LUT R2, R2, 0xf, RZ, 0xc0, !PT ;  /* 0x0000000f02027812 */ /* 0x000fc800078ec0ff */
[----:B------:R-:W-:-:S04]  /*161a0*/  IADD3 R2, P1, P0, R2, R0, R138 ;  /* 0x0000000002027210 */ /* 0x000fc8000783e08a */
[----:B------:R-:W-:Y:S02]  /*161b0*/  IADD3.X R3, RZ, R4, R129, P1, P0 ;  /* 0x00000004ff037210 */ /* 0x000fe40000fe0481 */
[----:B------:R-:W-:-:S03]  /*161c0*/  IADD3 R8, P1, P0, R8, R0, R139 ;  /* 0x0000000008087210 */ /* 0x000fc6000783e08b */
[----:B------:R2:W-:Y:S01]  /*161d0*/  LDGSTS.E.BYPASS.LTC128B.128.ZFILL [R251+0x10100], [R2.64], P2 ;  /* 0x1010000002fb7fae */ /* 0x0005e20009141d46 */
[----:B------:R-:W-:Y:S02]  /*161e0*/  ISETP.NE.U32.AND P2, PT, R12, RZ, PT ;  /* 0x000000ff0c00720c */ /* 0x000fe40003f45070 */
[----:B------:R-:W-:-:S05]  /*161f0*/  IADD3.X R9, RZ, R4, R130, P1, P0 ;  /* 0x00000004ff097210 */ /* 0x000fca0000fe0482 */
[----:B------:R3:W-:Y:S01]  /*16200*/  LDGSTS.E.BYPASS.LTC128B.128.ZFILL [R251+0x13100], [R8.64], P3 ;  /* 0x1310000008fb7fae */ /* 0x0007e20009941d46 */
[----:B--2---:R-:W-:-:S04]  /*16210*/  LOP3.LUT R2, R6, 0xf, RZ, 0xc0, !PT ;  /* 0x0000000f06027812 */ /* 0x004fc800078ec0ff */
[----:B------:R-:W-:Y:S01]  /*16220*/  IADD3 R2, P1, P0, R2, R0, R140 ;  /* 0x0000000002027210 */ /* 0x000fe2000783e08c */
[----:B------:R-:W-:-:S03]  /*16230*/  IMAD.MOV.U32 R0, RZ, RZ, R5 ;  /* 0x000000ffff007224 */ /* 0x000fc600078e0005 */
[----:B------:R-:W-:-:S05]  /*16240*/  IADD3.X R3, RZ, R4, R131, P1, P0 ;  /* 0x00000004ff037210 */ /* 0x000fca0000fe0483 */
[----:B------:R2:W-:Y:S02]  /*16250*/  LDGSTS.E.BYPASS.LTC128B.128.ZFILL [R251+0x16100], [R2.64], P2 ;  /* 0x1610000002fb7fae */ /* 0x0005e40009141d46 */
[----:B--2---:R-:W-:Y:S01]  /*16260*/  IMAD.MOV.U32 R3, RZ, RZ, 0x181f ;  /* 0x0000181fff037424 */ /* 0x004fe200078e00ff */
[----:B------:R-:W-:Y:S02]  /*16270*/  MOV R2, 0x16290 ;  /* 0x0001629000027802 */ /* 0x000fe40000000f00 */
[----:B-1-3--:R-:W-:Y:S05]  /*16280*/  CALL.REL.NOINC `($__internal_44_$__cuda_sm70_shflsync_idx_p) ;  /* 0x000023b000007944 */ /* 0x00afea0003c00000 */
[----:B-----5:R-:W-:Y:S01]  /*16290*/  IMAD.MOV.U32 R4, RZ, RZ, R0 ;  /* 0x000000ffff047224 */ /* 0x020fe200078e0000 */
[----:B------:R-:W-:Y:S01]  /*162a0*/  MOV R44, 0x2 ;  /* 0x00000002002c7802 */ /* 0x000fe20000000f00 */
[----:B------:R-:W-:Y:S01]  /*162b0*/  IMAD.MOV.U32 R0, RZ, RZ, R22 ;  /* 0x000000ffff007224 */ /* 0x000fe200078e0016 */
[----:B------:R-:W-:Y:S02]  /*162c0*/  MOV R3, 0x181f ;  /* 0x0000181f00037802 */ /* 0x000fe40000000f00 */
[----:B------:R-:W-:Y:S02]  /*162d0*/  MOV R2, 0x162f0 ;  /* 0x000162f000027802 */ /* 0x000fe40000000f00 */
[----:B-1----:R-:W-:Y:S05]  /*162e0*/  CALL.REL.NOINC `($__internal_44_$__cuda_sm70_shflsync_idx_p) ;  /* 0x0000235000007944 */ /* 0x002fea0003c00000 */
[----:B-1---5:R-:W-:Y:S05]  /*162f0*/  BRA `(.L_x_2739) ;  /* 0xfffef04000007947 */ /* 0x022fea000383ffff */
.L_x_2696:
[----:B------:R-:W-:Y:S01]  /*16300*/  IMAD.MOV.U32 R0, RZ, RZ, R4 ;  /* 0x000000ffff007224 */ /* 0x000fe200078e0004 */
[----:B------:R-:W-:Y:S01]  /*16310*/  MOV R44, RZ ;  /* 0x000000ff002c7202 */ /* 0x000fe20000000f00 */
[----:B-1----:R-:W-:Y:S01]  /*16320*/  IMAD.MOV.U32 R3, RZ, RZ, 0x1c1f ;  /* 0x00001c1fff037424 */ /* 0x002fe200078e00ff */
[----:B------:R-:W-:-:S02]  /*16330*/  MOV R2, 0x16350 ;  /* 0x0001635000027802 */ /* 0x000fc40000000f00 */
[----:B------:R-:W-:Y:S05]  /*16340*/  CALL.REL.NOINC `($__internal_44_$__cuda_sm70_shflsync_idx_p) ;  /* 0x000022f000007944 */ /* 0x000fea0003c00000 */
[----:B-1---5:R-:W-:Y:S05]  /*16350*/  BRA `(.L_x_2740) ;  /* 0xfffef2a000007947 */ /* 0x022fea000383ffff */
.L_x_2697:
[----:B------:R-:W-:Y:S01]  /*16360*/  IMAD.MOV.U32 R0, RZ, RZ, R4 ;  /* 0x000000ffff007224 */ /* 0x000fe200078e0004 */
[----:B------:R-:W-:Y:S01]  /*16370*/  MOV R44, 0x1 ;  /* 0x00000001002c7802 */ /* 0x000fe20000000f00 */
[----:B-1----:R-:W-:Y:S01]  /*16380*/  IMAD.MOV.U32 R3, RZ, RZ, 0x1c1f ;  /* 0x00001c1fff037424 */ /* 0x002fe200078e00ff */
[----:B------:R-:W-:-:S02]  /*16390*/  MOV R2, 0x163b0 ;  /* 0x000163b000027802 */ /* 0x000fc40000000f00 */
[----:B--2---:R-:W-:Y:S05]  /*163a0*/  CALL.REL.NOINC `($__internal_44_$__cuda_sm70_shflsync_idx_p) ;  /* 0x0000229000007944 */ /* 0x004fea0003c00000 */
        /* <DEDUP_REMOVED lines=33> */
[C---:B------:R-:W-:Y:S02]  /*165c0*/  ISETP.GT.AND P0, PT, R0.reuse, 0x21, PT ;  /* 0x000000210000780c */ /* 0x040fe40003f04270 */
        /* <DEDUP_REMOVED lines=55> */
[----:B------:R-:W-:Y:S01]  /*16940*/  ISETP.GT.AND P0, PT, R0, 0x59, PT ;  /* 0x000000590000780c */ /* 0x000fe20003f04270 */
[----:B------:R-:W-:Y:S01]  /*16950*/  IMAD.MOV.U32 R0, RZ, RZ, 0x2 ;  /* 0x00000002ff007424 */ /* 0x000fe200078e00ff */
[----:B------:R-:W-:Y:S02]  /*16960*/  FSEL R89, R31, -INF , P1 ;  /* 0xff8000001f597808 */ /* 0x000fe40000800000 */
[----:B------:R-:W-:-:S02]  /*16970*/  FMNMX.FTZ R24, R90, R24, !PT ;  /* 0x000000185a187209 */ /* 0x000fc40007810000 */
[----:B------:R-:W-:Y:S02]  /*16980*/  FMNMX.FTZ R132, R107, R132, !PT ;  /* 0x000000846b847209 */ /* 0x000fe40007810000 */
[----:B------:R-:W-:Y:S02]  /*16990*/  FSEL R88, R30, -INF , P0 ;  /* 0xff8000001e587808 */ /* 0x000fe40000000000 */
[----:B------:R-:W-:Y:S01]  /*169a0*/  FMNMX.FTZ R24, R89, R24, !PT ;  /* 0x0000001859187209 */ /* 0x000fe20007810000 */
[----:B-----5:R-:W-:Y:S01]  /*169b0*/  IMAD.MOV.U32 R4, RZ, RZ, R132 ;  /* 0x000000ffff047224 */ /* 0x020fe200078e0084 */
[----:B------:R-:W-:Y:S02]  /*169c0*/  MOV R2, 0x169f0 ;  /* 0x000169f000027802 */ /* 0x000fe40000000f00 */
[----:B------:R-:W-:Y:S02]  /*169d0*/  FMNMX.FTZ R24, R88, R24, !PT ;  /* 0x0000001858187209 */ /* 0x000fe40007810000 */
[----:B-1----:R-:W-:Y:S05]  /*169e0*/  CALL.REL.NOINC `($__internal_43_$__cuda_sm70_shflsync_bfly_p) ;  /* 0x00001bf000007944 */ /* 0x002fea0003c00000 */
[----:B------:R-:W-:Y:S01]  /*169f0*/  FMNMX.FTZ R132, R132, R0, !PT ;  /* 0x0000000084847209 */ /* 0x000fe20007810000 */
[----:B------:R-:W-:Y:S01]  /*16a00*/  IMAD.MOV.U32 R0, RZ, RZ, 0x1 ;  /* 0x00000001ff007424 */ /* 0x000fe200078e00ff */
[----:B------:R-:W-:-:S03]  /*16a10*/  MOV R2, 0x16a40 ;  /* 0x00016a4000027802 */ /* 0x000fc60000000f00 */
[----:B------:R-:W-:Y:S02]  /*16a20*/  IMAD.MOV.U32 R4, RZ, RZ, R132 ;  /* 0x000000ffff047224 */ /* 0x000fe400078e0084 */
[----:B------:R-:W-:Y:S05]  /*16a30*/  CALL.REL.NOINC `($__internal_43_$__cuda_sm70_shflsync_bfly_p) ;  /* 0x00001ba000007944 */ /* 0x000fea0003c00000 */
[----:B------:R-:W-:Y:S01]  /*16a40*/  FMNMX.FTZ R132, R132, R0, !PT ;  /* 0x0000000084847209 */ /* 0x000fe20007810000 */
[----:B------:R-:W-:Y:S01]  /*16a50*/  IMAD.MOV.U32 R4, RZ, RZ, R24 ;  /* 0x000000ffff047224 */ /* 0x000fe200078e0018 */
[----:B------:R-:W-:Y:S01]  /*16a60*/  MOV R2, 0x16a90 ;  /* 0x00016a9000027802 */ /* 0x000fe20000000f00 */
[----:B------:R-:W-:Y:S02]  /*16a70*/  IMAD.MOV.U32 R0, RZ, RZ, 0x2 ;  /* 0x00000002ff007424 */ /* 0x000fe400078e00ff */
[----:B------:R-:W-:Y:S05]  /*16a80*/  CALL.REL.NOINC `($__internal_43_$__cuda_sm70_shflsync_bfly_p) ;  /* 0x00001b5000007944 */ /* 0x000fea0003c00000 */
[----:B------:R-:W-:Y:S01]  /*16a90*/  FMNMX.FTZ R24, R24, R0, !PT ;  /* 0x0000000018187209 */ /* 0x000fe20007810000 */
[----:B------:R-:W-:Y:S01]  /*16aa0*/  IMAD.MOV.U32 R0, RZ, RZ, 0x1 ;  /* 0x00000001ff007424 */ /* 0x000fe200078e00ff */
[----:B------:R-:W-:-:S03]  /*16ab0*/  MOV R2, 0x16ae0 ;  /* 0x00016ae000027802 */ /* 0x000fc60000000f00 */
[----:B------:R-:W-:Y:S02]  /*16ac0*/  IMAD.MOV.U32 R4, RZ, RZ, R24 ;  /* 0x000000ffff047224 */ /* 0x000fe400078e0018 */
[----:B------:R-:W-:Y:S05]  /*16ad0*/  CALL.REL.NOINC `($__internal_43_$__cuda_sm70_shflsync_bfly_p) ;  /* 0x00001b0000007944 */ /* 0x000fea0003c00000 */
[----:B------:R-:W-:Y:S01]  /*16ae0*/  MOV R3, R0 ;  /* 0x0000000000037202 */ /* 0x000fe20000000f00 */
[----:B------:R-:W-:Y:S05]  /*16af0*/  BRA `(.L_x_2741) ;  /* 0xfffef4b000007947 */ /* 0x000fea000383ffff */
.L_x_2701:
[----:B------:R-:W-:Y:S01]  /*16b00*/  MOV R44, RZ ;  /* 0x000000ff002c7202 */ /* 0x000fe20000000f00 */
[----:B------:R-:W-:Y:S01]  /*16b10*/  IMAD.MOV.U32 R0, RZ, RZ, R5 ;  /* 0x000000ffff007224 */ /* 0x000fe200078e0005 */
[----:B------:R-:W-:Y:S01]  /*16b20*/  MOV R2, 0x16b50 ;  /* 0x00016b5000027802 */ /* 0x000fe20000000f00 */
[----:B------:R-:W-:Y:S02]  /*16b30*/  IMAD.MOV.U32 R3, RZ, RZ, 0x181f ;  /* 0x0000181fff037424 */ /* 0x000fe400078e00ff */
[----:B------:R-:W-:Y:S05]  /*16b40*/  CALL.REL.NOINC `($__internal_44_$__cuda_sm70_shflsync_idx_p) ;  /* 0x00001af000007944 */ /* 0x000fea0003c00000 */
[----:B-----5:R-:W-:Y:S01]  /*16b50*/  MOV R4, R0 ;  /* 0x0000000000047202 */ /* 0x020fe20000000f00 */
[----:B-1----:R-:W-:-:S05]  /*16b60*/  BRA `(.L_x_2742) ;  /* 0xffff1a5000007947 */ /* 0x002fca000383ffff */
.L_x_2702:
[----:B------:R-:W-:Y:S01]  /*16b70*/  MOV R44, RZ ;  /* 0x000000ff002c7202 */ /* 0x000fe20000000f00 */
[----:B------:R-:W-:Y:S01]  /*16b80*/  IMAD.MOV.U32 R0, RZ, RZ, R6 ;  /* 0x000000ffff007224 */ /* 0x000fe200078e0006 */
[----:B------:R-:W-:Y:S01]  /*16b90*/  MOV R2, 0x16bc0 ;  /* 0x00016bc000027802 */ /* 0x000fe20000000f00 */
[----:B------:R-:W-:Y:S02]  /*16ba0*/  IMAD.MOV.U32 R3, RZ, RZ, 0x181f ;  /* 0x0000181fff037424 */ /* 0x000fe400078e00ff */
[----:B-12---:R-:W-:Y:S05]  /*16bb0*/  CALL.REL.NOINC `($__internal_44_$__cuda_sm70_shflsync_idx_p) ;  /* 0x00001a8000007944 */ /* 0x006fea0003c00000 */
[----:B------:R-:W2:Y:S01]  /*16bc0*/  LDL R3, [R1+0xc] ;  /* 0x00000c0001037983 */ /* 0x000ea20000100800 */
[----:B------:R-:W-:Y:S01]  /*16bd0*/  IADD3 R20, P0, R0, R29, RZ ;  /* 0x0000001d00147210 */ /* 0x000fe20007f1e0ff */
[----:B------:R-:W-:Y:S02]  /*16be0*/  IMAD.MOV.U32 R44, RZ, RZ, 0x1 ;  /* 0x00000001ff2c7424 */ /* 0x000fe400078e00ff */
[----:B------:R-:W3:Y:S02]  /*16bf0*/  LDL R2, [R1+0x28] ;  /* 0x0000280001027983 */ /* 0x000ee40000100800 */
[----:B-----5:R-:W-:Y:S02]  /*16c00*/  IMAD.X R21, R4, 0x1, R7, P0 ;  /* 0x0000000104157824 */ /* 0x020fe400000e0607 */
[----:B------:R-:W4:Y:S04]  /*16c10*/  LDL R22, [R1+0x24] ;  /* 0x0000240001167983 */ /* 0x000f280000100800 */
[----:B------:R-:W4:Y:S01]  /*16c20*/  LDL R15, [R1+0x20] ;  /* 0x00002000010f7983 */ /* 0x000f220000100800 */
[----:B--2---:R-:W-:Y:S02]  /*16c30*/  ISETP.GE.AND P3, PT, R3, c[0x0][0x1d4], PT ;  /* 0x0000750003007a0c */ /* 0x004fe40003f66270 */
[----:B---3--:R-:W-:Y:S02]  /*16c40*/  ISETP.GE.AND P2, PT, R2, c[0x0][0x1d4], PT ;  /* 0x0000750002007a0c */ /* 0x008fe40003f46270 */
[----:B------:R-:W-:Y:S02]  /*16c50*/  IADD3 R2, P0, R0, R30, RZ ;  /* 0x0000001e00027210 */ /* 0x000fe40007f1e0ff */
[----:B----4-:R-:W-:Y:S02]  /*16c60*/  ISETP.GE.AND P1, PT, R22, c[0x0][0x1d4], PT ;  /* 0x0000750016007a0c */ /* 0x010fe40003f26270 */
[----:B------:R-:W-:Y:S01]  /*16c70*/  SEL R28, RZ, 0x10, P2 ;  /* 0x00000010ff1c7807 */ /* 0x000fe20001000000 */
[----:B------:R-:W-:Y:S01]  /*16c80*/  IMAD.X R3, R4, 0x1, R12, P0 ;  /* 0x0000000104037824 */ /* 0x000fe200000e060c */
[----:B------:R-:W-:Y:S03]  /*16c90*/  SEL R23, RZ, 0x10, P1 ;  /* 0x00000010ff177807 */ /* 0x000fe60000800000 */
        /* <DEDUP_REMOVED lines=8> */
[----:B---3--:R-:W-:Y:S01]  /*16d20*/  IADD3 R2, P0, R0, R36, RZ ;  /* 0x0000002400027210 */ /* 0x008fe20007f1e0ff */
[----:B------:R-:W-:Y:S04]  /*16d30*/  IMAD.MOV.U32 R0, RZ, RZ, R5 ;  /* 0x000000ffff007224 */ /* 0x000fe800078e0005 */
[----:B------:R-:W-:Y:S01]  /*16d40*/  IMAD.X R3, R4, 0x1, R14, P0 ;  /* 0x0000000104037824 */ /* 0x000fe200000e060e */
[----:B------:R-:W-:Y:S02]  /*16d50*/  ISETP.GE.AND P0, PT, R15, c[0x0][0x1d4], PT ;  /* 0x000075000f007a0c */ /* 0x000fe40003f06270 */
[----:B------:R-:W-:Y:S02]  /*16d60*/  SEL R15, RZ, 0x10, P3 ;  /* 0x00000010ff0f7807 */ /* 0x000fe40001800000 */
[----:B------:R-:W-:Y:S09]  /*16d70*/  SEL R22, RZ, 0x10, P0 ;  /* 0x00000010ff167807 */ /* 0x000ff20000000000 */
[----:B------:R3:W-:Y:S02]  /*16d80*/  LDGSTS.E.BYPASS.LTC128B.128 [R251+0x9100], [R2.64], !P0 ;  /* 0x0910000002fb7fae */ /* 0x0007e4000c101d46 */
[----:B---3--:R-:W-:Y:S01]  /*16d90*/  MOV R2, 0x16dc0 ;  /* 0x00016dc000027802 */ /* 0x008fe20000000f00 */
[----:B------:R-:W-:Y:S02]  /*16da0*/  IMAD.MOV.U32 R3, RZ, RZ, 0x181f ;  /* 0x0000181fff037424 */ /* 0x000fe400078e00ff */
[----:B-12---:R-:W-:Y:S05]  /*16db0*/  CALL.REL.NOINC `($__internal_44_$__cuda_sm70_shflsync_idx_p) ;  /* 0x0000188000007944 */ /* 0x006fea0003c00000 */
[----:B------:R-:W-:Y:S01]  /*16dc0*/  MOV R44, 0x1 ;  /* 0x00000001002c7802 */ /* 0x000fe20000000f00 */
[----:B-----5:R-:W-:Y:S01]  /*16dd0*/  IMAD.MOV.U32 R4, RZ, RZ, R0 ;  /* 0x000000ffff047224 */ /* 0x020fe200078e0000 */
[----:B------:R-:W-:Y:S01]  /*16de0*/  MOV R3, 0x181f ;  /* 0x0000181f00037802 */ /* 0x000fe20000000f00 */
[----:B------:R-:W-:Y:S01]  /*16df0*/  IMAD.MOV.U32 R0, RZ, RZ, R6 ;  /* 0x000000ffff007224 */ /* 0x000fe200078e0006 */
[----:B------:R-:W-:Y:S02]  /*16e00*/  MOV R2, 0x16e20 ;  /* 0x00016e2000027802 */ /* 0x000fe40000000f00 */
[----:B-1----:R-:W-:Y:S05]  /*16e10*/  CALL.REL.NOINC `($__internal_44_$__cuda_sm70_shflsync_idx_p) ;  /* 0x0000182000007944 */ /* 0x002fea0003c00000 */
[C---:B------:R-:W-:Y:S01]  /*16e20*/  IADD3 R2, -R15.reuse, 0x10, RZ ;  /* 0x000000100f027810 */ /* 0x040fe20007ffe1ff */
[----:B------:R-:W-:Y:S01]  /*16e30*/  IMAD.MOV.U32 R44, RZ, RZ, 0x2 ;  /* 0x00000002ff2c7424 */ /* 0x000fe200078e00ff */
[----:B------:R-:W-:Y:S02]  /*16e40*/  ISETP.NE.U32.AND P2, PT, R15, RZ, PT ;  /* 0x000000ff0f00720c */ /* 0x000fe40003f45070 */
[----:B------:R-:W-:Y:S04]  /*16e50*/  LOP3.LUT R2, R2, 0xf, RZ, 0xc0, !PT ;  /* 0x0000000f02027812 */ /* 0x000fe800078ec0ff */
[----:B------:R-:W-:Y:S04]  /*16e60*/  IADD3 R2, P1, P0, R2, R0, R29 ;  /* 0x0000000002027210 */ /* 0x000fe8000783e01d */
[----:B-----5:R-:W-:Y:S05]  /*16e70*/  IADD3.X R3, RZ, R4, R7, P1, P0 ;  /* 0x00000004ff037210 */ /* 0x020fea0000fe0407 */
[----:B------:R-:W-:Y:S01]  /*16e80*/  @!PT LDS RZ, [RZ] ;  /* 0x00000000fffff984 */ /* 0x000fe20000000800 */
[----:B------:R-:W-:Y:S01]  /*16e90*/  @!PT LDS RZ, [RZ] ;  /* 0x00000000fffff984 */ /* 0x000fe20000000800 */
[----:B------:R-:W-:Y:S01]  /*16ea0*/  @!PT LDS RZ, [RZ] ;  /* 0x00000000fffff984 */ /* 0x000fe20000000800 */
[----:B------:R2:W-:Y:S01]  /*16eb0*/  LDGSTS.E.BYPASS.LTC128B.128.ZFILL [R251+0x1100], [R2.64], P2 ;  /* 0x0110000002fb7fae */ /* 0x0005e20009141d46 */
[C---:B------:R-:W-:Y:S02]  /*16ec0*/  ISETP.NE.U32.AND P2, PT, R28.reuse, RZ, PT ;  /* 0x000000ff1c00720c */ /* 0x040fe40003f45070 */
[----:B--2---:R-:W-:Y:S04]  /*16ed0*/  IADD3 R2, -R28, 0x10, RZ ;  /* 0x000000101c027810 */ /* 0x004fe80007ffe1ff */
[----:B------:R-:W-:Y:S04]  /*16ee0*/  LOP3.LUT R2, R2, 0xf, RZ, 0xc0, !PT ;  /* 0x0000000f02027812 */ /* 0x000fe800078ec0ff */
[----:B------:R-:W-:Y:S04]  /*16ef0*/  IADD3 R2, P1, P0, R2, R0, R30 ;  /* 0x0000000002027210 */ /* 0x000fe8000783e01e */
[----:B------:R-:W-:Y:S05]  /*16f00*/  IADD3.X R3, RZ, R4, R12, P1, P0 ;  /* 0x00000004ff037210 */ /* 0x000fea0000fe040c */
        /* <DEDUP_REMOVED lines=10> */
[----:B------:R-:W-:Y:S01]  /*16fb0*/  IADD3 R2, P1, P0, R2, R0, R36 ;  /* 0x0000000002027210 */ /* 0x000fe2000783e024 */
[----:B------:R-:W-:Y:S03]  /*16fc0*/  IMAD.MOV.U32 R0, RZ, RZ, R5 ;  /* 0x000000ffff007224 */ /* 0x000fe600078e0005 */
[----:B------:R-:W-:Y:S05]  /*16fd0*/  IADD3.X R3, RZ, R4, R14, P1, P0 ;  /* 0x00000004ff037210 */ /* 0x000fea0000fe040e */
[----:B------:R2:W-:Y:S02]  /*16fe0*/  LDGSTS.E.BYPASS.LTC128B.128.ZFILL [R251+0xa100], [R2.64], P2 ;  /* 0x0a10000002fb7fae */ /* 0x0005e40009141d46 */
[----:B--2---:R-:W-:Y:S01]  /*16ff0*/  MOV R2, 0x17020 ;  /* 0x0001702000027802 */ /* 0x004fe20000000f00 */
[----:B------:R-:W-:Y:S02]  /*17000*/  IMAD.MOV.U32 R3, RZ, RZ, 0x181f ;  /* 0x0000181fff037424 */ /* 0x000fe400078e00ff */
[----:B-1----:R-:W-:Y:S05]  /*17010*/  CALL.REL.NOINC `($__internal_44_$__cuda_sm70_shflsync_idx_p) ;  /* 0x0000162000007944 */ /* 0x002fea0003c00000 */
[----:B------:R-:W-:Y:S01]  /*17020*/  MOV R44, 0x2 ;  /* 0x00000002002c7802 */ /* 0x000fe20000000f00 */
[----:B-----5:R-:W-:Y:S01]  /*17030*/  IMAD.MOV.U32 R4, RZ, RZ, R0 ;  /* 0x000000ffff047224 */ /* 0x020fe200078e0000 */
[----:B------:R-:W-:Y:S01]  /*17040*/  MOV R3, 0x181f ;  /* 0x0000181f00037802 */ /* 0x000fe20000000f00 */
[----:B------:R-:W-:Y:S01]  /*17050*/  IMAD.MOV.U32 R0, RZ, RZ, R6 ;  /* 0x000000ffff007224 */ /* 0x000fe200078e0006 */
[----:B------:R-:W-:Y:S02]  /*17060*/  MOV R2, 0x17080 ;  /* 0x0001708000027802 */ /* 0x000fe40000000f00 */
[----:B-1----:R-:W-:Y:S05]  /*17070*/  CALL.REL.NOINC `($__internal_44_$__cuda_sm70_shflsync_idx_p) ;  /* 0x000015c000007944 */ /* 0x002fea0003c00000 */
[----:B-1---5:R-:W-:-:S05]  /*17080*/  BRA `(.L_x_2743) ;  /* 0xffff17d000007947 */ /* 0x022fca000383ffff */
.L_x_2705:
[----:B------:R-:W-:Y:S01]  /*17090*/  MOV R44, RZ ;  /* 0x000000ff002c7202 */ /* 0x000fe20000000f00 */
[----:B------:R-:W-:Y:S01]  /*170a0*/  IMAD.MOV.U32 R0, RZ, RZ, R5 ;  /* 0x000000ffff007224 */ /* 0x000fe200078e0005 */
[----:B------:R-:W-:Y:S01]  /*170b0*/  MOV R2, 0x170e0 ;  /* 0x000170e000027802 */ /* 0x000fe20000000f00 */
[----:B------:R-:W-:Y:S02]  /*170c0*/  IMAD.MOV.U32 R3, RZ, RZ, 0x181f ;  /* 0x0000181fff037424 */ /* 0x000fe400078e00ff */
[----:B-1----:R-:W-:Y:S05]  /*170d0*/  CALL.REL.NOINC `($__internal_44_$__cuda_sm70_shflsync_idx_p) ;  /* 0x0000156000007944 */ /* 0x002fea0003c00000 */
[----:B-----5:R-:W-:Y:S01]  /*170e0*/  MOV R4, R0 ;  /* 0x0000000000047202 */ /* 0x020fe20000000f00 */
[----:B-1----:R-:W-:-:S05]  /*170f0*/  BRA `(.L_x_2744) ;  /* 0xffff360000007947 */ /* 0x002fca000383ffff */
.L_x_2706:
[----:B------:R-:W-:Y:S01]  /*17100*/  MOV R44, RZ ;  /* 0x000000ff002c7202 */ /* 0x000fe20000000f00 */
[----:B------:R-:W-:Y:S01]  /*17110*/  IMAD.MOV.U32 R0, RZ, RZ, R6 ;  /* 0x000000ffff007224 */ /* 0x000fe200078e0006 */
[----:B------:R-:W-:Y:S01]  /*17120*/  MOV R2, 0x17150 ;  /* 0x0001715000027802 */ /* 0x000fe20000000f00 */
[----:B------:R-:W-:Y:S02]  /*17130*/  IMAD.MOV.U32 R3, RZ, RZ, 0x181f ;  /* 0x0000181fff037424 */ /* 0x000fe400078e00ff */
[----:B-123--:R-:W-:Y:S05]  /*17140*/  CALL.REL.NOINC `($__internal_44_$__cuda_sm70_shflsync_idx_p) ;  /* 0x000014f000007944 */ /* 0x00efea0003c00000 */
        /* <DEDUP_REMOVED lines=77> */
.L_x_2707:
[----:B------:R-:W-:Y:S01]  /*17620*/  MOV R44, RZ ;  /* 0x000000ff002c7202 */ /* 0x000fe20000000f00 */
[----:B------:R-:W-:Y:S01]  /*17630*/  IMAD.MOV.U32 R0, RZ, RZ, R4 ;  /* 0x000000ffff007224 */ /* 0x000fe200078e0004 */
[----:B------:R-:W-:Y:S01]  /*17640*/  MOV R2, 0x17670 ;  /* 0x0001767000027802 */ /* 0x000fe20000000f00 */
[----:B------:R-:W-:Y:S02]  /*17650*/  IMAD.MOV.U32 R3, RZ, RZ, 0x1c1f ;  /* 0x00001c1fff037424 */ /* 0x000fe400078e00ff */
[----:B-1-3--:R-:W-:Y:S05]  /*17660*/  CALL.REL.NOINC `($__internal_44_$__cuda_sm70_shflsync_idx_p) ;  /* 0x00000fd000007944 */ /* 0x00afea0003c00000 */
[----:B-1---5:R-:W-:-:S05]  /*17670*/  BRA `(.L_x_2746) ;  /* 0xffff35e000007947 */ /* 0x022fca000383ffff */
.L_x_2708:
[----:B------:R-:W-:Y:S01]  /*17680*/  MOV R44, 0x1 ;  /* 0x00000001002c7802 */ /* 0x000fe20000000f00 */
[----:B------:R-:W-:Y:S01]  /*17690*/  IMAD.MOV.U32 R0, RZ, RZ, R4 ;  /* 0x000000ffff007224 */ /* 0x000fe200078e0004 */
[----:B------:R-:W-:Y:S01]  /*176a0*/  MOV R2, 0x176d0 ;  /* 0x000176d000027802 */ /* 0x000fe20000000f00 */
[----:B------:R-:W-:Y:S02]  /*176b0*/  IMAD.MOV.U32 R3, RZ, RZ, 0x1c1f ;  /* 0x00001c1fff037424 */ /* 0x000fe400078e00ff */
[----:B--2---:R-:W-:Y:S05]  /*176c0*/  CALL.REL.NOINC `($__internal_44_$__cuda_sm70_shflsync_idx_p) ;  /* 0x00000f7000007944 */ /* 0x004fea0003c00000 */
[----:B-----5:R-:W2:Y:S01]  /*176d0*/  LDL.LU R4, [R1+0x8] ;  /* 0x0000080001047983 */ /* 0x020ea20000300800 */
[----:B------:R-:W-:Y:S03]  /*176e0*/  IMAD.IADD R0, R5, 0x1, R0 ;  /* 0x0000000105007824 */ /* 0x000fe600078e0200 */
[----:B------:R-:W3:Y:S02]  /*176f0*/  LDL.LU R3, [R1+0x4] ;  /* 0x0000040001037983 */ /* 0x000ee40000300800 */
[C---:B------:R-:W-:Y:S02]  /*17700*/  ISETP.GT.AND P0, PT, R0.reuse, RZ, PT ;  /* 0x000000ff0000720c */ /* 0x040fe40003f04270 */
[C---:B------:R-:W-:Y:S01]  /*17710*/  ISETP.GT.AND P1, PT, R0.reuse, 0x1, PT ;  /* 0x000000010000780c */ /* 0x040fe20003f24270 */
[----:B------:R-:W4:Y:S01]  /*17720*/  LDL.LU R2, [R1] ;  /* 0x0000000001027983 */ /* 0x000f220000300800 */
        /* <DEDUP_REMOVED lines=19> */
[----:B--2---:R-:W-:Y:S02]  /*17860*/  FSEL R5, R4, -INF , P0 ;  /* 0xff80000004057808 */ /* 0x004fe40000000000 */
[C---:B------:R-:W-:Y:S02]  /*17870*/  ISETP.GT.AND P0, PT, R0.reuse, 0x10, PT ;  /* 0x000000100000780c */ /* 0x040fe40003f04270 */
[----:B---3--:R-:W-:Y:S02]  /*17880*/  FSEL R185, R3, -INF , P1 ;  /* 0xff80000003b97808 */ /* 0x008fe40000800000 */
[----:B------:R-:W-:Y:S02]  /*17890*/  ISETP.GT.AND P1, PT, R0, 0x11, PT ;  /* 0x000000110000780c */ /* 0x000fe40003f24270 */
[----:B------:R-:W-:Y:S02]  /*178a0*/  FSEL R49, R214, -INF , P0 ;  /* 0xff800000d6317808 */ /* 0x000fe40000000000 */
[----:B------:R-:W-:Y:S02]  /*178b0*/  ISETP.GT.AND P0, PT, R0, 0x20, PT ;  /* 0x000000200000780c */ /* 0x000fe40003f04270 */
[----:B----4-:R-:W-:Y:S02]  /*178c0*/  FSEL R51, R2, -INF , P2 ;  /* 0xff80000002337808 */ /* 0x010fe40001000000 */
        /* <DEDUP_REMOVED lines=70> */
[----:B-1----:R-:W-:Y:S05]  /*17d30*/  CALL.REL.NOINC `($__internal_43_$__cuda_sm70_shflsync_bfly_p) ;  /* 0x000008a000007944 */ /* 0x002fea0003c00000 */
[----:B------:R-:W-:Y:S01]  /*17d40*/  FMNMX.FTZ R4, R4, R0, !PT ;  /* 0x0000000004047209 */ /* 0x000fe20007810000 */
[----:B------:R-:W-:Y:S01]  /*17d50*/  IMAD.MOV.U32 R0, RZ, RZ, 0x1 ;  /* 0x00000001ff007424 */ /* 0x000fe200078e00ff */
[----:B------:R-:W-:Y:S02]  /*17d60*/  MOV R2, 0x17d80 ;  /* 0x00017d8000027802 */ /* 0x000fe40000000f00 */
        /* <DEDUP_REMOVED lines=8> */
[----:B------:R-:W-:Y:S02]  /*17df0*/  MOV R2, 0x17e10 ;  /* 0x00017e1000027802 */ /* 0x000fe40000000f00 */
[----:B------:R-:W-:Y:S05]  /*17e00*/  CALL.REL.NOINC `($__internal_43_$__cuda_sm70_shflsync_bfly_p) ;  /* 0x000007d000007944 */ /* 0x000fea0003c00000 */
[----:B------:R-:W-:-:S05]  /*17e10*/  BRA `(.L_x_2747) ;  /* 0xffff382000007947 */ /* 0x000fca000383ffff */
.L_x_2711:
[----:B-1----:R-:W-:Y:S01]  /*17e20*/  MOV R44, RZ ;  /* 0x000000ff002c7202 */ /* 0x002fe20000000f00 */
[----:B------:R-:W-:Y:S01]  /*17e30*/  IMAD.MOV.U32 R0, RZ, RZ, R6 ;  /* 0x000000ffff007224 */ /* 0x000fe200078e0006 */
[----:B------:R-:W-:Y:S01]  /*17e40*/  MOV R2, 0x17e70 ;  /* 0x00017e7000027802 */ /* 0x000fe20000000f00 */
[----:B------:R-:W-:Y:S02]  /*17e50*/  IMAD.MOV.U32 R3, RZ, RZ, 0x181f ;  /* 0x0000181fff037424 */ /* 0x000fe400078e00ff */
[----:B------:R-:W-:Y:S05]  /*17e60*/  CALL.REL.NOINC `($__internal_44_$__cuda_sm70_shflsync_idx_p) ;  /* 0x000007d000007944 */ /* 0x000fea0003c00000 */
[----:B-1---5:R-:W-:-:S05]  /*17e70*/  BRA `(.L_x_2748) ;  /* 0xffff62a000007947 */ /* 0x022fca000383ffff */
.L_x_2714:
[----:B------:R-:W-:Y:S01]  /*17e80*/  MOV R44, RZ ;  /* 0x000000ff002c7202 */ /* 0x000fe20000000f00 */
[----:B------:R-:W-:Y:S01]  /*17e90*/  IMAD.MOV.U32 R0, RZ, RZ, R5 ;  /* 0x000000ffff007224 */ /* 0x000fe200078e0005 */
[----:B------:R-:W-:Y:S01]  /*17ea0*/  MOV R2, 0x17ed0 ;  /* 0x00017ed000027802 */ /* 0x000fe20000000f00 */
[----:B------:R-:W-:Y:S02]  /*17eb0*/  IMAD.MOV.U32 R3, RZ, RZ, 0x181f ;  /* 0x0000181fff037424 */ /* 0x000fe400078e00ff */
[----:B-1----:R-:W-:Y:S05]  /*17ec0*/  CALL.REL.NOINC `($__internal_44_$__cuda_sm70_shflsync_idx_p) ;  /* 0x0000077000007944 */ /* 0x002fea0003c00000 */
[----:B-----5:R-:W-:Y:S01]  /*17ed0*/  MOV R4, R0 ;  /* 0x0000000000047202 */ /* 0x020fe20000000f00 */
[----:B-1----:R-:W-:-:S05]  /*17ee0*/  BRA `(.L_x_2749) ;  /* 0xffff82c000007947 */ /* 0x002fca000383ffff */
.L_x_2715:
[----:B------:R-:W-:Y:S01]  /*17ef0*/  MOV R44, RZ ;  /* 0x000000ff002c7202 */ /* 0x000fe20000000f00 */
[----:B------:R-:W-:Y:S01]  /*17f00*/  IMAD.MOV.U32 R0, RZ, RZ, R6 ;  /* 0x000000ffff007224 */ /* 0x000fe200078e0006 */
[----:B------:R-:W-:Y:S01]  /*17f10*/  MOV R2, 0x17f40 ;  /* 0x00017f4000027802 */ /* 0x000fe20000000f00 */
[----:B------:R-:W-:Y:S02]  /*17f20*/  IMAD.MOV.U32 R3, RZ, RZ, 0x181f ;  /* 0x0000181fff037424 */ /* 0x000fe400078e00ff */
[----:B-123--:R-:W-:Y:S05]  /*17f30*/  CALL.REL.NOINC `($__internal_44_$__cuda_sm70_shflsync_idx_p) ;  /* 0x0000070000007944 */ /* 0x00efea0003c00000 */
[----:B------:R-:W-:Y:S01]  /*17f40*/  IADD3 R2, -R132, 0x10, RZ ;  /* 0x0000001084027810 */ /* 0x000fe20007ffe1ff */
[----:B------:R-:W-:Y:S03]  /*17f50*/  IMAD.MOV.U32 R44, RZ, RZ, 0x1 ;  /* 0x00000001ff2c7424 */ /* 0x000fe600078e00ff */
        /* <DEDUP_REMOVED lines=17> */
[----:B------:R-:W-:Y:S05]  /*18070*/  IMAD.X R3, R4, 0x1, R10, P0 ;  /* 0x0000000104037824 */ /* 0x000fea00000e060a */
[----:B------:R2:W-:Y:S02]  /*18080*/  LDGSTS.E.BYPASS.LTC128B.128 [R251+0x15100], [R2.64], !P3 ;  /* 0x1510000002fb7fae */ /* 0x0005e4000d901d46 */
[----:B--2---:R-:W-:Y:S01]  /*18090*/  MOV R2, 0x180c0 ;  /* 0x000180c000027802 */ /* 0x004fe20000000f00 */
[----:B------:R-:W-:Y:S02]  /*180a0*/  IMAD.MOV.U32 R3, RZ, RZ, 0x181f ;  /* 0x0000181fff037424 */ /* 0x000fe400078e00ff */
[----:B-1-3--:R-:W-:Y:S05]  /*180b0*/  CALL.REL.NOINC `($__internal_44_$__cuda_sm70_shflsync_idx_p) ;  /* 0x0000058000007944 */ /* 0x00afea0003c00000 */
[----:B------:R-:W-:Y:S01]  /*180c0*/  MOV R44, 0x1 ;  /* 0x00000001002c7802 */ /* 0x000fe20000000f00 */
[----:B-----5:R-:W-:Y:S01]  /*180d0*/  IMAD.MOV.U32 R4, RZ, RZ, R0 ;  /* 0x000000ffff047224 */ /* 0x020fe200078e0000 */
[----:B------:R-:W-:Y:S01]  /*180e0*/  MOV R3, 0x181f ;  /* 0x0000181f00037802 */ /* 0x000fe20000000f00 */
[----:B------:R-:W-:Y:S01]  /*180f0*/  IMAD.MOV.U32 R0, RZ, RZ, R6 ;  /* 0x000000ffff007224 */ /* 0x000fe200078e0006 */
[----:B------:R-:W-:Y:S02]  /*18100*/  MOV R2, 0x18120 ;  /* 0x0001812000027802 */ /* 0x000fe40000000f00 */
[----:B-1----:R-:W-:Y:S05]  /*18110*/  CALL.REL.NOINC `($__internal_44_$__cuda_sm70_shflsync_idx_p) ;  /* 0x0000052000007944 */ /* 0x002fea0003c00000 */
        /* <DEDUP_REMOVED lines=30> */
[----:B-1---5:R-:W-:-:S05]  /*18300*/  BRA `(.L_x_2750) ;  /* 0xffff80d000007947 */ /* 0x022fca000383ffff */
.L_x_2716:
[----:B------:R-:W-:Y:S02]  /*18310*/  MOV R0, 0x2 ;  /* 0x0000000200007802 */ /* 0x000fe40000000f00 */
[----:B------:R-:W-:Y:S02]  /*18320*/  MOV R2, 0x18340 ;  /* 0x0001834000027802 */ /* 0x000fe40000000f00 */
[----:B------:R-:W-:Y:S05]  /*18330*/  CALL.REL.NOINC `($__internal_43_$__cuda_sm70_shflsync_bfly_p) ;  /* 0x000002a000007944 */ /* 0x000fea0003c00000 */
        /* <DEDUP_REMOVED lines=14> */
.L_x_2718:
[----:B------:R1:W5:Y:S01]  /*18420*/  LDL R4, [R1+0x1c] ;  /* 0x00001c0001047983 */ /* 0x0003620000100800 */
[----:B------:R-:W-:-:S02]  /*18430*/  MOV R0, 0x2 ;  /* 0x0000000200007802 */ /* 0x000fc40000000f00 */
[----:B------:R-:W-:Y:S02]  /*18440*/  MOV R2, 0x18460 ;  /* 0x0001846000027802 */ /* 0x000fe40000000f00 */
[----:B-1---5:R-:W-:Y:S05]  /*18450*/  CALL.REL.NOINC `($__internal_43_$__cuda_sm70_shflsync_bfly_p) ;  /* 0x0000018000007944 */ /* 0x022fea0003c00000 */
[----:B------:R-:W-:Y:S01]  /*18460*/  MOV R5, R0 ;  /* 0x0000000000057202 */ /* 0x000fe20000000f00 */
[----:B------:R-:W-:Y:S05]  /*18470*/  BRA `(.L_x_2752) ;  /* 0xffffab3000007947 */ /* 0x000fea000383ffff */
.L_x_2719:
[----:B------:R-:W-:Y:S01]  /*18480*/  IMAD.MOV.U32 R4, RZ, RZ, R5 ;  /* 0x000000ffff047224 */ /* 0x000fe200078e0005 */
[----:B------:R-:W-:Y:S02]  /*18490*/  MOV R0, 0x1 ;  /* 0x0000000100007802 */ /* 0x000fe40000000f00 */
[----:B------:R-:W-:Y:S02]  /*184a0*/  MOV R2, 0x184c0 ;  /* 0x000184c000027802 */ /* 0x000fe40000000f00 */
[----:B------:R-:W-:Y:S05]  /*184b0*/  CALL.REL.NOINC `($__internal_43_$__cuda_sm70_shflsync_bfly_p) ;  /* 0x0000012000007944 */ /* 0x000fea0003c00000 */
[----:B------:R1:W5:Y:S01]  /*184c0*/  LDL R4, [R1+0x2c] ;  /* 0x00002c0001047983 */ /* 0x0003620000100800 */
[----:B------:R-:W-:Y:S01]  /*184d0*/  FADD.FTZ R5, R5, R0 ;  /* 0x0000000005057221 */ /* 0x000fe20000010000 */
[----:B------:R-:W-:Y:S02]  /*184e0*/  MOV R0, 0x2 ;  /* 0x0000000200007802 */ /* 0x000fe40000000f00 */
[----:B------:R-:W-:Y:S02]  /*184f0*/  MOV R2, 0x18510 ;  /* 0x0001851000027802 */ /* 0x000fe40000000f00 */
[----:B-1---5:R-:W-:Y:S05]  /*18500*/  CALL.REL.NOINC `($__internal_43_$__cuda_sm70_shflsync_bfly_p) ;  /* 0x000000d000007944 */ /* 0x022fea0003c00000 */
[----:B------:R-:W2:Y:S02]  /*18510*/  LDL.LU R2, [R1+0x2c] ;  /* 0x00002c0001027983 */ /* 0x000ea40000300800 */
[----:B--2---:R-:W-:Y:S01]  /*18520*/  FADD.FTZ R4, R2, R0 ;  /* 0x0000000002047221 */ /* 0x004fe20000010000 */
[----:B------:R-:W-:-:S02]  /*18530*/  MOV R0, 0x1 ;  /* 0x0000000100007802 */ /* 0x000fc40000000f00 */
[----:B------:R-:W-:Y:S02]  /*18540*/  MOV R2, 0x18560 ;  /* 0x0001856000027802 */ /* 0x000fe40000000f00 */
[----:B------:R-:W-:Y:S05]  /*18550*/  CALL.REL.NOINC `($__internal_43_$__cuda_sm70_shflsync_bfly_p) ;  /* 0x0000008000007944 */ /* 0x000fea0003c00000 */
[----:B------:R-:W-:Y:S01]  /*18560*/  MOV R3, R0 ;  /* 0x0000000000037202 */ /* 0x000fe20000000f00 */
[----:B------:R-:W-:Y:S05]  /*18570*/  BRA `(.L_x_2753) ;  /* 0xffffaac000007947 */ /* 0x000fea000383ffff */
.L_x_2729:
[----:B--2---:R-:W-:Y:S01]  /*18580*/  IMAD.MOV.U32 R0, RZ, RZ, R14 ;  /* 0x000000ffff007224 */ /* 0x004fe200078e000e */
[----:B-----5:R-:W-:Y:S01]  /*18590*/  MOV R44, RZ ;  /* 0x000000ff002c7202 */ /* 0x020fe20000000f00 */
[----:B-1--4-:R-:W-:Y:S01]  /*185a0*/  IMAD.MOV.U32 R3, RZ, RZ, 0x1f ;  /* 0x0000001fff037424 */ /* 0x012fe200078e00ff */
[----:B------:R-:W-:Y:S02]  /*185b0*/  MOV R2, 0x185d0 ;  /* 0x000185d000027802 */ /* 0x000fe40000000f00 */
[----:B---3--:R-:W-:Y:S05]  /*185c0*/  CALL.REL.NOINC `($__internal_44_$__cuda_sm70_shflsync_idx_p) ;  /* 0x0000007000007944 */ /* 0x008fea0003c00000 */
[----:B-1---5:R-:W-:Y:S05]  /*185d0*/  BRA `(.L_x_2754) ;  /* 0xffffd3b000007947 */ /* 0x022fea000383ffff */
        .weak           $__internal_43_$__cuda_sm70_shflsync_bfly_p
        .type           $__internal_43_$__cuda_sm70_shflsync_bfly_p,@function
        .size           $__internal_43_$__cuda_sm70_shflsync_bfly_p,($__internal_44_$__cuda_sm70_shflsync_idx_p - $__internal_43_$__cuda_sm70_shflsync_bfly_p)
$__internal_43_$__cuda_sm70_shflsync_bfly_p:
[----:B------:R-:W-:Y:S02]  /*185e0*/  MOV R200, 0xffffffff ;  /* 0xffffffff00c87802 */ /* 0x000fe40000000f00 */
[----:B------:R-:W-:Y:S02]  /*185f0*/  MOV R3, 0x1f ;  /* 0x0000001f00037802 */ /* 0x000fe40000000f00 */
[----:B------:R-:W-:Y:S04]  /*18600*/  WARPSYNC R200 ;  /* 0x000000c800007348 */ /* 0x000fe80003800000 */
[----:B------:R1:W2:Y:S02]  /*18610*/  SHFL.BFLY PT, R0, R4, R0, R3 ;  /* 0x0c00000004007389 */ /* 0x0002a400000e0003 */
[----:B-1----:R-:W-:-:S04]  /*18620*/  MOV R3, 0x0 ;  /* 0x0000000000037802 */ /* 0x002fc80000000f00 */
[----:B--2---:R-:W-:Y:S05]  /*18630*/  RET.REL.NODEC R2 `(_ZN7cutlass13device_kernelIN5flash19enable_sm80_to_sm89INS1_16FlashAttnFwdSm80INS1_25CollectiveMainloopFwdSm80ILi8ELi1ELb0EN4cute5tupleIJNS5_1CILi128EEENS7_ILi96EEENS7_ILi256EEEEEELi256ENS_10bfloat16_tEfNS_4arch4Sm80ELb1ELb0ELb1ELb0ELb1ELb0ELb1ELb1EEENS1_21CollectiveEpilogueFwdINS6_IJS8_SA_S9_EEENS6_IJNS7_ILi1EEESI_SI_EEESC_SE_Li256ELb0ELb1ELb1ELb0EEENS1_30DynamicPersistentTileSchedulerILi256ELi256ELb1ELb1ELb0EEEEEEEEEvNT_6ParamsE) ;  /* 0xfffe79c002007950 */ /* 0x004fea0003c3ffff */
        .weak           $__internal_44_$__cuda_sm70_shflsync_idx_p
        .type           $__internal_44_$__cuda_sm70_shflsync_idx_p,@function
        .size           $__internal_44_$__cuda_sm70_shflsync_idx_p,(.L_x_3287 - $__internal_44_$__cuda_sm70_shflsync_idx_p)
$__internal_44_$__cuda_sm70_shflsync_idx_p:
[----:B------:R1:W-:Y:S02]  /*18640*/  STL [R1+0x198], R4 ;  /* 0x0001980401007387 */ /* 0x0003e40000100800 */
[----:B-1----:R-:W-:-:S04]  /*18650*/  MOV R4, 0xffffffff ;  /* 0xffffffff00047802 */ /* 0x002fc80000000f00 */
[----:B------:R-:W-:Y:S04]  /*18660*/  WARPSYNC R4 ;  /* 0x0000000400007348 */ /* 0x000fe80003800000 */
[----:B------:R1:W2:Y:S04]  /*18670*/  SHFL.IDX PT, R0, R0, R44, R3 ;  /* 0x0000002c00007389 */ /* 0x0002a800000e0003 */
[----:B-1----:R1:W5:Y:S01]  /*18680*/  LDL.LU R4, [R1+0x198] ;  /* 0x0001980001047983 */ /* 0x0023620000300800 */
[----:B------:R-:W-:-:S04]  /*18690*/  MOV R3, 0x0 ;  /* 0x0000000000037802 */ /* 0x000fc80000000f00 */
[----:B--2---:R-:W-:Y:S05]  /*186a0*/  RET.REL.NODEC R2 `(_ZN7cutlass13device_kernelIN5flash19enable_sm80_to_sm89INS1_16FlashAttnFwdSm80INS1_25CollectiveMainloopFwdSm80ILi8ELi1ELb0EN4cute5tupleIJNS5_1CILi128EEENS7_ILi96EEENS7_ILi256EEEEEELi256ENS_10bfloat16_tEfNS_4arch4Sm80ELb1ELb0ELb1ELb0ELb1ELb0ELb1ELb1EEENS1_21CollectiveEpilogueFwdINS6_IJS8_SA_S9_EEENS6_IJNS7_ILi1EEESI_SI_EEESC_SE_Li256ELb0ELb1ELb1ELb0EEENS1_30DynamicPersistentTileSchedulerILi256ELi256ELb1ELb1ELb0EEEEEEEEEvNT_6ParamsE) ;  /* 0xfffe795002007950 */ /* 0x004fea0003c3ffff */
.L_x_2755:
        /* <DEDUP_REMOVED lines=13> */
.L_x_3287:


//--------------------- .text._ZN7cutlass13device_kernelIN5flash19enable_sm80_to_sm89INS1_16FlashAttnFwdSm80INS1_25CollectiveMainloopFwdSm80ILi8ELi1ELb0EN4cute5tupleIJNS5_1CILi128EEENS7_ILi64EEENS7_ILi256EEEEEELi256ENS_10bfloat16_tEfNS_4arch4Sm80ELb1ELb0ELb1ELb1ELb1ELb0ELb1ELb1EEENS1_21CollectiveEpilogueFwdINS6_IJS8_SA_S9_EEENS6_IJNS7_ILi1EEESI_SI_EEESC_SE_Li256ELb1ELb1ELb1ELb0EEENS1_36VarlenDynamicPersistentTileSchedulerILi128ELi64ELi256ELi256ELb1ELb1ELb0ELb1ELb1ELb1EEEEEEEEEvNT_6ParamsE --------------------------
	.section	.text._ZN7cutlass13device_kernelIN5flash19enable_sm80_to_sm89INS1_16FlashAttnFwdSm80INS1_25CollectiveMainloopFwdSm80ILi8ELi1ELb0EN4cute5tupleIJNS5_1CILi128EEENS7_ILi64EEENS7_ILi256EEEEEELi256ENS_10bfloat16_tEfNS_4arch4Sm80ELb1ELb0ELb1ELb1ELb1ELb0ELb1ELb1EEENS1_21CollectiveEpilogueFwdINS6_IJS8_SA_S9_EEENS6_IJNS7_ILi1EEESI_SI_EEESC_SE_Li256ELb1ELb1ELb1ELb0EEENS1_36VarlenDynamicPersistentTileSchedulerILi128ELi64ELi256ELi256ELb1ELb1ELb0ELb1ELb1ELb1EEEEEEEEEvNT_6ParamsE,"ax",@progbits
	.sectioninfo	@"SHI_REGISTERS=255"
	.align	128
.text._ZN7cutlass13device_kernelIN5flash19enable_sm80_to_sm89INS1_16FlashAttnFwdSm80INS1_25CollectiveMainloopFwdSm80ILi8ELi1ELb0EN4cute5tupleIJNS5_1CILi128EEENS7_ILi64EEENS7_ILi256EEEEEELi256ENS_10bfloat16_tEfNS_4arch4Sm80ELb1ELb0ELb1ELb1ELb1ELb0ELb1ELb1EEENS1_21CollectiveEpilogueFwdINS6_IJS8_SA_S9_EEENS6_IJNS7_ILi1EEESI_SI_EEESC_SE_Li256ELb1ELb1ELb1ELb0EEENS1_36VarlenDynamicPersistentTileSchedulerILi128ELi64ELi256ELi256ELb1ELb1ELb0ELb1ELb1ELb1EEEEEEEEEvNT_6ParamsE:
        .type           _ZN7cutlass13device_kernelIN5flash19enable_sm80_to_sm89INS1_16FlashAttnFwdSm80INS1_25CollectiveMainloopFwdSm80ILi8ELi1ELb0EN4cute5tupleIJNS5_1CILi128EEENS7_ILi64EEENS7_ILi256EEEEEELi256ENS_10bfloat16_tEfNS_4arch4Sm80ELb1ELb0ELb1ELb1ELb1ELb0ELb1ELb1EEENS1_21CollectiveEpilogueFwdINS6_IJS8_SA_S9_EEENS6_IJNS7_ILi1EEESI_SI_EEESC_SE_Li256ELb1ELb1ELb1ELb0EEENS1_36VarlenDynamicPersistentTileSchedulerILi128ELi64ELi256ELi256ELb1ELb1ELb0ELb1ELb1ELb1EEEEEEEEEvNT_6ParamsE,@function
        .size           _ZN7cutlass13device_kernelIN5flash19enable_sm80_to_sm89INS1_16FlashAttnFwdSm80INS1_25CollectiveMainloopFwdSm80ILi8ELi1ELb0EN4cute5tupleIJNS5_1CILi128EEENS7_ILi64EEENS7_ILi256EEEEEELi256ENS_10bfloat16_tEfNS_4arch4Sm80ELb1ELb0ELb1ELb1ELb1ELb0ELb1ELb1EEENS1_21CollectiveEpilogueFwdINS6_IJS8_SA_S9_EEENS6_IJNS7_ILi1EEESI_SI_EEESC_SE_Li256ELb1ELb1ELb1ELb0EEENS1_36VarlenDynamicPersistentTileSchedulerILi128ELi64ELi256ELi256ELb1ELb1ELb0ELb1ELb1ELb1EEEEEEEEEvNT_6ParamsE,(.L_x_3290 - _ZN7cutlass13device_kernelIN5flash19enable_sm80_to_sm89INS1_16FlashAttnFwdSm80INS1_25CollectiveMainloopFwdSm80ILi8ELi1ELb0EN4cute5tupleIJNS5_1CILi128EEENS7_ILi64EEENS7_ILi256EEEEEELi256ENS_10bfloat16_tEfNS_4arch4Sm80ELb1ELb0ELb1ELb1ELb1ELb0ELb1ELb1EEENS1_21CollectiveEpilogueFwdINS6_IJS8_SA_S9_EEENS6_IJNS7_ILi1EEESI_SI_EEESC_SE_Li256ELb1ELb1ELb1ELb0EEENS1_36VarlenDynamicPersistentTileSchedulerILi128ELi64ELi256ELi256ELb1ELb1ELb0ELb1ELb1ELb1EEEEEEEEEvNT_6ParamsE)
        .other          _ZN7cutlass13device_kernelIN5flash19enable_sm80_to_sm89INS1_16FlashAttnFwdSm80INS1_25CollectiveMainloopFwdSm80ILi8ELi1ELb0EN4cute5tupleIJNS5_1CILi128EEENS7_ILi64EEENS7_ILi256EEEEEELi256ENS_10bfloat16_tEfNS_4arch4Sm80ELb1ELb0ELb1ELb1ELb1ELb0ELb1ELb1EEENS1_21CollectiveEpilogueFwdINS6_IJS8_SA_S9_EEENS6_IJNS7_ILi1EEESI_SI_EEESC_SE_Li256ELb1ELb1ELb1ELb0EEENS1_36VarlenDynamicPersistentTileSchedulerILi128ELi64ELi256ELi256ELb1ELb1ELb0ELb1ELb1ELb1EEEEEEEEEvNT_6ParamsE,@"STO_CUDA_ENTRY STV_DEFAULT"
_ZN7cutlass13device_kernelIN5flash19enable_sm80_to_sm89INS1_16FlashAttnFwdSm80INS1_25CollectiveMainloopFwdSm80ILi8ELi1ELb0EN4cute5tupleIJNS5_1CILi128EEENS7_ILi64EEENS7_ILi256EEEEEELi256ENS_10bfloat16_tEfNS_4arch4Sm80ELb1ELb0ELb1ELb1ELb1ELb0ELb1ELb1EEENS1_21CollectiveEpilogueFwdINS6_IJS8_SA_S9_EEENS6_IJNS7_ILi1EEESI_SI_EEESC_SE_Li256ELb1ELb1ELb1ELb0EEENS1_36VarlenDynamicPersistentTileSchedulerILi128ELi64ELi256ELi256ELb1ELb1ELb0ELb1ELb1ELb1EEEEEEEEEvNT_6ParamsE:
        /* <DEDUP_REMOVED lines=52> */
.L_x_2761:
        /* <DEDUP_REMOVED lines=16> */
.L_x_2878:
        /* <DEDUP_REMOVED lines=16> */
.L_x_2879:
[----:B---3--:R-:W-:-:S05]  /*0540*/  IMAD R0, R0, c[0x0][0x538], RZ ;  /* 0x00014e0000007a24 */ /* 0x008fca00078e02ff */
[----:B------:R-:W-:-:S04]  /*0550*/  IADD3 R6, R0, R6, RZ ;  /* 0x0000000600067210 */ /* 0x000fc80007ffe0ff */
[----:B------:R-:W-:-:S13]  /*0560*/  ISETP.GT.AND P0, PT, R6, UR4, PT ;  /* 0x0000000406007c0c */ /* 0x000fda000bf04270 */
[----:B-12---:R-:W-:Y:S05]  /*0570*/  @!P0 BRA `(.L_x_2761) ;  /* 0xfffffdc000008947 */ /* 0x006fea000383ffff */
.L_x_2757:
[----:B------:R-:W-:-:S05]  /*0580*/  IADD3 R10, -R0, R6, RZ ;  /* 0x00000006000a7210 */ /* 0x000fca0007ffe1ff */
[----:B------:R-:W-:-:S05]  /*0590*/  IMAD R0, R4, c[0x0][0x538], R10 ;  /* 0x00014e0004007a24 */ /* 0x000fca00078e020a */
[----:B------:R-:W-:Y:S01]  /*05a0*/  ISETP.GT.AND P0, PT, R0, UR4, PT ;  /* 0x0000000400007c0c */ /* 0x000fe2000bf04270 */
[----:B------:R-:W-:-:S12]  /*05b0*/  BRA.DIV ~URZ, `(.L_x_2762) ;  /* 0x000144d27f007947 */ /* 0x000fd8000b800000 */
[----:B------:R-:W-:-:S04]  /*05c0*/  VOTE.ANY R6, PT, !P0 ;  /* 0x0000000000067806 */ /* 0x000fc800040e0100 */
.L_x_2880:
[----:B------:R-:W1:Y:S02]  /*05d0*/  POPC R0, R6 ;  /* 0x0000000600007309 */ /* 0x000e640000000000 */
[----:B-12---:R-:W-:Y:S01]  /*05e0*/  IADD3 R243, R0, R7, RZ ;  /* 0x0000000700f37210 */ /* 0x006fe20007ffe0ff */
[----:B------:R-:W-:Y:S05]  /*05f0*/  BRA.DIV ~URZ, `(.L_x_2763) ;  /* 0x000144e27f007947 */ /* 0x000fea000b800000 */
[----:B------:R1:W2:Y:S01]  /*0600*/  SHFL.IDX PT, R12, R9, R0, 0x1f ;  /* 0x00001f00090c7589 */ /* 0x0002a200000e0000 */
[----:B------:R-:W-:-:S03]  /*0610*/  MOV R5, RZ ;  /* 0x000000ff00057202 */ /* 0x000fc60000000f00 */
[----:B------:R1:W3:Y:S04]  /*0620*/  SHFL.IDX PT, R9, R8, R0, 0x1f ;  /* 0x00001f0008097589 */ /* 0x0002e800000e0000 */
.L_x_2881:
[----:B------:R-:W-:Y:S01]  /*0630*/  ISETP.NE.AND P0, PT, R6, RZ, PT ;  /* 0x000000ff0600720c */ /* 0x000fe20003f05270 */
[----:B------:R-:W-:-:S12]  /*0640*/  BSSY B0, `(.L_x_2764) ;  /* 0x0000005000007945 */ /* 0x000fd80003800000 */
[----:B------:R-:W-:Y:S05]  /*0650*/  @!P0 BRA `(.L_x_2765) ;  /* 0x0000003000008947 */ /* 0x000fea0003800000 */
[----:B-1----:R-:W-:Y:S01]  /*0660*/  IADD3 R0, R0, -0x1, RZ ;  /* 0xffffffff00007810 */ /* 0x002fe20007ffe0ff */
[----:B------:R-:W-:Y:S05]  /*0670*/  BRA.DIV ~URZ, `(.L_x_2766) ;  /* 0x000145427f007947 */ /* 0x000fea000b800000 */
[----:B------:R1:W4:Y:S02]  /*0680*/  SHFL.IDX PT, R5, R4, R0, 0x1f ;  /* 0x00001f0004057589 */ /* 0x00032400000e0000 */
.L_x_2765:
[----:B------:R-:W-:Y:S05]  /*0690*/  BSYNC B0 ;  /* 0x0000000000007941 */ /* 0x000fea0003800000 */
.L_x_2764:
        /* <DEDUP_REMOVED lines=67> */
.L_x_2768:
        /* <DEDUP_REMOVED lines=68> */
.L_x_2769:
[----:B------:R-:W-:Y:S05]  /*0f10*/  BSYNC B0 ;  /* 0x0000000000007941 */ /* 0x000fea0003800000 */
.L_x_2767:
[----:B------:R-:W-:-:S04]  /*0f20*/  LOP3.LUT R0, RZ, R0, RZ, 0x33, !PT ;  /* 0x00000000ff007212 */ /* 0x000fc800078e33ff */
[----:B------:R-:W-:Y:S01]  /*0f30*/  IADD3 R241, R0, R12, RZ ;  /* 0x0000000c00f17210 */ /* 0x000fe20007ffe0ff */
[----:B------:R-:W-:Y:S05]  /*0f40*/  BRA `(.L_x_2770) ;  /* 0x0000004000007947 */ /* 0x000fea0003800000 */
.L_x_2758:
[----:B--2---:R-:W-:Y:S01]  /*0f50*/  IMAD.MOV.U32 R241, RZ, RZ, RZ ;  /* 0x000000fffff17224 */ /* 0x004fe200078e00ff */
[----:B------:R-:W-:Y:S01]  /*0f60*/  MOV R242, RZ ;  /* 0x000000ff00f27202 */ /* 0x000fe20000000f00 */
[----:B------:R-:W-:Y:S01]  /*0f70*/  IMAD.U32 R240, RZ, RZ, UR4 ;  /* 0x00000004fff07e24 */ /* 0x000fe2000f8e00ff */
[----:B------:R-:W-:Y:S02]  /*0f80*/  MOV R243, c[0x0][0x53c] ;  /* 0x00014f0000f37a02 */ /* 0x000fe40000000f00 */
.L_x_2770:
[----:B------:R-:W-:Y:S01]  /*0f90*/  ISETP.NE.AND P0, PT, R13, RZ, PT ;  /* 0x000000ff0d00720c */ /* 0x000fe20003f05270 */
[----:B------:R-:W-:-:S12]  /*0fa0*/  WARPSYNC 0xffffffff ;  /* 0xffffffff00007948 */ /* 0x000fd80003800000 */
[----:B------:R1:W-:Y:S04]  /*0fb0*/  @!P0 STS.128 [0x20100], R240 ;  /* 0x020100f0ff008388 */ /* 0x0003e80000000c00 */
[----:B------:R-:W-:Y:S06]  /*0fc0*/  BAR.ARV 0x5, 0x100 ;  /* 0x0144000000007b1d */ /* 0x000fec0000002000 */
.L_x_2756:
        /* <DEDUP_REMOVED lines=78> */
[----:B------:R-:W-:Y:S01]  /*14b0*/  IMAD.SHL.U32 R215, R11, 0x2, RZ ;  /* 0x000000020bd77824 */ /* 0x000fe200078e00ff */
[----:B------:R-:W-:Y:S01]  /*14c0*/  LOP3.LUT R2, R6, R2, RZ, 0x3c, !PT ;  /* 0x0000000206027212 */ /* 0x000fe200078e3cff */
[----:B------:R-:W-:Y:S01]  /*14d0*/  IMAD R250, R9, 0x8, R15 ;  /* 0x0000000809fa7824 */ /* 0x000fe200078e020f */
        /* <DEDUP_REMOVED lines=8> */
[----:B------:R-:W-:Y:S02]  /*1560*/  SHF.R.S32.HI R5, RZ, 0x1f, R217 ;  /* 0x0000001fff057819 */ /* 0x000fe400000114d9 */
[----:B------:R-:W-:Y:S01]  /*1570*/  SHF.R.S32.HI R5, RZ, 0x1f, R224 ;  /* 0x0000001fff057819 */ /* 0x000fe200000114e0 */
[----:B------:R-:W-:Y:S01]  /*1580*/  IMAD.IADD R2, R16, 0x1, -R2 ;  /* 0x0000000110027824 */ /* 0x000fe200078e0a02 */
[----:B------:R-:W-:Y:S02]  /*1590*/  SEL R5, R8, 0xffffffe0, !P1 ;  /* 0xffffffe008057807 */ /* 0x000fe40004800000 */
[----:B------:R-:W-:Y:S01]  /*15a0*/  LEA R11, R7, 0x80, 0x1 ;  /* 0x00000080070b7811 */ /* 0x000fe200078e08ff */
[----:B------:R-:W-:Y:S01]  /*15b0*/  IMAD.SHL.U32 R248, R2, 0x2, RZ ;  /* 0x0000000202f87824 */ /* 0x000fe200078e00ff */
[----:B------:R-:W-:-:S02]  /*15c0*/  SEL R2, R8, 0xffffffe0, !P4 ;  /* 0xffffffe008027807 */ /* 0x000fc40006000000 */
[----:B------:R-:W-:Y:S01]  /*15d0*/  IADD3 R225, R217, 0xc0, RZ ;  /* 0x000000c0d9e17810 */ /* 0x000fe20007ffe0ff */
[----:B------:R-:W-:Y:S01]  /*15e0*/  STL [R1+0x4], R11 ;  /* 0x0000040b01007387 */ /* 0x000fe20000100800 */
        /* <DEDUP_REMOVED lines=9> */
[----:B------:R-:W-:Y:S02]  /*1680*/  SHF.R.S32.HI R8, RZ, 0x1f, R42 ;  /* 0x0000001fff087819 */ /* 0x000fe4000001142a */
[----:B------:R-:W-:-:S02]  /*1690*/  IADD3 R30, R248, 0x68, RZ ;  /* 0x00000068f81e7810 */ /* 0x000fc40007ffe0ff */
[C---:B------:R-:W-:Y:S02]  /*16a0*/  IADD3 R29, R248.reuse, 0x70, RZ ;  /* 0x00000070f81d7810 */ /* 0x040fe40007ffe0ff */
[----:B------:R-:W-:Y:S02]  /*16b0*/  SHF.R.S32.HI R7, RZ, 0x1f, R41 ;  /* 0x0000001fff077819 */ /* 0x000fe40000011429 */
[----:B------:R-:W-:Y:S02]  /*16c0*/  SHF.R.S32.HI R8, RZ, 0x1f, R40 ;  /* 0x0000001fff087819 */ /* 0x000fe40000011428 */
[C---:B------:R-:W-:Y:S02]  /*16d0*/  IADD3 R27, R248.reuse, 0x80, RZ ;  /* 0x00000080f81b7810 */ /* 0x040fe40007ffe0ff */
[----:B------:R-:W-:Y:S02]  /*16e0*/  IADD3 R26, R248, 0x88, RZ ;  /* 0x00000088f81a7810 */ /* 0x000fe40007ffe0ff */
[----:B------:R-:W-:-:S02]  /*16f0*/  SHF.R.S32.HI R7, RZ, 0x1f, R39 ;  /* 0x0000001fff077819 */ /* 0x000fc40000011427 */
[----:B------:R-:W-:Y:S02]  /*1700*/  SHF.R.S32.HI R8, RZ, 0x1f, R38 ;  /* 0x0000001fff087819 */ /* 0x000fe40000011426 */
[C---:B------:R-:W-:Y:S02]  /*1710*/  IADD3 R37, R248.reuse, 0x30, RZ ;  /* 0x00000030f8257810 */ /* 0x040fe40007ffe0ff */
[C---:B------:R-:W-:Y:S02]  /*1720*/  IADD3 R24, R248.reuse, 0x98, RZ ;  /* 0x00000098f8187810 */ /* 0x040fe40007ffe0ff */
[----:B------:R-:W-:Y:S02]  /*1730*/  IADD3 R23, R248, 0xa0, RZ ;  /* 0x000000a0f8177810 */ /* 0x000fe40007ffe0ff */
[----:B------:R-:W-:Y:S02]  /*1740*/  SHF.R.S32.HI R7, RZ, 0x1f, R36 ;  /* 0x0000001fff077819 */ /* 0x000fe40000011424 */
[----:B------:R-:W-:-:S02]  /*1750*/  SHF.R.S32.HI R8, RZ, 0x1f, R35 ;  /* 0x0000001fff087819 */ /* 0x000fc40000011423 */
[C---:B------:R-:W-:Y:S02]  /*1760*/  IADD3 R34, R248.reuse, 0x48, RZ ;  /* 0x00000048f8227810 */ /* 0x040fe40007ffe0ff */
[C---:B------:R-:W-:Y:S02]  /*1770*/  IADD3 R21, R248.reuse, 0xb0, RZ ;  /* 0x000000b0f8157810 */ /* 0x040fe40007ffe0ff */
[C---:B------:R-:W-:Y:S02]  /*1780*/  IADD3 R20, R248.reuse, 0xb8, RZ ;  /* 0x000000b8f8147810 */ /* 0x040fe40007ffe0ff */
[----:B------:R-:W-:Y:S02]  /*1790*/  SHF.R.S32.HI R7, RZ, 0x1f, R33 ;  /* 0x0000001fff077819 */ /* 0x000fe40000011421 */
[----:B------:R-:W-:Y:S02]  /*17a0*/  SHF.R.S32.HI R8, RZ, 0x1f, R32 ;  /* 0x0000001fff087819 */ /* 0x000fe40000011420 */
[----:B------:R-:W-:-:S02]  /*17b0*/  IADD3 R31, R248, 0x60, RZ ;  /* 0x00000060f81f7810 */ /* 0x000fc40007ffe0ff */
[C---:B------:R-:W-:Y:S02]  /*17c0*/  IADD3 R18, R248.reuse, 0xc8, RZ ;  /* 0x000000c8f8127810 */ /* 0x040fe40007ffe0ff */
[C---:B------:R-:W-:Y:S02]  /*17d0*/  IADD3 R17, R248.reuse, 0xd0, RZ ;  /* 0x000000d0f8117810 */ /* 0x040fe40007ffe0ff */
[----:B------:R-:W-:Y:S02]  /*17e0*/  SHF.R.S32.HI R7, RZ, 0x1f, R30 ;  /* 0x0000001fff077819 */ /* 0x000fe4000001141e */
[----:B------:R-:W-:Y:S02]  /*17f0*/  SHF.R.S32.HI R8, RZ, 0x1f, R29 ;  /* 0x0000001fff087819 */ /* 0x000fe4000001141d */
[C---:B------:R-:W-:Y:S02]  /*1800*/  IADD3 R28, R248.reuse, 0x78, RZ ;  /* 0x00000078f81c7810 */ /* 0x040fe40007ffe0ff */
[----:B-1----:R-:W-:-:S02]  /*1810*/  IADD3 R15, R248, 0xe0, RZ ;  /* 0x000000e0f80f7810 */ /* 0x002fc40007ffe0ff */
[C---:B------:R-:W-:Y:S02]  /*1820*/  IADD3 R14, R248.reuse, 0xe8, RZ ;  /* 0x000000e8f80e7810 */ /* 0x040fe40007ffe0ff */
[----:B------:R-:W-:Y:S02]  /*1830*/  SHF.R.S32.HI R7, RZ, 0x1f, R27 ;  /* 0x0000001fff077819 */ /* 0x000fe4000001141b */
[----:B------:R-:W-:Y:S02]  /*1840*/  SHF.R.S32.HI R8, RZ, 0x1f, R26 ;  /* 0x0000001fff087819 */ /* 0x000fe4000001141a */
[----:B------:R-:W-:Y:S02]  /*1850*/  IADD3 R25, R248, 0x90, RZ ;  /* 0x00000090f8197810 */ /* 0x000fe40007ffe0ff */
[----:B------:R-:W-:Y:S02]  /*1860*/  SHF.R.S32.HI R9, RZ, 0x1f, R37 ;  /* 0x0000001fff097819 */ /* 0x000fe40000011425 */
[----:B------:R-:W-:-:S02]  /*1870*/  SHF.R.S32.HI R7, RZ, 0x1f, R24 ;  /* 0x0000001fff077819 */ /* 0x000fc40000011418 */
[----:B------:R-:W-:Y:S02]  /*1880*/  SHF.R.S32.HI R8, RZ, 0x1f, R23 ;  /* 0x0000001fff087819 */ /* 0x000fe40000011417 */
[C---:B------:R-:W-:Y:S02]  /*1890*/  IADD3 R22, R248.reuse, 0xa8, RZ ;  /* 0x000000a8f8167810 */ /* 0x040fe40007ffe0ff */
[----:B------:R-:W-:Y:S02]  /*18a0*/  SHF.R.S32.HI R9, RZ, 0x1f, R34 ;  /* 0x0000001fff097819 */ /* 0x000fe40000011422 */
[----:B------:R-:W-:Y:S02]  /*18b0*/  SHF.R.S32.HI R7, RZ, 0x1f, R21 ;  /* 0x0000001fff077819 */ /* 0x000fe40000011415 */
[----:B------:R-:W-:Y:S02]  /*18c0*/  SHF.R.S32.HI R8, RZ, 0x1f, R20 ;  /* 0x0000001fff087819 */ /* 0x000fe40000011414 */
[----:B------:R-:W-:-:S02]  /*18d0*/  IADD3 R19, R248, 0xc0, RZ ;  /* 0x000000c0f8137810 */ /* 0x000fc40007ffe0ff */
[----:B------:R-:W-:Y:S02]  /*18e0*/  SHF.R.S32.HI R9, RZ, 0x1f, R31 ;  /* 0x0000001fff097819 */ /* 0x000fe4000001141f */
[----:B------:R-:W-:Y:S02]  /*18f0*/  SHF.R.S32.HI R7, RZ, 0x1f, R18 ;  /* 0x0000001fff077819 */ /* 0x000fe40000011412 */
[----:B------:R-:W-:Y:S02]  /*1900*/  SHF.R.S32.HI R8, RZ, 0x1f, R17 ;  /* 0x0000001fff087819 */ /* 0x000fe40000011411 */
[----:B------:R-:W-:Y:S02]  /*1910*/  SHF.R.S32.HI R6, RZ, 0x1f, R225 ;  /* 0x0000001fff067819 */ /* 0x000fe400000114e1 */
[----:B------:R-:W-:Y:S02]  /*1920*/  IADD3 R16, R248, 0xd8, RZ ;  /* 0x000000d8f8107810 */ /* 0x000fe40007ffe0ff */
[----:B------:R-:W-:-:S02]  /*1930*/  SHF.R.S32.HI R9, RZ, 0x1f, R28 ;  /* 0x0000001fff097819 */ /* 0x000fc4000001141c */
[----:B------:R-:W-:Y:S02]  /*1940*/  SHF.R.S32.HI R7, RZ, 0x1f, R15 ;  /* 0x0000001fff077819 */ /* 0x000fe4000001140f */
[----:B------:R-:W-:Y:S01]  /*1950*/  SHF.R.S32.HI R8, RZ, 0x1f, R14 ;  /* 0x0000001fff087819 */ /* 0x000fe2000001140e */
[C---:B------:R-:W-:Y:S01]  /*1960*/  IMAD.IADD R8, R11.reuse, 0x1, R5 ;  /* 0x000000010b087824 */ /* 0x040fe200078e0205 */
[----:B------:R-:W-:Y:S02]  /*1970*/  SEL R6, R10, 0xffffffc0, !P2 ;  /* 0xffffffc00a067807 */ /* 0x000fe40005000000 */
[----:B------:R-:W-:Y:S02]  /*1980*/  IADD3 R13, R248, 0xf0, RZ ;  /* 0x000000f0f80d7810 */ /* 0x000fe40007ffe0ff */
[----:B------:R-:W-:Y:S01]  /*1990*/  SHF.R.S32.HI R9, RZ, 0x1f, R25 ;  /* 0x0000001fff097819 */ /* 0x000fe20000011419 */
[----:B------:R1:W-:Y:S01]  /*19a0*/  STL [R1+0x10], R8 ;  /* 0x0000100801007387 */ /* 0x0003e20000100800 */
[----:B------:R-:W-:-:S02]  /*19b0*/  IADD3 R7, R11, -0x10, RZ ;  /* 0xfffffff00b077810 */ /* 0x000fc40007ffe0ff */
[----:B------:R-:W-:Y:S02]  /*19c0*/  SHF.R.S32.HI R9, RZ, 0x1f, R22 ;  /* 0x0000001fff097819 */ /* 0x000fe40000011416 */
[----:B------:R-:W-:Y:S02]  /*19d0*/  @P0 IADD3 R7, R11, 0x10, RZ ;  /* 0x000000100b070810 */ /* 0x000fe40007ffe0ff */
[----:B------:R-:W-:Y:S02]  /*19e0*/  SHF.R.S32.HI R9, RZ, 0x1f, R19 ;  /* 0x0000001fff097819 */ /* 0x000fe40000011413 */
[----:B------:R-:W-:Y:S01]  /*19f0*/  SHF.R.S32.HI R9, RZ, 0x1f, R16 ;  /* 0x0000001fff097819 */ /* 0x000fe20000011410 */
[----:B------:R-:W-:Y:S01]  /*1a00*/  IMAD.IADD R5, R5, 0x1, R7 ;  /* 0x0000000105057824 */ /* 0x000fe200078e0207 */
[----:B------:R-:W-:Y:S01]  /*1a10*/  SHF.R.S32.HI R9, RZ, 0x1f, R13 ;  /* 0x0000001fff097819 */ /* 0x000fe2000001140d */
[----:B------:R-:W-:Y:S01]  /*1a20*/  IMAD.IADD R9, R11, 0x1, R6 ;  /* 0x000000010b097824 */ /* 0x000fe200078e0206 */
[----:B------:R-:W-:Y:S01]  /*1a30*/  LEA R208, R3, 0x10100, 0x1 ;  /* 0x0001010003d07811 */ /* 0x000fe200078e08ff */
[----:B------:R-:W-:Y:S01]  /*1a40*/  IMAD.IADD R3, R6, 0x1, R7 ;  /* 0x0000000106037824 */ /* 0x000fe200078e0207 */
[----:B------:R-:W-:-:S02]  /*1a50*/  LEA R203, R4, 0x100, 0x1 ;  /* 0x0000010004cb7811 */ /* 0x000fc400078e08ff */
[----:B------:R2:W-:Y:S01]  /*1a60*/  STL [R1+0x20], R9 ;  /* 0x0000200901007387 */ /* 0x0005e20000100800 */
[----:B------:R-:W-:Y:S01]  /*1a70*/  IMAD.IADD R209, R208, 0x1, R2 ;  /* 0x00000001d0d17824 */ /* 0x000fe200078e0202 */
[----:B------:R-:W-:Y:S01]  /*1a80*/  IADD3 R223, R217, 0x40, RZ ;  /* 0x00000040d9df7810 */ /* 0x000fe20007ffe0ff */
[----:B------:R-:W-:Y:S01]  /*1a90*/  IMAD.IADD R204, R2, 0x1, R203 ;  /* 0x0000000102cc7824 */ /* 0x000fe200078e02cb */
[----:B------:R-:W-:Y:S01]  /*1aa0*/  LEA R200, R0, 0x8100, 0x1 ;  /* 0x0000810000c87811 */ /* 0x000fe200078e08ff */
[--C-:B------:R-:W-:Y:S01]  /*1ab0*/  IMAD.IADD R2, R5, 0x1, R6.reuse ;  /* 0x0000000105027824 */ /* 0x100fe200078e0206 */
[----:B------:R-:W-:Y:S01]  /*1ac0*/  SHF.R.S32.HI R12, RZ, 0x1f, R223 ;  /* 0x0000001fff0c7819 */ /* 0x000fe200000114df */
[----:B-1----:R-:W-:Y:S01]  /*1ad0*/  IMAD.IADD R8, R8, 0x1, R6 ;  /* 0x0000000108087824 */ /* 0x002fe200078e0206 */
[----:B------:R-:W-:Y:S02]  /*1ae0*/  SEL R0, R10, 0xffffffc0, !P3 ;  /* 0xffffffc00a007807 */ /* 0x000fe40005800000 */
[----:B------:R-:W-:-:S02]  /*1af0*/  IADD3 R12, R248, 0xf8, RZ ;  /* 0x000000f8f80c7810 */ /* 0x000fc40007ffe0ff */
[----:B------:R2:W-:Y:S01]  /*1b00*/  STL [R1+0x1c], R8 ;  /* 0x00001c0801007387 */ /* 0x0005e20000100800 */
[----:B------:R-:W-:Y:S01]  /*1b10*/  IMAD.IADD R211, R208, 0x1, R0 ;  /* 0x00000001d0d37824 */ /* 0x000fe200078e0200 */
[----:B------:R-:W-:Y:S01]  /*1b20*/  SHF.R.S32.HI R10, RZ, 0x1f, R12 ;  /* 0x0000001fff0a7819 */ /* 0x000fe2000001140c */
[C---:B------:R-:W-:Y:S01]  /*1b30*/  IMAD.IADD R206, R0.reuse, 0x1, R203 ;  /* 0x0000000100ce7824 */ /* 0x040fe200078e02cb */
[----:B------:R2:W-:Y:S01]  /*1b40*/  STL [R1+0x8], R7 ;  /* 0x0000080701007387 */ /* 0x0005e20000100800 */
[----:B------:R-:W-:Y:S02]  /*1b50*/  IMAD.IADD R210, R209, 0x1, R0 ;  /* 0x00000001d1d27824 */ /* 0x000fe400078e0200 */
[----:B------:R-:W-:Y:S01]  /*1b60*/  IMAD.IADD R205, R0, 0x1, R204 ;  /* 0x0000000100cd7824 */ /* 0x000fe200078e02cc */
[----:B------:R2:W-:Y:S04]  /*1b70*/  STL [R1+0x18], R3 ;  /* 0x0000180301007387 */ /* 0x0005e80000100800 */
[----:B------:R2:W-:Y:S04]  /*1b80*/  STL [R1+0xc], R5 ;  /* 0x00000c0501007387 */ /* 0x0005e80000100800 */
[----:B------:R2:W-:Y:S02]  /*1b90*/  STL [R1+0x14], R2 ;  /* 0x0000140201007387 */ /* 0x0005e40000100800 */
.L_x_2877:
[----:B--2---:R-:W-:-:S04]  /*1ba0*/  IMAD.MOV.U32 R8, RZ, RZ, 0x4 ;  /* 0x00000004ff087424 */ /* 0x004fc800078e00ff */
[----:B------:R-:W-:-:S05]  /*1bb0*/  IMAD.WIDE R2, R243, R8, c[0x0][0x588] ;  /* 0x00016200f3027625 */ /* 0x000fca00078e0208 */
[----:B------:R-:W2:Y:S01]  /*1bc0*/  LDG.E R251, [R2.64] ;  /* 0x0000000602fb7981 */ /* 0x000ea2000c1e1900 */
[----:B------:R-:W-:Y:S01]  /*1bd0*/  ISETP.NE.U32.AND P4, PT, RZ, c[0x0][0x370], PT ;  /* 0x0000dc00ff007a0c */ /* 0x000fe20003f85070 */
[----:B------:R-:W-:Y:S01]  /*1be0*/  IMAD.MOV.U32 R229, RZ, RZ, RZ ;  /* 0x000000ffffe57224 */ /* 0x000fe200078e00ff */
[----:B------:R-:W-:Y:S01]  /*1bf0*/  ISETP.NE.U32.AND P3, PT, RZ, c[0x0][0x360], PT ;  /* 0x0000d800ff007a0c */ /* 0x000fe20003f65070 */
[----:B------:R-:W-:Y:S01]  /*1c00*/  IMAD.MOV.U32 R11, RZ, RZ, RZ ;  /* 0x000000ffff0b7224 */ /* 0x000fe200078e00ff */
[----:B------:R-:W-:Y:S02]  /*1c10*/  ISETP.NE.AND.EX P4, PT, RZ, c[0x0][0x374], PT, P4 ;  /* 0x0000dd00ff007a0c */ /* 0x000fe40003f85340 */
[----:B------:R-:W-:Y:S02]  /*1c20*/  ISETP.NE.AND.EX P3, PT, RZ, c[0x0][0x364], PT, P3 ;  /* 0x0000d900ff007a0c */ /* 0x000fe40003f65330 */
[----:B------:R-:W-:-:S04]  /*1c30*/  ISETP.NE.U32.AND P0, PT, RZ, c[0x0][0x348], PT ;  /* 0x0000d200ff007a0c */ /* 0x000fc80003f05070 */
[----:B------:R-:W-:Y:S02]  /*1c40*/  ISETP.NE.AND.EX P0, PT, RZ, c[0x0][0x34c], PT, P0 ;  /* 0x0000d300ff007a0c */ /* 0x000fe40003f05300 */
[----:B--2---:R-:W-:Y:S01]  /*1c50*/  SHF.R.S32.HI R12, RZ, 0x1f, R251 ;  /* 0x0000001fff0c7819 */ /* 0x004fe200000114fb */
[C---:B------:R-:W-:Y:S02]  /*1c60*/  IMAD.SHL.U32 R252, R251.reuse, 0x4, RZ ;  /* 0x00000004fbfc7824 */ /* 0x040fe400078e00ff */
[C---:B------:R-:W-:Y:S02]  /*1c70*/  @P4 LEA R6, P2, R251.reuse, c[0x0][0x370], 0x2 ;  /* 0x0000dc00fb064a11 */ /* 0x040fe400078410ff */
[C-C-:B------:R-:W-:Y:S01]  /*1c80*/  SHF.L.U64.HI R13, R251.reuse, 0x2, R12.reuse ;  /* 0x00000002fb0d7819 */ /* 0x140fe2000001020c */
[----:B------:R1:W-:Y:S01]  /*1c90*/  STL [R1+0x2c], R12 ;  /* 0x00002c0c01007387 */ /* 0x0003e20000100800 */
[----:B------:R-:W-:Y:S02]  /*1ca0*/  @P4 LEA.HI.X R7, R251, c[0x0][0x374], R12, 0x2, P2 ;  /* 0x0000dd00fb074a11 */ /* 0x000fe400010f140c */
[C---:B------:R-:W-:Y:S01]  /*1cb0*/  @P3 IADD3 R4, P1, R252.reuse, c[0x0][0x360], RZ ;  /* 0x0000d800fc043a10 */ /* 0x040fe20007f3e0ff */
[----:B------:R1:W-:Y:S01]  /*1cc0*/  STL [R1], R13 ;  /* 0x0000000d01007387 */ /* 0x0003e20000100800 */
[----:B------:R-:W-:-:S02]  /*1cd0*/  IADD3 R2, P2, R252, c[0x0][0x348], RZ ;  /* 0x0000d200fc027a10 */ /* 0x000fc40007f5e0ff */
[C---:B------:R-:W-:Y:S01]  /*1ce0*/  @P3 IADD3.X R5, R13.reuse, c[0x0][0x364], RZ, P1, !PT ;  /* 0x0000d9000d053a10 */ /* 0x040fe20000ffe4ff */
[----:B------:R1:W5:Y:S01]  /*1cf0*/  @P4 LDG.E R229, [R6.64] ;  /* 0x0000000606e54981 */ /* 0x000362000c1e1900 */
[----:B------:R-:W-:-:S03]  /*1d00*/  IADD3.X R3, R13, c[0x0][0x34c], RZ, P2, !PT ;  /* 0x0000d3000d037a10 */ /* 0x000fc600017fe4ff */
        /* <DEDUP_REMOVED lines=9> */
.L_x_2771:
[----:B------:R-:W-:-:S04]  /*1da0*/  ISETP.NE.U32.AND P1, PT, RZ, c[0x0][0x368], PT ;  /* 0x0000da00ff007a0c */ /* 0x000fc80003f25070 */
[----:B------:R-:W-:-:S13]  /*1db0*/  ISETP.NE.AND.EX P1, PT, RZ, c[0x0][0x36c], PT, P1 ;  /* 0x0000db00ff007a0c */ /* 0x000fda0003f25310 */
[----:B------:R-:W-:Y:S05]  /*1dc0*/  @!P1 BRA `(.L_x_2772) ;  /* 0x0000004000009947 */ /* 0x000fea0003800000 */
[----:B-1----:R-:W-:-:S04]  /*1dd0*/  IADD3 R2, P1, R252, c[0x0][0x368], RZ ;  /* 0x0000da00fc027a10 */ /* 0x002fc80007f3e0ff */
[----:B------:R-:W-:-:S05]  /*1de0*/  IADD3.X R3, R13, c[0x0][0x36c], RZ, P1, !PT ;  /* 0x0000db000d037a10 */ /* 0x000fca0000ffe4ff */
[----:B------:R1:W5:Y:S01]  /*1df0*/  LDG.E R0, [R2.64] ;  /* 0x0000000602007981 */ /* 0x000362000c1e1900 */
[----:B------:R-:W-:Y:S05]  /*1e00*/  BRA `(.L_x_2773) ;  /* 0x0000008000007947 */ /* 0x000fea0003800000 */
.L_x_2772:
        /* <DEDUP_REMOVED lines=8> */
.L_x_2773:
[----:B-1----:R-:W-:Y:S01]  /*1e90*/  IMAD.MOV.U32 R2, RZ, RZ, c[0x0][0x2c4] ;  /* 0x0000b100ff027624 */ /* 0x002fe200078e00ff */
[----:B------:R-:W-:Y:S01]  /*1ea0*/  BSSY B0, `(.L_x_2774) ;  /* 0x000003b000007945 */ /* 0x000fe20003800000 */
[----:B------:R-:W-:Y:S02]  /*1eb0*/  IMAD.SHL.U32 R239, R241, 0x80, RZ ;  /* 0x00000080f1ef7824 */ /* 0x000fe400078e00ff */
[----:B-----5:R-:W-:Y:S01]  /*1ec0*/  IMAD.IADD R212, R0, 0x1, -R229 ;  /* 0x0000000100d47824 */ /* 0x020fe200078e0ae5 */
[----:B------:R-:W-:-:S02]  /*1ed0*/  ISETP.NE.AND P4, PT, R2, 0x1, PT ;  /* 0x000000010200780c */ /* 0x000fc40003f85270 */
[----:B------:R-:W-:Y:S02]  /*1ee0*/  IADD3 R2, R239, 0x7f, RZ ;  /* 0x0000007fef027810 */ /* 0x000fe40007ffe0ff */
[----:B------:R-:W-:-:S03]  /*1ef0*/  IADD3 R3, R212, 0x40, -R213 ;  /* 0x00000040d4037810 */ /* 0x000fc60007ffe8d5 */
[----:B------:R-:W-:-:S06]  /*1f00*/  IMAD.MOV.U32 R0, RZ, RZ, R2 ;  /* 0x000000ffff007224 */ /* 0x000fcc00078e0002 */
[----:B------:R-:W-:Y:S01]  /*1f10*/  @P4 IMAD.HI.U32 R4, R2, c[0x0][0x2c8], RZ ;  /* 0x0000b20002044a27 */ /* 0x000fe200078e00ff */
[----:B------:R-:W-:-:S04]  /*1f20*/  IADD3 R2, R212, 0x3f, RZ ;  /* 0x0000003fd4027810 */ /* 0x000fc80007ffe0ff */
[----:B------:R-:W-:-:S05]  /*1f30*/  @P4 SHF.R.U32.HI R0, RZ, c[0x0][0x2cc], R4 ;  /* 0x0000b300ff004a19 */ /* 0x000fca0000011604 */
[----:B------:R-:W-:Y:S01]  /*1f40*/  IMAD.IADD R0, R3, 0x1, R0 ;  /* 0x0000000103007824 */ /* 0x000fe200078e0200 */
[----:B------:R-:W-:-:S04]  /*1f50*/  SHF.R.S32.HI R3, RZ, 0x1f, R2 ;  /* 0x0000001fff037819 */ /* 0x000fc80000011402 */
[----:B------:R-:W-:Y:S02]  /*1f60*/  SHF.R.S32.HI R4, RZ, 0x1f, R0 ;  /* 0x0000001fff047819 */ /* 0x000fe40000011400 */
[----:B------:R-:W-:Y:S02]  /*1f70*/  LEA.HI R2, R3, R2, RZ, 0x6 ;  /* 0x0000000203027211 */ /* 0x000fe400078f30ff */
[----:B------:R-:W-:Y:S02]  /*1f80*/  LEA.HI R0, R4, R0, RZ, 0x6 ;  /* 0x0000000004007211 */ /* 0x000fe400078f30ff */
[----:B------:R-:W-:Y:S02]  /*1f90*/  SHF.R.S32.HI R3, RZ, 0x6, R2 ;  /* 0x00000006ff037819 */ /* 0x000fe40000011402 */
[----:B------:R-:W-:Y:S02]  /*1fa0*/  SHF.R.S32.HI R0, RZ, 0x6, R0 ;  /* 0x00000006ff007819 */ /* 0x000fe40000011400 */
[----:B------:R-:W-:-:S02]  /*1fb0*/  LOP3.LUT R2, R242, 0xff000000, RZ, 0xc0, !PT ;  /* 0xff000000f2027812 */ /* 0x000fc400078ec0ff */
[----:B------:R-:W-:Y:S02]  /*1fc0*/  IMNMX R7, R3, R0, PT ;  /* 0x0000000003077217 */ /* 0x000fe40003800200 */
[----:B------:R-:W-:Y:S02]  /*1fd0*/  LOP3.LUT R4, R242, 0xff0000, RZ, 0xc0, !PT ;  /* 0x00ff0000f2047812 */ /* 0x000fe400078ec0ff */
        /* <DEDUP_REMOVED lines=39> */
.L_x_2775:
[----:B------:R-:W-:Y:S05]  /*2250*/  BSYNC B0 ;  /* 0x0000000000007941 */ /* 0x000fea0003800000 */
.L_x_2774:
[----:B------:R-:W-:Y:S01]  /*2260*/  IMAD R226, R14, R2, RZ ;  /* 0x000000020ee27224 */ /* 0x000fe200078e02ff */
        /* <DEDUP_REMOVED lines=76> */
[----:B-1----:R-:W-:Y:S01]  /*2730*/  IMAD.IADD R5, R227, 0x1, R239 ;  /* 0x00000001e3057824 */ /* 0x002fe200078e02ef */
[----:B------:R-:W-:Y:S02]  /*2740*/  LOP3.LUT R16, R242, 0xffff, RZ, 0xc0, !PT ;  /* 0x0000fffff2107812 */ /* 0x000fe400078ec0ff */
[----:B------:R-:W-:Y:S01]  /*2750*/  SEL R6, R12, RZ, !P0 ;  /* 0x000000ff0c067207 */ /* 0x000fe20004000000 */
[----:B------:R-:W-:Y:S01]  /*2760*/  IMAD R0, R0, c[0x0][0x178], RZ ;  /* 0x00005e0000007a24 */ /* 0x000fe200078e02ff */
[----:B------:R-:W-:Y:S01]  /*2770*/  SEL R4, R251, RZ, !P0 ;  /* 0x000000fffb047207 */ /* 0x000fe20004000000 */
[----:B------:R-:W-:Y:S01]  /*2780*/  @P4 IMAD.HI.U32 R7, R5, c[0x0][0x2c8], RZ ;  /* 0x0000b20005074a27 */ /* 0x000fe200078e00ff */
[----:B------:R-:W-:Y:S02]  /*2790*/  ISETP.GE.AND P6, PT, R217, c[0x0][0x198], PT ;  /* 0x00006600d9007a0c */ /* 0x000fe40003fc6270 */
[----:B------:R-:W-:Y:S01]  /*27a0*/  ISETP.GE.AND P5, PT, R223, c[0x0][0x198], PT ;  /* 0x00006600df007a0c */ /* 0x000fe20003fa6270 */
[----:B------:R-:W-:Y:S01]  /*27b0*/  IMAD R0, R11, c[0x0][0x17c], R0 ;  /* 0x00005f000b007a24 */ /* 0x000fe200078e0200 */
[----:B------:R-:W-:Y:S01]  /*27c0*/  ISETP.GE.AND P3, PT, R224, c[0x0][0x198], PT ;  /* 0x00006600e0007a0c */ /* 0x000fe20003f66270 */
[----:B------:R-:W-:Y:S01]  /*27d0*/  IMAD R6, R6, c[0x0][0x1c0], RZ ;  /* 0x0000700006067a24 */ /* 0x000fe200078e02ff */
[----:B------:R-:W-:-:S02]  /*27e0*/  ISETP.GE.AND P2, PT, R225, c[0x0][0x198], PT ;  /* 0x00006600e1007a0c */ /* 0x000fc40003f46270 */
[----:B------:R-:W-:Y:S01]  /*27f0*/  IADD3 R100, R241, -0x1, RZ ;  /* 0xfffffffff1647810 */ /* 0x000fe20007ffe0ff */
[----:B------:R-:W-:Y:S02]  /*2800*/  IMAD R6, R4, c[0x0][0x1c4], R6 ;  /* 0x0000710004067a24 */ /* 0x000fe400078e0206 */
[----:B--2---:R-:W-:-:S04]  /*2810*/  IMAD.WIDE.U32 R2, R11, c[0x0][0x178], RZ ;  /* 0x00005e000b027a25 */ /* 0x004fc800078e00ff */
[----:B------:R-:W-:Y:S01]  /*2820*/  IMAD.IADD R3, R3, 0x1, R0 ;  /* 0x0000000103037824 */ /* 0x000fe200078e0200 */
[----:B------:R-:W-:Y:S02]  /*2830*/  MOV R0, R5 ;  /* 0x0000000500007202 */ /* 0x000fe40000000f00 */
[----:B------:R-:W-:Y:S01]  /*2840*/  @P4 SHF.R.U32.HI R0, RZ, c[0x0][0x2cc], R7 ;  /* 0x0000b300ff004a19 */ /* 0x000fe20000011607 */
[----:B------:R-:W-:-:S03]  /*2850*/  IMAD.WIDE.U32 R2, R16, c[0x0][0x1b8], R2 ;  /* 0x00006e0010027a25 */ /* 0x000fc600078e0002 */
        /* <DEDUP_REMOVED lines=16> */
[----:B------:R-:W-:Y:S01]  /*2960*/  LEA.HI.X R5, R2, c[0x0][0x164], R0, 0x1, P0 ;  /* 0x0000590002057a11 */ /* 0x000fe200000f0c00 */
[----:B------:R-:W-:Y:S01]  /*2970*/  @!P1 IMAD.MOV.U32 R15, RZ, RZ, R251 ;  /* 0x000000ffff0f9224 */ /* 0x000fe200078e00fb */
[----:B------:R-:W-:Y:S05]  /*2980*/  BRA.DIV ~URZ, `(.L_x_2777) ;  /* 0x000122a27f007947 */ /* 0x000fea000b800000 */
[----:B------:R1:W2:Y:S02]  /*2990*/  SHFL.IDX PT, R4, R5, RZ, 0x181f ;  /* 0x00181fff05047589 */ /* 0x0002a400000e0000 */
.L_x_2882:
[----:B------:R-:W-:Y:S05]  /*29a0*/  BRA.DIV ~URZ, `(.L_x_2778) ;  /* 0x000122f27f007947 */ /* 0x000fea000b800000 */
[----:B------:R3:W4:Y:S02]  /*29b0*/  SHFL.IDX PT, R0, R14, RZ, 0x181f ;  /* 0x00181fff0e007589 */ /* 0x00072400000e0000 */
.L_x_2883:
[----:B------:R-:W-:Y:S01]  /*29c0*/  IMAD R13, R213, c[0x0][0x2c4], RZ ;  /* 0x0000b100d50d7a24 */ /* 0x000fe200078e02ff */
[----:B------:R-:W-:Y:S01]  /*29d0*/  IADD3 R12, R249, R239, RZ ;  /* 0x000000eff90c7210 */ /* 0x000fe20007ffe0ff */
[----:B------:R-:W-:Y:S03]  /*29e0*/  BSSY B0, `(.L_x_2779) ;  /* 0x0000016000007945 */ /* 0x000fe60003800000 */
[----:B------:R-:W-:-:S13]  /*29f0*/  ISETP.GE.AND P0, PT, R12, R13, PT ;  /* 0x0000000d0c00720c */ /* 0x000fda0003f06270 */
[----:B------:R-:W-:Y:S05]  /*2a00*/  @P0 BRA `(.L_x_2780) ;  /* 0x0000013000000947 */ /* 0x000fea0003800000 */
[----:B------:R-:W-:Y:S02]  /*2a10*/  SHF.R.S32.HI R2, RZ, 0x1f, R217 ;  /* 0x0000001fff027819 */ /* 0x000fe400000114d9 */
[-C--:B----4-:R-:W-:Y:S02]  /*2a20*/  LEA R10, P1, R217, R0.reuse, 0x1 ;  /* 0x00000000d90a7211 */ /* 0x090fe400078208ff */
[----:B------:R-:W-:Y:S02]  /*2a30*/  LEA R8, P0, R223, R0, 0x1 ;  /* 0x00000000df087211 */ /* 0x000fe400078008ff */
[----:B--2---:R-:W-:Y:S02]  /*2a40*/  LEA.HI.X R11, R217, R4, R2, 0x1, P1 ;  /* 0x00000004d90b7211 */ /* 0x004fe400008f0c02 */
[----:B------:R-:W-:Y:S02]  /*2a50*/  SHF.R.S32.HI R2, RZ, 0x1f, R223 ;  /* 0x0000001fff027819 */ /* 0x000fe400000114df */
[----:B------:R-:W-:Y:S01]  /*2a60*/  LEA R6, P1, R224, R0, 0x1 ;  /* 0x00000000e0067211 */ /* 0x000fe200078208ff */
[----:B------:R-:W-:Y:S01]  /*2a70*/  @!PT LDS RZ, [RZ] ;  /* 0x00000000fffff984 */ /* 0x000fe20000000800 */
[----:B------:R-:W-:Y:S01]  /*2a80*/  @!PT LDS RZ, [RZ] ;  /* 0x00000000fffff984 */ /* 0x000fe20000000800 */
[----:B------:R-:W-:Y:S01]  /*2a90*/  @!PT LDS RZ, [RZ] ;  /* 0x00000000fffff984 */ /* 0x000fe20000000800 */
[----:B------:R2:W-:Y:S01]  /*2aa0*/  LDGSTS.E.BYPASS.LTC128B.128 [R215+0x10100], [R10.64], !P6 ;  /* 0x101000000ad77fae */ /* 0x0005e2000f101d46 */
[----:B------:R-:W-:-:S02]  /*2ab0*/  SHF.R.S32.HI R18, RZ, 0x1f, R224 ;  /* 0x0000001fff127819 */ /* 0x000fc400000114e0 */
[----:B------:R-:W-:Y:S02]  /*2ac0*/  LEA.HI.X R9, R223, R4, R2, 0x1, P0 ;  /* 0x00000004df097211 */ /* 0x000fe400000f0c02 */
[----:B------:R-:W-:Y:S02]  /*2ad0*/  SHF.R.S32.HI R17, RZ, 0x1f, R225 ;  /* 0x0000001fff117819 */ /* 0x000fe400000114e1 */
[C---:B------:R-:W-:Y:S01]  /*2ae0*/  LEA R2, P0, R225.reuse, R0, 0x1 ;  /* 0x00000000e1027211 */ /* 0x040fe200078008ff */
[----:B------:R2:W-:Y:S01]  /*2af0*/  LDGSTS.E.BYPASS.LTC128B.128 [R215+0x14100], [R8.64], !P5 ;  /* 0x1410000008d77fae */ /* 0x0005e2000e901d46 */
[-C--:B------:R-:W-:Y:S02]  /*2b00*/  LEA.HI.X R7, R224, R4.reuse, R18, 0x1, P1 ;  /* 0x00000004e0077211 */ /* 0x080fe400008f0c12 */
[----:B------:R-:W-:-:S03]  /*2b10*/  LEA.HI.X R3, R225, R4, R17, 0x1, P0 ;  /* 0x00000004e1037211 */ /* 0x000fc600000f0c11 */
[----:B------:R2:W-:Y:S04]  /*2b20*/  LDGSTS.E.BYPASS.LTC128B.128 [R215+0x18100], [R6.64], !P3 ;  /* 0x1810000006d77fae */ /* 0x0005e8000d901d46 */
[----:B------:R2:W-:Y:S02]  /*2b30*/  LDGSTS.E.BYPASS.LTC128B.128 [R215+0x1c100], [R2.64], !P2 ;  /* 0x1c10000002d77fae */ /* 0x0005e4000d101d46 */
.L_x_2780:
[----:B------:R-:W-:Y:S05]  /*2b40*/  BSYNC B0 ;  /* 0x0000000000007941 */ /* 0x000fea0003800000 */
.L_x_2779:
[----:B------:R-:W-:Y:S05]  /*2b50*/  BRA.DIV ~URZ, `(.L_x_2781) ;  /* 0x000121b27f007947 */ /* 0x000fea000b800000 */
[----:B--2---:R2:W1:Y:S04]  /*2b60*/  SHFL.IDX PT, R4, R5, 0x1, 0x181f ;  /* 0x00381f0005047f89 */ /* 0x00446800000e0000 */
[----:B----4-:R2:W4:Y:S02]  /*2b70*/  SHFL.IDX PT, R0, R14, 0x1, 0x181f ;  /* 0x00381f000e007f89 */ /* 0x01052400000e0000 */
.L_x_2884:
[----:B------:R-:W-:Y:S01]  /*2b80*/  IADD3 R2, R12, 0x20, RZ ;  /* 0x000000200c027810 */ /* 0x000fe20007ffe0ff */
[----:B------:R-:W-:Y:S03]  /*2b90*/  BSSY B0, `(.L_x_2782) ;  /* 0x0000016000007945 */ /* 0x000fe60003800000 */
[----:B------:R-:W-:-:S13]  /*2ba0*/  ISETP.GE.AND P0, PT, R2, R13, PT ;  /* 0x0000000d0200720c */ /* 0x000fda0003f06270 */
[----:B------:R-:W-:Y:S05]  /*2bb0*/  @P0 BRA `(.L_x_2783) ;  /* 0x0000013000000947 */ /* 0x000fea0003800000 */
[----:B------:R-:W-:Y:S02]  /*2bc0*/  SHF.R.S32.HI R3, RZ, 0x1f, R217 ;  /* 0x0000001fff037819 */ /* 0x000fe400000114d9 */
[-C--:B----4-:R-:W-:Y:S02]  /*2bd0*/  LEA R10, P1, R217, R0.reuse, 0x1 ;  /* 0x00000000d90a7211 */ /* 0x090fe400078208ff */
[----:B------:R-:W-:Y:S02]  /*2be0*/  LEA R8, P0, R223, R0, 0x1 ;  /* 0x00000000df087211 */ /* 0x000fe400078008ff */
[----:B-1----:R-:W-:Y:S02]  /*2bf0*/  LEA.HI.X R11, R217, R4, R3, 0x1, P1 ;  /* 0x00000004d90b7211 */ /* 0x002fe400008f0c03 */
        /* <DEDUP_REMOVED lines=15> */
.L_x_2783:
[----:B------:R-:W-:Y:S05]  /*2cf0*/  BSYNC B0 ;  /* 0x0000000000007941 */ /* 0x000fea0003800000 */
.L_x_2782:
[----:B------:R-:W-:Y:S05]  /*2d00*/  BRA.DIV ~URZ, `(.L_x_2784) ;  /* 0x000120d27f007947 */ /* 0x000fea000b800000 */
[----:B-1----:R1:W2:Y:S02]  /*2d10*/  SHFL.IDX PT, R4, R5, 0x2, 0x181f ;  /* 0x00581f0005047f89 */ /* 0x0022a400000e0000 */
.L_x_2885:
[----:B------:R-:W-:Y:S05]  /*2d20*/  BRA.DIV ~URZ, `(.L_x_2785) ;  /* 0x000121227f007947 */ /* 0x000fea000b800000 */
[----:B----4-:R4:W1:Y:S02]  /*2d30*/  SHFL.IDX PT, R0, R14, 0x2, 0x181f ;  /* 0x00581f000e007f89 */ /* 0x01086400000e0000 */
.L_x_2886:
[----:B------:R-:W-:Y:S01]  /*2d40*/  IADD3 R2, R12, 0x40, RZ ;  /* 0x000000400c027810 */ /* 0x000fe20007ffe0ff */
[----:B------:R-:W-:Y:S03]  /*2d50*/  BSSY B0, `(.L_x_2786) ;  /* 0x0000016000007945 */ /* 0x000fe60003800000 */
[----:B------:R-:W-:-:S13]  /*2d60*/  ISETP.GE.AND P0, PT, R2, R13, PT ;  /* 0x0000000d0200720c */ /* 0x000fda0003f06270 */
[----:B------:R-:W-:Y:S05]  /*2d70*/  @P0 BRA `(.L_x_2787) ;  /* 0x0000013000000947 */ /* 0x000fea0003800000 */
[----:B------:R-:W-:Y:S02]  /*2d80*/  SHF.R.S32.HI R3, RZ, 0x1f, R217 ;  /* 0x0000001fff037819 */ /* 0x000fe400000114d9 */
[-C--:B-1----:R-:W-:Y:S02]  /*2d90*/  LEA R10, P1, R217, R0.reuse, 0x1 ;  /* 0x00000000d90a7211 */ /* 0x082fe400078208ff */
        /* <DEDUP_REMOVED lines=17> */
.L_x_2787:
[----:B------:R-:W-:Y:S05]  /*2eb0*/  BSYNC B0 ;  /* 0x0000000000007941 */ /* 0x000fea0003800000 */
.L_x_2786:
[----:B------:R-:W-:Y:S05]  /*2ec0*/  BRA.DIV ~URZ, `(.L_x_2788) ;  /* 0x00011ff27f007947 */ /* 0x000fea000b800000 */
[----:B--2---:R2:W3:Y:S04]  /*2ed0*/  SHFL.IDX PT, R4, R5, 0x3, 0x181f ;  /* 0x00781f0005047f89 */ /* 0x0044e800000e0000 */
[----:B-1----:R2:W1:Y:S02]  /*2ee0*/  SHFL.IDX PT, R0, R14, 0x3, 0x181f ;  /* 0x00781f000e007f89 */ /* 0x00246400000e0000 */
.L_x_2887:
[----:B------:R-:W-:Y:S01]  /*2ef0*/  IADD3 R2, R12, 0x60, RZ ;  /* 0x000000600c027810 */ /* 0x000fe20007ffe0ff */
[----:B-----5:R-:W-:Y:S01]  /*2f00*/  IMAD.WIDE.U32 R232, R15, c[0x0][0x2b0], RZ ;  /* 0x0000ac000fe87a25 */ /* 0x020fe200078e00ff */
[----:B------:R-:W-:-:S02]  /*2f10*/  SHF.R.S32.HI R20, RZ, 0x1f, R217 ;  /* 0x0000001fff147819 */ /* 0x000fc400000114d9 */
[----:B------:R-:W-:Y:S02]  /*2f20*/  ISETP.GE.AND P1, PT, R2, R13, PT ;  /* 0x0000000d0200720c */ /* 0x000fe40003f26270 */
[----:B------:R-:W-:Y:S02]  /*2f30*/  SHF.R.S32.HI R19, RZ, 0x1f, R223 ;  /* 0x0000001fff137819 */ /* 0x000fe400000114df */
[----:B------:R-:W-:Y:S02]  /*2f40*/  SHF.R.S32.HI R18, RZ, 0x1f, R224 ;  /* 0x0000001fff127819 */ /* 0x000fe400000114e0 */
[----:B------:R-:W-:-:S07]  /*2f50*/  SHF.R.S32.HI R17, RZ, 0x1f, R225 ;  /* 0x0000001fff117819 */ /* 0x000fce00000114e1 */
        /* <DEDUP_REMOVED lines=23> */
[----:B-1----:R-:W-:-:S02]  /*30d0*/  IMAD R2, R100, 0x40, R227 ;  /* 0x0000004064027824 */ /* 0x002fc400078e02e3 */
        /* <DEDUP_REMOVED lines=12> */
[----:B------:R1:W2:Y:S01]  /*31a0*/  @!P1 LDG.E R214, [R4.64] ;  /* 0x0000000604d69981 */ /* 0x0002a2000c1e1900 */
        /* <DEDUP_REMOVED lines=16> */
[----:B------:R-:W-:Y:S01]  /*32b0*/  IMAD.SHL.U32 R106, R217, 0x2, RZ ;  /* 0x00000002d96a7824 */ /* 0x000fe200078e00ff */
[----:B------:R-:W-:Y:S01]  /*32c0*/  ISETP.GE.AND P5, PT, R13, 0x1, PT ;  /* 0x000000010d00780c */ /* 0x000fe20003fa6270 */
[----:B------:R-:W-:Y:S02]  /*32d0*/  IMAD.SHL.U32 R107, R223, 0x2, RZ ;  /* 0x00000002df6b7824 */ /* 0x000fe400078e00ff */
[C---:B------:R-:W-:Y:S02]  /*32e0*/  IMAD R0, R5.reuse, c[0x0][0x1e0], RZ ;  /* 0x0000780005007a24 */ /* 0x040fe400078e02ff */
[----:B------:R-:W-:-:S02]  /*32f0*/  IMAD R6, R5, c[0x0][0x208], RZ ;  /* 0x0000820005067a24 */ /* 0x000fc400078e02ff */
[C---:B------:R-:W-:Y:S02]  /*3300*/  IMAD R0, R218.reuse, c[0x0][0x1e4], R0 ;  /* 0x00007900da007a24 */ /* 0x040fe400078e0200 */
[----:B------:R-:W-:Y:S02]  /*3310*/  IMAD R7, R218, c[0x0][0x20c], R6 ;  /* 0x00008300da077a24 */ /* 0x000fe400078e0206 */
[----:B------:R-:W-:Y:S02]  /*3320*/  IMAD.IADD R3, R3, 0x1, R0 ;  /* 0x0000000103037824 */ /* 0x000fe400078e0200 */
[----:B------:R-:W-:Y:S01]  /*3330*/  @P5 ISETP.GE.AND P2, PT, R223, c[0x0][0x1d4], PT ;  /* 0x00007500df005a0c */ /* 0x000fe20003f46270 */
[C---:B------:R-:W-:Y:S01]  /*3340*/  IMAD.SHL.U32 R108, R224.reuse, 0x2, RZ ;  /* 0x00000002e06c7824 */ /* 0x040fe200078e00ff */
[----:B------:R-:W-:Y:S01]  /*3350*/  @P5 ISETP.GE.AND P1, PT, R224, c[0x0][0x1d4], PT ;  /* 0x00007500e0005a0c */ /* 0x000fe20003f26270 */
        /* <DEDUP_REMOVED lines=10> */
[----:B------:R-:W-:-:S03]  /*3400*/  @P5 ISETP.GE.AND P0, PT, R217, c[0x0][0x1d4], PT ;  /* 0x00007500d9005a0c */ /* 0x000fc60003f06270 */
[----:B------:R1:W2:Y:S04]  /*3410*/  SHFL.IDX PT, R0, R2, RZ, 0x181f ;  /* 0x00181fff02007589 */ /* 0x0002a800000e0000 */
[----:B------:R-:W3:Y:S04]  /*3420*/  SHFL.IDX PT, R8, R11, RZ, 0x181f ;  /* 0x00181fff0b087589 */ /* 0x000ee800000e0000 */
[----:B------:R-:W5:Y:S01]  /*3430*/  SHFL.IDX PT, R11, R11, 0x1, 0x181f ;  /* 0x00381f000b0b7f89 */ /* 0x000f6200000e0000 */
[----:B-1----:R-:W-:Y:S01]  /*3440*/  IMAD.WIDE.U32 R2, R218, c[0x0][0x208], RZ ;  /* 0x00008200da027a25 */ /* 0x002fe200078e00ff */
[----:B--2---:R-:W-:-:S03]  /*3450*/  @P5 LEA R4, P6, R217, R0, 0x1 ;  /* 0x00000000d9045211 */ /* 0x004fc600078c08ff */
[----:B------:R-:W-:Y:S01]  /*3460*/  IMAD.IADD R3, R3, 0x1, R7 ;  /* 0x0000000103037824 */ /* 0x000fe200078e0207 */
[----:B---3--:R-:W-:Y:S02]  /*3470*/  @P5 LEA.HI.X R5, R217, R8, R20, 0x1, P6 ;  /* 0x00000008d9055211 */ /* 0x008fe400030f0c14 */
[C---:B------:R-:W-:Y:S01]  /*3480*/  @P5 LEA R6, P6, R223.reuse, R0, 0x1 ;  /* 0x00000000df065211 */ /* 0x040fe200078c08ff */
[----:B------:R-:W-:Y:S02]  /*3490*/  IMAD.WIDE.U32 R2, R214, c[0x0][0x218], R2 ;  /* 0x00008600d6027a25 */ /* 0x000fe400078e0002 */
[----:B------:R1:W-:Y:S01]  /*34a0*/  @P5 LDGSTS.E.BYPASS.LTC128B.128 [R215+0x8100], [R4.64], !P0 ;  /* 0x0810000004d75fae */ /* 0x0003e2000c101d46 */
[----:B------:R-:W-:Y:S02]  /*34b0*/  @P5 LEA.HI.X R7, R223, R8, R19, 0x1, P6 ;  /* 0x00000008df075211 */ /* 0x000fe400030f0c13 */
[----:B------:R-:W-:-:S03]  /*34c0*/  ISETP.GE.AND P6, PT, R13, 0x21, PT ;  /* 0x000000210d00780c */ /* 0x000fc60003fc6270 */
[----:B------:R2:W-:Y:S01]  /*34d0*/  @P5 LDGSTS.E.BYPASS.LTC128B.128 [R215+0xa100], [R6.64], !P2 ;  /* 0x0a10000006d75fae */ /* 0x0005e2000d101d46 */
[----:B------:R-:W-:Y:S02]  /*34e0*/  @P5 ISETP.GE.AND P2, PT, R225, c[0x0][0x1d4], PT ;  /* 0x00007500e1005a0c */ /* 0x000fe40003f46270 */
[----:B-1----:R-:W-:-:S04]  /*34f0*/  @P5 LEA R4, P0, R224, R0, 0x1 ;  /* 0x00000000e0045211 */ /* 0x002fc800078008ff */
[----:B------:R-:W-:Y:S02]  /*3500*/  @P5 LEA.HI.X R5, R224, R8, R18, 0x1, P0 ;  /* 0x00000008e0055211 */ /* 0x000fe400000f0c12 */
[----:B--2---:R-:W-:Y:S01]  /*3510*/  @P5 LEA R6, P0, R225, R0, 0x1 ;  /* 0x00000000e1065211 */ /* 0x004fe200078008ff */
[----:B------:R-:W-:Y:S02]  /*3520*/  IMAD R0, R9, c[0x0][0x218], RZ ;  /* 0x0000860009007a24 */ /* 0x000fe400078e02ff */
[----:B------:R1:W-:Y:S01]  /*3530*/  @P5 LDGSTS.E.BYPASS.LTC128B.128 [R215+0xc100], [R4.64], !P1 ;  /* 0x0c10000004d75fae */ /* 0x0003e2000c901d46 */
[----:B------:R-:W-:Y:S01]  /*3540*/  @P5 LEA.HI.X R7, R225, R8, R17, 0x1, P0 ;  /* 0x00000008e1075211 */ /* 0x000fe200000f0c11 */
[----:B------:R-:W-:Y:S01]  /*3550*/  IMAD R8, R214, c[0x0][0x21c], R0 ;  /* 0x00008700d6087a24 */ /* 0x000fe200078e0200 */
[----:B------:R-:W-:-:S03]  /*3560*/  @P6 ISETP.GE.AND P0, PT, R217, c[0x0][0x1d4], PT ;  /* 0x00007500d9006a0c */ /* 0x000fc60003f06270 */
[----:B------:R2:W-:Y:S01]  /*3570*/  @P5 LDGSTS.E.BYPASS.LTC128B.128 [R215+0xe100], [R6.64], !P2 ;  /* 0x0e10000006d75fae */ /* 0x0005e2000d101d46 */
[----:B------:R-:W-:Y:S02]  /*3580*/  @P6 ISETP.GE.AND P2, PT, R223, c[0x0][0x1d4], PT ;  /* 0x00007500df006a0c */ /* 0x000fe40003f46270 */
[----:B-1----:R-:W-:-:S04]  /*3590*/  @P6 LEA R4, P1, R217, R10, 0x1 ;  /* 0x0000000ad9046211 */ /* 0x002fc800078208ff */
[----:B-----5:R-:W-:Y:S02]  /*35a0*/  @P6 LEA.HI.X R5, R217, R11, R20, 0x1, P1 ;  /* 0x0000000bd9056211 */ /* 0x020fe400008f0c14 */
[----:B------:R-:W-:-:S03]  /*35b0*/  IADD3 R0, P1, R2, R234, RZ ;  /* 0x000000ea02007210 */ /* 0x000fc60007f3e0ff */
[----:B------:R1:W-:Y:S01]  /*35c0*/  @P6 LDGSTS.E.BYPASS.LTC128B.128 [R215+0x9100], [R4.64], !P0 ;  /* 0x0910000004d76fae */ /* 0x0003e2000c101d46 */
[----:B------:R-:W-:Y:S02]  /*35d0*/  IADD3.X R2, R238, R3, R8, P1, !PT ;  /* 0x00000003ee027210 */ /* 0x000fe40000ffe408 */
[----:B------:R-:W-:Y:S02]  /*35e0*/  LEA R3, P1, R0, c[0x0][0x1f8], 0x1 ;  /* 0x00007e0000037a11 */ /* 0x000fe400078208ff */
[-C--:B--2---:R-:W-:Y:S02]  /*35f0*/  @P6 LEA R6, P0, R224, R10.reuse, 0x1 ;  /* 0x0000000ae0066211 */ /* 0x084fe400078008ff */
[----:B----4-:R-:W-:Y:S01]  /*3600*/  LEA.HI.X R14, R0, c[0x0][0x1fc], R2, 0x1, P1 ;  /* 0x00007f00000e7a11 */ /* 0x010fe200008f0c02 */
[----:B------:R-:W-:Y:S01]  /*3610*/  SHFL.IDX PT, R12, R3, 0x1, 0x181f ;  /* 0x00381f00030c7f89 */ /* 0x000fe200000e0000 */
[----:B------:R-:W-:Y:S02]  /*3620*/  @P6 LEA R8, P5, R223, R10, 0x1 ;  /* 0x0000000adf086211 */ /* 0x000fe400078a08ff */
[C---:B------:R-:W-:Y:S01]  /*3630*/  @P6 ISETP.GE.AND P1, PT, R224.reuse, c[0x0][0x1d4], PT ;  /* 0x00007500e0006a0c */ /* 0x040fe20003f26270 */
[----:B------:R-:W2:Y:S01]  /*3640*/  SHFL.IDX PT, R0, R3, RZ, 0x181f ;  /* 0x00181fff03007589 */ /* 0x000ea200000e0000 */
[----:B------:R-:W-:-:S02]  /*3650*/  @P6 LEA.HI.X R7, R224, R11, R18, 0x1, P0 ;  /* 0x0000000be0076211 */ /* 0x000fc400000f0c12 */
[----:B------:R-:W-:Y:S01]  /*3660*/  @P6 ISETP.GE.AND P0, PT, R225, c[0x0][0x1d4], PT ;  /* 0x00007500e1006a0c */ /* 0x000fe20003f06270 */
[----:B------:R-:W3:Y:S01]  /*3670*/  SHFL.IDX PT, R2, R14, RZ, 0x181f ;  /* 0x00181fff0e027589 */ /* 0x000ee200000e0000 */
[----:B------:R-:W-:-:S03]  /*3680*/  @P6 LEA.HI.X R9, R223, R11, R19, 0x1, P5 ;  /* 0x0000000bdf096211 */ /* 0x000fc600028f0c13 */
[----:B------:R4:W5:Y:S04]  /*3690*/  SHFL.IDX PT, R3, R14, 0x1, 0x181f ;  /* 0x00381f000e037f89 */ /* 0x00096800000e0000 */
[----:B------:R4:W-:Y:S01]  /*36a0*/  @P6 LDGSTS.E.BYPASS.LTC128B.128 [R215+0xb100], [R8.64], !P2 ;  /* 0x0b10000008d76fae */ /* 0x0009e2000d101d46 */
[----:B-1----:R-:W-:-:S03]  /*36b0*/  @P6 LEA R4, P5, R225, R10, 0x1 ;  /* 0x0000000ae1046211 */ /* 0x002fc600078a08ff */
[----:B------:R1:W-:Y:S01]  /*36c0*/  @P6 LDGSTS.E.BYPASS.LTC128B.128 [R215+0xd100], [R6.64], !P1 ;  /* 0x0d10000006d76fae */ /* 0x0003e2000c901d46 */
[----:B------:R-:W-:-:S05]  /*36d0*/  @P6 LEA.HI.X R5, R225, R11, R17, 0x1, P5 ;  /* 0x0000000be1056211 */ /* 0x000fca00028f0c11 */
[----:B------:R1:W-:Y:S04]  /*36e0*/  @P6 LDGSTS.E.BYPASS.LTC128B.128 [R215+0xf100], [R4.64], !P0 ;  /* 0x0f10000004d76fae */ /* 0x0003e8000c101d46 */
[----:B------:R-:W0:Y:S01]  /*36f0*/  LDGDEPBAR ;  /* 0x00000000000079af */ /* 0x000e220000000000 */
[----:B------:R-:W-:Y:S02]  /*3700*/  R2P PR, R228, 0x6 ;  /* 0x00000006e4007804 */ /* 0x000fe40000000000 */
[CC--:B--2---:R-:W-:Y:S02]  /*3710*/  IADD3 R22, P0, R0.reuse, R106.reuse, RZ ;  /* 0x0000006a00167210 */ /* 0x0c4fe40007f1e0ff */
[----:B------:R-:W-:Y:S02]  /*3720*/  IADD3 R20, P6, R0, R107, RZ ;  /* 0x0000006b00147210 */ /* 0x000fe40007fde0ff */
[----:B------:R-:W-:Y:S01]  /*3730*/  ISETP.GE.AND P5, PT, R217, c[0x0][0x1d4], PT ;  /* 0x00007500d9007a0c */ /* 0x000fe20003fa6270 */
[----:B---3--:R-:W-:Y:S01]  /*3740*/  IMAD.X R23, R2, 0x1, R101, P0 ;  /* 0x0000000102177824 */ /* 0x008fe200000e0665 */
[----:B------:R-:W-:Y:S01]  /*3750*/  IADD3 R16, P0, R0, R109, RZ ;  /* 0x0000006d00107210 */ /* 0x000fe20007f1e0ff */
[----:B------:R-:W-:Y:S01]  /*3760*/  IMAD.X R21, R2, 0x1, R102, P6 ;  /* 0x0000000102157824 */ /* 0x000fe200030e0666 */
[----:B----4-:R-:W-:-:S03]  /*3770*/  IADD3 R14, P6, R12, R106, RZ ;  /* 0x0000006a0c0e7210 */ /* 0x010fc60007fde0ff */
[----:B------:R-:W-:Y:S01]  /*3780*/  @P1 IADD3 R135, R200, -0x20, RZ ;  /* 0xffffffe0c8871810 */ /* 0x000fe20007ffe0ff */
[----:B------:R-:W-:Y:S01]  /*3790*/  IMAD.X R17, R2, 0x1, R104, P0 ;  /* 0x0000000102117824 */ /* 0x000fe200000e0668 */
[----:B------:R-:W-:Y:S01]  /*37a0*/  IADD3 R18, P1, R0, R108, RZ ;  /* 0x0000006c00127210 */ /* 0x000fe20007f3e0ff */
[----:B-----5:R-:W-:Y:S01]  /*37b0*/  IMAD.X R15, R3, 0x1, R101, P6 ;  /* 0x00000001030f7824 */ /* 0x020fe200030e0665 */
[----:B------:R-:W-:Y:S01]  /*37c0*/  ISETP.GE.AND P0, PT, R223, c[0x0][0x1d4], PT ;  /* 0x00007500df007a0c */ /* 0x000fe20003f06270 */
[----:B------:R-:W-:Y:S01]  /*37d0*/  IMAD.MOV.U32 R0, RZ, RZ, 0x40 ;  /* 0x00000040ff007424 */ /* 0x000fe200078e00ff */
[----:B------:R-:W-:Y:S01]  /*37e0*/  ISETP.LT.OR P6, PT, R13, 0x1, P5 ;  /* 0x000000010d00780c */ /* 0x000fe20002fc1670 */
[----:B------:R-:W-:Y:S01]  /*37f0*/  IMAD.X R19, R2, 0x1, R103, P1 ;  /* 0x0000000102137824 */ /* 0x000fe200008e0667 */
[----:B------:R-:W-:Y:S01]  /*3800*/  IADD3 R24, P1, R12, R107, RZ ;  /* 0x0000006b0c187210 */ /* 0x000fe20007f3e0ff */
[----:B------:R-:W-:-:S04]  /*3810*/  DEPBAR.LE SB0, 0x1 ;  /* 0x000080400000791a */ /* 0x000fc80000000000 */
[----:B------:R-:W-:-:S04]  /*3820*/  DEPBAR.LE SB0, 0x0 ;  /* 0x000080000000791a */ /* 0x000fc80000000000 */
[----:B------:R-:W-:Y:S01]  /*3830*/  BAR.SYNC.DEFER_BLOCKING 0x0 ;  /* 0x0000000000007b1d */ /* 0x000fe20000010000 */
[----:B------:R-:W-:Y:S01]  /*3840*/  IMAD.X R25, R3, 0x1, R102, P1 ;  /* 0x0000000103197824 */ /* 0x000fe200008e0666 */
[C---:B------:R-:W-:Y:S02]  /*3850*/  ISETP.LT.OR P1, PT, R13.reuse, 0x1, P0 ;  /* 0x000000010d00780c */ /* 0x040fe40000721670 */
[C---:B------:R-:W-:Y:S02]  /*3860*/  ISETP.LT.OR P5, PT, R13.reuse, 0x21, P5 ;  /* 0x000000210d00780c */ /* 0x040fe40002fa1670 */
[----:B------:R-:W-:Y:S02]  /*3870*/  ISETP.LT.OR P0, PT, R13, 0x21, P0 ;  /* 0x000000210d00780c */ /* 0x000fe40000701670 */
[----:B------:R-:W-:-:S05]  /*3880*/  SEL R0, R0, 0xffffffc0, !P2 ;  /* 0xffffffc000007807 */ /* 0x000fca0005000000 */
[----:B------:R-:W-:Y:S01]  /*3890*/  IMAD.IADD R202, R200, 0x1, R0 ;  /* 0x00000001c8ca7824 */ /* 0x000fe200078e0200 */
[----:B-1----:R-:W-:Y:S04]  /*38a0*/  LDSM.16.M88.4 R4, [R208] ;  /* 0x00000000d004783b */ /* 0x002fe80000000200 */
[----:B------:R-:W1:Y:S04]  /*38b0*/  LDSM.16.M88.4 R28, [R200] ;  /* 0x00000000c81c783b */ /* 0x000e680000000200 */
[----:B------:R-:W2:Y:S04]  /*38c0*/  LDSM.16.M88.4 R40, [R200+0x800] ;  /* 0x00080000c828783b */ /* 0x000ea80000000200 */
[----:B------:R-:W3:Y:S04]  /*38d0*/  LDSM.16.M88.4 R36, [R200+0x1000] ;  /* 0x00100000c824783b */ /* 0x000ee80000000200 */
[----:B------:R-:W4:Y:S04]  /*38e0*/  LDSM.16.M88.4 R32, [R200+0x1800] ;  /* 0x00180000c820783b */ /* 0x000f280000000200 */
[----:B------:R-:W-:Y:S04]  /*38f0*/  LDSM.16.M88.4 R8, [R209] ;  /* 0x00000000d108783b */ /* 0x000fe80000000200 */
[----:B------:R-:W5:Y:S04]  /*3900*/  LDSM.16.M88.4 R52, [R135] ;  /* 0x000000008734783b */ /* 0x000f680000000200 */
[----:B------:R-:W3:Y:S04]  /*3910*/  LDSM.16.M88.4 R72, [R135+0x800] ;  /* 0x000800008748783b */ /* 0x000ee80000000200 */
[----:B------:R-:W4:Y:S04]  /*3920*/  LDSM.16.M88.4 R88, [R135+0x1000] ;  /* 0x001000008758783b */ /* 0x000f280000000200 */
[----:B------:R-:W4:Y:S04]  /*3930*/  LDSM.16.M88.4 R96, [R135+0x1800] ;  /* 0x001800008760783b */ /* 0x000f280000000200 */
[----:B------:R-:W-:Y:S01]  /*3940*/  @!PT LDS RZ, [RZ] ;  /* 0x00000000fffff984 */ /* 0x000fe20000000800 */
[----:B------:R-:W-:Y:S01]  /*3950*/  @!PT LDS RZ, [RZ] ;  /* 0x00000000fffff984 */ /* 0x000fe20000000800 */
[----:B------:R-:W-:Y:S01]  /*3960*/  @!PT LDS RZ, [RZ] ;  /* 0x00000000fffff984 */ /* 0x000fe20000000800 */
[----:B------:R3:W-:Y:S01]  /*3970*/  LDGSTS.E.BYPASS.LTC128B.128 [R215+0x100], [R22.64], !P6 ;  /* 0x0010000016d77fae */ /* 0x0007e2000f101d46 */
[----:B------:R-:W-:-:S03]  /*3980*/  ISETP.GE.AND P6, PT, R224, c[0x0][0x1d4], PT ;  /* 0x00007500e0007a0c */ /* 0x000fc60003fc6270 */
[----:B------:R4:W-:Y:S01]  /*3990*/  LDGSTS.E.BYPASS.LTC128B.128 [R215+0x2100], [R20.64], !P1 ;  /* 0x0210000014d77fae */ /* 0x0009e2000c901d46 */
[----:B------:R-:W-:Y:S01]  /*39a0*/  ISETP.LT.OR P1, PT, R13, 0x1, P6 ;  /* 0x000000010d00780c */ /* 0x000fe20003721670 */
[----:B-1----:R-:W-:Y:S01]  /*39b0*/  HMMA.16816.F32.BF16 R44, R4, R30, RZ ;  /* 0x0000001e042c723c */ /* 0x002fe200000418ff */
[----:B------:R-:W-:-:S07]  /*39c0*/  ISETP.GE.AND P6, PT, R225, c[0x0][0x1d4], PT ;  /* 0x00007500e1007a0c */ /* 0x000fce0003fc6270 */
[C---:B--2---:R-:W-:Y:S04]  /*39d0*/  HMMA.16816.F32.BF16 R48, R4.reuse, R40, RZ ;  /* 0x000000280430723c */ /* 0x044fe800000418ff */
[----:B------:R1:W-:Y:S01]  /*39e0*/  LDGSTS.E.BYPASS.LTC128B.128 [R215+0x4100], [R18.64], !P1 ;  /* 0x0410000012d77fae */ /* 0x0003e2000c901d46 */
[C---:B------:R-:W-:Y:S02]  /*39f0*/  ISETP.LT.OR P1, PT, R13.reuse, 0x1, P6 ;  /* 0x000000010d00780c */ /* 0x040fe40003721670 */
[----:B------:R-:W-:Y:S01]  /*3a00*/  ISETP.LT.OR P6, PT, R13, 0x21, P6 ;  /* 0x000000210d00780c */ /* 0x000fe200037c1670 */
[C---:B------:R-:W-:Y:S08]  /*3a10*/  HMMA.16816.F32.BF16 R40, R4.reuse, R42, RZ ;  /* 0x0000002a0428723c */ /* 0x040ff000000418ff */
[C---:B---3--:R-:W-:Y:S02]  /*3a20*/  HMMA.16816.F32.BF16 R56, R4.reuse, R36, RZ ;  /* 0x000000240438723c */ /* 0x048fe400000418ff */
[----:B------:R2:W-:Y:S04]  /*3a30*/  LDGSTS.E.BYPASS.LTC128B.128 [R215+0x6100], [R16.64], !P1 ;  /* 0x0610000010d77fae */ /* 0x0005e8000c901d46 */
[----:B------:R3:W-:Y:S01]  /*3a40*/  LDGSTS.E.BYPASS.LTC128B.128 [R215+0x1100], [R14.64], !P5 ;  /* 0x011000000ed77fae */ /* 0x0007e2000e901d46 */
[----:B------:R-:W-:Y:S01]  /*3a50*/  IADD3 R2, P5, R12, R109, RZ ;  /* 0x0000006d0c027210 */ /* 0x000fe20007fbe0ff */
[----:B----4-:R-:W-:Y:S02]  /*3a60*/  HMMA.16816.F32.BF16 R20, R4, R28, RZ ;  /* 0x0000001c0414723c */ /* 0x010fe400000418ff */
[----:B------:R4:W-:Y:S01]  /*3a70*/  LDGSTS.E.BYPASS.LTC128B.128 [R215+0x3100], [R24.64], !P0 ;  /* 0x0310000018d77fae */ /* 0x0009e2000c101d46 */
[----:B------:R-:W-:-:S05]  /*3a80*/  ISETP.GT.AND P0, PT, R100, R226, PT ;  /* 0x000000e26400720c */ /* 0x000fca0003f04270 */
[C---:B------:R-:W-:Y:S08]  /*3a90*/  HMMA.16816.F32.BF16 R68, R4.reuse, R38, RZ ;  /* 0x000000260444723c */ /* 0x040ff000000418ff */
[----:B------:R-:W-:Y:S01]  /*3aa0*/  HMMA.16816.F32.BF16 R76, R4, R32, RZ ;  /* 0x00000020044c723c */ /* 0x000fe200000418ff */
[----:B--2---:R-:W-:-:S07]  /*3ab0*/  IADD3 R16, P1, R12, R108, RZ ;  /* 0x0000006c0c107210 */ /* 0x004fce0007f3e0ff */
[----:B------:R-:W-:Y:S01]  /*3ac0*/  HMMA.16816.F32.BF16 R64, R4, R34, RZ ;  /* 0x000000220440723c */ /* 0x000fe200000418ff */
[C---:B------:R-:W-:Y:S01]  /*3ad0*/  IMAD.X R17, R3.reuse, 0x1, R103, P1 ;  /* 0x0000000103117824 */ /* 0x040fe200008e0667 */
[----:B------:R-:W-:Y:S01]  /*3ae0*/  ISETP.GE.AND P1, PT, R224, c[0x0][0x1d4], PT ;  /* 0x00007500e0007a0c */ /* 0x000fe20003f26270 */
[----:B------:R-:W-:-:S03]  /*3af0*/  IMAD.X R3, R3, 0x1, R104, P5 ;  /* 0x0000000103037824 */ /* 0x000fc600028e0668 */
[----:B------:R-:W-:Y:S02]  /*3b00*/  ISETP.LT.OR P1, PT, R13, 0x21, P1 ;  /* 0x000000210d00780c */ /* 0x000fe40000f21670 */
[C---:B-----5:R-:W-:Y:S08]  /*3b10*/  HMMA.16816.F32.BF16 R28, R8.reuse, R52, R20 ;  /* 0x00000034081c723c */ /* 0x060ff00000041814 */
[----:B----4-:R-:W-:Y:S03]  /*3b20*/  HMMA.16816.F32.BF16 R24, R8, R54, R44 ;  /* 0x000000360818723c */ /* 0x010fe6000004182c */
[----:B------:R1:W-:Y:S01]  /*3b30*/  LDGSTS.E.BYPASS.LTC128B.128 [R215+0x5100], [R16.64], !P1 ;  /* 0x0510000010d77fae */ /* 0x0003e2000c901d46 */
[----:B------:R-:W-:-:S03]  /*3b40*/  ISETP.GT.AND P1, PT, R227, 0x3f, PT ;  /* 0x0000003fe300780c */ /* 0x000fc60003f24270 */
[----:B------:R2:W-:Y:S01]  /*3b50*/  LDGSTS.E.BYPASS.LTC128B.128 [R215+0x7100], [R2.64], !P6 ;  /* 0x0710000002d77fae */ /* 0x0005e2000f101d46 */
[C---:B------:R-:W-:Y:S03]  /*3b60*/  HMMA.16816.F32.BF16 R32, R8.reuse, R72, R48 ;  /* 0x000000480820723c */ /* 0x040fe60000041830 */
[----:B------:R-:W-:Y:S04]  /*3b70*/  LDSM.16.M88.4 R4, [R211] ;  /* 0x00000000d304783b */ /* 0x000fe80000000200 */
[----:B------:R-:W1:Y:S01]  /*3b80*/  LDSM.16.M88.4 R20, [R202] ;  /* 0x00000000ca14783b */ /* 0x000e620000000200 */
[C---:B------:R-:W-:Y:S03]  /*3b90*/  HMMA.16816.F32.BF16 R36, R8.reuse, R74, R40 ;  /* 0x0000004a0824723c */ /* 0x040fe60000041828 */
[----:B------:R-:W4:Y:S04]  /*3ba0*/  LDSM.16.M88.4 R60, [R202+0x800] ;  /* 0x00080000ca3c783b */ /* 0x000f280000000200 */
[----:B------:R-:W5:Y:S01]  /*3bb0*/  LDSM.16.M88.4 R80, [R202+0x1000] ;  /* 0x00100000ca50783b */ /* 0x000f620000000200 */
[C---:B------:R-:W-:Y:S03]  /*3bc0*/  HMMA.16816.F32.BF16 R40, R8.reuse, R88, R56 ;  /* 0x000000580828723c */ /* 0x040fe60000041838 */
[----:B------:R-:W4:Y:S04]  /*3bd0*/  LDSM.16.M88.4 R72, [R202+0x1800] ;  /* 0x00180000ca48783b */ /* 0x000f280000000200 */
[----:B---3--:R-:W-:Y:S01]  /*3be0*/  LDSM.16.M88.4 R12, [R210] ;  /* 0x00000000d20c783b */ /* 0x008fe20000000200 */
[----:B------:R-:W-:Y:S01]  /*3bf0*/  HMMA.16816.F32.BF16 R48, R8, R90, R68 ;  /* 0x0000005a0830723c */ /* 0x000fe20000041844 */
[----:B--2---:R-:W-:-:S02]  /*3c00*/  IADD3 R2, R135, 0x6000, RZ ;  /* 0x0000600087027810 */ /* 0x004fc40007ffe0ff */
[----:B------:R-:W-:Y:S03]  /*3c10*/  LDSM.16.M88.4 R68, [R200+0x2800] ;  /* 0x00280000c844783b */ /* 0x000fe60000000200 */
[----:B------:R-:W-:Y:S02]  /*3c20*/  IMAD.IADD R201, R2, 0x1, R0 ;  /* 0x0000000102c97824 */ /* 0x000fe400078e0200 */
[C---:B------:R-:W-:Y:S01]  /*3c30*/  HMMA.16816.F32.BF16 R52, R8.reuse, R96, R76 ;  /* 0x000000600834723c */ /* 0x040fe2000004184c */
[----:B------:R-:W-:Y:S04]  /*3c40*/  LDSM.16.M88.4 R76, [R200+0x3000] ;  /* 0x00300000c84c783b */ /* 0x000fe80000000200 */
[----:B------:R-:W2:Y:S03]  /*3c50*/  LDSM.16.M88.4 R84, [R201+-0x6000] ;  /* 0xffa00000c954783b */ /* 0x000ea60000000200 */
[----:B------:R-:W-:Y:S01]  /*3c60*/  HMMA.16816.F32.BF16 R44, R8, R98, R64 ;  /* 0x00000062082c723c */ /* 0x000fe20000041840 */
[----:B------:R-:W3:Y:S04]  /*3c70*/  LDSM.16.M88.4 R92, [R201+-0x5800] ;  /* 0xffa80000c95c783b */ /* 0x000ee80000000200 */
[----:B------:R-:W2:Y:S03]  /*3c80*/  LDSM.16.M88.4 R88, [R201+-0x5000] ;  /* 0xffb00000c958783b */ /* 0x000ea60000000200 */
[C---:B-1----:R-:W-:Y:S01]  /*3c90*/  HMMA.16816.F32.BF16 R16, R4.reuse, R20, R28 ;  /* 0x000000140410723c */ /* 0x042fe2000004181c */
[----:B------:R-:W1:Y:S04]  /*3ca0*/  LDSM.16.M88.4 R56, [R201+-0x4800] ;  /* 0xffb80000c938783b */ /* 0x000e680000000200 */
[----:B------:R-:W-:Y:S03]  /*3cb0*/  LDSM.16.M88.4 R8, [R208+0x4000] ;  /* 0x00400000d008783b */ /* 0x000fe60000000200 */
[C---:B------:R-:W-:Y:S01]  /*3cc0*/  HMMA.16816.F32.BF16 R20, R4.reuse, R22, R24 ;  /* 0x000000160414723c */ /* 0x040fe20000041818 */
[----:B------:R-:W-:Y:S04]  /*3cd0*/  LDSM.16.M88.4 R64, [R135+0x2000] ;  /* 0x002000008740783b */ /* 0x000fe80000000200 */
[----:B------:R-:W0:Y:S03]  /*3ce0*/  LDGDEPBAR ;  /* 0x00000000000079af */ /* 0x000e260000000000 */
[C---:B----4-:R-:W-:Y:S08]  /*3cf0*/  HMMA.16816.F32.BF16 R28, R4.reuse, R60, R32 ;  /* 0x0000003c041c723c */ /* 0x050ff00000041820 */
[C---:B------:R-:W-:Y:S01]  /*3d00*/  HMMA.16816.F32.BF16 R32, R4.reuse, R62, R36 ;  /* 0x0000003e0420723c */ /* 0x040fe20000041824 */
[----:B------:R-:W4:Y:S07]  /*3d10*/  LDSM.16.M88.4 R60, [R200+0x2000] ;  /* 0x00200000c83c783b */ /* 0x000f2e0000000200 */
[C---:B-----5:R-:W-:Y:S08]  /*3d20*/  HMMA.16816.F32.BF16 R36, R4.reuse, R80, R40 ;  /* 0x000000500424723c */ /* 0x060ff00000041828 */
[C---:B------:R-:W-:Y:S01]  /*3d30*/  HMMA.16816.F32.BF16 R24, R4.reuse, R82, R48 ;  /* 0x000000520418723c */ /* 0x040fe20000041830 */
[----:B------:R-:W5:Y:S04]  /*3d40*/  LDSM.16.M88.4 R48, [R200+0x3800] ;  /* 0x00380000c830783b */ /* 0x000f680000000200 */
[----:B------:R-:W-:Y:S03]  /*3d50*/  LDSM.16.M88.4 R80, [R135+0x3000] ;  /* 0x003000008750783b */ /* 0x000fe60000000200 */
[C---:B------:R-:W-:Y:S08]  /*3d60*/  HMMA.16816.F32.BF16 R52, R4.reuse, R72, R52 ;  /* 0x000000480434723c */ /* 0x040ff00000041834 */
[----:B------:R-:W-:Y:S01]  /*3d70*/  HMMA.16816.F32.BF16 R40, R4, R74, R44 ;  /* 0x0000004a0428723c */ /* 0x000fe2000004182c */
[----:B------:R-:W1:Y:S04]  /*3d80*/  LDSM.16.M88.4 R4, [R209+0x4000] ;  /* 0x00400000d104783b */ /* 0x000e680000000200 */
[----:B------:R-:W1:Y:S03]  /*3d90*/  LDSM.16.M88.4 R72, [R135+0x2800] ;  /* 0x002800008748783b */ /* 0x000e660000000200 */
[C---:B--2---:R-:W-:Y:S08]  /*3da0*/  HMMA.16816.F32.BF16 R16, R12.reuse, R84, R16 ;  /* 0x000000540c10723c */ /* 0x044ff00000041810 */
[C---:B------:R-:W-:Y:S01]  /*3db0*/  HMMA.16816.F32.BF16 R20, R12.reuse, R86, R20 ;  /* 0x000000560c14723c */ /* 0x040fe20000041814 */
[----:B------:R-:W-:Y:S07]  /*3dc0*/  LDSM.16.M88.4 R84, [R200+0x5000] ;  /* 0x00500000c854783b */ /* 0x000fee0000000200 */
[C---:B---3--:R-:W-:Y:S08]  /*3dd0*/  HMMA.16816.F32.BF16 R28, R12.reuse, R92, R28 ;  /* 0x0000005c0c1c723c */ /* 0x048ff0000004181c */
[C---:B------:R-:W-:Y:S08]  /*3de0*/  HMMA.16816.F32.BF16 R32, R12.reuse, R94, R32 ;  /* 0x0000005e0c20723c */ /* 0x040ff00000041820 */
[C---:B------:R-:W-:Y:S08]  /*3df0*/  HMMA.16816.F32.BF16 R36, R12.reuse, R88, R36 ;  /* 0x000000580c24723c */ /* 0x040ff00000041824 */
[C---:B------:R-:W-:Y:S01]  /*3e00*/  HMMA.16816.F32.BF16 R44, R12.reuse, R90, R24 ;  /* 0x0000005a0c2c723c */ /* 0x040fe20000041818 */
[----:B------:R-:W2:Y:S04]  /*3e10*/  LDSM.16.M88.4 R24, [R135+0x3800] ;  /* 0x003800008718783b */ /* 0x000ea80000000200 */
[----:B------:R-:W-:Y:S03]  /*3e20*/  LDSM.16.M88.4 R88, [R135+0x5000] ;  /* 0x005000008758783b */ /* 0x000fe60000000200 */
[C---:B-1----:R-:W-:Y:S08]  /*3e30*/  HMMA.16816.F32.BF16 R52, R12.reuse, R56, R52 ;  /* 0x000000380c34723c */ /* 0x042ff00000041834 */
[----:B------:R-:W-:Y:S01]  /*3e40*/  HMMA.16816.F32.BF16 R40, R12, R58, R40 ;  /* 0x0000003a0c28723c */ /* 0x000fe20000041828 */
[----:B------:R-:W-:Y:S07]  /*3e50*/  LDSM.16.M88.4 R56, [R202+0x3800] ;  /* 0x00380000ca38783b */ /* 0x000fee0000000200 */
[C---:B----4-:R-:W-:Y:S08]  /*3e60*/  HMMA.16816.F32.BF16 R12, R8.reuse, R60, R16 ;  /* 0x0000003c080c723c */ /* 0x050ff00000041810 */
[C---:B------:R-:W-:Y:S01]  /*3e70*/  HMMA.16816.F32.BF16 R16, R8.reuse, R62, R20 ;  /* 0x0000003e0810723c */ /* 0x040fe20000041814 */
[----:B------:R-:W-:Y:S04]  /*3e80*/  LDSM.16.M88.4 R20, [R211+0x4000] ;  /* 0x00400000d314783b */ /* 0x000fe80000000200 */
[----:B------:R-:W1:Y:S03]  /*3e90*/  LDSM.16.M88.4 R60, [R202+0x2000] ;  /* 0x00200000ca3c783b */ /* 0x000e660000000200 */
[C---:B------:R-:W-:Y:S08]  /*3ea0*/  HMMA.16816.F32.BF16 R28, R8.reuse, R68, R28 ;  /* 0x00000044081c723c */ /* 0x040ff0000004181c */
[C---:B------:R-:W-:Y:S01]  /*3eb0*/  HMMA.16816.F32.BF16 R32, R8.reuse, R70, R32 ;  /* 0x000000460820723c */ /* 0x040fe20000041820 */
[----:B------:R-:W3:Y:S07]  /*3ec0*/  LDSM.16.M88.4 R68, [R202+0x2800] ;  /* 0x00280000ca44783b */ /* 0x000eee0000000200 */
[C---:B------:R-:W-:Y:S08]  /*3ed0*/  HMMA.16816.F32.BF16 R36, R8.reuse, R76, R36 ;  /* 0x0000004c0824723c */ /* 0x040ff00000041824 */
[C---:B------:R-:W-:Y:S01]  /*3ee0*/  HMMA.16816.F32.BF16 R44, R8.reuse, R78, R44 ;  /* 0x0000004e082c723c */ /* 0x040fe2000004182c */
[----:B------:R-:W4:Y:S07]  /*3ef0*/  LDSM.16.M88.4 R76, [R202+0x3000] ;  /* 0x00300000ca4c783b */ /* 0x000f2e0000000200 */
[C---:B-----5:R-:W-:Y:S08]  /*3f00*/  HMMA.16816.F32.BF16 R52, R8.reuse, R48, R52 ;  /* 0x000000300834723c */ /* 0x060ff00000041834 */
[----:B------:R-:W-:Y:S01]  /*3f10*/  HMMA.16816.F32.BF16 R40, R8, R50, R40 ;  /* 0x000000320828723c */ /* 0x000fe20000041828 */
[----:B------:R-:W-:Y:S07]  /*3f20*/  LDSM.16.M88.4 R48, [R201+-0x2800] ;  /* 0xffd80000c930783b */ /* 0x000fee0000000200 */
[C---:B------:R-:W-:Y:S08]  /*3f30*/  HMMA.16816.F32.BF16 R8, R4.reuse, R64, R12 ;  /* 0x000000400408723c */ /* 0x040ff0000004180c */
[C---:B------:R-:W-:Y:S01]  /*3f40*/  HMMA.16816.F32.BF16 R12, R4.reuse, R66, R16 ;  /* 0x00000042040c723c */ /* 0x040fe20000041810 */
[----:B------:R-:W-:Y:S04]  /*3f50*/  LDSM.16.M88.4 R16, [R210+0x4000] ;  /* 0x00400000d210783b */ /* 0x000fe80000000200 */
[----:B------:R-:W5:Y:S03]  /*3f60*/  LDSM.16.M88.4 R64, [R201+-0x4000] ;  /* 0xffc00000c940783b */ /* 0x000f660000000200 */
[C---:B------:R-:W-:Y:S08]  /*3f70*/  HMMA.16816.F32.BF16 R28, R4.reuse, R72, R28 ;  /* 0x00000048041c723c */ /* 0x040ff0000004181c */
[C---:B------:R-:W-:Y:S01]  /*3f80*/  HMMA.16816.F32.BF16 R32, R4.reuse, R74, R32 ;  /* 0x0000004a0420723c */ /* 0x040fe20000041820 */
[----:B------:R-:W3:Y:S07]  /*3f90*/  LDSM.16.M88.4 R72, [R201+-0x3800] ;  /* 0xffc80000c948783b */ /* 0x000eee0000000200 */
[C---:B------:R-:W-:Y:S08]  /*3fa0*/  HMMA.16816.F32.BF16 R36, R4.reuse, R80, R36 ;  /* 0x000000500424723c */ /* 0x040ff00000041824 */
[C---:B------:R-:W-:Y:S01]  /*3fb0*/  HMMA.16816.F32.BF16 R44, R4.reuse, R82, R44 ;  /* 0x00000052042c723c */ /* 0x040fe2000004182c */
[----:B------:R-:W4:Y:S07]  /*3fc0*/  LDSM.16.M88.4 R80, [R201+-0x3000] ;  /* 0xffd00000c950783b */ /* 0x000f2e0000000200 */
[C---:B--2---:R-:W-:Y:S08]  /*3fd0*/  HMMA.16816.F32.BF16 R52, R4.reuse, R24, R52 ;  /* 0x000000180434723c */ /* 0x044ff00000041834 */
[----:B------:R-:W-:Y:S08]  /*3fe0*/  HMMA.16816.F32.BF16 R40, R4, R26, R40 ;  /* 0x0000001a0428723c */ /* 0x000ff00000041828 */
[C---:B-1----:R-:W-:Y:S08]  /*3ff0*/  HMMA.16816.F32.BF16 R8, R20.reuse, R60, R8 ;  /* 0x0000003c1408723c */ /* 0x042ff00000041808 */
[C---:B------:R-:W-:Y:S01]  /*4000*/  HMMA.16816.F32.BF16 R4, R20.reuse, R62, R12 ;  /* 0x0000003e1404723c */ /* 0x040fe2000004180c */
[----:B------:R-:W-:Y:S04]  /*4010*/  LDSM.16.M88.4 R12, [R208+0x8000] ;  /* 0x00800000d00c783b */ /* 0x000fe80000000200 */
[----:B------:R-:W1:Y:S03]  /*4020*/  LDSM.16.M88.4 R60, [R200+0x4000] ;  /* 0x00400000c83c783b */ /* 0x000e660000000200 */
[C---:B---3--:R-:W-:Y:S08]  /*4030*/  HMMA.16816.F32.BF16 R28, R20.reuse, R68, R28 ;  /* 0x00000044141c723c */ /* 0x048ff0000004181c */
[C---:B------:R-:W-:Y:S01]  /*4040*/  HMMA.16816.F32.BF16 R32, R20.reuse, R70, R32 ;  /* 0x000000461420723c */ /* 0x040fe20000041820 */
[----:B------:R-:W2:Y:S07]  /*4050*/  LDSM.16.M88.4 R68, [R200+0x4800] ;  /* 0x00480000c844783b */ /* 0x000eae0000000200 */
[C---:B----4-:R-:W-:Y:S08]  /*4060*/  HMMA.16816.F32.BF16 R36, R20.reuse, R76, R36 ;  /* 0x0000004c1424723c */ /* 0x050ff00000041824 */
[C---:B------:R-:W-:Y:S01]  /*4070*/  HMMA.16816.F32.BF16 R44, R20.reuse, R78, R44 ;  /* 0x0000004e142c723c */ /* 0x040fe2000004182c */
[----:B------:R-:W-:Y:S07]  /*4080*/  LDSM.16.M88.4 R76, [R135+0x4800] ;  /* 0x00480000874c783b */ /* 0x000fee0000000200 */
[C---:B------:R-:W-:Y:S08]  /*4090*/  HMMA.16816.F32.BF16 R52, R20.reuse, R56, R52 ;  /* 0x000000381434723c */ /* 0x040ff00000041834 */
[----:B------:R-:W-:Y:S01]  /*40a0*/  HMMA.16816.F32.BF16 R40, R20, R58, R40 ;  /* 0x0000003a1428723c */ /* 0x000fe20000041828 */
[----:B------:R-:W3:Y:S07]  /*40b0*/  LDSM.16.M88.4 R56, [R200+0x5800] ;  /* 0x00580000c838783b */ /* 0x000eee0000000200 */
[C---:B-----5:R-:W-:Y:S01]  /*40c0*/  HMMA.16816.F32.BF16 R24, R16.reuse, R64, R8 ;  /* 0x000000401018723c */ /* 0x060fe20000041808 */
[----:B------:R-:W-:Y:S07]  /*40d0*/  LDSM.16.M88.4 R8, [R209+0x8000] ;  /* 0x00800000d108783b */ /* 0x000fee0000000200 */
        /* <DEDUP_REMOVED lines=9> */
[----:B------:R-:W-:Y:S08]  /*4170*/  HMMA.16816.F32.BF16 R40, R16, R50, R40 ;  /* 0x000000321028723c */ /* 0x000ff00000041828 */
[C---:B-1----:R-:W-:Y:S08]  /*4180*/  HMMA.16816.F32.BF16 R28, R12.reuse, R60, R24 ;  /* 0x0000003c0c1c723c */ /* 0x042ff00000041818 */
[C---:B------:R-:W-:Y:S01]  /*4190*/  HMMA.16816.F32.BF16 R24, R12.reuse, R62, R20 ;  /* 0x0000003e0c18723c */ /* 0x040fe20000041814 */
[----:B------:R-:W1:Y:S07]  /*41a0*/  LDSM.16.M88.4 R60, [R135+0x5800] ;  /* 0x00580000873c783b */ /* 0x000e6e0000000200 */
[C---:B--2---:R-:W-:Y:S01]  /*41b0*/  HMMA.16816.F32.BF16 R20, R12.reuse, R68, R4 ;  /* 0x000000440c14723c */ /* 0x044fe20000041804 */
[----:B------:R-:W2:Y:S07]  /*41c0*/  LDSM.16.M88.4 R4, [R211+0x8000] ;  /* 0x00800000d304783b */ /* 0x000eae0000000200 */
[C---:B------:R-:W-:Y:S01]  /*41d0*/  HMMA.16816.F32.BF16 R16, R12.reuse, R70, R32 ;  /* 0x000000460c10723c */ /* 0x040fe20000041820 */
[----:B------:R-:W-:Y:S07]  /*41e0*/  LDSM.16.M88.4 R68, [R201+-0x2000] ;  /* 0xffe00000c944783b */ /* 0x000fee0000000200 */
[C---:B------:R-:W-:Y:S08]  /*41f0*/  HMMA.16816.F32.BF16 R36, R12.reuse, R84, R36 ;  /* 0x000000540c24723c */ /* 0x040ff00000041824 */
[C---:B------:R-:W-:Y:S01]  /*4200*/  HMMA.16816.F32.BF16 R48, R12.reuse, R86, R44 ;  /* 0x000000560c30723c */ /* 0x040fe2000004182c */
[----:B------:R-:W5:Y:S07]  /*4210*/  LDSM.16.M88.4 R84, [R202+0x5000] ;  /* 0x00500000ca54783b */ /* 0x000f6e0000000200 */
[C---:B---3--:R-:W-:Y:S08]  /*4220*/  HMMA.16816.F32.BF16 R44, R12.reuse, R56, R52 ;  /* 0x000000380c2c723c */ /* 0x048ff00000041834 */
[----:B------:R-:W-:Y:S08]  /*4230*/  HMMA.16816.F32.BF16 R40, R12, R58, R40 ;  /* 0x0000003a0c28723c */ /* 0x000ff00000041828 */
[C---:B----4-:R-:W-:Y:S08]  /*4240*/  HMMA.16816.F32.BF16 R32, R8.reuse, R64, R28 ;  /* 0x000000400820723c */ /* 0x050ff0000004181c */
[C---:B------:R-:W-:Y:S01]  /*4250*/  HMMA.16816.F32.BF16 R28, R8.reuse, R66, R24 ;  /* 0x00000042081c723c */ /* 0x040fe20000041818 */
[----:B------:R-:W3:Y:S07]  /*4260*/  LDSM.16.M88.4 R64, [R202+0x5800] ;  /* 0x00580000ca40783b */ /* 0x000eee0000000200 */
[C---:B------:R-:W-:Y:S01]  /*4270*/  HMMA.16816.F32.BF16 R24, R8.reuse, R76, R20 ;  /* 0x0000004c0818723c */ /* 0x040fe20000041814 */
[----:B------:R-:W4:Y:S07]  /*4280*/  LDSM.16.M88.4 R20, [R210+0x8000] ;  /* 0x00800000d214783b */ /* 0x000f2e0000000200 */
[C---:B------:R-:W-:Y:S01]  /*4290*/  HMMA.16816.F32.BF16 R16, R8.reuse, R78, R16 ;  /* 0x0000004e0810723c */ /* 0x040fe20000041810 */
[----:B------:R-:W3:Y:S07]  /*42a0*/  LDSM.16.M88.4 R76, [R201+-0x1800] ;  /* 0xffe80000c94c783b */ /* 0x000eee0000000200 */
[C---:B------:R-:W-:Y:S08]  /*42b0*/  HMMA.16816.F32.BF16 R12, R8.reuse, R88, R36 ;  /* 0x00000058080c723c */ /* 0x040ff00000041824 */
[C---:B------:R-:W-:Y:S08]  /*42c0*/  HMMA.16816.F32.BF16 R56, R8.reuse, R90, R48 ;  /* 0x0000005a0838723c */ /* 0x040ff00000041830 */
[C---:B-1----:R-:W-:Y:S08]  /*42d0*/  HMMA.16816.F32.BF16 R48, R8.reuse, R60, R44 ;  /* 0x0000003c0830723c */ /* 0x042ff0000004182c */
[----:B------:R-:W-:Y:S01]  /*42e0*/  HMMA.16816.F32.BF16 R44, R8, R62, R40 ;  /* 0x0000003e082c723c */ /* 0x000fe20000041828 */
[----:B------:R-:W-:Y:S04]  /*42f0*/  LDSM.16.M88.4 R60, [R200+0x6000] ;  /* 0x00600000c83c783b */ /* 0x000fe80000000200 */
[----:B------:R-:W-:Y:S03]  /*4300*/  LDSM.16.M88.4 R40, [R201+-0x1000] ;  /* 0xfff00000c928783b */ /* 0x000fe60000000200 */
[C---:B--2---:R-:W-:Y:S08]  /*4310*/  HMMA.16816.F32.BF16 R36, R4.reuse, R72, R32 ;  /* 0x000000480424723c */ /* 0x044ff00000041820 */
[C---:B------:R-:W-:Y:S01]  /*4320*/  HMMA.16816.F32.BF16 R52, R4.reuse, R82, R16 ;  /* 0x000000520434723c */ /* 0x040fe20000041810 */
[----:B------:R-:W1:Y:S07]  /*4330*/  LDSM.16.M88.4 R16, [R208+0xc000] ;  /* 0x00c00000d010783b */ /* 0x000e6e0000000200 */
[C---:B------:R-:W-:Y:S08]  /*4340*/  HMMA.16816.F32.BF16 R32, R4.reuse, R80, R24 ;  /* 0x000000500420723c */ /* 0x040ff00000041818 */
[C---:B-----5:R-:W-:Y:S01]  /*4350*/  HMMA.16816.F32.BF16 R24, R4.reuse, R84, R12 ;  /* 0x000000540418723c */ /* 0x060fe2000004180c */
[----:B------:R-:W-:Y:S07]  /*4360*/  LDSM.16.M88.4 R12, [R209+0xc000] ;  /* 0x00c00000d10c783b */ /* 0x000fee0000000200 */
[C---:B------:R-:W-:Y:S01]  /*4370*/  HMMA.16816.F32.BF16 R8, R4.reuse, R86, R56 ;  /* 0x000000560408723c */ /* 0x040fe20000041838 */
[----:B------:R-:W2:Y:S04]  /*4380*/  LDSM.16.M88.4 R84, [R201+-0x800] ;  /* 0xfff80000c954783b */ /* 0x000ea80000000200 */
[----:B------:R-:W-:Y:S03]  /*4390*/  LDSM.16.M88.4 R56, [R201] ;  /* 0x00000000c938783b */ /* 0x000fe60000000200 */
[C---:B------:R-:W-:Y:S01]  /*43a0*/  HMMA.16816.F32.BF16 R28, R4.reuse, R74, R28 ;  /* 0x0000004a041c723c */ /* 0x040fe2000004181c */
[----:B------:R-:W-:Y:S07]  /*43b0*/  LDSM.16.M88.4 R72, [R200+0x7800] ;  /* 0x00780000c848783b */ /* 0x000fee0000000200 */
[C---:B---3--:R-:W-:Y:S08]  /*43c0*/  HMMA.16816.F32.BF16 R48, R4.reuse, R64, R48 ;  /* 0x000000400430723c */ /* 0x048ff00000041830 */
[----:B------:R-:W-:Y:S01]  /*43d0*/  HMMA.16816.F32.BF16 R92, R4, R66, R44 ;  /* 0x00000042045c723c */ /* 0x000fe2000004182c */
[----:B------:R-:W-:Y:S04]  /*43e0*/  LDSM.16.M88.4 R64, [R135+0x6800] ;  /* 0x006800008740783b */ /* 0x000fe80000000200 */
[----:B------:R-:W-:Y:S03]  /*43f0*/  LDSM.16.M88.4 R44, [R200+0x7000] ;  /* 0x00700000c82c783b */ /* 0x000fe60000000200 */
[C---:B----4-:R-:W-:Y:S01]  /*4400*/  HMMA.16816.F32.BF16 R4, R20.reuse, R68, R36 ;  /* 0x000000441404723c */ /* 0x050fe20000041824 */
[----:B------:R-:W3:Y:S07]  /*4410*/  LDSM.16.M88.4 R36, [R135+0x6000] ;  /* 0x006000008724783b */ /* 0x000eee0000000200 */
[C---:B------:R-:W-:Y:S08]  /*4420*/  HMMA.16816.F32.BF16 R28, R20.reuse, R70, R28 ;  /* 0x00000046141c723c */ /* 0x040ff0000004181c */
[----:B------:R-:W-:Y:S01]  /*4430*/  HMMA.16816.F32.BF16 R68, R20, R78, R52 ;  /* 0x0000004e1444723c */ /* 0x000fe20000041834 */
[----:B------:R-:W4:Y:S07]  /*4440*/  LDSM.16.M88.4 R52, [R200+0x6800] ;  /* 0x00680000c834783b */ /* 0x000f2e0000000200 */
[----:B-1----:R-:W-:Y:S08]  /*4450*/  HMMA.16816.F32.BF16 R4, R16, R60, R4 ;  /* 0x0000003c1004723c */ /* 0x002ff00000041804 */
[C---:B------:R-:W-:Y:S08]  /*4460*/  HMMA.16816.F32.BF16 R32, R20.reuse, R76, R32 ;  /* 0x0000004c1420723c */ /* 0x040ff00000041820 */
[C---:B------:R-:W-:Y:S01]  /*4470*/  HMMA.16816.F32.BF16 R76, R20.reuse, R42, R8 ;  /* 0x0000002a144c723c */ /* 0x040fe20000041808 */
[----:B------:R-:W-:Y:S07]  /*4480*/  LDSM.16.M88.4 R8, [R211+0xc000] ;  /* 0x00c00000d308783b */ /* 0x000fee0000000200 */
[----:B--2---:R-:W-:Y:S01]  /*4490*/  HMMA.16816.F32.BF16 R88, R20, R84, R48 ;  /* 0x000000541458723c */ /* 0x004fe20000041830 */
[----:B------:R-:W1:Y:S07]  /*44a0*/  LDSM.16.M88.4 R48, [R202+0x6000] ;  /* 0x00600000ca30783b */ /* 0x000e6e0000000200 */
[----:B------:R-:W-:Y:S01]  /*44b0*/  HMMA.16816.F32.BF16 R28, R16, R62, R28 ;  /* 0x0000003e101c723c */ /* 0x000fe2000004181c */
[----:B------:R-:W-:Y:S07]  /*44c0*/  LDSM.16.M88.4 R60, [R202+0x6800] ;  /* 0x00680000ca3c783b */ /* 0x000fee0000000200 */
[----:B------:R-:W-:Y:S08]  /*44d0*/  HMMA.16816.F32.BF16 R80, R20, R40, R24 ;  /* 0x000000281450723c */ /* 0x000ff00000041818 */
[C---:B---3--:R-:W-:Y:S01]  /*44e0*/  HMMA.16816.F32.BF16 R24, R12.reuse, R36, R4 ;  /* 0x000000240c18723c */ /* 0x048fe20000041804 */
[----:B------:R-:W2:Y:S07]  /*44f0*/  LDSM.16.M88.4 R4, [R210+0xc000] ;  /* 0x00c00000d204783b */ /* 0x000eae0000000200 */
[----:B------:R-:W-:Y:S08]  /*4500*/  HMMA.16816.F32.BF16 R28, R12, R38, R28 ;  /* 0x000000260c1c723c */ /* 0x000ff0000004181c */
[----:B----4-:R-:W-:Y:S08]  /*4510*/  HMMA.16816.F32.BF16 R32, R16, R52, R32 ;  /* 0x000000341020723c */ /* 0x010ff00000041820 */
[----:B-1----:R-:W-:Y:S08]  /*4520*/  HMMA.16816.F32.BF16 R24, R8, R48, R24 ;  /* 0x000000300818723c */ /* 0x002ff00000041818 */
[----:B------:R-:W-:Y:S01]  /*4530*/  HMMA.16816.F32.BF16 R40, R16, R54, R68 ;  /* 0x000000361028723c */ /* 0x000fe20000041844 */
[----:B------:R-:W1:Y:S04]  /*4540*/  LDSM.16.M88.4 R68, [R135+0x7000] ;  /* 0x007000008744783b */ /* 0x000e680000000200 */
[----:B------:R-:W3:Y:S03]  /*4550*/  LDSM.16.M88.4 R52, [R201+0x800] ;  /* 0x00080000c934783b */ /* 0x000ee60000000200 */
[----:B------:R-:W-:Y:S08]  /*4560*/  HMMA.16816.F32.BF16 R28, R8, R50, R28 ;  /* 0x00000032081c723c */ /* 0x000ff0000004181c */
[----:B------:R-:W-:Y:S08]  /*4570*/  HMMA.16816.F32.BF16 R36, R12, R64, R32 ;  /* 0x000000400c24723c */ /* 0x000ff00000041820 */
[----:B--2---:R-:W-:Y:S08]  /*4580*/  HMMA.16816.F32.BF16 R48, R4, R56, R24 ;  /* 0x000000380430723c */ /* 0x004ff00000041818 */
[----:B------:R-:W-:Y:S08]  /*4590*/  HMMA.16816.F32.BF16 R84, R20, R86, R92 ;  /* 0x000000561454723c */ /* 0x000ff0000004185c */
[----:B------:R-:W-:Y:S08]  /*45a0*/  HMMA.16816.F32.BF16 R20, R16, R44, R80 ;  /* 0x0000002c1014723c */ /* 0x000ff00000041850 */
[----:B------:R-:W-:Y:S01]  /*45b0*/  HMMA.16816.F32.BF16 R32, R12, R66, R40 ;  /* 0x000000420c20723c */ /* 0x000fe20000041828 */
[----:B------:R-:W-:-:S07]  /*45c0*/  FMUL.FTZ R0, R48, c[0x0][0x320] ;  /* 0x0000c80030007a20 */ /* 0x000fce0000410000 */
[----:B------:R-:W-:Y:S01]  /*45d0*/  HMMA.16816.F32.BF16 R28, R4, R58, R28 ;  /* 0x0000003a041c723c */ /* 0x000fe2000004181c */
[----:B------:R-:W2:Y:S07]  /*45e0*/  LDSM.16.M88.4 R56, [R202+0x7000] ;  /* 0x00700000ca38783b */ /* 0x000eae0000000200 */
[----:B------:R-:W-:Y:S08]  /*45f0*/  HMMA.16816.F32.BF16 R36, R8, R60, R36 ;  /* 0x0000003c0824723c */ /* 0x000ff00000041824 */
[----:B------:R-:W-:Y:S01]  /*4600*/  HMMA.16816.F32.BF16 R44, R16, R46, R76 ;  /* 0x0000002e102c723c */ /* 0x000fe2000004184c */
[----:B------:R4:W2:Y:S07]  /*4610*/  MUFU.TANH R76, R0 ;  /* 0x00000000004c7308 */ /* 0x0008ae0000002400 */
[----:B-1----:R-:W-:Y:S08]  /*4620*/  HMMA.16816.F32.BF16 R24, R12, R68, R20 ;  /* 0x000000440c18723c */ /* 0x002ff00000041814 */
[----:B------:R-:W-:Y:S01]  /*4630*/  HMMA.16816.F32.BF16 R20, R8, R62, R32 ;  /* 0x0000003e0814723c */ /* 0x000fe20000041820 */
[----:B----4-:R-:W-:Y:S01]  /*4640*/  FMUL.FTZ R0, R49, c[0x0][0x320] ;  /* 0x0000c80031007a20 */ /* 0x010fe20000410000 */
[----:B------:R-:W1:Y:S06]  /*4650*/  LDSM.16.M88.4 R60, [R135+0x7800] ;  /* 0x00780000873c783b */ /* 0x000e6c0000000200 */
[----:B------:R-:W-:Y:S01]  /*4660*/  HMMA.16816.F32.BF16 R64, R16, R72, R88 ;  /* 0x000000481040723c */ /* 0x000fe20000041858 */
[----:B------:R4:W1:Y:S07]  /*4670*/  MUFU.TANH R72, R0 ;  /* 0x0000000000487308 */ /* 0x00086e0000002400 */
[----:B---3--:R-:W-:Y:S08]  /*4680*/  HMMA.16816.F32.BF16 R36, R4, R52, R36 ;  /* 0x000000340424723c */ /* 0x008ff00000041824 */
[----:B------:R-:W-:Y:S01]  /*4690*/  HMMA.16816.F32.BF16 R40, R12, R70, R44 ;  /* 0x000000460c28723c */ /* 0x000fe2000004182c */
[----:B----4-:R-:W-:Y:S01]  /*46a0*/  FMUL.FTZ R0, R50, c[0x0][0x320] ;  /* 0x0000c80032007a20 */ /* 0x010fe20000410000 */
[----:B------:R-:W3:Y:S03]  /*46b0*/  LDSM.16.M88.4 R44, [R202+0x7800] ;  /* 0x00780000ca2c783b */ /* 0x000ee60000000200 */
[----:B------:R4:W1:Y:S03]  /*46c0*/  MUFU.TANH R77, R0 ;  /* 0x00000000004d7308 */ /* 0x0008660000002400 */
[----:B--2---:R-:W-:Y:S08]  /*46d0*/  HMMA.16816.F32.BF16 R32, R8, R56, R24 ;  /* 0x000000380820723c */ /* 0x004ff00000041818 */
[----:B------:R-:W-:Y:S01]  /*46e0*/  HMMA.16816.F32.BF16 R24, R4, R54, R20 ;  /* 0x000000360418723c */ /* 0x000fe20000041814 */
[----:B----4-:R-:W-:-:S02]  /*46f0*/  FMUL.FTZ R0, R51, c[0x0][0x320] ;  /* 0x0000c80033007a20 */ /* 0x010fc40000410000 */
[----:B------:R-:W2:Y:S05]  /*4700*/  LDSM.16.M88.4 R48, [R201+0x1000] ;  /* 0x00100000c930783b */ /* 0x000eaa0000000200 */
[----:B------:R-:W-:Y:S01]  /*4710*/  HMMA.16816.F32.BF16 R16, R16, R74, R84 ;  /* 0x0000004a1010723c */ /* 0x000fe20000041854 */
[----:B------:R4:W2:Y:S07]  /*4720*/  MUFU.TANH R73, R0 ;  /* 0x0000000000497308 */ /* 0x0008ae0000002400 */
[----:B-1----:R-:W-:Y:S01]  /*4730*/  HMMA.16816.F32.BF16 R20, R12, R60, R64 ;  /* 0x0000003c0c14723c */ /* 0x002fe20000041840 */
[----:B----4-:R-:W-:-:S04]  /*4740*/  FMUL.FTZ R0, R28, c[0x0][0x320] ;  /* 0x0000c8001c007a20 */ /* 0x010fc80000410000 */
[----:B------:R1:W4:Y:S11]  /*4750*/  MUFU.TANH R69, R0 ;  /* 0x0000000000457308 */ /* 0x0003360000002400 */
[----:B------:R-:W-:Y:S08]  /*4760*/  HMMA.16816.F32.BF16 R12, R12, R62, R16 ;  /* 0x0000003e0c0c723c */ /* 0x000ff00000041810 */
[----:B---3--:R-:W-:Y:S01]  /*4770*/  HMMA.16816.F32.BF16 R16, R8, R44, R20 ;  /* 0x0000002c0810723c */ /* 0x008fe20000041814 */
[----:B-1----:R-:W-:-:S07]  /*4780*/  FMUL.FTZ R0, R29, c[0x0][0x320] ;  /* 0x0000c8001d007a20 */ /* 0x002fce0000410000 */
[----:B--2---:R-:W-:Y:S01]  /*4790*/  HMMA.16816.F32.BF16 R32, R4, R48, R32 ;  /* 0x000000300420723c */ /* 0x004fe20000041820 */
        /* <DEDUP_REMOVED lines=63> */
[----:B------:R-:W-:-:S04]  /*4b90*/  MOV R214, RZ ;  /* 0x000000ff00d67202 */ /* 0x000fc80000000f00 */
        /* <DEDUP_REMOVED lines=14> */
[----:B------:R-:W-:-:S05]  /*4c80*/  IMAD R0, R218, c[0x0][0x1e4], R0 ;  /* 0x00007900da007a24 */ /* 0x000fca00078e0200 */
[----:B------:R-:W-:Y:S02]  /*4c90*/  IADD3 R3, R3, R0, RZ ;  /* 0x0000000003037210 */ /* 0x000fe40007ffe0ff */
        /* <DEDUP_REMOVED lines=10> */
.L_x_2888:
[----:B------:R-:W-:Y:S05]  /*4d40*/  BRA.DIV ~URZ, `(.L_x_2792) ;  /* 0x000102b27f007947 */ /* 0x000fea000b800000 */
[----:B------:R-:W3:Y:S01]  /*4d50*/  SHFL.IDX PT, R0, R15, RZ, 0x181f ;  /* 0x00181fff0f007589 */ /* 0x000ee200000e0000 */
[----:B------:R-:W-:Y:S02]  /*4d60*/  ISETP.GE.AND P6, PT, R217, c[0x0][0x1d4], PT ;  /* 0x00007500d9007a0c */ /* 0x000fe40003fc6270 */
[C---:B---3--:R-:W-:Y:S02]  /*4d70*/  IADD3 R6, P0, R0.reuse, R107, RZ ;  /* 0x0000006b00067210 */ /* 0x048fe40007f1e0ff */
[C---:B------:R-:W-:Y:S02]  /*4d80*/  IADD3 R8, P5, R0.reuse, R106, RZ ;  /* 0x0000006a00087210 */ /* 0x040fe40007fbe0ff */
[----:B------:R-:W-:Y:S01]  /*4d90*/  IADD3 R2, P2, R0, R108, RZ ;  /* 0x0000006c00027210 */ /* 0x000fe20007f5e0ff */
[----:B--2---:R-:W-:Y:S01]  /*4da0*/  IMAD.X R7, R4, 0x1, R102, P0 ;  /* 0x0000000104077824 */ /* 0x004fe200000e0666 */
[----:B------:R-:W-:Y:S01]  /*4db0*/  IADD3 R10, P0, R0, R109, RZ ;  /* 0x0000006d000a7210 */ /* 0x000fe20007f1e0ff */
[C---:B------:R-:W-:Y:S01]  /*4dc0*/  IMAD.X R9, R4.reuse, 0x1, R101, P5 ;  /* 0x0000000104097824 */ /* 0x040fe200028e0665 */
[----:B------:R-:W-:Y:S01]  /*4dd0*/  ISETP.GE.AND P5, PT, R223, c[0x0][0x1d4], PT ;  /* 0x00007500df007a0c */ /* 0x000fe20003fa6270 */
[----:B------:R-:W-:Y:S01]  /*4de0*/  IMAD.X R3, R4, 0x1, R103, P2 ;  /* 0x0000000104037824 */ /* 0x000fe200010e0667 */
[----:B------:R-:W-:Y:S01]  /*4df0*/  ISETP.GE.AND P2, PT, R224, c[0x0][0x1d4], PT ;  /* 0x00007500e0007a0c */ /* 0x000fe20003f46270 */
[----:B------:R-:W-:Y:S01]  /*4e00*/  IMAD.X R11, R4, 0x1, R104, P0 ;  /* 0x00000001040b7824 */ /* 0x000fe200000e0668 */
[----:B------:R-:W-:Y:S01]  /*4e10*/  ISETP.GE.AND P0, PT, R225, c[0x0][0x1d4], PT ;  /* 0x00007500e1007a0c */ /* 0x000fe20003f06270 */
[----:B------:R-:W-:Y:S01]  /*4e20*/  @!PT LDS RZ, [RZ] ;  /* 0x00000000fffff984 */ /* 0x000fe20000000800 */
[----:B------:R-:W-:Y:S01]  /*4e30*/  @!PT LDS RZ, [RZ] ;  /* 0x00000000fffff984 */ /* 0x000fe20000000800 */
[----:B------:R2:W-:Y:S01]  /*4e40*/  LDGSTS.E.BYPASS.LTC128B.128 [R215+0x8100], [R8.64], !P6 ;  /* 0x0810000008d77fae */ /* 0x0005e2000f101d46 */
[----:B------:R-:W-:-:S02]  /*4e50*/  SEL R14, RZ, 0x10, P5 ;  /* 0x00000010ff0e7807 */ /* 0x000fc40002800000 */
[----:B------:R-:W-:Y:S01]  /*4e60*/  SEL R13, RZ, 0x10, P2 ;  /* 0x00000010ff0d7807 */ /* 0x000fe20001000000 */
[----:B------:R-:W3:Y:S01]  /*4e70*/  SHFL.IDX PT, R0, R15, 0x1, 0x181f ;  /* 0x00381f000f007f89 */ /* 0x000ee200000e0000 */
[----:B------:R-:W-:-:S03]  /*4e80*/  SEL R12, RZ, 0x10, P0 ;  /* 0x00000010ff0c7807 */ /* 0x000fc60000000000 */
[----:B------:R2:W-:Y:S04]  /*4e90*/  LDGSTS.E.BYPASS.LTC128B.128 [R215+0xa100], [R6.64], !P5 ;  /* 0x0a10000006d77fae */ /* 0x0005e8000e901d46 */
[----:B------:R2:W-:Y:S04]  /*4ea0*/  LDGSTS.E.BYPASS.LTC128B.128 [R215+0xc100], [R2.64], !P2 ;  /* 0x0c10000002d77fae */ /* 0x0005e8000d101d46 */
[----:B------:R2:W-:Y:S04]  /*4eb0*/  LDGSTS.E.BYPASS.LTC128B.128 [R215+0xe100], [R10.64], !P0 ;  /* 0x0e1000000ad77fae */ /* 0x0005e8000c101d46 */
[----:B------:R4:W1:Y:S02]  /*4ec0*/  SHFL.IDX PT, R4, R5, 0x1, 0x181f ;  /* 0x00381f0005047f89 */ /* 0x00086400000e0000 */
[----:B-1--4-:R-:W-:-:S04]  /*4ed0*/  SEL R5, RZ, 0x10, P6 ;  /* 0x00000010ff057807 */ /* 0x012fc80003000000 */
.L_x_2889:
[----:B--23--:R-:W-:Y:S02]  /*4ee0*/  IADD3 R2, -R5, 0x10, RZ ;  /* 0x0000001005027810 */ /* 0x00cfe40007ffe1ff */
[----:B------:R-:W-:-:S02]  /*4ef0*/  IADD3 R6, -R13, 0x10, RZ ;  /* 0x000000100d067810 */ /* 0x000fc40007ffe1ff */
[----:B------:R-:W-:Y:S02]  /*4f00*/  LOP3.LUT R2, R2, 0xf, RZ, 0xc0, !PT ;  /* 0x0000000f02027812 */ /* 0x000fe400078ec0ff */
[----:B------:R-:W-:Y:S02]  /*4f10*/  IADD3 R3, -R14, 0x10, RZ ;  /* 0x000000100e037810 */ /* 0x000fe40007ffe1ff */
[----:B------:R-:W-:Y:S02]  /*4f20*/  IADD3 R10, P2, P0, R2, R0, R106 ;  /* 0x00000000020a7210 */ /* 0x000fe4000785e06a */
[----:B------:R-:W-:Y:S02]  /*4f30*/  LOP3.LUT R2, R6, 0xf, RZ, 0xc0, !PT ;  /* 0x0000000f06027812 */ /* 0x000fe400078ec0ff */
[----:B------:R-:W-:Y:S02]  /*4f40*/  IADD3 R7, -R12, 0x10, RZ ;  /* 0x000000100c077810 */ /* 0x000fe40007ffe1ff */
[----:B------:R-:W-:-:S02]  /*4f50*/  LOP3.LUT R3, R3, 0xf, RZ, 0xc0, !PT ;  /* 0x0000000f03037812 */ /* 0x000fc400078ec0ff */
[----:B------:R-:W-:Y:S02]  /*4f60*/  IADD3.X R11, RZ, R4, R101, P2, P0 ;  /* 0x00000004ff0b7210 */ /* 0x000fe400017e0465 */
[-C--:B------:R-:W-:Y:S02]  /*4f70*/  IADD3 R6, P2, P0, R2, R0.reuse, R108 ;  /* 0x0000000002067210 */ /* 0x080fe4000785e06c */
[----:B------:R-:W-:Y:S02]  /*4f80*/  LOP3.LUT R2, R7, 0xf, RZ, 0xc0, !PT ;  /* 0x0000000f07027812 */ /* 0x000fe400078ec0ff */
[----:B------:R-:W-:Y:S02]  /*4f90*/  IADD3 R8, P6, P5, R3, R0, R107 ;  /* 0x0000000003087210 */ /* 0x000fe40007dde06b */
[----:B------:R-:W-:Y:S02]  /*4fa0*/  IADD3.X R7, RZ, R4, R103, P2, P0 ;  /* 0x00000004ff077210 */ /* 0x000fe400017e0467 */
[----:B------:R-:W-:-:S02]  /*4fb0*/  IADD3 R2, P2, P0, R2, R0, R109 ;  /* 0x0000000002027210 */ /* 0x000fc4000785e06d */
[-C--:B------:R-:W-:Y:S02]  /*4fc0*/  IADD3.X R9, RZ, R4.reuse, R102, P6, P5 ;  /* 0x00000004ff097210 */ /* 0x080fe400037ea466 */
[----:B------:R-:W-:Y:S02]  /*4fd0*/  ISETP.NE.U32.AND P5, PT, R5, RZ, PT ;  /* 0x000000ff0500720c */ /* 0x000fe40003fa5070 */
[----:B------:R-:W-:Y:S02]  /*4fe0*/  ISETP.NE.U32.AND P6, PT, R14, RZ, PT ;  /* 0x000000ff0e00720c */ /* 0x000fe40003fc5070 */
[----:B------:R-:W-:Y:S02]  /*4ff0*/  IADD3.X R3, RZ, R4, R104, P2, P0 ;  /* 0x00000004ff037210 */ /* 0x000fe400017e0468 */
[----:B------:R-:W-:Y:S02]  /*5000*/  ISETP.NE.U32.AND P2, PT, R13, RZ, PT ;  /* 0x000000ff0d00720c */ /* 0x000fe40003f45070 */
[----:B------:R-:W-:-:S05]  /*5010*/  ISETP.NE.U32.AND P0, PT, R12, RZ, PT ;  /* 0x000000ff0c00720c */ /* 0x000fca0003f05070 */
[----:B------:R-:W-:Y:S01]  /*5020*/  @!PT LDS RZ, [RZ] ;  /* 0x00000000fffff984 */ /* 0x000fe20000000800 */
[----:B------:R-:W-:Y:S01]  /*5030*/  @!PT LDS RZ, [RZ] ;  /* 0x00000000fffff984 */ /* 0x000fe20000000800 */
[----:B------:R-:W-:Y:S01]  /*5040*/  @!PT LDS RZ, [RZ] ;  /* 0x00000000fffff984 */ /* 0x000fe20000000800 */
[----:B------:R1:W-:Y:S04]  /*5050*/  LDGSTS.E.BYPASS.LTC128B.128.ZFILL [R215+0x9100], [R10.64], P5 ;  /* 0x091000000ad77fae */ /* 0x0003e8000a941d46 */
[----:B------:R1:W-:Y:S04]  /*5060*/  LDGSTS.E.BYPASS.LTC128B.128.ZFILL [R215+0xb100], [R8.64], P6 ;  /* 0x0b10000008d77fae */ /* 0x0003e8000b141d46 */
[----:B------:R1:W-:Y:S04]  /*5070*/  LDGSTS.E.BYPASS.LTC128B.128.ZFILL [R215+0xd100], [R6.64], P2 ;  /* 0x0d10000006d77fae */ /* 0x0003e80009141d46 */
[----:B------:R1:W-:Y:S02]  /*5080*/  LDGSTS.E.BYPASS.LTC128B.128.ZFILL [R215+0xf100], [R2.64], P0 ;  /* 0x0f10000002d77fae */ /* 0x0003e40008141d46 */
.L_x_2790:
[----:B--234-:R-:W-:Y:S05]  /*5090*/  BSYNC B0 ;  /* 0x0000000000007941 */ /* 0x01cfea0003800000 */
.L_x_2789:
[----:B-1----:R-:W-:Y:S01]  /*50a0*/  MOV R2, 0x1 ;  /* 0x0000000100027802 */ /* 0x002fe20000000f00 */
[----:B------:R-:W0:Y:S01]  /*50b0*/  LDGDEPBAR ;  /* 0x00000000000079af */ /* 0x000e220000000000 */
[----:B------:R-:W-:-:S02]  /*50c0*/  IADD3 R0, R250, R239, RZ ;  /* 0x000000effa007210 */ /* 0x000fc40007ffe0ff */
[----:B------:R-:W-:Y:S01]  /*50d0*/  IADD3 R6, -R248, R105, RZ ;  /* 0x00000069f8067210 */ /* 0x000fe20007ffe1ff */
[----:B------:R-:W-:Y:S02]  /*50e0*/  IMAD R2, R100, -0x40, R2 ;  /* 0xffffffc064027824 */ /* 0x000fe400078e0202 */
[----:B------:R-:W-:-:S04]  /*50f0*/  @P4 IMAD.HI.U32 R3, R0, c[0x0][0x2c8], RZ ;  /* 0x0000b20000034a27 */ /* 0x000fc800078e00ff */
[----:B------:R-:W-:Y:S01]  /*5100*/  IMAD.MOV.U32 R4, RZ, RZ, R0 ;  /* 0x000000ffff047224 */ /* 0x000fe200078e0000 */
[----:B------:R-:W-:Y:S02]  /*5110*/  IADD3 R0, -R248, R2, R212 ;  /* 0x00000002f8007210 */ /* 0x000fe40007ffe1d4 */
[----:B------:R-:W-:-:S03]  /*5120*/  @P4 SHF.R.U32.HI R4, RZ, c[0x0][0x2cc], R3 ;  /* 0x0000b300ff044a19 */ /* 0x000fc60000011603 */
[----:B------:R-:W-:Y:S01]  /*5130*/  IMAD.IADD R5, R0, 0x1, -R213 ;  /* 0x0000000100057824 */ /* 0x000fe200078e0ad5 */
[----:B------:R-:W-:Y:S05]  /*5140*/  BRA.DIV ~URZ, `(.L_x_2793) ;  /* 0x000101427f007947 */ /* 0x000fea000b800000 */
[----:B------:R1:W2:Y:S02]  /*5150*/  SHFL.IDX PT, R0, R4, RZ, 0x1c1f ;  /* 0x001c1fff04007589 */ /* 0x0002a400000e0000 */
.L_x_2890:
        /* <DEDUP_REMOVED lines=14> */
[----:B------:R-:W-:Y:S02]  /*5240*/  FSEL R16, R55, -INF , P6 ;  /* 0xff80000037107808 */ /* 0x000fe40003000000 */
[----:B------:R-:W-:Y:S02]  /*5250*/  FSEL R17, R52, -INF , P5 ;  /* 0xff80000034117808 */ /* 0x000fe40002800000 */
[----:B------:R-:W-:Y:S02]  /*5260*/  FSEL R19, R42, -INF , P2 ;  /* 0xff8000002a137808 */ /* 0x000fe40001000000 */
[----:B------:R-:W-:Y:S02]  /*5270*/  FSEL R20, R41, -INF , P0 ;  /* 0xff80000029147808 */ /* 0x000fe40000000000 */
[C---:B------:R-:W-:Y:S02]  /*5280*/  ISETP.GT.AND P6, PT, R0.reuse, 0x20, PT ;  /* 0x000000200000780c */ /* 0x040fe40003fc4270 */
[----:B------:R-:W-:-:S02]  /*5290*/  ISETP.GT.AND P5, PT, R0, 0x21, PT ;  /* 0x000000210000780c */ /* 0x000fc40003fa4270 */
        /* <DEDUP_REMOVED lines=13> */
[----:B------:R-:W-:Y:S01]  /*5370*/  FSEL R92, R18, -INF , P0 ;  /* 0xff800000125c7808 */ /* 0x000fe20000000000 */
[----:B------:R-:W-:Y:S05]  /*5380*/  BRA.DIV ~URZ, `(.L_x_2794) ;  /* 0x0000ff727f007947 */ /* 0x000fea000b800000 */
[----:B------:R-:W2:Y:S02]  /*5390*/  SHFL.IDX PT, R0, R4, 0x1, 0x1c1f ;  /* 0x003c1f0004007f89 */ /* 0x000ea400000e0000 */
[----:B--2---:R-:W-:-:S05]  /*53a0*/  IMAD.IADD R0, R5, 0x1, R0 ;  /* 0x0000000105007824 */ /* 0x004fca00078e0200 */
[----:B------:R-:W-:Y:S02]  /*53b0*/  IMNMX R3, R6, R0, PT ;  /* 0x0000000006037217 */ /* 0x000fe40003800200 */
[----:B------:R-:W-:Y:S02]  /*53c0*/  FMNMX.FTZ R0, R7, R8, !PT ;  /* 0x0000000807007209 */ /* 0x000fe40007810000 */
[C---:B------:R-:W-:Y:S02]  /*53d0*/  ISETP.GT.AND P5, PT, R3.reuse, RZ, PT ;  /* 0x000000ff0300720c */ /* 0x040fe40003fa4270 */
[C---:B------:R-:W-:Y:S02]  /*53e0*/  ISETP.GT.AND P2, PT, R3.reuse, 0x1, PT ;  /* 0x000000010300780c */ /* 0x040fe40003f44270 */
[----:B------:R-:W-:Y:S02]  /*53f0*/  ISETP.GT.AND P0, PT, R3, 0x8, PT ;  /* 0x000000080300780c */ /* 0x000fe40003f04270 */
[----:B------:R-:W-:-:S02]  /*5400*/  FSEL R6, R77, -INF , P5 ;  /* 0xff8000004d067808 */ /* 0x000fc40002800000 */
[----:B------:R-:W-:Y:S02]  /*5410*/  FSEL R9, R73, -INF , P2 ;  /* 0xff80000049097808 */ /* 0x000fe40001000000 */
        /* <DEDUP_REMOVED lines=54> */
[----:B------:R-:W-:Y:S01]  /*5780*/  FMNMX.FTZ R2, R85, R2, !PT ;  /* 0x0000000255027209 */ /* 0x000fe20007810000 */
[----:B------:R-:W2:Y:S03]  /*5790*/  SHFL.BFLY PT, R3, R0, 0x2, 0x1f ;  /* 0x0c401f0000037f89 */ /* 0x000ea600000e0000 */
[----:B------:R-:W-:-:S05]  /*57a0*/  FMNMX.FTZ R2, R84, R2, !PT ;  /* 0x0000000254027209 */ /* 0x000fca0007810000 */
[----:B-1----:R-:W1:Y:S01]  /*57b0*/  SHFL.BFLY PT, R4, R2, 0x2, 0x1f ;  /* 0x0c401f0002047f89 */ /* 0x002e6200000e0000 */
[----:B--2---:R-:W-:-:S05]  /*57c0*/  FMNMX.FTZ R0, R3, R0, !PT ;  /* 0x0000000003007209 */ /* 0x004fca0007810000 */
[----:B------:R-:W2:Y:S01]  /*57d0*/  SHFL.BFLY PT, R3, R0, 0x1, 0x1f ;  /* 0x0c201f0000037f89 */ /* 0x000ea200000e0000 */
[----:B-1----:R-:W-:-:S05]  /*57e0*/  FMNMX.FTZ R4, R2, R4, !PT ;  /* 0x0000000402047209 */ /* 0x002fca0007810000 */
[----:B------:R1:W3:Y:S01]  /*57f0*/  SHFL.BFLY PT, R5, R4, 0x1, 0x1f ;  /* 0x0c201f0004057f89 */ /* 0x0002e200000e0000 */
[----:B--2---:R-:W-:-:S05]  /*5800*/  FMNMX.FTZ R132, R0, R3, !PT ;  /* 0x0000000300847209 */ /* 0x004fca0007810000 */
.L_x_2891:
[C---:B------:R-:W-:Y:S01]  /*5810*/  FMUL.FTZ R2, R132.reuse, c[0x0][0x2d0] ;  /* 0x0000b40084027a20 */ /* 0x040fe20000410000 */
[----:B------:R-:W-:Y:S01]  /*5820*/  FSETP.NEU.FTZ.AND P0, PT, R132, -INF , PT ;  /* 0xff8000008400780b */ /* 0x000fe20003f1d000 */
[----:B------:R-:W-:Y:S01]  /*5830*/  WARPSYNC 0xffffffff ;  /* 0xffffffff00007948 */ /* 0x000fe20003800000 */
[----:B------:R-:W-:Y:S02]  /*5840*/  LDSM.16.MT88.4 R36, [R203+0x800] ;  /* 0x00080000cb24783b */ /* 0x000fe40000004200 */
[----:B------:R-:W-:Y:S02]  /*5850*/  FSEL R2, R2, RZ, P0 ;  /* 0x000000ff02027208 */ /* 0x000fe40000000000 */
[----:B------:R-:W-:Y:S03]  /*5860*/  LDSM.16.MT88.4 R44, [R206] ;  /* 0x00000000ce2c783b */ /* 0x000fe60000004200 */
[--C-:B------:R-:W-:Y:S01]  /*5870*/  FFMA.FTZ R0, R7, c[0x0][0x2d0], -R2.reuse ;  /* 0x0000b40007007a23 */ /* 0x100fe20000010802 */
[----:B------:R-:W-:Y:S01]  /*5880*/  LDSM.16.MT88.4 R40, [R204+0x800] ;  /* 0x00080000cc28783b */ /* 0x000fe20000004200 */
[----:B------:R-:W-:-:S02]  /*5890*/  FFMA.FTZ R3, R19, c[0x0][0x2d0], -R2 ;  /* 0x0000b40013037a23 */ /* 0x000fc40000010802 */
[----:B------:R2:W-:Y:S01]  /*58a0*/  MUFU.EX2 R113, R0 ;  /* 0x0000000000717308 */ /* 0x0005e20000000800 */
[----:B------:R-:W-:Y:S04]  /*58b0*/  LDSM.16.MT88.4 R28, [R205] ;  /* 0x00000000cd1c783b */ /* 0x000fe80000004200 */
[----:B------:R-:W-:Y:S03]  /*58c0*/  LDSM.16.MT88.4 R68, [R204+0x2000] ;  /* 0x00200000cc44783b */ /* 0x000fe60000004200 */
[----:B------:R4:W-:Y:S01]  /*58d0*/  MUFU.EX2 R131, R3 ;  /* 0x0000000300837308 */ /* 0x0009e20000000800 */
[----:B------:R-:W-:Y:S04]  /*58e0*/  LDSM.16.MT88.4 R60, [R206+0x800] ;  /* 0x00080000ce3c783b */ /* 0x000fe80000004200 */
[----:B------:R-:W-:Y:S01]  /*58f0*/  LDSM.16.MT88.4 R64, [R205+0x800] ;  /* 0x00080000cd40783b */ /* 0x000fe20000004200 */
[----:B--2---:R-:W-:-:S03]  /*5900*/  FFMA.FTZ R0, R8, c[0x0][0x2d0], -R2 ;  /* 0x0000b40008007a23 */ /* 0x004fc60000010802 */
[----:B------:R-:W-:Y:S01]  /*5910*/  LDSM.16.MT88.4 R72, [R206+0x2000] ;  /* 0x00200000ce48783b */ /* 0x000fe20000004200 */
[----:B------:R2:W-:Y:S03]  /*5920*/  MUFU.EX2 R112, R0 ;  /* 0x0000000000707308 */ /* 0x0005e60000000800 */
[----:B------:R-:W-:Y:S01]  /*5930*/  LDSM.16.MT88.4 R48, [R203+0x2800] ;  /* 0x00280000cb30783b */ /* 0x000fe20000004200 */
[----:B----4-:R-:W-:-:S03]  /*5940*/  FFMA.FTZ R3, R20, c[0x0][0x2d0], -R2 ;  /* 0x0000b40014037a23 */ /* 0x010fc60000010802 */
[----:B------:R-:W-:Y:S01]  /*5950*/  LDSM.16.MT88.4 R56, [R205+0x2000] ;  /* 0x00200000cd38783b */ /* 0x000fe20000004200 */
[----:B------:R-:W-:Y:S03]  /*5960*/  MUFU.EX2 R207, R3 ;  /* 0x0000000300cf7308 */ /* 0x000fe60000000800 */
[----:B------:R-:W-:Y:S04]  /*5970*/  LDSM.16.MT88.4 R20, [R204] ;  /* 0x00000000cc14783b */ /* 0x000fe80000004200 */
[----:B------:R-:W-:Y:S01]  /*5980*/  LDSM.16.MT88.4 R76, [R206+0x2800] ;  /* 0x00280000ce4c783b */ /* 0x000fe20000004200 */
[----:B--2---:R-:W-:-:S03]  /*5990*/  FFMA.FTZ R0, R10, c[0x0][0x2d0], -R2 ;  /* 0x0000b4000a007a23 */ /* 0x004fc60000010802 */
[----:B------:R-:W-:Y:S01]  /*59a0*/  LDSM.16.MT88.4 R80, [R203+0x4000] ;  /* 0x00400000cb50783b */ /* 0x000fe20000004200 */
[----:B------:R2:W-:Y:S02]  /*59b0*/  MUFU.EX2 R117, R0 ;  /* 0x0000000000757308 */ /* 0x0005e40000000800 */
[----:B--2---:R-:W-:-:S06]  /*59c0*/  FFMA.FTZ R0, R11, c[0x0][0x2d0], -R2 ;  /* 0x0000b4000b007a23 */ /* 0x004fcc0000010802 */
[----:B------:R2:W4:Y:S02]  /*59d0*/  MUFU.EX2 R119, R0 ;  /* 0x0000000000777308 */ /* 0x0005240000000800 */
[----:B--2---:R-:W-:Y:S01]  /*59e0*/  FFMA.FTZ R0, R16, c[0x0][0x2d0], -R2 ;  /* 0x0000b40010007a23 */ /* 0x004fe20000010802 */
[----:B---3--:R-:W-:-:S05]  /*59f0*/  FMNMX.FTZ R16, R5, R4, !PT ;  /* 0x0000000405107209 */ /* 0x008fca0007810000 */
[----:B------:R2:W-:Y:S01]  /*5a00*/  MUFU.EX2 R129, R0 ;  /* 0x0000000000817308 */ /* 0x0005e20000000800 */
[----:B------:R-:W-:Y:S01]  /*5a10*/  FSETP.NEU.FTZ.AND P0, PT, R16, -INF , PT ;  /* 0xff8000001000780b */ /* 0x000fe20003f1d000 */
[----:B--2---:R-:W-:-:S06]  /*5a20*/  FFMA.FTZ R0, R17, c[0x0][0x2d0], -R2 ;  /* 0x0000b40011007a23 */ /* 0x004fcc0000010802 */
[----:B------:R2:W-:Y:S02]  /*5a30*/  MUFU.EX2 R130, R0 ;  /* 0x0000000000827308 */ /* 0x0005e40000000800 */
[----:B--2---:R-:W-:-:S05]  /*5a40*/  FMUL.FTZ R0, R16, c[0x0][0x2d0] ;  /* 0x0000b40010007a20 */ /* 0x004fca0000410000 */
[----:B------:R-:W-:-:S05]  /*5a50*/  FSEL R0, R0, RZ, P0 ;  /* 0x000000ff00007208 */ /* 0x000fca0000000000 */
[----:B------:R-:W-:-:S04]  /*5a60*/  FFMA.FTZ R3, R6, c[0x0][0x2d0], -R0 ;  /* 0x0000b40006037a23 */ /* 0x000fc80000010800 */
[----:B------:R2:W-:Y:S02]  /*5a70*/  MUFU.EX2 R19, R3 ;  /* 0x0000000300137308 */ /* 0x0005e40000000800 */
[--C-:B--2---:R-:W-:Y:S02]  /*5a80*/  FFMA.FTZ R3, R9, c[0x0][0x2d0], -R0.reuse ;  /* 0x0000b40009037a23 */ /* 0x104fe40000010800 */
[----:B------:R-:W2:Y:S04]  /*5a90*/  LDSM.16.MT88.4 R8, [R203] ;  /* 0x00000000cb08783b */ /* 0x000ea80000004200 */
[----:B------:R3:W5:Y:S02]  /*5aa0*/  MUFU.EX2 R17, R3 ;  /* 0x0000000300117308 */ /* 0x0007640000000800 */
[----:B---3--:R-:W-:Y:S01]  /*5ab0*/  FFMA.FTZ R3, R14, c[0x0][0x2d0], -R0 ;  /* 0x0000b4000e037a23 */ /* 0x008fe20000010800 */
[----:B----4-:R-:W-:-:S05]  /*5ac0*/  F2FP.BF16.PACK_AB R14, R119, R117 ;  /* 0x00000075770e723e */ /* 0x010fca00000010ff */
[----:B------:R3:W4:Y:S02]  /*5ad0*/  MUFU.EX2 R116, R3 ;  /* 0x0000000300747308 */ /* 0x0007240000000800 */
[----:B---3--:R-:W-:Y:S01]  /*5ae0*/  FFMA.FTZ R3, R13, c[0x0][0x2d0], -R0 ;  /* 0x0000b4000d037a23 */ /* 0x008fe20000010800 */
[----:B-----5:R-:W-:Y:S01]  /*5af0*/  F2FP.BF16.PACK_AB R13, R17, R19 ;  /* 0x00000013110d723e */ /* 0x020fe200000010ff */
[----:B------:R-:W-:-:S04]  /*5b00*/  FADD.FTZ R17, R19, R17 ;  /* 0x0000001113117221 */ /* 0x000fc80000010000 */
[----:B------:R3:W5:Y:S01]  /*5b10*/  MUFU.EX2 R118, R3 ;  /* 0x0000000300767308 */ /* 0x0007620000000800 */
[----:B------:R-:W-:Y:S02]  /*5b20*/  FFMA.FTZ R19, R97, c[0x0][0x2d0], -R2 ;  /* 0x0000b40061137a23 */ /* 0x000fe40000010802 */
[----:B----4-:R-:W-:Y:S02]  /*5b30*/  FADD.FTZ R17, R116, R17 ;  /* 0x0000001174117221 */ /* 0x010fe40000010000 */
[----:B---3--:R-:W-:Y:S01]  /*5b40*/  FFMA.FTZ R3, R12, c[0x0][0x2d0], -R0 ;  /* 0x0000b4000c037a23 */ /* 0x008fe20000010800 */
[----:B------:R-:W-:-:S03]  /*5b50*/  F2FP.BF16.PACK_AB R12, R112, R113 ;  /* 0x00000071700c723e */ /* 0x000fc600000010ff */
[----:B------:R3:W-:Y:S02]  /*5b60*/  MUFU.EX2 R128, R3 ;  /* 0x0000000300807308 */ /* 0x0007e40000000800 */
[----:B---3--:R-:W-:Y:S01]  /*5b70*/  FFMA.FTZ R3, R15, c[0x0][0x2d0], -R0 ;  /* 0x0000b4000f037a23 */ /* 0x008fe20000010800 */
[----:B-----5:R-:W-:-:S05]  /*5b80*/  F2FP.BF16.PACK_AB R15, R118, R116 ;  /* 0x00000074760f723e */ /* 0x020fca00000010ff */
[----:B------:R3:W4:Y:S02]  /*5b90*/  MUFU.EX2 R133, R3 ;  /* 0x0000000300857308 */ /* 0x0007240000000800 */
[C---:B-12---:R-:W-:Y:S07]  /*5ba0*/  HMMA.16816.F32.BF16 R4, R12.reuse, R8, RZ ;  /* 0x000000080c04723c */ /* 0x046fee00000418ff */
[----:B------:R-:W-:Y:S01]  /*5bb0*/  F2FP.BF16.PACK_AB R8, R130, R129 ;  /* 0x000000818208723e */ /* 0x000fe200000010ff */
[----:B------:R-:W-:Y:S01]  /*5bc0*/  HMMA.16816.F32.BF16 R32, R12, R20, RZ ;  /* 0x000000140c20723c */ /* 0x000fe200000418ff */
[----:B---3--:R-:W-:Y:S01]  /*5bd0*/  FFMA.FTZ R3, R18, c[0x0][0x2d0], -R0 ;  /* 0x0000b40012037a23 */ /* 0x008fe20000010800 */
[----:B----4-:R-:W-:Y:S01]  /*5be0*/  F2FP.BF16.PACK_AB R9, R133, R128 ;  /* 0x000000808509723e */ /* 0x010fe200000010ff */
[----:B------:R-:W-:-:S02]  /*5bf0*/  FFMA.FTZ R18, R96, c[0x0][0x2d0], -R2 ;  /* 0x0000b40060127a23 */ /* 0x000fc40000010802 */
[----:B------:R1:W-:Y:S03]  /*5c00*/  MUFU.EX2 R134, R3 ;  /* 0x0000000300867308 */ /* 0x0003e60000000800 */
[C---:B------:R-:W-:Y:S08]  /*5c10*/  HMMA.16816.F32.BF16 R20, R12.reuse, R22, RZ ;  /* 0x000000160c14723c */ /* 0x040ff000000418ff */
        /* <DEDUP_REMOVED lines=112> */
[----:B------:R-:W-:Y:S01]  /*6320*/  FADD.FTZ R2, R216, R3 ;  /* 0x00000003d8027221 */ /* 0x000fe20000010000 */
[----:B------:R-:W-:Y:S01]  /*6330*/  IADD3 R216, R241, -0x2, RZ ;  /* 0xfffffffef1d87810 */ /* 0x000fe20007ffe0ff */
        /* <DEDUP_REMOVED lines=37> */
[----:B------:R-:W-:-:S04]  /*6590*/  @P4 SHF.R.U32.HI R0, RZ, c[0x0][0x2cc], R2 ;  /* 0x0000b300ff004a19 */ /* 0x000fc80000011602 */
[----:B------:R-:W-:Y:S01]  /*65a0*/  IADD3 R0, R0, R212, -R213 ;  /* 0x000000d400007210 */ /* 0x000fe20007ffe8d5 */
[----:B----4-:R-:W-:Y:S03]  /*65b0*/  HMMA.16816.F32.BF16 R24, R12, R20, RZ ;  /* 0x000000140c18723c */ /* 0x010fe600000418ff */
[----:B------:R-:W-:-:S04]  /*65c0*/  SHF.R.S32.HI R2, RZ, 0x1f, R0 ;  /* 0x0000001fff027819 */ /* 0x000fc80000011400 */
[----:B------:R-:W-:Y:S01]  /*65d0*/  LEA.HI R0, R2, R0, RZ, 0x6 ;  /* 0x0000000002007211 */ /* 0x000fe200078f30ff */
[----:B------:R-:W-:Y:S01]  /*65e0*/  HMMA.16816.F32.BF16 R12, R12, R22, RZ ;  /* 0x000000160c0c723c */ /* 0x000fe200000418ff */
[----:B------:R-:W1:Y:S02]  /*65f0*/  LDSM.16.MT88.4 R20, [R205+0x6800] ;  /* 0x00680000cd14783b */ /* 0x000e640000004200 */
[----:B------:R-:W-:-:S04]  /*6600*/  SHF.R.S32.HI R0, RZ, 0x6, R0 ;  /* 0x00000006ff007819 */ /* 0x000fc80000011400 */
[----:B------:R-:W-:-:S04]  /*6610*/  IMNMX R207, R226, R0, !PT ;  /* 0x00000000e2cf7217 */ /* 0x000fc80007800200 */
[----:B------:R-:W-:-:S05]  /*6620*/  ISETP.GE.AND P0, PT, R216, R207, PT ;  /* 0x000000cfd800720c */ /* 0x000fca0003f06270 */
        /* <DEDUP_REMOVED lines=98> */
[----:B------:R-:W-:Y:S03]  /*6c50*/  @!UPT UIADD3 URZ, URZ, URZ, URZ ;  /* 0x0000003f3f3ff290 */ /* 0x000fe6000fffe03f */
[----:B------:R-:W-:Y:S11]  /*6c60*/  @!P0 BRA `(.L_x_2795) ;  /* 0x000040a000008947 */ /* 0x000ff60003800000 */
[----:B------:R-:W-:Y:S02]  /*6c70*/  MOV R134, R16 ;  /* 0x0000001000867202 */ /* 0x000fe40000000f00 */
[----:B------:R-:W-:-:S07]  /*6c80*/  MOV R133, R132 ;  /* 0x0000008400857202 */ /* 0x000fce0000000f00 */
.L_x_2806:
        /* <DEDUP_REMOVED lines=26> */
[C---:B------:R-:W-:Y:S01]  /*6e30*/  IMAD R4, R214.reuse, c[0x0][0x21c], R4 ;  /* 0x00008700d6047a24 */ /* 0x040fe200078e0204 */
        /* <DEDUP_REMOVED lines=16> */
.L_x_2892:
[----:B------:R-:W-:-:S05]  /*6f40*/  BRA.DIV ~URZ, `(.L_x_2799) ;  /* 0x0000e9b27f007947 */ /* 0x000fca000b800000 */
[----:B------:R-:W5:Y:S01]  /*6f50*/  SHFL.IDX PT, R0, R21, RZ, 0x181f ;  /* 0x00181fff15007589 */ /* 0x000f6200000e0000 */
[----:B------:R-:W-:Y:S02]  /*6f60*/  ISETP.GE.AND P6, PT, R217, c[0x0][0x1d4], PT ;  /* 0x00007500d9007a0c */ /* 0x000fe40003fc6270 */
[----:B------:R-:W-:Y:S04]  /*6f70*/  ISETP.GE.AND P5, PT, R223, c[0x0][0x1d4], PT ;  /* 0x00007500df007a0c */ /* 0x000fe80003fa6270 */
[----:B------:R-:W-:Y:S02]  /*6f80*/  SEL R20, RZ, 0x10, P5 ;  /* 0x00000010ff147807 */ /* 0x000fe40002800000 */
[----:B-----5:R-:W-:Y:S05]  /*6f90*/  IADD3 R2, P0, R0, R30, RZ ;  /* 0x0000001e00027210 */ /* 0x020fea0007f1e0ff */
[----:B---3--:R-:W-:Y:S01]  /*6fa0*/  IMAD.X R3, R4, 0x1, R22, P0 ;  /* 0x0000000104037824 */ /* 0x008fe200000e0616 */
[----:B------:R-:W-:Y:S04]  /*6fb0*/  IADD3 R12, P0, R0, R31, RZ ;  /* 0x0000001f000c7210 */ /* 0x000fe80007f1e0ff */
[----:B------:R-:W-:Y:S01]  /*6fc0*/  @!PT LDS RZ, [RZ] ;  /* 0x00000000fffff984 */ /* 0x000fe20000000800 */
[----:B------:R-:W-:Y:S01]  /*6fd0*/  @!PT LDS RZ, [RZ] ;  /* 0x00000000fffff984 */ /* 0x000fe20000000800 */
[----:B------:R3:W-:Y:S01]  /*6fe0*/  LDGSTS.E.BYPASS.LTC128B.128 [R215+0x100], [R2.64], !P6 ;  /* 0x0010000002d77fae */ /* 0x0007e2000f101d46 */
[----:B------:R-:W-:Y:S01]  /*6ff0*/  IMAD.X R13, R4, 0x1, R23, P0 ;  /* 0x00000001040d7824 */ /* 0x000fe200000e0617 */
[----:B------:R-:W-:Y:S04]  /*7000*/  IADD3 R6, P0, R0, R192, RZ ;  /* 0x000000c000067210 */ /* 0x000fe80007f1e0ff */
[----:B------:R4:W-:Y:S01]  /*7010*/  LDGSTS.E.BYPASS.LTC128B.128 [R215+0x2100], [R12.64], !P5 ;  /* 0x021000000cd77fae */ /* 0x0009e2000e901d46 */
[----:B------:R-:W-:Y:S01]  /*7020*/  IMAD.X R7, R4, 0x1, R29, P0 ;  /* 0x0000000104077824 */ /* 0x000fe200000e061d */
[----:B------:R-:W-:Y:S04]  /*7030*/  ISETP.GE.AND P0, PT, R225, c[0x0][0x1d4], PT ;  /* 0x00007500e1007a0c */ /* 0x000fe80003f06270 */
[----:B------:R-:W-:Y:S02]  /*7040*/  SEL R14, RZ, 0x10, P0 ;  /* 0x00000010ff0e7807 */ /* 0x000fe40000000000 */
[----:B---3--:R-:W-:Y:S02]  /*7050*/  IADD3 R2, P2, R0, R132, RZ ;  /* 0x0000008400027210 */ /* 0x008fe40007f5e0ff */
[----:B------:R-:W3:Y:S03]  /*7060*/  SHFL.IDX PT, R0, R21, 0x1, 0x181f ;  /* 0x00381f0015007f89 */ /* 0x000ee600000e0000 */
[----:B------:R-:W-:Y:S01]  /*7070*/  IMAD.X R3, R4, 0x1, R28, P2 ;  /* 0x0000000104037824 */ /* 0x000fe200010e061c */
[----:B------:R-:W-:Y:S01]  /*7080*/  ISETP.GE.AND P2, PT, R224, c[0x0][0x1d4], PT ;  /* 0x00007500e0007a0c */ /* 0x000fe20003f46270 */
[----:B------:R5:W2:Y:S03]  /*7090*/  SHFL.IDX PT, R4, R5, 0x1, 0x181f ;  /* 0x00381f0005047f89 */ /* 0x000aa600000e0000 */
[----:B------:R-:W-:Y:S09]  /*70a0*/  SEL R15, RZ, 0x10, P2 ;  /* 0x00000010ff0f7807 */ /* 0x000ff20001000000 */
[----:B------:R4:W-:Y:S04]  /*70b0*/  LDGSTS.E.BYPASS.LTC128B.128 [R215+0x4100], [R2.64], !P2 ;  /* 0x0410000002d77fae */ /* 0x0009e8000d101d46 */
[----:B------:R4:W-:Y:S02]  /*70c0*/  LDGSTS.E.BYPASS.LTC128B.128 [R215+0x6100], [R6.64], !P0 ;  /* 0x0610000006d77fae */ /* 0x0009e4000c101d46 */
[----:B----45:R-:W-:Y:S04]  /*70d0*/  SEL R5, RZ, 0x10, P6 ;  /* 0x00000010ff057807 */ /* 0x030fe80003000000 */
.L_x_2893:
[C---:B---3--:R-:W-:Y:S02]  /*70e0*/  IADD3 R2, -R5.reuse, 0x10, RZ ;  /* 0x0000001005027810 */ /* 0x048fe40007ffe1ff */
[----:B------:R-:W-:Y:S02]  /*70f0*/  ISETP.NE.U32.AND P5, PT, R5, RZ, PT ;  /* 0x000000ff0500720c */ /* 0x000fe40003fa5070 */
[----:B------:R-:W-:Y:S04]  /*7100*/  LOP3.LUT R2, R2, 0xf, RZ, 0xc0, !PT ;  /* 0x0000000f02027812 */ /* 0x000fe800078ec0ff */
[----:B------:R-:W-:Y:S04]  /*7110*/  IADD3 R2, P2, P0, R2, R0, R30 ;  /* 0x0000000002027210 */ /* 0x000fe8000785e01e */
[----:B--2---:R-:W-:Y:S05]  /*7120*/  IADD3.X R3, RZ, R4, R22, P2, P0 ;  /* 0x00000004ff037210 */ /* 0x004fea00017e0416 */
[----:B------:R-:W-:Y:S01]  /*7130*/  @!PT LDS RZ, [RZ] ;  /* 0x00000000fffff984 */ /* 0x000fe20000000800 */
[----:B------:R-:W-:Y:S01]  /*7140*/  @!PT LDS RZ, [RZ] ;  /* 0x00000000fffff984 */ /* 0x000fe20000000800 */
[----:B------:R-:W-:Y:S01]  /*7150*/  @!PT LDS RZ, [RZ] ;  /* 0x00000000fffff984 */ /* 0x000fe20000000800 */
[----:B------:R2:W-:Y:S02]  /*7160*/  LDGSTS.E.BYPASS.LTC128B.128.ZFILL [R215+0x1100], [R2.64], P5 ;  /* 0x0110000002d77fae */ /* 0x0005e4000a941d46 */
[----:B--2---:R-:W-:Y:S04]  /*7170*/  IADD3 R2, -R20, 0x10, RZ ;  /* 0x0000001014027810 */ /* 0x004fe80007ffe1ff */
[----:B------:R-:W-:Y:S04]  /*7180*/  LOP3.LUT R2, R2, 0xf, RZ, 0xc0, !PT ;  /* 0x0000000f02027812 */ /* 0x000fe800078ec0ff */
[----:B------:R-:W-:Y:S02]  /*7190*/  IADD3 R12, P2, P0, R2, R0, R31 ;  /* 0x00000000020c7210 */ /* 0x000fe4000785e01f */
[C---:B------:R-:W-:Y:S02]  /*71a0*/  IADD3 R2, -R15.reuse, 0x10, RZ ;  /* 0x000000100f027810 */ /* 0x040fe40007ffe1ff */
[----:B------:R-:W-:Y:S02]  /*71b0*/  IADD3.X R13, RZ, R4, R23, P2, P0 ;  /* 0x00000004ff0d7210 */ /* 0x000fe400017e0417 */
[----:B------:R-:W-:Y:S04]  /*71c0*/  LOP3.LUT R2, R2, 0xf, RZ, 0xc0, !PT ;  /* 0x0000000f02027812 */ /* 0x000fe800078ec0ff */
[----:B------:R-:W-:Y:S02]  /*71d0*/  IADD3 R6, P6, P5, R2, R0, R132 ;  /* 0x0000000002067210 */ /* 0x000fe40007dde084 */
[----:B------:R-:W-:Y:S02]  /*71e0*/  IADD3 R2, -R14, 0x10, RZ ;  /* 0x000000100e027810 */ /* 0x000fe40007ffe1ff */
[----:B------:R-:W-:Y:S02]  /*71f0*/  IADD3.X R7, RZ, R4, R28, P6, P5 ;  /* 0x00000004ff077210 */ /* 0x000fe400037ea41c */
[----:B------:R-:W-:Y:S02]  /*7200*/  ISETP.NE.U32.AND P6, PT, R20, RZ, PT ;  /* 0x000000ff1400720c */ /* 0x000fe40003fc5070 */
[----:B------:R-:W-:Y:S02]  /*7210*/  LOP3.LUT R2, R2, 0xf, RZ, 0xc0, !PT ;  /* 0x0000000f02027812 */ /* 0x000fe400078ec0ff */
[----:B------:R-:W-:Y:S02]  /*7220*/  ISETP.NE.U32.AND P5, PT, R15, RZ, PT ;  /* 0x000000ff0f00720c */ /* 0x000fe40003fa5070 */
[----:B------:R-:W-:Y:S04]  /*7230*/  IADD3 R2, P2, P0, R2, R0, R192 ;  /* 0x0000000002027210 */ /* 0x000fe8000785e0c0 */
[----:B------:R-:W-:Y:S02]  /*7240*/  IADD3.X R3, RZ, R4, R29, P2, P0 ;  /* 0x00000004ff037210 */ /* 0x000fe400017e041d */
[----:B------:R-:W-:Y:S01]  /*7250*/  ISETP.NE.U32.AND P0, PT, R14, RZ, PT ;  /* 0x000000ff0e00720c */ /* 0x000fe20003f05070 */
[----:B------:R2:W-:Y:S04]  /*7260*/  LDGSTS.E.BYPASS.LTC128B.128.ZFILL [R215+0x3100], [R12.64], P6 ;  /* 0x031000000cd77fae */ /* 0x0005e8000b141d46 */
[----:B------:R2:W-:Y:S08]  /*7270*/  LDGSTS.E.BYPASS.LTC128B.128.ZFILL [R215+0x5100], [R6.64], P5 ;  /* 0x0510000006d77fae */ /* 0x0005f0000a941d46 */
[----:B------:R2:W-:Y:S02]  /*7280*/  LDGSTS.E.BYPASS.LTC128B.128.ZFILL [R215+0x7100], [R2.64], P0 ;  /* 0x0710000002d77fae */ /* 0x0005e40008141d46 */
.L_x_2797:
[----:B------:R-:W-:Y:S05]  /*7290*/  BSYNC B0 ;  /* 0x0000000000007941 */ /* 0x000fea0003800000 */
.L_x_2796:
        /* <DEDUP_REMOVED lines=270> */
[----:B------:R-:W-:Y:S01]  /*8380*/  IMAD R2, R216, 0x40, R229 ;  /* 0x00000040d8027824 */ /* 0x000fe200078e02e5 */
[----:B------:R-:W-:Y:S01]  /*8390*/  SHF.R.S32.HI R194, RZ, 0x1f, R223 ;  /* 0x0000001fffc27819 */ /* 0x000fe200000114df */
[----:B------:R-:W-:Y:S01]  /*83a0*/  IMAD.MOV.U32 R214, RZ, RZ, RZ ;  /* 0x000000ffffd67224 */ /* 0x000fe200078e00ff */
[C---:B------:R-:W-:Y:S01]  /*83b0*/  SHF.L.U64.HI R14, R225.reuse, 0x1, R193 ;  /* 0x00000001e10e7819 */ /* 0x040fe200000102c1 */
[----:B------:R-:W-:Y:S01]  /*83c0*/  IMAD.SHL.U32 R22, R225, 0x2, RZ ;  /* 0x00000002e1167824 */ /* 0x000fe200078e00ff */
[----:B------:R-:W-:Y:S01]  /*83d0*/  IADD3 R2, R2, -0x40, R227 ;  /* 0xffffffc002027810 */ /* 0x000fe20007ffe0e3 */
[----:B------:R-:W-:Y:S01]  /*83e0*/  IMAD.SHL.U32 R21, R224, 0x2, RZ ;  /* 0x00000002e0157824 */ /* 0x000fe200078e00ff */
[----:B------:R-:W-:Y:S01]  /*83f0*/  SHF.R.S32.HI R193, RZ, 0x1f, R224 ;  /* 0x0000001fffc17819 */ /* 0x000fe200000114e0 */
[C---:B------:R-:W-:Y:S01]  /*8400*/  IMAD.SHL.U32 R20, R223.reuse, 0x2, RZ ;  /* 0x00000002df147824 */ /* 0x040fe200078e00ff */
[----:B------:R-:W-:Y:S01]  /*8410*/  SHF.L.U64.HI R12, R223, 0x1, R194 ;  /* 0x00000001df0c7819 */ /* 0x000fe200000102c2 */
[----:B------:R-:W-:Y:S01]  /*8420*/  @P3 IMAD.HI.U32 R3, R2, c[0x0][0x2bc], RZ ;  /* 0x0000af0002033a27 */ /* 0x000fe200078e00ff */
[----:B------:R-:W-:Y:S02]  /*8430*/  SHF.L.U64.HI R13, R224, 0x1, R193 ;  /* 0x00000001e00d7819 */ /* 0x000fe400000102c1 */
[----:B------:R-:W-:Y:S01]  /*8440*/  SHF.R.S32.HI R193, RZ, 0x1f, R217 ;  /* 0x0000001fffc17819 */ /* 0x000fe200000114d9 */
[----:B---3--:R-:W-:Y:S01]  /*8450*/  IMAD.MOV.U32 R0, RZ, RZ, R2 ;  /* 0x000000ffff007224 */ /* 0x008fe200078e0002 */
[----:B------:R-:W-:Y:S01]  /*8460*/  @P3 SHF.R.U32.HI R0, RZ, c[0x0][0x2c0], R3 ;  /* 0x0000b000ff003a19 */ /* 0x000fe20000011603 */
[C---:B------:R-:W-:Y:S01]  /*8470*/  IMAD.SHL.U32 R19, R217.reuse, 0x2, RZ ;  /* 0x00000002d9137824 */ /* 0x040fe200078e00ff */
[----:B------:R-:W-:Y:S02]  /*8480*/  SHF.L.U64.HI R9, R217, 0x1, R193 ;  /* 0x00000001d9097819 */ /* 0x000fe400000102c1 */
        /* <DEDUP_REMOVED lines=22> */
.L_x_2894:
[----:B------:R-:W-:-:S05]  /*85f0*/  BRA.DIV ~URZ, `(.L_x_2803) ;  /* 0x0000d6027f007947 */ /* 0x000fca000b800000 */
[----:B------:R-:W4:Y:S01]  /*8600*/  SHFL.IDX PT, R0, R8, RZ, 0x181f ;  /* 0x00181fff08007589 */ /* 0x000f2200000e0000 */
[----:B------:R-:W-:Y:S02]  /*8610*/  ISETP.GE.AND P6, PT, R217, c[0x0][0x1d4], PT ;  /* 0x00007500d9007a0c */ /* 0x000fe40003fc6270 */
[----:B------:R-:W-:Y:S02]  /*8620*/  ISETP.GE.AND P5, PT, R223, c[0x0][0x1d4], PT ;  /* 0x00007500df007a0c */ /* 0x000fe40003fa6270 */
[----:B----4-:R-:W-:Y:S05]  /*8630*/  IADD3 R2, P0, R0, R19, RZ ;  /* 0x0000001300027210 */ /* 0x010fea0007f1e0ff */
[----:B---3--:R-:W-:Y:S05]  /*8640*/  IMAD.X R3, R4, 0x1, R9, P0 ;  /* 0x0000000104037824 */ /* 0x008fea00000e0609 */
[----:B------:R-:W-:Y:S01]  /*8650*/  @!PT LDS RZ, [RZ] ;  /* 0x00000000fffff984 */ /* 0x000fe20000000800 */
[----:B------:R-:W-:Y:S01]  /*8660*/  @!PT LDS RZ, [RZ] ;  /* 0x00000000fffff984 */ /* 0x000fe20000000800 */
[----:B------:R3:W-:Y:S02]  /*8670*/  LDGSTS.E.BYPASS.LTC128B.128 [R215+0x8100], [R2.64], !P6 ;  /* 0x0810000002d77fae */ /* 0x0007e4000f101d46 */
[----:B---3--:R-:W-:Y:S05]  /*8680*/  IADD3 R2, P0, R0, R20, RZ ;  /* 0x0000001400027210 */ /* 0x008fea0007f1e0ff */
        /* <DEDUP_REMOVED lines=13> */
[----:B------:R5:W-:Y:S01]  /*8760*/  LDGSTS.E.BYPASS.LTC128B.128 [R215+0xe100], [R6.64], !P0 ;  /* 0x0e10000006d77fae */ /* 0x000be2000c101d46 */
[----:B--2-4-:R-:W-:Y:S02]  /*8770*/  SEL R5, RZ, 0x10, P6 ;  /* 0x00000010ff057807 */ /* 0x014fe40003000000 */
[----:B-----5:R-:W-:Y:S02]  /*8780*/  SEL R6, RZ, 0x10, P5 ;  /* 0x00000010ff067807 */ /* 0x020fe40002800000 */
.L_x_2895:
[C---:B-1-3--:R-:W-:Y:S02]  /*8790*/  IADD3 R2, -R5.reuse, 0x10, RZ ;  /* 0x0000001005027810 */ /* 0x04afe40007ffe1ff */
[----:B------:R-:W-:Y:S02]  /*87a0*/  ISETP.NE.U32.AND P5, PT, R5, RZ, PT ;  /* 0x000000ff0500720c */ /* 0x000fe40003fa5070 */
[----:B------:R-:W-:Y:S02]  /*87b0*/  LOP3.LUT R2, R2, 0xf, RZ, 0xc0, !PT ;  /* 0x0000000f02027812 */ /* 0x000fe400078ec0ff */
[----:B------:R-:W-:Y:S02]  /*87c0*/  ISETP.NE.U32.AND P6, PT, R6, RZ, PT ;  /* 0x000000ff0600720c */ /* 0x000fe40003fc5070 */
        /* <DEDUP_REMOVED lines=10> */
[----:B------:R-:W-:Y:S02]  /*8870*/  IADD3 R2, -R11, 0x10, RZ ;  /* 0x000000100b027810 */ /* 0x000fe40007ffe1ff */
[----:B------:R-:W-:Y:S02]  /*8880*/  IADD3.X R9, RZ, R4, R12, P2, P0 ;  /* 0x00000004ff097210 */ /* 0x000fe400017e040c */
[----:B------:R-:W-:Y:S03]  /*8890*/  LOP3.LUT R2, R2, 0xf, RZ, 0xc0, !PT ;  /* 0x0000000f02027812 */ /* 0x000fe600078ec0ff */
[----:B------:R1:W-:Y:S01]  /*88a0*/  LDGSTS.E.BYPASS.LTC128B.128.ZFILL [R215+0xb100], [R8.64], P6 ;  /* 0x0b10000008d77fae */ /* 0x0003e2000b141d46 */
[----:B------:R-:W-:Y:S02]  /*88b0*/  IADD3 R6, P2, P0, R2, R0, R21 ;  /* 0x0000000002067210 */ /* 0x000fe4000785e015 */
[----:B------:R-:W-:Y:S02]  /*88c0*/  IADD3 R2, -R10, 0x10, RZ ;  /* 0x000000100a027810 */ /* 0x000fe40007ffe1ff */
[----:B------:R-:W-:Y:S02]  /*88d0*/  IADD3.X R7, RZ, R4, R13, P2, P0 ;  /* 0x00000004ff077210 */ /* 0x000fe400017e040d */
[----:B------:R-:W-:Y:S03]  /*88e0*/  LOP3.LUT R2, R2, 0xf, RZ, 0xc0, !PT ;  /* 0x0000000f02027812 */ /* 0x000fe600078ec0ff */
[----:B------:R1:W-:Y:S01]  /*88f0*/  LDGSTS.E.BYPASS.LTC128B.128.ZFILL [R215+0xd100], [R6.64], P5 ;  /* 0x0d10000006d77fae */ /* 0x0003e2000a941d46 */
[----:B------:R-:W-:Y:S04]  /*8900*/  IADD3 R2, P2, P0, R2, R0, R22 ;  /* 0x0000000002027210 */ /* 0x000fe8000785e016 */
[----:B------:R-:W-:Y:S02]  /*8910*/  IADD3.X R3, RZ, R4, R14, P2, P0 ;  /* 0x00000004ff037210 */ /* 0x000fe400017e040e */
[----:B------:R-:W-:Y:S11]  /*8920*/  ISETP.NE.U32.AND P0, PT, R10, RZ, PT ;  /* 0x000000ff0a00720c */ /* 0x000ff60003f05070 */
[----:B------:R-:W-:Y:S02]  /*8930*/  @!UPT UIADD3 URZ, URZ, URZ, URZ ;  /* 0x0000003f3f3ff290 */ /* 0x000fe4000fffe03f */
[----:B------:R1:W-:Y:S02]  /*8940*/  LDGSTS.E.BYPASS.LTC128B.128.ZFILL [R215+0xf100], [R2.64], P0 ;  /* 0x0f10000002d77fae */ /* 0x0003e40008141d46 */
.L_x_2801:
[----:B--2-4-:R-:W-:Y:S05]  /*8950*/  BSYNC B0 ;  /* 0x0000000000007941 */ /* 0x014fea0003800000 */
.L_x_2800:
[----:B------:R-:W-:Y:S01]  /*8960*/  IADD3 R4, R250, R239, RZ ;  /* 0x000000effa047210 */ /* 0x000fe20007ffe0ff */
[----:B------:R-:W0:Y:S04]  /*8970*/  LDGDEPBAR ;  /* 0x00000000000079af */ /* 0x000e280000000000 */
[----:B---3--:R-:W-:Y:S05]  /*8980*/  @P4 IMAD.HI.U32 R0, R4, c[0x0][0x2c8], RZ ;  /* 0x0000b20004004a27 */ /* 0x008fea00078e00ff */
[----:B------:R-:W-:Y:S02]  /*8990*/  @P4 SHF.R.U32.HI R4, RZ, c[0x0][0x2cc], R0 ;  /* 0x0000b300ff044a19 */ /* 0x000fe40000011600 */
[----:B------:R-:W-:Y:S05]  /*89a0*/  MOV R0, 0x1 ;  /* 0x0000000100007802 */ /* 0x000fea0000000f00 */
[----:B------:R-:W-:Y:S05]  /*89b0*/  IMAD R0, R216, -0x40, R0 ;  /* 0xffffffc0d8007824 */ /* 0x000fea00078e0200 */
[----:B------:R-:W-:Y:S04]  /*89c0*/  IADD3 R0, R212, R0, -R248 ;  /* 0x00000000d4007210 */ /* 0x000fe80007ffe8f8 */
[----:B------:R-:W-:Y:S01]  /*89d0*/  IADD3 R5, R0, -R213, RZ ;  /* 0x800000d500057210 */ /* 0x000fe20007ffe0ff */
[----:B------:R-:W-:-:S05]  /*89e0*/  BRA.DIV ~URZ, `(.L_x_2804) ;  /* 0x0000d4a27f007947 */ /* 0x000fca000b800000 */
[----:B------:R2:W3:Y:S02]  /*89f0*/  SHFL.IDX PT, R0, R4, RZ, 0x1c1f ;  /* 0x001c1fff04007589 */ /* 0x0004e400000e0000 */
.L_x_2896:
[----:B---3--:R-:W-:Y:S05]  /*8a00*/  IMAD.IADD R0, R5, 0x1, R0 ;  /* 0x0000000105007824 */ /* 0x008fea00078e0200 */
[C---:B------:R-:W-:Y:S02]  /*8a10*/  ISETP.GT.AND P6, PT, R0.reuse, RZ, PT ;  /* 0x000000ff0000720c */ /* 0x040fe40003fc4270 */
[C---:B------:R-:W-:Y:S02]  /*8a20*/  ISETP.GT.AND P5, PT, R0.reuse, 0x1, PT ;  /* 0x000000010000780c */ /* 0x040fe40003fa4270 */
[C---:B------:R-:W-:Y:S02]  /*8a30*/  ISETP.GT.AND P2, PT, R0.reuse, 0x8, PT ;  /* 0x000000080000780c */ /* 0x040fe40003f44270 */
[----:B------:R-:W-:Y:S02]  /*8a40*/  ISETP.GT.AND P0, PT, R0, 0x9, PT ;  /* 0x000000090000780c */ /* 0x000fe40003f04270 */
[----:B-1----:R-:W-:Y:S02]  /*8a50*/  FSEL R6, R188, -INF , P6 ;  /* 0xff800000bc067808 */ /* 0x002fe40003000000 */
        /* <DEDUP_REMOVED lines=25> */
[----:B------:R-:W-:Y:S02]  /*8bf0*/  FSEL R12, R27, -INF , P2 ;  /* 0xff8000001b0c7808 */ /* 0x000fe40001000000 */
[----:B------:R-:W-:Y:S01]  /*8c00*/  FSEL R11, R26, -INF , P0 ;  /* 0xff8000001a0b7808 */ /* 0x000fe20000000000 */
[----:B------:R-:W-:-:S05]  /*8c10*/  BRA.DIV ~URZ, `(.L_x_2805) ;  /* 0x0000d2e27f007947 */ /* 0x000fca000b800000 */
[----:B------:R-:W1:Y:S02]  /*8c20*/  SHFL.IDX PT, R0, R4, 0x1, 0x1c1f ;  /* 0x003c1f0004007f89 */ /* 0x000e6400000e0000 */
[----:B-1----:R-:W-:Y:S05]  /*8c30*/  IMAD.IADD R0, R5, 0x1, R0 ;  /* 0x0000000105007824 */ /* 0x002fea00078e0200 */
[C---:B------:R-:W-:Y:S02]  /*8c40*/  ISETP.GT.AND P6, PT, R0.reuse, RZ, PT ;  /* 0x000000ff0000720c */ /* 0x040fe40003fc4270 */
        /* <DEDUP_REMOVED lines=68> */
[----:B-12---:R-:W-:Y:S06]  /*9090*/  FMNMX.FTZ R4, R0, R2, !PT ;  /* 0x0000000200047209 */ /* 0x006fec0007810000 */
[----:B------:R1:W2:Y:S02]  /*90a0*/  SHFL.BFLY PT, R0, R4, 0x1, 0x1f ;  /* 0x0c201f0004007f89 */ /* 0x0002a400000e0000 */
.L_x_2897:
        /* <DEDUP_REMOVED lines=27> */
[----:B------:R-:W-:Y:S03]  /*9260*/  FFMA.FTZ R194, R11, c[0x0][0x2d0], -R2 ;  /* 0x0000b4000bc27a23 */ /* 0x000fe60000010802 */
[----:B------:R-:W-:Y:S10]  /*9270*/  MUFU.EX2 R13, R24 ;  /* 0x00000018000d7308 */ /* 0x000ff40000000800 */
[----:B------:R-:W1:Y:S02]  /*9280*/  MUFU.EX2 R12, R23 ;  /* 0x00000017000c7308 */ /* 0x000e640000000800 */
[----:B-1----:R-:W-:Y:S01]  /*9290*/  F2FP.BF16.PACK_AB R170, R12, R13 ;  /* 0x0000000d0caa723e */ /* 0x002fe200000010ff */
[----:B------:R-:W-:Y:S01]  /*92a0*/  FFMA.FTZ R2, R0, R222, R6 ;  /* 0x000000de00027223 */ /* 0x000fe20000010006 */
[----:B------:R-:W-:Y:S01]  /*92b0*/  F2FP.BF16.PACK_AB R168, R4, R6 ;  /* 0x0000000604a8723e */ /* 0x000fe200000010ff */
[----:B------:R-:W-:Y:S02]  /*92c0*/  FMUL.FTZ R16, R0, R152 ;  /* 0x0000009800107220 */ /* 0x000fe40000410000 */
[----:B------:R-:W-:Y:S01]  /*92d0*/  FADD.FTZ R11, R4, R2 ;  /* 0x00000002040b7221 */ /* 0x000fe20000010000 */
        /* <DEDUP_REMOVED lines=8> */
[----:B------:R-:W-:Y:S01]  /*9360*/  IADD3 R216, R216, -0x1, RZ ;  /* 0xffffffffd8d87810 */ /* 0x000fe20007ffe0ff */
[--C-:B------:R-:W-:Y:S02]  /*9370*/  FFMA.FTZ R133, R35, c[0x0][0x2d0], -R4.reuse ;  /* 0x0000b40023857a23 */ /* 0x100fe40000010804 */
[--C-:B------:R-:W-:Y:S02]  /*9380*/  FFMA.FTZ R134, R34, c[0x0][0x2d0], -R4.reuse ;  /* 0x0000b40022867a23 */ /* 0x100fe40000010804 */
[----:B------:R-:W1:Y:S01]  /*9390*/  MUFU.EX2 R2, R2 ;  /* 0x0000000200027308 */ /* 0x000e620000000800 */
[--C-:B------:R-:W-:Y:S02]  /*93a0*/  FFMA.FTZ R174, R33, c[0x0][0x2d0], -R4.reuse ;  /* 0x0000b40021ae7a23 */ /* 0x100fe40000010804 */
[----:B------:R-:W-:Y:S02]  /*93b0*/  FMUL.FTZ R33, R0, R137 ;  /* 0x0000008900217220 */ /* 0x000fe40000410000 */
[--C-:B------:R-:W-:Y:S02]  /*93c0*/  FFMA.FTZ R173, R32, c[0x0][0x2d0], -R4.reuse ;  /* 0x0000b40020ad7a23 */ /* 0x100fe40000010804 */
[----:B------:R-:W-:Y:S02]  /*93d0*/  FMUL.FTZ R32, R0, R136 ;  /* 0x0000008800207220 */ /* 0x000fe40000410000 */
        /* <DEDUP_REMOVED lines=11> */
[----:B------:R-:W-:Y:S02]  /*9490*/  FMUL.FTZ R35, R2, R139 ;  /* 0x0000008b02237220 */ /* 0x000fe40000410000 */
[----:B------:R-:W1:Y:S01]  /*94a0*/  LDSM.16.MT88.4 R136, [R203] ;  /* 0x00000000cb88783b */ /* 0x000e620000004200 */
[--C-:B------:R-:W-:Y:S01]  /*94b0*/  FFMA.FTZ R190, R9, c[0x0][0x2d0], -R4.reuse ;  /* 0x0000b40009be7a23 */ /* 0x100fe20000010804 */
[----:B------:R-:W-:Y:S01]  /*94c0*/  MUFU.EX2 R199, R174 ;  /* 0x000000ae00c77308 */ /* 0x000fe20000000800 */
[--C-:B------:R-:W-:Y:S02]  /*94d0*/  FFMA.FTZ R191, R8, c[0x0][0x2d0], -R4.reuse ;  /* 0x0000b40008bf7a23 */ /* 0x100fe40000010804 */
[--C-:B------:R-:W-:Y:S02]  /*94e0*/  FFMA.FTZ R6, R169, c[0x0][0x2d0], -R4.reuse ;  /* 0x0000b400a9067a23 */ /* 0x100fe40000010804 */
[----:B------:R-:W-:Y:S02]  /*94f0*/  FFMA.FTZ R195, R7, c[0x0][0x2d0], -R4 ;  /* 0x0000b40007c37a23 */ /* 0x000fe40000010804 */
[----:B------:R-:W-:Y:S02]  /*9500*/  FADD.FTZ R4, R13, R11 ;  /* 0x0000000b0d047221 */ /* 0x000fe40000010000 */
[----:B------:R-:W-:Y:S01]  /*9510*/  FMUL.FTZ R8, R0, R160 ;  /* 0x000000a000087220 */ /* 0x000fe20000410000 */
[----:B------:R-:W2:Y:S01]  /*9520*/  MUFU.EX2 R7, R5 ;  /* 0x0000000500077308 */ /* 0x000ea20000000800 */
[----:B------:R-:W-:Y:S02]  /*9530*/  FADD.FTZ R172, R12, R4 ;  /* 0x000000040cac7221 */ /* 0x000fe40000010000 */
[C---:B------:R-:W-:Y:S02]  /*9540*/  FMUL.FTZ R12, R0.reuse, R156 ;  /* 0x0000009c000c7220 */ /* 0x040fe40000410000 */
[C---:B------:R-:W-:Y:S02]  /*9550*/  FMUL.FTZ R4, R0.reuse, R164 ;  /* 0x000000a400047220 */ /* 0x040fe40000410000 */
[----:B------:R-:W-:Y:S02]  /*9560*/  FMUL.FTZ R9, R0, R161 ;  /* 0x000000a100097220 */ /* 0x000fe40000410000 */
[C---:B------:R-:W-:Y:S01]  /*9570*/  FMUL.FTZ R10, R2.reuse, R162 ;  /* 0x000000a2020a7220 */ /* 0x040fe20000410000 */
[----:B------:R-:W3:Y:S01]  /*9580*/  MUFU.EX2 R156, R134 ;  /* 0x00000086009c7308 */ /* 0x000ee20000000800 */
[----:B------:R-:W-:Y:S02]  /*9590*/  FMUL.FTZ R11, R2, R163 ;  /* 0x000000a3020b7220 */ /* 0x000fe40000410000 */
[----:B------:R-:W-:Y:S01]  /*95a0*/  FMUL.FTZ R13, R0, R157 ;  /* 0x0000009d000d7220 */ /* 0x000fe20000410000 */
[----:B------:R-:W-:Y:S01]  /*95b0*/  LDSM.16.MT88.4 R160, [R203+0x1800] ;  /* 0x00180000cba0783b */ /* 0x000fe20000004200 */
[C---:B------:R-:W-:Y:S02]  /*95c0*/  FMUL.FTZ R14, R2.reuse, R158 ;  /* 0x0000009e020e7220 */ /* 0x040fe40000410000 */
[C---:B------:R-:W-:Y:S02]  /*95d0*/  FMUL.FTZ R15, R2.reuse, R159 ;  /* 0x0000009f020f7220 */ /* 0x040fe40000410000 */
[C---:B------:R-:W-:Y:S01]  /*95e0*/  FMUL.FTZ R18, R2.reuse, R154 ;  /* 0x0000009a02127220 */ /* 0x040fe20000410000 */
[----:B------:R-:W4:Y:S01]  /*95f0*/  MUFU.EX2 R6, R6 ;  /* 0x0000000600067308 */ /* 0x000f220000000800 */
[C---:B------:R-:W-:Y:S02]  /*9600*/  FMUL.FTZ R19, R2.reuse, R155 ;  /* 0x0000009b02137220 */ /* 0x040fe40000410000 */
[C---:B------:R-:W-:Y:S02]  /*9610*/  FMUL.FTZ R22, R2.reuse, R150 ;  /* 0x0000009602167220 */ /* 0x040fe40000410000 */
[C---:B--2---:R-:W-:Y:S02]  /*9620*/  FFMA.FTZ R5, R2.reuse, R221, R7 ;  /* 0x000000dd02057223 */ /* 0x044fe40000010007 */
[----:B------:R-:W-:Y:S02]  /*9630*/  FMUL.FTZ R23, R2, R151 ;  /* 0x0000009702177220 */ /* 0x000fe40000410000 */
[C---:B------:R-:W-:Y:S01]  /*9640*/  FMUL.FTZ R20, R0.reuse, R148 ;  /* 0x0000009400147220 */ /* 0x040fe20000410000 */
[----:B------:R-:W-:Y:S01]  /*9650*/  MUFU.EX2 R134, R177 ;  /* 0x000000b100867308 */ /* 0x000fe20000000800 */
[----:B------:R-:W-:Y:S02]  /*9660*/  FMUL.FTZ R25, R0, R145 ;  /* 0x0000009100197220 */ /* 0x000fe40000410000 */
[----:B------:R-:W-:Y:S01]  /*9670*/  FMUL.FTZ R26, R2, R146 ;  /* 0x00000092021a7220 */ /* 0x000fe20000410000 */
[----:B---3--:R-:W-:Y:S01]  /*9680*/  F2FP.BF16.PACK_AB R171, R156, R152 ;  /* 0x000000989cab723e */ /* 0x008fe200000010ff */
[----:B------:R-:W-:Y:S02]  /*9690*/  FMUL.FTZ R27, R2, R147 ;  /* 0x00000093021b7220 */ /* 0x000fe40000410000 */
[C---:B------:R-:W-:Y:S02]  /*96a0*/  FMUL.FTZ R24, R0.reuse, R144 ;  /* 0x0000009000187220 */ /* 0x040fe40000410000 */
[C---:B------:R-:W-:Y:S01]  /*96b0*/  FMUL.FTZ R28, R0.reuse, R140 ;  /* 0x0000008c001c7220 */ /* 0x040fe20000410000 */
[----:B------:R-:W-:Y:S01]  /*96c0*/  MUFU.EX2 R144, R178 ;  /* 0x000000b200907308 */ /* 0x000fe20000000800 */
[----:B------:R-:W-:Y:S02]  /*96d0*/  FMUL.FTZ R29, R0, R141 ;  /* 0x0000008d001d7220 */ /* 0x000fe40000410000 */
[----:B------:R-:W-:Y:S01]  /*96e0*/  FMUL.FTZ R30, R2, R142 ;  /* 0x0000008e021e7220 */ /* 0x000fe20000410000 */
[C---:B----4-:R-:W-:Y:S01]  /*96f0*/  F2FP.BF16.PACK_AB R169, R6.reuse, R7 ;  /* 0x0000000706a9723e */ /* 0x050fe200000010ff */
[----:B------:R-:W-:Y:S02]  /*9700*/  FADD.FTZ R197, R6, R5 ;  /* 0x0000000506c57221 */ /* 0x000fe40000010000 */
[----:B------:R-:W-:Y:S02]  /*9710*/  FMUL.FTZ R5, R0, R165 ;  /* 0x000000a500057220 */ /* 0x000fe40000410000 */
[C---:B------:R-:W-:Y:S01]  /*9720*/  FMUL.FTZ R6, R2.reuse, R166 ;  /* 0x000000a602067220 */ /* 0x040fe20000410000 */
[----:B------:R-:W-:Y:S01]  /*9730*/  MUFU.EX2 R148, R186 ;  /* 0x000000ba00947308 */ /* 0x000fe20000000800 */
[C---:B------:R-:W-:Y:S02]  /*9740*/  FMUL.FTZ R7, R2.reuse, R167 ;  /* 0x000000a702077220 */ /* 0x040fe40000410000 */
[----:B------:R-:W-:Y:S02]  /*9750*/  FMUL.FTZ R31, R2, R143 ;  /* 0x0000008f021f7220 */ /* 0x000fe40000410000 */
[----:B------:R-:W-:Y:S01]  /*9760*/  LDSM.16.MT88.4 R140, [R203+0x800] ;  /* 0x00080000cb8c783b */ /* 0x000fe20000004200 */
[C---:B------:R-:W-:Y:S02]  /*9770*/  FMUL.FTZ R36, R0.reuse, R36 ;  /* 0x0000002400247220 */ /* 0x040fe40000410000 */
[C---:B-1----:R-:W-:Y:S02]  /*9780*/  HMMA.16816.F32.BF16 R4, R168.reuse, R136, R4 ;  /* 0x00000088a804723c */ /* 0x042fe40000041804 */
[----:B------:R-:W-:Y:S03]  /*9790*/  MUFU.EX2 R178, R182 ;  /* 0x000000b600b27308 */ /* 0x000fe60000000800 */
        /* <DEDUP_REMOVED lines=25> */
[C---:B------:R-:W-:Y:S01]  /*9930*/  FMUL.FTZ R56, R0.reuse, R56 ;  /* 0x0000003800387220 */ /* 0x040fe20000410000 */
[C---:B-1----:R-:W-:Y:S03]  /*9940*/  HMMA.16816.F32.BF16 R12, R168.reuse, R136, R12 ;  /* 0x00000088a80c723c */ /* 0x042fe6000004180c */
[----:B------:R-:W-:Y:S01]  /*9950*/  FMUL.FTZ R57, R0, R57 ;  /* 0x0000003900397220 */ /* 0x000fe20000410000 */
[----:B------:R-:W-:Y:S01]  /*9960*/  MUFU.EX2 R174, R189 ;  /* 0x000000bd00ae7308 */ /* 0x000fe20000000800 */
[C---:B------:R-:W-:Y:S02]  /*9970*/  FMUL.FTZ R58, R2.reuse, R58 ;  /* 0x0000003a023a7220 */ /* 0x040fe40000410000 */
[----:B------:R-:W-:Y:S01]  /*9980*/  FMUL.FTZ R59, R2, R59 ;  /* 0x0000003b023b7220 */ /* 0x000fe20000410000 */
[C---:B------:R-:W-:Y:S01]  /*9990*/  HMMA.16816.F32.BF16 R16, R168.reuse, R138, R16 ;  /* 0x0000008aa810723c */ /* 0x040fe20000041810 */
[----:B------:R-:W1:Y:S03]  /*99a0*/  LDSM.16.MT88.4 R136, [R206] ;  /* 0x00000000ce88783b */ /* 0x000e660000004200 */
[C---:B------:R-:W-:Y:S02]  /*99b0*/  FMUL.FTZ R60, R0.reuse, R60 ;  /* 0x0000003c003c7220 */ /* 0x040fe40000410000 */
[----:B------:R-:W-:Y:S01]  /*99c0*/  FMUL.FTZ R61, R0, R61 ;  /* 0x0000003d003d7220 */ /* 0x000fe20000410000 */
[----:B------:R-:W-:Y:S01]  /*99d0*/  MUFU.EX2 R173, R190 ;  /* 0x000000be00ad7308 */ /* 0x000fe20000000800 */
        /* <DEDUP_REMOVED lines=70> */
[C---:B------:R-:W-:Y:S02]  /*9e40*/  FMUL.FTZ R123, R2.reuse, R123 ;  /* 0x0000007b027b7220 */ /* 0x040fe40000410000 */
[C---:B------:R-:W-:Y:S02]  /*9e50*/  FMUL.FTZ R126, R2.reuse, R126 ;  /* 0x0000007e027e7220 */ /* 0x040fe40000410000 */
[C---:B------:R-:W-:Y:S04]  /*9e60*/  FMUL.FTZ R127, R2.reuse, R127 ;  /* 0x0000007f027f7220 */ /* 0x040fe80000410000 */
[C---:B------:R-:W-:Y:S02]  /*9e70*/  FMUL.FTZ R130, R2.reuse, R130 ;  /* 0x0000008202827220 */ /* 0x040fe40000410000 */
[----:B------:R-:W-:Y:S02]  /*9e80*/  FMUL.FTZ R131, R2, R131 ;  /* 0x0000008302837220 */ /* 0x000fe40000410000 */
[----:B------:R-:W2:Y:S01]  /*9e90*/  MUFU.EX2 R2, R179 ;  /* 0x000000b300027308 */ /* 0x000ea20000000800 */
[C---:B------:R-:W-:Y:S02]  /*9ea0*/  FMUL.FTZ R124, R0.reuse, R124 ;  /* 0x0000007c007c7220 */ /* 0x040fe40000410000 */
[C---:B------:R-:W-:Y:S02]  /*9eb0*/  FMUL.FTZ R125, R0.reuse, R125 ;  /* 0x0000007d007d7220 */ /* 0x040fe40000410000 */
[C---:B------:R-:W-:Y:S02]  /*9ec0*/  FMUL.FTZ R128, R0.reuse, R128 ;  /* 0x0000008000807220 */ /* 0x040fe40000410000 */
[----:B------:R-:W-:Y:S02]  /*9ed0*/  FMUL.FTZ R129, R0, R129 ;  /* 0x0000008100817220 */ /* 0x000fe40000410000 */
[----:B------:R-:W-:Y:S01]  /*9ee0*/  FADD.FTZ R0, R133, R172 ;  /* 0x000000ac85007221 */ /* 0x000fe20000010000 */
[----:B------:R-:W3:Y:S10]  /*9ef0*/  MUFU.EX2 R179, R176 ;  /* 0x000000b000b37308 */ /* 0x000ef40000000800 */
[----:B------:R-:W-:Y:S01]  /*9f00*/  MUFU.EX2 R176, R183 ;  /* 0x000000b700b07308 */ /* 0x000fe20000000800 */
[----:B--2---:R-:W-:Y:S01]  /*9f10*/  FADD.FTZ R0, R2, R0 ;  /* 0x0000000002007221 */ /* 0x004fe20000010000 */
[C---:B-1----:R-:W-:Y:S03]  /*9f20*/  HMMA.16816.F32.BF16 R44, R168.reuse, R136, R44 ;  /* 0x00000088a82c723c */ /* 0x042fe6000004182c */
[----:B------:R-:W-:Y:S05]  /*9f30*/  FADD.FTZ R0, R144, R0 ;  /* 0x0000000090007221 */ /* 0x000fea0000010000 */
[----:B------:R-:W-:Y:S01]  /*9f40*/  MUFU.EX2 R172, R191 ;  /* 0x000000bf00ac7308 */ /* 0x000fe20000000800 */
[----:B------:R-:W-:Y:S01]  /*9f50*/  FADD.FTZ R0, R134, R0 ;  /* 0x0000000086007221 */ /* 0x000fe20000010000 */
        /* <DEDUP_REMOVED lines=37> */
[----:B---3--:R-:W-:Y:S02]  /*a1b0*/  F2FP.BF16.PACK_AB R139, R179, R180 ;  /* 0x000000b4b38b723e */ /* 0x008fe400000010ff */
[----:B------:R-:W-:Y:S05]  /*a1c0*/  F2FP.BF16.PACK_AB R169, R173, R174 ;  /* 0x000000aeada9723e */ /* 0x000fea00000010ff */
[C---:B------:R-:W-:Y:S02]  /*a1d0*/  HMMA.16816.F32.BF16 R4, R136.reuse, R140, R4 ;  /* 0x0000008c8804723c */ /* 0x040fe40000041804 */
[----:B------:R-:W3:Y:S03]  /*a1e0*/  MUFU.EX2 R134, R185 ;  /* 0x000000b900867308 */ /* 0x000ee60000000800 */
[----:B-1----:R-:W-:Y:S03]  /*a1f0*/  FADD.FTZ R0, R133, R0 ;  /* 0x0000000085007221 */ /* 0x002fe60000010000 */
[C---:B------:R-:W-:Y:S01]  /*a200*/  HMMA.16816.F32.BF16 R8, R136.reuse, R142, R8 ;  /* 0x0000008e8808723c */ /* 0x040fe20000041808 */
[----:B------:R-:W1:Y:S03]  /*a210*/  LDSM.16.MT88.4 R140, [R206+0x800] ;  /* 0x00080000ce8c783b */ /* 0x000e660000004200 */
[----:B----4-:R-:W-:Y:S04]  /*a220*/  FADD.FTZ R0, R2, R0 ;  /* 0x0000000002007221 */ /* 0x010fe80000010000 */
[----:B------:R-:W-:Y:S04]  /*a230*/  FADD.FTZ R0, R148, R0 ;  /* 0x0000000094007221 */ /* 0x000fe80000010000 */
[C---:B---3--:R-:W-:Y:S01]  /*a240*/  FADD.FTZ R0, R134.reuse, R0 ;  /* 0x0000000086007221 */ /* 0x048fe20000010000 */
        /* <DEDUP_REMOVED lines=172> */
.L_x_2795:
[----:B------:R-:W-:-:S13]  /*ad10*/  ISETP.GE.AND P0, PT, R216, R226, PT ;  /* 0x000000e2d800720c */ /* 0x000fda0003f06270 */
[----:B------:R-:W-:Y:S05]  /*ad20*/  @!P0 BRA `(.L_x_2807) ;  /* 0x00003b0000008947 */ /* 0x000fea0003800000 */
[----:B------:R-:W-:Y:S02]  /*ad30*/  MOV R134, R16 ;  /* 0x0000001000867202 */ /* 0x000fe40000000f00 */
[----:B------:R-:W-:Y:S02]  /*ad40*/  MOV R133, R132 ;  /* 0x0000008400857202 */ /* 0x000fe40000000f00 */
.L_x_2814:
        /* <DEDUP_REMOVED lines=22> */
[----:B------:R-:W-:Y:S01]  /*aeb0*/  IADD3 R197, R135, 0x5800, RZ ;  /* 0x0000580087c57810 */ /* 0x000fe20007ffe0ff */
        /* <DEDUP_REMOVED lines=29> */
.L_x_2898:
[----:B------:R-:W5:Y:S01]  /*b090*/  SHFL.IDX PT, R5, R14, RZ, 0x181f ;  /* 0x00181fff0e057589 */ /* 0x000f6200000e0000 */
[----:B------:R-:W-:Y:S01]  /*b0a0*/  ISETP.GE.AND P0, PT, R217, c[0x0][0x1d4], PT ;  /* 0x00007500d9007a0c */ /* 0x000fe20003f06270 */
[----:B------:R-:W-:Y:S01]  /*b0b0*/  BSSY B0, `(.L_x_2809) ;  /* 0x000018c000007945 */ /* 0x000fe20003800000 */
[----:B------:R-:W-:Y:S02]  /*b0c0*/  ISETP.GE.AND P5, PT, R223, c[0x0][0x1d4], PT ;  /* 0x00007500df007a0c */ /* 0x000fe40003fa6270 */
[----:B------:R-:W-:Y:S02]  /*b0d0*/  ISETP.GE.AND P4, PT, R224, c[0x0][0x1d4], PT ;  /* 0x00007500e0007a0c */ /* 0x000fe40003f86270 */
[----:B------:R-:W4:Y:S01]  /*b0e0*/  SHFL.IDX PT, R3, R14, 0x1, 0x181f ;  /* 0x00381f000e037f89 */ /* 0x000f2200000e0000 */
[----:B------:R-:W-:Y:S06]  /*b0f0*/  SEL R213, RZ, 0x10, P0 ;  /* 0x00000010ffd57807 */ /* 0x000fec0000000000 */
[----:B----4-:R-:W4:Y:S01]  /*b100*/  SHFL.IDX PT, R4, R4, 0x1, 0x181f ;  /* 0x00381f0004047f89 */ /* 0x010f2200000e0000 */
[C---:B-----5:R-:W-:Y:S05]  /*b110*/  IADD3 R6, P2, R5.reuse, R23, RZ ;  /* 0x0000001705067210 */ /* 0x060fea0007f5e0ff */
[C---:B---3--:R-:W-:Y:S05]  /*b120*/  IMAD.X R7, R2.reuse, 0x1, R15, P2 ;  /* 0x0000000102077824 */ /* 0x048fea00010e060f */
[----:B------:R3:W-:Y:S02]  /*b130*/  LDGSTS.E.BYPASS.LTC128B.128 [R215+0x100], [R6.64], !P0 ;  /* 0x0010000006d77fae */ /* 0x0007e4000c101d46 */
[C---:B---3--:R-:W-:Y:S05]  /*b140*/  IADD3 R6, P2, R5.reuse, R28, RZ ;  /* 0x0000001c05067210 */ /* 0x048fea0007f5e0ff */
[C---:B------:R-:W-:Y:S01]  /*b150*/  IMAD.X R7, R2.reuse, 0x1, R20, P2 ;  /* 0x0000000102077824 */ /* 0x040fe200010e0614 */
[----:B------:R-:W-:Y:S04]  /*b160*/  IADD3 R12, P2, R5, R29, RZ ;  /* 0x0000001d050c7210 */ /* 0x000fe80007f5e0ff */
[----:B------:R3:W-:Y:S01]  /*b170*/  LDGSTS.E.BYPASS.LTC128B.128 [R215+0x2100], [R6.64], !P5 ;  /* 0x0210000006d77fae */ /* 0x0007e2000e901d46 */
[C---:B------:R-:W-:Y:S02]  /*b180*/  IADD3.X R13, R2.reuse, R21, RZ, P2, !PT ;  /* 0x00000015020d7210 */ /* 0x040fe400017fe4ff */
[----:B------:R-:W-:Y:S04]  /*b190*/  ISETP.GE.AND P2, PT, R225, c[0x0][0x1d4], PT ;  /* 0x00007500e1007a0c */ /* 0x000fe80003f46270 */
[----:B------:R5:W-:Y:S01]  /*b1a0*/  LDGSTS.E.BYPASS.LTC128B.128 [R215+0x4100], [R12.64], !P4 ;  /* 0x041000000cd77fae */ /* 0x000be2000e101d46 */
[----:B---3--:R-:W-:Y:S04]  /*b1b0*/  IADD3 R6, P6, R5, R30, RZ ;  /* 0x0000001e05067210 */ /* 0x008fe80007fde0ff */
[----:B------:R-:W-:Y:S02]  /*b1c0*/  IADD3.X R7, R2, R22, RZ, P6, !PT ;  /* 0x0000001602077210 */ /* 0x000fe400037fe4ff */
[C---:B------:R-:W-:Y:S02]  /*b1d0*/  IADD3 R2, -R213.reuse, 0x10, RZ ;  /* 0x00000010d5027810 */ /* 0x040fe40007ffe1ff */
[----:B-----5:R-:W-:Y:S01]  /*b1e0*/  SEL R12, RZ, 0x10, P4 ;  /* 0x00000010ff0c7807 */ /* 0x020fe20002000000 */
[----:B------:R3:W-:Y:S01]  /*b1f0*/  LDGSTS.E.BYPASS.LTC128B.128 [R215+0x6100], [R6.64], !P2 ;  /* 0x0610000006d77fae */ /* 0x0007e2000d101d46 */
[----:B------:R-:W-:Y:S02]  /*b200*/  LOP3.LUT R2, R2, 0xf, RZ, 0xc0, !PT ;  /* 0x0000000f02027812 */ /* 0x000fe400078ec0ff */
[----:B------:R-:W-:Y:S02]  /*b210*/  SEL R13, RZ, 0x10, P2 ;  /* 0x00000010ff0d7807 */ /* 0x000fe40001000000 */
[-C--:B---3--:R-:W-:Y:S02]  /*b220*/  IADD3 R6, P6, P0, R2, R3.reuse, R23 ;  /* 0x0000000302067210 */ /* 0x088fe400078de017 */
[----:B------:R-:W-:Y:S02]  /*b230*/  SEL R2, RZ, 0x10, P5 ;  /* 0x00000010ff027807 */ /* 0x000fe40002800000 */
[-C--:B----4-:R-:W-:Y:S02]  /*b240*/  IADD3.X R7, RZ, R4.reuse, R15, P6, P0 ;  /* 0x00000004ff077210 */ /* 0x090fe400037e040f */
[----:B------:R-:W-:Y:S02]  /*b250*/  ISETP.NE.U32.AND P0, PT, R213, RZ, PT ;  /* 0x000000ffd500720c */ /* 0x000fe40003f05070 */
[----:B------:R-:W-:Y:S04]  /*b260*/  IADD3 R5, -R2, 0x10, RZ ;  /* 0x0000001002057810 */ /* 0x000fe80007ffe1ff */
[----:B------:R-:W-:Y:S07]  /*b270*/  LOP3.LUT R5, R5, 0xf, RZ, 0xc0, !PT ;  /* 0x0000000f05057812 */ /* 0x000fee00078ec0ff */
[----:B------:R3:W-:Y:S01]  /*b280*/  LDGSTS.E.BYPASS.LTC128B.128.ZFILL [R215+0x1100], [R6.64], P0 ;  /* 0x0110000006d77fae */ /* 0x0007e20008141d46 */
[-C--:B------:R-:W-:Y:S04]  /*b290*/  IADD3 R14, P6, P0, R5, R3.reuse, R28 ;  /* 0x00000003050e7210 */ /* 0x080fe800078de01c */
[-C--:B------:R-:W-:Y:S02]  /*b2a0*/  IADD3.X R15, RZ, R4.reuse, R20, P6, P0 ;  /* 0x00000004ff0f7210 */ /* 0x080fe400037e0414 */
[----:B---3--:R-:W-:Y:S04]  /*b2b0*/  IADD3 R6, -R12, 0x10, RZ ;  /* 0x000000100c067810 */ /* 0x008fe80007ffe1ff */
[----:B------:R-:W-:Y:S04]  /*b2c0*/  LOP3.LUT R5, R6, 0xf, RZ, 0xc0, !PT ;  /* 0x0000000f06057812 */ /* 0x000fe800078ec0ff */
[-C--:B------:R-:W-:Y:S02]  /*b2d0*/  IADD3 R20, P6, P0, R5, R3.reuse, R29 ;  /* 0x0000000305147210 */ /* 0x080fe400078de01d */
[----:B------:R-:W-:Y:S02]  /*b2e0*/  IADD3 R5, -R13, 0x10, RZ ;  /* 0x000000100d057810 */ /* 0x000fe40007ffe1ff */
[-C--:B------:R-:W-:Y:S02]  /*b2f0*/  IADD3.X R21, RZ, R4.reuse, R21, P6, P0 ;  /* 0x00000004ff157210 */ /* 0x080fe400037e0415 */
[----:B------:R-:W-:Y:S04]  /*b300*/  LOP3.LUT R5, R5, 0xf, RZ, 0xc0, !PT ;  /* 0x0000000f05057812 */ /* 0x000fe800078ec0ff */
[----:B------:R-:W-:Y:S04]  /*b310*/  IADD3 R28, P6, P0, R5, R3, R30 ;  /* 0x00000003051c7210 */ /* 0x000fe800078de01e */
[----:B------:R-:W-:Y:S02]  /*b320*/  IADD3.X R29, RZ, R4, R22, P6, P0 ;  /* 0x00000004ff1d7210 */ /* 0x000fe400037e0416 */
[C---:B--2---:R-:W-:Y:S03]  /*b330*/  HMMA.16816.F32.BF16 R4, R32.reuse, R8, RZ ;  /* 0x000000082004723c */ /* 0x044fe600000418ff */
[----:B------:R-:W-:Y:S02]  /*b340*/  ISETP.NE.U32.AND P0, PT, R2, RZ, PT ;  /* 0x000000ff0200720c */ /* 0x000fe40003f05070 */
[----:B------:R-:W-:Y:S03]  /*b350*/  ISETP.NE.U32.AND P6, PT, R12, RZ, PT ;  /* 0x000000ff0c00720c */ /* 0x000fe60003fc5070 */
[C---:B------:R-:W-:Y:S08]  /*b360*/  HMMA.16816.F32.BF16 R8, R32.reuse, R10, RZ ;  /* 0x0000000a2008723c */ /* 0x040ff000000418ff */
[----:B------:R2:W-:Y:S01]  /*b370*/  LDGSTS.E.BYPASS.LTC128B.128.ZFILL [R215+0x3100], [R14.64], P0 ;  /* 0x031000000ed77fae */ /* 0x0005e20008141d46 */
[----:B------:R-:W-:Y:S06]  /*b380*/  ISETP.NE.U32.AND P0, PT, R13, RZ, PT ;  /* 0x000000ff0d00720c */ /* 0x000fec0003f05070 */
[----:B------:R3:W-:Y:S07]  /*b390*/  LDGSTS.E.BYPASS.LTC128B.128.ZFILL [R215+0x5100], [R20.64], P6 ;  /* 0x0510000014d77fae */ /* 0x0007ee000b141d46 */
[----:B------:R4:W-:Y:S01]  /*b3a0*/  LDGSTS.E.BYPASS.LTC128B.128.ZFILL [R215+0x7100], [R28.64], P0 ;  /* 0x071000001cd77fae */ /* 0x0009e20008141d46 */
[----:B------:R-:W-:Y:S06]  /*b3b0*/  ISETP.GT.AND P0, PT, R216, R226, PT ;  /* 0x000000e2d800720c */ /* 0x000fec0003f04270 */
[----:B------:R-:W0:Y:S01]  /*b3c0*/  LDGDEPBAR ;  /* 0x00000000000079af */ /* 0x000e220000000000 */
[C---:B--2---:R-:W-:Y:S08]  /*b3d0*/  HMMA.16816.F32.BF16 R12, R32.reuse, R16, RZ ;  /* 0x00000010200c723c */ /* 0x044ff000000418ff */
[C---:B------:R-:W-:Y:S08]  /*b3e0*/  HMMA.16816.F32.BF16 R16, R32.reuse, R18, RZ ;  /* 0x000000122010723c */ /* 0x040ff000000418ff */
[C---:B-1-3--:R-:W-:Y:S08]  /*b3f0*/  HMMA.16816.F32.BF16 R20, R32.reuse, R24, RZ ;  /* 0x000000182014723c */ /* 0x04aff000000418ff */
[C---:B------:R-:W-:Y:S08]  /*b400*/  HMMA.16816.F32.BF16 R24, R32.reuse, R26, RZ ;  /* 0x0000001a2018723c */ /* 0x040ff000000418ff */
[C---:B----4-:R-:W-:Y:S08]  /*b410*/  HMMA.16816.F32.BF16 R28, R32.reuse, R168, RZ ;  /* 0x000000a8201c723c */ /* 0x050ff000000418ff */
        /* <DEDUP_REMOVED lines=187> */
[C---:B-1----:R-:W-:Y:S03]  /*bfd0*/  HMMA.16816.F32.BF16 R12, R188.reuse, R168, R12 ;  /* 0x000000a8bc0c723c */ /* 0x042fe6000004180c */
[----:B------:R-:W-:Y:S02]  /*bfe0*/  FMUL.FTZ R3, R11, c[0x0][0x320] ;  /* 0x0000c8000b037a20 */ /* 0x000fe40000410000 */
[----:B------:R-:W1:Y:S03]  /*bff0*/  MUFU.TANH R185, R10 ;  /* 0x0000000a00b97308 */ /* 0x000e660000002400 */
[C---:B------:R-:W-:Y:S07]  /*c000*/  HMMA.16816.F32.BF16 R16, R188.reuse, R170, R16 ;  /* 0x000000aabc10723c */ /* 0x040fee0000041810 */
[----:B------:R4:W1:Y:S01]  /*c010*/  MUFU.TANH R183, R3 ;  /* 0x0000000300b77308 */ /* 0x0008620000002400 */
[----:B--2---:R-:W-:Y:S08]  /*c020*/  FMUL.FTZ R0, R5, c[0x0][0x320] ;  /* 0x0000c80005007a20 */ /* 0x004ff00000410000 */
[----:B------:R-:W-:Y:S01]  /*c030*/  FMUL.FTZ R2, R12, c[0x0][0x320] ;  /* 0x0000c8000c027a20 */ /* 0x000fe20000410000 */
[----:B------:R2:W1:Y:S10]  /*c040*/  MUFU.TANH R184, R0 ;  /* 0x0000000000b87308 */ /* 0x0004740000002400 */
[----:B------:R-:W1:Y:S01]  /*c050*/  MUFU.TANH R177, R2 ;  /* 0x0000000200b17308 */ /* 0x000e620000002400 */
[----:B----4-:R-:W-:Y:S09]  /*c060*/  FMUL.FTZ R3, R19, c[0x0][0x320] ;  /* 0x0000c80013037a20 */ /* 0x010ff20000410000 */
[----:B------:R-:W4:Y:S01]  /*c070*/  MUFU.TANH R173, R3 ;  /* 0x0000000300ad7308 */ /* 0x000f220000002400 */
[----:B--2---:R-:W-:Y:S09]  /*c080*/  FMUL.FTZ R0, R6, c[0x0][0x320] ;  /* 0x0000c80006007a20 */ /* 0x004ff20000410000 */
[----:B------:R2:W1:Y:S02]  /*c090*/  MUFU.TANH R186, R0 ;  /* 0x0000000000ba7308 */ /* 0x0004640000002400 */
[----:B--2---:R-:W-:Y:S02]  /*c0a0*/  FMUL.FTZ R0, R7, c[0x0][0x320] ;  /* 0x0000c80007007a20 */ /* 0x004fe40000410000 */
[----:B------:R-:W2:Y:S06]  /*c0b0*/  LDSM.16.M88.4 R4, [R201+0x1000] ;  /* 0x00100000c904783b */ /* 0x000eac0000000200 */
[----:B------:R5:W1:Y:S02]  /*c0c0*/  MUFU.TANH R187, R0 ;  /* 0x0000000000bb7308 */ /* 0x000a640000002400 */
[----:B-----5:R-:W-:Y:S08]  /*c0d0*/  FMUL.FTZ R0, R8, c[0x0][0x320] ;  /* 0x0000c80008007a20 */ /* 0x020ff00000410000 */
[----:B------:R5:W1:Y:S01]  /*c0e0*/  MUFU.TANH R182, R0 ;  /* 0x0000000000b67308 */ /* 0x000a620000002400 */
[C---:B--2---:R-:W-:Y:S07]  /*c0f0*/  HMMA.16816.F32.BF16 R20, R188.reuse, R4, R20 ;  /* 0x00000004bc14723c */ /* 0x044fee0000041814 */
[----:B------:R-:W-:Y:S01]  /*c100*/  FMUL.FTZ R4, R18, c[0x0][0x320] ;  /* 0x0000c80012047a20 */ /* 0x000fe20000410000 */
[C---:B------:R-:W-:Y:S03]  /*c110*/  HMMA.16816.F32.BF16 R24, R188.reuse, R6, R24 ;  /* 0x00000006bc18723c */ /* 0x040fe60000041818 */
[----:B------:R-:W2:Y:S01]  /*c120*/  MUFU.TANH R174, R4 ;  /* 0x0000000400ae7308 */ /* 0x000ea20000002400 */
        /* <DEDUP_REMOVED lines=64> */
[----:B-1----:R-:W-:Y:S01]  /*c530*/  IMAD.MOV.U32 R0, RZ, RZ, R2 ;  /* 0x000000ffff007224 */ /* 0x002fe200078e0002 */
        /* <DEDUP_REMOVED lines=25> */
.L_x_2899:
        /* <DEDUP_REMOVED lines=22> */
.L_x_2900:
[C---:B---3--:R-:W-:Y:S02]  /*c830*/  IADD3 R2, -R213.reuse, 0x10, RZ ;  /* 0x00000010d5027810 */ /* 0x048fe40007ffe1ff */
[----:B------:R-:W-:Y:S02]  /*c840*/  ISETP.NE.U32.AND P0, PT, R213, RZ, PT ;  /* 0x000000ffd500720c */ /* 0x000fe40003f05070 */
[----:B------:R-:W-:Y:S02]  /*c850*/  LOP3.LUT R2, R2, 0xf, RZ, 0xc0, !PT ;  /* 0x0000000f02027812 */ /* 0x000fe400078ec0ff */
[----:B-1----:R-:W-:Y:S02]  /*c860*/  P2R R5, PR, RZ, 0x2 ;  /* 0x00000002ff057803 */ /* 0x002fe40000000000 */
[----:B--2---:R-:W-:Y:S04]  /*c870*/  IADD3 R2, P1, P6, R2, R0, R25 ;  /* 0x0000000002027210 */ /* 0x004fe80007e3e019 */
[----:B----4-:R-:W-:Y:S02]  /*c880*/  IADD3.X R3, RZ, R4, R9, P1, P6 ;  /* 0x00000004ff037210 */ /* 0x010fe40000fec409 */
[C---:B------:R-:W-:Y:S02]  /*c890*/  IADD3 R6, P6, R0.reuse, R27, RZ ;  /* 0x0000001b00067210 */ /* 0x040fe40007fde0ff */
[----:B------:R-:W-:Y:S01]  /*c8a0*/  ISETP.NE.AND P1, PT, R5, RZ, PT ;  /* 0x000000ff0500720c */ /* 0x000fe20003f25270 */
        /* <DEDUP_REMOVED lines=9> */
[----:B-1----:R-:W-:Y:S05]  /*c940*/  IADD3 R2, P0, R0, R28, RZ ;  /* 0x0000001c00027210 */ /* 0x002fea0007f1e0ff */
[----:B------:R-:W-:Y:S05]  /*c950*/  IMAD.X R3, R4, 0x1, R12, P0 ;  /* 0x0000000104037824 */ /* 0x000fea00000e060c */
[----:B------:R2:W-:Y:S03]  /*c960*/  LDGSTS.E.BYPASS.LTC128B.128 [R215+0xf100], [R2.64], !P2 ;  /* 0x0f10000002d77fae */ /* 0x0005e6000d101d46 */
.L_x_2810:
[----:B--234-:R-:W-:Y:S05]  /*c970*/  BSYNC B0 ;  /* 0x0000000000007941 */ /* 0x01cfea0003800000 */
.L_x_2809:
        /* <DEDUP_REMOVED lines=41> */
.L_x_2901:
        /* <DEDUP_REMOVED lines=450> */
.L_x_2807:
[----:B------:R-:W-:Y:S05]  /*e830*/  BRA.DIV ~URZ, `(.L_x_2815) ;  /* 0x000080727f007947 */ /* 0x000fea000b800000 */
[----:B------:R1:W2:Y:S02]  /*e840*/  SHFL.BFLY PT, R0, R222, 0x2, 0x1f ;  /* 0x0c401f00de007f89 */ /* 0x0002a400000e0000 */
.L_x_2902:
[----:B--2---:R-:W-:Y:S01]  /*e850*/  FADD.FTZ R5, R0, R222 ;  /* 0x000000de00057221 */ /* 0x004fe20000010000 */
[----:B------:R-:W-:Y:S05]  /*e860*/  BRA.DIV ~URZ, `(.L_x_2816) ;  /* 0x000080927f007947 */ /* 0x000fea000b800000 */
[----:B------:R-:W2:Y:S02]  /*e870*/  SHFL.BFLY PT, R0, R221, 0x2, 0x1f ;  /* 0x0c401f00dd007f89 */ /* 0x000ea400000e0000 */
[----:B--2---:R-:W-:-:S02]  /*e880*/  FADD.FTZ R4, R0, R221 ;  /* 0x000000dd00047221 */ /* 0x004fc40000010000 */
[----:B------:R-:W2:Y:S04]  /*e890*/  SHFL.BFLY PT, R0, R5, 0x1, 0x1f ;  /* 0x0c201f0005007f89 */ /* 0x000ea800000e0000 */
[----:B------:R3:W4:Y:S01]  /*e8a0*/  SHFL.BFLY PT, R3, R4, 0x1, 0x1f ;  /* 0x0c201f0004037f89 */ /* 0x00072200000e0000 */
[----:B--2---:R-:W-:-:S05]  /*e8b0*/  FADD.FTZ R5, R5, R0 ;  /* 0x0000000005057221 */ /* 0x004fca0000010000 */
.L_x_2903:
        /* <DEDUP_REMOVED lines=33> */
[C---:B--2---:R-:W-:Y:S02]  /*ead0*/  FMUL.FTZ R120, R0.reuse, R154 ;  /* 0x0000009a00787220 */ /* 0x044fe40000410000 */
        /* <DEDUP_REMOVED lines=114> */
.L_x_2776:
        /* <DEDUP_REMOVED lines=8> */
[----:B-1----:R-:W-:Y:S01]  /*f280*/  IMAD.MOV.U32 R5, RZ, RZ, c[0x0][0x564] ;  /* 0x00015900ff057624 */ /* 0x002fe200078e00ff */
[----:B--2---:R-:W-:-:S06]  /*f290*/  ISETP.EQ.U32.AND P0, PT, R3, R2, PT ;  /* 0x000000020300720c */ /* 0x004fcc0003f02070 */
[----:B------:R-:W1:Y:S07]  /*f2a0*/  POPC R2, UR4 ;  /* 0x0000000400027d09 */ /* 0x000e6e0008000000 */
[----:B-1----:R1:W2:Y:S04]  /*f2b0*/  @P0 ATOMG.E.ADD.STRONG.GPU PT, R2, [R4.64], R2 ;  /* 0x00000002040209a8 */ /* 0x0022a800081ee1c6 */
[----:B-1----:R-:W1:Y:S04]  /*f2c0*/  S2R R4, SR_LTMASK ;  /* 0x0000000000047919 */ /* 0x002e680000003900 */
[----:B--2---:R1:W2:Y:S02]  /*f2d0*/  SHFL.IDX PT, R3, R2, R3, 0x1f ;  /* 0x00001f0302037589 */ /* 0x0042a400000e0000 */
[----:B-1----:R-:W-:-:S06]  /*f2e0*/  LOP3.LUT R2, R4, UR4, RZ, 0xc0, !PT ;  /* 0x0000000404027c12 */ /* 0x002fcc000f8ec0ff */
[----:B------:R-:W2:Y:S02]  /*f2f0*/  POPC R2, R2 ;  /* 0x0000000200027309 */ /* 0x000ea40000000000 */
[----:B--2---:R-:W-:-:S06]  /*f300*/  IADD3 R240, R3, c[0x0][0xc], R2 ;  /* 0x0000030003f07a10 */ /* 0x004fcc0007ffe002 */
.L_x_2818:
[----:B------:R-:W-:Y:S05]  /*f310*/  BSYNC B0 ;  /* 0x0000000000007941 */ /* 0x000fea0003800000 */
.L_x_2817:
[----:B------:R-:W-:Y:S01]  /*f320*/  PRMT R0, R0, 0x9910, RZ ;  /* 0x0000991000007816 */ /* 0x000fe200000000ff */
[----:B------:R-:W-:Y:S01]  /*f330*/  BSSY B1, `(.L_x_2819) ;  /* 0x0000452000017945 */ /* 0x000fe20003800000 */
[----:B------:R-:W-:Y:S02]  /*f340*/  IMAD.MOV.U32 R106, RZ, RZ, R240 ;  /* 0x000000ffff6a7224 */ /* 0x000fe400078e00f0 */
[----:B------:R-:W-:-:S13]  /*f350*/  ISETP.NE.AND P0, PT, R0, RZ, PT ;  /* 0x000000ff0000720c */ /* 0x000fda0003f05270 */
[----:B------:R-:W-:Y:S05]  /*f360*/  @!P0 BRA `(.L_x_2820) ;  /* 0x000036e000008947 */ /* 0x000fea0003800000 */
[----:B-1----:R-:W2:Y:S04]  /*f370*/  LDL R5, [R1+0x4] ;  /* 0x0000040001057983 */ /* 0x002ea80000100800 */
        /* <DEDUP_REMOVED lines=109> */
[----:B-1----:R-:W2:Y:S01]  /*fa50*/  LDL.LU R5, [R1] ;  /* 0x0000000001057983 */ /* 0x002ea20000300800 */
        /* <DEDUP_REMOVED lines=20> */
[----:B------:R-:W-:Y:S02]  /*fba0*/  ISETP.NE.AND.EX P2, PT, RZ, c[0x0][0x50c], PT, P2 ;  /* 0x00014300ff007a0c */ /* 0x000fe40003f45320 */
[----:B-1----:R-:W-:-:S02]  /*fbb0*/  F2FP.BF16.PACK_AB R2, R137, R136 ;  /* 0x000000888902723e */ /* 0x002fc400000010ff */
        /* <DEDUP_REMOVED lines=27> */
.L_x_2821:
[----:B-1----:R-:W2:Y:S04]  /*fd70*/  LDL.LU R2, [R1+0x2c] ;  /* 0x00002c0001027983 */ /* 0x002ea80000300800 */
[----:B------:R-:W3:Y:S01]  /*fd80*/  LDL R9, [R1+0x28] ;  /* 0x0000280001097983 */ /* 0x000ee20000100800 */
[----:B------:R-:W-:Y:S01]  /*fd90*/  IMAD.MOV.U32 R15, RZ, RZ, 0x368 ;  /* 0x00000368ff0f7424 */ /* 0x000fe200078e00ff */
[----:B------:R-:W-:-:S02]  /*fda0*/  ISETP.GT.AND P3, PT, R5, 0x1, PT ;  /* 0x000000010500780c */ /* 0x000fc40003f64270 */
[----:B------:R-:W4:Y:S01]  /*fdb0*/  LDL R110, [R1+0x34] ;  /* 0x00003400016e7983 */ /* 0x000f220000100800 */
[----:B------:R-:W-:Y:S02]  /*fdc0*/  ISETP.NE.U32.AND P0, PT, RZ, c[0x0][0x500], PT ;  /* 0x00014000ff007a0c */ /* 0x000fe40003f05070 */
[----:B------:R-:W-:Y:S02]  /*fdd0*/  SEL R15, R15, 0x328, P3 ;  /* 0x000003280f0f7807 */ /* 0x000fe40001800000 */
[----:B------:R-:W-:Y:S02]  /*fde0*/  ISETP.NE.AND.EX P0, PT, RZ, c[0x0][0x504], PT, P0 ;  /* 0x00014100ff007a0c */ /* 0x000fe40003f05300 */
[----:B------:R-:W1:Y:S01]  /*fdf0*/  LDC.64 R4, c[0x0][R15+0x170] ;  /* 0x00005c000f047b82 */ /* 0x000e620000000a00 */
[----:B------:R-:W-:Y:S02]  /*fe00*/  LOP3.LUT R11, R242, 0xffff, RZ, 0xc0, !PT ;  /* 0x0000fffff20b7812 */ /* 0x000fe400078ec0ff */
[----:B------:R-:W-:-:S05]  /*fe10*/  SEL R8, R251, RZ, !P0 ;  /* 0x000000fffb087207 */ /* 0x000fca0004000000 */
[----:B------:R-:W1:Y:S08]  /*fe20*/  LDC.64 R12, c[0x0][R15+0x168] ;  /* 0x00005a000f0c7b82 */ /* 0x000e700000000a00 */
[----:B------:R-:W2:Y:S01]  /*fe30*/  LDC.64 R16, c[0x0][R15+0x178] ;  /* 0x00005e000f107b82 */ /* 0x000ea20000000a00 */
[----:B-----5:R-:W-:Y:S01]  /*fe40*/  SHF.R.S32.HI R10, RZ, 0x1f, R0 ;  /* 0x0000001fff0a7819 */ /* 0x020fe20000011400 */
[----:B-1----:R-:W-:-:S02]  /*fe50*/  IMAD R6, R13, R11, RZ ;  /* 0x0000000b0d067224 */ /* 0x002fc400078e02ff */
[----:B------:R-:W1:Y:S02]  /*fe60*/  S2R R13, SR_TID.X ;  /* 0x00000000000d7919 */ /* 0x000e640000002100 */
[----:B-1----:R-:W-:-:S04]  /*fe70*/  SHF.R.S32.HI R107, RZ, 0x1f, R13 ;  /* 0x0000001fff6b7819 */ /* 0x002fc8000001140d */
[----:B------:R-:W-:-:S04]  /*fe80*/  LEA.HI R107, R107, R13, RZ, 0x5 ;  /* 0x0000000d6b6b7211 */ /* 0x000fc800078f28ff */
[----:B------:R-:W-:-:S05]  /*fe90*/  LOP3.LUT R107, R107, 0xffffffe0, RZ, 0xc0, !PT ;  /* 0xffffffe06b6b7812 */ /* 0x000fca00078ec0ff */
[----:B------:R-:W-:Y:S02]  /*fea0*/  IMAD.IADD R107, R13, 0x1, -R107 ;  /* 0x000000010d6b7824 */ /* 0x000fe400078e0a6b */
[----:B------:R-:W-:Y:S01]  /*feb0*/  IMAD R13, R14, c[0x0][0x4e8], RZ ;  /* 0x00013a000e0d7a24 */ /* 0x000fe200078e02ff */
[----:B--2---:R-:W-:Y:S01]  /*fec0*/  SEL R3, R2, RZ, !P0 ;  /* 0x000000ff02037207 */ /* 0x004fe20004000000 */
[----:B------:R-:W-:-:S04]  /*fed0*/  IMAD R2, R5, R8, RZ ;  /* 0x0000000805027224 */ /* 0x000fc800078e02ff */
[C---:B------:R-:W-:Y:S02]  /*fee0*/  IMAD R7, R4.reuse, R3, R2 ;  /* 0x0000000304077224 */ /* 0x040fe400078e0202 */
[----:B------:R-:W-:-:S04]  /*fef0*/  IMAD.WIDE.U32 R2, R4, R8, RZ ;  /* 0x0000000804027225 */ /* 0x000fc800078e00ff */
[----:B------:R-:W-:-:S04]  /*ff00*/  IMAD.WIDE.U32 R4, R12, R11, RZ ;  /* 0x0000000b0c047225 */ /* 0x000fc800078e00ff */
[----:B------:R-:W-:Y:S01]  /*ff10*/  IMAD.IADD R3, R3, 0x1, R7 ;  /* 0x0000000103037824 */ /* 0x000fe200078e0207 */
[----:B------:R-:W-:Y:S01]  /*ff20*/  IADD3 R12, P1, P0, R2, R4, R0 ;  /* 0x00000004020c7210 */ /* 0x000fe2000783e000 */
[----:B------:R-:W-:Y:S02]  /*ff30*/  IMAD.MOV.U32 R2, RZ, RZ, c[0x0][0x4e8] ;  /* 0x00013a00ff027624 */ /* 0x000fe400078e00ff */
[----:B------:R-:W-:-:S03]  /*ff40*/  IMAD.IADD R6, R5, 0x1, R6 ;  /* 0x0000000105067824 */ /* 0x000fc600078e0206 */
[----:B------:R-:W-:Y:S02]  /*ff50*/  ISETP.NE.AND P2, PT, R2, 0x1, PT ;  /* 0x000000010200780c */ /* 0x000fe40003f45270 */
[----:B---3--:R-:W-:-:S05]  /*ff60*/  SEL R2, R9, RZ, P3 ;  /* 0x000000ff09027207 */ /* 0x008fca0001800000 */
[-C--:B------:R-:W-:Y:S02]  /*ff70*/  IMAD R7, R17, R2.reuse, RZ ;  /* 0x0000000211077224 */ /* 0x080fe400078e02ff */
[----:B------:R-:W-:Y:S02]  /*ff80*/  IMAD.WIDE.U32 R4, R16, R2, RZ ;  /* 0x0000000210047225 */ /* 0x000fe400078e00ff */
[----:B------:R-:W1:Y:S02]  /*ff90*/  LDC.64 R16, c[0x0][R15+0x160] ;  /* 0x000058000f107b82 */ /* 0x000e640000000a00 */
[----:B------:R-:W-:Y:S01]  /*ffa0*/  IMAD.IADD R9, R250, 0x1, R239 ;  /* 0x00000001fa097824 */ /* 0x000fe200078e02ef */
[----:B------:R-:W-:-:S03]  /*ffb0*/  IADD3.X R6, R3, R6, R10, P1, P0 ;  /* 0x0000000603067210 */ /* 0x000fc60000fe040a */
[----:B------:R-:W-:-:S04]  /*ffc0*/  @P2 IMAD.HI.U32 R3, R9, c[0x0][0x4ec], RZ ;  /* 0x00013b0009032a27 */ /* 0x000fc800078e00ff */
[----:B------:R-:W-:Y:S01]  /*ffd0*/  IMAD.MOV.U32 R2, RZ, RZ, R9 ;  /* 0x000000ffff027224 */ /* 0x000fe200078e0009 */
[----:B------:R-:W-:-:S04]  /*ffe0*/  @P2 SHF.R.U32.HI R2, RZ, c[0x0][0x4f0], R3 ;  /* 0x00013c00ff022a19 */ /* 0x000fc80000011603 */
[----:B------:R-:W-:Y:S02]  /*fff0*/  IADD3 R4, P1, P0, R2, R12, R4 ;  /* 0x0000000c02047210 */ /* 0x000fe4000783e004 */
        /* <DEDUP_REMOVED lines=17> */
[----:B------:R-:W1:Y:S04]  /*10110*/  SHFL.IDX PT, R7, R2, RZ, 0x1c1f ;  /* 0x001c1fff02077589 */ /* 0x000e6800000e0000 */
[----:B------:R-:W-:Y:S04]  /*10120*/  SHFL.IDX PT, R4, R4, 0x1, 0x1c1f ;  /* 0x003c1f0004047f89 */ /* 0x000fe800000e0000 */
[----:B------:R4:W2:Y:S01]  /*10130*/  SHFL.IDX PT, R5, R2, 0x1, 0x1c1f ;  /* 0x003c1f0002057f89 */ /* 0x0008a200000e0000 */
[----:B------:R-:W-:Y:S01]  /*10140*/  LOP3.LUT P0, RZ, R107, 0x3, RZ, 0xc0, !PT ;  /* 0x000000036bff7812 */ /* 0x000fe2000780c0ff */
[----:B----4-:R-:W-:-:S05]  /*10150*/  IMAD.IADD R2, R110, 0x1, R239 ;  /* 0x000000016e027824 */ /* 0x010fca00078e02ef */
[C---:B------:R-:W-:Y:S02]  /*10160*/  IADD3 R3, R2.reuse, 0x8, RZ ;  /* 0x0000000802037810 */ /* 0x040fe40007ffe0ff */
[-C--:B------:R-:W-:Y:S02]  /*10170*/  ISETP.GE.OR P1, PT, R2, R13.reuse, P0 ;  /* 0x0000000d0200720c */ /* 0x080fe40000726670 */
[----:B------:R-:W-:-:S11]  /*10180*/  ISETP.GE.OR P0, PT, R3, R13, P0 ;  /* 0x0000000d0300720c */ /* 0x000fd60000706670 */
[----:B-1----:R1:W-:Y:S01]  /*10190*/  @!P1 ST.E [R6.64], R18 ;  /* 0x0000001206009985 */ /* 0x0023e2000c101906 */
[----:B------:R-:W-:-:S03]  /*101a0*/  ISETP.GE.AND P1, PT, R2, R13, PT ;  /* 0x0000000d0200720c */ /* 0x000fc60003f26270 */
[----:B--2---:R1:W-:Y:S01]  /*101b0*/  @!P0 ST.E [R4.64], R19 ;  /* 0x0000001304008985 */ /* 0x0043e2000c101906 */
[----:B------:R-:W-:Y:S01]  /*101c0*/  ISETP.GE.AND P0, PT, R3, R13, PT ;  /* 0x0000000d0300720c */ /* 0x000fe20003f06270 */
        /* <DEDUP_REMOVED lines=48> */
.L_x_2904:
[----:B------:R-:W-:Y:S05]  /*104d0*/  BRA.DIV ~URZ, `(.L_x_2824) ;  /* 0x000065827f007947 */ /* 0x000fea000b800000 */
[----:B------:R4:W2:Y:S02]  /*104e0*/  SHFL.IDX PT, R0, R14, RZ, 0x181f ;  /* 0x00181fff0e007589 */ /* 0x0008a400000e0000 */
.L_x_2905:
        /* <DEDUP_REMOVED lines=24> */
.L_x_2826:
[----:B------:R-:W-:Y:S05]  /*10670*/  BSYNC B0 ;  /* 0x0000000000007941 */ /* 0x000fea0003800000 */
.L_x_2825:
[----:B------:R-:W-:Y:S05]  /*10680*/  BRA.DIV ~URZ, `(.L_x_2827) ;  /* 0x000064427f007947 */ /* 0x000fea000b800000 */
[----:B---3--:R3:W4:Y:S04]  /*10690*/  SHFL.IDX PT, R4, R5, 0x1, 0x181f ;  /* 0x00381f0005047f89 */ /* 0x00872800000e0000 */
[----:B--2---:R3:W2:Y:S02]  /*106a0*/  SHFL.IDX PT, R0, R14, 0x1, 0x181f ;  /* 0x00381f000e007f89 */ /* 0x0046a400000e0000 */
.L_x_2906:
        /* <DEDUP_REMOVED lines=24> */
.L_x_2829:
[----:B------:R-:W-:Y:S05]  /*10830*/  BSYNC B0 ;  /* 0x0000000000007941 */ /* 0x000fea0003800000 */
.L_x_2828:
[----:B------:R-:W-:Y:S05]  /*10840*/  BRA.DIV ~URZ, `(.L_x_2830) ;  /* 0x000063527f007947 */ /* 0x000fea000b800000 */
[----:B----4-:R4:W3:Y:S02]  /*10850*/  SHFL.IDX PT, R4, R5, 0x2, 0x181f ;  /* 0x00581f0005047f89 */ /* 0x0108e400000e0000 */
.L_x_2907:
[----:B------:R-:W-:Y:S05]  /*10860*/  BRA.DIV ~URZ, `(.L_x_2831) ;  /* 0x000063a27f007947 */ /* 0x000fea000b800000 */
[----:B--2---:R2:W4:Y:S02]  /*10870*/  SHFL.IDX PT, R0, R14, 0x2, 0x181f ;  /* 0x00581f000e007f89 */ /* 0x00452400000e0000 */
.L_x_2908:
        /* <DEDUP_REMOVED lines=24> */
.L_x_2833:
[----:B------:R-:W-:Y:S05]  /*10a00*/  BSYNC B0 ;  /* 0x0000000000007941 */ /* 0x000fea0003800000 */
.L_x_2832:
[----:B------:R-:W-:Y:S05]  /*10a10*/  BRA.DIV ~URZ, `(.L_x_2834) ;  /* 0x000062627f007947 */ /* 0x000fea000b800000 */
[----:B---3--:R3:W1:Y:S04]  /*10a20*/  SHFL.IDX PT, R4, R5, 0x3, 0x181f ;  /* 0x00781f0005047f89 */ /* 0x00866800000e0000 */
[----:B----4-:R3:W4:Y:S02]  /*10a30*/  SHFL.IDX PT, R0, R14, 0x3, 0x181f ;  /* 0x00781f000e007f89 */ /* 0x01072400000e0000 */
.L_x_2909:
        /* <DEDUP_REMOVED lines=25> */
.L_x_2822:
        /* <DEDUP_REMOVED lines=33> */
.L_x_2910:
[----:B------:R-:W-:Y:S05]  /*10de0*/  BRA.DIV ~URZ, `(.L_x_2837) ;  /* 0x00005fd27f007947 */ /* 0x000fea000b800000 */
[----:B------:R3:W4:Y:S02]  /*10df0*/  SHFL.IDX PT, R0, R12, RZ, 0x1c1f ;  /* 0x001c1fff0c007589 */ /* 0x00072400000e0000 */
.L_x_2911:
[----:B------:R-:W-:Y:S01]  /*10e00*/  BSSY B0, `(.L_x_2838) ;  /* 0x00000e0000007945 */ /* 0x000fe20003800000 */
[----:B------:R-:W-:Y:S05]  /*10e10*/  @P1 BRA `(.L_x_2839) ;  /* 0x00000de000001947 */ /* 0x000fea0003800000 */
[C---:B------:R-:W-:Y:S02]  /*10e20*/  ISETP.GE.AND P1, PT, R248.reuse, c[0x0][0x3c8], PT ;  /* 0x0000f200f8007a0c */ /* 0x040fe40003f26270 */
[C---:B------:R-:W-:Y:S02]  /*10e30*/  IADD3 R7, R248.reuse, 0x8, RZ ;  /* 0x00000008f8077810 */ /* 0x040fe40007ffe0ff */
[C---:B------:R-:W-:Y:S02]  /*10e40*/  IADD3 R6, R248.reuse, 0x10, RZ ;  /* 0x00000010f8067810 */ /* 0x040fe40007ffe0ff */
[----:B------:R-:W-:Y:S02]  /*10e50*/  ISETP.GE.AND P3, PT, R7, c[0x0][0x3c8], PT ;  /* 0x0000f20007007a0c */ /* 0x000fe40003f66270 */
[----:B------:R-:W-:-:S02]  /*10e60*/  IADD3 R9, R248, 0x8, RZ ;  /* 0x00000008f8097810 */ /* 0x000fc40007ffe0ff */
[----:B------:R-:W-:Y:S02]  /*10e70*/  ISETP.GE.AND P4, PT, R6, c[0x0][0x3c8], PT ;  /* 0x0000f20006007a0c */ /* 0x000fe40003f86270 */
[C---:B------:R-:W-:Y:S01]  /*10e80*/  IADD3 R8, R248.reuse, 0x18, RZ ;  /* 0x00000018f8087810 */ /* 0x040fe20007ffe0ff */
[----:B----4-:R-:W-:Y:S01]  /*10e90*/  @!P1 IMAD.MOV.U32 R2, RZ, RZ, R0 ;  /* 0x000000ffff029224 */ /* 0x010fe200078e0000 */
[----:B------:R-:W-:Y:S01]  /*10ea0*/  SHF.R.S32.HI R9, RZ, 0x1f, R9 ;  /* 0x0000001fff097819 */ /* 0x000fe20000011409 */
[----:B--2---:R-:W-:Y:S01]  /*10eb0*/  @!P1 IMAD.MOV.U32 R3, RZ, RZ, R4 ;  /* 0x000000ffff039224 */ /* 0x004fe200078e0004 */
[C---:B------:R-:W-:Y:S02]  /*10ec0*/  IADD3 R13, R248.reuse, 0x20, RZ ;  /* 0x00000020f80d7810 */ /* 0x040fe40007ffe0ff */
[C---:B------:R-:W-:Y:S01]  /*10ed0*/  IADD3 R11, R248.reuse, 0x18, RZ ;  /* 0x00000018f80b7810 */ /* 0x040fe20007ffe0ff */
[----:B------:R-:W-:Y:S01]  /*10ee0*/  @!P1 IMAD.WIDE R2, R248, 0x4, R2 ;  /* 0x00000004f8029825 */ /* 0x000fe200078e0202 */
[----:B------:R-:W-:-:S02]  /*10ef0*/  ISETP.GE.AND P6, PT, R13, c[0x0][0x3c8], PT ;  /* 0x0000f2000d007a0c */ /* 0x000fc40003fc6270 */
[----:B------:R-:W-:Y:S02]  /*10f00*/  SHF.R.S32.HI R11, RZ, 0x1f, R11 ;  /* 0x0000001fff0b7819 */ /* 0x000fe4000001140b */
[----:B------:R2:W-:Y:S01]  /*10f10*/  @!P1 ST.E.64 [R2.64], R22 ;  /* 0x0000001602009985 */ /* 0x0005e2000c101b06 */
[----:B------:R-:W-:Y:S02]  /*10f20*/  ISETP.GE.AND P1, PT, R8, c[0x0][0x3c8], PT ;  /* 0x0000f20008007a0c */ /* 0x000fe40003f26270 */
[C---:B------:R-:W-:Y:S02]  /*10f30*/  IADD3 R10, R248.reuse, 0x30, RZ ;  /* 0x00000030f80a7810 */ /* 0x040fe40007ffe0ff */
[----:B------:R-:W-:Y:S02]  /*10f40*/  IADD3 R14, R248, 0x20, RZ ;  /* 0x00000020f80e7810 */ /* 0x000fe40007ffe0ff */
[----:B------:R-:W-:Y:S02]  /*10f50*/  ISETP.GE.AND P5, PT, R10, c[0x0][0x3c8], PT ;  /* 0x0000f2000a007a0c */ /* 0x000fe40003fa6270 */
[----:B------:R-:W-:-:S02]  /*10f60*/  SHF.R.S32.HI R14, RZ, 0x1f, R14 ;  /* 0x0000001fff0e7819 */ /* 0x000fc4000001140e */
[C---:B------:R-:W-:Y:S02]  /*10f70*/  IADD3 R15, R248.reuse, 0xa0, RZ ;  /* 0x000000a0f80f7810 */ /* 0x040fe40007ffe0ff */
[C---:B------:R-:W-:Y:S02]  /*10f80*/  IADD3 R16, R248.reuse, 0xb0, RZ ;  /* 0x000000b0f8107810 */ /* 0x040fe40007ffe0ff */
[C---:B------:R-:W-:Y:S02]  /*10f90*/  IADD3 R17, R248.reuse, 0xa0, RZ ;  /* 0x000000a0f8117810 */ /* 0x040fe40007ffe0ff */
[----:B------:R-:W-:Y:S02]  /*10fa0*/  IADD3 R18, R248, 0xe8, RZ ;  /* 0x000000e8f8127810 */ /* 0x000fe40007ffe0ff */
[----:B------:R-:W-:Y:S02]  /*10fb0*/  SHF.R.S32.HI R17, RZ, 0x1f, R17 ;  /* 0x0000001fff117819 */ /* 0x000fe40000011411 */
[----:B------:R-:W-:-:S02]  /*10fc0*/  SHF.R.S32.HI R18, RZ, 0x1f, R18 ;  /* 0x0000001fff127819 */ /* 0x000fc40000011412 */
[----:B--2---:R-:W-:-:S04]  /*10fd0*/  @!P3 LEA R2, P2, R7, R0, 0x2 ;  /* 0x000000000702b211 */ /* 0x004fc800078410ff */
[----:B------:R-:W-:Y:S02]  /*10fe0*/  @!P3 LEA.HI.X R3, R7, R4, R9, 0x2, P2 ;  /* 0x000000040703b211 */ /* 0x000fe400010f1409 */
[C---:B------:R-:W-:Y:S02]  /*10ff0*/  IADD3 R7, R248.reuse, 0x10, RZ ;  /* 0x00000010f8077810 */ /* 0x040fe40007ffe0ff */
[----:B------:R-:W-:Y:S01]  /*11000*/  IADD3 R9, R248, 0x28, RZ ;  /* 0x00000028f8097810 */ /* 0x000fe20007ffe0ff */
[----:B------:R2:W-:Y:S01]  /*11010*/  @!P3 ST.E.64 [R2.64], R24 ;  /* 0x000000180200b985 */ /* 0x0005e2000c101b06 */
[----:B------:R-:W-:Y:S02]  /*11020*/  SHF.R.S32.HI R7, RZ, 0x1f, R7 ;  /* 0x0000001fff077819 */ /* 0x000fe40000011407 */
[----:B--2---:R-:W-:-:S04]  /*11030*/  @!P4 LEA R2, P2, R6, R0, 0x2 ;  /* 0x000000000602c211 */ /* 0x004fc800078410ff */
[----:B------:R-:W-:Y:S02]  /*11040*/  @!P4 LEA.HI.X R3, R6, R4, R7, 0x2, P2 ;  /* 0x000000040603c211 */ /* 0x000fe400010f1407 */
[----:B------:R-:W-:Y:S02]  /*11050*/  ISETP.GE.AND P2, PT, R9, c[0x0][0x3c8], PT ;  /* 0x0000f20009007a0c */ /* 0x000fe40003f46270 */
[C---:B------:R-:W-:Y:S01]  /*11060*/  @!P1 LEA R6, P3, R8.reuse, R0, 0x2 ;  /* 0x0000000008069211 */ /* 0x040fe200078610ff */
[----:B------:R2:W-:Y:S03]  /*11070*/  @!P4 ST.E.64 [R2.64], R26 ;  /* 0x0000001a0200c985 */ /* 0x0005e6000c101b06 */
        /* <DEDUP_REMOVED lines=9> */
[C---:B----4-:R-:W-:Y:S01]  /*11110*/  @!P2 LEA R6, P3, R9.reuse, R0, 0x2 ;  /* 0x000000000906a211 */ /* 0x050fe200078610ff */
[----:B------:R2:W-:Y:S01]  /*11120*/  @!P6 ST.E.64 [R2.64], R30 ;  /* 0x0000001e0200e985 */ /* 0x0005e2000c101b06 */
[C---:B------:R-:W-:Y:S02]  /*11130*/  IADD3 R14, R248.reuse, 0x30, RZ ;  /* 0x00000030f80e7810 */ /* 0x040fe40007ffe0ff */
[----:B------:R-:W-:Y:S02]  /*11140*/  @!P2 LEA.HI.X R7, R9, R4, R11, 0x2, P3 ;  /* 0x000000040907a211 */ /* 0x000fe400018f140b */
[----:B------:R-:W-:-:S02]  /*11150*/  IADD3 R9, R248, 0x48, RZ ;  /* 0x00000048f8097810 */ /* 0x000fc40007ffe0ff */
[----:B------:R-:W-:Y:S01]  /*11160*/  IADD3 R11, R248, 0x38, RZ ;  /* 0x00000038f80b7810 */ /* 0x000fe20007ffe0ff */
[----:B------:R4:W-:Y:S01]  /*11170*/  @!P2 ST.E.64 [R6.64], R32 ;  /* 0x000000200600a985 */ /* 0x0009e2000c101b06 */
[----:B------:R-:W-:Y:S02]  /*11180*/  ISETP.GE.AND P6, PT, R13, c[0x0][0x3c8], PT ;  /* 0x0000f2000d007a0c */ /* 0x000fe40003fc6270 */
[----:B------:R-:W-:Y:S02]  /*11190*/  ISETP.GE.AND P2, PT, R9, c[0x0][0x3c8], PT ;  /* 0x0000f20009007a0c */ /* 0x000fe40003f46270 */
[----:B------:R-:W-:Y:S02]  /*111a0*/  SHF.R.S32.HI R14, RZ, 0x1f, R14 ;  /* 0x0000001fff0e7819 */ /* 0x000fe4000001140e */
        /* <DEDUP_REMOVED lines=74> */
[----:B----4-:R-:W-:Y:S01]  /*11650*/  @!P2 LEA R6, P3, R9, R0, 0x2 ;  /* 0x000000000906a211 */ /* 0x010fe200078610ff */
[----:B------:R2:W-:Y:S01]  /*11660*/  @!P6 ST.E.64 [R2.64], R68 ;  /* 0x000000440200e985 */ /* 0x0005e2000c101b06 */
[----:B------:R-:W-:Y:S02]  /*11670*/  ISETP.GE.AND P6, PT, R15, c[0x0][0x3c8], PT ;  /* 0x0000f2000f007a0c */ /* 0x000fe40003fc6270 */
[----:B------:R-:W-:Y:S02]  /*11680*/  @!P2 LEA.HI.X R7, R9, R4, R11, 0x2, P3 ;  /* 0x000000040907a211 */ /* 0x000fe400018f140b */
[----:B------:R-:W-:-:S02]  /*11690*/  IADD3 R11, R248, 0xa8, RZ ;  /* 0x000000a8f80b7810 */ /* 0x000fc40007ffe0ff */
[C---:B------:R-:W-:Y:S01]  /*116a0*/  IADD3 R9, R248.reuse, 0x98, RZ ;  /* 0x00000098f8097810 */ /* 0x040fe20007ffe0ff */
[----:B------:R4:W-:Y:S01]  /*116b0*/  @!P2 ST.E.64 [R6.64], R72 ;  /* 0x000000480600a985 */ /* 0x0009e2000c101b06 */
[----:B------:R-:W-:Y:S02]  /*116c0*/  ISETP.GE.AND P2, PT, R11, c[0x0][0x3c8], PT ;  /* 0x0000f2000b007a0c */ /* 0x000fe40003f46270 */
[----:B------:R-:W-:Y:S02]  /*116d0*/  SHF.R.S32.HI R13, RZ, 0x1f, R13 ;  /* 0x0000001fff0d7819 */ /* 0x000fe4000001140d */
[----:B------:R-:W-:Y:S02]  /*116e0*/  SHF.R.S32.HI R9, RZ, 0x1f, R9 ;  /* 0x0000001fff097819 */ /* 0x000fe40000011409 */
[----:B------:R-:W-:Y:S02]  /*116f0*/  IADD3 R14, R248, 0xc0, RZ ;  /* 0x000000c0f80e7810 */ /* 0x000fe40007ffe0ff */
        /* <DEDUP_REMOVED lines=10> */
[----:B------:R-:W-:Y:S02]  /*117a0*/  ISETP.GE.AND P1, PT, R10, c[0x0][0x3c8], PT ;  /* 0x0000f2000a007a0c */ /* 0x000fe40003f26270 */
[----:B------:R-:W-:-:S04]  /*117b0*/  @!P2 LEA R8, P3, R11, R0, 0x2 ;  /* 0x000000000b08a211 */ /* 0x000fc800078610ff */
[----:B------:R-:W-:Y:S02]  /*117c0*/  @!P2 LEA.HI.X R9, R11, R4, R13, 0x2, P3 ;  /* 0x000000040b09a211 */ /* 0x000fe400018f140d */
[C---:B------:R-:W-:Y:S02]  /*117d0*/  IADD3 R13, R248.reuse, 0xc8, RZ ;  /* 0x000000c8f80d7810 */ /* 0x040fe40007ffe0ff */
[----:B------:R-:W-:Y:S02]  /*117e0*/  IADD3 R11, R248, 0xd0, RZ ;  /* 0x000000d0f80b7810 */ /* 0x000fe40007ffe0ff */
[----:B--2---:R-:W-:-:S04]  /*117f0*/  @!P6 LEA R2, P4, R15, R0, 0x2 ;  /* 0x000000000f02e211 */ /* 0x004fc800078810ff */
[----:B------:R-:W-:Y:S02]  /*11800*/  @!P6 LEA.HI.X R3, R15, R4, R17, 0x2, P4 ;  /* 0x000000040f03e211 */ /* 0x000fe400020f1411 */
[C---:B------:R-:W-:Y:S02]  /*11810*/  IADD3 R17, R248.reuse, 0xb0, RZ ;  /* 0x000000b0f8117810 */ /* 0x040fe40007ffe0ff */
[----:B------:R-:W-:Y:S01]  /*11820*/  IADD3 R15, R248, 0xb8, RZ ;  /* 0x000000b8f80f7810 */ /* 0x000fe20007ffe0ff */
[----:B------:R2:W-:Y:S01]  /*11830*/  @!P6 ST.E.64 [R2.64], R84 ;  /* 0x000000540200e985 */ /* 0x0005e2000c101b06 */
[----:B------:R-:W-:Y:S02]  /*11840*/  ISETP.GE.AND P6, PT, R14, c[0x0][0x3c8], PT ;  /* 0x0000f2000e007a0c */ /* 0x000fe40003fc6270 */
[----:B------:R-:W-:Y:S01]  /*11850*/  ISETP.GE.AND P4, PT, R13, c[0x0][0x3c8], PT ;  /* 0x0000f2000d007a0c */ /* 0x000fe20003f86270 */
[----:B------:R5:W-:Y:S01]  /*11860*/  @!P2 ST.E.64 [R8.64], R88 ;  /* 0x000000580800a985 */ /* 0x000be2000c101b06 */
[----:B----4-:R-:W-:-:S02]  /*11870*/  @!P5 LEA R6, P3, R16, R0, 0x2 ;  /* 0x000000001006d211 */ /* 0x010fc400078610ff */
[----:B------:R-:W-:Y:S02]  /*11880*/  SHF.R.S32.HI R17, RZ, 0x1f, R17 ;  /* 0x0000001fff117819 */ /* 0x000fe40000011411 */
[----:B------:R-:W-:Y:S02]  /*11890*/  SHF.R.S32.HI R15, RZ, 0x1f, R15 ;  /* 0x0000001fff0f7819 */ /* 0x000fe4000001140f */
[----:B------:R-:W-:Y:S02]  /*118a0*/  @!P5 LEA.HI.X R7, R16, R4, R17, 0x2, P3 ;  /* 0x000000041007d211 */ /* 0x000fe400018f1411 */
[----:B------:R-:W-:Y:S02]  /*118b0*/  ISETP.GE.AND P3, PT, R11, c[0x0][0x3c8], PT ;  /* 0x0000f2000b007a0c */ /* 0x000fe40003f66270 */
[C---:B------:R-:W-:Y:S01]  /*118c0*/  IADD3 R16, R248.reuse, 0xc0, RZ ;  /* 0x000000c0f8107810 */ /* 0x040fe20007ffe0ff */
[----:B------:R4:W-:Y:S01]  /*118d0*/  @!P5 ST.E.64 [R6.64], R92 ;  /* 0x0000005c0600d985 */ /* 0x0009e2000c101b06 */
[----:B------:R-:W-:-:S02]  /*118e0*/  IADD3 R17, R248, 0xe8, RZ ;  /* 0x000000e8f8117810 */ /* 0x000fc40007ffe0ff */
[----:B------:R-:W-:Y:S02]  /*118f0*/  SHF.R.S32.HI R16, RZ, 0x1f, R16 ;  /* 0x0000001fff107819 */ /* 0x000fe40000011410 */
[----:B--2---:R-:W-:-:S04]  /*11900*/  @!P1 LEA R2, P2, R10, R0, 0x2 ;  /* 0x000000000a029211 */ /* 0x004fc800078410ff */
[----:B------:R-:W-:Y:S02]  /*11910*/  @!P1 LEA.HI.X R3, R10, R4, R15, 0x2, P2 ;  /* 0x000000040a039211 */ /* 0x000fe400010f140f */
[----:B------:R-:W-:Y:S02]  /*11920*/  IADD3 R15, R248, 0xc8, RZ ;  /* 0x000000c8f80f7810 */ /* 0x000fe40007ffe0ff */
[----:B-----5:R-:W-:Y:S01]  /*11930*/  @!P6 LEA R8, P2, R14, R0, 0x2 ;  /* 0x000000000e08e211 */ /* 0x020fe200078410ff */
[----:B------:R2:W-:Y:S01]  /*11940*/  @!P1 ST.E.64 [R2.64], R96 ;  /* 0x0000006002009985 */ /* 0x0005e2000c101b06 */
[----:B------:R-:W-:Y:S02]  /*11950*/  SHF.R.S32.HI R15, RZ, 0x1f, R15 ;  /* 0x0000001fff0f7819 */ /* 0x000fe4000001140f */
[----:B------:R-:W-:Y:S02]  /*11960*/  IADD3 R10, R248, 0xd8, RZ ;  /* 0x000000d8f80a7810 */ /* 0x000fe40007ffe0ff */
[----:B------:R-:W-:-:S02]  /*11970*/  @!P6 LEA.HI.X R9, R14, R4, R16, 0x2, P2 ;  /* 0x000000040e09e211 */ /* 0x000fc400010f1410 */
[----:B------:R-:W-:Y:S02]  /*11980*/  ISETP.GE.AND P1, PT, R10, c[0x0][0x3c8], PT ;  /* 0x0000f2000a007a0c */ /* 0x000fe40003f26270 */
[----:B------:R-:W-:Y:S01]  /*11990*/  IADD3 R14, R248, 0xe0, RZ ;  /* 0x000000e0f80e7810 */ /* 0x000fe20007ffe0ff */
[----:B------:R-:W-:Y:S01]  /*119a0*/  @!P6 ST.E.64 [R8.64], R134 ;  /* 0x000000860800e985 */ /* 0x000fe2000c101b06 */
[----:B----4-:R-:W-:Y:S02]  /*119b0*/  @!P3 LEA R6, P2, R11, R0, 0x2 ;  /* 0x000000000b06b211 */ /* 0x010fe400078410ff */
        /* <DEDUP_REMOVED lines=19> */
[----:B------:R-:W-:-:S03]  /*11af0*/  @!P6 LEA R10, P2, R14, R0, 0x2 ;  /* 0x000000000e0ae211 */ /* 0x000fc600078410ff */
[----:B------:R2:W-:Y:S01]  /*11b00*/  @!P1 ST.E.64 [R2.64], R108 ;  /* 0x0000006c02009985 */ /* 0x0005e2000c101b06 */
[----:B------:R-:W-:Y:S02]  /*11b10*/  @!P6 LEA.HI.X R11, R14, R4, R16, 0x2, P2 ;  /* 0x000000040e0be211 */ /* 0x000fe400010f1410 */
[-C--:B------:R-:W-:Y:S02]  /*11b20*/  @!P5 LEA R8, P1, R17, R0.reuse, 0x2 ;  /* 0x000000001108d211 */ /* 0x080fe400078210ff */
[C---:B------:R-:W-:Y:S01]  /*11b30*/  IADD3 R16, R248.reuse, 0xf0, RZ ;  /* 0x000000f0f8107810 */ /* 0x040fe20007ffe0ff */
[----:B------:R1:W-:Y:S01]  /*11b40*/  @!P6 ST.E.64 [R10.64], R148 ;  /* 0x000000940a00e985 */ /* 0x0003e2000c101b06 */
[----:B------:R-:W-:Y:S02]  /*11b50*/  IADD3 R14, R248, 0xf8, RZ ;  /* 0x000000f8f80e7810 */ /* 0x000fe40007ffe0ff */
[----:B----4-:R-:W-:Y:S02]  /*11b60*/  @!P4 LEA R6, P2, R15, R0, 0x2 ;  /* 0x000000000f06c211 */ /* 0x010fe400078410ff */
[----:B------:R-:W-:-:S02]  /*11b70*/  SHF.R.S32.HI R16, RZ, 0x1f, R16 ;  /* 0x0000001fff107819 */ /* 0x000fc40000011410 */
        /* <DEDUP_REMOVED lines=8> */
.L_x_2839:
[----:B------:R-:W-:Y:S05]  /*11c00*/  BSYNC B0 ;  /* 0x0000000000007941 */ /* 0x000fea0003800000 */
.L_x_2838:
[----:B------:R-:W-:Y:S05]  /*11c10*/  BRA.DIV ~URZ, `(.L_x_2840) ;  /* 0x000052127f007947 */ /* 0x000fea000b800000 */
[----:B--2---:R2:W1:Y:S04]  /*11c20*/  SHFL.IDX PT, R4, R5, 0x1, 0x1c1f ;  /* 0x003c1f0005047f89 */ /* 0x00446800000e0000 */
[----:B----4-:R2:W4:Y:S02]  /*11c30*/  SHFL.IDX PT, R0, R12, 0x1, 0x1c1f ;  /* 0x003c1f000c007f89 */ /* 0x01052400000e0000 */
.L_x_2912:
[----:B------:R-:W-:Y:S05]  /*11c40*/  @P0 BRA `(.L_x_2835) ;  /* 0x00001c0000000947 */ /* 0x000fea0003800000 */
[C---:B-1----:R-:W-:Y:S02]  /*11c50*/  IADD3 R11, R248.reuse, 0x8, RZ ;  /* 0x00000008f80b7810 */ /* 0x042fe40007ffe0ff */
[C---:B------:R-:W-:Y:S02]  /*11c60*/  ISETP.GE.AND P0, PT, R248.reuse, c[0x0][0x3c8], PT ;  /* 0x0000f200f8007a0c */ /* 0x040fe40003f06270 */
[----:B------:R-:W-:Y:S02]  /*11c70*/  ISETP.GE.AND P5, PT, R11, c[0x0][0x3c8], PT ;  /* 0x0000f2000b007a0c */ /* 0x000fe40003fa6270 */
[----:B------:R-:W-:-:S02]  /*11c80*/  IADD3 R13, R248, 0x10, RZ ;  /* 0x00000010f80d7810 */ /* 0x000fc40007ffe0ff */
[C---:B------:R-:W-:Y:S02]  /*11c90*/  IADD3 R15, R248.reuse, 0x8, RZ ;  /* 0x00000008f80f7810 */ /* 0x040fe40007ffe0ff */
[----:B------:R-:W-:Y:S02]  /*11ca0*/  ISETP.GE.AND P4, PT, R13, c[0x0][0x3c8], PT ;  /* 0x0000f2000d007a0c */ /* 0x000fe40003f86270 */
[----:B------:R-:W-:Y:S02]  /*11cb0*/  IADD3 R10, R248, 0x18, RZ ;  /* 0x00000018f80a7810 */ /* 0x000fe40007ffe0ff */
[----:B------:R-:W-:Y:S01]  /*11cc0*/  SHF.R.S32.HI R15, RZ, 0x1f, R15 ;  /* 0x0000001fff0f7819 */ /* 0x000fe2000001140f */
[----:B----4-:R-:W-:Y:S01]  /*11cd0*/  @!P0 IMAD.MOV.U32 R2, RZ, RZ, R0 ;  /* 0x000000ffff028224 */ /* 0x010fe200078e0000 */
[----:B------:R-:W-:Y:S01]  /*11ce0*/  ISETP.GE.AND P3, PT, R10, c[0x0][0x3c8], PT ;  /* 0x0000f2000a007a0c */ /* 0x000fe20003f66270 */
[----:B------:R-:W-:Y:S01]  /*11cf0*/  @!P0 IMAD.MOV.U32 R3, RZ, RZ, R4 ;  /* 0x000000ffff038224 */ /* 0x000fe200078e0004 */
[----:B------:R-:W-:-:S02]  /*11d00*/  @!P5 LEA R8, P6, R11, R0, 0x2 ;  /* 0x000000000b08d211 */ /* 0x000fc400078c10ff */
[C---:B--23--:R-:W-:Y:S01]  /*11d10*/  IADD3 R12, R248.reuse, 0x20, RZ ;  /* 0x00000020f80c7810 */ /* 0x04cfe20007ffe0ff */
[C---:B------:R-:W-:Y:S01]  /*11d20*/  @!P0 IMAD.WIDE R2, R248.reuse, 0x4, R2 ;  /* 0x00000004f8028825 */ /* 0x040fe200078e0202 */
[----:B------:R-:W-:Y:S02]  /*11d30*/  @!P5 LEA.HI.X R9, R11, R4, R15, 0x2, P6 ;  /* 0x000000040b09d211 */ /* 0x000fe400030f140f */
[----:B------:R-:W-:Y:S02]  /*11d40*/  IADD3 R15, R248, 0x10, RZ ;  /* 0x00000010f80f7810 */ /* 0x000fe40007ffe0ff */
[----:B------:R-:W-:Y:S01]  /*11d50*/  ISETP.GE.AND P2, PT, R12, c[0x0][0x3c8], PT ;  /* 0x0000f2000c007a0c */ /* 0x000fe20003f46270 */
[----:B------:R1:W-:Y:S01]  /*11d60*/  @!P0 ST.E.64 [R2.64], R116 ;  /* 0x0000007402008985 */ /* 0x0003e2000c101b06 */
[----:B------:R-:W-:Y:S02]  /*11d70*/  @!P4 LEA R6, P0, R13, R0, 0x2 ;  /* 0x000000000d06c211 */ /* 0x000fe400078010ff */
[----:B------:R-:W-:Y:S01]  /*11d80*/  SHF.R.S32.HI R15, RZ, 0x1f, R15 ;  /* 0x0000001fff0f7819 */ /* 0x000fe2000001140f */
[----:B------:R2:W-:Y:S01]  /*11d90*/  @!P5 ST.E.64 [R8.64], R152 ;  /* 0x000000980800d985 */ /* 0x0005e2000c101b06 */
[----:B------:R-:W-:-:S02]  /*11da0*/  IADD3 R14, R248, 0x28, RZ ;  /* 0x00000028f80e7810 */ /* 0x000fc40007ffe0ff */
[----:B------:R-:W-:Y:S02]  /*11db0*/  IADD3 R11, R248, 0x18, RZ ;  /* 0x00000018f80b7810 */ /* 0x000fe40007ffe0ff */
[----:B------:R-:W-:Y:S02]  /*11dc0*/  @!P4 LEA.HI.X R7, R13, R4, R15, 0x2, P0 ;  /* 0x000000040d07c211 */ /* 0x000fe400000f140f */
[----:B------:R-:W-:Y:S02]  /*11dd0*/  ISETP.GE.AND P1, PT, R14, c[0x0][0x3c8], PT ;  /* 0x0000f2000e007a0c */ /* 0x000fe40003f26270 */
[C---:B------:R-:W-:Y:S01]  /*11de0*/  IADD3 R5, R248.reuse, 0x30, RZ ;  /* 0x00000030f8057810 */ /* 0x040fe20007ffe0ff */
[----:B------:R3:W-:Y:S01]  /*11df0*/  @!P4 ST.E.64 [R6.64], R128 ;  /* 0x000000800600c985 */ /* 0x0007e2000c101b06 */
[----:B------:R-:W-:Y:S02]  /*11e00*/  SHF.R.S32.HI R11, RZ, 0x1f, R11 ;  /* 0x0000001fff0b7819 */ /* 0x000fe4000001140b */
[----:B------:R-:W-:-:S02]  /*11e10*/  IADD3 R15, R248, 0x20, RZ ;  /* 0x00000020f80f7810 */ /* 0x000fc40007ffe0ff */
[----:B------:R-:W-:Y:S02]  /*11e20*/  ISETP.GE.AND P0, PT, R5, c[0x0][0x3c8], PT ;  /* 0x0000f20005007a0c */ /* 0x000fe40003f06270 */
[----:B------:R-:W-:Y:S02]  /*11e30*/  SHF.R.S32.HI R15, RZ, 0x1f, R15 ;  /* 0x0000001fff0f7819 */ /* 0x000fe4000001140f */
[C---:B------:R-:W-:Y:S02]  /*11e40*/  IADD3 R13, R248.reuse, 0x40, RZ ;  /* 0x00000040f80d7810 */ /* 0x040fe40007ffe0ff */
[----:B------:R-:W-:Y:S02]  /*11e50*/  IADD3 R16, R248, 0xb0, RZ ;  /* 0x000000b0f8107810 */ /* 0x000fe40007ffe0ff */
[----:B-1----:R-:W-:Y:S02]  /*11e60*/  @!P3 LEA R2, P6, R10, R0, 0x2 ;  /* 0x000000000a02b211 */ /* 0x002fe400078c10ff */
[----:B------:R-:W-:-:S02]  /*11e70*/  SHF.R.S32.HI R16, RZ, 0x1f, R16 ;  /* 0x0000001fff107819 */ /* 0x000fc40000011410 */
[----:B------:R-:W-:Y:S02]  /*11e80*/  @!P3 LEA.HI.X R3, R10, R4, R11, 0x2, P6 ;  /* 0x000000040a03b211 */ /* 0x000fe400030f140b */
[----:B--2---:R-:W-:Y:S02]  /*11e90*/  @!P2 LEA R8, P4, R12, R0, 0x2 ;  /* 0x000000000c08a211 */ /* 0x004fe400078810ff */
[----:B------:R-:W-:Y:S01]  /*11ea0*/  IADD3 R11, R248, 0x38, RZ ;  /* 0x00000038f80b7810 */ /* 0x000fe20007ffe0ff */
[----:B------:R1:W-:Y:S01]  /*11eb0*/  @!P3 ST.E.64 [R2.64], R120 ;  /* 0x000000780200b985 */ /* 0x0003e2000c101b06 */
[----:B------:R-:W-:Y:S02]  /*11ec0*/  @!P2 LEA.HI.X R9, R12, R4, R15, 0x2, P4 ;  /* 0x000000040c09a211 */ /* 0x000fe400020f140f */
[----:B------:R-:W-:Y:S02]  /*11ed0*/  ISETP.GE.AND P5, PT, R11, c[0x0][0x3c8], PT ;  /* 0x0000f2000b007a0c */ /* 0x000fe40003fa6270 */
[----:B------:R-:W-:Y:S01]  /*11ee0*/  IADD3 R15, R248, 0x28, RZ ;  /* 0x00000028f80f7810 */ /* 0x000fe20007ffe0ff */
[----:B------:R2:W-:Y:S01]  /*11ef0*/  @!P2 ST.E.64 [R8.64], R150 ;  /* 0x000000960800a985 */ /* 0x0005e2000c101b06 */
[----:B---3--:R-:W-:-:S02]  /*11f00*/  @!P1 LEA R6, P3, R14, R0, 0x2 ;  /* 0x000000000e069211 */ /* 0x008fc400078610ff */
[----:B------:R-:W-:Y:S02]  /*11f10*/  SHF.R.S32.HI R15, RZ, 0x1f, R15 ;  /* 0x0000001fff0f7819 */ /* 0x000fe4000001140f */
[----:B------:R-:W-:Y:S02]  /*11f20*/  IADD3 R12, R248, 0x30, RZ ;  /* 0x00000030f80c7810 */ /* 0x000fe40007ffe0ff */
[----:B------:R-:W-:Y:S02]  /*11f30*/  @!P1 LEA.HI.X R7, R14, R4, R15, 0x2, P3 ;  /* 0x000000040e079211 */ /* 0x000fe400018f140f */
[----:B------:R-:W-:Y:S02]  /*11f40*/  SHF.R.S32.HI R12, RZ, 0x1f, R12 ;  /* 0x0000001fff0c7819 */ /* 0x000fe4000001140c */
[----:B------:R-:W-:Y:S01]  /*11f50*/  IADD3 R10, R248, 0x48, RZ ;  /* 0x00000048f80a7810 */ /* 0x000fe20007ffe0ff */
[----:B------:R3:W-:Y:S01]  /*11f60*/  @!P1 ST.E.64 [R6.64], R140 ;  /* 0x0000008c06009985 */ /* 0x0007e2000c101b06 */
[----:B------:R-:W-:-:S02]  /*11f70*/  ISETP.GE.AND P4, PT, R13, c[0x0][0x3c8], PT ;  /* 0x0000f2000d007a0c */ /* 0x000fc40003f86270 */
[----:B------:R-:W-:Y:S02]  /*11f80*/  IADD3 R15, R248, 0x38, RZ ;  /* 0x00000038f80f7810 */ /* 0x000fe40007ffe0ff */
[----:B------:R-:W-:Y:S02]  /*11f90*/  ISETP.GE.AND P3, PT, R10, c[0x0][0x3c8], PT ;  /* 0x0000f2000a007a0c */ /* 0x000fe40003f66270 */
[----:B------:R-:W-:Y:S02]  /*11fa0*/  SHF.R.S32.HI R15, RZ, 0x1f, R15 ;  /* 0x0000001fff0f7819 */ /* 0x000fe4000001140f */
[----:B------:R-:W-:Y:S02]  /*11fb0*/  IADD3 R14, R248, 0x58, RZ ;  /* 0x00000058f80e7810 */ /* 0x000fe40007ffe0ff */
[----:B-1----:R-:W-:Y:S02]  /*11fc0*/  @!P0 LEA R2, P6, R5, R0, 0x2 ;  /* 0x0000000005028211 */ /* 0x002fe400078c10ff */
[----:B------:R-:W-:-:S02]  /*11fd0*/  ISETP.GE.AND P1, PT, R14, c[0x0][0x3c8], PT ;  /* 0x0000f2000e007a0c */ /* 0x000fc40003f26270 */
[----:B------:R-:W-:Y:S02]  /*11fe0*/  @!P0 LEA.HI.X R3, R5, R4, R12, 0x2, P6 ;  /* 0x0000000405038211 */ /* 0x000fe400030f140c */
[C---:B--2---:R-:W-:Y:S02]  /*11ff0*/  @!P5 LEA R8, P6, R11.reuse, R0, 0x2 ;  /* 0x000000000b08d211 */ /* 0x044fe400078c10ff */
[----:B------:R-:W-:Y:S01]  /*12000*/  IADD3 R12, R248, 0x50, RZ ;  /* 0x00000050f80c7810 */ /* 0x000fe20007ffe0ff */
[----:B------:R1:W-:Y:S01]  /*12010*/  @!P0 ST.E.64 [R2.64], R124 ;  /* 0x0000007c02008985 */ /* 0x0003e2000c101b06 */
[----:B------:R-:W-:Y:S02]  /*12020*/  @!P5 LEA.HI.X R9, R11, R4, R15, 0x2, P6 ;  /* 0x000000040b09d211 */ /* 0x000fe400030f140f */
[----:B------:R-:W-:Y:S02]  /*12030*/  ISETP.GE.AND P2, PT, R12, c[0x0][0x3c8], PT ;  /* 0x0000f2000c007a0c */ /* 0x000fe40003f46270 */
[C---:B------:R-:W-:Y:S01]  /*12040*/  IADD3 R15, R248.reuse, 0x40, RZ ;  /* 0x00000040f80f7810 */ /* 0x040fe20007ffe0ff */
[----:B------:R2:W-:Y:S01]  /*12050*/  @!P5 ST.E.64 [R8.64], R146 ;  /* 0x000000920800d985 */ /* 0x0005e2000c101b06 */
[----:B------:R-:W-:-:S02]  /*12060*/  IADD3 R11, R248, 0x48, RZ ;  /* 0x00000048f80b7810 */ /* 0x000fc40007ffe0ff */
[C---:B---3--:R-:W-:Y:S02]  /*12070*/  @!P4 LEA R6, P0, R13.reuse, R0, 0x2 ;  /* 0x000000000d06c211 */ /* 0x048fe400078010ff */
[----:B------:R-:W-:Y:S02]  /*12080*/  SHF.R.S32.HI R15, RZ, 0x1f, R15 ;  /* 0x0000001fff0f7819 */ /* 0x000fe4000001140f */
[----:B------:R-:W-:Y:S02]  /*12090*/  SHF.R.S32.HI R11, RZ, 0x1f, R11 ;  /* 0x0000001fff0b7819 */ /* 0x000fe4000001140b */
[----:B------:R-:W-:Y:S02]  /*120a0*/  @!P4 LEA.HI.X R7, R13, R4, R15, 0x2, P0 ;  /* 0x000000040d07c211 */ /* 0x000fe400000f140f */
[C---:B------:R-:W-:Y:S02]  /*120b0*/  IADD3 R15, R248.reuse, 0x50, RZ ;  /* 0x00000050f80f7810 */ /* 0x040fe40007ffe0ff */
[----:B------:R-:W-:Y:S01]  /*120c0*/  IADD3 R5, R248, 0x60, RZ ;  /* 0x00000060f8057810 */ /* 0x000fe20007ffe0ff */
[----:B------:R3:W-:Y:S01]  /*120d0*/  @!P4 ST.E.64 [R6.64], R138 ;  /* 0x0000008a0600c985 */ /* 0x0007e2000c101b06 */
[----:B------:R-:W-:-:S02]  /*120e0*/  SHF.R.S32.HI R15, RZ, 0x1f, R15 ;  /* 0x0000001fff0f7819 */ /* 0x000fc4000001140f */
[----:B------:R-:W-:Y:S02]  /*120f0*/  ISETP.GE.AND P0, PT, R5, c[0x0][0x3c8], PT ;  /* 0x0000f20005007a0c */ /* 0x000fe40003f06270 */
[----:B------:R-:W-:Y:S02]  /*12100*/  IADD3 R13, R248, 0x70, RZ ;  /* 0x00000070f80d7810 */ /* 0x000fe40007ffe0ff */
[C---:B-1----:R-:W-:Y:S02]  /*12110*/  @!P3 LEA R2, P6, R10.reuse, R0, 0x2 ;  /* 0x000000000a02b211 */ /* 0x042fe400078c10ff */
[----:B------:R-:W-:Y:S02]  /*12120*/  ISETP.GE.AND P4, PT, R13, c[0x0][0x3c8], PT ;  /* 0x0000f2000d007a0c */ /* 0x000fe40003f86270 */
[----:B------:R-:W-:Y:S02]  /*12130*/  @!P3 LEA.HI.X R3, R10, R4, R11, 0x2, P6 ;  /* 0x000000040a03b211 */ /* 0x000fe400030f140b */
[----:B--2---:R-:W-:-:S02]  /*12140*/  @!P2 LEA R8, P6, R12, R0, 0x2 ;  /* 0x000000000c08a211 */ /* 0x004fc400078c10ff */
[----:B------:R-:W-:Y:S01]  /*12150*/  IADD3 R11, R248, 0x68, RZ ;  /* 0x00000068f80b7810 */ /* 0x000fe20007ffe0ff */
[----:B------:R1:W-:Y:S01]  /*12160*/  @!P3 ST.E.64 [R2.64], R42 ;  /* 0x0000002a0200b985 */ /* 0x0003e2000c101b06 */
[----:B------:R-:W-:Y:S02]  /*12170*/  @!P2 LEA.HI.X R9, R12, R4, R15, 0x2, P6 ;  /* 0x000000040c09a211 */ /* 0x000fe400030f140f */
[C---:B------:R-:W-:Y:S02]  /*12180*/  IADD3 R15, R248.reuse, 0x58, RZ ;  /* 0x00000058f80f7810 */ /* 0x040fe40007ffe0ff */
[----:B------:R-:W-:Y:S01]  /*12190*/  ISETP.GE.AND P5, PT, R11, c[0x0][0x3c8], PT ;  /* 0x0000f2000b007a0c */ /* 0x000fe20003fa6270 */
[----:B------:R2:W-:Y:S01]  /*121a0*/  @!P2 ST.E.64 [R8.64], R154 ;  /* 0x0000009a0800a985 */ /* 0x0005e2000c101b06 */
[----:B------:R-:W-:Y:S02]  /*121b0*/  SHF.R.S32.HI R15, RZ, 0x1f, R15 ;  /* 0x0000001fff0f7819 */ /* 0x000fe4000001140f */
[----:B------:R-:W-:-:S02]  /*121c0*/  IADD3 R12, R248, 0x60, RZ ;  /* 0x00000060f80c7810 */ /* 0x000fc40007ffe0ff */
[----:B---3--:R-:W-:Y:S02]  /*121d0*/  @!P1 LEA R6, P3, R14, R0, 0x2 ;  /* 0x000000000e069211 */ /* 0x008fe400078610ff */
[----:B------:R-:W-:Y:S02]  /*121e0*/  IADD3 R10, R248, 0x78, RZ ;  /* 0x00000078f80a7810 */ /* 0x000fe40007ffe0ff */
[----:B------:R-:W-:Y:S02]  /*121f0*/  @!P1 LEA.HI.X R7, R14, R4, R15, 0x2, P3 ;  /* 0x000000040e079211 */ /* 0x000fe400018f140f */
[----:B------:R-:W-:Y:S02]  /*12200*/  SHF.R.S32.HI R12, RZ, 0x1f, R12 ;  /* 0x0000001fff0c7819 */ /* 0x000fe4000001140c */
[----:B------:R-:W-:Y:S01]  /*12210*/  IADD3 R15, R248, 0x68, RZ ;  /* 0x00000068f80f7810 */ /* 0x000fe20007ffe0ff */
[----:B------:R3:W-:Y:S01]  /*12220*/  @!P1 ST.E.64 [R6.64], R142 ;  /* 0x0000008e06009985 */ /* 0x0007e2000c101b06 */
[----:B------:R-:W-:-:S02]  /*12230*/  ISETP.GE.AND P3, PT, R10, c[0x0][0x3c8], PT ;  /* 0x0000f2000a007a0c */ /* 0x000fc40003f66270 */
[----:B------:R-:W-:Y:S02]  /*12240*/  SHF.R.S32.HI R15, RZ, 0x1f, R15 ;  /* 0x0000001fff0f7819 */ /* 0x000fe4000001140f */
[----:B------:R-:W-:Y:S02]  /*12250*/  IADD3 R14, R248, 0x88, RZ ;  /* 0x00000088f80e7810 */ /* 0x000fe40007ffe0ff */
[----:B-1----:R-:W-:-:S04]  /*12260*/  @!P0 LEA R2, P6, R5, R0, 0x2 ;  /* 0x0000000005028211 */ /* 0x002fc800078c10ff */
        /* <DEDUP_REMOVED lines=10> */
[C---:B---3--:R-:W-:Y:S02]  /*12310*/  @!P4 LEA R6, P0, R13.reuse, R0, 0x2 ;  /* 0x000000000d06c211 */ /* 0x048fe400078010ff */
[----:B------:R-:W-:Y:S02]  /*12320*/  SHF.R.S32.HI R11, RZ, 0x1f, R11 ;  /* 0x0000001fff0b7819 */ /* 0x000fe4000001140b */
[----:B------:R-:W-:Y:S02]  /*12330*/  @!P4 LEA.HI.X R7, R13, R4, R15, 0x2, P0 ;  /* 0x000000040d07c211 */ /* 0x000fe400000f140f */
[----:B------:R-:W-:Y:S02]  /*12340*/  IADD3 R5, R248, 0x90, RZ ;  /* 0x00000090f8057810 */ /* 0x000fe40007ffe0ff */
[----:B------:R-:W-:Y:S01]  /*12350*/  ISETP.GE.AND P1, PT, R14, c[0x0][0x3c8], PT ;  /* 0x0000f2000e007a0c */ /* 0x000fe20003f26270 */
[----:B------:R3:W-:Y:S01]  /*12360*/  @!P4 ST.E.64 [R6.64], R144 ;  /* 0x000000900600c985 */ /* 0x0007e2000c101b06 */
[----:B------:R-:W-:-:S02]  /*12370*/  IADD3 R15, R248, 0x80, RZ ;  /* 0x00000080f80f7810 */ /* 0x000fc40007ffe0ff */
[----:B------:R-:W-:Y:S02]  /*12380*/  ISETP.GE.AND P0, PT, R5, c[0x0][0x3c8], PT ;  /* 0x0000f20005007a0c */ /* 0x000fe40003f06270 */
[----:B------:R-:W-:Y:S02]  /*12390*/  SHF.R.S32.HI R15, RZ, 0x1f, R15 ;  /* 0x0000001fff0f7819 */ /* 0x000fe4000001140f */
[----:B------:R-:W-:Y:S02]  /*123a0*/  IADD3 R13, R248, 0xa0, RZ ;  /* 0x000000a0f80d7810 */ /* 0x000fe40007ffe0ff */
[C---:B-1----:R-:W-:Y:S02]  /*123b0*/  @!P3 LEA R2, P6, R10.reuse, R0, 0x2 ;  /* 0x000000000a02b211 */ /* 0x042fe400078c10ff */
[----:B------:R-:W-:Y:S02]  /*123c0*/  ISETP.GE.AND P4, PT, R13, c[0x0][0x3c8], PT ;  /* 0x0000f2000d007a0c */ /* 0x000fe40003f86270 */
[----:B------:R-:W-:-:S02]  /*123d0*/  @!P3 LEA.HI.X R3, R10, R4, R11, 0x2, P6 ;  /* 0x000000040a03b211 */ /* 0x000fc400030f140b */
[----:B--2---:R-:W-:Y:S02]  /*123e0*/  @!P2 LEA R8, P6, R12, R0, 0x2 ;  /* 0x000000000c08a211 */ /* 0x004fe400078c10ff */
        /* <DEDUP_REMOVED lines=17> */
[----:B-1----:R-:W-:Y:S02]  /*12500*/  @!P0 LEA R2, P6, R5, R0, 0x2 ;  /* 0x0000000005028211 */ /* 0x002fe400078c10ff */
[----:B------:R-:W-:Y:S02]  /*12510*/  ISETP.GE.AND P2, PT, R15, c[0x0][0x3c8], PT ;  /* 0x0000f2000f007a0c */ /* 0x000fe40003f46270 */
[----:B------:R-:W-:Y:S02]  /*12520*/  @!P0 LEA.HI.X R3, R5, R4, R12, 0x2, P6 ;  /* 0x0000000405038211 */ /* 0x000fe400030f140c */
[----:B--2---:R-:W-:-:S02]  /*12530*/  @!P5 LEA R8, P6, R11, R0, 0x2 ;  /* 0x000000000b08d211 */ /* 0x004fc400078c10ff */
[C---:B------:R-:W-:Y:S01]  /*12540*/  IADD3 R12, R248.reuse, 0xb8, RZ ;  /* 0x000000b8f80c7810 */ /* 0x040fe20007ffe0ff */
[----:B------:R1:W-:Y:S01]  /*12550*/  @!P0 ST.E.64 [R2.64], R54 ;  /* 0x0000003602008985 */ /* 0x0003e2000c101b06 */
[----:B------:R-:W-:Y:S02]  /*12560*/  @!P5 LEA.HI.X R9, R11, R4, R14, 0x2, P6 ;  /* 0x000000040b09d211 */ /* 0x000fe400030f140e */
[C---:B------:R-:W-:Y:S02]  /*12570*/  IADD3 R14, R248.reuse, 0xa0, RZ ;  /* 0x000000a0f80e7810 */ /* 0x040fe40007ffe0ff */
[----:B------:R-:W-:Y:S01]  /*12580*/  IADD3 R5, R248, 0xc0, RZ ;  /* 0x000000c0f8057810 */ /* 0x000fe20007ffe0ff */
[----:B------:R2:W-:Y:S01]  /*12590*/  @!P5 ST.E.64 [R8.64], R160 ;  /* 0x000000a00800d985 */ /* 0x0005e2000c101b06 */
[----:B------:R-:W-:Y:S02]  /*125a0*/  SHF.R.S32.HI R14, RZ, 0x1f, R14 ;  /* 0x0000001fff0e7819 */ /* 0x000fe4000001140e */
[----:B------:R-:W-:-:S02]  /*125b0*/  ISETP.GE.AND P1, PT, R12, c[0x0][0x3c8], PT ;  /* 0x0000f2000c007a0c */ /* 0x000fc40003f26270 */
[C---:B---3--:R-:W-:Y:S02]  /*125c0*/  @!P4 LEA R6, P0, R13.reuse, R0, 0x2 ;  /* 0x000000000d06c211 */ /* 0x048fe400078010ff */
[C---:B------:R-:W-:Y:S02]  /*125d0*/  IADD3 R11, R248.reuse, 0xa8, RZ ;  /* 0x000000a8f80b7810 */ /* 0x040fe40007ffe0ff */
[----:B------:R-:W-:Y:S02]  /*125e0*/  @!P4 LEA.HI.X R7, R13, R4, R14, 0x2, P0 ;  /* 0x000000040d07c211 */ /* 0x000fe400000f140e */
[----:B------:R-:W-:Y:S02]  /*125f0*/  ISETP.GE.AND P0, PT, R5, c[0x0][0x3c8], PT ;  /* 0x0000f20005007a0c */ /* 0x000fe40003f06270 */
[----:B------:R-:W-:Y:S01]  /*12600*/  SHF.R.S32.HI R11, RZ, 0x1f, R11 ;  /* 0x0000001fff0b7819 */ /* 0x000fe2000001140b */
[----:B------:R3:W-:Y:S01]  /*12610*/  @!P4 ST.E.64 [R6.64], R74 ;  /* 0x0000004a0600c985 */ /* 0x0007e2000c101b06 */
[----:B------:R-:W-:-:S02]  /*12620*/  IADD3 R14, R248, 0xc8, RZ ;  /* 0x000000c8f80e7810 */ /* 0x000fc40007ffe0ff */
[----:B------:R-:W-:Y:S02]  /*12630*/  IADD3 R13, R248, 0xb8, RZ ;  /* 0x000000b8f80d7810 */ /* 0x000fe40007ffe0ff */
[----:B------:R-:W-:Y:S02]  /*12640*/  ISETP.GE.AND P4, PT, R14, c[0x0][0x3c8], PT ;  /* 0x0000f2000e007a0c */ /* 0x000fe40003f86270 */
[----:B------:R-:W-:Y:S02]  /*12650*/  SHF.R.S32.HI R13, RZ, 0x1f, R13 ;  /* 0x0000001fff0d7819 */ /* 0x000fe4000001140d */
[----:B-1----:R-:W-:-:S04]  /*12660*/  @!P3 LEA R2, P6, R10, R0, 0x2 ;  /* 0x000000000a02b211 */ /* 0x002fc800078c10ff */
[----:B------:R-:W-:Y:S02]  /*12670*/  @!P3 LEA.HI.X R3, R10, R4, R11, 0x2, P6 ;  /* 0x000000040a03b211 */ /* 0x000fe400030f140b */
[C---:B------:R-:W-:Y:S02]  /*12680*/  IADD3 R11, R248.reuse, 0xc0, RZ ;  /* 0x000000c0f80b7810 */ /* 0x040fe40007ffe0ff */
[C---:B--2---:R-:W-:Y:S01]  /*12690*/  @!P2 LEA R8, P5, R15.reuse, R0, 0x2 ;  /* 0x000000000f08a211 */ /* 0x044fe200078a10ff */
[----:B------:R1:W-:Y:S01]  /*126a0*/  @!P3 ST.E.64 [R2.64], R58 ;  /* 0x0000003a0200b985 */ /* 0x0003e2000c101b06 */
[----:B------:R-:W-:Y:S02]  /*126b0*/  IADD3 R10, R248, 0xd0, RZ ;  /* 0x000000d0f80a7810 */ /* 0x000fe40007ffe0ff */
[----:B------:R-:W-:Y:S02]  /*126c0*/  SHF.R.S32.HI R11, RZ, 0x1f, R11 ;  /* 0x0000001fff0b7819 */ /* 0x000fe4000001140b */
[----:B------:R-:W-:-:S02]  /*126d0*/  @!P2 LEA.HI.X R9, R15, R4, R16, 0x2, P5 ;  /* 0x000000040f09a211 */ /* 0x000fc400028f1410 */
[----:B------:R-:W-:Y:S02]  /*126e0*/  ISETP.GE.AND P5, PT, R10, c[0x0][0x3c8], PT ;  /* 0x0000f2000a007a0c */ /* 0x000fe40003fa6270 */
[----:B------:R-:W-:Y:S01]  /*126f0*/  IADD3 R16, R248, 0xc8, RZ ;  /* 0x000000c8f8107810 */ /* 0x000fe20007ffe0ff */
[----:B------:R-:W-:Y:S01]  /*12700*/  @!P2 ST.E.64 [R8.64], R94 ;  /* 0x0000005e0800a985 */ /* 0x000fe2000c101b06 */
[C---:B---3--:R-:W-:Y:S02]  /*12710*/  @!P1 LEA R6, P6, R12.reuse, R0, 0x2 ;  /* 0x000000000c069211 */ /* 0x048fe400078c10ff */
[----:B------:R-:W-:Y:S02]  /*12720*/  SHF.R.S32.HI R16, RZ, 0x1f, R16 ;  /* 0x0000001fff107819 */ /* 0x000fe40000011410 */
[----:B------:R-:W-:Y:S02]  /*12730*/  @!P1 LEA.HI.X R7, R12, R4, R13, 0x2, P6 ;  /* 0x000000040c079211 */ /* 0x000fe400030f140d */
[----:B------:R-:W-:-:S02]  /*12740*/  IADD3 R12, R248, 0xd8, RZ ;  /* 0x000000d8f80c7810 */ /* 0x000fc40007ffe0ff */
[C---:B------:R-:W-:Y:S01]  /*12750*/  IADD3 R15, R248.reuse, 0xe0, RZ ;  /* 0x000000e0f80f7810 */ /* 0x040fe20007ffe0ff */
[----:B------:R2:W-:Y:S01]  /*12760*/  @!P1 ST.E.64 [R6.64], R78 ;  /* 0x0000004e06009985 */ /* 0x0005e2000c101b06 */
[----:B------:R-:W-:Y:S02]  /*12770*/  IADD3 R13, R248, 0xe8, RZ ;  /* 0x000000e8f80d7810 */ /* 0x000fe40007ffe0ff */
[----:B------:R-:W-:Y:S02]  /*12780*/  ISETP.GE.AND P2, PT, R15, c[0x0][0x3c8], PT ;  /* 0x0000f2000f007a0c */ /* 0x000fe40003f46270 */
[----:B------:R-:W-:Y:S02]  /*12790*/  ISETP.GE.AND P1, PT, R13, c[0x0][0x3c8], PT ;  /* 0x0000f2000d007a0c */ /* 0x000fe40003f26270 */
[----:B-1----:R-:W-:-:S04]  /*127a0*/  @!P0 LEA R2, P3, R5, R0, 0x2 ;  /* 0x0000000005028211 */ /* 0x002fc800078610ff */
[----:B------:R-:W-:Y:S02]  /*127b0*/  @!P0 LEA.HI.X R3, R5, R4, R11, 0x2, P3 ;  /* 0x0000000405038211 */ /* 0x000fe400018f140b */
[----:B------:R-:W-:Y:S02]  /*127c0*/  ISETP.GE.AND P3, PT, R12, c[0x0][0x3c8], PT ;  /* 0x0000f2000c007a0c */ /* 0x000fe40003f66270 */
[C---:B------:R-:W-:Y:S01]  /*127d0*/  IADD3 R11, R248.reuse, 0xd0, RZ ;  /* 0x000000d0f80b7810 */ /* 0x040fe20007ffe0ff */
[----:B------:R1:W-:Y:S01]  /*127e0*/  @!P0 ST.E.64 [R2.64], R62 ;  /* 0x0000003e02008985 */ /* 0x0003e2000c101b06 */
[----:B------:R-:W-:Y:S02]  /*127f0*/  IADD3 R5, R248, 0xf0, RZ ;  /* 0x000000f0f8057810 */ /* 0x000fe40007ffe0ff */
[----:B------:R-:W-:Y:S02]  /*12800*/  SHF.R.S32.HI R11, RZ, 0x1f, R11 ;  /* 0x0000001fff0b7819 */ /* 0x000fe4000001140b */
[----:B--2---:R-:W-:-:S04]  /*12810*/  @!P4 LEA R6, P0, R14, R0, 0x2 ;  /* 0x000000000e06c211 */ /* 0x004fc800078010ff */
[----:B------:R-:W-:Y:S02]  /*12820*/  @!P4 LEA.HI.X R7, R14, R4, R16, 0x2, P0 ;  /* 0x000000040e07c211 */ /* 0x000fe400000f1410 */
[C---:B------:R-:W-:Y:S02]  /*12830*/  IADD3 R14, R248.reuse, 0xd8, RZ ;  /* 0x000000d8f80e7810 */ /* 0x040fe40007ffe0ff */
[----:B------:R-:W-:Y:S01]  /*12840*/  ISETP.GE.AND P0, PT, R5, c[0x0][0x3c8], PT ;  /* 0x0000f20005007a0c */ /* 0x000fe20003f06270 */
[----:B------:R2:W-:Y:S01]  /*12850*/  @!P4 ST.E.64 [R6.64], R82 ;  /* 0x000000520600c985 */ /* 0x0005e2000c101b06 */
[----:B------:R-:W-:Y:S02]  /*12860*/  SHF.R.S32.HI R14, RZ, 0x1f, R14 ;  /* 0x0000001fff0e7819 */ /* 0x000fe4000001140e */
[----:B------:R-:W-:-:S04]  /*12870*/  IADD3 R16, R248, 0xe0, RZ ;  /* 0x000000e0f8107810 */ /* 0x000fc80007ffe0ff */
[----:B------:R-:W-:Y:S02]  /*12880*/  SHF.R.S32.HI R16, RZ, 0x1f, R16 ;  /* 0x0000001fff107819 */ /* 0x000fe40000011410 */
[----:B-1----:R-:W-:-:S04]  /*12890*/  @!P5 LEA R2, P6, R10, R0, 0x2 ;  /* 0x000000000a02d211 */ /* 0x002fc800078c10ff */
        /* <DEDUP_REMOVED lines=8> */
[----:B------:R-:W-:-:S02]  /*12920*/  SHF.R.S32.HI R14, RZ, 0x1f, R14 ;  /* 0x0000001fff0e7819 */ /* 0x000fc4000001140e */
[----:B------:R-:W-:Y:S02]  /*12930*/  SHF.R.S32.HI R12, RZ, 0x1f, R12 ;  /* 0x0000001fff0c7819 */ /* 0x000fe4000001140c */
[----:B--2---:R-:W-:Y:S02]  /*12940*/  @!P1 LEA R6, P5, R13, R0, 0x2 ;  /* 0x000000000d069211 */ /* 0x004fe400078a10ff */
[-C--:B------:R-:W-:Y:S02]  /*12950*/  @!P2 LEA.HI.X R9, R15, R4.reuse, R16, 0x2, P6 ;  /* 0x000000040f09a211 */ /* 0x080fe400030f1410 */
[----:B------:R-:W-:-:S03]  /*12960*/  @!P1 LEA.HI.X R7, R13, R4, R14, 0x2, P5 ;  /* 0x000000040d079211 */ /* 0x000fc600028f140e */
[----:B------:R3:W-:Y:S04]  /*12970*/  @!P2 ST.E.64 [R8.64], R98 ;  /* 0x000000620800a985 */ /* 0x0007e8000c101b06 */
[----:B------:R3:W-:Y:S01]  /*12980*/  @!P1 ST.E.64 [R6.64], R90 ;  /* 0x0000005a06009985 */ /* 0x0007e2000c101b06 */
[----:B-1----:R-:W-:-:S04]  /*12990*/  @!P0 LEA R2, P4, R5, R0, 0x2 ;  /* 0x0000000005028211 */ /* 0x002fc800078810ff */
[----:B------:R-:W-:Y:S02]  /*129a0*/  @!P0 LEA.HI.X R3, R5, R4, R12, 0x2, P4 ;  /* 0x0000000405038211 */ /* 0x000fe400020f140c */
[----:B------:R-:W-:-:S03]  /*129b0*/  IADD3 R5, R248, 0xf8, RZ ;  /* 0x000000f8f8057810 */ /* 0x000fc60007ffe0ff */
[----:B------:R3:W-:Y:S01]  /*129c0*/  @!P0 ST.E.64 [R2.64], R66 ;  /* 0x0000004202008985 */ /* 0x0007e2000c101b06 */
[----:B------:R-:W-:-:S13]  /*129d0*/  ISETP.GE.AND P0, PT, R5, c[0x0][0x3c8], PT ;  /* 0x0000f20005007a0c */ /* 0x000fda0003f06270 */
[----:B------:R-:W-:Y:S05]  /*129e0*/  @P0 BRA `(.L_x_2835) ;  /* 0x00000e6000000947 */ /* 0x000fea0003800000 */
[----:B------:R-:W-:Y:S02]  /*129f0*/  IADD3 R12, R248, 0xf8, RZ ;  /* 0x000000f8f80c7810 */ /* 0x000fe40007ffe0ff */
[----:B---3--:R-:W-:Y:S02]  /*12a00*/  LEA R2, P0, R5, R0, 0x2 ;  /* 0x0000000005027211 */ /* 0x008fe400078010ff */
[----:B------:R-:W-:-:S04]  /*12a10*/  SHF.R.S32.HI R12, RZ, 0x1f, R12 ;  /* 0x0000001fff0c7819 */ /* 0x000fc8000001140c */
[----:B------:R-:W-:-:S05]  /*12a20*/  LEA.HI.X R3, R5, R4, R12, 0x2, P0 ;  /* 0x0000000405037211 */ /* 0x000fca00000f140c */
[----:B------:R1:W-:Y:S01]  /*12a30*/  ST.E.64 [R2.64], R38 ;  /* 0x0000002602007985 */ /* 0x0003e2000c101b06 */
[----:B------:R-:W-:Y:S05]  /*12a40*/  BRA `(.L_x_2835) ;  /* 0x00000e0000007947 */ /* 0x000fea0003800000 */
.L_x_2820:
[----:B------:R-:W2:Y:S01]  /*12a50*/  LDL.LU R6, [R1] ;  /* 0x0000000001067983 */ /* 0x000ea20000300800 */
[----:B------:R-:W-:Y:S02]  /*12a60*/  ISETP.NE.U32.AND P1, PT, RZ, c[0x0][0x508], PT ;  /* 0x00014200ff007a0c */ /* 0x000fe40003f25070 */
[----:B------:R-:W-:Y:S01]  /*12a70*/  ISETP.NE.U32.AND P3, PT, RZ, c[0x0][0x500], PT ;  /* 0x00014000ff007a0c */ /* 0x000fe20003f65070 */
[----:B------:R-:W3:Y:S01]  /*12a80*/  LDL.LU R0, [R1+0x24] ;  /* 0x0000240001007983 */ /* 0x000ee20000300800 */
[----:B------:R-:W-:Y:S01]  /*12a90*/  ISETP.NE.AND.EX P1, PT, RZ, c[0x0][0x50c], PT, P1 ;  /* 0x00014300ff007a0c */ /* 0x000fe20003f25310 */
[----:B------:R-:W-:Y:S01]  /*12aa0*/  IMAD.MOV.U32 R8, RZ, RZ, RZ ;  /* 0x000000ffff087224 */ /* 0x000fe200078e00ff */
[----:B------:R-:W-:Y:S01]  /*12ab0*/  ISETP.NE.AND.EX P3, PT, RZ, c[0x0][0x504], PT, P3 ;  /* 0x00014100ff007a0c */ /* 0x000fe20003f65330 */
[----:B------:R-:W-:Y:S01]  /*12ac0*/  IMAD.MOV.U32 R20, RZ, RZ, c[0x0][0x388] ;  /* 0x0000e200ff147624 */ /* 0x000fe200078e00ff */
[----:B------:R-:W-:-:S09]  /*12ad0*/  IADD3 R2, P2, R252, c[0x0][0x500], RZ ;  /* 0x00014000fc027a10 */ /* 0x000fd20007f5e0ff */
[----:B------:R-:W-:Y:S02]  /*12ae0*/  @P1 IADD3 R4, P0, R252, c[0x0][0x508], RZ ;  /* 0x00014200fc041a10 */ /* 0x000fe40007f1e0ff */
[C---:B--2---:R-:W-:Y:S02]  /*12af0*/  IADD3.X R3, R6.reuse, c[0x0][0x504], RZ, P2, !PT ;  /* 0x0001410006037a10 */ /* 0x044fe400017fe4ff */
[----:B-1----:R-:W-:-:S03]  /*12b00*/  @P1 IADD3.X R5, R6, c[0x0][0x50c], RZ, P0, !PT ;  /* 0x0001430006051a10 */ /* 0x002fc600007fe4ff */
        /* <DEDUP_REMOVED lines=9> */
.L_x_2841:
[----:B------:R-:W2:Y:S01]  /*12ba0*/  LDL.LU R0, [R1+0x2c] ;  /* 0x00002c0001007983 */ /* 0x000ea20000300800 */
[----:B------:R-:W-:Y:S01]  /*12bb0*/  BSSY B0, `(.L_x_2842) ;  /* 0x0000038000007945 */ /* 0x000fe20003800000 */
[----:B------:R-:W-:Y:S02]  /*12bc0*/  LOP3.LUT R14, R242, 0xffff, RZ, 0xc0, !PT ;  /* 0x0000fffff20e7812 */ /* 0x000fe400078ec0ff */
[----:B-1----:R-:W1:Y:S01]  /*12bd0*/  S2R R2, SR_TID.X ;  /* 0x0000000000027919 */ /* 0x002e620000002100 */
[----:B------:R-:W-:-:S02]  /*12be0*/  SEL R15, R251, RZ, !P3 ;  /* 0x000000fffb0f7207 */ /* 0x000fc40005800000 */
[----:B-----5:R-:W-:Y:S02]  /*12bf0*/  SHF.R.S32.HI R18, RZ, 0x1f, R8 ;  /* 0x0000001fff127819 */ /* 0x020fe40000011408 */
[----:B-1----:R-:W-:Y:S02]  /*12c00*/  ISETP.GT.AND P0, PT, R2, 0x7f, PT ;  /* 0x0000007f0200780c */ /* 0x002fe40003f04270 */
[----:B--2---:R-:W-:-:S11]  /*12c10*/  SEL R21, R0, RZ, !P3 ;  /* 0x000000ff00157207 */ /* 0x004fd60005800000 */
        /* <DEDUP_REMOVED lines=49> */
.L_x_2843:
[----:B------:R-:W-:Y:S05]  /*12f30*/  BSYNC B0 ;  /* 0x0000000000007941 */ /* 0x000fea0003800000 */
.L_x_2842:
        /* <DEDUP_REMOVED lines=34> */
.L_x_2913:
[----:B------:R-:W-:Y:S05]  /*13160*/  BRA.DIV ~URZ, `(.L_x_2845) ;  /* 0x00003e027f007947 */ /* 0x000fea000b800000 */
[----:B------:R3:W4:Y:S02]  /*13170*/  SHFL.IDX PT, R0, R14, RZ, 0x181f ;  /* 0x00181fff0e007589 */ /* 0x00072400000e0000 */
.L_x_2914:
        /* <DEDUP_REMOVED lines=25> */
.L_x_2847:
[----:B------:R-:W-:Y:S05]  /*13310*/  BSYNC B0 ;  /* 0x0000000000007941 */ /* 0x000fea0003800000 */
.L_x_2846:
[----:B------:R-:W-:Y:S05]  /*13320*/  BRA.DIV ~URZ, `(.L_x_2848) ;  /* 0x00003cb27f007947 */ /* 0x000fea000b800000 */
[----:B--2---:R2:W1:Y:S04]  /*13330*/  SHFL.IDX PT, R4, R5, 0x1, 0x181f ;  /* 0x00381f0005047f89 */ /* 0x00446800000e0000 */
[----:B----4-:R2:W4:Y:S02]  /*13340*/  SHFL.IDX PT, R0, R14, 0x1, 0x181f ;  /* 0x00381f000e007f89 */ /* 0x01052400000e0000 */
.L_x_2915:
        /* <DEDUP_REMOVED lines=24> */
.L_x_2850:
[----:B------:R-:W-:Y:S05]  /*134d0*/  BSYNC B0 ;  /* 0x0000000000007941 */ /* 0x000fea0003800000 */
.L_x_2849:
[----:B------:R-:W-:Y:S05]  /*134e0*/  BRA.DIV ~URZ, `(.L_x_2851) ;  /* 0x00003bc27f007947 */ /* 0x000fea000b800000 */
[----:B-1----:R1:W2:Y:S02]  /*134f0*/  SHFL.IDX PT, R4, R5, 0x2, 0x181f ;  /* 0x00581f0005047f89 */ /* 0x0022a400000e0000 */
.L_x_2916:
[----:B------:R-:W-:Y:S05]  /*13500*/  BRA.DIV ~URZ, `(.L_x_2852) ;  /* 0x00003c127f007947 */ /* 0x000fea000b800000 */
[----:B----4-:R4:W1:Y:S02]  /*13510*/  SHFL.IDX PT, R0, R14, 0x2, 0x181f ;  /* 0x00581f000e007f89 */ /* 0x01086400000e0000 */
.L_x_2917:
        /* <DEDUP_REMOVED lines=24> */
.L_x_2854:
[----:B------:R-:W-:Y:S05]  /*136a0*/  BSYNC B0 ;  /* 0x0000000000007941 */ /* 0x000fea0003800000 */
.L_x_2853:
[----:B------:R-:W-:Y:S05]  /*136b0*/  BRA.DIV ~URZ, `(.L_x_2855) ;  /* 0x00003ad27f007947 */ /* 0x000fea000b800000 */
[----:B--2---:R2:W3:Y:S04]  /*136c0*/  SHFL.IDX PT, R4, R5, 0x3, 0x181f ;  /* 0x00781f0005047f89 */ /* 0x0044e800000e0000 */
[----:B-1----:R2:W1:Y:S02]  /*136d0*/  SHFL.IDX PT, R0, R14, 0x3, 0x181f ;  /* 0x00781f000e007f89 */ /* 0x00246400000e0000 */
.L_x_2918:
        /* <DEDUP_REMOVED lines=23> */
.L_x_2835:
[----:B------:R-:W-:Y:S05]  /*13850*/  BSYNC B1 ;  /* 0x0000000000017941 */ /* 0x000fea0003800000 */
.L_x_2819:
        /* <DEDUP_REMOVED lines=8> */
[----:B---3--:R-:W-:Y:S01]  /*138e0*/  IMAD.MOV.U32 R7, RZ, RZ, RZ ;  /* 0x000000ffff077224 */ /* 0x008fe200078e00ff */
[----:B--2-4-:R-:W-:-:S04]  /*138f0*/  LOP3.LUT R12, R0, 0x1f, RZ, 0xc0, !PT ;  /* 0x0000001f000c7812 */ /* 0x014fc800078ec0ff */
[----:B------:R-:W-:Y:S01]  /*13900*/  ISETP.NE.AND P5, PT, R12, 0x1f, PT ;  /* 0x0000001f0c00780c */ /* 0x000fe20003fa5270 */
[----:B------:R-:W-:Y:S10]  /*13910*/  BRA.DIV ~URZ, `(.L_x_2857) ;  /* 0x000039427f007947 */ /* 0x000ff4000b800000 */
[----:B------:R2:W3:Y:S02]  /*13920*/  SHFL.IDX PT, R9, R106, RZ, 0x1f ;  /* 0x00001fff6a097589 */ /* 0x0004e400000e0000 */
.L_x_2919:
[----:B------:R-:W-:Y:S05]  /*13930*/  BRA.DIV ~URZ, `(.L_x_2858) ;  /* 0x000039927f007947 */ /* 0x000fea000b800000 */
[----:B------:R4:W2:Y:S02]  /*13940*/  SHFL.IDX PT, R8, R106, 0x1, 0x1f ;  /* 0x00201f006a087f89 */ /* 0x0008a400000e0000 */
.L_x_2920:
        /* <DEDUP_REMOVED lines=18> */
.L_x_2921:
        /* <DEDUP_REMOVED lines=16> */
.L_x_2922:
[----:B----4-:R-:W-:Y:S01]  /*13b70*/  IMAD R0, R0, c[0x0][0x538], RZ ;  /* 0x00014e0000007a24 */ /* 0x010fe200078e02ff */
[----:B------:R-:W-:Y:S04]  /*13b80*/  BSSY B1, `(.L_x_2861) ;  /* 0x00000c5000017945 */ /* 0x000fe80003800000 */
[----:B--2---:R-:W-:-:S04]  /*13b90*/  IADD3 R8, R0, R8, RZ ;  /* 0x0000000800087210 */ /* 0x004fc80007ffe0ff */
[----:B---3--:R-:W-:-:S13]  /*13ba0*/  ISETP.GT.AND P6, PT, R8, R9, PT ;  /* 0x000000090800720c */ /* 0x008fda0003fc4270 */
[----:B------:R-:W-:Y:S05]  /*13bb0*/  @P6 BRA `(.L_x_2862) ;  /* 0x0000024000006947 */ /* 0x000fea0003800000 */
.L_x_2866:
        /* <DEDUP_REMOVED lines=16> */
.L_x_2923:
        /* <DEDUP_REMOVED lines=16> */
.L_x_2924:
[----:B--2---:R-:W-:-:S05]  /*13dc0*/  IMAD R0, R0, c[0x0][0x538], RZ ;  /* 0x00014e0000007a24 */ /* 0x004fca00078e02ff */
[----:B------:R-:W-:-:S04]  /*13dd0*/  IADD3 R8, R0, R8, RZ ;  /* 0x0000000800087210 */ /* 0x000fc80007ffe0ff */
[----:B------:R-:W-:-:S13]  /*13de0*/  ISETP.GT.AND P6, PT, R8, R9, PT ;  /* 0x000000090800720c */ /* 0x000fda0003fc4270 */
[----:B-1----:R-:W-:Y:S05]  /*13df0*/  @!P6 BRA `(.L_x_2866) ;  /* 0xfffffdc00000e947 */ /* 0x002fea000383ffff */
.L_x_2862:
[----:B------:R-:W-:-:S05]  /*13e00*/  IADD3 R8, -R0, R8, RZ ;  /* 0x0000000800087210 */ /* 0x000fca0007ffe1ff */
[----:B------:R-:W-:-:S05]  /*13e10*/  IMAD R0, R4, c[0x0][0x538], R8 ;  /* 0x00014e0004007a24 */ /* 0x000fca00078e0208 */
[----:B------:R-:W-:Y:S01]  /*13e20*/  ISETP.GT.AND P0, PT, R0, R9, PT ;  /* 0x000000090000720c */ /* 0x000fe20003f04270 */
[----:B------:R-:W-:-:S12]  /*13e30*/  BRA.DIV ~URZ, `(.L_x_2867) ;  /* 0x000038f27f007947 */ /* 0x000fd8000b800000 */
[----:B------:R-:W-:-:S04]  /*13e40*/  VOTE.ANY R5, PT, !P0 ;  /* 0x0000000000057806 */ /* 0x000fc800040e0100 */
.L_x_2925:
[----:B------:R-:W2:Y:S02]  /*13e50*/  POPC R0, R5 ;  /* 0x0000000500007309 */ /* 0x000ea40000000000 */
[----:B--2---:R-:W-:Y:S01]  /*13e60*/  IADD3 R243, R0, R243, RZ ;  /* 0x000000f300f37210 */ /* 0x004fe20007ffe0ff */
[----:B------:R-:W-:Y:S05]  /*13e70*/  BRA.DIV ~URZ, `(.L_x_2868) ;  /* 0x000039027f007947 */ /* 0x000fea000b800000 */
[----:B------:R2:W3:Y:S04]  /*13e80*/  SHFL.IDX PT, R10, R6, R0, 0x1f ;  /* 0x00001f00060a7589 */ /* 0x0004e800000e0000 */
[----:B------:R2:W4:Y:S02]  /*13e90*/  SHFL.IDX PT, R7, R7, R0, 0x1f ;  /* 0x00001f0007077589 */ /* 0x00052400000e0000 */
.L_x_2926:
[----:B------:R-:W-:Y:S01]  /*13ea0*/  ISETP.NE.AND P0, PT, R5, RZ, PT ;  /* 0x000000ff0500720c */ /* 0x000fe20003f05270 */
[----:B------:R-:W-:-:S12]  /*13eb0*/  BSSY B0, `(.L_x_2869) ;  /* 0x0000005000007945 */ /* 0x000fd80003800000 */
[----:B------:R-:W-:Y:S05]  /*13ec0*/  @!P0 BRA `(.L_x_2870) ;  /* 0x0000003000008947 */ /* 0x000fea0003800000 */
[----:B--2---:R-:W-:Y:S01]  /*13ed0*/  IADD3 R0, R0, -0x1, RZ ;  /* 0xffffffff00007810 */ /* 0x004fe20007ffe0ff */
[----:B------:R-:W-:Y:S05]  /*13ee0*/  BRA.DIV ~URZ, `(.L_x_2871) ;  /* 0x000039627f007947 */ /* 0x000fea000b800000 */
[----:B------:R2:W1:Y:S02]  /*13ef0*/  SHFL.IDX PT, R11, R4, R0, 0x1f ;  /* 0x00001f00040b7589 */ /* 0x00046400000e0000 */
.L_x_2870:
[----:B------:R-:W-:Y:S05]  /*13f00*/  BSYNC B0 ;  /* 0x0000000000007941 */ /* 0x000fea0003800000 */
.L_x_2869:
        /* <DEDUP_REMOVED lines=66> */
.L_x_2873:
        /* <DEDUP_REMOVED lines=66> */
.L_x_2874:
[----:B------:R-:W-:Y:S05]  /*14750*/  BSYNC B0 ;  /* 0x0000000000007941 */ /* 0x000fea0003800000 */
.L_x_2872:
[----:B------:R-:W-:-:S04]  /*14760*/  LOP3.LUT R0, RZ, R0, RZ, 0x33, !PT ;  /* 0x00000000ff007212 */ /* 0x000fc800078e33ff */
[----:B------:R-:W-:Y:S01]  /*14770*/  IADD3 R241, R0, R10, RZ ;  /* 0x0000000a00f17210 */ /* 0x000fe20007ffe0ff */
[----:B------:R-:W-:Y:S05]  /*14780*/  BRA `(.L_x_2875) ;  /* 0x0000004000007947 */ /* 0x000fea0003800000 */
.L_x_2863:
[----:B------:R-:W-:Y:S01]  /*14790*/  IMAD.MOV.U32 R240, RZ, RZ, R9 ;  /* 0x000000fffff07224 */ /* 0x000fe200078e0009 */
[----:B------:R-:W-:Y:S01]  /*147a0*/  MOV R242, RZ ;  /* 0x000000ff00f27202 */ /* 0x000fe20000000f00 */
[----:B------:R-:W-:Y:S01]  /*147b0*/  IMAD.MOV.U32 R241, RZ, RZ, RZ ;  /* 0x000000fffff17224 */ /* 0x000fe200078e00ff */
[----:B------:R-:W-:Y:S02]  /*147c0*/  MOV R243, c[0x0][0x53c] ;  /* 0x00014f0000f37a02 */ /* 0x000fe40000000f00 */
.L_x_2875:
[----:B------:R-:W-:Y:S05]  /*147d0*/  BSYNC B1 ;  /* 0x0000000000017941 */ /* 0x000fea0003800000 */
.L_x_2861:
[----:B------:R-:W-:Y:S01]  /*147e0*/  WARPSYNC 0xffffffff ;  /* 0xffffffff00007948 */ /* 0x000fe20003800000 */
[----:B------:R-:W-:Y:S01]  /*147f0*/  BAR.SYNC.DEFER_BLOCKING 0x4, 0x100 ;  /* 0x0104000000007b1d */ /* 0x000fe20000010000 */
[----:B------:R-:W-:-:S13]  /*14800*/  ISETP.NE.AND P0, PT, R12, RZ, PT ;  /* 0x000000ff0c00720c */ /* 0x000fda0003f05270 */
[----:B------:R2:W-:Y:S04]  /*14810*/  @!P0 STS.128 [0x20100], R240 ;  /* 0x020100f0ff008388 */ /* 0x0005e80000000c00 */
[----:B------:R-:W-:Y:S06]  /*14820*/  BAR.ARV 0x5, 0x100 ;  /* 0x0144000000007b1d */ /* 0x000fec0000002000 */
.L_x_2856:
[----:B-1----:R-:W-:-:S13]  /*14830*/  ISETP.GE.AND P0, PT, R243, c[0x0][0x53c], PT ;  /* 0x00014f00f3007a0c */ /* 0x002fda0003f06270 */
[----:B--23--:R-:W-:Y:S01]  /*14840*/  @P0 CALL.REL.NOINC `(.L_x_2876) ;  /* 0x0000001000000944 */ /* 0x00cfe20003c00000 */
[----:B------:R-:W-:Y:S05]  /*14850*/  BRA `(.L_x_2877) ;  /* 0xfffed34000007947 */ /* 0x000fea000383ffff */
.L_x_2876:
[----:B------:R-:W-:Y:S05]  /*14860*/  EXIT ;  /* 0x000000000000794d */ /* 0x000fea0003800000 */
.L_x_2759:
[----:B------:R-:W-:Y:S01]  /*14870*/  IMAD.MOV.U32 R0, RZ, RZ, R5 ;  /* 0x000000ffff007224 */ /* 0x000fe200078e0005 */
[----:B------:R-:W-:Y:S02]  /*14880*/  MOV R3, 0x1 ;  /* 0x0000000100037802 */ /* 0x000fe40000000f00 */
[----:B------:R-:W-:Y:S02]  /*14890*/  MOV R2, 0x148b0 ;  /* 0x000148b000027802 */ /* 0x000fe40000000f00 */
[----:B--2---:R-:W-:Y:S05]  /*148a0*/  CALL.REL.NOINC `($__internal_47_$__cuda_sm70_shflsync_up_p) ;  /* 0x000030d000007944 */ /* 0x004fea0003c00000 */
[----:B------:R-:W-:Y:S01]  /*148b0*/  MOV R0, R4 ;  /* 0x0000000400007202 */ /* 0x000fe20000000f00 */
[----:B------:R-:W-:Y:S05]  /*148c0*/  BRA `(.L_x_2878) ;  /* 0xfffebb7000007947 */ /* 0x000fea000383ffff */
.L_x_2760:
[----:B------:R-:W-:Y:S01]  /*148d0*/  IMAD.MOV.U32 R0, RZ, RZ, R5 ;  /* 0x000000ffff007224 */ /* 0x000fe200078e0005 */
[----:B------:R-:W-:Y:S02]  /*148e0*/  MOV R3, 0x2 ;  /* 0x0000000200037802 */ /* 0x000fe40000000f00 */
[----:B------:R-:W-:Y:S02]  /*148f0*/  MOV R2, 0x14910 ;  /* 0x0001491000027802 */ /* 0x000fe40000000f00 */
[----:B--2---:R-:W-:Y:S05]  /*14900*/  CALL.REL.NOINC `($__internal_47_$__cuda_sm70_shflsync_up_p) ;  /* 0x0000307000007944 */ /* 0x004fea0003c00000 */
[----:B------:R-:W-:Y:S01]  /*14910*/  SEL R4, R4, RZ, P4 ;  /* 0x000000ff04047207 */ /* 0x000fe20002000000 */
[----:B------:R-:W-:Y:S01]  /*14920*/  IMAD.MOV.U32 R3, RZ, RZ, 0x4 ;  /* 0x00000004ff037424 */ /* 0x000fe200078e00ff */
[----:B------:R-:W-:-:S03]  /*14930*/  MOV R2, 0x14960 ;  /* 0x0001496000027802 */ /* 0x000fc60000000f00 */
[----:B------:R-:W-:Y:S02]  /*14940*/  IMAD.IADD R0, R5, 0x1, R4 ;  /* 0x0000000105007824 */ /* 0x000fe400078e0204 */
[----:B------:R-:W-:Y:S05]  /*14950*/  CALL.REL.NOINC `($__internal_47_$__cuda_sm70_shflsync_up_p) ;  /* 0x0000302000007944 */ /* 0x000fea0003c00000 */
        /* <DEDUP_REMOVED lines=12> */
[----:B------:R-:W-:Y:S02]  /*14a20*/  MOV R220, 0x1f ;  /* 0x0000001f00dc7802 */ /* 0x000fe40000000f00 */
[----:B------:R-:W-:Y:S01]  /*14a30*/  MOV R3, 0x14a70 ;  /* 0x00014a7000037802 */ /* 0x000fe20000000f00 */
[----:B------:R-:W-:-:S04]  /*14a40*/  IMAD.IADD R4, R0, 0x1, R4 ;  /* 0x0000000100047824 */ /* 0x000fc800078e0204 */
[----:B------:R-:W-:Y:S02]  /*14a50*/  IMAD.MOV.U32 R219, RZ, RZ, R4 ;  /* 0x000000ffffdb7224 */ /* 0x000fe400078e0004 */
[----:B------:R-:W-:Y:S05]  /*14a60*/  CALL.REL.NOINC `($__internal_46_$__cuda_sm70_shflsync_idx_p) ;  /* 0x00002eb000007944 */ /* 0x000fea0003c00000 */
[----:B------:R-:W-:Y:S01]  /*14a70*/  MOV R0, R219 ;  /* 0x000000db00007202 */ /* 0x000fe20000000f00 */
[----:B------:R-:W-:Y:S05]  /*14a80*/  BRA `(.L_x_2879) ;  /* 0xfffebab000007947 */ /* 0x000fea000383ffff */
.L_x_2762:
[----:B------:R-:W-:Y:S02]  /*14a90*/  SEL R0, RZ, 0x1, P0 ;  /* 0x00000001ff007807 */ /* 0x000fe40000000000 */
[----:B------:R-:W-:Y:S02]  /*14aa0*/  MOV R2, 0x14ac0 ;  /* 0x00014ac000027802 */ /* 0x000fe40000000f00 */
[----:B--2---:R-:W-:Y:S05]  /*14ab0*/  CALL.REL.NOINC `($__internal_48_$__cuda_sm70_votesync_ballot) ;  /* 0x00002f2000007944 */ /* 0x004fea0003c00000 */
[----:B------:R-:W-:Y:S01]  /*14ac0*/  MOV R6, R0 ;  /* 0x0000000000067202 */ /* 0x000fe20000000f00 */
[----:B------:R-:W-:Y:S05]  /*14ad0*/  BRA `(.L_x_2880) ;  /* 0xfffebaf000007947 */ /* 0x000fea000383ffff */
.L_x_2763:
[----:B------:R-:W-:Y:S01]  /*14ae0*/  IMAD.MOV.U32 R219, RZ, RZ, R9 ;  /* 0x000000ffffdb7224 */ /* 0x000fe200078e0009 */
[----:B------:R-:W-:Y:S01]  /*14af0*/  MOV R2, R0 ;  /* 0x0000000000027202 */ /* 0x000fe20000000f00 */
[----:B------:R-:W-:Y:S01]  /*14b00*/  IMAD.MOV.U32 R220, RZ, RZ, 0x1f ;  /* 0x0000001fffdc7424 */ /* 0x000fe200078e00ff */
[----:B------:R-:W-:Y:S02]  /*14b10*/  MOV R3, 0x14b30 ;  /* 0x00014b3000037802 */ /* 0x000fe40000000f00 */
[----:B------:R-:W-:Y:S05]  /*14b20*/  CALL.REL.NOINC `($__internal_46_$__cuda_sm70_shflsync_idx_p) ;  /* 0x00002df000007944 */ /* 0x000fea0003c00000 */
[----:B------:R-:W-:Y:S01]  /*14b30*/  IMAD.MOV.U32 R12, RZ, RZ, R219 ;  /* 0x000000ffff0c7224 */ /* 0x000fe200078e00db */
[----:B------:R-:W-:Y:S01]  /*14b40*/  MOV R219, R8 ;  /* 0x0000000800db7202 */ /* 0x000fe20000000f00 */
[----:B------:R-:W-:Y:S01]  /*14b50*/  IMAD.MOV.U32 R5, RZ, RZ, RZ ;  /* 0x000000ffff057224 */ /* 0x000fe200078e00ff */
[----:B------:R-:W-:Y:S01]  /*14b60*/  MOV R2, R0 ;  /* 0x0000000000027202 */ /* 0x000fe20000000f00 */
[----:B------:R-:W-:Y:S01]  /*14b70*/  IMAD.MOV.U32 R220, RZ, RZ, 0x1f ;  /* 0x0000001fffdc7424 */ /* 0x000fe200078e00ff */
[----:B------:R-:W-:-:S02]  /*14b80*/  MOV R3, 0x14ba0 ;  /* 0x00014ba000037802 */ /* 0x000fc40000000f00 */
[----:B------:R-:W-:Y:S05]  /*14b90*/  CALL.REL.NOINC `($__internal_46_$__cuda_sm70_shflsync_idx_p) ;  /* 0x00002d8000007944 */ /* 0x000fea0003c00000 */
[----:B------:R-:W-:Y:S01]  /*14ba0*/  MOV R9, R219 ;  /* 0x000000db00097202 */ /* 0x000fe20000000f00 */
[----:B------:R-:W-:Y:S05]  /*14bb0*/  BRA `(.L_x_2881) ;  /* 0xfffeba7000007947 */ /* 0x000fea000383ffff */
.L_x_2766:
[----:B------:R-:W-:Y:S01]  /*14bc0*/  IMAD.MOV.U32 R219, RZ, RZ, R4 ;  /* 0x000000ffffdb7224 */ /* 0x000fe200078e0004 */
[----:B------:R-:W-:Y:S01]  /*14bd0*/  MOV R2, R0 ;  /* 0x0000000000027202 */ /* 0x000fe20000000f00 */
[----:B------:R-:W-:Y:S01]  /*14be0*/  IMAD.MOV.U32 R220, RZ, RZ, 0x1f ;  /* 0x0000001fffdc7424 */ /* 0x000fe200078e00ff */
[----:B------:R-:W-:-:S02]  /*14bf0*/  MOV R3, 0x14c10 ;  /* 0x00014c1000037802 */ /* 0x000fc40000000f00 */
[----:B--23--:R-:W-:Y:S05]  /*14c00*/  CALL.REL.NOINC `($__internal_46_$__cuda_sm70_shflsync_idx_p) ;  /* 0x00002d1000007944 */ /* 0x00cfea0003c00000 */
[----:B------:R-:W-:Y:S01]  /*14c10*/  MOV R5, R219 ;  /* 0x000000db00057202 */ /* 0x000fe20000000f00 */
[----:B------:R-:W-:Y:S05]  /*14c20*/  BRA `(.L_x_2765) ;  /* 0xfffeba6000007947 */ /* 0x000fea000383ffff */
.L_x_2777:
[----:B------:R-:W-:Y:S01]  /*14c30*/  IMAD.MOV.U32 R219, RZ, RZ, R5 ;  /* 0x000000ffffdb7224 */ /* 0x000fe200078e0005 */
[----:B------:R-:W-:Y:S01]  /*14c40*/  MOV R2, RZ ;  /* 0x000000ff00027202 */ /* 0x000fe20000000f00 */
[----:B------:R-:W-:Y:S01]  /*14c50*/  IMAD.MOV.U32 R220, RZ, RZ, 0x181f ;  /* 0x0000181fffdc7424 */ /* 0x000fe200078e00ff */
[----:B------:R-:W-:-:S02]  /*14c60*/  MOV R3, 0x14c80 ;  /* 0x00014c8000037802 */ /* 0x000fc40000000f00 */
[----:B-----5:R-:W-:Y:S05]  /*14c70*/  CALL.REL.NOINC `($__internal_46_$__cuda_sm70_shflsync_idx_p) ;  /* 0x00002ca000007944 */ /* 0x020fea0003c00000 */
[----:B------:R-:W-:Y:S01]  /*14c80*/  MOV R4, R219 ;  /* 0x000000db00047202 */ /* 0x000fe20000000f00 */
[----:B------:R-:W-:Y:S05]  /*14c90*/  BRA `(.L_x_2882) ;  /* 0xfffedd0000007947 */ /* 0x000fea000383ffff */
.L_x_2778:
[----:B------:R-:W-:Y:S01]  /*14ca0*/  IMAD.MOV.U32 R219, RZ, RZ, R14 ;  /* 0x000000ffffdb7224 */ /* 0x000fe200078e000e */
[----:B------:R-:W-:Y:S01]  /*14cb0*/  MOV R2, RZ ;  /* 0x000000ff00027202 */ /* 0x000fe20000000f00 */
[----:B------:R-:W-:Y:S01]  /*14cc0*/  IMAD.MOV.U32 R220, RZ, RZ, 0x181f ;  /* 0x0000181fffdc7424 */ /* 0x000fe200078e00ff */
[----:B------:R-:W-:-:S02]  /*14cd0*/  MOV R3, 0x14cf0 ;  /* 0x00014cf000037802 */ /* 0x000fc40000000f00 */
[----:B-12--5:R-:W-:Y:S05]  /*14ce0*/  CALL.REL.NOINC `($__internal_46_$__cuda_sm70_shflsync_idx_p) ;  /* 0x00002c3000007944 */ /* 0x026fea0003c00000 */
[----:B------:R-:W-:Y:S01]  /*14cf0*/  MOV R0, R219 ;  /* 0x000000db00007202 */ /* 0x000fe20000000f00 */
[----:B------:R-:W-:Y:S05]  /*14d00*/  BRA `(.L_x_2883) ;  /* 0xfffedcb000007947 */ /* 0x000fea000383ffff */
.L_x_2781:
[----:B------:R-:W-:Y:S01]  /*14d10*/  IMAD.MOV.U32 R219, RZ, RZ, R5 ;  /* 0x000000ffffdb7224 */ /* 0x000fe200078e0005 */
[----:B--2---:R-:W-:Y:S01]  /*14d20*/  MOV R2, 0x1 ;  /* 0x0000000100027802 */ /* 0x004fe20000000f00 */
[----:B------:R-:W-:Y:S01]  /*14d30*/  IMAD.MOV.U32 R220, RZ, RZ, 0x181f ;  /* 0x0000181fffdc7424 */ /* 0x000fe200078e00ff */
[----:B------:R-:W-:-:S02]  /*14d40*/  MOV R3, 0x14d60 ;  /* 0x00014d6000037802 */ /* 0x000fc40000000f00 */
[----:B-1-345:R-:W-:Y:S05]  /*14d50*/  CALL.REL.NOINC `($__internal_46_$__cuda_sm70_shflsync_idx_p) ;  /* 0x00002bc000007944 */ /* 0x03afea0003c00000 */
[----:B------:R-:W-:Y:S01]  /*14d60*/  IMAD.MOV.U32 R4, RZ, RZ, R219 ;  /* 0x000000ffff047224 */ /* 0x000fe200078e00db */
[----:B------:R-:W-:Y:S01]  /*14d70*/  MOV R2, 0x1 ;  /* 0x0000000100027802 */ /* 0x000fe20000000f00 */
[----:B------:R-:W-:Y:S01]  /*14d80*/  IMAD.MOV.U32 R219, RZ, RZ, R14 ;  /* 0x000000ffffdb7224 */ /* 0x000fe200078e000e */
[----:B------:R-:W-:-:S02]  /*14d90*/  MOV R220, 0x181f ;  /* 0x0000181f00dc7802 */ /* 0x000fc40000000f00 */
[----:B------:R-:W-:Y:S02]  /*14da0*/  MOV R3, 0x14dc0 ;  /* 0x00014dc000037802 */ /* 0x000fe40000000f00 */
[----:B------:R-:W-:Y:S05]  /*14db0*/  CALL.REL.NOINC `($__internal_46_$__cuda_sm70_shflsync_idx_p) ;  /* 0x00002b6000007944 */ /* 0x000fea0003c00000 */
[----:B------:R-:W-:Y:S01]  /*14dc0*/  MOV R0, R219 ;  /* 0x000000db00007202 */ /* 0x000fe20000000f00 */
[----:B------:R-:W-:Y:S05]  /*14dd0*/  BRA `(.L_x_2884) ;  /* 0xfffedda000007947 */ /* 0x000fea000383ffff */
.L_x_2784:
[----:B------:R-:W-:Y:S01]  /*14de0*/  IMAD.MOV.U32 R219, RZ, RZ, R5 ;  /* 0x000000ffffdb7224 */ /* 0x000fe200078e0005 */
[----:B-1----:R-:W-:Y:S01]  /*14df0*/  MOV R2, 0x2 ;  /* 0x0000000200027802 */ /* 0x002fe20000000f00 */
[----:B------:R-:W-:Y:S01]  /*14e00*/  IMAD.MOV.U32 R220, RZ, RZ, 0x181f ;  /* 0x0000181fffdc7424 */ /* 0x000fe200078e00ff */
[----:B------:R-:W-:Y:S02]  /*14e10*/  MOV R3, 0x14e30 ;  /* 0x00014e3000037802 */ /* 0x000fe40000000f00 */
[----:B--2345:R-:W-:Y:S05]  /*14e20*/  CALL.REL.NOINC `($__internal_46_$__cuda_sm70_shflsync_idx_p) ;  /* 0x00002af000007944 */ /* 0x03cfea0003c00000 */
[----:B------:R-:W-:Y:S01]  /*14e30*/  MOV R4, R219 ;  /* 0x000000db00047202 */ /* 0x000fe20000000f00 */
[----:B------:R-:W-:Y:S05]  /*14e40*/  BRA `(.L_x_2885) ;  /* 0xfffeded000007947 */ /* 0x000fea000383ffff */
.L_x_2785:
[----:B------:R-:W-:Y:S01]  /*14e50*/  IMAD.MOV.U32 R219, RZ, RZ, R14 ;  /* 0x000000ffffdb7224 */ /* 0x000fe200078e000e */
[----:B------:R-:W-:Y:S01]  /*14e60*/  MOV R2, 0x2 ;  /* 0x0000000200027802 */ /* 0x000fe20000000f00 */
[----:B------:R-:W-:Y:S01]  /*14e70*/  IMAD.MOV.U32 R220, RZ, RZ, 0x181f ;  /* 0x0000181fffdc7424 */ /* 0x000fe200078e00ff */
[----:B------:R-:W-:Y:S02]  /*14e80*/  MOV R3, 0x14ea0 ;  /* 0x00014ea000037802 */ /* 0x000fe40000000f00 */
[----:B-12345:R-:W-:Y:S05]  /*14e90*/  CALL.REL.NOINC `($__internal_46_$__cuda_sm70_shflsync_idx_p) ;  /* 0x00002a8000007944 */ /* 0x03efea0003c00000 */
[----:B------:R-:W-:Y:S01]  /*14ea0*/  MOV R0, R219 ;  /* 0x000000db00007202 */ /* 0x000fe20000000f00 */
[----:B------:R-:W-:Y:S05]  /*14eb0*/  BRA `(.L_x_2886) ;  /* 0xfffede8000007947 */ /* 0x000fea000383ffff */
.L_x_2788:
[----:B------:R-:W-:Y:S01]  /*14ec0*/  IMAD.MOV.U32 R219, RZ, RZ, R5 ;  /* 0x000000ffffdb7224 */ /* 0x000fe200078e0005 */
[----:B-1----:R-:W-:Y:S01]  /*14ed0*/  MOV R2, 0x3 ;  /* 0x0000000300027802 */ /* 0x002fe20000000f00 */
[----:B------:R-:W-:Y:S01]  /*14ee0*/  IMAD.MOV.U32 R220, RZ, RZ, 0x181f ;  /* 0x0000181fffdc7424 */ /* 0x000fe200078e00ff */
[----:B------:R-:W-:-:S02]  /*14ef0*/  MOV R3, 0x14f10 ;  /* 0x00014f1000037802 */ /* 0x000fc40000000f00 */
[----:B--2345:R-:W-:Y:S05]  /*14f00*/  CALL.REL.NOINC `($__internal_46_$__cuda_sm70_shflsync_idx_p) ;  /* 0x00002a1000007944 */ /* 0x03cfea0003c00000 */
        /* <DEDUP_REMOVED lines=8> */
.L_x_2791:
[----:B------:R-:W-:Y:S01]  /*14f90*/  IMAD.MOV.U32 R219, RZ, RZ, R5 ;  /* 0x000000ffffdb7224 */ /* 0x000fe200078e0005 */
[----:B------:R-:W-:Y:S01]  /*14fa0*/  MOV R2, RZ ;  /* 0x000000ff00027202 */ /* 0x000fe20000000f00 */
[----:B------:R-:W-:Y:S01]  /*14fb0*/  IMAD.MOV.U32 R220, RZ, RZ, 0x181f ;  /* 0x0000181fffdc7424 */ /* 0x000fe200078e00ff */
[----:B------:R-:W-:Y:S02]  /*14fc0*/  MOV R3, 0x14fe0 ;  /* 0x00014fe000037802 */ /* 0x000fe40000000f00 */
[----:B------:R-:W-:Y:S05]  /*14fd0*/  CALL.REL.NOINC `($__internal_46_$__cuda_sm70_shflsync_idx_p) ;  /* 0x0000294000007944 */ /* 0x000fea0003c00000 */
[----:B------:R-:W-:Y:S01]  /*14fe0*/  MOV R4, R219 ;  /* 0x000000db00047202 */ /* 0x000fe20000000f00 */
[----:B------:R-:W-:Y:S05]  /*14ff0*/  BRA `(.L_x_2888) ;  /* 0xfffefd4000007947 */ /* 0x000fea000383ffff */
.L_x_2792:
[----:B------:R-:W-:Y:S01]  /*15000*/  IMAD.MOV.U32 R219, RZ, RZ, R15 ;  /* 0x000000ffffdb7224 */ /* 0x000fe200078e000f */
[----:B------:R-:W-:Y:S01]  /*15010*/  MOV R2, RZ ;  /* 0x000000ff00027202 */ /* 0x000fe20000000f00 */
[----:B------:R-:W-:Y:S01]  /*15020*/  IMAD.MOV.U32 R220, RZ, RZ, 0x181f ;  /* 0x0000181fffdc7424 */ /* 0x000fe200078e00ff */
[----:B------:R-:W-:Y:S02]  /*15030*/  MOV R3, 0x15050 ;  /* 0x0001505000037802 */ /* 0x000fe40000000f00 */
[----:B-12---:R-:W-:Y:S05]  /*15040*/  CALL.REL.NOINC `($__internal_46_$__cuda_sm70_shflsync_idx_p) ;  /* 0x000028d000007944 */ /* 0x006fea0003c00000 */
[C---:B------:R-:W-:Y:S01]  /*15050*/  IADD3 R10, P0, R219.reuse, R106, RZ ;  /* 0x0000006adb0a7210 */ /* 0x040fe20007f1e0ff */
[----:B------:R-:W-:Y:S01]  /*15060*/  IMAD.MOV.U32 R220, RZ, RZ, 0x181f ;  /* 0x0000181fffdc7424 */ /* 0x000fe200078e00ff */
[----:B------:R-:W-:-:S02]  /*15070*/  IADD3 R8, P5, R219, R107, RZ ;  /* 0x0000006bdb087210 */ /* 0x000fc40007fbe0ff */
[C---:B------:R-:W-:Y:S01]  /*15080*/  IADD3 R6, P2, R219.reuse, R108, RZ ;  /* 0x0000006cdb067210 */ /* 0x040fe20007f5e0ff */
[C---:B------:R-:W-:Y:S01]  /*15090*/  IMAD.X R11, R4.reuse, 0x1, R101, P0 ;  /* 0x00000001040b7824 */ /* 0x040fe200000e0665 */
[----:B------:R-:W-:Y:S01]  /*150a0*/  IADD3 R2, P0, R219, R109, RZ ;  /* 0x0000006ddb027210 */ /* 0x000fe20007f1e0ff */
[C---:B------:R-:W-:Y:S01]  /*150b0*/  IMAD.X R9, R4.reuse, 0x1, R102, P5 ;  /* 0x0000000104097824 */ /* 0x040fe200028e0666 */
[----:B------:R-:W-:Y:S01]  /*150c0*/  ISETP.GE.AND P6, PT, R217, c[0x0][0x1d4], PT ;  /* 0x00007500d9007a0c */ /* 0x000fe20003fc6270 */
[C---:B------:R-:W-:Y:S01]  /*150d0*/  IMAD.X R7, R4.reuse, 0x1, R103, P2 ;  /* 0x0000000104077824 */ /* 0x040fe200010e0667 */
[----:B------:R-:W-:Y:S01]  /*150e0*/  ISETP.GE.AND P5, PT, R223, c[0x0][0x1d4], PT ;  /* 0x00007500df007a0c */ /* 0x000fe20003fa6270 */
[----:B------:R-:W-:Y:S01]  /*150f0*/  IMAD.X R3, R4, 0x1, R104, P0 ;  /* 0x0000000104037824 */ /* 0x000fe200000e0668 */
[----:B------:R-:W-:Y:S01]  /*15100*/  ISETP.GE.AND P2, PT, R224, c[0x0][0x1d4], PT ;  /* 0x00007500e0007a0c */ /* 0x000fe20003f46270 */
[----:B------:R-:W-:Y:S01]  /*15110*/  IMAD.MOV.U32 R219, RZ, RZ, R5 ;  /* 0x000000ffffdb7224 */ /* 0x000fe200078e0005 */
[----:B------:R-:W-:-:S02]  /*15120*/  ISETP.GE.AND P0, PT, R225, c[0x0][0x1d4], PT ;  /* 0x00007500e1007a0c */ /* 0x000fc40003f06270 */
[----:B------:R-:W-:Y:S02]  /*15130*/  SEL R5, RZ, 0x10, P6 ;  /* 0x00000010ff057807 */ /* 0x000fe40003000000 */
[----:B------:R-:W-:Y:S02]  /*15140*/  SEL R14, RZ, 0x10, P5 ;  /* 0x00000010ff0e7807 */ /* 0x000fe40002800000 */
[----:B------:R-:W-:Y:S01]  /*15150*/  SEL R13, RZ, 0x10, P2 ;  /* 0x00000010ff0d7807 */ /* 0x000fe20001000000 */
[----:B------:R-:W-:Y:S01]  /*15160*/  @!PT LDS RZ, [RZ] ;  /* 0x00000000fffff984 */ /* 0x000fe20000000800 */
[----:B------:R-:W-:Y:S01]  /*15170*/  @!PT LDS RZ, [RZ] ;  /* 0x00000000fffff984 */ /* 0x000fe20000000800 */
[----:B------:R-:W-:Y:S01]  /*15180*/  @!PT LDS RZ, [RZ] ;  /* 0x00000000fffff984 */ /* 0x000fe20000000800 */
[----:B------:R1:W-:Y:S01]  /*15190*/  LDGSTS.E.BYPASS.LTC128B.128 [R215+0x8100], [R10.64], !P6 ;  /* 0x081000000ad77fae */ /* 0x0003e2000f101d46 */
[----:B------:R-:W-:-:S03]  /*151a0*/  SEL R12, RZ, 0x10, P0 ;  /* 0x00000010ff0c7807 */ /* 0x000fc60000000000 */
[----:B------:R1:W-:Y:S04]  /*151b0*/  LDGSTS.E.BYPASS.LTC128B.128 [R215+0xa100], [R8.64], !P5 ;  /* 0x0a10000008d77fae */ /* 0x0003e8000e901d46 */
[----:B------:R1:W-:Y:S04]  /*151c0*/  LDGSTS.E.BYPASS.LTC128B.128 [R215+0xc100], [R6.64], !P2 ;  /* 0x0c10000006d77fae */ /* 0x0003e8000d101d46 */
[----:B------:R2:W-:Y:S02]  /*151d0*/  LDGSTS.E.BYPASS.LTC128B.128 [R215+0xe100], [R2.64], !P0 ;  /* 0x0e10000002d77fae */ /* 0x0005e4000c101d46 */
[----:B--2---:R-:W-:Y:S01]  /*151e0*/  IMAD.MOV.U32 R2, RZ, RZ, 0x1 ;  /* 0x00000001ff027424 */ /* 0x004fe200078e00ff */
[----:B------:R-:W-:-:S02]  /*151f0*/  MOV R3, 0x15210 ;  /* 0x0001521000037802 */ /* 0x000fc40000000f00 */
[----:B-1----:R-:W-:Y:S05]  /*15200*/  CALL.REL.NOINC `($__internal_46_$__cuda_sm70_shflsync_idx_p) ;  /* 0x0000271000007944 */ /* 0x002fea0003c00000 */
        /* <DEDUP_REMOVED lines=8> */
.L_x_2793:
[----:B------:R-:W-:Y:S01]  /*15290*/  IMAD.MOV.U32 R219, RZ, RZ, R4 ;  /* 0x000000ffffdb7224 */ /* 0x000fe200078e0004 */
[----:B------:R-:W-:Y:S01]  /*152a0*/  MOV R2, RZ ;  /* 0x000000ff00027202 */ /* 0x000fe20000000f00 */
[----:B------:R-:W-:Y:S01]  /*152b0*/  IMAD.MOV.U32 R220, RZ, RZ, 0x1c1f ;  /* 0x00001c1fffdc7424 */ /* 0x000fe200078e00ff */
[----:B------:R-:W-:Y:S02]  /*152c0*/  MOV R3, 0x152e0 ;  /* 0x000152e000037802 */ /* 0x000fe40000000f00 */
[----:B------:R-:W-:Y:S05]  /*152d0*/  CALL.REL.NOINC `($__internal_46_$__cuda_sm70_shflsync_idx_p) ;  /* 0x0000264000007944 */ /* 0x000fea0003c00000 */
[----:B------:R-:W-:Y:S01]  /*152e0*/  MOV R0, R219 ;  /* 0x000000db00007202 */ /* 0x000fe20000000f00 */
[----:B------:R-:W-:Y:S05]  /*152f0*/  BRA `(.L_x_2890) ;  /* 0xfffefe6000007947 */ /* 0x000fea000383ffff */
.L_x_2794:
[----:B------:R-:W-:Y:S01]  /*15300*/  IMAD.MOV.U32 R219, RZ, RZ, R4 ;  /* 0x000000ffffdb7224 */ /* 0x000fe200078e0004 */
[----:B------:R-:W-:Y:S01]  /*15310*/  MOV R2, 0x1 ;  /* 0x0000000100027802 */ /* 0x000fe20000000f00 */
[----:B------:R-:W-:Y:S01]  /*15320*/  IMAD.MOV.U32 R220, RZ, RZ, 0x1c1f ;  /* 0x00001c1fffdc7424 */ /* 0x000fe200078e00ff */
[----:B------:R-:W-:Y:S02]  /*15330*/  MOV R3, 0x15350 ;  /* 0x0001535000037802 */ /* 0x000fe40000000f00 */
[----:B-1----:R-:W-:Y:S05]  /*15340*/  CALL.REL.NOINC `($__internal_46_$__cuda_sm70_shflsync_idx_p) ;  /* 0x000025d000007944 */ /* 0x002fea0003c00000 */
        /* <DEDUP_REMOVED lines=57> */
[----:B------:R-:W-:Y:S01]  /*156e0*/  ISETP.GT.AND P2, PT, R0, 0x39, PT ;  /* 0x000000390000780c */ /* 0x000fe20003f44270 */
[----:B------:R-:W-:Y:S01]  /*156f0*/  IMAD.MOV.U32 R0, RZ, RZ, 0x2 ;  /* 0x00000002ff007424 */ /* 0x000fe200078e00ff */
[----:B------:R-:W-:Y:S02]  /*15700*/  FSEL R85, R27, -INF , P0 ;  /* 0xff8000001b557808 */ /* 0x000fe40000000000 */
[----:B------:R-:W-:Y:S02]  /*15710*/  FMNMX.FTZ R5, R86, R5, !PT ;  /* 0x0000000556057209 */ /* 0x000fe40007810000 */
[----:B------:R-:W-:Y:S02]  /*15720*/  FMNMX.FTZ R132, R92, R132, !PT ;  /* 0x000000845c847209 */ /* 0x000fe40007810000 */
[----:B------:R-:W-:-:S02]  /*15730*/  FSEL R84, R26, -INF , P2 ;  /* 0xff8000001a547808 */ /* 0x000fc40001000000 */
[----:B------:R-:W-:Y:S01]  /*15740*/  FMNMX.FTZ R5, R85, R5, !PT ;  /* 0x0000000555057209 */ /* 0x000fe20007810000 */
[----:B------:R-:W-:Y:S01]  /*15750*/  IMAD.MOV.U32 R4, RZ, RZ, R132 ;  /* 0x000000ffff047224 */ /* 0x000fe200078e0084 */
[----:B------:R-:W-:Y:S02]  /*15760*/  MOV R2, 0x15790 ;  /* 0x0001579000027802 */ /* 0x000fe40000000f00 */
[----:B------:R-:W-:Y:S02]  /*15770*/  FMNMX.FTZ R5, R84, R5, !PT ;  /* 0x0000000554057209 */ /* 0x000fe40007810000 */
[----:B------:R-:W-:Y:S05]  /*15780*/  CALL.REL.NOINC `($__internal_45_$__cuda_sm70_shflsync_bfly_p) ;  /* 0x0000213000007944 */ /* 0x000fea0003c00000 */
[----:B------:R-:W-:Y:S01]  /*15790*/  FMNMX.FTZ R132, R132, R0, !PT ;  /* 0x0000000084847209 */ /* 0x000fe20007810000 */
[----:B------:R-:W-:Y:S01]  /*157a0*/  IMAD.MOV.U32 R0, RZ, RZ, 0x1 ;  /* 0x00000001ff007424 */ /* 0x000fe200078e00ff */
[----:B------:R-:W-:-:S03]  /*157b0*/  MOV R2, 0x157e0 ;  /* 0x000157e000027802 */ /* 0x000fc60000000f00 */
[----:B------:R-:W-:Y:S02]  /*157c0*/  IMAD.MOV.U32 R4, RZ, RZ, R132 ;  /* 0x000000ffff047224 */ /* 0x000fe400078e0084 */
[----:B------:R-:W-:Y:S05]  /*157d0*/  CALL.REL.NOINC `($__internal_45_$__cuda_sm70_shflsync_bfly_p) ;  /* 0x000020e000007944 */ /* 0x000fea0003c00000 */
[----:B------:R-:W-:Y:S01]  /*157e0*/  FMNMX.FTZ R132, R132, R0, !PT ;  /* 0x0000000084847209 */ /* 0x000fe20007810000 */
[----:B------:R-:W-:Y:S01]  /*157f0*/  IMAD.MOV.U32 R4, RZ, RZ, R5 ;  /* 0x000000ffff047224 */ /* 0x000fe200078e0005 */
[----:B------:R-:W-:Y:S01]  /*15800*/  MOV R2, 0x15830 ;  /* 0x0001583000027802 */ /* 0x000fe20000000f00 */
[----:B------:R-:W-:Y:S02]  /*15810*/  IMAD.MOV.U32 R0, RZ, RZ, 0x2 ;  /* 0x00000002ff007424 */ /* 0x000fe400078e00ff */
[----:B------:R-:W-:Y:S05]  /*15820*/  CALL.REL.NOINC `($__internal_45_$__cuda_sm70_shflsync_bfly_p) ;  /* 0x0000209000007944 */ /* 0x000fea0003c00000 */
[----:B------:R-:W-:Y:S01]  /*15830*/  FMNMX.FTZ R4, R5, R0, !PT ;  /* 0x0000000005047209 */ /* 0x000fe20007810000 */
[----:B------:R-:W-:Y:S01]  /*15840*/  IMAD.MOV.U32 R0, RZ, RZ, 0x1 ;  /* 0x00000001ff007424 */ /* 0x000fe200078e00ff */
[----:B------:R-:W-:Y:S02]  /*15850*/  MOV R2, 0x15870 ;  /* 0x0001587000027802 */ /* 0x000fe40000000f00 */
[----:B------:R-:W-:Y:S05]  /*15860*/  CALL.REL.NOINC `($__internal_45_$__cuda_sm70_shflsync_bfly_p) ;  /* 0x0000205000007944 */ /* 0x000fea0003c00000 */
[----:B------:R-:W-:Y:S01]  /*15870*/  MOV R5, R0 ;  /* 0x0000000000057202 */ /* 0x000fe20000000f00 */
[----:B------:R-:W-:Y:S05]  /*15880*/  BRA `(.L_x_2891) ;  /* 0xfffeff8000007947 */ /* 0x000fea000383ffff */
.L_x_2798:
[----:B------:R-:W-:Y:S01]  /*15890*/  MOV R2, RZ ;  /* 0x000000ff00027202 */ /* 0x000fe20000000f00 */
[----:B------:R-:W-:Y:S01]  /*158a0*/  IMAD.MOV.U32 R219, RZ, RZ, R5 ;  /* 0x000000ffffdb7224 */ /* 0x000fe200078e0005 */
[----:B------:R-:W-:Y:S01]  /*158b0*/  MOV R3, 0x158e0 ;  /* 0x000158e000037802 */ /* 0x000fe20000000f00 */
[----:B------:R-:W-:Y:S02]  /*158c0*/  IMAD.MOV.U32 R220, RZ, RZ, 0x181f ;  /* 0x0000181fffdc7424 */ /* 0x000fe400078e00ff */
[----:B-1234-:R-:W-:Y:S05]  /*158d0*/  CALL.REL.NOINC `($__internal_46_$__cuda_sm70_shflsync_idx_p) ;  /* 0x0000204000007944 */ /* 0x01efea0003c00000 */
[----:B------:R-:W-:Y:S01]  /*158e0*/  MOV R4, R219 ;  /* 0x000000db00047202 */ /* 0x000fe20000000f00 */
[----:B------:R-:W-:-:S05]  /*158f0*/  BRA `(.L_x_2892) ;  /* 0xffff164000007947 */ /* 0x000fca000383ffff */
.L_x_2799:
[----:B------:R-:W-:Y:S01]  /*15900*/  MOV R2, RZ ;  /* 0x000000ff00027202 */ /* 0x000fe20000000f00 */
[----:B------:R-:W-:Y:S01]  /*15910*/  IMAD.MOV.U32 R219, RZ, RZ, R21 ;  /* 0x000000ffffdb7224 */ /* 0x000fe200078e0015 */
[----:B------:R-:W-:Y:S01]  /*15920*/  MOV R3, 0x15950 ;  /* 0x0001595000037802 */ /* 0x000fe20000000f00 */
[----:B------:R-:W-:Y:S02]  /*15930*/  IMAD.MOV.U32 R220, RZ, RZ, 0x181f ;  /* 0x0000181fffdc7424 */ /* 0x000fe400078e00ff */
[----:B-1234-:R-:W-:Y:S05]  /*15940*/  CALL.REL.NOINC `($__internal_46_$__cuda_sm70_shflsync_idx_p) ;  /* 0x00001fd000007944 */ /* 0x01efea0003c00000 */
        /* <DEDUP_REMOVED lines=13> */
[C---:B------:R-:W-:Y:S05]  /*15a20*/  IMAD.X R7, R4.reuse, 0x1, R23, P0 ;  /* 0x0000000104077824 */ /* 0x040fea00000e0617 */
[----:B------:R2:W-:Y:S01]  /*15a30*/  LDGSTS.E.BYPASS.LTC128B.128 [R215+0x2100], [R6.64], !P5 ;  /* 0x0210000006d77fae */ /* 0x0005e2000e901d46 */
[C---:B-1----:R-:W-:Y:S05]  /*15a40*/  IADD3 R2, P0, R219.reuse, R132, RZ ;  /* 0x00000084db027210 */ /* 0x042fea0007f1e0ff */
        /* <DEDUP_REMOVED lines=11> */
[----:B--2---:R-:W-:Y:S05]  /*15b00*/  CALL.REL.NOINC `($__internal_46_$__cuda_sm70_shflsync_idx_p) ;  /* 0x00001e1000007944 */ /* 0x004fea0003c00000 */
[----:B------:R-:W-:Y:S01]  /*15b10*/  MOV R2, 0x1 ;  /* 0x0000000100027802 */ /* 0x000fe20000000f00 */
[----:B------:R-:W-:Y:S01]  /*15b20*/  IMAD.MOV.U32 R4, RZ, RZ, R219 ;  /* 0x000000ffff047224 */ /* 0x000fe200078e00db */
[----:B------:R-:W-:Y:S01]  /*15b30*/  MOV R220, 0x181f ;  /* 0x0000181f00dc7802 */ /* 0x000fe20000000f00 */
[----:B------:R-:W-:Y:S01]  /*15b40*/  IMAD.MOV.U32 R219, RZ, RZ, R21 ;  /* 0x000000ffffdb7224 */ /* 0x000fe200078e0015 */
[----:B------:R-:W-:Y:S02]  /*15b50*/  MOV R3, 0x15b70 ;  /* 0x00015b7000037802 */ /* 0x000fe40000000f00 */
[----:B------:R-:W-:Y:S05]  /*15b60*/  CALL.REL.NOINC `($__internal_46_$__cuda_sm70_shflsync_idx_p) ;  /* 0x00001db000007944 */ /* 0x000fea0003c00000 */
[----:B------:R-:W-:Y:S01]  /*15b70*/  MOV R0, R219 ;  /* 0x000000db00007202 */ /* 0x000fe20000000f00 */
[----:B------:R-:W-:-:S05]  /*15b80*/  BRA `(.L_x_2893) ;  /* 0xffff155000007947 */ /* 0x000fca000383ffff */
.L_x_2802:
[----:B------:R-:W-:Y:S01]  /*15b90*/  MOV R2, RZ ;  /* 0x000000ff00027202 */ /* 0x000fe20000000f00 */
[----:B------:R-:W-:Y:S01]  /*15ba0*/  IMAD.MOV.U32 R219, RZ, RZ, R5 ;  /* 0x000000ffffdb7224 */ /* 0x000fe200078e0005 */
[----:B------:R-:W-:Y:S01]  /*15bb0*/  MOV R3, 0x15be0 ;  /* 0x00015be000037802 */ /* 0x000fe20000000f00 */
[----:B------:R-:W-:Y:S02]  /*15bc0*/  IMAD.MOV.U32 R220, RZ, RZ, 0x181f ;  /* 0x0000181fffdc7424 */ /* 0x000fe400078e00ff */
[----:B-1----:R-:W-:Y:S05]  /*15bd0*/  CALL.REL.NOINC `($__internal_46_$__cuda_sm70_shflsync_idx_p) ;  /* 0x00001d4000007944 */ /* 0x002fea0003c00000 */
[----:B------:R-:W-:Y:S01]  /*15be0*/  MOV R4, R219 ;  /* 0x000000db00047202 */ /* 0x000fe20000000f00 */
[----:B------:R-:W-:-:S05]  /*15bf0*/  BRA `(.L_x_2894) ;  /* 0xffff29f000007947 */ /* 0x000fca000383ffff */
.L_x_2803:
[----:B------:R-:W-:Y:S01]  /*15c00*/  MOV R2, RZ ;  /* 0x000000ff00027202 */ /* 0x000fe20000000f00 */
[----:B------:R-:W-:Y:S01]  /*15c10*/  IMAD.MOV.U32 R219, RZ, RZ, R8 ;  /* 0x000000ffffdb7224 */ /* 0x000fe200078e0008 */
[----:B------:R-:W-:Y:S01]  /*15c20*/  MOV R3, 0x15c50 ;  /* 0x00015c5000037802 */ /* 0x000fe20000000f00 */
[----:B------:R-:W-:Y:S02]  /*15c30*/  IMAD.MOV.U32 R220, RZ, RZ, 0x181f ;  /* 0x0000181fffdc7424 */ /* 0x000fe400078e00ff */
[----:B-123--:R-:W-:Y:S05]  /*15c40*/  CALL.REL.NOINC `($__internal_46_$__cuda_sm70_shflsync_idx_p) ;  /* 0x00001cd000007944 */ /* 0x00efea0003c00000 */
        /* <DEDUP_REMOVED lines=14> */
[C---:B-1----:R-:W-:Y:S05]  /*15d30*/  IADD3 R2, P0, R219.reuse, R21, RZ ;  /* 0x00000015db027210 */ /* 0x042fea0007f1e0ff */
[C---:B------:R-:W-:Y:S01]  /*15d40*/  IMAD.X R3, R4.reuse, 0x1, R13, P0 ;  /* 0x0000000104037824 */ /* 0x040fe200000e060d */
[----:B--2---:R-:W-:Y:S04]  /*15d50*/  SEL R6, RZ, 0x10, P5 ;  /* 0x00000010ff067807 */ /* 0x004fe80002800000 */
        /* <DEDUP_REMOVED lines=10> */
[----:B------:R-:W-:Y:S05]  /*15e00*/  CALL.REL.NOINC `($__internal_46_$__cuda_sm70_shflsync_idx_p) ;  /* 0x00001b1000007944 */ /* 0x000fea0003c00000 */
        /* <DEDUP_REMOVED lines=8> */
.L_x_2804:
[----:B-1----:R-:W-:Y:S01]  /*15e90*/  MOV R2, RZ ;  /* 0x000000ff00027202 */ /* 0x002fe20000000f00 */
[----:B------:R-:W-:Y:S01]  /*15ea0*/  IMAD.MOV.U32 R219, RZ, RZ, R4 ;  /* 0x000000ffffdb7224 */ /* 0x000fe200078e0004 */
[----:B------:R-:W-:Y:S01]  /*15eb0*/  MOV R3, 0x15ee0 ;  /* 0x00015ee000037802 */ /* 0x000fe20000000f00 */
[----:B------:R-:W-:Y:S02]  /*15ec0*/  IMAD.MOV.U32 R220, RZ, RZ, 0x1c1f ;  /* 0x00001c1fffdc7424 */ /* 0x000fe400078e00ff */
[----:B------:R-:W-:Y:S05]  /*15ed0*/  CALL.REL.NOINC `($__internal_46_$__cuda_sm70_shflsync_idx_p) ;  /* 0x00001a4000007944 */ /* 0x000fea0003c00000 */
[----:B------:R-:W-:Y:S01]  /*15ee0*/  MOV R0, R219 ;  /* 0x000000db00007202 */ /* 0x000fe20000000f00 */
[----:B------:R-:W-:-:S05]  /*15ef0*/  BRA `(.L_x_2896) ;  /* 0xffff2b0000007947 */ /* 0x000fca000383ffff */
.L_x_2805:
[----:B------:R-:W-:Y:S01]  /*15f00*/  MOV R2, 0x1 ;  /* 0x0000000100027802 */ /* 0x000fe20000000f00 */
[----:B------:R-:W-:Y:S01]  /*15f10*/  IMAD.MOV.U32 R219, RZ, RZ, R4 ;  /* 0x000000ffffdb7224 */ /* 0x000fe200078e0004 */
[----:B------:R-:W-:Y:S01]  /*15f20*/  MOV R3, 0x15f50 ;  /* 0x00015f5000037802 */ /* 0x000fe20000000f00 */
[----:B------:R-:W-:Y:S02]  /*15f30*/  IMAD.MOV.U32 R220, RZ, RZ, 0x1c1f ;  /* 0x00001c1fffdc7424 */ /* 0x000fe400078e00ff */
[----:B--2---:R-:W-:Y:S05]  /*15f40*/  CALL.REL.NOINC `($__internal_46_$__cuda_sm70_shflsync_idx_p) ;  /* 0x000019d000007944 */ /* 0x004fea0003c00000 */
[----:B------:R-:W-:Y:S01]  /*15f50*/  FMNMX.FTZ R0, R6, R133, !PT ;  /* 0x0000008506007209 */ /* 0x000fe20007810000 */
[----:B------:R-:W-:Y:S03]  /*15f60*/  IMAD.IADD R219, R5, 0x1, R219 ;  /* 0x0000000105db7824 */ /* 0x000fe600078e02db */
[----:B------:R-:W-:Y:S02]  /*15f70*/  FMNMX.FTZ R0, R25, R0, !PT ;  /* 0x0000000019007209 */ /* 0x000fe40007810000 */
[C---:B------:R-:W-:Y:S02]  /*15f80*/  ISETP.GT.AND P6, PT, R219.reuse, RZ, PT ;  /* 0x000000ffdb00720c */ /* 0x040fe40003fc4270 */
[C---:B------:R-:W-:Y:S02]  /*15f90*/  ISETP.GT.AND P5, PT, R219.reuse, 0x1, PT ;  /* 0x00000001db00780c */ /* 0x040fe40003fa4270 */
[----:B------:R-:W-:Y:S02]  /*15fa0*/  FSEL R5, R192, -INF , P6 ;  /* 0xff800000c0057808 */ /* 0x000fe40003000000 */
[----:B------:R-:W-:Y:S02]  /*15fb0*/  ISETP.GT.AND P2, PT, R219, 0x8, PT ;  /* 0x00000008db00780c */ /* 0x000fe40003f44270 */
[----:B------:R-:W-:Y:S02]  /*15fc0*/  FSEL R169, R191, -INF , P5 ;  /* 0xff800000bfa97808 */ /* 0x000fe40002800000 */
[----:B------:R-:W-:Y:S02]  /*15fd0*/  FMNMX.FTZ R2, R5, R134, !PT ;  /* 0x0000008605027209 */ /* 0x000fe40007810000 */
[----:B------:R-:W-:Y:S02]  /*15fe0*/  ISETP.GT.AND P0, PT, R219, 0x9, PT ;  /* 0x00000009db00780c */ /* 0x000fe40003f04270 */
[----:B------:R-:W-:Y:S02]  /*15ff0*/  FSEL R35, R190, -INF , P2 ;  /* 0xff800000be237808 */ /* 0x000fe40001000000 */
[----:B------:R-:W-:Y:S02]  /*16000*/  FMNMX.FTZ R0, R24, R0, !PT ;  /* 0x0000000018007209 */ /* 0x000fe40007810000 */
        /* <DEDUP_REMOVED lines=13> */
[C---:B------:R-:W-:Y:S02]  /*160e0*/  ISETP.GT.AND P0, PT, R219.reuse, 0x19, PT ;  /* 0x00000019db00780c */ /* 0x040fe40003f04270 */
        /* <DEDUP_REMOVED lines=30> */
[----:B------:R-:W-:Y:S02]  /*162d0*/  ISETP.GT.AND P0, PT, R219, 0x39, PT ;  /* 0x00000039db00780c */ /* 0x000fe40003f04270 */
[----:B------:R-:W-:Y:S02]  /*162e0*/  FMNMX.FTZ R4, R13, R4, !PT ;  /* 0x000000040d047209 */ /* 0x000fe40007810000 */
[----:B------:R-:W-:Y:S02]  /*162f0*/  FSEL R8, R170, -INF , P2 ;  /* 0xff800000aa087808 */ /* 0x000fe40001000000 */
[----:B------:R-:W-:Y:S02]  /*16300*/  FMNMX.FTZ R0, R9, R0, !PT ;  /* 0x0000000009007209 */ /* 0x000fe40007810000 */
[----:B------:R-:W-:Y:S02]  /*16310*/  FMNMX.FTZ R4, R12, R4, !PT ;  /* 0x000000040c047209 */ /* 0x000fe40007810000 */
[----:B------:R-:W-:Y:S02]  /*16320*/  FSEL R7, R168, -INF , P0 ;  /* 0xff800000a8077808 */ /* 0x000fe40000000000 */
[----:B------:R-:W-:Y:S01]  /*16330*/  FMNMX.FTZ R168, R8, R0, !PT ;  /* 0x0000000008a87209 */ /* 0x000fe20007810000 */
[----:B------:R-:W-:Y:S01]  /*16340*/  IMAD.MOV.U32 R0, RZ, RZ, 0x2 ;  /* 0x00000002ff007424 */ /* 0x000fe200078e00ff */
[----:B------:R-:W-:Y:S02]  /*16350*/  FMNMX.FTZ R4, R11, R4, !PT ;  /* 0x000000040b047209 */ /* 0x000fe40007810000 */
[----:B------:R-:W-:Y:S02]  /*16360*/  FMNMX.FTZ R168, R7, R168, !PT ;  /* 0x000000a807a87209 */ /* 0x000fe40007810000 */
[----:B------:R-:W-:Y:S02]  /*16370*/  MOV R2, 0x16390 ;  /* 0x0001639000027802 */ /* 0x000fe40000000f00 */
[----:B------:R-:W-:Y:S05]  /*16380*/  CALL.REL.NOINC `($__internal_45_$__cuda_sm70_shflsync_bfly_p) ;  /* 0x0000153000007944 */ /* 0x000fea0003c00000 */
[----:B------:R-:W-:Y:S01]  /*16390*/  FMNMX.FTZ R4, R4, R0, !PT ;  /* 0x0000000004047209 */ /* 0x000fe20007810000 */
[----:B------:R-:W-:Y:S01]  /*163a0*/  IMAD.MOV.U32 R0, RZ, RZ, 0x1 ;  /* 0x00000001ff007424 */ /* 0x000fe200078e00ff */
[----:B------:R-:W-:Y:S02]  /*163b0*/  MOV R2, 0x163d0 ;  /* 0x000163d000027802 */ /* 0x000fe40000000f00 */
        /* <DEDUP_REMOVED lines=10> */
[----:B------:R-:W-:-:S05]  /*16460*/  BRA `(.L_x_2897) ;  /* 0xffff2c4000007947 */ /* 0x000fca000383ffff */
.L_x_2808:
[----:B------:R-:W-:Y:S01]  /*16470*/  MOV R2, RZ ;  /* 0x000000ff00027202 */ /* 0x000fe20000000f00 */
[----:B------:R-:W-:Y:S01]  /*16480*/  IMAD.MOV.U32 R219, RZ, RZ, R4 ;  /* 0x000000ffffdb7224 */ /* 0x000fe200078e0004 */
[----:B------:R-:W-:Y:S01]  /*16490*/  MOV R3, 0x164c0 ;  /* 0x000164c000037802 */ /* 0x000fe20000000f00 */
[----:B------:R-:W-:Y:S02]  /*164a0*/  IMAD.MOV.U32 R220, RZ, RZ, 0x181f ;  /* 0x0000181fffdc7424 */ /* 0x000fe400078e00ff */
[----:B-1234-:R-:W-:Y:S05]  /*164b0*/  CALL.REL.NOINC `($__internal_46_$__cuda_sm70_shflsync_idx_p) ;  /* 0x0000146000007944 */ /* 0x01efea0003c00000 */
[----:B------:R-:W-:Y:S01]  /*164c0*/  MOV R2, R219 ;  /* 0x000000db00027202 */ /* 0x000fe20000000f00 */
[----:B------:R-:W-:-:S05]  /*164d0*/  BRA `(.L_x_2898) ;  /* 0xffff4bb000007947 */ /* 0x000fca000383ffff */
.L_x_2811:
[----:B------:R-:W-:Y:S01]  /*164e0*/  MOV R2, RZ ;  /* 0x000000ff00027202 */ /* 0x000fe20000000f00 */
[----:B------:R-:W-:Y:S01]  /*164f0*/  IMAD.MOV.U32 R219, RZ, RZ, R5 ;  /* 0x000000ffffdb7224 */ /* 0x000fe200078e0005 */
[----:B------:R-:W-:Y:S01]  /*16500*/  MOV R3, 0x16530 ;  /* 0x0001653000037802 */ /* 0x000fe20000000f00 */
[----:B------:R-:W-:Y:S02]  /*16510*/  IMAD.MOV.U32 R220, RZ, RZ, 0x181f ;  /* 0x0000181fffdc7424 */ /* 0x000fe400078e00ff */
[----:B------:R-:W-:Y:S05]  /*16520*/  CALL.REL.NOINC `($__internal_46_$__cuda_sm70_shflsync_idx_p) ;  /* 0x000013f000007944 */ /* 0x000fea0003c00000 */
[----:B------:R-:W-:Y:S01]  /*16530*/  MOV R4, R219 ;  /* 0x000000db00047202 */ /* 0x000fe20000000f00 */
[----:B------:R-:W-:-:S05]  /*16540*/  BRA `(.L_x_2899) ;  /* 0xffff618000007947 */ /* 0x000fca000383ffff */
.L_x_2812:
[----:B------:R-:W-:Y:S01]  /*16550*/  MOV R2, RZ ;  /* 0x000000ff00027202 */ /* 0x000fe20000000f00 */
[----:B------:R-:W-:Y:S01]  /*16560*/  IMAD.MOV.U32 R219, RZ, RZ, R8 ;  /* 0x000000ffffdb7224 */ /* 0x000fe200078e0008 */
[----:B------:R-:W-:Y:S01]  /*16570*/  MOV R3, 0x165a0 ;  /* 0x000165a000037802 */ /* 0x000fe20000000f00 */
[----:B------:R-:W-:Y:S02]  /*16580*/  IMAD.MOV.U32 R220, RZ, RZ, 0x181f ;  /* 0x0000181fffdc7424 */ /* 0x000fe400078e00ff */
[----:B-12---:R-:W-:Y:S05]  /*16590*/  CALL.REL.NOINC `($__internal_46_$__cuda_sm70_shflsync_idx_p) ;  /* 0x0000138000007944 */ /* 0x006fea0003c00000 */
        /* <DEDUP_REMOVED lines=11> */
[C---:B-1----:R-:W-:Y:S05]  /*16650*/  IADD3 R2, P0, R219.reuse, R26, RZ ;  /* 0x0000001adb027210 */ /* 0x042fea0007f1e0ff */
[C---:B------:R-:W-:Y:S01]  /*16660*/  IMAD.X R3, R4.reuse, 0x1, R10, P0 ;  /* 0x0000000104037824 */ /* 0x040fe200000e060a */
[C---:B------:R-:W-:Y:S04]  /*16670*/  IADD3 R6, P0, R219.reuse, R27, RZ ;  /* 0x0000001bdb067210 */ /* 0x040fe80007f1e0ff */
[----:B------:R1:W-:Y:S01]  /*16680*/  LDGSTS.E.BYPASS.LTC128B.128 [R215+0xa100], [R2.64], !P5 ;  /* 0x0a10000002d77fae */ /* 0x0003e2000e901d46 */
[C---:B------:R-:W-:Y:S05]  /*16690*/  IMAD.X R7, R4.reuse, 0x1, R11, P0 ;  /* 0x0000000104077824 */ /* 0x040fea00000e060b */
[----:B------:R2:W-:Y:S01]  /*166a0*/  LDGSTS.E.BYPASS.LTC128B.128 [R215+0xc100], [R6.64], !P4 ;  /* 0x0c10000006d77fae */ /* 0x0005e2000e101d46 */
[----:B-1----:R-:W-:Y:S01]  /*166b0*/  IADD3 R2, P0, R219, R28, RZ ;  /* 0x0000001cdb027210 */ /* 0x002fe20007f1e0ff */
[----:B------:R-:W-:Y:S04]  /*166c0*/  IMAD.MOV.U32 R219, RZ, RZ, R5 ;  /* 0x000000ffffdb7224 */ /* 0x000fe800078e0005 */
[----:B------:R-:W-:Y:S05]  /*166d0*/  IMAD.X R3, R4, 0x1, R12, P0 ;  /* 0x0000000104037824 */ /* 0x000fea00000e060c */
        /* <DEDUP_REMOVED lines=12> */
.L_x_2813:
[----:B------:R-:W-:Y:S02]  /*167a0*/  MOV R0, 0x2 ;  /* 0x0000000200007802 */ /* 0x000fe40000000f00 */
        /* <DEDUP_REMOVED lines=16> */
.L_x_2815:
[----:B------:R-:W-:Y:S01]  /*168b0*/  IMAD.MOV.U32 R4, RZ, RZ, R222 ;  /* 0x000000ffff047224 */ /* 0x000fe200078e00de */
[----:B------:R-:W-:-:S02]  /*168c0*/  MOV R0, 0x2 ;  /* 0x0000000200007802 */ /* 0x000fc40000000f00 */
[----:B------:R-:W-:Y:S02]  /*168d0*/  MOV R2, 0x168f0 ;  /* 0x000168f000027802 */ /* 0x000fe40000000f00 */
[----:B------:R-:W-:Y:S05]  /*168e0*/  CALL.REL.NOINC `($__internal_45_$__cuda_sm70_shflsync_bfly_p) ;  /* 0x00000fd000007944 */ /* 0x000fea0003c00000 */
[----:B------:R-:W-:Y:S05]  /*168f0*/  BRA `(.L_x_2902) ;  /* 0xffff7f5000007947 */ /* 0x000fea000383ffff */
.L_x_2816:
[----:B------:R-:W-:Y:S01]  /*16900*/  IMAD.MOV.U32 R4, RZ, RZ, R5 ;  /* 0x000000ffff047224 */ /* 0x000fe200078e0005 */
[----:B------:R-:W-:Y:S02]  /*16910*/  MOV R0, 0x1 ;  /* 0x0000000100007802 */ /* 0x000fe40000000f00 */
[----:B------:R-:W-:Y:S02]  /*16920*/  MOV R2, 0x16940 ;  /* 0x0001694000027802 */ /* 0x000fe40000000f00 */
[----:B-1----:R-:W-:Y:S05]  /*16930*/  CALL.REL.NOINC `($__internal_45_$__cuda_sm70_shflsync_bfly_p) ;  /* 0x00000f8000007944 */ /* 0x002fea0003c00000 */
[----:B------:R-:W-:Y:S01]  /*16940*/  FADD.FTZ R5, R5, R0 ;  /* 0x0000000005057221 */ /* 0x000fe20000010000 */
[----:B------:R-:W-:Y:S02]  /*16950*/  MOV R4, R221 ;  /* 0x000000dd00047202 */ /* 0x000fe40000000f00 */
[----:B------:R-:W-:Y:S02]  /*16960*/  MOV R0, 0x2 ;  /* 0x0000000200007802 */ /* 0x000fe40000000f00 */
[----:B------:R-:W-:Y:S02]  /*16970*/  MOV R2, 0x16990 ;  /* 0x0001699000027802 */ /* 0x000fe40000000f00 */
[----:B------:R-:W-:Y:S05]  /*16980*/  CALL.REL.NOINC `($__internal_45_$__cuda_sm70_shflsync_bfly_p) ;  /* 0x00000f3000007944 */ /* 0x000fea0003c00000 */
[----:B------:R-:W-:Y:S01]  /*16990*/  FADD.FTZ R4, R221, R0 ;  /* 0x00000000dd047221 */ /* 0x000fe20000010000 */
[----:B------:R-:W-:Y:S02]  /*169a0*/  MOV R0, 0x1 ;  /* 0x0000000100007802 */ /* 0x000fe40000000f00 */
[----:B------:R-:W-:-:S02]  /*169b0*/  MOV R2, 0x169d0 ;  /* 0x000169d000027802 */ /* 0x000fc40000000f00 */
[----:B------:R-:W-:Y:S05]  /*169c0*/  CALL.REL.NOINC `($__internal_45_$__cuda_sm70_shflsync_bfly_p) ;  /* 0x00000ef000007944 */ /* 0x000fea0003c00000 */
[----:B------:R-:W-:Y:S01]  /*169d0*/  MOV R3, R0 ;  /* 0x0000000000037202 */ /* 0x000fe20000000f00 */
[----:B------:R-:W-:Y:S05]  /*169e0*/  BRA `(.L_x_2903) ;  /* 0xffff7ed000007947 */ /* 0x000fea000383ffff */
.L_x_2823:
[----:B--234-:R-:W-:Y:S01]  /*169f0*/  IMAD.MOV.U32 R219, RZ, RZ, R5 ;  /* 0x000000ffffdb7224 */ /* 0x01cfe200078e0005 */
[----:B------:R-:W-:Y:S01]  /*16a00*/  MOV R2, RZ ;  /* 0x000000ff00027202 */ /* 0x000fe20000000f00 */
[----:B------:R-:W-:Y:S01]  /*16a10*/  IMAD.MOV.U32 R220, RZ, RZ, 0x181f ;  /* 0x0000181fffdc7424 */ /* 0x000fe200078e00ff */
[----:B------:R-:W-:-:S02]  /*16a20*/  MOV R3, 0x16a40 ;  /* 0x00016a4000037802 */ /* 0x000fc40000000f00 */
[----:B-1----:R-:W-:Y:S05]  /*16a30*/  CALL.REL.NOINC `($__internal_46_$__cuda_sm70_shflsync_idx_p) ;  /* 0x00000ee000007944 */ /* 0x002fea0003c00000 */
[----:B------:R-:W-:Y:S01]  /*16a40*/  MOV R4, R219 ;  /* 0x000000db00047202 */ /* 0x000fe20000000f00 */
[----:B------:R-:W-:Y:S05]  /*16a50*/  BRA `(.L_x_2904) ;  /* 0xffff9a7000007947 */ /* 0x000fea000383ffff */
.L_x_2824:
[----:B------:R-:W-:Y:S01]  /*16a60*/  IMAD.MOV.U32 R219, RZ, RZ, R14 ;  /* 0x000000ffffdb7224 */ /* 0x000fe200078e000e */
[----:B------:R-:W-:Y:S01]  /*16a70*/  MOV R2, RZ ;  /* 0x000000ff00027202 */ /* 0x000fe20000000f00 */
[----:B------:R-:W-:Y:S01]  /*16a80*/  IMAD.MOV.U32 R220, RZ, RZ, 0x181f ;  /* 0x0000181fffdc7424 */ /* 0x000fe200078e00ff */
[----:B------:R-:W-:-:S02]  /*16a90*/  MOV R3, 0x16ab0 ;  /* 0x00016ab000037802 */ /* 0x000fc40000000f00 */
[----:B-123--:R-:W-:Y:S05]  /*16aa0*/  CALL.REL.NOINC `($__internal_46_$__cuda_sm70_shflsync_idx_p) ;  /* 0x00000e7000007944 */ /* 0x00efea0003c00000 */
[----:B------:R-:W-:Y:S01]  /*16ab0*/  MOV R0, R219 ;  /* 0x000000db00007202 */ /* 0x000fe20000000f00 */
[----:B------:R-:W-:Y:S05]  /*16ac0*/  BRA `(.L_x_2905) ;  /* 0xffff9a2000007947 */ /* 0x000fea000383ffff */
.L_x_2827:
[----:B------:R-:W-:Y:S01]  /*16ad0*/  IMAD.MOV.U32 R219, RZ, RZ, R5 ;  /* 0x000000ffffdb7224 */ /* 0x000fe200078e0005 */
[----:B--2---:R-:W-:Y:S01]  /*16ae0*/  MOV R2, 0x1 ;  /* 0x0000000100027802 */ /* 0x004fe20000000f00 */
[----:B------:R-:W-:Y:S01]  /*16af0*/  IMAD.MOV.U32 R220, RZ, RZ, 0x181f ;  /* 0x0000181fffdc7424 */ /* 0x000fe200078e00ff */
[----:B------:R-:W-:-:S02]  /*16b00*/  MOV R3, 0x16b20 ;  /* 0x00016b2000037802 */ /* 0x000fc40000000f00 */
[----:B-1-34-:R-:W-:Y:S05]  /*16b10*/  CALL.REL.NOINC `($__internal_46_$__cuda_sm70_shflsync_idx_p) ;  /* 0x00000e0000007944 */ /* 0x01afea0003c00000 */
        /* <DEDUP_REMOVED lines=8> */
.L_x_2830:
[----:B------:R-:W-:Y:S01]  /*16ba0*/  IMAD.MOV.U32 R219, RZ, RZ, R5 ;  /* 0x000000ffffdb7224 */ /* 0x000fe200078e0005 */
[----:B-1----:R-:W-:Y:S01]  /*16bb0*/  MOV R2, 0x2 ;  /* 0x0000000200027802 */ /* 0x002fe20000000f00 */
[----:B------:R-:W-:Y:S01]  /*16bc0*/  IMAD.MOV.U32 R220, RZ, RZ, 0x181f ;  /* 0x0000181fffdc7424 */ /* 0x000fe200078e00ff */
[----:B------:R-:W-:Y:S02]  /*16bd0*/  MOV R3, 0x16bf0 ;  /* 0x00016bf000037802 */ /* 0x000fe40000000f00 */
[----:B--234-:R-:W-:Y:S05]  /*16be0*/  CALL.REL.NOINC `($__internal_46_$__cuda_sm70_shflsync_idx_p) ;  /* 0x00000d3000007944 */ /* 0x01cfea0003c00000 */
[----:B------:R-:W-:Y:S01]  /*16bf0*/  MOV R4, R219 ;  /* 0x000000db00047202 */ /* 0x000fe20000000f00 */
[----:B------:R-:W-:Y:S05]  /*16c00*/  BRA `(.L_x_2907) ;  /* 0xffff9c5000007947 */ /* 0x000fea000383ffff */
.L_x_2831:
[----:B------:R-:W-:Y:S01]  /*16c10*/  IMAD.MOV.U32 R219, RZ, RZ, R14 ;  /* 0x000000ffffdb7224 */ /* 0x000fe200078e000e */
[----:B-1----:R-:W-:Y:S01]  /*16c20*/  MOV R2, 0x2 ;  /* 0x0000000200027802 */ /* 0x002fe20000000f00 */
[----:B------:R-:W-:Y:S01]  /*16c30*/  IMAD.MOV.U32 R220, RZ, RZ, 0x181f ;  /* 0x0000181fffdc7424 */ /* 0x000fe200078e00ff */
[----:B------:R-:W-:Y:S02]  /*16c40*/  MOV R3, 0x16c60 ;  /* 0x00016c6000037802 */ /* 0x000fe40000000f00 */
[----:B--234-:R-:W-:Y:S05]  /*16c50*/  CALL.REL.NOINC `($__internal_46_$__cuda_sm70_shflsync_idx_p) ;  /* 0x00000cc000007944 */ /* 0x01cfea0003c00000 */
[----:B------:R-:W-:Y:S01]  /*16c60*/  MOV R0, R219 ;  /* 0x000000db00007202 */ /* 0x000fe20000000f00 */
[----:B------:R-:W-:Y:S05]  /*16c70*/  BRA `(.L_x_2908) ;  /* 0xffff9c0000007947 */ /* 0x000fea000383ffff */
.L_x_2834:
[----:B------:R-:W-:Y:S01]  /*16c80*/  IMAD.MOV.U32 R219, RZ, RZ, R5 ;  /* 0x000000ffffdb7224 */ /* 0x000fe200078e0005 */
[----:B-1----:R-:W-:Y:S01]  /*16c90*/  MOV R2, 0x3 ;  /* 0x0000000300027802 */ /* 0x002fe20000000f00 */
[----:B------:R-:W-:Y:S01]  /*16ca0*/  IMAD.MOV.U32 R220, RZ, RZ, 0x181f ;  /* 0x0000181fffdc7424 */ /* 0x000fe200078e00ff */
[----:B------:R-:W-:-:S02]  /*16cb0*/  MOV R3, 0x16cd0 ;  /* 0x00016cd000037802 */ /* 0x000fc40000000f00 */
[----:B--234-:R-:W-:Y:S05]  /*16cc0*/  CALL.REL.NOINC `($__internal_46_$__cuda_sm70_shflsync_idx_p) ;  /* 0x00000c5000007944 */ /* 0x01cfea0003c00000 */
        /* <DEDUP_REMOVED lines=8> */
.L_x_2836:
[----:B------:R-:W-:Y:S01]  /*16d50*/  IMAD.MOV.U32 R219, RZ, RZ, R5 ;  /* 0x000000ffffdb7224 */ /* 0x000fe200078e0005 */
[----:B------:R-:W-:Y:S01]  /*16d60*/  MOV R2, RZ ;  /* 0x000000ff00027202 */ /* 0x000fe20000000f00 */
[----:B------:R-:W-:Y:S01]  /*16d70*/  IMAD.MOV.U32 R220, RZ, RZ, 0x1c1f ;  /* 0x00001c1fffdc7424 */ /* 0x000fe200078e00ff */
[----:B------:R-:W-:Y:S02]  /*16d80*/  MOV R3, 0x16da0 ;  /* 0x00016da000037802 */ /* 0x000fe40000000f00 */
[----:B------:R-:W-:Y:S05]  /*16d90*/  CALL.REL.NOINC `($__internal_46_$__cuda_sm70_shflsync_idx_p) ;  /* 0x00000b8000007944 */ /* 0x000fea0003c00000 */
[----:B------:R-:W-:Y:S01]  /*16da0*/  MOV R4, R219 ;  /* 0x000000db00047202 */ /* 0x000fe20000000f00 */
[----:B------:R-:W-:Y:S05]  /*16db0*/  BRA `(.L_x_2910) ;  /* 0xffffa02000007947 */ /* 0x000fea000383ffff */
.L_x_2837:
[----:B------:R-:W-:Y:S01]  /*16dc0*/  IMAD.MOV.U32 R219, RZ, RZ, R12 ;  /* 0x000000ffffdb7224 */ /* 0x000fe200078e000c */
[----:B------:R-:W-:Y:S01]  /*16dd0*/  MOV R2, RZ ;  /* 0x000000ff00027202 */ /* 0x000fe20000000f00 */
[----:B------:R-:W-:Y:S01]  /*16de0*/  IMAD.MOV.U32 R220, RZ, RZ, 0x1c1f ;  /* 0x00001c1fffdc7424 */ /* 0x000fe200078e00ff */
[----:B------:R-:W-:Y:S02]  /*16df0*/  MOV R3, 0x16e10 ;  /* 0x00016e1000037802 */ /* 0x000fe40000000f00 */
[----:B-12---:R-:W-:Y:S05]  /*16e00*/  CALL.REL.NOINC `($__internal_46_$__cuda_sm70_shflsync_idx_p) ;  /* 0x00000b1000007944 */ /* 0x006fea0003c00000 */
[----:B------:R-:W-:Y:S01]  /*16e10*/  MOV R0, R219 ;  /* 0x000000db00007202 */ /* 0x000fe20000000f00 */
[----:B------:R-:W-:Y:S05]  /*16e20*/  BRA `(.L_x_2911) ;  /* 0xffff9fd000007947 */ /* 0x000fea000383ffff */
.L_x_2840:
        /* <DEDUP_REMOVED lines=13> */
.L_x_2844:
[----:B------:R-:W-:Y:S01]  /*16f00*/  IMAD.MOV.U32 R219, RZ, RZ, R5 ;  /* 0x000000ffffdb7224 */ /* 0x000fe200078e0005 */
[----:B------:R-:W-:Y:S01]  /*16f10*/  MOV R2, RZ ;  /* 0x000000ff00027202 */ /* 0x000fe20000000f00 */
[----:B------:R-:W-:Y:S01]  /*16f20*/  IMAD.MOV.U32 R220, RZ, RZ, 0x181f ;  /* 0x0000181fffdc7424 */ /* 0x000fe200078e00ff */
[----:B------:R-:W-:Y:S02]  /*16f30*/  MOV R3, 0x16f50 ;  /* 0x00016f5000037802 */ /* 0x000fe40000000f00 */
[----:B------:R-:W-:Y:S05]  /*16f40*/  CALL.REL.NOINC `($__internal_46_$__cuda_sm70_shflsync_idx_p) ;  /* 0x000009d000007944 */ /* 0x000fea0003c00000 */
[----:B------:R-:W-:Y:S01]  /*16f50*/  MOV R4, R219 ;  /* 0x000000db00047202 */ /* 0x000fe20000000f00 */
[----:B------:R-:W-:Y:S05]  /*16f60*/  BRA `(.L_x_2913) ;  /* 0xffffc1f000007947 */ /* 0x000fea000383ffff */
.L_x_2845:
[----:B------:R-:W-:Y:S01]  /*16f70*/  IMAD.MOV.U32 R219, RZ, RZ, R14 ;  /* 0x000000ffffdb7224 */ /* 0x000fe200078e000e */
[----:B------:R-:W-:Y:S01]  /*16f80*/  MOV R2, RZ ;  /* 0x000000ff00027202 */ /* 0x000fe20000000f00 */
[----:B------:R-:W-:Y:S01]  /*16f90*/  IMAD.MOV.U32 R220, RZ, RZ, 0x181f ;  /* 0x0000181fffdc7424 */ /* 0x000fe200078e00ff */
[----:B------:R-:W-:Y:S02]  /*16fa0*/  MOV R3, 0x16fc0 ;  /* 0x00016fc000037802 */ /* 0x000fe40000000f00 */
[----:B-12---:R-:W-:Y:S05]  /*16fb0*/  CALL.REL.NOINC `($__internal_46_$__cuda_sm70_shflsync_idx_p) ;  /* 0x0000096000007944 */ /* 0x006fea0003c00000 */
[----:B------:R-:W-:Y:S01]  /*16fc0*/  MOV R0, R219 ;  /* 0x000000db00007202 */ /* 0x000fe20000000f00 */
[----:B------:R-:W-:Y:S05]  /*16fd0*/  BRA `(.L_x_2914) ;  /* 0xffffc1a000007947 */ /* 0x000fea000383ffff */
.L_x_2848:
        /* <DEDUP_REMOVED lines=13> */
.L_x_2851:
[----:B------:R-:W-:Y:S01]  /*170b0*/  IMAD.MOV.U32 R219, RZ, RZ, R5 ;  /* 0x000000ffffdb7224 */ /* 0x000fe200078e0005 */
[----:B-1----:R-:W-:Y:S01]  /*170c0*/  MOV R2, 0x2 ;  /* 0x0000000200027802 */ /* 0x002fe20000000f00 */
[----:B------:R-:W-:Y:S01]  /*170d0*/  IMAD.MOV.U32 R220, RZ, RZ, 0x181f ;  /* 0x0000181fffdc7424 */ /* 0x000fe200078e00ff */
[----:B------:R-:W-:Y:S02]  /*170e0*/  MOV R3, 0x17100 ;  /* 0x0001710000037802 */ /* 0x000fe40000000f00 */
[----:B--234-:R-:W-:Y:S05]  /*170f0*/  CALL.REL.NOINC `($__internal_46_$__cuda_sm70_shflsync_idx_p) ;  /* 0x0000082000007944 */ /* 0x01cfea0003c00000 */
[----:B------:R-:W-:Y:S01]  /*17100*/  MOV R4, R219 ;  /* 0x000000db00047202 */ /* 0x000fe20000000f00 */
[----:B------:R-:W-:Y:S05]  /*17110*/  BRA `(.L_x_2916) ;  /* 0xffffc3e000007947 */ /* 0x000fea000383ffff */
.L_x_2852:
[----:B------:R-:W-:Y:S01]  /*17120*/  IMAD.MOV.U32 R219, RZ, RZ, R14 ;  /* 0x000000ffffdb7224 */ /* 0x000fe200078e000e */
[----:B------:R-:W-:Y:S01]  /*17130*/  MOV R2, 0x2 ;  /* 0x0000000200027802 */ /* 0x000fe20000000f00 */
[----:B------:R-:W-:Y:S01]  /*17140*/  IMAD.MOV.U32 R220, RZ, RZ, 0x181f ;  /* 0x0000181fffdc7424 */ /* 0x000fe200078e00ff */
[----:B------:R-:W-:Y:S02]  /*17150*/  MOV R3, 0x17170 ;  /* 0x0001717000037802 */ /* 0x000fe40000000f00 */
[----:B-1234-:R-:W-:Y:S05]  /*17160*/  CALL.REL.NOINC `($__internal_46_$__cuda_sm70_shflsync_idx_p) ;  /* 0x000007b000007944 */ /* 0x01efea0003c00000 */
[----:B------:R-:W-:Y:S01]  /*17170*/  MOV R0, R219 ;  /* 0x000000db00007202 */ /* 0x000fe20000000f00 */
[----:B------:R-:W-:Y:S05]  /*17180*/  BRA `(.L_x_2917) ;  /* 0xffffc39000007947 */ /* 0x000fea000383ffff */
.L_x_2855:
        /* <DEDUP_REMOVED lines=13> */
.L_x_2857:
[----:B------:R-:W-:Y:S01]  /*17260*/  IMAD.MOV.U32 R219, RZ, RZ, R106 ;  /* 0x000000ffffdb7224 */ /* 0x000fe200078e006a */
[----:B------:R-:W-:Y:S01]  /*17270*/  MOV R2, RZ ;  /* 0x000000ff00027202 */ /* 0x000fe20000000f00 */
[----:B------:R-:W-:Y:S01]  /*17280*/  IMAD.MOV.U32 R220, RZ, RZ, 0x1f ;  /* 0x0000001fffdc7424 */ /* 0x000fe200078e00ff */
[----:B------:R-:W-:Y:S02]  /*17290*/  MOV R3, 0x172b0 ;  /* 0x000172b000037802 */ /* 0x000fe40000000f00 */
[----:B-1----:R-:W-:Y:S05]  /*172a0*/  CALL.REL.NOINC `($__internal_46_$__cuda_sm70_shflsync_idx_p) ;  /* 0x0000067000007944 */ /* 0x002fea0003c00000 */
[----:B------:R-:W-:Y:S01]  /*172b0*/  MOV R9, R219 ;  /* 0x000000db00097202 */ /* 0x000fe20000000f00 */
[----:B------:R-:W-:Y:S05]  /*172c0*/  BRA `(.L_x_2919) ;  /* 0xffffc66000007947 */ /* 0x000fea000383ffff */
.L_x_2858:
[----:B------:R-:W-:Y:S01]  /*172d0*/  IMAD.MOV.U32 R219, RZ, RZ, R106 ;  /* 0x000000ffffdb7224 */ /* 0x000fe200078e006a */
[----:B------:R-:W-:Y:S01]  /*172e0*/  MOV R2, 0x1 ;  /* 0x0000000100027802 */ /* 0x000fe20000000f00 */
[----:B------:R-:W-:Y:S01]  /*172f0*/  IMAD.MOV.U32 R220, RZ, RZ, 0x1f ;  /* 0x0000001fffdc7424 */ /* 0x000fe200078e00ff */
[----:B------:R-:W-:Y:S02]  /*17300*/  MOV R3, 0x17320 ;  /* 0x0001732000037802 */ /* 0x000fe40000000f00 */
[----:B-123--:R-:W-:Y:S05]  /*17310*/  CALL.REL.NOINC `($__internal_46_$__cuda_sm70_shflsync_idx_p) ;  /* 0x0000060000007944 */ /* 0x00efea0003c00000 */
[----:B------:R-:W-:Y:S01]  /*17320*/  MOV R8, R219 ;  /* 0x000000db00087202 */ /* 0x000fe20000000f00 */
[----:B------:R-:W-:Y:S05]  /*17330*/  BRA `(.L_x_2920) ;  /* 0xffffc61000007947 */ /* 0x000fea000383ffff */
.L_x_2859:
[----:B------:R-:W-:Y:S02]  /*17340*/  MOV R3, 0x1 ;  /* 0x0000000100037802 */ /* 0x000fe40000000f00 */
[----:B------:R-:W-:-:S02]  /*17350*/  MOV R2, 0x17370 ;  /* 0x0001737000027802 */ /* 0x000fc40000000f00 */
[----:B--234-:R-:W-:Y:S05]  /*17360*/  CALL.REL.NOINC `($__internal_47_$__cuda_sm70_shflsync_up_p) ;  /* 0x0000061000007944 */ /* 0x01cfea0003c00000 */
[----:B------:R-:W-:Y:S05]  /*17370*/  BRA `(.L_x_2921) ;  /* 0xffffc6f000007947 */ /* 0x000fea000383ffff */
.L_x_2860:
[----:B------:R-:W-:Y:S02]  /*17380*/  MOV R3, 0x2 ;  /* 0x0000000200037802 */ /* 0x000fe40000000f00 */
[----:B------:R-:W-:-:S02]  /*17390*/  MOV R2, 0x173b0 ;  /* 0x000173b000027802 */ /* 0x000fc40000000f00 */
[----:B--23--:R-:W-:Y:S05]  /*173a0*/  CALL.REL.NOINC `($__internal_47_$__cuda_sm70_shflsync_up_p) ;  /* 0x000005d000007944 */ /* 0x00cfea0003c00000 */
        /* <DEDUP_REMOVED lines=24> */
.L_x_2864:
[----:B------:R-:W-:Y:S02]  /*17530*/  MOV R3, 0x1 ;  /* 0x0000000100037802 */ /* 0x000fe40000000f00 */
[----:B------:R-:W-:Y:S02]  /*17540*/  MOV R2, 0x17560 ;  /* 0x0001756000027802 */ /* 0x000fe40000000f00 */
[----:B------:R-:W-:Y:S05]  /*17550*/  CALL.REL.NOINC `($__internal_47_$__cuda_sm70_shflsync_up_p) ;  /* 0x0000042000007944 */ /* 0x000fea0003c00000 */
[----:B------:R-:W-:Y:S01]  /*17560*/  MOV R2, R4 ;  /* 0x0000000400027202 */ /* 0x000fe20000000f00 */
[----:B------:R-:W-:Y:S05]  /*17570*/  BRA `(.L_x_2923) ;  /* 0xffffc74000007947 */ /* 0x000fea000383ffff */
.L_x_2865:
[----:B------:R-:W-:Y:S02]  /*17580*/  MOV R3, 0x2 ;  /* 0x0000000200037802 */ /* 0x000fe40000000f00 */
[----:B------:R-:W-:Y:S02]  /*17590*/  MOV R2, 0x175b0 ;  /* 0x000175b000027802 */ /* 0x000fe40000000f00 */
        /* <DEDUP_REMOVED lines=25> */
.L_x_2867:
[----:B------:R-:W-:Y:S02]  /*17730*/  SEL R0, RZ, 0x1, P0 ;  /* 0x00000001ff007807 */ /* 0x000fe40000000000 */
[----:B------:R-:W-:Y:S02]  /*17740*/  MOV R2, 0x17760 ;  /* 0x0001776000027802 */ /* 0x000fe40000000f00 */
[----:B-1----:R-:W-:Y:S05]  /*17750*/  CALL.REL.NOINC `($__internal_48_$__cuda_sm70_votesync_ballot) ;  /* 0x0000028000007944 */ /* 0x002fea0003c00000 */
[----:B------:R-:W-:Y:S01]  /*17760*/  MOV R5, R0 ;  /* 0x0000000000057202 */ /* 0x000fe20000000f00 */
[----:B------:R-:W-:Y:S05]  /*17770*/  BRA `(.L_x_2925) ;  /* 0xffffc6d000007947 */ /* 0x000fea000383ffff */
.L_x_2868:
[----:B------:R-:W-:Y:S01]  /*17780*/  IMAD.MOV.U32 R219, RZ, RZ, R6 ;  /* 0x000000ffffdb7224 */ /* 0x000fe200078e0006 */
[----:B------:R-:W-:Y:S01]  /*17790*/  MOV R2, R0 ;  /* 0x0000000000027202 */ /* 0x000fe20000000f00 */
[----:B------:R-:W-:Y:S01]  /*177a0*/  IMAD.MOV.U32 R220, RZ, RZ, 0x1f ;  /* 0x0000001fffdc7424 */ /* 0x000fe200078e00ff */
[----:B------:R-:W-:Y:S02]  /*177b0*/  MOV R3, 0x177d0 ;  /* 0x000177d000037802 */ /* 0x000fe40000000f00 */
[----:B-1----:R-:W-:Y:S05]  /*177c0*/  CALL.REL.NOINC `($__internal_46_$__cuda_sm70_shflsync_idx_p) ;  /* 0x0000015000007944 */ /* 0x002fea0003c00000 */
[----:B------:R-:W-:Y:S01]  /*177d0*/  IMAD.MOV.U32 R10, RZ, RZ, R219 ;  /* 0x000000ffff0a7224 */ /* 0x000fe200078e00db */
[----:B------:R-:W-:Y:S01]  /*177e0*/  MOV R2, R0 ;  /* 0x0000000000027202 */ /* 0x000fe20000000f00 */
[----:B------:R-:W-:Y:S01]  /*177f0*/  IMAD.MOV.U32 R219, RZ, RZ, R7 ;  /* 0x000000ffffdb7224 */ /* 0x000fe200078e0007 */
[----:B------:R-:W-:-:S02]  /*17800*/  MOV R220, 0x1f ;  /* 0x0000001f00dc7802 */ /* 0x000fc40000000f00 */
[----:B------:R-:W-:Y:S02]  /*17810*/  MOV R3, 0x17830 ;  /* 0x0001783000037802 */ /* 0x000fe40000000f00 */
[----:B------:R-:W-:Y:S05]  /*17820*/  CALL.REL.NOINC `($__internal_46_$__cuda_sm70_shflsync_idx_p) ;  /* 0x000000f000007944 */ /* 0x000fea0003c00000 */
[----:B------:R-:W-:Y:S01]  /*17830*/  MOV R7, R219 ;  /* 0x000000db00077202 */ /* 0x000fe20000000f00 */
[----:B------:R-:W-:Y:S05]  /*17840*/  BRA `(.L_x_2926) ;  /* 0xffffc65000007947 */ /* 0x000fea000383ffff */
.L_x_2871:
[----:B------:R-:W-:Y:S01]  /*17850*/  IMAD.MOV.U32 R219, RZ, RZ, R4 ;  /* 0x000000ffffdb7224 */ /* 0x000fe200078e0004 */
[----:B------:R-:W-:Y:S01]  /*17860*/  MOV R2, R0 ;  /* 0x0000000000027202 */ /* 0x000fe20000000f00 */
[----:B------:R-:W-:Y:S01]  /*17870*/  IMAD.MOV.U32 R220, RZ, RZ, 0x1f ;  /* 0x0000001fffdc7424 */ /* 0x000fe200078e00ff */
[----:B------:R-:W-:Y:S02]  /*17880*/  MOV R3, 0x178a0 ;  /* 0x000178a000037802 */ /* 0x000fe40000000f00 */
[----:B-1-34-:R-:W-:Y:S05]  /*17890*/  CALL.REL.NOINC `($__internal_46_$__cuda_sm70_shflsync_idx_p) ;  /* 0x0000008000007944 */ /* 0x01afea0003c00000 */
[----:B------:R-:W-:Y:S01]  /*178a0*/  MOV R11, R219 ;  /* 0x000000db000b7202 */ /* 0x000fe20000000f00 */
[----:B------:R-:W-:Y:S05]  /*178b0*/  BRA `(.L_x_2870) ;  /* 0xffffc64000007947 */ /* 0x000fea000383ffff */
        .weak           $__internal_45_$__cuda_sm70_shflsync_bfly_p
        .type           $__internal_45_$__cuda_sm70_shflsync_bfly_p,@function
        .size           $__internal_45_$__cuda_sm70_shflsync_bfly_p,($__internal_46_$__cuda_sm70_shflsync_idx_p - $__internal_45_$__cuda_sm70_shflsync_bfly_p)
$__internal_45_$__cuda_sm70_shflsync_bfly_p:
[----:B------:R-:W-:Y:S02]  /*178c0*/  MOV R188, 0xffffffff ;  /* 0xffffffff00bc7802 */ /* 0x000fe40000000f00 */
[----:B------:R-:W-:Y:S02]  /*178d0*/  MOV R3, 0x1f ;  /* 0x0000001f00037802 */ /* 0x000fe40000000f00 */
[----:B------:R-:W-:Y:S04]  /*178e0*/  WARPSYNC R188 ;  /* 0x000000bc00007348 */ /* 0x000fe80003800000 */
[----:B------:R1:W2:Y:S02]  /*178f0*/  SHFL.BFLY PT, R0, R4, R0, R3 ;  /* 0x0c00000004007389 */ /* 0x0002a400000e0003 */
[----:B-1----:R-:W-:-:S04]  /*17900*/  MOV R3, 0x0 ;  /* 0x0000000000037802 */ /* 0x002fc80000000f00 */
[----:B--2---:R-:W-:Y:S05]  /*17910*/  RET.REL.NODEC R2 `(_ZN7cutlass13device_kernelIN5flash19enable_sm80_to_sm89INS1_16FlashAttnFwdSm80INS1_25CollectiveMainloopFwdSm80ILi8ELi1ELb0EN4cute5tupleIJNS5_1CILi128EEENS7_ILi64EEENS7_ILi256EEEEEELi256ENS_10bfloat16_tEfNS_4arch4Sm80ELb1ELb0ELb1ELb1ELb1ELb0ELb1ELb1EEENS1_21CollectiveEpilogueFwdINS6_IJS8_SA_S9_EEENS6_IJNS7_ILi1EEESI_SI_EEESC_SE_Li256ELb1ELb1ELb1ELb0EEENS1_36VarlenDynamicPersistentTileSchedulerILi128ELi64ELi256ELi256ELb1ELb1ELb0ELb1ELb1ELb1EEEEEEEEEvNT_6ParamsE) ;  /* 0xfffe86e002007950 */ /* 0x004fea0003c3ffff */
        .weak           $__internal_46_$__cuda_sm70_shflsync_idx_p
        .type           $__internal_46_$__cuda_sm70_shflsync_idx_p,@function
        .size           $__internal_46_$__cuda_sm70_shflsync_idx_p,($__internal_47_$__cuda_sm70_shflsync_up_p - $__internal_46_$__cuda_sm70_shflsync_idx_p)
$__internal_46_$__cuda_sm70_shflsync_idx_p:
[----:B------:R-:W-:-:S04]  /*17920*/  MOV R244, 0xffffffff ;  /* 0xffffffff00f47802 */ /* 0x000fc80000000f00 */
[----:B------:R-:W-:Y:S04]  /*17930*/  WARPSYNC R244 ;  /* 0x000000f400007348 */ /* 0x000fe80003800000 */
[----:B------:R1:W2:Y:S02]  /*17940*/  SHFL.IDX PT, R219, R219, R2, R220 ;  /* 0x00000002dbdb7389 */ /* 0x0002a400000e00dc */
[----:B-1----:R-:W-:Y:S02]  /*17950*/  MOV R2, R3 ;  /* 0x0000000300027202 */ /* 0x002fe40000000f00 */
[----:B------:R-:W-:-:S04]  /*17960*/  MOV R3, 0x0 ;  /* 0x0000000000037802 */ /* 0x000fc80000000f00 */
[----:B--2---:R-:W-:Y:S05]  /*17970*/  RET.REL.NODEC R2 `(_ZN7cutlass13device_kernelIN5flash19enable_sm80_to_sm89INS1_16FlashAttnFwdSm80INS1_25CollectiveMainloopFwdSm80ILi8ELi1ELb0EN4cute5tupleIJNS5_1CILi128EEENS7_ILi64EEENS7_ILi256EEEEEELi256ENS_10bfloat16_tEfNS_4arch4Sm80ELb1ELb0ELb1ELb1ELb1ELb0ELb1ELb1EEENS1_21CollectiveEpilogueFwdINS6_IJS8_SA_S9_EEENS6_IJNS7_ILi1EEESI_SI_EEESC_SE_Li256ELb1ELb1ELb1ELb0EEENS1_36VarlenDynamicPersistentTileSchedulerILi128ELi64ELi256ELi256ELb1ELb1ELb0ELb1ELb1ELb1EEEEEEEEEvNT_6ParamsE) ;  /* 0xfffe868002007950 */ /* 0x004fea0003c3ffff */
        .weak           $__internal_47_$__cuda_sm70_shflsync_up_p
        .type           $__internal_47_$__cuda_sm70_shflsync_up_p,@function
        .size           $__internal_47_$__cuda_sm70_shflsync_up_p,($__internal_48_$__cuda_sm70_votesync_ballot - $__internal_47_$__cuda_sm70_shflsync_up_p)
$__internal_47_$__cuda_sm70_shflsync_up_p:
[----:B------:R-:W-:Y:S02]  /*17980*/  MOV R4, RZ ;  /* 0x000000ff00047202 */ /* 0x000fe40000000f00 */
[----:B------:R-:W-:-:S04]  /*17990*/  MOV R10, 0xffffffff ;  /* 0xffffffff000a7802 */ /* 0x000fc80000000f00 */
[----:B------:R-:W-:Y:S04]  /*179a0*/  WARPSYNC R10 ;  /* 0x0000000a00007348 */ /* 0x000fe80003800000 */
[----:B------:R1:W2:Y:S02]  /*179b0*/  SHFL.UP PT, R4, R0, R3, R4 ;  /* 0x0400000300047389 */ /* 0x0002a400000e0004 */
[----:B-1----:R-:W-:-:S04]  /*179c0*/  MOV R3, 0x0 ;  /* 0x0000000000037802 */ /* 0x002fc80000000f00 */
[----:B--2---:R-:W-:Y:S05]  /*179d0*/  RET.REL.NODEC R2 `(_ZN7cutlass13device_kernelIN5flash19enable_sm80_to_sm89INS1_16FlashAttnFwdSm80INS1_25CollectiveMainloopFwdSm80ILi8ELi1ELb0EN4cute5tupleIJNS5_1CILi128EEENS7_ILi64EEENS7_ILi256EEEEEELi256ENS_10bfloat16_tEfNS_4arch4Sm80ELb1ELb0ELb1ELb1ELb1ELb0ELb1ELb1EEENS1_21CollectiveEpilogueFwdINS6_IJS8_SA_S9_EEENS6_IJNS7_ILi1EEESI_SI_EEESC_SE_Li256ELb1ELb1ELb1ELb0EEENS1_36VarlenDynamicPersistentTileSchedulerILi128ELi64ELi256ELi256ELb1ELb1ELb0ELb1ELb1ELb1EEEEEEEEEvNT_6ParamsE) ;  /* 0xfffe862002007950 */ /* 0x004fea0003c3ffff */
        .weak           $__internal_48_$__cuda_sm70_votesync_ballot
        .type           $__internal_48_$__cuda_sm70_votesync_ballot,@function
        .size           $__internal_48_$__cuda_sm70_votesync_ballot,(.L_x_3290 - $__internal_48_$__cuda_sm70_votesync_ballot)
$__internal_48_$__cuda_sm70_votesync_ballot:
[----:B------:R-:W-:Y:S01]  /*179e0*/  ISETP.NE.U32.AND P0, PT, R0, 0x1, PT ;  /* 0x000000010000780c */ /* 0x000fe20003f05070 */
[----:B------:R-:W-:-:S04]  /*179f0*/  IMAD.MOV.U32 R3, RZ, RZ, -0x1 ;  /* 0xffffffffff037424 */ /* 0x000fc800078e00ff */
[----:B------:R-:W-:Y:S08]  /*17a00*/  WARPSYNC R3 ;  /* 0x0000000300007348 */ /* 0x000ff00003800000 */
[----:B------:R-:W-:-:S04]  /*17a10*/  VOTE.ANY R0, PT, !P0 ;  /* 0x0000000000007806 */ /* 0x000fc800040e0100 */
[----:B------:R-:W-:Y:S01]  /*17a20*/  LOP3.LUT R0, R0, R3, RZ, 0xc0, !PT ;  /* 0x0000000300007212 */ /* 0x000fe200078ec0ff */
[----:B------:R-:W-:-:S04]  /*17a30*/  IMAD.MOV.U32 R3, RZ, RZ, 0x0 ;  /* 0x00000000ff037424 */ /* 0x000fc800078e00ff */
[----:B------:R-:W-:Y:S05]  /*17a40*/  RET.REL.NODEC R2 `(_ZN7cutlass13device_kernelIN5flash19enable_sm80_to_sm89INS1_16FlashAttnFwdSm80INS1_25CollectiveMainloopFwdSm80ILi8ELi1ELb0EN4cute5tupleIJNS5_1CILi128EEENS7_ILi64EEENS7_ILi256EEEEEELi256ENS_10bfloat16_tEfNS_4arch4Sm80ELb1ELb0ELb1ELb1ELb1ELb0ELb1ELb1EEENS1_21CollectiveEpilogueFwdINS6_IJS8_SA_S9_EEENS6_IJNS7_ILi1EEESI_SI_EEESC_SE_Li256ELb1ELb1ELb1ELb0EEENS1_36VarlenDynamicPersistentTileSchedulerILi128ELi64ELi256ELi256ELb1ELb1ELb0ELb1ELb1ELb1EEEEEEEEEvNT_6ParamsE) ;  /* 0xfffe85b002007950 */ /* 0x000fea0003c3ffff */
.L_x_2927:
        /* <DEDUP_REMOVED lines=11> */
.L_x_3290:


//--------------------- .text._ZN7cutlass13device_kernelIN5flash19enable_sm80_to_sm89INS1_16FlashAttnFwdSm80INS1_25CollectiveMainloopFwdSm80ILi8ELi1ELb0EN4cute5tupleIJNS5_1CILi128EEENS7_ILi48EEENS7_ILi256EEEEEELi256ENS_10bfloat16_tEfNS_4arch4Sm80ELb1ELb0ELb1ELb1ELb1ELb1ELb1ELb1EEENS1_21CollectiveEpilogueFwdINS6_IJS8_SA_S9_EEENS6_IJNS7_ILi1EEESI_SI_EEESC_SE_Li256ELb1ELb1ELb1ELb0EEENS1_36VarlenDynamicPersistentTileSchedulerILi128ELi48ELi256ELi256ELb1ELb1ELb0ELb1ELb1ELb1EEEEEEEEEvNT_6ParamsE --------------------------
	.section	.text._ZN7cutlass13device_kernelIN5flash19enable_sm80_to_sm89INS1_16FlashAttnFwdSm80INS1_25CollectiveMainloopFwdSm80ILi8ELi1ELb0EN4cute5tupleIJNS5_1CILi128EEENS7_ILi48EEENS7_ILi256EEEEEELi256ENS_10bfloat16_tEfNS_4arch4Sm80ELb1ELb0ELb1ELb1ELb1ELb1ELb1ELb1EEENS1_21CollectiveEpilogueFwdINS6_IJS8_SA_S9_EEENS6_IJNS7_ILi1EEESI_SI_EEESC_SE_Li256ELb1ELb1ELb1ELb0EEENS1_36VarlenDynamicPersistentTileSchedulerILi128ELi48ELi256ELi256ELb1ELb1ELb0ELb1ELb1ELb1EEEEEEEEEvNT_6ParamsE,"ax",@progbits
	.sectioninfo	@"SHI_REGISTERS=255"
	.align	128
.text._ZN7cutlass13device_kernelIN5flash19enable_sm80_to_sm89INS1_16FlashAttnFwdSm80INS1_25CollectiveMainloopFwdSm80ILi8ELi1ELb0EN4cute5tupleIJNS5_1CILi128EEENS7_ILi48EEENS7_ILi256EEEEEELi256ENS_10bfloat16_tEfNS_4arch4Sm80ELb1ELb0ELb1ELb1ELb1ELb1ELb1ELb1EEENS1_21CollectiveEpilogueFwdINS6_IJS8_SA_S9_EEENS6_IJNS7_ILi1EEESI_SI_EEESC_SE_Li256ELb1ELb1ELb1ELb0EEENS1_36VarlenDynamicPersistentTileSchedulerILi128ELi48ELi256ELi256ELb1ELb1ELb0ELb1ELb1ELb1EEEEEEEEEvNT_6ParamsE:
        .type           _ZN7cutlass13device_kernelIN5flash19enable_sm80_to_sm89INS1_16FlashAttnFwdSm80INS1_25CollectiveMainloopFwdSm80ILi8ELi1ELb0EN4cute5tupleIJNS5_1CILi128EEENS7_ILi48EEENS7_ILi256EEEEEELi256ENS_10bfloat16_tEfNS_4arch4Sm80ELb1ELb0ELb1ELb1ELb1ELb1ELb1ELb1EEENS1_21CollectiveEpilogueFwdINS6_IJS8_SA_S9_EEENS6_IJNS7_ILi1EEESI_SI_EEESC_SE_Li256ELb1ELb1ELb1ELb0EEENS1_36VarlenDynamicPersistentTileSchedulerILi128ELi48ELi256ELi256ELb1ELb1ELb0ELb1ELb1ELb1EEEEEEEEEvNT_6ParamsE,@function
        .size           _ZN7cutlass13device_kernelIN5flash19enable_sm80_to_sm89INS1_16FlashAttnFwdSm80INS1_25CollectiveMainloopFwdSm80ILi8ELi1ELb0EN4cute5tupleIJNS5_1CILi128EEENS7_ILi48EEENS7_ILi256EEEEEELi256ENS_10bfloat16_tEfNS_4arch4Sm80ELb1ELb0ELb1ELb1ELb1ELb1ELb1ELb1EEENS1_21CollectiveEpilogueFwdINS6_IJS8_SA_S9_EEENS6_IJNS7_ILi1EEESI_SI_EEESC_SE_Li256ELb1ELb1ELb1ELb0EEENS1_36VarlenDynamicPersistentTileSchedulerILi128ELi48ELi256ELi256ELb1ELb1ELb0ELb1ELb1ELb1EEEEEEEEEvNT_6ParamsE,(.L_x_3295 - _ZN7cutlass13device_kernelIN5flash19enable_sm80_to_sm89INS1_16FlashAttnFwdSm80INS1_25CollectiveMainloopFwdSm80ILi8ELi1ELb0EN4cute5tupleIJNS5_1CILi128EEENS7_ILi48EEENS7_ILi256EEEEEELi256ENS_10bfloat16_tEfNS_4arch4Sm80ELb1ELb0ELb1ELb1ELb1ELb1ELb1ELb1EEENS1_21CollectiveEpilogueFwdINS6_IJS8_SA_S9_EEENS6_IJNS7_ILi1EEESI_SI_EEESC_SE_Li256ELb1ELb1ELb1ELb0EEENS1_36VarlenDynamicPersistentTileSchedulerILi128ELi48ELi256ELi256ELb1ELb1ELb0ELb1ELb1ELb1EEEEEEEEEvNT_6ParamsE)
        .other          _ZN7cutlass13device_kernelIN5flash19enable_sm80_to_sm89INS1_16FlashAttnFwdSm80INS1_25CollectiveMainloopFwdSm80ILi8ELi1ELb0EN4cute5tupleIJNS5_1CILi128EEENS7_ILi48EEENS7_ILi256EEEEEELi256ENS_10bfloat16_tEfNS_4arch4Sm80ELb1ELb0ELb1ELb1ELb1ELb1ELb1ELb1EEENS1_21CollectiveEpilogueFwdINS6_IJS8_SA_S9_EEENS6_IJNS7_ILi1EEESI_SI_EEESC_SE_Li256ELb1ELb1ELb1ELb0EEENS1_36VarlenDynamicPersistentTileSchedulerILi128ELi48ELi256ELi256ELb1ELb1ELb0ELb1ELb1ELb1EEEEEEEEEvNT_6ParamsE,@"STO_CUDA_ENTRY STV_DEFAULT"
_ZN7cutlass13device_kernelIN5flash19enable_sm80_to_sm89INS1_16FlashAttnFwdSm80INS1_25CollectiveMainloopFwdSm80ILi8ELi1ELb0EN4cute5tupleIJNS5_1CILi128EEENS7_ILi48EEENS7_ILi256EEEEEELi256ENS_10bfloat16_tEfNS_4arch4Sm80ELb1ELb0ELb1ELb1ELb1ELb1ELb1ELb1EEENS1_21CollectiveEpilogueFwdINS6_IJS8_SA_S9_EEENS6_IJNS7_ILi1EEESI_SI_EEESC_SE_Li256ELb1ELb1ELb1ELb0EEENS1_36VarlenDynamicPersistentTileSchedulerILi128ELi48ELi256ELi256ELb1ELb1ELb0ELb1ELb1ELb1EEEEEEEEEvNT_6ParamsE:
        /* <DEDUP_REMOVED lines=54> */
.L_x_2933:
        /* <DEDUP_REMOVED lines=16> */
.L_x_3171:
        /* <DEDUP_REMOVED lines=16> */
.L_x_3172:
[----:B--2---:R-:W-:-:S05]  /*0560*/  IMAD R0, R0, c[0x0][0x538], RZ ;  /* 0x00014e0000007a24 */ /* 0x004fca00078e02ff */
[----:B------:R-:W-:-:S04]  /*0570*/  IADD3 R6, R0, R6, RZ ;  /* 0x0000000600067210 */ /* 0x000fc80007ffe0ff */
[----:B------:R-:W-:-:S13]  /*0580*/  ISETP.GT.AND P0, PT, R6, UR4, PT ;  /* 0x0000000406007c0c */ /* 0x000fda000bf04270 */
[----:B-1----:R-:W-:Y:S05]  /*0590*/  @!P0 BRA `(.L_x_2933) ;  /* 0xfffffdc000008947 */ /* 0x002fea000383ffff */
.L_x_2929:
[----:B------:R-:W-:-:S05]  /*05a0*/  IADD3 R6, -R0, R6, RZ ;  /* 0x0000000600067210 */ /* 0x000fca0007ffe1ff */
[----:B------:R-:W-:-:S05]  /*05b0*/  IMAD R0, R4, c[0x0][0x538], R6 ;  /* 0x00014e0004007a24 */ /* 0x000fca00078e0206 */
[----:B------:R-:W-:Y:S01]  /*05c0*/  ISETP.GT.AND P0, PT, R0, UR4, PT ;  /* 0x0000000400007c0c */ /* 0x000fe2000bf04270 */
[----:B------:R-:W-:-:S12]  /*05d0*/  BRA.DIV ~URZ, `(.L_x_2934) ;  /* 0x000234027f007947 */ /* 0x000fd8000b800000 */
[----:B------:R-:W-:-:S04]  /*05e0*/  VOTE.ANY R13, PT, !P0 ;  /* 0x00000000000d7806 */ /* 0x000fc800040e0100 */
.L_x_3173:
[----:B------:R-:W1:Y:S02]  /*05f0*/  POPC R0, R13 ;  /* 0x0000000d00007309 */ /* 0x000e640000000000 */
[----:B-1----:R-:W-:-:S05]  /*0600*/  IADD3 R2, R0, R7, RZ ;  /* 0x0000000700027210 */ /* 0x002fca0007ffe0ff */
[----:B------:R1:W-:Y:S01]  /*0610*/  STL [R1+0x1c], R2 ;  /* 0x00001c0201007387 */ /* 0x0003e20000100800 */
[----:B------:R-:W-:Y:S05]  /*0620*/  BRA.DIV ~URZ, `(.L_x_2935) ;  /* 0x000233f27f007947 */ /* 0x000fea000b800000 */
[----:B------:R2:W3:Y:S01]  /*0630*/  SHFL.IDX PT, R12, R9, R0, 0x1f ;  /* 0x00001f00090c7589 */ /* 0x0004e200000e0000 */
[----:B------:R-:W-:-:S03]  /*0640*/  MOV R5, RZ ;  /* 0x000000ff00057202 */ /* 0x000fc60000000f00 */
[----:B------:R2:W4:Y:S04]  /*0650*/  SHFL.IDX PT, R9, R8, R0, 0x1f ;  /* 0x00001f0008097589 */ /* 0x00052800000e0000 */
.L_x_3174:
[----:B------:R-:W-:Y:S01]  /*0660*/  ISETP.NE.AND P0, PT, R13, RZ, PT ;  /* 0x000000ff0d00720c */ /* 0x000fe20003f05270 */
[----:B------:R-:W-:-:S12]  /*0670*/  BSSY B0, `(.L_x_2936) ;  /* 0x0000005000007945 */ /* 0x000fd80003800000 */
[----:B------:R-:W-:Y:S05]  /*0680*/  @!P0 BRA `(.L_x_2937) ;  /* 0x0000003000008947 */ /* 0x000fea0003800000 */
[----:B-1----:R-:W-:Y:S01]  /*0690*/  IADD3 R2, R0, -0x1, RZ ;  /* 0xffffffff00027810 */ /* 0x002fe20007ffe0ff */
[----:B------:R-:W-:Y:S05]  /*06a0*/  BRA.DIV ~URZ, `(.L_x_2938) ;  /* 0x000234527f007947 */ /* 0x000fea000b800000 */
[----:B------:R1:W2:Y:S02]  /*06b0*/  SHFL.IDX PT, R5, R4, R2, 0x1f ;  /* 0x00001f0204057589 */ /* 0x0002a400000e0000 */
.L_x_2937:
[----:B------:R-:W-:Y:S05]  /*06c0*/  BSYNC B0 ;  /* 0x0000000000007941 */ /* 0x000fea0003800000 */
.L_x_2936:
[----:B--2---:R-:W-:Y:S01]  /*06d0*/  IMAD R0, R5, c[0x0][0x538], R6 ;  /* 0x00014e0005007a24 */ /* 0x004fe200078e0206 */
[----:B----4-:R-:W-:Y:S01]  /*06e0*/  ISETP.NE.AND P0, PT, R9, 0x1, PT ;  /* 0x000000010900780c */ /* 0x010fe20003f05270 */
[----:B------:R-:W-:Y:S03]  /*06f0*/  BSSY B0, `(.L_x_2939) ;  /* 0x0000089000007945 */ /* 0x000fe60003800000 */
[----:B------:R2:W-:Y:S01]  /*0700*/  STL [R1+0x10], R0 ;  /* 0x0000100001007387 */ /* 0x0005e20000100800 */
[----:B------:R-:W-:-:S08]  /*0710*/  IADD3 R11, -R0, UR4, RZ ;  /* 0x00000004000b7c10 */ /* 0x000fd0000fffe1ff */
[----:B------:R-:W-:Y:S05]  /*0720*/  @!P0 BRA `(.L_x_2940) ;  /* 0x000003f000008947 */ /* 0x000fea0003800000 */
[-C--:B--23--:R-:W-:Y:S02]  /*0730*/  IABS R0, R12.reuse ;  /* 0x0000000c00007213 */ /* 0x08cfe40000000000 */
[----:B------:R-:W-:-:S03]  /*0740*/  IABS R6, R12 ;  /* 0x0000000c00067213 */ /* 0x000fc60000000000 */
[----:B------:R-:W-:Y:S01]  /*0750*/  IMAD.MOV.U32 R5, RZ, RZ, R0 ;  /* 0x000000ffff057224 */ /* 0x000fe200078e0000 */
[----:B------:R-:W-:-:S03]  /*0760*/  IABS R0, R9 ;  /* 0x0000000900007213 */ /* 0x000fc60000000000 */
[----:B-1----:R-:W1:Y:S02]  /*0770*/  I2F.RP R2, R5 ;  /* 0x0000000500027306 */ /* 0x002e640000209400 */
        /* <DEDUP_REMOVED lines=58> */
.L_x_2940:
[----:B------:R-:W4:Y:S01]  /*0b20*/  LDL R3, [R1+0x1c] ;  /* 0x00001c0001037983 */ /* 0x000f220000100800 */
[----:B-1----:R-:W-:-:S04]  /*0b30*/  IMAD.MOV.U32 R2, RZ, RZ, 0x4 ;  /* 0x00000004ff027424 */ /* 0x002fc800078e00ff */
[----:B----4-:R-:W-:-:S05]  /*0b40*/  IMAD.WIDE R2, R3, R2, c[0x0][0x590] ;  /* 0x0001640003027625 */ /* 0x010fca00078e0202 */
[----:B------:R-:W4:Y:S02]  /*0b50*/  LDG.E R7, [R2.64] ;  /* 0x0000000602077981 */ /* 0x000f24000c1e1900 */
[----:B---34-:R-:W-:-:S05]  /*0b60*/  IMAD R9, R7, R12, RZ ;  /* 0x0000000c07097224 */ /* 0x018fca00078e02ff */
[-C--:B--2---:R-:W-:Y:S02]  /*0b70*/  IABS R0, R9.reuse ;  /* 0x0000000900007213 */ /* 0x084fe40000000000 */
        /* <DEDUP_REMOVED lines=64> */
.L_x_2941:
[----:B------:R-:W-:Y:S05]  /*0f80*/  BSYNC B0 ;  /* 0x0000000000007941 */ /* 0x000fea0003800000 */
.L_x_2939:
[----:B------:R-:W-:-:S04]  /*0f90*/  LOP3.LUT R0, RZ, R0, RZ, 0x33, !PT ;  /* 0x00000000ff007212 */ /* 0x000fc800078e33ff */
[----:B------:R-:W-:-:S05]  /*0fa0*/  IADD3 R0, R0, R12, RZ ;  /* 0x0000000c00007210 */ /* 0x000fca0007ffe0ff */
[----:B------:R2:W-:Y:S01]  /*0fb0*/  STL [R1+0x14], R0 ;  /* 0x0000140001007387 */ /* 0x0005e20000100800 */
[----:B------:R-:W-:Y:S05]  /*0fc0*/  BRA `(.L_x_2942) ;  /* 0x0000006000007947 */ /* 0x000fea0003800000 */
.L_x_2930:
[----:B------:R-:W-:Y:S01]  /*0fd0*/  MOV R0, UR4 ;  /* 0x0000000400007c02 */ /* 0x000fe20008000f00 */
[----:B------:R-:W-:Y:S04]  /*0fe0*/  STL [R1+0x14], RZ ;  /* 0x000014ff01007387 */ /* 0x000fe80000100800 */
[----:B------:R-:W-:Y:S04]  /*0ff0*/  STL [R1+0x18], RZ ;  /* 0x000018ff01007387 */ /* 0x000fe80000100800 */
[----:B------:R1:W-:Y:S02]  /*1000*/  STL [R1+0x10], R0 ;  /* 0x0000100001007387 */ /* 0x0003e40000100800 */
[----:B-1----:R-:W-:-:S05]  /*1010*/  MOV R0, c[0x0][0x53c] ;  /* 0x00014f0000007a02 */ /* 0x002fca0000000f00 */
[----:B------:R1:W-:Y:S02]  /*1020*/  STL [R1+0x1c], R0 ;  /* 0x00001c0001007387 */ /* 0x0003e40000100800 */
.L_x_2942:
        /* <DEDUP_REMOVED lines=8> */
.L_x_2928:
[----:B-12---:R-:W2:Y:S02]  /*10b0*/  LDL R0, [R1+0x1c] ;  /* 0x00001c0001007983 */ /* 0x006ea40000100800 */
[----:B--2---:R-:W-:-:S13]  /*10c0*/  ISETP.GE.AND P0, PT, R0, c[0x0][0x53c], PT ;  /* 0x00014f0000007a0c */ /* 0x004fda0003f06270 */
[----:B------:R-:W-:Y:S05]  /*10d0*/  @P0 EXIT ;  /* 0x000000000000094d */ /* 0x000fea0003800000 */
[----:B------:R-:W1:Y:S01]  /*10e0*/  S2R R13, SR_TID.X ;  /* 0x00000000000d7919 */ /* 0x000e620000002100 */
[----:B------:R-:W-:Y:S01]  /*10f0*/  IMAD.MOV.U32 R22, RZ, RZ, 0x40 ;  /* 0x00000040ff167424 */ /* 0x000fe200078e00ff */
[----:B------:R-:W-:Y:S01]  /*1100*/  ULDC UR4, c[0x0][0x2ac] ;  /* 0x0000ab0000047ab9 */ /* 0x000fe20000000800 */
[----:B------:R-:W-:Y:S01]  /*1110*/  IMAD.MOV.U32 R21, RZ, RZ, 0x20 ;  /* 0x00000020ff157424 */ /* 0x000fe200078e00ff */
[----:B------:R-:W-:Y:S02]  /*1120*/  ULDC UR5, c[0x0][0x1d0] ;  /* 0x0000740000057ab9 */ /* 0x000fe40000000800 */
[----:B------:R-:W-:Y:S01]  /*1130*/  UIMAD UR5, UR4, UR5, URZ ;  /* 0x00000005040572a4 */ /* 0x000fe2000f8e023f */
[----:B-1----:R-:W-:-:S04]  /*1140*/  SHF.R.S32.HI R12, RZ, 0x1f, R13 ;  /* 0x0000001fff0c7819 */ /* 0x002fc8000001140d */
[CC--:B------:R-:W-:Y:S02]  /*1150*/  LEA.HI R3, R12.reuse, R13.reuse, RZ, 0x4 ;  /* 0x0000000d0c037211 */ /* 0x0c0fe400078f20ff */
[----:B------:R-:W-:Y:S02]  /*1160*/  LEA.HI R8, R12, R13, RZ, 0x2 ;  /* 0x0000000d0c087211 */ /* 0x000fe400078f10ff */
[----:B------:R-:W-:Y:S02]  /*1170*/  LOP3.LUT R0, R3, 0xfffffff0, RZ, 0xc0, !PT ;  /* 0xfffffff003007812 */ /* 0x000fe400078ec0ff */
[----:B---3--:R-:W-:Y:S02]  /*1180*/  SHF.R.S32.HI R4, RZ, 0x4, R3 ;  /* 0x00000004ff047819 */ /* 0x008fe40000011403 */
        /* <DEDUP_REMOVED lines=62> */
[C---:B------:R-:W-:Y:S01]  /*1570*/  IADD3 R17, R143.reuse, 0x20, RZ ;  /* 0x000000208f117810 */ /* 0x040fe20007ffe0ff */
        /* <DEDUP_REMOVED lines=56> */
[CC--:B------:R-:W-:Y:S02]  /*1900*/  IADD3 R4, R13.reuse, R11.reuse, R14 ;  /* 0x0000000b0d047210 */ /* 0x0c0fe40007ffe00e */
[----:B------:R-:W-:Y:S02]  /*1910*/  LOP3.LUT R5, R13, R11, RZ, 0xfc, !PT ;  /* 0x0000000b0d057212 */ /* 0x000fe400078efcff */
[----:B------:R-:W-:Y:S01]  /*1920*/  @P0 IADD3 R23, R0, 0x10, RZ ;  /* 0x0000001000170810 */ /* 0x000fe20007ffe0ff */
[--C-:B------:R-:W-:Y:S01]  /*1930*/  IMAD R0, R149, 0x20, R143.reuse ;  /* 0x0000002095007824 */ /* 0x100fe200078e028f */
[----:B------:R-:W-:Y:S02]  /*1940*/  SHF.R.S32.HI R9, RZ, 0x1f, R143 ;  /* 0x0000001fff097819 */ /* 0x000fe4000001148f */
[----:B------:R-:W-:Y:S01]  /*1950*/  LOP3.LUT R9, R19, 0x7ffffffc, RZ, 0xc0, !PT ;  /* 0x7ffffffc13097812 */ /* 0x000fe200078ec0ff */
[----:B------:R-:W-:Y:S01]  /*1960*/  STL [R1+0x38], R23 ;  /* 0x0000381701007387 */ /* 0x000fe20000100800 */
[----:B------:R-:W-:-:S02]  /*1970*/  LOP3.LUT R11, R6, R34, RZ, 0x3c, !PT ;  /* 0x00000022060b7212 */ /* 0x000fc400078e3cff */
[----:B------:R-:W-:Y:S02]  /*1980*/  SHF.R.S32.HI R19, RZ, 0x1f, R148 ;  /* 0x0000001fff137819 */ /* 0x000fe40000011494 */
[----:B------:R-:W-:Y:S01]  /*1990*/  SHF.R.S32.HI R10, RZ, 0x1f, R146 ;  /* 0x0000001fff0a7819 */ /* 0x000fe20000011492 */
[----:B------:R1:W-:Y:S01]  /*19a0*/  STL [R1+0x188], R11 ;  /* 0x0001880b01007387 */ /* 0x0003e20000100800 */
[----:B------:R-:W-:Y:S02]  /*19b0*/  IADD3 R147, R144, 0x60, RZ ;  /* 0x0000006090937810 */ /* 0x000fe40007ffe0ff */
[--C-:B------:R-:W-:Y:S01]  /*19c0*/  LOP3.LUT R14, R250, 0x38, R140.reuse, 0xf8, !PT ;  /* 0x00000038fa0e7812 */ /* 0x100fe200078ef88c */
[----:B------:R-:W-:Y:S01]  /*19d0*/  STL [R1+0xdc], R19 ;  /* 0x0000dc1301007387 */ /* 0x000fe20000100800 */
[----:B------:R-:W-:Y:S02]  /*19e0*/  SHF.R.S32.HI R6, RZ, 0x1f, R147 ;  /* 0x0000001fff067819 */ /* 0x000fe40000011493 */
[--C-:B------:R-:W-:Y:S01]  /*19f0*/  LOP3.LUT R13, R33, 0x38, R140.reuse, 0xf8, !PT ;  /* 0x00000038210d7812 */ /* 0x100fe200078ef88c */
[----:B------:R2:W-:Y:S01]  /*1a00*/  STL [R1+0xd8], R10 ;  /* 0x0000d80a01007387 */ /* 0x0005e20000100800 */
[----:B------:R-:W-:-:S02]  /*1a10*/  LOP3.LUT R12, R32, 0x38, R140, 0xf8, !PT ;  /* 0x00000038200c7812 */ /* 0x000fc400078ef88c */
[----:B------:R-:W-:Y:S01]  /*1a20*/  LOP3.LUT R14, R8, R14, R29, 0xf6, !PT ;  /* 0x0000000e080e7212 */ /* 0x000fe200078ef61d */
[----:B------:R3:W-:Y:S01]  /*1a30*/  STL [R1+0xd4], R6 ;  /* 0x0000d40601007387 */ /* 0x0007e20000100800 */
[----:B------:R-:W-:Y:S02]  /*1a40*/  LOP3.LUT R13, R27, R13, R28, 0xf6, !PT ;  /* 0x0000000d1b0d7212 */ /* 0x000fe400078ef61c */
[----:B------:R-:W-:Y:S02]  /*1a50*/  LEA R151, R2, 0xa080, 0x1 ;  /* 0x0000a08002977811 */ /* 0x000fe400078e08ff */
[----:B------:R-:W-:Y:S02]  /*1a60*/  SHF.R.S32.HI R2, RZ, 0x3, R3 ;  /* 0x00000003ff027819 */ /* 0x000fe40000011403 */
[----:B------:R-:W-:Y:S02]  /*1a70*/  LOP3.LUT R232, R3, 0xfffffff8, RZ, 0xc0, !PT ;  /* 0xfffffff803e87812 */ /* 0x000fe400078ec0ff */
[----:B------:R-:W-:-:S02]  /*1a80*/  SEL R3, R21, 0xffffffe0, !P4 ;  /* 0xffffffe015037807 */ /* 0x000fc40006000000 */
[----:B------:R-:W-:Y:S02]  /*1a90*/  LEA R200, R4, 0x10080, 0x1 ;  /* 0x0001008004c87811 */ /* 0x000fe400078e08ff */
[----:B-1----:R-:W-:Y:S02]  /*1aa0*/  LOP3.LUT R11, R11, R7, RZ, 0xfc, !PT ;  /* 0x000000070b0b7212 */ /* 0x002fe400078efcff */
[----:B------:R-:W-:Y:S01]  /*1ab0*/  LEA R196, R5, 0x4080, 0x1 ;  /* 0x0000408005c47811 */ /* 0x000fe200078e08ff */
[----:B------:R-:W-:Y:S01]  /*1ac0*/  IMAD.IADD R201, R200, 0x1, R3 ;  /* 0x00000001c8c97824 */ /* 0x000fe200078e0203 */
[C---:B------:R-:W-:Y:S01]  /*1ad0*/  IADD3 R220, R140.reuse, 0x80, RZ ;  /* 0x000000808cdc7810 */ /* 0x040fe20007ffe0ff */
[----:B------:R-:W-:Y:S01]  /*1ae0*/  IMAD.SHL.U32 R219, R11, 0x2, RZ ;  /* 0x000000020bdb7824 */ /* 0x000fe200078e00ff */
[----:B------:R-:W-:Y:S01]  /*1af0*/  LEA R11, R13, 0x10080, 0x1 ;  /* 0x000100800d0b7811 */ /* 0x000fe200078e08ff */
[----:B------:R-:W-:Y:S01]  /*1b00*/  IMAD.IADD R197, R3, 0x1, R196 ;  /* 0x0000000103c57824 */ /* 0x000fe200078e02c4 */
[----:B------:R-:W-:Y:S01]  /*1b10*/  IADD3 R221, R140, 0xc0, RZ ;  /* 0x000000c08cdd7810 */ /* 0x000fe20007ffe0ff */
[----:B--2---:R-:W-:Y:S01]  /*1b20*/  IMAD.IADD R10, R31, 0x1, -R9 ;  /* 0x000000011f0a7824 */ /* 0x004fe200078e0a09 */
[----:B------:R-:W-:-:S02]  /*1b30*/  SEL R9, R21, 0xffffffe0, !P1 ;  /* 0xffffffe015097807 */ /* 0x000fc40004800000 */
[----:B---3--:R-:W-:Y:S01]  /*1b40*/  SEL R6, R22, 0xffffffc0, !P2 ;  /* 0xffffffc016067807 */ /* 0x008fe20005000000 */
[----:B------:R-:W-:Y:S01]  /*1b50*/  IMAD.SHL.U32 R47, R10, 0x2, RZ ;  /* 0x000000020a2f7824 */ /* 0x000fe200078e00ff */
[----:B------:R-:W-:Y:S01]  /*1b60*/  SHF.R.S32.HI R141, RZ, 0x1f, R140 ;  /* 0x0000001fff8d7819 */ /* 0x000fe2000001148c */
[----:B------:R-:W-:Y:S01]  /*1b70*/  IMAD R10, R20, 0x8, R30 ;  /* 0x00000008140a7824 */ /* 0x000fe200078e021e */
[----:B------:R-:W-:Y:S01]  /*1b80*/  SHF.R.S32.HI R145, RZ, 0x1f, R144 ;  /* 0x0000001fff917819 */ /* 0x000fe20000011490 */
[----:B------:R-:W-:Y:S01]  /*1b90*/  IMAD.IADD R4, R6, 0x1, R23 ;  /* 0x0000000106047824 */ /* 0x000fe200078e0217 */
[C---:B------:R-:W-:Y:S02]  /*1ba0*/  IADD3 R46, R47.reuse, 0x8, RZ ;  /* 0x000000082f2e7810 */ /* 0x040fe40007ffe0ff */
[----:B------:R1:W-:Y:S01]  /*1bb0*/  STL [R1+0x20], R10 ;  /* 0x0000200a01007387 */ /* 0x0003e20000100800 */
[C---:B------:R-:W-:Y:S02]  /*1bc0*/  IADD3 R45, R47.reuse, 0x10, RZ ;  /* 0x000000102f2d7810 */ /* 0x040fe40007ffe0ff */
[C---:B------:R-:W-:Y:S01]  /*1bd0*/  IADD3 R44, R47.reuse, 0x18, RZ ;  /* 0x000000182f2c7810 */ /* 0x040fe20007ffe0ff */
[----:B------:R-:W-:Y:S01]  /*1be0*/  STL [R1+0xc], R47 ;  /* 0x00000c2f01007387 */ /* 0x000fe20000100800 */
        /* <DEDUP_REMOVED lines=10> */
[----:B------:R-:W-:Y:S02]  /*1c90*/  IADD3 R34, R47, 0x68, RZ ;  /* 0x000000682f227810 */ /* 0x000fe40007ffe0ff */
[----:B-1----:R-:W-:Y:S02]  /*1ca0*/  LOP3.LUT R10, R25, R12, R26, 0xf6, !PT ;  /* 0x0000000c190a7212 */ /* 0x002fe400078ef61a */
[----:B------:R-:W-:Y:S02]  /*1cb0*/  LEA R12, R14, 0x10080, 0x1 ;  /* 0x000100800e0c7811 */ /* 0x000fe400078e08ff */
[----:B------:R-:W-:-:S02]  /*1cc0*/  LEA R10, R10, 0x10080, 0x1 ;  /* 0x000100800a0a7811 */ /* 0x000fc400078e08ff */
[C---:B------:R-:W-:Y:S01]  /*1cd0*/  IADD3 R33, R47.reuse, 0x70, RZ ;  /* 0x000000702f217810 */ /* 0x040fe20007ffe0ff */
[----:B------:R1:W-:Y:S01]  /*1ce0*/  STL [R1+0x180], R12 ;  /* 0x0001800c01007387 */ /* 0x0003e20000100800 */
        /* <DEDUP_REMOVED lines=10> */
[----:B--2---:R-:W-:Y:S01]  /*1d90*/  SEL R2, R22, 0xffffffc0, !P3 ;  /* 0xffffffc016027807 */ /* 0x004fe20005800000 */
[----:B------:R2:W-:Y:S01]  /*1da0*/  STL [R1+0xcc], R45 ;  /* 0x0000cc2d01007387 */ /* 0x0005e20000100800 */
[C---:B------:R-:W-:Y:S02]  /*1db0*/  IADD3 R25, R47.reuse, 0xb0, RZ ;  /* 0x000000b02f197810 */ /* 0x040fe40007ffe0ff */
[C---:B------:R-:W-:Y:S01]  /*1dc0*/  IADD3 R22, R47.reuse, 0xb8, RZ ;  /* 0x000000b82f167810 */ /* 0x040fe20007ffe0ff */
[----:B------:R2:W-:Y:S01]  /*1dd0*/  STL [R1+0xc8], R44 ;  /* 0x0000c82c01007387 */ /* 0x0005e20000100800 */
[C---:B------:R-:W-:Y:S01]  /*1de0*/  IADD3 R21, R47.reuse, 0xc0, RZ ;  /* 0x000000c02f157810 */ /* 0x040fe20007ffe0ff */
[----:B------:R-:W-:Y:S01]  /*1df0*/  IMAD.IADD R203, R200, 0x1, R2 ;  /* 0x00000001c8cb7824 */ /* 0x000fe200078e0202 */
[C---:B------:R-:W-:Y:S01]  /*1e00*/  IADD3 R20, R47.reuse, 0xc8, RZ ;  /* 0x000000c82f147810 */ /* 0x040fe20007ffe0ff */
[----:B------:R2:W-:Y:S01]  /*1e10*/  STL [R1+0x5c], R43 ;  /* 0x00005c2b01007387 */ /* 0x0005e20000100800 */
[C---:B------:R-:W-:Y:S01]  /*1e20*/  IADD3 R19, R47.reuse, 0xd0, RZ ;  /* 0x000000d02f137810 */ /* 0x040fe20007ffe0ff */
[C---:B------:R-:W-:Y:S01]  /*1e30*/  IMAD.IADD R199, R2.reuse, 0x1, R196 ;  /* 0x0000000102c77824 */ /* 0x040fe200078e02c4 */
[C---:B------:R-:W-:Y:S01]  /*1e40*/  IADD3 R14, R47.reuse, 0xd8, RZ ;  /* 0x000000d82f0e7810 */ /* 0x040fe20007ffe0ff */
[----:B------:R2:W-:Y:S01]  /*1e50*/  STL [R1+0x58], R42 ;  /* 0x0000582a01007387 */ /* 0x0005e20000100800 */
[----:B------:R-:W-:Y:S01]  /*1e60*/  IADD3 R13, R47, 0xe0, RZ ;  /* 0x000000e02f0d7810 */ /* 0x000fe20007ffe0ff */
[----:B------:R-:W-:Y:S01]  /*1e70*/  IMAD.IADD R202, R201, 0x1, R2 ;  /* 0x00000001c9ca7824 */ /* 0x000fe200078e0202 */
[C---:B-1----:R-:W-:Y:S01]  /*1e80*/  IADD3 R12, R47.reuse, 0xe8, RZ ;  /* 0x000000e82f0c7810 */ /* 0x042fe20007ffe0ff */
[----:B------:R1:W-:Y:S01]  /*1e90*/  STL [R1+0xc4], R41 ;  /* 0x0000c42901007387 */ /* 0x0003e20000100800 */
[C---:B---3--:R-:W-:Y:S01]  /*1ea0*/  IADD3 R11, R47.reuse, 0xf0, RZ ;  /* 0x000000f02f0b7810 */ /* 0x048fe20007ffe0ff */
[----:B------:R-:W-:Y:S01]  /*1eb0*/  IMAD.IADD R198, R2, 0x1, R197 ;  /* 0x0000000102c67824 */ /* 0x000fe200078e02c5 */
[----:B----4-:R-:W-:Y:S01]  /*1ec0*/  IADD3 R10, R47, 0xf8, RZ ;  /* 0x000000f82f0a7810 */ /* 0x010fe20007ffe0ff */
[----:B------:R3:W-:Y:S01]  /*1ed0*/  STL [R1+0xc0], R40 ;  /* 0x0000c02801007387 */ /* 0x0007e20000100800 */
[----:B------:R-:W-:-:S02]  /*1ee0*/  SHF.R.S32.HI R47, RZ, 0x1f, R46 ;  /* 0x0000001fff2f7819 */ /* 0x000fc4000001142e */
[----:B-----5:R-:W-:Y:S01]  /*1ef0*/  SHF.R.S32.HI R46, RZ, 0x1f, R45 ;  /* 0x0000001fff2e7819 */ /* 0x020fe2000001142d */
[----:B------:R4:W-:Y:S01]  /*1f00*/  STL [R1+0xbc], R39 ;  /* 0x0000bc2701007387 */ /* 0x0009e20000100800 */
[----:B--2---:R-:W-:Y:S02]  /*1f10*/  SHF.R.S32.HI R45, RZ, 0x1f, R44 ;  /* 0x0000001fff2d7819 */ /* 0x004fe4000001142c */
[----:B------:R-:W-:Y:S01]  /*1f20*/  SHF.R.S32.HI R238, RZ, 0x1f, R220 ;  /* 0x0000001fffee7819 */ /* 0x000fe200000114dc */
[----:B------:R2:W-:Y:S01]  /*1f30*/  STL [R1+0xb8], R38 ;  /* 0x0000b82601007387 */ /* 0x0005e20000100800 */
[----:B------:R-:W-:Y:S02]  /*1f40*/  SHF.R.S32.HI R44, RZ, 0x1f, R43 ;  /* 0x0000001fff2c7819 */ /* 0x000fe4000001142b */
[----:B------:R-:W-:Y:S01]  /*1f50*/  SHF.R.S32.HI R237, RZ, 0x1f, R221 ;  /* 0x0000001fffed7819 */ /* 0x000fe200000114dd */
[----:B------:R5:W-:Y:S01]  /*1f60*/  STL [R1+0xb4], R37 ;  /* 0x0000b42501007387 */ /* 0x000be20000100800 */
[----:B------:R-:W-:-:S02]  /*1f70*/  SHF.R.S32.HI R43, RZ, 0x1f, R42 ;  /* 0x0000001fff2b7819 */ /* 0x000fc4000001142a */
[----:B------:R-:W-:Y:S01]  /*1f80*/  SHF.R.S32.HI R236, RZ, 0x1f, R232 ;  /* 0x0000001fffec7819 */ /* 0x000fe200000114e8 */
[----:B------:R5:W-:Y:S01]  /*1f90*/  STL [R1+0xb0], R36 ;  /* 0x0000b02401007387 */ /* 0x000be20000100800 */
[----:B------:R-:W-:-:S03]  /*1fa0*/  SHF.R.S32.HI R42, RZ, 0x1f, R41 ;  /* 0x0000001fff2a7819 */ /* 0x000fc60000011429 */
[----:B------:R5:W-:Y:S01]  /*1fb0*/  STL [R1+0xac], R35 ;  /* 0x0000ac2301007387 */ /* 0x000be20000100800 */
[----:B-1----:R-:W-:-:S03]  /*1fc0*/  SHF.R.S32.HI R41, RZ, 0x1f, R40 ;  /* 0x0000001fff297819 */ /* 0x002fc60000011428 */
[----:B------:R1:W-:Y:S01]  /*1fd0*/  STL [R1+0xa8], R34 ;  /* 0x0000a82201007387 */ /* 0x0003e20000100800 */
[----:B---3--:R-:W-:-:S03]  /*1fe0*/  SHF.R.S32.HI R40, RZ, 0x1f, R39 ;  /* 0x0000001fff287819 */ /* 0x008fc60000011427 */
[----:B------:R3:W-:Y:S01]  /*1ff0*/  STL [R1+0xa4], R33 ;  /* 0x0000a42101007387 */ /* 0x0007e20000100800 */
[----:B----4-:R-:W-:-:S03]  /*2000*/  SHF.R.S32.HI R39, RZ, 0x1f, R38 ;  /* 0x0000001fff277819 */ /* 0x010fc60000011426 */
[----:B------:R4:W-:Y:S01]  /*2010*/  STL [R1+0xa0], R32 ;  /* 0x0000a02001007387 */ /* 0x0009e20000100800 */
[----:B--2---:R-:W-:-:S03]  /*2020*/  SHF.R.S32.HI R38, RZ, 0x1f, R37 ;  /* 0x0000001fff267819 */ /* 0x004fc60000011425 */
[----:B------:R2:W-:Y:S01]  /*2030*/  STL [R1+0x9c], R31 ;  /* 0x00009c1f01007387 */ /* 0x0005e20000100800 */
[----:B-----5:R-:W-:-:S03]  /*2040*/  SHF.R.S32.HI R37, RZ, 0x1f, R36 ;  /* 0x0000001fff257819 */ /* 0x020fc60000011424 */
[----:B------:R5:W-:Y:S01]  /*2050*/  STL [R1+0x98], R30 ;  /* 0x0000981e01007387 */ /* 0x000be20000100800 */
[----:B------:R-:W-:-:S03]  /*2060*/  SHF.R.S32.HI R36, RZ, 0x1f, R35 ;  /* 0x0000001fff247819 */ /* 0x000fc60000011423 */
        /* <DEDUP_REMOVED lines=26> */
[----:B------:R-:W-:Y:S01]  /*2210*/  STL [R1+0x174], R47 ;  /* 0x0001742f01007387 */ /* 0x000fe20000100800 */
[----:B------:R-:W-:-:S03]  /*2220*/  SHF.R.S32.HI R20, RZ, 0x1f, R19 ;  /* 0x0000001fff147819 */ /* 0x000fc60000011413 */
[----:B------:R5:W-:Y:S01]  /*2230*/  STL [R1+0x60], R10 ;  /* 0x0000600a01007387 */ /* 0x000be20000100800 */
[----:B------:R-:W-:-:S03]  /*2240*/  SHF.R.S32.HI R19, RZ, 0x1f, R14 ;  /* 0x0000001fff137819 */ /* 0x000fc6000001140e */
[----:B------:R-:W-:Y:S01]  /*2250*/  STL [R1+0x170], R46 ;  /* 0x0001702e01007387 */ /* 0x000fe20000100800 */
[----:B-1----:R-:W-:-:S03]  /*2260*/  SHF.R.S32.HI R14, RZ, 0x1f, R13 ;  /* 0x0000001fff0e7819 */ /* 0x002fc6000001140d */
[----:B------:R-:W-:Y:S01]  /*2270*/  STL [R1+0x16c], R45 ;  /* 0x00016c2d01007387 */ /* 0x000fe20000100800 */
[----:B---3--:R-:W-:-:S03]  /*2280*/  SHF.R.S32.HI R13, RZ, 0x1f, R12 ;  /* 0x0000001fff0d7819 */ /* 0x008fc6000001140c */
[----:B------:R-:W-:Y:S01]  /*2290*/  STL [R1+0x168], R44 ;  /* 0x0001682c01007387 */ /* 0x000fe20000100800 */
[----:B----4-:R-:W-:-:S03]  /*22a0*/  SHF.R.S32.HI R12, RZ, 0x1f, R11 ;  /* 0x0000001fff0c7819 */ /* 0x010fc6000001140b */
[----:B------:R-:W-:Y:S01]  /*22b0*/  STL [R1+0x164], R43 ;  /* 0x0001642b01007387 */ /* 0x000fe20000100800 */
[----:B--2---:R-:W-:-:S03]  /*22c0*/  SHF.R.S32.HI R11, RZ, 0x1f, R10 ;  /* 0x0000001fff0b7819 */ /* 0x004fc6000001140a */
[----:B------:R-:W-:Y:S04]  /*22d0*/  STL [R1+0x160], R42 ;  /* 0x0001602a01007387 */ /* 0x000fe80000100800 */
[----:B------:R-:W-:Y:S01]  /*22e0*/  STL [R1+0x15c], R41 ;  /* 0x00015c2901007387 */ /* 0x000fe20000100800 */
[C---:B-----5:R-:W-:Y:S02]  /*22f0*/  IMAD.IADD R10, R24.reuse, 0x1, R9 ;  /* 0x00000001180a7824 */ /* 0x060fe400078e0209 */
[----:B------:R-:W-:Y:S01]  /*2300*/  IMAD.IADD R9, R9, 0x1, R23 ;  /* 0x0000000109097824 */ /* 0x000fe200078e0217 */
[----:B------:R-:W-:Y:S03]  /*2310*/  STL [R1+0x158], R40 ;  /* 0x0001582801007387 */ /* 0x000fe60000100800 */
[--C-:B------:R-:W-:Y:S01]  /*2320*/  IMAD.IADD R3, R9, 0x1, R6.reuse ;  /* 0x0000000109037824 */ /* 0x100fe200078e0206 */
        /* <DEDUP_REMOVED lines=21> */
[----:B------:R2:W-:Y:S04]  /*2480*/  STL [R1+0x100], R12 ;  /* 0x0001000c01007387 */ /* 0x0005e80000100800 */
[----:B------:R3:W-:Y:S01]  /*2490*/  STL [R1+0xfc], R11 ;  /* 0x0000fc0b01007387 */ /* 0x0007e20000100800 */
[----:B-1----:R-:W-:Y:S01]  /*24a0*/  IMAD.IADD R13, R24, 0x1, R6 ;  /* 0x00000001180d7824 */ /* 0x002fe200078e0206 */
[----:B--2---:R-:W-:-:S04]  /*24b0*/  LEA R12, R18, 0x10080, 0x1 ;  /* 0x00010080120c7811 */ /* 0x004fc800078e08ff */
[----:B------:R-:W-:Y:S01]  /*24c0*/  STL [R1+0x50], R13 ;  /* 0x0000500d01007387 */ /* 0x000fe20000100800 */
[----:B---3--:R-:W-:-:S03]  /*24d0*/  LEA R11, R17, 0x10080, 0x1 ;  /* 0x00010080110b7811 */ /* 0x008fc600078e08ff */
[----:B------:R1:W-:Y:S04]  /*24e0*/  STL [R1+0x40], R10 ;  /* 0x0000400a01007387 */ /* 0x0003e80000100800 */
[----:B------:R2:W-:Y:S04]  /*24f0*/  STL [R1+0xf8], R12 ;  /* 0x0000f80c01007387 */ /* 0x0005e80000100800 */
[----:B------:R3:W-:Y:S01]  /*2500*/  STL [R1+0xf4], R11 ;  /* 0x0000f40b01007387 */ /* 0x0007e20000100800 */
[----:B-1----:R-:W-:Y:S01]  /*2510*/  IMAD.IADD R10, R6, 0x1, R10 ;  /* 0x00000001060a7824 */ /* 0x002fe200078e020a */
[----:B--2---:R-:W-:-:S02]  /*2520*/  LEA R12, R16, 0x10080, 0x1 ;  /* 0x00010080100c7811 */ /* 0x004fc400078e08ff */
[----:B---3--:R-:W-:-:S03]  /*2530*/  LEA R11, R15, 0x10080, 0x1 ;  /* 0x000100800f0b7811 */ /* 0x008fc600078e08ff */
[----:B------:R1:W-:Y:S04]  /*2540*/  STL [R1+0xf0], R12 ;  /* 0x0000f00c01007387 */ /* 0x0003e80000100800 */
[----:B------:R1:W-:Y:S04]  /*2550*/  STL [R1+0xec], R11 ;  /* 0x0000ec0b01007387 */ /* 0x0003e80000100800 */
[----:B------:R1:W-:Y:S04]  /*2560*/  STL [R1+0x4c], R10 ;  /* 0x00004c0a01007387 */ /* 0x0003e80000100800 */
[----:B------:R1:W-:Y:S04]  /*2570*/  STL [R1+0x48], R4 ;  /* 0x0000480401007387 */ /* 0x0003e80000100800 */
[----:B------:R1:W-:Y:S04]  /*2580*/  STL [R1+0x3c], R9 ;  /* 0x00003c0901007387 */ /* 0x0003e80000100800 */
[----:B------:R1:W-:Y:S02]  /*2590*/  STL [R1+0x44], R3 ;  /* 0x0000440301007387 */ /* 0x0003e40000100800 */
.L_x_3170:
[----:B-1----:R-:W2:Y:S01]  /*25a0*/  LDL R3, [R1+0x1c] ;  /* 0x00001c0001037983 */ /* 0x002ea20000100800 */
[----:B------:R-:W-:Y:S01]  /*25b0*/  IMAD.MOV.U32 R2, RZ, RZ, 0x4 ;  /* 0x00000004ff027424 */ /* 0x000fe200078e00ff */
[----:B------:R-:W-:-:S02]  /*25c0*/  ISETP.NE.U32.AND P0, PT, RZ, c[0x0][0x370], PT ;  /* 0x0000dc00ff007a0c */ /* 0x000fc40003f05070 */
[----:B------:R-:W-:Y:S02]  /*25d0*/  ISETP.NE.U32.AND P4, PT, RZ, c[0x0][0x360], PT ;  /* 0x0000d800ff007a0c */ /* 0x000fe40003f85070 */
[----:B------:R-:W-:Y:S01]  /*25e0*/  ISETP.NE.AND.EX P1, PT, RZ, c[0x0][0x374], PT, P0 ;  /* 0x0000dd00ff007a0c */ /* 0x000fe20003f25300 */
[----:B--2---:R-:W-:-:S05]  /*25f0*/  IMAD.WIDE R2, R3, R2, c[0x0][0x588] ;  /* 0x0001620003027625 */ /* 0x004fca00078e0202 */
[----:B------:R-:W2:Y:S01]  /*2600*/  LDG.E R20, [R2.64] ;  /* 0x0000000602147981 */ /* 0x000ea2000c1e1900 */
[----:B------:R-:W-:Y:S01]  /*2610*/  ISETP.NE.AND.EX P4, PT, RZ, c[0x0][0x364], PT, P4 ;  /* 0x0000d900ff007a0c */ /* 0x000fe20003f85340 */
[----:B------:R-:W-:Y:S01]  /*2620*/  IMAD.MOV.U32 R252, RZ, RZ, RZ ;  /* 0x000000fffffc7224 */ /* 0x000fe200078e00ff */
[----:B------:R-:W-:Y:S02]  /*2630*/  ISETP.NE.U32.AND P3, PT, RZ, c[0x0][0x348], PT ;  /* 0x0000d200ff007a0c */ /* 0x000fe40003f65070 */
[----:B------:R-:W-:Y:S02]  /*2640*/  ISETP.NE.U32.AND P5, PT, RZ, c[0x0][0x350], PT ;  /* 0x0000d400ff007a0c */ /* 0x000fe40003fa5070 */
[----:B------:R-:W-:Y:S02]  /*2650*/  ISETP.NE.U32.AND P6, PT, RZ, c[0x0][0x358], PT ;  /* 0x0000d600ff007a0c */ /* 0x000fe40003fc5070 */
[----:B------:R-:W-:Y:S02]  /*2660*/  ISETP.NE.AND.EX P3, PT, RZ, c[0x0][0x34c], PT, P3 ;  /* 0x0000d300ff007a0c */ /* 0x000fe40003f65330 */
[----:B------:R-:W-:-:S02]  /*2670*/  ISETP.NE.AND.EX P5, PT, RZ, c[0x0][0x354], PT, P5 ;  /* 0x0000d500ff007a0c */ /* 0x000fc40003fa5350 */
        /* <DEDUP_REMOVED lines=11> */
[C---:B------:R-:W-:Y:S02]  /*2730*/  @P4 IADD3 R2, P0, R24.reuse, c[0x0][0x360], RZ ;  /* 0x0000d80018024a10 */ /* 0x040fe40007f1e0ff */
[----:B------:R-:W-:Y:S01]  /*2740*/  IADD3 R10, P2, R24, c[0x0][0x348], RZ ;  /* 0x0000d200180a7a10 */ /* 0x000fe20007f5e0ff */
[----:B------:R2:W5:Y:S01]  /*2750*/  @P1 LDG.E R252, [R4.64] ;  /* 0x0000000604fc1981 */ /* 0x000562000c1e1900 */
[----:B------:R-:W-:-:S03]  /*2760*/  @P4 IADD3.X R3, R17, c[0x0][0x364], RZ, P0, !PT ;  /* 0x0000d90011034a10 */ /* 0x000fc600007fe4ff */
[----:B------:R1:W-:Y:S04]  /*2770*/  STL [R1+0x24], R24 ;  /* 0x0000241801007387 */ /* 0x0003e80000100800 */
[----:B------:R3:W4:Y:S01]  /*2780*/  @P4 LDG.E R6, [R2.64] ;  /* 0x0000000602064981 */ /* 0x000722000c1e1900 */
[----:B------:R-:W-:-:S03]  /*2790*/  IADD3.X R11, R17, c[0x0][0x34c], RZ, P2, !PT ;  /* 0x0000d300110b7a10 */ /* 0x000fc600017fe4ff */
[----:B------:R1:W-:Y:S04]  /*27a0*/  STL [R1+0x28], R17 ;  /* 0x0000281101007387 */ /* 0x0003e80000100800 */
[----:B------:R1:W5:Y:S01]  /*27b0*/  @P3 LDG.E R130, [R10.64] ;  /* 0x000000060a823981 */ /* 0x000362000c1e1900 */
[----:B--2---:R-:W-:-:S04]  /*27c0*/  IADD3 R4, P1, R24, c[0x0][0x350], RZ ;  /* 0x0000d40018047a10 */ /* 0x004fc80007f3e0ff */
[----:B------:R-:W-:Y:S02]  /*27d0*/  IADD3.X R5, R17, c[0x0][0x354], RZ, P1, !PT ;  /* 0x0000d50011057a10 */ /* 0x000fe40000ffe4ff */
[----:B---3--:R-:W-:-:S03]  /*27e0*/  IADD3 R2, P0, R24, c[0x0][0x358], RZ ;  /* 0x0000d60018027a10 */ /* 0x008fc60007f1e0ff */
[----:B------:R1:W5:Y:S01]  /*27f0*/  @P5 LDG.E R18, [R4.64] ;  /* 0x0000000604125981 */ /* 0x000362000c1e1900 */
[----:B------:R-:W-:-:S05]  /*2800*/  IADD3.X R3, R17, c[0x0][0x35c], RZ, P0, !PT ;  /* 0x0000d70011037a10 */ /* 0x000fca00007fe4ff */
[----:B------:R1:W5:Y:S01]  /*2810*/  @P6 LDG.E R15, [R2.64] ;  /* 0x00000006020f6981 */ /* 0x000362000c1e1900 */
[----:B------:R-:W-:Y:S03]  /*2820*/  YIELD ;  /* 0x0000000000007946 */ /* 0x000fe60003800000 */
[----:B----4-:R1:W-:Y:S01]  /*2830*/  @P4 STL [R1+0x4], R6 ;  /* 0x0000040601004387 */ /* 0x0103e20000100800 */
[----:B------:R-:W-:Y:S05]  /*2840*/  @P4 BRA `(.L_x_2943) ;  /* 0x0000007000004947 */ /* 0x000fea0003800000 */
[----:B-1----:R-:W-:-:S05]  /*2850*/  MOV R6, c[0x0][0x168] ;  /* 0x00005a0000067a02 */ /* 0x002fca0000000f00 */
[----:B------:R1:W-:Y:S01]  /*2860*/  STL [R1+0x4], R6 ;  /* 0x0000040601007387 */ /* 0x0003e20000100800 */
[----:B------:R-:W-:Y:S05]  /*2870*/  @!P3 BRA `(.L_x_2943) ;  /* 0x000000400000b947 */ /* 0x000fea0003800000 */
[----:B------:R-:W2:Y:S04]  /*2880*/  LDG.E R9, [R10.64] ;  /* 0x000000060a097981 */ /* 0x000ea8000c1e1900 */
[----:B-1----:R-:W2:Y:S02]  /*2890*/  LDG.E R6, [R10.64+0x4] ;  /* 0x000004060a067981 */ /* 0x002ea4000c1e1900 */
[----:B--2---:R-:W-:-:S05]  /*28a0*/  IADD3 R6, -R9, R6, RZ ;  /* 0x0000000609067210 */ /* 0x004fca0007ffe1ff */
[----:B------:R1:W-:Y:S02]  /*28b0*/  STL [R1+0x4], R6 ;  /* 0x0000040601007387 */ /* 0x0003e40000100800 */
.L_x_2943:
[----:B------:R-:W-:-:S04]  /*28c0*/  ISETP.NE.U32.AND P0, PT, RZ, c[0x0][0x368], PT ;  /* 0x0000da00ff007a0c */ /* 0x000fc80003f05070 */
[----:B------:R-:W-:-:S13]  /*28d0*/  ISETP.NE.AND.EX P0, PT, RZ, c[0x0][0x36c], PT, P0 ;  /* 0x0000db00ff007a0c */ /* 0x000fda0003f05300 */
[----:B------:R-:W-:Y:S05]  /*28e0*/  @!P0 BRA `(.L_x_2944) ;  /* 0x0000004000008947 */ /* 0x000fea0003800000 */
[----:B-1----:R-:W-:-:S04]  /*28f0*/  IADD3 R4, P0, R24, c[0x0][0x368], RZ ;  /* 0x0000da0018047a10 */ /* 0x002fc80007f1e0ff */
[----:B------:R-:W-:-:S05]  /*2900*/  IADD3.X R5, R17, c[0x0][0x36c], RZ, P0, !PT ;  /* 0x0000db0011057a10 */ /* 0x000fca00007fe4ff */
[----:B------:R1:W5:Y:S01]  /*2910*/  LDG.E R16, [R4.64] ;  /* 0x0000000604107981 */ /* 0x000362000c1e1900 */
[----:B------:R-:W-:Y:S05]  /*2920*/  BRA `(.L_x_2945) ;  /* 0x0000005000007947 */ /* 0x000fea0003800000 */
.L_x_2944:
[----:B------:R-:W-:Y:S01]  /*2930*/  MOV R16, UR5 ;  /* 0x0000000500107c02 */ /* 0x000fe20008000f00 */
[----:B------:R-:W-:Y:S05]  /*2940*/  @!P5 BRA `(.L_x_2945) ;  /* 0x000000300000d947 */ /* 0x000fea0003800000 */
[----:B-1----:R1:W2:Y:S04]  /*2950*/  LDG.E R6, [R4.64] ;  /* 0x0000000604067981 */ /* 0x0022a8000c1e1900 */
[----:B-1----:R-:W2:Y:S02]  /*2960*/  LDG.E R4, [R4.64+0x4] ;  /* 0x0000040604047981 */ /* 0x002ea4000c1e1900 */
[----:B--2---:R-:W-:Y:S02]  /*2970*/  IADD3 R16, -R6, R4, RZ ;  /* 0x0000000406107210 */ /* 0x004fe40007ffe1ff */
.L_x_2945:
[----:B-1----:R-:W2:Y:S04]  /*2980*/  LDL R4, [R1+0x4] ;  /* 0x0000040001047983 */ /* 0x002ea80000100800 */
[----:B------:R-:W3:Y:S04]  /*2990*/  LDL.LU R6, [R1+0x14] ;  /* 0x0000140001067983 */ /* 0x000ee80000300800 */
[----:B------:R1:W4:Y:S04]  /*29a0*/  @P6 LDG.E R5, [R2.64] ;  /* 0x0000000602056981 */ /* 0x000328000c1e1900 */
[----:B------:R-:W3:Y:S01]  /*29b0*/  LDL R21, [R1+0x18] ;  /* 0x0000180001157983 */ /* 0x000ee20000100800 */
[----:B------:R-:W-:-:S04]  /*29c0*/  ISETP.NE.U32.AND P0, PT, RZ, c[0x0][0x378], PT ;  /* 0x0000de00ff007a0c */ /* 0x000fc80003f05070 */
[----:B------:R-:W-:Y:S01]  /*29d0*/  ISETP.NE.AND.EX P1, PT, RZ, c[0x0][0x37c], PT, P0 ;  /* 0x0000df00ff007a0c */ /* 0x000fe20003f25300 */
[----:B--2---:R-:W-:Y:S02]  /*29e0*/  IMAD.MOV.U32 R10, RZ, RZ, R4 ;  /* 0x000000ffff0a7224 */ /* 0x004fe400078e0004 */
[----:B------:R1:W4:Y:S01]  /*29f0*/  @P6 LDG.E R4, [R2.64+0x4] ;  /* 0x0000040602046981 */ /* 0x000322000c1e1900 */
[----:B-----5:R-:W-:Y:S02]  /*2a00*/  IMAD.MOV.U32 R122, RZ, RZ, R16 ;  /* 0x000000ffff7a7224 */ /* 0x020fe400078e0010 */
[----:B------:R-:W-:-:S05]  /*2a10*/  IMAD.MOV.U32 R9, RZ, RZ, c[0x0][0x2c4] ;  /* 0x0000b100ff097624 */ /* 0x000fca00078e00ff */
[----:B------:R-:W-:Y:S02]  /*2a20*/  ISETP.NE.AND P2, PT, R9, 0x1, PT ;  /* 0x000000010900780c */ /* 0x000fe40003f45270 */
[----:B-1----:R-:W-:-:S04]  /*2a30*/  @P1 IADD3 R2, P0, R24, c[0x0][0x378], RZ ;  /* 0x0000de0018021a10 */ /* 0x002fc80007f1e0ff */
[----:B------:R-:W-:-:S05]  /*2a40*/  @P1 IADD3.X R3, R17, c[0x0][0x37c], RZ, P0, !PT ;  /* 0x0000df0011031a10 */ /* 0x000fca00007fe4ff */
[----:B------:R3:W5:Y:S01]  /*2a50*/  @P1 LDG.E R122, [R2.64] ;  /* 0x00000006027a1981 */ /* 0x000762000c1e1900 */
[----:B------:R-:W-:Y:S02]  /*2a60*/  IMAD.IADD R9, R16, 0x1, -R252 ;  /* 0x0000000110097824 */ /* 0x000fe400078e0afc */
[----:B---3--:R-:W-:Y:S02]  /*2a70*/  IMAD.SHL.U32 R3, R6, 0x80, RZ ;  /* 0x0000008006037824 */ /* 0x008fe400078e00ff */
[----:B------:R-:W-:-:S03]  /*2a80*/  IMAD.MOV.U32 R2, RZ, RZ, c[0x0][0x228] ;  /* 0x00008a00ff027624 */ /* 0x000fc600078e00ff */
[----:B------:R1:W-:Y:S02]  /*2a90*/  STL [R1], R3 ;  /* 0x0000000301007387 */ /* 0x0003e40000100800 */
[----:B-1----:R-:W-:Y:S01]  /*2aa0*/  IADD3 R3, R3, 0x7f, RZ ;  /* 0x0000007f03037810 */ /* 0x002fe20007ffe0ff */
[----:B------:R-:W-:Y:S01]  /*2ab0*/  BSSY B0, `(.L_x_2946) ;  /* 0x000003c000007945 */ /* 0x000fe20003800000 */
[----:B------:R-:W-:-:S04]  /*2ac0*/  LOP3.LUT R235, R235, 0xffffffdf, RZ, 0xc0, !PT ;  /* 0xffffffdfebeb7812 */ /* 0x000fc800078ec0ff */
[----:B------:R-:W-:Y:S01]  /*2ad0*/  @P2 LOP3.LUT R235, R235, 0x20, RZ, 0xfc, !PT ;  /* 0x00000020ebeb2812 */ /* 0x000fe200078efcff */
[----:B----4-:R-:W-:Y:S02]  /*2ae0*/  @P6 IMAD.IADD R2, R4, 0x1, -R5 ;  /* 0x0000000104026824 */ /* 0x010fe400078e0a05 */
[----:B------:R-:W-:-:S04]  /*2af0*/  @P2 IMAD.HI.U32 R4, R3, c[0x0][0x2c8], RZ ;  /* 0x0000b20003042a27 */ /* 0x000fc800078e00ff */
[----:B------:R-:W-:Y:S01]  /*2b00*/  IMAD.IADD R6, R9, 0x1, R2 ;  /* 0x0000000109067824 */ /* 0x000fe200078e0202 */
[----:B------:R-:W-:-:S04]  /*2b10*/  @P2 SHF.R.U32.HI R3, RZ, c[0x0][0x2cc], R4 ;  /* 0x0000b300ff032a19 */ /* 0x000fc80000011604 */
[C---:B------:R-:W-:Y:S01]  /*2b20*/  IADD3 R131, R6.reuse, 0x30, -R10 ;  /* 0x0000003006837810 */ /* 0x040fe20007ffe80a */
[----:B------:R1:W-:Y:S01]  /*2b30*/  STL [R1+0x8], R6 ;  /* 0x0000080601007387 */ /* 0x0003e20000100800 */
[----:B------:R-:W-:-:S03]  /*2b40*/  IADD3 R5, R6, 0x2f, RZ ;  /* 0x0000002f06057810 */ /* 0x000fc60007ffe0ff */
[----:B------:R-:W-:Y:S02]  /*2b50*/  IMAD.IADD R4, R131, 0x1, R3 ;  /* 0x0000000183047824 */ /* 0x000fe400078e0203 */
[----:B------:R-:W-:-:S04]  /*2b60*/  IMAD.HI R3, R5, 0x2aaaaaab, RZ ;  /* 0x2aaaaaab05037827 */ /* 0x000fc800078e02ff */
[----:B------:R-:W-:Y:S01]  /*2b70*/  IMAD.HI R10, R4, 0x2aaaaaab, RZ ;  /* 0x2aaaaaab040a7827 */ /* 0x000fe200078e02ff */
[C---:B------:R-:W-:Y:S02]  /*2b80*/  LOP3.LUT R4, R21.reuse, 0xff0000, RZ, 0xc0, !PT ;  /* 0x00ff000015047812 */ /* 0x040fe400078ec0ff */
[----:B-1----:R-:W-:-:S04]  /*2b90*/  LOP3.LUT R6, R21, 0xff000000, RZ, 0xc0, !PT ;  /* 0xff00000015067812 */ /* 0x002fc800078ec0ff */
[----:B------:R-:W-:Y:S02]  /*2ba0*/  SHF.R.U32.HI R5, RZ, 0x8, R6 ;  /* 0x00000008ff057819 */ /* 0x000fe40000011606 */
[----:B------:R-:W-:Y:S02]  /*2bb0*/  SHF.R.U32.HI R6, RZ, 0x1f, R3 ;  /* 0x0000001fff067819 */ /* 0x000fe40000011603 */
[----:B------:R-:W-:Y:S02]  /*2bc0*/  LEA.HI R4, R4, R5, RZ, 0x10 ;  /* 0x0000000504047211 */ /* 0x000fe400078f80ff */
[----:B------:R-:W-:Y:S02]  /*2bd0*/  SHF.R.U32.HI R11, RZ, 0x1f, R10 ;  /* 0x0000001fff0b7819 */ /* 0x000fe4000001160a */
[----:B------:R-:W-:Y:S02]  /*2be0*/  SHF.R.U32.HI R12, RZ, 0x10, R4 ;  /* 0x00000010ff0c7819 */ /* 0x000fe40000011604 */
[----:B------:R-:W-:-:S02]  /*2bf0*/  LOP3.LUT R22, R4, 0xff, RZ, 0xc0, !PT ;  /* 0x000000ff04167812 */ /* 0x000fc400078ec0ff */
[----:B------:R-:W-:Y:S02]  /*2c00*/  LEA.HI.SX32 R129, R3, R6, 0x1d ;  /* 0x0000000603817211 */ /* 0x000fe400078feaff */
[----:B------:R-:W-:Y:S01]  /*2c10*/  LEA.HI.SX32 R3, R10, R11, 0x1d ;  /* 0x0000000b0a037211 */ /* 0x000fe200078feaff */
[----:B------:R1:W-:Y:S03]  /*2c20*/  STL [R1+0x14], R12 ;  /* 0x0000140c01007387 */ /* 0x0003e60000100800 */
[----:B------:R-:W-:Y:S01]  /*2c30*/  IMNMX R6, R129, R3, PT ;  /* 0x0000000381067217 */ /* 0x000fe20003800200 */
[----:B------:R1:W-:Y:S03]  /*2c40*/  STL [R1+0x54], R22 ;  /* 0x0000541601007387 */ /* 0x0003e60000100800 */
[----:B------:R-:W-:-:S02]  /*2c50*/  ISETP.GE.AND P0, PT, R6, 0x1, PT ;  /* 0x000000010600780c */ /* 0x000fc40003f06270 */
[----:B------:R-:W-:Y:S01]  /*2c60*/  ISETP.NE.AND P1, PT, R12, RZ, PT ;  /* 0x000000ff0c00720c */ /* 0x000fe20003f25270 */
[----:B------:R-:W-:-:S03]  /*2c70*/  IMAD.MOV.U32 R3, RZ, RZ, RZ ;  /* 0x000000ffff037224 */ /* 0x000fc600078e00ff */
[----:B------:R-:W-:-:S07]  /*2c80*/  SEL R119, R12, c[0x0][0x338], P1 ;  /* 0x0000ce000c777a07 */ /* 0x000fce0000800000 */
[----:B------:R-:W-:Y:S05]  /*2c90*/  @!P0 BRA `(.L_x_2947) ;  /* 0x000001d000008947 */ /* 0x000fea0003800000 */
[----:B------:R-:W-:Y:S01]  /*2ca0*/  IABS R3, R119 ;  /* 0x0000007700037213 */ /* 0x000fe20000000000 */
[----:B------:R-:W-:Y:S01]  /*2cb0*/  IMAD.MOV.U32 R10, RZ, RZ, RZ ;  /* 0x000000ffff0a7224 */ /* 0x000fe200078e00ff */
        /* <DEDUP_REMOVED lines=27> */
.L_x_2947:
[----:B------:R-:W-:Y:S05]  /*2e70*/  BSYNC B0 ;  /* 0x0000000000007941 */ /* 0x000fea0003800000 */
.L_x_2946:
        /* <DEDUP_REMOVED lines=20> */
[----:B------:R-:W-:Y:S01]  /*2fc0*/  SHF.R.S32.HI R23, RZ, 0x1f, R143 ;  /* 0x0000001fff177819 */ /* 0x000fe2000001148f */
[----:B------:R-:W-:Y:S01]  /*2fd0*/  IMAD.MOV.U32 R124, RZ, RZ, 0x30 ;  /* 0x00000030ff7c7424 */ /* 0x000fe200078e00ff */
[----:B------:R-:W-:Y:S01]  /*2fe0*/  IADD3 R98, P0, R143, R15, RZ ;  /* 0x0000000f8f627210 */ /* 0x000fe20007f1e0ff */
[----:B------:R-:W-:Y:S01]  /*2ff0*/  IMAD.MOV.U32 R135, RZ, RZ, c[0x0][0x238] ;  /* 0x00008e00ff877624 */ /* 0x000fe200078e00ff */
[----:B------:R-:W-:Y:S01]  /*3000*/  IADD3 R38, R3, -0x1, RZ ;  /* 0xffffffff03267810 */ /* 0x000fe20007ffe0ff */
[----:B------:R-:W-:Y:S01]  /*3010*/  IMAD R134, R124, c[0x0][0x23c], RZ ;  /* 0x00008f007c867a24 */ /* 0x000fe200078e02ff */
[----:B------:R-:W-:Y:S01]  /*3020*/  LEA.HI.X.SX32 R99, R15, R23, 0x1, P0 ;  /* 0x000000170f637211 */ /* 0x000fe200000f0eff */
[----:B------:R-:W-:Y:S01]  /*3030*/  IMAD.WIDE.U32 R4, R98, c[0x0][0x238], R140 ;  /* 0x00008e0062047a25 */ /* 0x000fe200078e008c */
[----:B-1----:R-:W-:Y:S02]  /*3040*/  SEL R22, R19, RZ, !P6 ;  /* 0x000000ff13167207 */ /* 0x002fe40007000000 */
[----:B------:R-:W-:Y:S01]  /*3050*/  LOP3.LUT R28, R21, 0xffff, RZ, 0xc0, !PT ;  /* 0x0000ffff151c7812 */ /* 0x000fe200078ec0ff */
[----:B------:R-:W-:Y:S01]  /*3060*/  IMAD R6, R99, c[0x0][0x238], RZ ;  /* 0x00008e0063067a24 */ /* 0x000fe200078e02ff */
[----:B------:R-:W-:Y:S01]  /*3070*/  SEL R21, R20, RZ, !P6 ;  /* 0x000000ff14157207 */ /* 0x000fe20007000000 */
[----:B------:R-:W-:Y:S01]  /*3080*/  IMAD R3, R22, c[0x0][0x248], RZ ;  /* 0x0000920016037a24 */ /* 0x000fe200078e02ff */
[----:B------:R-:W-:Y:S01]  /*3090*/  ISETP.NE.U32.AND P4, PT, RZ, c[0x0][0x340], PT ;  /* 0x0000d000ff007a0c */ /* 0x000fe20003f85070 */
[----:B------:R-:W-:Y:S01]  /*30a0*/  IMAD R6, R98, c[0x0][0x23c], R6 ;  /* 0x00008f0062067a24 */ /* 0x000fe200078e0206 */
[----:B------:R-:W-:Y:S01]  /*30b0*/  SHF.R.S32.HI R10, RZ, 0x1f, R38 ;  /* 0x0000001fff0a7819 */ /* 0x000fe20000011426 */
[----:B------:R-:W-:Y:S01]  /*30c0*/  IMAD.WIDE.U32 R120, R124, c[0x0][0x238], RZ ;  /* 0x00008e007c787a25 */ /* 0x000fe200078e00ff */
[----:B------:R-:W-:-:S02]  /*30d0*/  ISETP.NE.AND.EX P4, PT, RZ, c[0x0][0x344], PT, P4 ;  /* 0x0000d100ff007a0c */ /* 0x000fc40003f85340 */
[----:B------:R-:W-:Y:S01]  /*30e0*/  SHF.L.U32 R138, R135, 0x5, RZ ;  /* 0x00000005878a7819 */ /* 0x000fe200000006ff */
[----:B------:R-:W-:Y:S01]  /*30f0*/  IMAD.IADD R5, R5, 0x1, R6 ;  /* 0x0000000105057824 */ /* 0x000fe200078e0206 */
[----:B------:R-:W-:Y:S01]  /*3100*/  IADD3 R134, R121, R134, RZ ;  /* 0x0000008679867210 */ /* 0x000fe20007ffe0ff */
[----:B------:R-:W-:Y:S01]  /*3110*/  IMAD R6, R38, -0x30, R2 ;  /* 0xffffffd026067824 */ /* 0x000fe200078e0202 */
[----:B------:R-:W-:Y:S01]  /*3120*/  ISETP.GE.AND P5, PT, R140, c[0x0][0x1d4], PT ;  /* 0x000075008c007a0c */ /* 0x000fe20003fa6270 */
[----:B------:R-:W-:Y:S01]  /*3130*/  IMAD.WIDE.U32 R4, R28, c[0x0][0x240], R4 ;  /* 0x000090001c047a25 */ /* 0x000fe200078e0004 */
[----:B------:R-:W-:Y:S02]  /*3140*/  MOV R128, 0x5 ;  /* 0x0000000500807802 */ /* 0x000fe40000000f00 */
[----:B------:R-:W-:Y:S01]  /*3150*/  IMNMX R6, R6, 0x30, PT ;  /* 0x0000003006067817 */ /* 0x000fe20003800200 */
[----:B------:R-:W-:Y:S01]  /*3160*/  IMAD R9, R21, c[0x0][0x24c], R3 ;  /* 0x0000930015097a24 */ /* 0x000fe200078e0203 */
[----:B------:R-:W-:Y:S01]  /*3170*/  SHF.L.U64.HI R135, R135, R128, c[0x0][0x23c] ;  /* 0x00008f0087877619 */ /* 0x000fe20000010280 */
[----:B------:R-:W-:Y:S01]  /*3180*/  IMAD R5, R28, c[0x0][0x244], R5 ;  /* 0x000091001c057a24 */ /* 0x000fe200078e0205 */
[----:B------:R-:W-:Y:S01]  /*3190*/  LOP3.LUT R235, R235, 0xfffffff7, RZ, 0xc0, !PT ;  /* 0xfffffff7ebeb7812 */ /* 0x000fe200078ec0ff */
[----:B------:R-:W-:Y:S01]  /*31a0*/  IMAD.IADD R3, R6, 0x1, -R143 ;  /* 0x0000000106037824 */ /* 0x000fe200078e0a8f */
[----:B------:R-:W-:Y:S01]  /*31b0*/  ISETP.GE.AND P6, PT, R220, c[0x0][0x1d4], PT ;  /* 0x00007500dc007a0c */ /* 0x000fe20003fc6270 */
[----:B------:R-:W-:-:S02]  /*31c0*/  IMAD.WIDE.U32 R102, R21, c[0x0][0x248], R4 ;  /* 0x0000920015667a25 */ /* 0x000fc400078e0004 */
[----:B------:R-:W-:Y:S02]  /*31d0*/  @P5 LOP3.LUT R235, R235, 0x8, RZ, 0xfc, !PT ;  /* 0x00000008ebeb5812 */ /* 0x000fe400078efcff */
[C---:B------:R-:W-:Y:S01]  /*31e0*/  ISETP.GE.AND P1, PT, R3.reuse, 0x1, PT ;  /* 0x000000010300780c */ /* 0x040fe20003f26270 */
[----:B------:R-:W-:Y:S01]  /*31f0*/  IMAD R6, R134, R38, RZ ;  /* 0x0000002686067224 */ /* 0x000fe200078e02ff */
[----:B------:R-:W-:Y:S01]  /*3200*/  ISETP.GT.AND P0, PT, R3, 0x20, PT ;  /* 0x000000200300780c */ /* 0x000fe20003f04270 */
[----:B------:R-:W-:Y:S01]  /*3210*/  IMAD.IADD R101, R103, 0x1, R9 ;  /* 0x0000000167657824 */ /* 0x000fe200078e0209 */
[----:B------:R-:W-:Y:S01]  /*3220*/  ISETP.GE.AND P5, PT, R221, c[0x0][0x1d4], PT ;  /* 0x00007500dd007a0c */ /* 0x000fe20003fa6270 */
[----:B------:R-:W-:Y:S02]  /*3230*/  IMAD.MOV.U32 R100, RZ, RZ, R102 ;  /* 0x000000ffff647224 */ /* 0x000fe400078e0066 */
[-C--:B------:R-:W-:Y:S02]  /*3240*/  IMAD R4, R10, R120.reuse, R6 ;  /* 0x000000780a047224 */ /* 0x080fe400078e0206 */
[----:B------:R-:W-:-:S04]  /*3250*/  IMAD.WIDE.U32 R12, R38, R120, R100 ;  /* 0x00000078260c7225 */ /* 0x000fc800078e0064 */
[----:B------:R-:W-:Y:S01]  /*3260*/  IMAD.IADD R3, R13, 0x1, R4 ;  /* 0x000000010d037824 */ /* 0x000fe200078e0204 */
[----:B------:R-:W-:Y:S02]  /*3270*/  @P1 LEA R10, P3, R12, c[0x0][0x220], 0x1 ;  /* 0x000088000c0a1a11 */ /* 0x000fe400078608ff */
[----:B------:R-:W-:Y:S02]  /*3280*/  @P0 IADD3 R5, P2, R138, R12, RZ ;  /* 0x0000000c8a050210 */ /* 0x000fe40007f5e0ff */
[----:B------:R-:W-:Y:S02]  /*3290*/  @P1 LEA.HI.X R11, R12, c[0x0][0x224], R3, 0x1, P3 ;  /* 0x000089000c0b1a11 */ /* 0x000fe400018f0c03 */
[----:B------:R-:W-:Y:S01]  /*32a0*/  @P4 IADD3 R12, P3, R24, c[0x0][0x340], RZ ;  /* 0x0000d000180c4a10 */ /* 0x000fe20007f7e0ff */
[----:B------:R-:W-:Y:S01]  /*32b0*/  @P0 IMAD.X R6, R3, 0x1, R135, P2 ;  /* 0x0000000103060824 */ /* 0x000fe200010e0687 */
[----:B------:R-:W-:Y:S02]  /*32c0*/  @P0 LEA R4, P2, R5, c[0x0][0x220], 0x1 ;  /* 0x0000880005040a11 */ /* 0x000fe400078408ff */
[----:B------:R-:W-:-:S02]  /*32d0*/  @P4 IADD3.X R13, R17, c[0x0][0x344], RZ, P3, !PT ;  /* 0x0000d100110d4a10 */ /* 0x000fc40001ffe4ff */
[----:B------:R-:W-:Y:S02]  /*32e0*/  @P0 LEA.HI.X R5, R5, c[0x0][0x224], R6, 0x1, P2 ;  /* 0x0000890005050a11 */ /* 0x000fe400010f0c06 */
[----:B------:R-:W-:Y:S01]  /*32f0*/  ISETP.GE.AND P2, PT, R142, c[0x0][0x1d4], PT ;  /* 0x000075008e007a0c */ /* 0x000fe20003f46270 */
[----:B------:R1:W2:Y:S01]  /*3300*/  @P4 LDG.E R9, [R12.64] ;  /* 0x000000060c094981 */ /* 0x0002a2000c1e1900 */
[----:B------:R-:W-:Y:S01]  /*3310*/  LOP3.LUT P3, RZ, R235, 0x8, RZ, 0xc0, !PT ;  /* 0x00000008ebff7812 */ /* 0x000fe2000786c0ff */
[----:B------:R-:W-:Y:S01]  /*3320*/  IMAD R3, R23, c[0x0][0x280], RZ ;  /* 0x0000a00017037a24 */ /* 0x000fe200078e02ff */
[----:B------:R-:W-:Y:S01]  /*3330*/  LOP3.LUT R235, R235, 0xfffffffb, RZ, 0xc0, !PT ;  /* 0xfffffffbebeb7812 */ /* 0x000fe200078ec0ff */
[----:B------:R-:W-:-:S04]  /*3340*/  IMAD.WIDE.U32 R14, R143, c[0x0][0x280], R140 ;  /* 0x0000a0008f0e7a25 */ /* 0x000fc800078e008c */
[----:B------:R-:W-:-:S06]  /*3350*/  IMAD R3, R143, c[0x0][0x284], R3 ;  /* 0x0000a1008f037a24 */ /* 0x000fcc00078e0203 */
[----:B------:R-:W-:Y:S01]  /*3360*/  @!PT LDS RZ, [RZ] ;  /* 0x00000000fffff984 */ /* 0x000fe20000000800 */
[----:B------:R-:W-:Y:S01]  /*3370*/  @!PT LDS RZ, [RZ] ;  /* 0x00000000fffff984 */ /* 0x000fe20000000800 */
[----:B------:R-:W-:Y:S01]  /*3380*/  @!PT LDS RZ, [RZ] ;  /* 0x00000000fffff984 */ /* 0x000fe20000000800 */
[----:B------:R3:W-:Y:S01]  /*3390*/  @P1 LDGSTS.E.BYPASS.LTC128B.128 [R216+0xa080], [R10.64], !P3 ;  /* 0x0a0800000ad81fae */ /* 0x0007e2000d901d46 */
[----:B------:R-:W-:-:S03]  /*33a0*/  @P2 LOP3.LUT R235, R235, 0x4, RZ, 0xfc, !PT ;  /* 0x00000004ebeb2812 */ /* 0x000fc600078efcff */
[----:B------:R3:W-:Y:S01]  /*33b0*/  @P1 LDGSTS.E.BYPASS.LTC128B.128 [R216+0xb880], [R10.64+0x80], !P2 ;  /* 0x0b8800800ad81fae */ /* 0x0007e2000d101d46 */
[----:B------:R-:W-:Y:S02]  /*33c0*/  IMAD.IADD R15, R3, 0x1, R15 ;  /* 0x00000001030f7824 */ /* 0x000fe400078e020f */
[----:B------:R-:W-:Y:S01]  /*33d0*/  IMAD.IADD R118, R16, 0x1, R18 ;  /* 0x0000000110767824 */ /* 0x000fe200078e0212 */
[----:B------:R3:W-:Y:S01]  /*33e0*/  @P1 LDGSTS.E.BYPASS.LTC128B.128 [R216+0xd080], [R10.64+0x100], !P6 ;  /* 0x0d0801000ad81fae */ /* 0x0007e2000f101d46 */
[----:B------:R-:W-:Y:S02]  /*33f0*/  SHF.R.U32.HI R30, RZ, 0x3, R251 ;  /* 0x00000003ff1e7819 */ /* 0x000fe400000116fb */
[----:B------:R-:W-:Y:S01]  /*3400*/  SHF.R.U32.HI R29, RZ, 0x3, R250 ;  /* 0x00000003ff1d7819 */ /* 0x000fe200000116fa */
[----:B------:R3:W-:Y:S01]  /*3410*/  @P1 LDGSTS.E.BYPASS.LTC128B.128 [R216+0xe880], [R10.64+0x180], !P5 ;  /* 0x0e8801800ad81fae */ /* 0x0007e2000e901d46 */
[----:B------:R-:W-:Y:S02]  /*3420*/  ISETP.GE.AND P1, PT, R140, c[0x0][0x27c], PT ;  /* 0x00009f008c007a0c */ /* 0x000fe40003f26270 */
[----:B------:R-:W-:Y:S01]  /*3430*/  LOP3.LUT R235, R235, 0xfffffffd, RZ, 0xc0, !PT ;  /* 0xfffffffdebeb7812 */ /* 0x000fe200078ec0ff */
[----:B------:R4:W-:Y:S01]  /*3440*/  @P0 LDGSTS.E.BYPASS.LTC128B.128 [R219+0xb080], [R4.64], !P3 ;  /* 0x0b08000004db0fae */ /* 0x0009e2000d901d46 */
[----:B------:R-:W-:Y:S01]  /*3450*/  SEL R6, RZ, c[0x0][0x27c], !P1 ;  /* 0x00009f00ff067a07 */ /* 0x000fe20004800000 */
[----:B------:R-:W-:Y:S01]  /*3460*/  IMAD.MOV.U32 R123, RZ, RZ, c[0x0][0x280] ;  /* 0x0000a000ff7b7624 */ /* 0x000fe200078e00ff */
[----:B------:R-:W-:Y:S01]  /*3470*/  @P6 LOP3.LUT R235, R235, 0x2, RZ, 0xfc, !PT ;  /* 0x00000002ebeb6812 */ /* 0x000fe200078efcff */
[----:B------:R4:W-:Y:S01]  /*3480*/  @P0 LDGSTS.E.BYPASS.LTC128B.128 [R219+0xc880], [R4.64+0x80], !P2 ;  /* 0x0c88008004db0fae */ /* 0x0009e2000d101d46 */
[----:B------:R-:W-:Y:S01]  /*3490*/  ISETP.GE.AND P2, PT, R142, c[0x0][0x27c], PT ;  /* 0x00009f008e007a0c */ /* 0x000fe20003f46270 */
[----:B---3--:R-:W-:-:S02]  /*34a0*/  IMAD.WIDE.U32 R10, R143, c[0x0][0x280], R144 ;  /* 0x0000a0008f0a7a25 */ /* 0x008fc400078e0090 */
[----:B------:R4:W-:Y:S01]  /*34b0*/  @P0 LDGSTS.E.BYPASS.LTC128B.128 [R219+0xe080], [R4.64+0x100], !P6 ;  /* 0x0e08010004db0fae */ /* 0x0009e2000f101d46 */
[----:B------:R-:W-:Y:S02]  /*34c0*/  LOP3.LUT R235, R235, 0xfffffffe, RZ, 0xc0, !PT ;  /* 0xfffffffeebeb7812 */ /* 0x000fe400078ec0ff */
[----:B------:R-:W-:Y:S01]  /*34d0*/  IADD3 R17, R11, R3, RZ ;  /* 0x000000030b117210 */ /* 0x000fe20007ffe0ff */
[----:B------:R-:W-:Y:S01]  /*34e0*/  IMAD R3, R23, c[0x0][0x290], RZ ;  /* 0x0000a40017037a24 */ /* 0x000fe200078e02ff */
[----:B------:R-:W-:Y:S01]  /*34f0*/  MOV R16, R10 ;  /* 0x0000000a00107202 */ /* 0x000fe20000000f00 */
[----:B------:R-:W-:Y:S01]  /*3500*/  IMAD.WIDE.U32 R10, R143, c[0x0][0x290], R144 ;  /* 0x0000a4008f0a7a25 */ /* 0x000fe200078e0090 */
[----:B------:R4:W-:Y:S01]  /*3510*/  @P0 LDGSTS.E.BYPASS.LTC128B.128 [R219+0xf880], [R4.64+0x180], !P5 ;  /* 0x0f88018004db0fae */ /* 0x0009e2000e901d46 */
[----:B------:R-:W-:Y:S02]  /*3520*/  @P5 LOP3.LUT R235, R235, 0x1, RZ, 0xfc, !PT ;  /* 0x00000001ebeb5812 */ /* 0x000fe400078efcff */
[----:B------:R-:W-:Y:S01]  /*3530*/  IMAD R3, R143, c[0x0][0x294], R3 ;  /* 0x0000a5008f037a24 */ /* 0x000fe200078e0203 */
[----:B------:R-:W0:Y:S04]  /*3540*/  LDGDEPBAR ;  /* 0x00000000000079af */ /* 0x000e280000000000 */
[----:B-1----:R-:W-:Y:S01]  /*3550*/  IADD3 R13, R11, R3, RZ ;  /* 0x000000030b0d7210 */ /* 0x002fe20007ffe0ff */
[----:B------:R-:W-:-:S02]  /*3560*/  IMAD.MOV.U32 R12, RZ, RZ, R10 ;  /* 0x000000ffff0c7224 */ /* 0x000fc400078e000a */
[----:B----4-:R-:W-:-:S04]  /*3570*/  IMAD.WIDE.U32 R4, R28, c[0x0][0x260], R140 ;  /* 0x000098001c047a25 */ /* 0x010fc800078e008c */
[----:B------:R-:W-:-:S04]  /*3580*/  IMAD R5, R28, c[0x0][0x264], R5 ;  /* 0x000099001c057a24 */ /* 0x000fc800078e0205 */
[----:B------:R-:W-:Y:S01]  /*3590*/  IMAD.WIDE.U32 R82, R21, c[0x0][0x268], R4 ;  /* 0x00009a0015527a25 */ /* 0x000fe200078e0004 */
[----:B------:R-:W-:Y:S03]  /*35a0*/  WARPSYNC 0xffffffff ;  /* 0xffffffff00007948 */ /* 0x000fe60003800000 */
[----:B------:R-:W-:Y:S02]  /*35b0*/  IMAD.MOV.U32 R137, RZ, RZ, c[0x0][0x290] ;  /* 0x0000a400ff897624 */ /* 0x000fe400078e00ff */
[C---:B------:R-:W-:Y:S02]  /*35c0*/  IMAD R132, R124.reuse, c[0x0][0x284], RZ ;  /* 0x0000a1007c847a24 */ /* 0x040fe400078e02ff */
[C---:B------:R-:W-:Y:S02]  /*35d0*/  IMAD R133, R124.reuse, c[0x0][0x294], RZ ;  /* 0x0000a5007c857a24 */ /* 0x040fe400078e02ff */
[----:B------:R-:W-:-:S04]  /*35e0*/  IMAD.WIDE.U32 R126, R124, c[0x0][0x280], RZ ;  /* 0x0000a0007c7e7a25 */ /* 0x000fc800078e00ff */
[----:B-----5:R-:W-:-:S04]  /*35f0*/  IMAD.WIDE.U32 R86, R122, c[0x0][0x290], R12 ;  /* 0x0000a4007a567a25 */ /* 0x020fc800078e000c */
[----:B------:R-:W-:-:S04]  /*3600*/  IMAD.WIDE.U32 R124, R124, c[0x0][0x290], RZ ;  /* 0x0000a4007c7c7a25 */ /* 0x000fc800078e00ff */
[----:B------:R-:W-:-:S04]  /*3610*/  IMAD.WIDE.U32 R108, R28, c[0x0][0x1e8], RZ ;  /* 0x00007a001c6c7a25 */ /* 0x000fc800078e00ff */
[----:B------:R-:W-:-:S04]  /*3620*/  IMAD.WIDE.U32 R106, R28, c[0x0][0x210], RZ ;  /* 0x000084001c6a7a25 */ /* 0x000fc800078e00ff */
        /* <DEDUP_REMOVED lines=10> */
[----:B--2---:R-:W-:Y:S01]  /*36d0*/  @P4 SHF.R.S32.HI R26, RZ, 0x1f, R9 ;  /* 0x0000001fff1a4819 */ /* 0x004fe20000011409 */
[----:B------:R-:W-:-:S02]  /*36e0*/  @!P4 IMAD.MOV.U32 R26, RZ, RZ, R19 ;  /* 0x000000ffff1ac224 */ /* 0x000fc400078e0013 */
[----:B------:R-:W-:Y:S01]  /*36f0*/  @!P4 IMAD.MOV.U32 R9, RZ, RZ, R20 ;  /* 0x000000ffff09c224 */ /* 0x000fe200078e0014 */
[----:B------:R-:W-:Y:S01]  /*3700*/  SEL R20, RZ, c[0x0][0x27c], !P2 ;  /* 0x00009f00ff147a07 */ /* 0x000fe20005000000 */
[----:B------:R-:W-:-:S04]  /*3710*/  IMAD.WIDE.U32 R18, R143, c[0x0][0x290], R140 ;  /* 0x0000a4008f127a25 */ /* 0x000fc800078e008c */
[----:B------:R-:W-:Y:S01]  /*3720*/  IMAD.IADD R11, R3, 0x1, R19 ;  /* 0x00000001030b7824 */ /* 0x000fe200078e0213 */
[----:B------:R-:W-:Y:S01]  /*3730*/  IADD3 R3, R140, R6, RZ ;  /* 0x000000068c037210 */ /* 0x000fe20007ffe0ff */
[----:B------:R-:W-:Y:S02]  /*3740*/  IMAD.IADD R6, R142, 0x1, R20 ;  /* 0x000000018e067824 */ /* 0x000fe400078e0214 */
[----:B------:R-:W-:Y:S01]  /*3750*/  IMAD.MOV.U32 R10, RZ, RZ, R18 ;  /* 0x000000ffff0a7224 */ /* 0x000fe200078e0012 */
[----:B------:R-:W-:Y:S01]  /*3760*/  SHF.R.S32.HI R18, RZ, 0x1f, R3 ;  /* 0x0000001fff127819 */ /* 0x000fe20000011403 */
[----:B------:R-:W-:Y:S01]  /*3770*/  IMAD R20, R22, c[0x0][0x268], RZ ;  /* 0x00009a0016147a24 */ /* 0x000fe200078e02ff */
[----:B------:R-:W-:Y:S02]  /*3780*/  SHF.R.S32.HI R19, RZ, 0x1f, R6 ;  /* 0x0000001fff137819 */ /* 0x000fe40000011406 */
[CC--:B------:R-:W-:Y:S01]  /*3790*/  LEA.HI R4, R18.reuse, R3.reuse, RZ, 0x3 ;  /* 0x0000000312047211 */ /* 0x0c0fe200078f18ff */
[----:B------:R-:W-:Y:S01]  /*37a0*/  IMAD R27, R21, c[0x0][0x26c], R20 ;  /* 0x00009b00151b7a24 */ /* 0x000fe200078e0214 */
[----:B------:R-:W-:-:S02]  /*37b0*/  LEA.HI R5, R18, R3, RZ, 0x6 ;  /* 0x0000000312057211 */ /* 0x000fc400078f30ff */
[CC--:B------:R-:W-:Y:S02]  /*37c0*/  LEA.HI R20, R19.reuse, R6.reuse, RZ, 0x6 ;  /* 0x0000000613147211 */ /* 0x0c0fe400078f30ff */
[----:B------:R-:W-:Y:S02]  /*37d0*/  LEA.HI R3, R19, R6, RZ, 0x3 ;  /* 0x0000000613037211 */ /* 0x000fe400078f18ff */
[--C-:B------:R-:W-:Y:S02]  /*37e0*/  LOP3.LUT R19, R251, 0x38, R4.reuse, 0xf8, !PT ;  /* 0x00000038fb137812 */ /* 0x100fe400078ef804 */
[----:B------:R-:W-:Y:S02]  /*37f0*/  SHF.R.S32.HI R6, RZ, 0x6, R5 ;  /* 0x00000006ff067819 */ /* 0x000fe40000011405 */
[----:B------:R-:W-:Y:S02]  /*3800*/  LOP3.LUT R18, R250, 0x38, R4, 0xf8, !PT ;  /* 0x00000038fa127812 */ /* 0x000fe400078ef804 */
[----:B------:R-:W-:-:S02]  /*3810*/  SHF.R.S32.HI R5, RZ, 0x6, R20 ;  /* 0x00000006ff057819 */ /* 0x000fc40000011414 */
[--C-:B------:R-:W-:Y:S02]  /*3820*/  LOP3.LUT R21, R251, 0x38, R3.reuse, 0xf8, !PT ;  /* 0x00000038fb157812 */ /* 0x100fe400078ef803 */
[----:B------:R-:W-:Y:S02]  /*3830*/  LOP3.LUT R23, R250, 0x38, R3, 0xf8, !PT ;  /* 0x00000038fa177812 */ /* 0x000fe400078ef803 */
[-C--:B------:R-:W-:Y:S01]  /*3840*/  LOP3.LUT R22, R19, R30.reuse, RZ, 0x3c, !PT ;  /* 0x0000001e13167212 */ /* 0x080fe200078e3cff */
[--C-:B------:R-:W-:Y:S01]  /*3850*/  IMAD R25, R6, 0xc00, R7.reuse ;  /* 0x00000c0006197824 */ /* 0x100fe200078e0207 */
[-C--:B------:R-:W-:Y:S01]  /*3860*/  LOP3.LUT R19, R18, R29.reuse, RZ, 0x3c, !PT ;  /* 0x0000001d12137212 */ /* 0x080fe200078e3cff */
[--C-:B------:R-:W-:Y:S01]  /*3870*/  IMAD R24, R6, 0xc00, R8.reuse ;  /* 0x00000c0006187824 */ /* 0x100fe200078e0208 */
[----:B------:R-:W-:Y:S01]  /*3880*/  LOP3.LUT R18, R21, R30, RZ, 0x3c, !PT ;  /* 0x0000001e15127212 */ /* 0x000fe200078e3cff */
[C---:B------:R-:W-:Y:S02]  /*3890*/  IMAD R20, R5.reuse, 0xc00, R7 ;  /* 0x00000c0005147824 */ /* 0x040fe400078e0207 */
[----:B------:R-:W-:Y:S01]  /*38a0*/  IMAD R6, R5, 0xc00, R8 ;  /* 0x00000c0005067824 */ /* 0x000fe200078e0208 */
[----:B------:R-:W-:Y:S01]  /*38b0*/  LOP3.LUT R5, R23, R29, RZ, 0x3c, !PT ;  /* 0x0000001d17057212 */ /* 0x000fe200078e3cff */
[----:B------:R-:W-:-:S03]  /*38c0*/  IMAD.IADD R21, R20, 0x1, R18 ;  /* 0x0000000114157824 */ /* 0x000fc600078e0212 */
[----:B------:R-:W-:Y:S02]  /*38d0*/  IADD3 R20, R6, R5, RZ ;  /* 0x0000000506147210 */ /* 0x000fe40007ffe0ff */
[----:B------:R-:W-:Y:S02]  /*38e0*/  SHF.R.S32.HI R6, RZ, 0x1f, R122 ;  /* 0x0000001fff067819 */ /* 0x000fe4000001147a */
[----:B------:R-:W-:Y:S01]  /*38f0*/  IADD3 R23, R25, R22, RZ ;  /* 0x0000001619177210 */ /* 0x000fe20007ffe0ff */
[----:B------:R-:W-:Y:S01]  /*3900*/  IMAD.IADD R22, R24, 0x1, R19 ;  /* 0x0000000118167824 */ /* 0x000fe200078e0213 */
[----:B------:R-:W-:Y:S01]  /*3910*/  MOV R5, c[0x0][0x27c] ;  /* 0x00009f0000057a02 */ /* 0x000fe20000000f00 */
[----:B------:R-:W-:Y:S01]  /*3920*/  IMAD R18, R6, c[0x0][0x290], RZ ;  /* 0x0000a40006127a24 */ /* 0x000fe200078e02ff */
[----:B------:R-:W-:Y:S02]  /*3930*/  SHF.R.S32.HI R65, RZ, 0x3, R3 ;  /* 0x00000003ff417819 */ /* 0x000fe40000011403 */
[----:B------:R-:W-:Y:S01]  /*3940*/  LOP3.LUT R77, R3, 0xfffffff8, RZ, 0xc0, !PT ;  /* 0xfffffff8034d7812 */ /* 0x000fe200078ec0ff */
[----:B------:R-:W-:-:S02]  /*3950*/  IMAD R3, R26, c[0x0][0x2b0], RZ ;  /* 0x0000ac001a037a24 */ /* 0x000fc400078e02ff */
[----:B------:R-:W-:Y:S01]  /*3960*/  IMAD R19, R6, c[0x0][0x280], RZ ;  /* 0x0000a00006137a24 */ /* 0x000fe200078e02ff */
[----:B------:R-:W-:Y:S01]  /*3970*/  SHF.L.U32 R68, R5, 0x1, RZ ;  /* 0x0000000105447819 */ /* 0x000fe200000006ff */
[----:B------:R-:W-:Y:S01]  /*3980*/  IMAD R5, R122, c[0x0][0x294], R18 ;  /* 0x0000a5007a057a24 */ /* 0x000fe200078e0212 */
[----:B------:R-:W-:Y:S01]  /*3990*/  LOP3.LUT R78, R4, 0xfffffff8, RZ, 0xc0, !PT ;  /* 0xfffffff8044e7812 */ /* 0x000fe200078ec0ff */
[C---:B------:R-:W-:Y:S02]  /*39a0*/  IMAD R3, R9.reuse, c[0x0][0x2b4], R3 ;  /* 0x0000ad0009037a24 */ /* 0x040fe400078e0203 */
[----:B------:R-:W-:-:S04]  /*39b0*/  IMAD.WIDE.U32 R104, R9, c[0x0][0x2b0], RZ ;  /* 0x0000ac0009687a25 */ /* 0x000fc800078e00ff */
[C---:B------:R-:W-:Y:S02]  /*39c0*/  IMAD R6, R122.reuse, c[0x0][0x284], R19 ;  /* 0x0000a1007a067a24 */ /* 0x040fe400078e0213 */
[----:B------:R-:W-:Y:S01]  /*39d0*/  IMAD.WIDE.U32 R84, R122, c[0x0][0x290], R10 ;  /* 0x0000a4007a547a25 */ /* 0x000fe200078e000a */
[----:B------:R-:W-:Y:S02]  /*39e0*/  IADD3 R81, R83, R27, RZ ;  /* 0x0000001b53517210 */ /* 0x000fe40007ffe0ff */
[----:B------:R-:W-:Y:S01]  /*39f0*/  SHF.R.S32.HI R66, RZ, 0x3, R4 ;  /* 0x00000003ff427819 */ /* 0x000fe20000011404 */
[----:B------:R-:W-:Y:S01]  /*3a00*/  IMAD.IADD R97, R91, 0x1, R6 ;  /* 0x000000015b617824 */ /* 0x000fe200078e0206 */
[----:B------:R-:W-:Y:S01]  /*3a10*/  IADD3 R96, R87, R5, RZ ;  /* 0x0000000557607210 */ /* 0x000fe20007ffe0ff */
[----:B------:R-:W-:Y:S01]  /*3a20*/  IMAD.IADD R95, R6, 0x1, R89 ;  /* 0x00000001065f7824 */ /* 0x000fe200078e0259 */
[----:B------:R-:W-:Y:S01]  /*3a30*/  SHF.R.S32.HI R94, RZ, 0x1f, R78 ;  /* 0x0000001fff5e7819 */ /* 0x000fe2000001144e */
[----:B------:R-:W-:Y:S01]  /*3a40*/  IMAD.IADD R92, R5, 0x1, R85 ;  /* 0x00000001055c7824 */ /* 0x000fe200078e0255 */
[----:B------:R-:W-:Y:S01]  /*3a50*/  SHF.R.S32.HI R93, RZ, 0x1f, R77 ;  /* 0x0000001fff5d7819 */ /* 0x000fe2000001144d */
[----:B------:R-:W-:Y:S01]  /*3a60*/  IMAD.SHL.U32 R114, R22, 0x2, RZ ;  /* 0x0000000216727824 */ /* 0x000fe200078e00ff */
[----:B------:R-:W-:Y:S01]  /*3a70*/  SHF.L.U32 R115, R23, 0x1, RZ ;  /* 0x0000000117737819 */ /* 0x000fe200000006ff */
[----:B------:R-:W-:Y:S01]  /*3a80*/  IMAD.SHL.U32 R112, R20, 0x2, RZ ;  /* 0x0000000214707824 */ /* 0x000fe200078e00ff */
[----:B------:R-:W-:-:S02]  /*3a90*/  SHF.L.U32 R113, R21, 0x1, RZ ;  /* 0x0000000115717819 */ /* 0x000fc400000006ff */
[----:B------:R-:W-:Y:S01]  /*3aa0*/  IADD3 R111, R105, R3, RZ ;  /* 0x00000003696f7210 */ /* 0x000fe20007ffe0ff */
[----:B------:R-:W-:Y:S06]  /*3ab0*/  BAR.SYNC.DEFER_BLOCKING 0x0 ;  /* 0x0000000000007b1d */ /* 0x000fec0000010000 */
.L_x_2989:
[----:B------:R-:W-:Y:S01]  /*3ac0*/  MOV R75, RZ ;  /* 0x000000ff004b7202 */ /* 0x000fe20000000f00 */
[----:B-1--4-:R-:W-:Y:S01]  /*3ad0*/  IMAD.MOV.U32 R4, RZ, RZ, c[0x0][0x2b8] ;  /* 0x0000ae00ff047624 */ /* 0x012fe200078e00ff */
[----:B------:R-:W-:Y:S04]  /*3ae0*/  DEPBAR.LE SB0, 0x0 ;  /* 0x000080000000791a */ /* 0x000fe80000000000 */
[----:B------:R-:W-:Y:S01]  /*3af0*/  ISETP.NE.AND P0, PT, R4, 0x1, PT ;  /* 0x000000010400780c */ /* 0x000fe20003f05270 */
[----:B------:R-:W-:Y:S01]  /*3b00*/  IMAD R3, R38, 0x30, R0 ;  /* 0x0000003026037824 */ /* 0x000fe200078e0200 */
[----:B------:R-:W-:Y:S01]  /*3b10*/  WARPSYNC 0xffffffff ;  /* 0xffffffff00007948 */ /* 0x000fe20003800000 */
[----:B------:R-:W-:Y:S02]  /*3b20*/  BSSY B2, `(.L_x_2949) ;  /* 0x0000541000027945 */ /* 0x000fe40003800000 */
[----:B------:R-:W-:Y:S04]  /*3b30*/  IMAD.IADD R5, R118, 0x1, R3 ;  /* 0x0000000176057824 */ /* 0x000fe800078e0203 */
[--C-:B------:R-:W-:Y:S04]  /*3b40*/  IMAD.MOV.U32 R4, RZ, RZ, R5.reuse ;  /* 0x000000ffff047224 */ /* 0x100fe800078e0005 */
        /* <DEDUP_REMOVED lines=25> */
[----:B------:R-:W-:Y:S02]  /*3ce0*/  LEA.HI.X R72, R3, c[0x0][0x1cc], R4, 0x1, P0 ;  /* 0x0000730003487a11 */ /* 0x000fe400000f0c04 */
[----:B------:R-:W-:Y:S04]  /*3cf0*/  MOV R3, c[0x0][0x27c] ;  /* 0x00009f0000037a02 */ /* 0x000fe80000000f00 */
[----:B------:R-:W-:Y:S11]  /*3d00*/  ISETP.GE.AND P0, PT, R3, 0x1, PT ;  /* 0x000000010300780c */ /* 0x000ff60003f06270 */
[----:B------:R-:W-:Y:S02]  /*3d10*/  @!UPT UIADD3 URZ, URZ, URZ, URZ ;  /* 0x0000003f3f3ff290 */ /* 0x000fe4000fffe03f */
[----:B------:R-:W-:-:S05]  /*3d20*/  @!P0 BRA `(.L_x_2950) ;  /* 0x00004e8000008947 */ /* 0x000fca0003800000 */
[-C--:B------:R-:W-:Y:S01]  /*3d30*/  IMAD R6, R132, R38.reuse, RZ ;  /* 0x0000002684067224 */ /* 0x080fe200078e02ff */
[----:B------:R-:W-:Y:S01]  /*3d40*/  ULDC.U8 UR4, c[0x0][0x298] ;  /* 0x0000a60000047ab9 */ /* 0x000fe20000000000 */
[-C--:B------:R-:W-:Y:S01]  /*3d50*/  IMAD R5, R133, R38.reuse, RZ ;  /* 0x0000002685057224 */ /* 0x080fe200078e02ff */
[----:B------:R-:W-:Y:S01]  /*3d60*/  ISETP.NE.AND P0, PT, RZ, UR4, PT ;  /* 0x00000004ff007c0c */ /* 0x000fe2000bf05270 */
[----:B------:R-:W-:Y:S01]  /*3d70*/  IMAD R3, R38, -0x30, R2 ;  /* 0xffffffd026037824 */ /* 0x000fe200078e0202 */
[----:B------:R-:W-:Y:S01]  /*3d80*/  SHF.R.S32.HI R4, RZ, 0x1f, R38 ;  /* 0x0000001fff047819 */ /* 0x000fe20000011426 */
[----:B------:R-:W-:Y:S03]  /*3d90*/  IMAD.WIDE.U32 R34, R126, R38, RZ ;  /* 0x000000267e227225 */ /* 0x000fe600078e00ff */
[----:B------:R-:W-:Y:S01]  /*3da0*/  IMNMX R74, R3, 0x30, PT ;  /* 0x00000030034a7817 */ /* 0x000fe20003800200 */
[C---:B------:R-:W-:Y:S02]  /*3db0*/  IMAD R6, R4.reuse, R126, R6 ;  /* 0x0000007e04067224 */ /* 0x040fe400078e0206 */
        /* <DEDUP_REMOVED lines=49> */
.L_x_2953:
[----:B------:R-:W-:Y:S05]  /*40d0*/  BSYNC B0 ;  /* 0x0000000000007941 */ /* 0x000fea0003800000 */
.L_x_2952:
        /* <DEDUP_REMOVED lines=68> */
.L_x_2955:
[----:B------:R-:W-:Y:S05]  /*4520*/  BSYNC B0 ;  /* 0x0000000000007941 */ /* 0x000fea0003800000 */
.L_x_2954:
        /* <DEDUP_REMOVED lines=88> */
.L_x_2959:
[----:B------:R-:W-:Y:S05]  /*4ab0*/  BSYNC B0 ;  /* 0x0000000000007941 */ /* 0x000fea0003800000 */
.L_x_2958:
        /* <DEDUP_REMOVED lines=58> */
.L_x_2961:
[----:B------:R-:W-:Y:S05]  /*4e60*/  BSYNC B0 ;  /* 0x0000000000007941 */ /* 0x000fea0003800000 */
.L_x_2960:
        /* <DEDUP_REMOVED lines=58> */
.L_x_2963:
[----:B------:R-:W-:Y:S05]  /*5210*/  BSYNC B0 ;  /* 0x0000000000007941 */ /* 0x000fea0003800000 */
.L_x_2962:
        /* <DEDUP_REMOVED lines=39> */
[----:B------:R-:W-:Y:S01]  /*5490*/  @!P0 FMUL.FTZ R11, R3, R6 ;  /* 0x00000006030b8220 */ /* 0x000fe20000410000 */
        /* <DEDUP_REMOVED lines=17> */
.L_x_2957:
[----:B-123--:R-:W-:Y:S05]  /*55b0*/  BSYNC B1 ;  /* 0x0000000000017941 */ /* 0x00efea0003800000 */
.L_x_2956:
        /* <DEDUP_REMOVED lines=13> */
[----:B------:R-:W-:Y:S02]  /*5690*/  @!P0 PRMT R5, R9, 0x5410, R3 ;  /* 0x0000541009058816 */ /* 0x000fe40000000003 */
[----:B------:R-:W-:Y:S01]  /*56a0*/  @!P0 SHF.R.U32.HI R16, RZ, 0x10, R45 ;  /* 0x00000010ff108819 */ /* 0x000fe2000001162d */
[----:B------:R-:W-:Y:S01]  /*56b0*/  @!P0 IMAD.U32 R10, R11, 0x10000, RZ ;  /* 0x000100000b0a8824 */ /* 0x000fe200078e00ff */
[----:B------:R-:W-:Y:S01]  /*56c0*/  @!P0 SHF.R.U32.HI R6, RZ, 0x10, R21 ;  /* 0x00000010ff068819 */ /* 0x000fe20000011615 */
[----:B------:R-:W-:Y:S01]  /*56d0*/  @!P0 IMAD.U32 R4, R5, 0x10000, RZ ;  /* 0x0001000005048824 */ /* 0x000fe200078e00ff */
[----:B------:R-:W-:Y:S02]  /*56e0*/  @!P0 PRMT R16, R56, 0x5432, R16 ;  /* 0x0000543238108816 */ /* 0x000fe40000000010 */
[----:B------:R-:W-:Y:S01]  /*56f0*/  @!P0 PRMT R6, R9, 0x5432, R6 ;  /* 0x0000543209068816 */ /* 0x000fe20000000006 */
[C---:B----4-:R-:W-:Y:S01]  /*5700*/  @!P0 IMAD.U32 R9, R12.reuse, 0x10000, RZ ;  /* 0x000100000c098824 */ /* 0x050fe200078e00ff */
[----:B------:R-:W-:Y:S05]  /*5710*/  @!P0 LOP3.LUT R3, R12, 0xffff0000, RZ, 0xc0, !PT ;  /* 0xffff00000c038812 */ /* 0x000fea00078ec0ff */
[C---:B------:R-:W-:Y:S02]  /*5720*/  @!P0 FMUL.FTZ R17, R3.reuse, R10 ;  /* 0x0000000a03118220 */ /* 0x040fe40000410000 */
[-C--:B------:R-:W-:Y:S02]  /*5730*/  @!P0 FMUL.FTZ R3, R3, R4.reuse ;  /* 0x0000000403038220 */ /* 0x080fe40000410000 */
[----:B------:R-:W-:Y:S01]  /*5740*/  @!P0 FFMA.FTZ R17, R9, R4, -R17 ;  /* 0x0000000409118223 */ /* 0x000fe20000010811 */
[----:B------:R-:W-:Y:S01]  /*5750*/  @!P0 LOP3.LUT R4, R13, 0xffff0000, RZ, 0xc0, !PT ;  /* 0xffff00000d048812 */ /* 0x000fe200078ec0ff */
[----:B------:R-:W-:Y:S01]  /*5760*/  @!P0 FFMA.FTZ R3, R10, R9, R3 ;  /* 0x000000090a038223 */ /* 0x000fe20000010003 */
[----:B------:R-:W-:Y:S02]  /*5770*/  @!P0 LOP3.LUT R9, R11, 0xffff0000, RZ, 0xc0, !PT ;  /* 0xffff00000b098812 */ /* 0x000fe400078ec0ff */
[----:B------:R-:W-:Y:S02]  /*5780*/  @!P0 SHF.L.U32 R10, R13, 0x10, RZ ;  /* 0x000000100d0a8819 */ /* 0x000fe400000006ff */
[----:B------:R-:W-:Y:S02]  /*5790*/  @!P0 F2FP.BF16.PACK_AB R11, R3, R17 ;  /* 0x00000011030b823e */ /* 0x000fe400000010ff */
[----:B------:R-:W-:Y:S01]  /*57a0*/  @!P0 LOP3.LUT R3, R5, 0xffff0000, RZ, 0xc0, !PT ;  /* 0xffff000005038812 */ /* 0x000fe200078ec0ff */
[----:B------:R-:W-:Y:S02]  /*57b0*/  @!P0 FMUL.FTZ R5, R4, R9 ;  /* 0x0000000904058220 */ /* 0x000fe40000410000 */
[----:B------:R-:W-:Y:S02]  /*57c0*/  @!P0 IMAD.MOV.U32 R12, RZ, RZ, R11 ;  /* 0x000000ffff0c8224 */ /* 0x000fe400078e000b */
[-C--:B------:R-:W-:Y:S02]  /*57d0*/  @!P0 FFMA.FTZ R5, R10, R3.reuse, -R5 ;  /* 0x000000030a058223 */ /* 0x080fe40000010805 */
[----:B------:R-:W-:Y:S04]  /*57e0*/  @!P0 FMUL.FTZ R3, R4, R3 ;  /* 0x0000000304038220 */ /* 0x000fe80000410000 */
[----:B------:R-:W-:Y:S02]  /*57f0*/  @!P0 FFMA.FTZ R3, R9, R10, R3 ;  /* 0x0000000a09038223 */ /* 0x000fe40000010003 */
[----:B------:R-:W-:Y:S03]  /*5800*/  @!P0 IMAD.U32 R9, R14, 0x10000, RZ ;  /* 0x000100000e098824 */ /* 0x000fe600078e00ff */
[----:B------:R-:W-:Y:S01]  /*5810*/  @!P0 F2FP.BF16.PACK_AB R4, R3, R5 ;  /* 0x000000050304823e */ /* 0x000fe200000010ff */
[----:B------:R-:W-:Y:S01]  /*5820*/  @!P0 IMAD.U32 R5, R16, 0x10000, RZ ;  /* 0x0001000010058824 */ /* 0x000fe200078e00ff */
        /* <DEDUP_REMOVED lines=10> */
[----:B------:R-:W-:Y:S02]  /*58d0*/  @!P0 SHF.L.U32 R5, R15, 0x10, RZ ;  /* 0x000000100f058819 */ /* 0x000fe400000006ff */
[----:B---3--:R-:W-:Y:S01]  /*58e0*/  LEA R16, P3, R140, R30, 0x1 ;  /* 0x0000001e8c107211 */ /* 0x008fe200078608ff */
[C---:B------:R-:W-:Y:S02]  /*58f0*/  @!P0 FMUL.FTZ R9, R4.reuse, R10 ;  /* 0x0000000a04098220 */ /* 0x040fe40000410000 */
[-C--:B------:R-:W-:Y:S01]  /*5900*/  @!P0 FMUL.FTZ R4, R4, R6.reuse ;  /* 0x0000000604048220 */ /* 0x080fe20000410000 */
[----:B--2---:R-:W-:Y:S01]  /*5910*/  LEA.HI.X R17, R140, R31, R141, 0x1, P3 ;  /* 0x0000001f8c117211 */ /* 0x004fe200018f0c8d */
[----:B------:R-:W-:Y:S02]  /*5920*/  @!P0 FFMA.FTZ R9, R5, R6, -R9 ;  /* 0x0000000605098223 */ /* 0x000fe40000010809 */
[----:B------:R-:W-:Y:S01]  /*5930*/  @!P0 FFMA.FTZ R4, R10, R5, R4 ;  /* 0x000000050a048223 */ /* 0x000fe20000010004 */
[----:B------:R-:W-:Y:S04]  /*5940*/  @!P0 F2FP.BF16.PACK_AB R5, R3, R11 ;  /* 0x0000000b0305823e */ /* 0x000fe800000010ff */
[----:B------:R-:W-:Y:S01]  /*5950*/  @!P0 F2FP.BF16.PACK_AB R3, R4, R9 ;  /* 0x000000090403823e */ /* 0x000fe200000010ff */
[----:B------:R-:W-:Y:S03]  /*5960*/  @!P0 IMAD.MOV.U32 R14, RZ, RZ, R5 ;  /* 0x000000ffff0e8224 */ /* 0x000fe600078e0005 */
[----:B------:R-:W-:Y:S05]  /*5970*/  @!P0 MOV R15, R3 ;  /* 0x00000003000f8202 */ /* 0x000fea0000000f00 */
[----:B------:R2:W-:Y:S02]  /*5980*/  ST.E.128 [R16.64], R12 ;  /* 0x0000000c10007985 */ /* 0x0005e4000c101d06 */
.L_x_2966:
[----:B------:R-:W-:Y:S05]  /*5990*/  BSYNC B0 ;  /* 0x0000000000007941 */ /* 0x000fea0003800000 */
.L_x_2965:
        /* <DEDUP_REMOVED lines=17> */
[----:B------:R-:W-:Y:S02]  /*5ab0*/  @!P0 LOP3.LUT R17, R6, 0xffff0000, RZ, 0xc0, !PT ;  /* 0xffff000006118812 */ /* 0x000fe400078ec0ff */
[----:B------:R-:W-:Y:S02]  /*5ac0*/  @!P0 PRMT R18, R57, 0x5432, R9 ;  /* 0x0000543239128816 */ /* 0x000fe40000000009 */
[----:B------:R-:W-:Y:S02]  /*5ad0*/  @!P0 PRMT R9, R32, 0x5432, R5 ;  /* 0x0000543220098816 */ /* 0x000fe40000000005 */
[----:B------:R-:W-:Y:S01]  /*5ae0*/  @!P0 LOP3.LUT R6, R4, 0xffff0000, RZ, 0xc0, !PT ;  /* 0xffff000004068812 */ /* 0x000fe200078ec0ff */
[C---:B--2---:R-:W-:Y:S01]  /*5af0*/  @!P0 IMAD.U32 R16, R12.reuse, 0x10000, RZ ;  /* 0x000100000c108824 */ /* 0x044fe200078e00ff */
[----:B------:R-:W-:Y:S02]  /*5b00*/  @!P0 LOP3.LUT R3, R12, 0xffff0000, RZ, 0xc0, !PT ;  /* 0xffff00000c038812 */ /* 0x000fe400078ec0ff */
[----:B------:R-:W-:Y:S03]  /*5b10*/  @!P0 LOP3.LUT R5, R13, 0xffff0000, RZ, 0xc0, !PT ;  /* 0xffff00000d058812 */ /* 0x000fe600078ec0ff */
[C---:B------:R-:W-:Y:S02]  /*5b20*/  @!P0 FMUL.FTZ R19, R3.reuse, R11 ;  /* 0x0000000b03138220 */ /* 0x040fe40000410000 */
[-C--:B------:R-:W-:Y:S02]  /*5b30*/  @!P0 FMUL.FTZ R3, R3, R10.reuse ;  /* 0x0000000a03038220 */ /* 0x080fe40000410000 */
[----:B------:R-:W-:Y:S01]  /*5b40*/  @!P0 FFMA.FTZ R19, R16, R10, -R19 ;  /* 0x0000000a10138223 */ /* 0x000fe20000010813 */
[----:B------:R-:W-:Y:S01]  /*5b50*/  @!P0 SHF.L.U32 R10, R13, 0x10, RZ ;  /* 0x000000100d0a8819 */ /* 0x000fe200000006ff */
[----:B------:R-:W-:Y:S02]  /*5b60*/  @!P0 FFMA.FTZ R3, R11, R16, R3 ;  /* 0x000000100b038223 */ /* 0x000fe40000010003 */
[C---:B------:R-:W-:Y:S02]  /*5b70*/  @!P0 FMUL.FTZ R16, R5.reuse, R17 ;  /* 0x0000001105108220 */ /* 0x040fe40000410000 */
[-C--:B------:R-:W-:Y:S01]  /*5b80*/  @!P0 FMUL.FTZ R4, R5, R6.reuse ;  /* 0x0000000605048220 */ /* 0x080fe20000410000 */
[----:B------:R-:W-:Y:S01]  /*5b90*/  @!P0 LOP3.LUT R5, R14, 0xffff0000, RZ, 0xc0, !PT ;  /* 0xffff00000e058812 */ /* 0x000fe200078ec0ff */
[----:B------:R-:W-:Y:S02]  /*5ba0*/  @!P0 IMAD.U32 R11, R18, 0x10000, RZ ;  /* 0x00010000120b8824 */ /* 0x000fe400078e00ff */
[----:B------:R-:W-:Y:S02]  /*5bb0*/  @!P0 FFMA.FTZ R22, R10, R6, -R16 ;  /* 0x000000060a168223 */ /* 0x000fe40000010810 */
[----:B------:R-:W-:Y:S01]  /*5bc0*/  @!P0 FFMA.FTZ R4, R17, R10, R4 ;  /* 0x0000000a11048223 */ /* 0x000fe20000010004 */
[----:B------:R-:W-:Y:S01]  /*5bd0*/  @!P0 SHF.L.U32 R10, R14, 0x10, RZ ;  /* 0x000000100e0a8819 */ /* 0x000fe200000006ff */
[C---:B------:R-:W-:Y:S01]  /*5be0*/  @!P0 IMAD.U32 R6, R9.reuse, 0x10000, RZ ;  /* 0x0001000009068824 */ /* 0x040fe200078e00ff */
[----:B------:R-:W-:Y:S01]  /*5bf0*/  @!P0 LOP3.LUT R9, R9, 0xffff0000, RZ, 0xc0, !PT ;  /* 0xffff000009098812 */ /* 0x000fe200078ec0ff */
[C---:B------:R-:W-:Y:S01]  /*5c00*/  @!P0 FMUL.FTZ R16, R5.reuse, R11 ;  /* 0x0000000b05108220 */ /* 0x040fe20000410000 */
[----:B------:R-:W-:Y:S01]  /*5c10*/  @!P0 F2FP.BF16.PACK_AB R4, R4, R22 ;  /* 0x000000160404823e */ /* 0x000fe200000010ff */
[-C--:B------:R-:W-:Y:S02]  /*5c20*/  @!P0 FMUL.FTZ R5, R5, R6.reuse ;  /* 0x0000000605058220 */ /* 0x080fe40000410000 */
[----:B------:R-:W-:Y:S01]  /*5c30*/  @!P0 FFMA.FTZ R17, R10, R6, -R16 ;  /* 0x000000060a118223 */ /* 0x000fe20000010810 */
[----:B------:R-:W-:Y:S01]  /*5c40*/  @!P0 LOP3.LUT R6, R15, 0xffff0000, RZ, 0xc0, !PT ;  /* 0xffff00000f068812 */ /* 0x000fe200078ec0ff */
[----:B------:R-:W-:Y:S01]  /*5c50*/  @!P0 FFMA.FTZ R5, R11, R10, R5 ;  /* 0x0000000a0b058223 */ /* 0x000fe20000010005 */
[----:B------:R-:W-:Y:S01]  /*5c60*/  @!P0 LOP3.LUT R16, R18, 0xffff0000, RZ, 0xc0, !PT ;  /* 0xffff000012108812 */ /* 0x000fe200078ec0ff */
[----:B------:R-:W-:Y:S01]  /*5c70*/  @!P0 IMAD.U32 R10, R15, 0x10000, RZ ;  /* 0x000100000f0a8824 */ /* 0x000fe200078e00ff */
[----:B------:R-:W-:Y:S02]  /*5c80*/  @!P0 MOV R13, R4 ;  /* 0x00000004000d8202 */ /* 0x000fe40000000f00 */
        /* <DEDUP_REMOVED lines=11> */
.L_x_2968:
[----:B------:R-:W-:Y:S05]  /*5d40*/  BSYNC B0 ;  /* 0x0000000000007941 */ /* 0x000fea0003800000 */
.L_x_2967:
        /* <DEDUP_REMOVED lines=58> */
.L_x_2970:
[----:B------:R-:W-:Y:S05]  /*60f0*/  BSYNC B0 ;  /* 0x0000000000007941 */ /* 0x000fea0003800000 */
.L_x_2969:
        /* <DEDUP_REMOVED lines=58> */
.L_x_2951:
        /* <DEDUP_REMOVED lines=36> */
.L_x_2972:
[----:B------:R-:W-:Y:S05]  /*66e0*/  BSYNC B0 ;  /* 0x0000000000007941 */ /* 0x000fea0003800000 */
.L_x_2971:
        /* <DEDUP_REMOVED lines=61> */
.L_x_2974:
[----:B------:R-:W-:Y:S05]  /*6ac0*/  BSYNC B0 ;  /* 0x0000000000007941 */ /* 0x000fea0003800000 */
.L_x_2973:
        /* <DEDUP_REMOVED lines=152> */
.L_x_2978:
[----:B------:R-:W-:Y:S05]  /*7450*/  BSYNC B0 ;  /* 0x0000000000007941 */ /* 0x000fea0003800000 */
.L_x_2977:
        /* <DEDUP_REMOVED lines=121> */
.L_x_2976:
[----:B-123--:R-:W-:Y:S05]  /*7bf0*/  BSYNC B1 ;  /* 0x0000000000017941 */ /* 0x00efea0003800000 */
.L_x_2975:
        /* <DEDUP_REMOVED lines=125> */
.L_x_2980:
[----:B------:R-:W-:Y:S05]  /*83d0*/  BSYNC B0 ;  /* 0x0000000000007941 */ /* 0x000fea0003800000 */
.L_x_2979:
[----:B------:R-:W-:Y:S11]  /*83e0*/  ISETP.GE.AND P0, PT, R142, c[0x0][0x1d4], PT ;  /* 0x000075008e007a0c */ /* 0x000ff60003f06270 */
[----:B------:R-:W-:Y:S02]  /*83f0*/  @!UPT UIADD3 URZ, URZ, URZ, URZ ;  /* 0x0000003f3f3ff290 */ /* 0x000fe4000fffe03f */
[----:B------:R-:W-:-:S05]  /*8400*/  @P0 BRA `(.L_x_2964) ;  /* 0x00000b2000000947 */ /* 0x000fca0003800000 */
[----:B------:R-:W-:Y:S01]  /*8410*/  SEL R3, R68, R67, !P2 ;  /* 0x0000004344037207 */ /* 0x000fe20005000000 */
[----:B--2---:R-:W2:Y:S01]  /*8420*/  LDS.128 R24, [R112+0xa080] ;  /* 0x00a0800070187984 */ /* 0x004ea20000000c00 */
[----:B------:R-:W-:Y:S02]  /*8430*/  ISETP.GE.AND P0, PT, R142, c[0x0][0x27c], PT ;  /* 0x00009f008e007a0c */ /* 0x000fe40003f06270 */
[----:B------:R-:W-:Y:S04]  /*8440*/  SHF.R.S32.HI R4, RZ, 0x1f, R3 ;  /* 0x0000001fff047819 */ /* 0x000fe80000011403 */
[----:B------:R-:W-:Y:S04]  /*8450*/  LEA.HI R3, R4, R3, RZ, 0x4 ;  /* 0x0000000304037211 */ /* 0x000fe800078f20ff */
[----:B------:R-:W-:Y:S03]  /*8460*/  LEA.HI.SX32 R3, R3, R65, 0x1c ;  /* 0x0000004103037211 */ /* 0x000fe600078fe2ff */
[----:B------:R-:W-:Y:S02]  /*8470*/  @!P0 SHF.R.U64 R11, R58, 0x10, R59 ;  /* 0x000000103a0b8819 */ /* 0x000fe4000000123b */
[----:B------:R-:W-:Y:S01]  /*8480*/  IMAD.SHL.U32 R34, R3, 0x8, RZ ;  /* 0x0000000803227824 */ /* 0x000fe200078e00ff */
[----:B------:R-:W-:Y:S02]  /*8490*/  SHF.R.S32.HI R4, RZ, 0x1f, R3 ;  /* 0x0000001fff047819 */ /* 0x000fe40000011403 */
[--C-:B------:R-:W-:Y:S02]  /*84a0*/  @!P0 SHF.R.U64 R5, R30, 0x10, R31.reuse ;  /* 0x000000101e058819 */ /* 0x100fe4000000121f */
[----:B------:R-:W-:Y:S02]  /*84b0*/  LEA.HI R4, R4, R3, RZ, 0x3 ;  /* 0x0000000304047211 */ /* 0x000fe400078f18ff */
[----:B------:R-:W-:Y:S02]  /*84c0*/  @!P0 SHF.R.U32.HI R6, RZ, 0x10, R31 ;  /* 0x00000010ff068819 */ /* 0x000fe4000001161f */
[----:B------:R-:W-:Y:S02]  /*84d0*/  SHF.R.S32.HI R3, RZ, 0x3, R4 ;  /* 0x00000003ff037819 */ /* 0x000fe40000011404 */
[----:B------:R-:W-:Y:S02]  /*84e0*/  LOP3.LUT R4, R250, 0x38, R34, 0xf8, !PT ;  /* 0x00000038fa047812 */ /* 0x000fe400078ef822 */
[----:B------:R-:W-:Y:S01]  /*84f0*/  @!P0 PRMT R13, R37, 0x5432, R5 ;  /* 0x00005432250d8816 */ /* 0x000fe20000000005 */
[----:B------:R-:W-:Y:S01]  /*8500*/  IMAD R3, R3, 0xc00, R8 ;  /* 0x00000c0003037824 */ /* 0x000fe200078e0208 */
[----:B------:R-:W-:Y:S02]  /*8510*/  LOP3.LUT R4, R4, R39, RZ, 0x3c, !PT ;  /* 0x0000002704047212 */ /* 0x000fe400078e3cff */
[----:B------:R-:W-:Y:S02]  /*8520*/  @!P0 SHF.R.U32.HI R9, RZ, 0x10, R57 ;  /* 0x00000010ff098819 */ /* 0x000fe40000011639 */
[----:B------:R-:W-:Y:S01]  /*8530*/  @!P0 SHF.R.U32.HI R12, RZ, 0x10, R59 ;  /* 0x00000010ff0c8819 */ /* 0x000fe2000001163b */
[----:B------:R-:W-:Y:S01]  /*8540*/  IMAD.IADD R3, R3, 0x1, R4 ;  /* 0x0000000103037824 */ /* 0x000fe200078e0204 */
[----:B------:R-:W-:Y:S02]  /*8550*/  @!P0 PRMT R21, R63, 0x5432, R9 ;  /* 0x000054323f158816 */ /* 0x000fe40000000009 */
[----:B------:R-:W-:Y:S01]  /*8560*/  @!P0 PRMT R22, R64, 0x5432, R12 ;  /* 0x0000543240168816 */ /* 0x000fe2000000000c */
[----:B------:R-:W-:Y:S01]  /*8570*/  IMAD.SHL.U32 R3, R3, 0x2, RZ ;  /* 0x0000000203037824 */ /* 0x000fe200078e00ff */
[C---:B--2---:R-:W-:Y:S01]  /*8580*/  @!P0 LOP3.LUT R20, R24.reuse, 0xffff0000, RZ, 0xc0, !PT ;  /* 0xffff000018148812 */ /* 0x044fe200078ec0ff */
[----:B------:R-:W-:Y:S01]  /*8590*/  @!P0 IMAD.U32 R14, R24, 0x10000, RZ ;  /* 0x00010000180e8824 */ /* 0x000fe200078e00ff */
[----:B------:R-:W-:Y:S02]  /*85a0*/  @!P0 SHF.R.U64 R10, R56, 0x10, R57 ;  /* 0x00000010380a8819 */ /* 0x000fe40000001239 */
[----:B------:R2:W4:Y:S01]  /*85b0*/  LDS.128 R16, [R3+0xa080] ;  /* 0x00a0800003107984 */ /* 0x0005220000000c00 */
[----:B------:R-:W-:Y:S02]  /*85c0*/  @!P0 PRMT R12, R37, 0x5410, R6 ;  /* 0x00005410250c8816 */ /* 0x000fe40000000006 */
[--C-:B------:R-:W-:Y:S02]  /*85d0*/  @!P0 SHF.R.U32.HI R4, RZ, 0x10, R29.reuse ;  /* 0x00000010ff048819 */ /* 0x100fe4000001161d */
[----:B------:R-:W-:Y:S02]  /*85e0*/  @!P0 PRMT R10, R63, 0x5410, R10 ;  /* 0x000054103f0a8816 */ /* 0x000fe4000000000a */
[----:B------:R-:W-:Y:S02]  /*85f0*/  @!P0 PRMT R9, R36, 0x5410, R4 ;  /* 0x0000541024098816 */ /* 0x000fe40000000004 */
[----:B------:R-:W-:Y:S02]  /*8600*/  @!P0 LOP3.LUT R15, R10, 0xffff0000, RZ, 0xc0, !PT ;  /* 0xffff00000a0f8812 */ /* 0x000fe400078ec0ff */
[----:B--2---:R-:W-:Y:S02]  /*8610*/  @!P0 SHF.R.U64 R3, R28, 0x10, R29 ;  /* 0x000000101c038819 */ /* 0x004fe4000000121d */
[----:B------:R-:W-:Y:S01]  /*8620*/  @!P0 PRMT R28, R64, 0x5410, R11 ;  /* 0x00005410401c8816 */ /* 0x000fe2000000000b */
[----:B------:R-:W-:Y:S01]  /*8630*/  @!P0 IMAD.U32 R11, R10, 0x10000, RZ ;  /* 0x000100000a0b8824 */ /* 0x000fe200078e00ff */
[----:B------:R-:W-:Y:S04]  /*8640*/  @!P0 PRMT R3, R36, 0x5432, R3 ;  /* 0x0000543224038816 */ /* 0x000fe80000000003 */
[C---:B------:R-:W-:Y:S01]  /*8650*/  @!P0 LOP3.LUT R6, R3.reuse, 0xffff0000, RZ, 0xc0, !PT ;  /* 0xffff000003068812 */ /* 0x040fe200078ec0ff */
[----:B------:R-:W-:Y:S01]  /*8660*/  @!P0 IMAD.U32 R10, R3, 0x10000, RZ ;  /* 0x00010000030a8824 */ /* 0x000fe200078e00ff */
[C---:B----4-:R-:W-:Y:S02]  /*8670*/  @!P0 SHF.L.U32 R4, R16.reuse, 0x10, RZ ;  /* 0x0000001010048819 */ /* 0x050fe400000006ff */
[----:B------:R-:W-:Y:S03]  /*8680*/  @!P0 LOP3.LUT R5, R16, 0xffff0000, RZ, 0xc0, !PT ;  /* 0xffff000010058812 */ /* 0x000fe600078ec0ff */
[C---:B------:R-:W-:Y:S02]  /*8690*/  @!P0 FMUL.FTZ R3, R4.reuse, R10 ;  /* 0x0000000a04038220 */ /* 0x040fe40000410000 */
[----:B------:R-:W-:Y:S02]  /*86a0*/  @!P0 FMUL.FTZ R29, R4, R11 ;  /* 0x0000000b041d8220 */ /* 0x000fe40000410000 */
[C---:B------:R-:W-:Y:S02]  /*86b0*/  @!P0 FMUL.FTZ R23, R5.reuse, R15 ;  /* 0x0000000f05178220 */ /* 0x040fe40000410000 */
[----:B------:R-:W-:Y:S02]  /*86c0*/  @!P0 FMUL.FTZ R4, R5, R6 ;  /* 0x0000000605048220 */ /* 0x000fe40000410000 */
[----:B------:R-:W-:Y:S02]  /*86d0*/  @!P0 FFMA.FTZ R3, R11, R14, R3 ;  /* 0x0000000e0b038223 */ /* 0x000fe40000010003 */
[----:B------:R-:W-:Y:S01]  /*86e0*/  @!P0 FFMA.FTZ R23, R20, R6, -R23 ;  /* 0x0000000614178223 */ /* 0x000fe20000010817 */
[----:B------:R-:W-:Y:S01]  /*86f0*/  @!P0 LOP3.LUT R6, R17, 0xffff0000, RZ, 0xc0, !PT ;  /* 0xffff000011068812 */ /* 0x000fe200078ec0ff */
[----:B------:R-:W-:Y:S01]  /*8700*/  @!P0 FFMA.FTZ R4, R15, R20, R4 ;  /* 0x000000140f048223 */ /* 0x000fe20000010004 */
[----:B------:R-:W-:Y:S01]  /*8710*/  @!P0 LOP3.LUT R20, R25, 0xffff0000, RZ, 0xc0, !PT ;  /* 0xffff000019148812 */ /* 0x000fe200078ec0ff */
[C---:B------:R-:W-:Y:S01]  /*8720*/  @!P0 IMAD.U32 R11, R21.reuse, 0x10000, RZ ;  /* 0x00010000150b8824 */ /* 0x040fe200078e00ff */
[----:B------:R-:W-:Y:S01]  /*8730*/  @!P0 LOP3.LUT R15, R21, 0xffff0000, RZ, 0xc0, !PT ;  /* 0xffff0000150f8812 */ /* 0x000fe200078ec0ff */
[----:B------:R-:W-:Y:S02]  /*8740*/  @!P0 IMAD.U32 R5, R17, 0x10000, RZ ;  /* 0x0001000011058824 */ /* 0x000fe400078e00ff */
[----:B------:R-:W-:Y:S01]  /*8750*/  @!P0 FFMA.FTZ R31, R14, R10, -R29 ;  /* 0x0000000a0e1f8223 */ /* 0x000fe2000001081d */
[----:B------:R-:W-:Y:S01]  /*8760*/  @!P0 SHF.L.U32 R10, R9, 0x10, RZ ;  /* 0x00000010090a8819 */ /* 0x000fe200000006ff */
[----:B------:R-:W-:Y:S01]  /*8770*/  @!P0 IMAD.U32 R14, R25, 0x10000, RZ ;  /* 0x00010000190e8824 */ /* 0x000fe200078e00ff */
[----:B------:R-:W-:Y:S01]  /*8780*/  @!P0 LOP3.LUT R9, R9, 0xffff0000, RZ, 0xc0, !PT ;  /* 0xffff000009098812 */ /* 0x000fe200078ec0ff */
[C---:B------:R-:W-:Y:S02]  /*8790*/  @!P0 FMUL.FTZ R21, R5.reuse, R11 ;  /* 0x0000000b05158220 */ /* 0x040fe40000410000 */
[----:B------:R-:W-:Y:S02]  /*87a0*/  @!P0 FMUL.FTZ R29, R6, R15 ;  /* 0x0000000f061d8220 */ /* 0x000fe40000410000 */
[-C--:B------:R-:W-:Y:S02]  /*87b0*/  @!P0 FMUL.FTZ R5, R5, R10.reuse ;  /* 0x0000000a05058220 */ /* 0x080fe40000410000 */
[----:B------:R-:W-:Y:S02]  /*87c0*/  @!P0 FFMA.FTZ R30, R14, R10, -R21 ;  /* 0x0000000a0e1e8223 */ /* 0x000fe40000010815 */
        /* <DEDUP_REMOVED lines=8> */
[----:B------:R-:W-:Y:S01]  /*8850*/  @!P0 MOV R25, R30 ;  /* 0x0000001e00198202 */ /* 0x000fe20000000f00 */
[----:B------:R-:W-:Y:S01]  /*8860*/  @!P0 IMAD.U32 R10, R13, 0x10000, RZ ;  /* 0x000100000d0a8824 */ /* 0x000fe200078e00ff */
[----:B------:R-:W-:Y:S01]  /*8870*/  @!P0 LOP3.LUT R23, R27, 0xffff0000, RZ, 0xc0, !PT ;  /* 0xffff00001b178812 */ /* 0x000fe200078ec0ff */
[----:B------:R-:W-:Y:S01]  /*8880*/  @!P0 FMUL.FTZ R11, R9, R21 ;  /* 0x00000015090b8220 */ /* 0x000fe20000410000 */
[----:B------:R-:W-:Y:S01]  /*8890*/  @!P0 LOP3.LUT R13, R13, 0xffff0000, RZ, 0xc0, !PT ;  /* 0xffff00000d0d8812 */ /* 0x000fe200078ec0ff */
[----:B------:R-:W-:Y:S01]  /*88a0*/  @!P0 FFMA.FTZ R6, R15, R20, R6 ;  /* 0x000000140f068223 */ /* 0x000fe20000010006 */
[----:B------:R-:W-:Y:S01]  /*88b0*/  @!P0 SHF.L.U32 R20, R22, 0x10, RZ ;  /* 0x0000001016148819 */ /* 0x000fe200000006ff */
[-C--:B------:R-:W-:Y:S01]  /*88c0*/  @!P0 FFMA.FTZ R37, R14, R10.reuse, -R11 ;  /* 0x0000000a0e258223 */ /* 0x080fe2000001080b */
[----:B------:R-:W-:Y:S01]  /*88d0*/  @!P0 LOP3.LUT R15, R26, 0xffff0000, RZ, 0xc0, !PT ;  /* 0xffff00001a0f8812 */ /* 0x000fe200078ec0ff */
[----:B------:R-:W-:Y:S01]  /*88e0*/  @!P0 FMUL.FTZ R9, R9, R10 ;  /* 0x0000000a09098220 */ /* 0x000fe20000410000 */
[----:B------:R-:W-:Y:S01]  /*88f0*/  @!P0 LOP3.LUT R22, R22, 0xffff0000, RZ, 0xc0, !PT ;  /* 0xffff000016168812 */ /* 0x000fe200078ec0ff */
[----:B------:R-:W-:Y:S01]  /*8900*/  @!P0 IMAD.U32 R11, R19, 0x10000, RZ ;  /* 0x00010000130b8824 */ /* 0x000fe200078e00ff */
[----:B------:R-:W-:Y:S01]  /*8910*/  @!P0 F2FP.BF16.PACK_AB R5, R6, R5 ;  /* 0x000000050605823e */ /* 0x000fe200000010ff */
[----:B------:R-:W-:Y:S02]  /*8920*/  @!P0 FFMA.FTZ R9, R21, R14, R9 ;  /* 0x0000000e15098223 */ /* 0x000fe40000010009 */
[----:B------:R-:W-:Y:S01]  /*8930*/  @!P0 IMAD.U32 R21, R27, 0x10000, RZ ;  /* 0x000100001b158824 */ /* 0x000fe200078e00ff */
[----:B------:R-:W-:Y:S01]  /*8940*/  @!P0 MOV R17, R5 ;  /* 0x0000000500118202 */ /* 0x000fe20000000f00 */
[C---:B------:R-:W-:Y:S01]  /*8950*/  @!P0 IMAD.U32 R10, R12.reuse, 0x10000, RZ ;  /* 0x000100000c0a8824 */ /* 0x040fe200078e00ff */
[----:B------:R-:W-:Y:S01]  /*8960*/  @!P0 LOP3.LUT R12, R12, 0xffff0000, RZ, 0xc0, !PT ;  /* 0xffff00000c0c8812 */ /* 0x000fe200078ec0ff */
[C---:B------:R-:W-:Y:S02]  /*8970*/  @!P0 FMUL.FTZ R14, R11.reuse, R20 ;  /* 0x000000140b0e8220 */ /* 0x040fe40000410000 */
[-C--:B------:R-:W-:Y:S02]  /*8980*/  @!P0 FMUL.FTZ R11, R11, R10.reuse ;  /* 0x0000000a0b0b8220 */ /* 0x080fe40000410000 */
[----:B------:R-:W-:Y:S01]  /*8990*/  @!P0 FFMA.FTZ R36, R21, R10, -R14 ;  /* 0x0000000a15248223 */ /* 0x000fe2000001080e */
[----:B------:R-:W-:Y:S01]  /*89a0*/  @!P0 LOP3.LUT R10, R19, 0xffff0000, RZ, 0xc0, !PT ;  /* 0xffff0000130a8812 */ /* 0x000fe200078ec0ff */
[----:B------:R-:W-:Y:S04]  /*89b0*/  @!P0 IMAD.MOV.U32 R24, RZ, RZ, R29 ;  /* 0x000000ffff188224 */ /* 0x000fe800078e001d */
[----:B------:R-:W-:Y:S04]  /*89c0*/  @!P0 FMUL.FTZ R14, R10, R22 ;  /* 0x000000160a0e8220 */ /* 0x000fe80000410000 */
[-C--:B------:R-:W-:Y:S01]  /*89d0*/  @!P0 FFMA.FTZ R35, R23, R12.reuse, -R14 ;  /* 0x0000000c17238223 */ /* 0x080fe2000001080e */
[----:B------:R-:W-:Y:S01]  /*89e0*/  @!P0 LOP3.LUT R14, R28, 0xffff0000, RZ, 0xc0, !PT ;  /* 0xffff00001c0e8812 */ /* 0x000fe200078ec0ff */
[----:B------:R-:W-:Y:S01]  /*89f0*/  @!P0 FMUL.FTZ R12, R10, R12 ;  /* 0x0000000c0a0c8220 */ /* 0x000fe20000410000 */
[----:B------:R-:W-:Y:S05]  /*8a00*/  @!P0 LOP3.LUT R10, R18, 0xffff0000, RZ, 0xc0, !PT ;  /* 0xffff0000120a8812 */ /* 0x000fea00078ec0ff */
[C---:B------:R-:W-:Y:S02]  /*8a10*/  @!P0 FMUL.FTZ R28, R10.reuse, R14 ;  /* 0x0000000e0a1c8220 */ /* 0x040fe40000410000 */
[-C--:B------:R-:W-:Y:S02]  /*8a20*/  @!P0 FMUL.FTZ R10, R10, R13.reuse ;  /* 0x0000000d0a0a8220 */ /* 0x080fe40000410000 */
[----:B------:R-:W-:Y:S01]  /*8a30*/  @!P0 FFMA.FTZ R31, R15, R13, -R28 ;  /* 0x0000000d0f1f8223 */ /* 0x000fe2000001081c */
[----:B------:R-:W-:Y:S01]  /*8a40*/  @!P0 F2FP.BF16.PACK_AB R28, R35, R36 ;  /* 0x00000024231c823e */ /* 0x000fe200000010ff */
[----:B------:R-:W-:Y:S01]  /*8a50*/  @!P0 FFMA.FTZ R10, R14, R15, R10 ;  /* 0x0000000f0e0a8223 */ /* 0x000fe2000001000a */
[----:B---3--:R-:W-:Y:S01]  /*8a60*/  LEA R14, P3, R77, R32, 0x1 ;  /* 0x000000204d0e7211 */ /* 0x008fe200078608ff */
[----:B------:R-:W-:Y:S01]  /*8a70*/  @!P0 FFMA.FTZ R11, R20, R21, R11 ;  /* 0x00000015140b8223 */ /* 0x000fe2000001000b */
[----:B------:R-:W-:Y:S01]  /*8a80*/  @!P0 F2FP.BF16.PACK_AB R20, R31, R37 ;  /* 0x000000251f14823e */ /* 0x000fe200000010ff */
[----:B------:R-:W-:Y:S01]  /*8a90*/  @!P0 FFMA.FTZ R12, R22, R23, R12 ;  /* 0x00000017160c8223 */ /* 0x000fe2000001000c */
[----:B------:R-:W-:Y:S01]  /*8aa0*/  LEA.HI.X R15, R77, R33, R93, 0x1, P3 ;  /* 0x000000214d0f7211 */ /* 0x000fe200018f0c5d */
[----:B------:R-:W-:Y:S01]  /*8ab0*/  @!P0 IMAD.MOV.U32 R27, RZ, RZ, R28 ;  /* 0x000000ffff1b8224 */ /* 0x000fe200078e001c */
[----:B------:R-:W-:Y:S01]  /*8ac0*/  @!P0 F2FP.BF16.PACK_AB R13, R4, R3 ;  /* 0x00000003040d823e */ /* 0x000fe200000010ff */
[----:B------:R-:W-:Y:S01]  /*8ad0*/  @!P0 IMAD.MOV.U32 R26, RZ, RZ, R20 ;  /* 0x000000ffff1a8224 */ /* 0x000fe200078e0014 */
[----:B------:R-:W-:Y:S02]  /*8ae0*/  @!P0 F2FP.BF16.PACK_AB R4, R10, R9 ;  /* 0x000000090a04823e */ /* 0x000fe400000010ff */
[----:B------:R-:W-:Y:S01]  /*8af0*/  @!P0 F2FP.BF16.PACK_AB R3, R12, R11 ;  /* 0x0000000b0c03823e */ /* 0x000fe200000010ff */
        /* <DEDUP_REMOVED lines=11> */
.L_x_2950:
        /* <DEDUP_REMOVED lines=30> */
.L_x_2982:
[----:B-12---:R-:W-:Y:S05]  /*8d90*/  BSYNC B0 ;  /* 0x0000000000007941 */ /* 0x006fea0003800000 */
.L_x_2981:
        /* <DEDUP_REMOVED lines=25> */
.L_x_2964:
[----:B------:R-:W-:Y:S05]  /*8f30*/  BSYNC B2 ;  /* 0x0000000000027941 */ /* 0x000fea0003800000 */
.L_x_2949:
        /* <DEDUP_REMOVED lines=80> */
.L_x_2984:
[----:B---3--:R-:W-:Y:S05]  /*9440*/  BSYNC B0 ;  /* 0x0000000000007941 */ /* 0x008fea0003800000 */
.L_x_2983:
        /* <DEDUP_REMOVED lines=25> */
.L_x_2986:
[----:B------:R-:W-:Y:S05]  /*95e0*/  BSYNC B0 ;  /* 0x0000000000007941 */ /* 0x000fea0003800000 */
.L_x_2985:
        /* <DEDUP_REMOVED lines=44> */
.L_x_2988:
[----:B------:R-:W-:Y:S05]  /*98b0*/  BSYNC B0 ;  /* 0x0000000000007941 */ /* 0x000fea0003800000 */
.L_x_2987:
[----:B------:R-:W0:Y:S01]  /*98c0*/  LDGDEPBAR ;  /* 0x00000000000079af */ /* 0x000e220000000000 */
[----:B------:R-:W-:Y:S01]  /*98d0*/  IADD3 R38, R38, -0x1, RZ ;  /* 0xffffffff26267810 */ /* 0x000fe20007ffe0ff */
[----:B------:R-:W-:-:S05]  /*98e0*/  @P5 BRA `(.L_x_2989) ;  /* 0xffffa1d000005947 */ /* 0x000fca000383ffff */
[----:B------:R-:W-:Y:S01]  /*98f0*/  WARPSYNC 0xffffffff ;  /* 0xffffffff00007948 */ /* 0x000fe20003800000 */
[----:B------:R-:W-:Y:S06]  /*9900*/  BAR.SYNC.DEFER_BLOCKING 0x0 ;  /* 0x0000000000007b1d */ /* 0x000fec0000010000 */
.L_x_2948:
[----:B-12---:R-:W2:Y:S01]  /*9910*/  LDL R13, [R1] ;  /* 0x00000000010d7983 */ /* 0x006ea20000100800 */
[----:B------:R-:W-:-:S05]  /*9920*/  IMAD.MOV.U32 R2, RZ, RZ, c[0x0][0x2c4] ;  /* 0x0000b100ff027624 */ /* 0x000fca00078e00ff */
[----:B------:R-:W-:Y:S01]  /*9930*/  ISETP.NE.AND P3, PT, R2, 0x1, PT ;  /* 0x000000010200780c */ /* 0x000fe20003f65270 */
[----:B------:R-:W-:Y:S01]  /*9940*/  BSSY B0, `(.L_x_2990) ;  /* 0x0000028000007945 */ /* 0x000fe20003800000 */
[----:B--2---:R-:W-:-:S11]  /*9950*/  IADD3 R2, R13, 0x7f, RZ ;  /* 0x0000007f0d027810 */ /* 0x004fd60007ffe0ff */
[----:B------:R-:W-:-:S05]  /*9960*/  @P3 IMAD.HI.U32 R3, R2, c[0x0][0x2c8], RZ ;  /* 0x0000b20002033a27 */ /* 0x000fca00078e00ff */
[----:B------:R-:W-:-:S05]  /*9970*/  @P3 SHF.R.U32.HI R2, RZ, c[0x0][0x2cc], R3 ;  /* 0x0000b300ff023a19 */ /* 0x000fca0000011603 */
[----:B------:R-:W-:-:S04]  /*9980*/  IMAD.IADD R2, R131, 0x1, R2 ;  /* 0x0000000183027824 */ /* 0x000fc800078e0202 */
[----:B------:R-:W-:-:S05]  /*9990*/  IMAD.HI R2, R2, 0x2aaaaaab, RZ ;  /* 0x2aaaaaab02027827 */ /* 0x000fca00078e02ff */
[----:B------:R-:W-:-:S04]  /*99a0*/  SHF.R.U32.HI R3, RZ, 0x1f, R2 ;  /* 0x0000001fff037819 */ /* 0x000fc80000011602 */
[----:B------:R-:W-:-:S04]  /*99b0*/  LEA.HI.SX32 R2, R2, R3, 0x1d ;  /* 0x0000000302027211 */ /* 0x000fc800078feaff */
[----:B---3--:R-:W-:-:S04]  /*99c0*/  IMNMX R6, R129, R2, PT ;  /* 0x0000000281067217 */ /* 0x008fc80003800200 */
[----:B------:R-:W-:Y:S01]  /*99d0*/  ISETP.GE.AND P0, PT, R6, 0x1, PT ;  /* 0x000000010600780c */ /* 0x000fe20003f06270 */
[----:B------:R-:W-:-:S12]  /*99e0*/  IMAD.MOV.U32 R2, RZ, RZ, RZ ;  /* 0x000000ffff027224 */ /* 0x000fd800078e00ff */
[----:B------:R-:W-:Y:S05]  /*99f0*/  @!P0 BRA `(.L_x_2991) ;  /* 0x000001c000008947 */ /* 0x000fea0003800000 */
[----:B------:R-:W-:Y:S02]  /*9a00*/  IABS R3, R119 ;  /* 0x0000007700037213 */ /* 0x000fe40000000000 */
[----:B------:R-:W-:Y:S02]  /*9a10*/  IADD3 R9, R119, -0x1, R6 ;  /* 0xffffffff77097810 */ /* 0x000fe40007ffe006 */
        /* <DEDUP_REMOVED lines=26> */
.L_x_2991:
[----:B------:R-:W-:Y:S05]  /*9bc0*/  BSYNC B0 ;  /* 0x0000000000007941 */ /* 0x000fea0003800000 */
.L_x_2990:
[----:B------:R-:W2:Y:S01]  /*9bd0*/  LDL R3, [R1+0x54] ;  /* 0x0000540001037983 */ /* 0x000ea20000100800 */
        /* <DEDUP_REMOVED lines=68> */
[----:B------:R-:W-:-:S04]  /*a020*/  IMNMX R217, R6, R3, PT ;  /* 0x0000000306d97217 */ /* 0x000fc80003800200 */
[----:B------:R-:W-:-:S13]  /*a030*/  ISETP.GT.AND P0, PT, R217, R239, PT ;  /* 0x000000efd900720c */ /* 0x000fda0003f04270 */
[----:B------:R-:W-:Y:S05]  /*a040*/  @!P0 BRA `(.L_x_2992) ;  /* 0x0001437000008947 */ /* 0x000fea0003800000 */
[----:B------:R-:W2:Y:S04]  /*a050*/  LDL R10, [R1+0x24] ;  /* 0x00002400010a7983 */ /* 0x000ea80000100800 */
[----:B----4-:R-:W3:Y:S04]  /*a060*/  LDL R4, [R1+0x28] ;  /* 0x0000280001047983 */ /* 0x010ee80000100800 */
[----:B------:R-:W4:Y:S04]  /*a070*/  LDL R5, [R1+0x18] ;  /* 0x0000180001057983 */ /* 0x000f280000100800 */
[----:B------:R-:W4:Y:S04]  /*a080*/  LDL R9, [R1+0x30] ;  /* 0x0000300001097983 */ /* 0x000f280000100800 */
[----:B------:R-:W4:Y:S01]  /*a090*/  LDL R11, [R1+0x2c] ;  /* 0x00002c00010b7983 */ /* 0x000f220000100800 */
[----:B------:R-:W-:-:S04]  /*a0a0*/  ISETP.NE.U32.AND P0, PT, RZ, c[0x0][0x340], PT ;  /* 0x0000d000ff007a0c */ /* 0x000fc80003f05070 */
[----:B------:R-:W-:Y:S01]  /*a0b0*/  ISETP.NE.AND.EX P1, PT, RZ, c[0x0][0x344], PT, P0 ;  /* 0x0000d100ff007a0c */ /* 0x000fe20003f25300 */
[----:B------:R-:W-:-:S12]  /*a0c0*/  IMAD.IADD R6, R0, 0x1, R13 ;  /* 0x0000000100067824 */ /* 0x000fd800078e020d */
[----:B--2---:R-:W-:-:S04]  /*a0d0*/  @P1 IADD3 R2, P0, R10, c[0x0][0x340], RZ ;  /* 0x0000d0000a021a10 */ /* 0x004fc80007f1e0ff */
[----:B---3--:R-:W-:-:S05]  /*a0e0*/  @P1 IADD3.X R3, R4, c[0x0][0x344], RZ, P0, !PT ;  /* 0x0000d10004031a10 */ /* 0x008fca00007fe4ff */
[----:B------:R1:W5:Y:S01]  /*a0f0*/  @P1 LDG.E R17, [R2.64] ;  /* 0x0000000602111981 */ /* 0x000362000c1e1900 */
[----:B------:R-:W-:Y:S01]  /*a100*/  ISETP.NE.U32.AND P0, PT, RZ, c[0x0][0x348], PT ;  /* 0x0000d200ff007a0c */ /* 0x000fe20003f05070 */
[----:B------:R-:W-:Y:S01]  /*a110*/  @P3 IMAD.HI.U32 R10, R6, c[0x0][0x2c8], RZ ;  /* 0x0000b200060a3a27 */ /* 0x000fe200078e00ff */
[----:B----4-:R-:W-:Y:S02]  /*a120*/  LOP3.LUT R241, R5, 0xffff, RZ, 0xc0, !PT ;  /* 0x0000ffff05f17812 */ /* 0x010fe400078ec0ff */
[----:B------:R-:W-:Y:S01]  /*a130*/  ISETP.NE.AND.EX P0, PT, RZ, c[0x0][0x34c], PT, P0 ;  /* 0x0000d300ff007a0c */ /* 0x000fe20003f05300 */
[----:B------:R-:W-:Y:S01]  /*a140*/  IMAD.IADD R16, R143, 0x1, R13 ;  /* 0x000000018f107824 */ /* 0x000fe200078e020d */
[----:B------:R-:W-:Y:S02]  /*a150*/  ISETP.GE.AND P5, PT, R140, c[0x0][0x198], PT ;  /* 0x000066008c007a0c */ /* 0x000fe40003fa6270 */
[----:B------:R-:W-:Y:S02]  /*a160*/  SEL R9, R9, RZ, !P0 ;  /* 0x000000ff09097207 */ /* 0x000fe40004000000 */
[----:B------:R-:W-:-:S02]  /*a170*/  ISETP.GE.AND P4, PT, R142, c[0x0][0x198], PT ;  /* 0x000066008e007a0c */ /* 0x000fc40003f86270 */
[----:B------:R-:W-:Y:S01]  /*a180*/  ISETP.GE.AND P2, PT, R221, c[0x0][0x198], PT ;  /* 0x00006600dd007a0c */ /* 0x000fe20003f46270 */
[----:B------:R-:W-:Y:S01]  /*a190*/  IMAD R9, R9, c[0x0][0x1c0], RZ ;  /* 0x0000700009097a24 */ /* 0x000fe200078e02ff */
[----:B------:R-:W-:Y:S02]  /*a1a0*/  IADD3 R124, R217, -0x1, RZ ;  /* 0xffffffffd97c7810 */ /* 0x000fe40007ffe0ff */
[----:B-1----:R-:W-:-:S05]  /*a1b0*/  SHF.R.S32.HI R2, RZ, 0x1f, R130 ;  /* 0x0000001fff027819 */ /* 0x002fca0000011482 */
[----:B------:R-:W-:Y:S02]  /*a1c0*/  IMAD R4, R2, c[0x0][0x178], RZ ;  /* 0x00005e0002047a24 */ /* 0x000fe400078e02ff */
[----:B------:R-:W-:-:S04]  /*a1d0*/  IMAD.WIDE.U32 R2, R130, c[0x0][0x178], RZ ;  /* 0x00005e0082027a25 */ /* 0x000fc800078e00ff */
[----:B------:R-:W-:-:S04]  /*a1e0*/  IMAD R4, R130, c[0x0][0x17c], R4 ;  /* 0x00005f0082047a24 */ /* 0x000fc800078e0204 */
[----:B------:R-:W-:-:S04]  /*a1f0*/  IMAD.IADD R3, R3, 0x1, R4 ;  /* 0x0000000103037824 */ /* 0x000fc800078e0204 */
[----:B------:R-:W-:Y:S01]  /*a200*/  IMAD.WIDE.U32 R4, R241, c[0x0][0x1b8], R2 ;  /* 0x00006e00f1047a25 */ /* 0x000fe200078e0002 */
[----:B------:R-:W-:Y:S02]  /*a210*/  MOV R2, R6 ;  /* 0x0000000600027202 */ /* 0x000fe40000000f00 */
[----:B------:R-:W-:Y:S01]  /*a220*/  SEL R3, R11, RZ, !P0 ;  /* 0x000000ff0b037207 */ /* 0x000fe20004000000 */
[----:B------:R-:W-:Y:S01]  /*a230*/  IMAD R5, R241, c[0x0][0x1bc], R5 ;  /* 0x00006f00f1057a24 */ /* 0x000fe200078e0205 */
[----:B------:R-:W-:Y:S02]  /*a240*/  @P3 SHF.R.U32.HI R2, RZ, c[0x0][0x2cc], R10 ;  /* 0x0000b300ff023a19 */ /* 0x000fe4000001160a */
[----:B------:R-:W-:Y:S01]  /*a250*/  ISETP.GE.AND P3, PT, R220, c[0x0][0x198], PT ;  /* 0x00006600dc007a0c */ /* 0x000fe20003f66270 */
[C---:B------:R-:W-:Y:S01]  /*a260*/  IMAD R9, R3.reuse, c[0x0][0x1c4], R9 ;  /* 0x0000710003097a24 */ /* 0x040fe200078e0209 */
[----:B------:R-:W-:Y:S01]  /*a270*/  SHF.R.S32.HI R10, RZ, 0x1f, R2 ;  /* 0x0000001fff0a7819 */ /* 0x000fe20000011402 */
[----:B------:R-:W-:-:S04]  /*a280*/  IMAD.WIDE.U32 R4, R3, c[0x0][0x1c0], R4 ;  /* 0x0000700003047a25 */ /* 0x000fc800078e0004 */
[----:B------:R-:W-:Y:S01]  /*a290*/  IMAD.MOV R3, RZ, RZ, -R2 ;  /* 0x000000ffff037224 */ /* 0x000fe200078e0a02 */
[----:B------:R-:W-:-:S03]  /*a2a0*/  IADD3 R5, R5, R9, RZ ;  /* 0x0000000905057210 */ /* 0x000fc60007ffe0ff */
[----:B------:R-:W-:Y:S02]  /*a2b0*/  IMAD R6, R3, c[0x0][0x2c4], R6 ;  /* 0x0000b10003067a24 */ /* 0x000fe400078e0206 */
[----:B------:R-:W-:-:S03]  /*a2c0*/  IMAD R3, R10, c[0x0][0x1b0], RZ ;  /* 0x00006c000a037a24 */ /* 0x000fc600078e02ff */
[----:B------:R-:W-:Y:S01]  /*a2d0*/  SHF.R.S32.HI R9, RZ, 0x1f, R6 ;  /* 0x0000001fff097819 */ /* 0x000fe20000011406 */
[C---:B------:R-:W-:Y:S02]  /*a2e0*/  IMAD R10, R2.reuse, c[0x0][0x1b4], R3 ;  /* 0x00006d00020a7a24 */ /* 0x040fe400078e0203 */
[----:B------:R-:W-:-:S04]  /*a2f0*/  IMAD.WIDE.U32 R2, R2, c[0x0][0x1b0], R4 ;  /* 0x00006c0002027a25 */ /* 0x000fc800078e0004 */
[----:B------:R-:W-:Y:S02]  /*a300*/  IMAD R4, R9, c[0x0][0x1a8], RZ ;  /* 0x00006a0009047a24 */ /* 0x000fe400078e02ff */
[----:B------:R-:W-:Y:S02]  /*a310*/  IMAD.IADD R3, R3, 0x1, R10 ;  /* 0x0000000103037824 */ /* 0x000fe400078e020a */
[C---:B------:R-:W-:Y:S02]  /*a320*/  IMAD R4, R6.reuse, c[0x0][0x1ac], R4 ;  /* 0x00006b0006047a24 */ /* 0x040fe400078e0204 */
[----:B------:R-:W-:-:S05]  /*a330*/  IMAD.WIDE.U32 R2, R6, c[0x0][0x1a8], R2 ;  /* 0x00006a0006027a25 */ /* 0x000fca00078e0002 */
[----:B------:R-:W-:Y:S02]  /*a340*/  IADD3 R3, R3, R4, RZ ;  /* 0x0000000403037210 */ /* 0x000fe40007ffe0ff */
[----:B------:R-:W-:-:S04]  /*a350*/  LEA R6, P0, R2, c[0x0][0x160], 0x1 ;  /* 0x0000580002067a11 */ /* 0x000fc800078008ff */
[----:B------:R-:W-:Y:S02]  /*a360*/  LEA.HI.X R5, R2, c[0x0][0x164], R3, 0x1, P0 ;  /* 0x0000590002057a11 */ /* 0x000fe400000f0c03 */
[----:B------:R-:W-:Y:S01]  /*a370*/  @!P1 MOV R17, R11 ;  /* 0x0000000b00119202 */ /* 0x000fe20000000f00 */
[----:B------:R-:W-:Y:S05]  /*a380*/  BRA.DIV ~URZ, `(.L_x_2993) ;  /* 0x000197d27f007947 */ /* 0x000fea000b800000 */
[----:B------:R1:W2:Y:S02]  /*a390*/  SHFL.IDX PT, R4, R5, RZ, 0x181f ;  /* 0x00181fff05047589 */ /* 0x0002a400000e0000 */
.L_x_3175:
[----:B------:R-:W-:Y:S05]  /*a3a0*/  BRA.DIV ~URZ, `(.L_x_2994) ;  /* 0x000198227f007947 */ /* 0x000fea000b800000 */
[----:B------:R3:W4:Y:S02]  /*a3b0*/  SHFL.IDX PT, R2, R6, RZ, 0x181f ;  /* 0x00181fff06027589 */ /* 0x00072400000e0000 */
.L_x_3176:
[----:B---3--:R-:W3:Y:S01]  /*a3c0*/  LDL R3, [R1+0x4] ;  /* 0x0000040001037983 */ /* 0x008ee20000100800 */
[----:B------:R-:W-:Y:S01]  /*a3d0*/  LOP3.LUT R235, R235, 0xfffffffb, RZ, 0xc0, !PT ;  /* 0xfffffffbebeb7812 */ /* 0x000fe200078ec0ff */
[----:B------:R-:W-:Y:S01]  /*a3e0*/  BSSY B0, `(.L_x_2995) ;  /* 0x0000014000007945 */ /* 0x000fe20003800000 */
[----:B---3--:R-:W-:-:S05]  /*a3f0*/  IMAD R68, R3, c[0x0][0x2c4], RZ ;  /* 0x0000b10003447a24 */ /* 0x008fca00078e02ff */
        /* <DEDUP_REMOVED lines=18> */
.L_x_2996:
[----:B------:R-:W-:Y:S05]  /*a520*/  BSYNC B0 ;  /* 0x0000000000007941 */ /* 0x000fea0003800000 */
.L_x_2995:
[----:B------:R-:W-:Y:S05]  /*a530*/  BRA.DIV ~URZ, `(.L_x_2997) ;  /* 0x000197027f007947 */ /* 0x000fea000b800000 */
[----:B--2---:R2:W3:Y:S04]  /*a540*/  SHFL.IDX PT, R4, R5, 0x1, 0x181f ;  /* 0x00381f0005047f89 */ /* 0x0044e800000e0000 */
[----:B----4-:R2:W4:Y:S02]  /*a550*/  SHFL.IDX PT, R2, R6, 0x1, 0x181f ;  /* 0x00381f0006027f89 */ /* 0x01052400000e0000 */
.L_x_3177:
[----:B------:R-:W-:Y:S01]  /*a560*/  IADD3 R3, R16, 0x20, RZ ;  /* 0x0000002010037810 */ /* 0x000fe20007ffe0ff */
[----:B------:R-:W-:Y:S01]  /*a570*/  BSSY B0, `(.L_x_2998) ;  /* 0x0000014000007945 */ /* 0x000fe20003800000 */
[----:B------:R-:W-:Y:S02]  /*a580*/  LOP3.LUT R235, R235, 0xfffffff7, RZ, 0xc0, !PT ;  /* 0xfffffff7ebeb7812 */ /* 0x000fe400078ec0ff */
[----:B------:R-:W-:-:S13]  /*a590*/  ISETP.GE.AND P0, PT, R3, R68, PT ;  /* 0x000000440300720c */ /* 0x000fda0003f06270 */
[----:B------:R-:W-:Y:S01]  /*a5a0*/  @P0 LOP3.LUT R235, R235, 0x8, RZ, 0xfc, !PT ;  /* 0x00000008ebeb0812 */ /* 0x000fe200078efcff */
[----:B------:R-:W-:Y:S05]  /*a5b0*/  @P0 BRA `(.L_x_2999) ;  /* 0x000000f000000947 */ /* 0x000fea0003800000 */
[----:B----4-:R-:W-:-:S04]  /*a5c0*/  LEA R14, P0, R140, R2, 0x1 ;  /* 0x000000028c0e7211 */ /* 0x010fc800078008ff */
[----:B---3--:R-:W-:Y:S02]  /*a5d0*/  LEA.HI.X R15, R140, R4, R141, 0x1, P0 ;  /* 0x000000048c0f7211 */ /* 0x008fe400000f0c8d */
        /* <DEDUP_REMOVED lines=13> */
.L_x_2999:
[----:B------:R-:W-:Y:S05]  /*a6b0*/  BSYNC B0 ;  /* 0x0000000000007941 */ /* 0x000fea0003800000 */
.L_x_2998:
[----:B------:R-:W-:Y:S05]  /*a6c0*/  BRA.DIV ~URZ, `(.L_x_3000) ;  /* 0x000196427f007947 */ /* 0x000fea000b800000 */
[----:B---3--:R3:W1:Y:S02]  /*a6d0*/  SHFL.IDX PT, R4, R5, 0x2, 0x181f ;  /* 0x00581f0005047f89 */ /* 0x00866400000e0000 */
.L_x_3178:
[----:B------:R-:W-:Y:S05]  /*a6e0*/  BRA.DIV ~URZ, `(.L_x_3001) ;  /* 0x000196927f007947 */ /* 0x000fea000b800000 */
[----:B----4-:R4:W2:Y:S02]  /*a6f0*/  SHFL.IDX PT, R2, R6, 0x2, 0x181f ;  /* 0x00581f0006027f89 */ /* 0x0108a400000e0000 */
.L_x_3179:
[----:B------:R-:W-:Y:S01]  /*a700*/  IADD3 R3, R16, 0x40, RZ ;  /* 0x0000004010037810 */ /* 0x000fe20007ffe0ff */
[----:B------:R-:W-:Y:S01]  /*a710*/  BSSY B0, `(.L_x_3002) ;  /* 0x0000014000007945 */ /* 0x000fe20003800000 */
[----:B------:R-:W-:Y:S02]  /*a720*/  LOP3.LUT R235, R235, 0xffffffef, RZ, 0xc0, !PT ;  /* 0xffffffefebeb7812 */ /* 0x000fe400078ec0ff */
[----:B------:R-:W-:-:S13]  /*a730*/  ISETP.GE.AND P0, PT, R3, R68, PT ;  /* 0x000000440300720c */ /* 0x000fda0003f06270 */
[----:B------:R-:W-:Y:S01]  /*a740*/  @P0 LOP3.LUT R235, R235, 0x10, RZ, 0xfc, !PT ;  /* 0x00000010ebeb0812 */ /* 0x000fe200078efcff */
[----:B------:R-:W-:Y:S05]  /*a750*/  @P0 BRA `(.L_x_3003) ;  /* 0x000000f000000947 */ /* 0x000fea0003800000 */
[----:B--2---:R-:W-:-:S04]  /*a760*/  LEA R14, P0, R140, R2, 0x1 ;  /* 0x000000028c0e7211 */ /* 0x004fc800078008ff */
        /* <DEDUP_REMOVED lines=14> */
.L_x_3003:
[----:B------:R-:W-:Y:S05]  /*a850*/  BSYNC B0 ;  /* 0x0000000000007941 */ /* 0x000fea0003800000 */
.L_x_3002:
[----:B------:R-:W-:Y:S05]  /*a860*/  BRA.DIV ~URZ, `(.L_x_3004) ;  /* 0x000195827f007947 */ /* 0x000fea000b800000 */
[----:B-1----:R1:W3:Y:S04]  /*a870*/  SHFL.IDX PT, R4, R5, 0x3, 0x181f ;  /* 0x00781f0005047f89 */ /* 0x0022e800000e0000 */
[----:B--2---:R1:W2:Y:S02]  /*a880*/  SHFL.IDX PT, R2, R6, 0x3, 0x181f ;  /* 0x00781f0006027f89 */ /* 0x0042a400000e0000 */
.L_x_3180:
[----:B------:R-:W-:Y:S01]  /*a890*/  IADD3 R3, R16, 0x60, RZ ;  /* 0x0000006010037810 */ /* 0x000fe20007ffe0ff */
[----:B-----5:R-:W-:Y:S01]  /*a8a0*/  IMAD.WIDE.U32 R246, R17, c[0x0][0x2b0], RZ ;  /* 0x0000ac0011f67a25 */ /* 0x020fe200078e00ff */
[----:B------:R-:W-:Y:S02]  /*a8b0*/  LOP3.LUT R235, R235, 0xfffffffe, RZ, 0xc0, !PT ;  /* 0xfffffffeebeb7812 */ /* 0x000fe400078ec0ff */
[----:B------:R-:W-:-:S13]  /*a8c0*/  ISETP.GE.AND P1, PT, R3, R68, PT ;  /* 0x000000440300720c */ /* 0x000fda0003f26270 */
[C---:B--2---:R-:W-:Y:S02]  /*a8d0*/  @!P1 LEA R14, P0, R140.reuse, R2, 0x1 ;  /* 0x000000028c0e9211 */ /* 0x044fe400078008ff */
        /* <DEDUP_REMOVED lines=13> */
[----:B------:R-:W-:-:S05]  /*a9b0*/  @!P1 LEA.HI.X R3, R221, R4, R237, 0x1, P0 ;  /* 0x00000004dd039211 */ /* 0x000fca00000f0ced */
[----:B------:R3:W-:Y:S04]  /*a9c0*/  @!P1 LDGSTS.E.BYPASS.LTC128B.128 [R219+0x1f080], [R2.64], !P2 ;  /* 0x1f08000002db9fae */ /* 0x0007e8000d101d46 */
[----:B------:R-:W0:Y:S01]  /*a9d0*/  LDGDEPBAR ;  /* 0x00000000000079af */ /* 0x000e220000000000 */
[----:B------:R-:W-:Y:S01]  /*a9e0*/  WARPSYNC 0xffffffff ;  /* 0xffffffff00007948 */ /* 0x000fe20003800000 */
[----:B---3--:R-:W-:-:S05]  /*a9f0*/  SHF.R.S32.HI R2, RZ, 0x1f, R17 ;  /* 0x0000001fff027819 */ /* 0x008fca0000011411 */
[----:B------:R-:W-:-:S04]  /*aa00*/  IMAD R2, R2, c[0x0][0x2b0], RZ ;  /* 0x0000ac0002027a24 */ /* 0x000fc800078e02ff */
[----:B------:R-:W-:-:S04]  /*aa10*/  IMAD R2, R17, c[0x0][0x2b4], R2 ;  /* 0x0000ad0011027a24 */ /* 0x000fc800078e0202 */
[----:B------:R-:W-:Y:S02]  /*aa20*/  IMAD.IADD R249, R247, 0x1, R2 ;  /* 0x00000001f7f97824 */ /* 0x000fe400078e0202 */
[----:B--2---:R-:W2:Y:S01]  /*aa30*/  LDL R9, [R1+0x8] ;  /* 0x0000080001097983 */ /* 0x004ea20000100800 */
[----:B------:R-:W-:Y:S01]  /*aa40*/  IMAD.MOV.U32 R123, RZ, RZ, 0x30 ;  /* 0x00000030ff7b7424 */ /* 0x000fe200078e00ff */
[----:B------:R-:W-:Y:S01]  /*aa50*/  LOP3.LUT R235, R235, 0xfffffffd, RZ, 0xc0, !PT ;  /* 0xfffffffdebeb7812 */ /* 0x000fe200078ec0ff */
[----:B------:R-:W-:Y:S02]  /*aa60*/  IMAD.MOV.U32 R2, RZ, RZ, c[0x0][0x2b8] ;  /* 0x0000ae00ff027624 */ /* 0x000fe400078e00ff */
[----:B------:R-:W-:Y:S02]  /*aa70*/  IMAD R123, R217, R123, -0x30 ;  /* 0xffffffd0d97b7424 */ /* 0x000fe400078e027b */
[----:B------:R-:W-:Y:S01]  /*aa80*/  IMAD.MOV.U32 R222, RZ, RZ, RZ ;  /* 0x000000ffffde7224 */ /* 0x000fe200078e00ff */
[----:B------:R-:W-:Y:S01]  /*aa90*/  BAR.SYNC.DEFER_BLOCKING 0x0 ;  /* 0x0000000000007b1d */ /* 0x000fe20000010000 */
[----:B------:R-:W-:Y:S01]  /*aaa0*/  ISETP.NE.AND P1, PT, R2, 0x1, PT ;  /* 0x000000010200780c */ /* 0x000fe20003f25270 */
[----:B------:R-:W-:-:S12]  /*aab0*/  IMAD.IADD R3, R0, 0x1, R123 ;  /* 0x0000000100037824 */ /* 0x000fd800078e027b */
[----:B------:R-:W-:Y:S02]  /*aac0*/  @P1 LOP3.LUT R235, R235, 0x2, RZ, 0xfc, !PT ;  /* 0x00000002ebeb1812 */ /* 0x000fe400078efcff */
[C---:B--2---:R-:W-:Y:S01]  /*aad0*/  ISETP.GE.AND P0, PT, R3.reuse, R9, PT ;  /* 0x000000090300720c */ /* 0x044fe20003f06270 */
[----:B------:R-:W-:-:S03]  /*aae0*/  IMAD.IADD R3, R3, 0x1, R252 ;  /* 0x0000000103037824 */ /* 0x000fc600078e02fc */
[----:B------:R-:W-:Y:S01]  /*aaf0*/  ISETP.GT.OR P0, PT, R0, 0x2f, P0 ;  /* 0x0000002f0000780c */ /* 0x000fe20000704670 */
[----:B------:R-:W-:-:S04]  /*ab00*/  @P1 IMAD.HI.U32 R4, R3, c[0x0][0x2bc], RZ ;  /* 0x0000af0003041a27 */ /* 0x000fc800078e00ff */
[----:B------:R-:W-:Y:S01]  /*ab10*/  IMAD.MOV.U32 R2, RZ, RZ, R3 ;  /* 0x000000ffff027224 */ /* 0x000fe200078e0003 */
[----:B------:R-:W-:-:S07]  /*ab20*/  @P1 SHF.R.U32.HI R2, RZ, c[0x0][0x2c0], R4 ;  /* 0x0000b000ff021a19 */ /* 0x000fce0000011604 */
[----:B-1----:R-:W-:-:S04]  /*ab30*/  @!P0 IADD3 R5, P1, R2, R246, RZ ;  /* 0x000000f602058210 */ /* 0x002fc80007f3e0ff */
[----:B----4-:R-:W-:Y:S02]  /*ab40*/  @!P0 LEA.HI.X.SX32 R6, R2, R249, 0x1, P1 ;  /* 0x000000f902068211 */ /* 0x010fe400008f0eff */
[----:B------:R-:W-:-:S04]  /*ab50*/  @!P0 LEA R4, P1, R5, c[0x0][0x2a0], 0x2 ;  /* 0x0000a80005048a11 */ /* 0x000fc800078210ff */
[----:B------:R-:W-:-:S05]  /*ab60*/  @!P0 LEA.HI.X R5, R5, c[0x0][0x2a4], R6, 0x2, P1 ;  /* 0x0000a90005058a11 */ /* 0x000fca00008f1406 */
[----:B------:R1:W2:Y:S01]  /*ab70*/  @!P0 LDG.E R222, [R4.64] ;  /* 0x0000000604de8981 */ /* 0x0002a2000c1e1900 */
        /* <DEDUP_REMOVED lines=8> */
[----:B-1----:R-:W-:-:S04]  /*ac00*/  IMAD R4, R120, c[0x0][0x1e0], RZ ;  /* 0x0000780078047a24 */ /* 0x002fc800078e02ff */
[----:B------:R-:W-:-:S04]  /*ac10*/  IMAD R4, R223, c[0x0][0x1e4], R4 ;  /* 0x00007900df047a24 */ /* 0x000fc800078e0204 */
[----:B------:R-:W-:Y:S01]  /*ac20*/  IMAD.IADD R3, R3, 0x1, R4 ;  /* 0x0000000103037824 */ /* 0x000fe200078e0204 */
[----:B--2---:R-:W-:-:S03]  /*ac30*/  SHF.R.S32.HI R121, RZ, 0x1f, R222 ;  /* 0x0000001fff797819 */ /* 0x004fc600000114de */
[----:B------:R-:W-:-:S04]  /*ac40*/  IMAD.WIDE.U32 R2, R222, c[0x0][0x1f0], R2 ;  /* 0x00007c00de027a25 */ /* 0x000fc800078e0002 */
[----:B------:R-:W-:Y:S01]  /*ac50*/  IMAD R4, R121, c[0x0][0x1f0], RZ ;  /* 0x00007c0079047a24 */ /* 0x000fe200078e02ff */
[----:B------:R-:W-:-:S03]  /*ac60*/  IADD3 R2, P0, R2, R244, RZ ;  /* 0x000000f402027210 */ /* 0x000fc60007f1e0ff */
[----:B------:R-:W-:-:S05]  /*ac70*/  IMAD R4, R222, c[0x0][0x1f4], R4 ;  /* 0x00007d00de047a24 */ /* 0x000fca00078e0204 */
[----:B------:R-:W-:Y:S02]  /*ac80*/  IADD3.X R3, R248, R3, R4, P0, !PT ;  /* 0x00000003f8037210 */ /* 0x000fe400007fe404 */
[C---:B------:R-:W-:Y:S02]  /*ac90*/  LEA R6, P0, R2.reuse, c[0x0][0x1c8], 0x1 ;  /* 0x0000720002067a11 */ /* 0x040fe400078008ff */
[----:B------:R-:W-:Y:S02]  /*aca0*/  IMNMX R4, R119, 0x30, PT ;  /* 0x0000003077047817 */ /* 0x000fe40003800200 */
[----:B------:R-:W-:Y:S02]  /*acb0*/  LEA.HI.X R14, R2, c[0x0][0x1cc], R3, 0x1, P0 ;  /* 0x00007300020e7a11 */ /* 0x000fe400000f0c03 */
[----:B------:R-:W1:Y:S01]  /*acc0*/  SHFL.IDX PT, R2, R6, RZ, 0x181f ;  /* 0x00181fff06027589 */ /* 0x000e6200000e0000 */
[----:B------:R-:W-:-:S03]  /*acd0*/  IMAD.IADD R9, R4, 0x1, -R143 ;  /* 0x0000000104097824 */ /* 0x000fc600078e0a8f */
[----:B------:R-:W2:Y:S02]  /*ace0*/  SHFL.IDX PT, R3, R14, RZ, 0x181f ;  /* 0x00181fff0e037589 */ /* 0x000ea400000e0000 */
[----:B------:R-:W-:-:S13]  /*acf0*/  ISETP.GE.AND P0, PT, R9, 0x1, PT ;  /* 0x000000010900780c */ /* 0x000fda0003f06270 */
[----:B-1----:R-:W-:-:S04]  /*ad00*/  @P0 LEA R4, P1, R140, R2, 0x1 ;  /* 0x000000028c040211 */ /* 0x002fc800078208ff */
[----:B--2---:R-:W-:Y:S02]  /*ad10*/  @P0 LEA.HI.X R5, R140, R3, R141, 0x1, P1 ;  /* 0x000000038c050211 */ /* 0x004fe400008f0c8d */
[----:B------:R-:W-:-:S04]  /*ad20*/  @P0 LEA R12, P1, R232, R2, 0x1 ;  /* 0x00000002e80c0211 */ /* 0x000fc800078208ff */
[----:B------:R-:W-:Y:S02]  /*ad30*/  @P0 LEA.HI.X R13, R232, R3, R236, 0x1, P1 ;  /* 0x00000003e80d0211 */ /* 0x000fe400008f0cec */
[----:B------:R-:W-:-:S04]  /*ad40*/  @P0 LEA R10, P1, R220, R2, 0x1 ;  /* 0x00000002dc0a0211 */ /* 0x000fc800078208ff */
[----:B------:R-:W-:Y:S02]  /*ad50*/  @P0 LEA.HI.X R11, R220, R3, R238, 0x1, P1 ;  /* 0x00000003dc0b0211 */ /* 0x000fe400008f0cee */
[----:B------:R-:W-:-:S13]  /*ad60*/  @P0 ISETP.GE.AND P1, PT, R140, c[0x0][0x1d4], PT ;  /* 0x000075008c000a0c */ /* 0x000fda0003f26270 */
[----:B------:R-:W-:Y:S01]  /*ad70*/  @!PT LDS RZ, [RZ] ;  /* 0x00000000fffff984 */ /* 0x000fe20000000800 */
[----:B------:R1:W-:Y:S01]  /*ad80*/  @P0 LDGSTS.E.BYPASS.LTC128B.128 [R216+0xa080], [R4.64], !P1 ;  /* 0x0a08000004d80fae */ /* 0x0003e2000c901d46 */
[----:B------:R-:W-:-:S04]  /*ad90*/  @P0 LEA R2, P1, R221, R2, 0x1 ;  /* 0x00000002dd020211 */ /* 0x000fc800078208ff */
[----:B------:R-:W-:Y:S02]  /*ada0*/  @P0 LEA.HI.X R3, R221, R3, R237, 0x1, P1 ;  /* 0x00000003dd030211 */ /* 0x000fe400008f0ced */
[----:B------:R-:W-:-:S13]  /*adb0*/  @P0 ISETP.GE.AND P1, PT, R142, c[0x0][0x1d4], PT ;  /* 0x000075008e000a0c */ /* 0x000fda0003f26270 */
[----:B------:R2:W-:Y:S01]  /*adc0*/  @P0 LDGSTS.E.BYPASS.LTC128B.128 [R216+0xb880], [R12.64], !P1 ;  /* 0x0b8800000cd80fae */ /* 0x0005e2000c901d46 */
[----:B------:R-:W-:-:S13]  /*add0*/  @P0 ISETP.GE.AND P1, PT, R220, c[0x0][0x1d4], PT ;  /* 0x00007500dc000a0c */ /* 0x000fda0003f26270 */
[----:B------:R3:W-:Y:S01]  /*ade0*/  @P0 LDGSTS.E.BYPASS.LTC128B.128 [R216+0xd080], [R10.64], !P1 ;  /* 0x0d0800000ad80fae */ /* 0x0007e2000c901d46 */
[----:B------:R-:W-:-:S13]  /*adf0*/  @P0 ISETP.GE.AND P1, PT, R221, c[0x0][0x1d4], PT ;  /* 0x00007500dd000a0c */ /* 0x000fda0003f26270 */
[----:B------:R4:W-:Y:S01]  /*ae00*/  @P0 LDGSTS.E.BYPASS.LTC128B.128 [R216+0xe880], [R2.64], !P1 ;  /* 0x0e88000002d80fae */ /* 0x0009e2000c901d46 */
[----:B------:R-:W-:-:S03]  /*ae10*/  ISETP.GE.AND P0, PT, R9, 0x21, PT ;  /* 0x000000210900780c */ /* 0x000fc60003f06270 */
[----:B----4-:R-:W1:Y:S04]  /*ae20*/  SHFL.IDX PT, R2, R6, 0x1, 0x181f ;  /* 0x00381f0006027f89 */ /* 0x010e6800000e0000 */
[----:B------:R-:W4:Y:S06]  /*ae30*/  SHFL.IDX PT, R3, R14, 0x1, 0x181f ;  /* 0x00381f000e037f89 */ /* 0x000f2c00000e0000 */
[----:B-1----:R-:W-:-:S04]  /*ae40*/  @P0 LEA R4, P1, R140, R2, 0x1 ;  /* 0x000000028c040211 */ /* 0x002fc800078208ff */
[----:B----4-:R-:W-:Y:S02]  /*ae50*/  @P0 LEA.HI.X R5, R140, R3, R141, 0x1, P1 ;  /* 0x000000038c050211 */ /* 0x010fe400008f0c8d */
[----:B--2---:R-:W-:-:S04]  /*ae60*/  @P0 LEA R12, P1, R232, R2, 0x1 ;  /* 0x00000002e80c0211 */ /* 0x004fc800078208ff */
[----:B------:R-:W-:Y:S02]  /*ae70*/  @P0 LEA.HI.X R13, R232, R3, R236, 0x1, P1 ;  /* 0x00000003e80d0211 */ /* 0x000fe400008f0cec */
[----:B---3--:R-:W-:-:S04]  /*ae80*/  @P0 LEA R10, P1, R220, R2, 0x1 ;  /* 0x00000002dc0a0211 */ /* 0x008fc800078208ff */
[----:B------:R-:W-:Y:S02]  /*ae90*/  @P0 LEA.HI.X R11, R220, R3, R238, 0x1, P1 ;  /* 0x00000003dc0b0211 */ /* 0x000fe400008f0cee */
[----:B------:R-:W-:-:S13]  /*aea0*/  @P0 ISETP.GE.AND P1, PT, R140, c[0x0][0x1d4], PT ;  /* 0x000075008c000a0c */ /* 0x000fda0003f26270 */
        /* <DEDUP_REMOVED lines=14> */
.L_x_3005:
[----:B------:R-:W-:Y:S01]  /*af90*/  ULDC.U8 UR4, c[0x0][0x298] ;  /* 0x0000a60000047ab9 */ /* 0x000fe20000000000 */
[----:B-1----:R-:W-:Y:S01]  /*afa0*/  SHF.R.S32.HI R2, RZ, 0x1f, R122 ;  /* 0x0000001fff027819 */ /* 0x002fe2000001147a */
[----:B------:R-:W-:Y:S01]  /*afb0*/  IMAD.WIDE.U32 R10, R122, c[0x0][0x280], RZ ;  /* 0x0000a0007a0a7a25 */ /* 0x000fe200078e00ff */
        /* <DEDUP_REMOVED lines=15> */
[----:B------:R1:W5:Y:S11]  /*b0b0*/  LDL R104, [R1+0xd4] ;  /* 0x0000d40001687983 */ /* 0x0003760000100800 */
        /* <DEDUP_REMOVED lines=41> */
[----:B--2---:R-:W-:Y:S01]  /*b350*/  @!P3 IMAD.X R21, R5, 0x1, R6, P0 ;  /* 0x000000010515b824 */ /* 0x004fe200000e0606 */
[----:B----4-:R-:W-:Y:S02]  /*b360*/  @!P3 IADD3 R18, P0, R2, R9, RZ ;  /* 0x000000090212b210 */ /* 0x010fe40007f1e0ff */
[C---:B-----5:R-:W-:Y:S01]  /*b370*/  @!P2 SHF.L.U64.HI R9, R148.reuse, 0x1, R108 ;  /* 0x000000019409a819 */ /* 0x060fe2000001026c */
[----:B------:R-:W-:Y:S01]  /*b380*/  CS2R R28, SRZ ;  /* 0x00000000001c7805 */ /* 0x000fe2000001ff00 */
[----:B------:R2:W5:Y:S01]  /*b390*/  @!P3 LD.E.64 R22, [R20.64] ;  /* 0x000000061416b980 */ /* 0x000562000c101b00 */
[----:B-1----:R-:W-:Y:S02]  /*b3a0*/  @!P3 IMAD.X R19, R3, 0x1, R6, P0 ;  /* 0x000000010313b824 */ /* 0x002fe400000e0606 */
[----:B------:R-:W-:Y:S01]  /*b3b0*/  @!P2 IMAD.SHL.U32 R6, R148, 0x2, RZ ;  /* 0x000000029406a824 */ /* 0x000fe200078e00ff */
[----:B------:R-:W-:Y:S01]  /*b3c0*/  CS2R R30, SRZ ;  /* 0x00000000001e7805 */ /* 0x000fe2000001ff00 */
[----:B------:R-:W-:Y:S01]  /*b3d0*/  CS2R R34, SRZ ;  /* 0x0000000000227805 */ /* 0x000fe2000001ff00 */
        /* <DEDUP_REMOVED lines=8> */
[--C-:B------:R-:W-:Y:S01]  /*b460*/  @!P1 IMAD.X R13, R5, 0x1, R9.reuse, P0 ;  /* 0x00000001050d9824 */ /* 0x100fe200000e0609 */
[----:B------:R-:W-:Y:S01]  /*b470*/  @!P1 IADD3 R10, P0, R2, R6, RZ ;  /* 0x00000006020a9210 */ /* 0x000fe20007f1e0ff */
[----:B--2---:R-:W-:Y:S01]  /*b480*/  CS2R R20, SRZ ;  /* 0x0000000000147805 */ /* 0x004fe2000001ff00 */
[----:B------:R-:W-:Y:S01]  /*b490*/  CS2R R36, SRZ ;  /* 0x0000000000247805 */ /* 0x000fe2000001ff00 */
[----:B-1----:R-:W-:Y:S01]  /*b4a0*/  CS2R R18, SRZ ;  /* 0x0000000000127805 */ /* 0x002fe2000001ff00 */
[----:B------:R1:W5:Y:S01]  /*b4b0*/  @!P1 LD.E.64 R28, [R12.64] ;  /* 0x000000060c1c9980 */ /* 0x000362000c101b00 */
[----:B------:R-:W-:Y:S01]  /*b4c0*/  @!P1 IMAD.X R11, R3, 0x1, R9, P0 ;  /* 0x00000001030b9824 */ /* 0x000fe200000e0609 */
[C---:B------:R-:W-:Y:S02]  /*b4d0*/  ISETP.GE.AND P0, PT, R147.reuse, c[0x0][0x27c], PT ;  /* 0x00009f0093007a0c */ /* 0x040fe40003f06270 */
[----:B------:R1:W5:Y:S04]  /*b4e0*/  @!P2 LD.E.64 R20, [R14.64] ;  /* 0x000000060e14a980 */ /* 0x000368000c101b00 */
[----:B------:R1:W5:Y:S04]  /*b4f0*/  @!P2 LD.E.64 R18, [R16.64] ;  /* 0x000000061012a980 */ /* 0x000368000c101b00 */
[----:B------:R1:W5:Y:S03]  /*b500*/  @!P1 LD.E.64 R30, [R10.64] ;  /* 0x000000060a1e9980 */ /* 0x000366000c101b00 */
        /* <DEDUP_REMOVED lines=8> */
.L_x_3009:
[----:B------:R-:W-:Y:S05]  /*b590*/  BSYNC B0 ;  /* 0x0000000000007941 */ /* 0x000fea0003800000 */
.L_x_3008:
[----:B-1---5:R-:W-:Y:S01]  /*b5a0*/  IMAD.MOV.U32 R3, RZ, RZ, R34 ;  /* 0x000000ffff037224 */ /* 0x022fe200078e0022 */
[----:B------:R-:W-:Y:S01]  /*b5b0*/  LOP3.LUT P0, RZ, R235, 0x8, RZ, 0xc0, !PT ;  /* 0x00000008ebff7812 */ /* 0x000fe2000780c0ff */
[----:B----4-:R-:W-:Y:S01]  /*b5c0*/  IMAD.MOV.U32 R2, RZ, RZ, R35 ;  /* 0x000000ffff027224 */ /* 0x010fe200078e0023 */
[----:B------:R-:W-:Y:S01]  /*b5d0*/  MOV R6, R31 ;  /* 0x0000001f00067202 */ /* 0x000fe20000000f00 */
[----:B--2---:R-:W-:Y:S01]  /*b5e0*/  IMAD.MOV.U32 R5, RZ, RZ, R28 ;  /* 0x000000ffff057224 */ /* 0x004fe200078e001c */
[----:B------:R-:W-:Y:S01]  /*b5f0*/  BSSY B0, `(.L_x_3010) ;  /* 0x000004e000007945 */ /* 0x000fe20003800000 */
[----:B---3--:R-:W-:Y:S01]  /*b600*/  IMAD.MOV.U32 R4, RZ, RZ, R29 ;  /* 0x000000ffff047224 */ /* 0x008fe200078e001d */
        /* <DEDUP_REMOVED lines=35> */
[----:B------:R-:W-:-:S10]  /*b840*/  CS2R R40, SRZ ;  /* 0x0000000000287805 */ /* 0x000fd4000001ff00 */
[C---:B------:R-:W-:Y:S01]  /*b850*/  @!P0 IMAD.SHL.U32 R6, R144.reuse, 0x2, RZ ;  /* 0x0000000290068824 */ /* 0x040fe200078e00ff */
[----:B------:R-:W-:-:S04]  /*b860*/  @!P0 SHF.L.U64.HI R9, R144, 0x1, R145 ;  /* 0x0000000190098819 */ /* 0x000fc80000010291 */
[----:B---3--:R-:W-:-:S05]  /*b870*/  @!P0 IADD3 R12, P1, R4, R6, RZ ;  /* 0x00000006040c8210 */ /* 0x008fca0007f3e0ff */
[----:B--2---:R-:W-:Y:S01]  /*b880*/  @!P0 IMAD.X R13, R5, 0x1, R9, P1 ;  /* 0x00000001050d8824 */ /* 0x004fe200008e0609 */
[----:B-1----:R-:W-:Y:S01]  /*b890*/  @!P0 IADD3 R10, P1, R2, R6, RZ ;  /* 0x00000006020a8210 */ /* 0x002fe20007f3e0ff */
[----:B------:R-:W-:-:S03]  /*b8a0*/  @!P2 IMAD.SHL.U32 R6, R148, 0x2, RZ ;  /* 0x000000029406a824 */ /* 0x000fc600078e00ff */
[----:B------:R1:W5:Y:S01]  /*b8b0*/  @!P0 LD.E.64 R38, [R12.64] ;  /* 0x000000060c268980 */ /* 0x000362000c101b00 */
[----:B----4-:R-:W-:Y:S01]  /*b8c0*/  @!P0 IMAD.X R11, R3, 0x1, R9, P1 ;  /* 0x00000001030b8824 */ /* 0x010fe200008e0609 */
[----:B------:R-:W-:Y:S02]  /*b8d0*/  ISETP.GE.AND P1, PT, R146, c[0x0][0x27c], PT ;  /* 0x00009f0092007a0c */ /* 0x000fe40003f26270 */
[----:B------:R-:W-:Y:S02]  /*b8e0*/  @!P2 SHF.L.U64.HI R9, R148, 0x1, R108 ;  /* 0x000000019409a819 */ /* 0x000fe4000001026c */
[----:B------:R2:W5:Y:S01]  /*b8f0*/  @!P0 LD.E.64 R40, [R10.64] ;  /* 0x000000060a288980 */ /* 0x000562000c101b00 */
[----:B------:R-:W-:Y:S01]  /*b900*/  CS2R R42, SRZ ;  /* 0x00000000002a7805 */ /* 0x000fe2000001ff00 */
[----:B------:R-:W-:Y:S01]  /*b910*/  CS2R R44, SRZ ;  /* 0x00000000002c7805 */ /* 0x000fe2000001ff00 */
[----:B-1----:R-:W-:-:S05]  /*b920*/  @!P2 IADD3 R12, P0, R4, R6, RZ ;  /* 0x00000006040ca210 */ /* 0x002fca0007f1e0ff */
[----:B------:R-:W-:Y:S01]  /*b930*/  @!P2 IMAD.X R13, R5, 0x1, R9, P0 ;  /* 0x00000001050da824 */ /* 0x000fe200000e0609 */
[----:B--2---:R-:W-:Y:S01]  /*b940*/  @!P2 IADD3 R10, P0, R2, R6, RZ ;  /* 0x00000006020aa210 */ /* 0x004fe20007f1e0ff */
[----:B------:R-:W-:-:S03]  /*b950*/  @!P1 IMAD.SHL.U32 R6, R146, 0x2, RZ ;  /* 0x0000000292069824 */ /* 0x000fc600078e00ff */
[----:B------:R1:W5:Y:S01]  /*b960*/  @!P2 LD.E.64 R42, [R12.64] ;  /* 0x000000060c2aa980 */ /* 0x000362000c101b00 */
[----:B------:R-:W-:Y:S01]  /*b970*/  @!P2 IMAD.X R11, R3, 0x1, R9, P0 ;  /* 0x00000001030ba824 */ /* 0x000fe200000e0609 */
[----:B------:R-:W-:-:S04]  /*b980*/  @!P1 SHF.L.U64.HI R9, R146, 0x1, R105 ;  /* 0x0000000192099819 */ /* 0x000fc80000010269 */
[----:B------:R2:W5:Y:S01]  /*b990*/  @!P2 LD.E.64 R44, [R10.64] ;  /* 0x000000060a2ca980 */ /* 0x000562000c101b00 */
[----:B-1----:R-:W-:-:S05]  /*b9a0*/  @!P1 IADD3 R12, P0, R4, R6, RZ ;  /* 0x00000006040c9210 */ /* 0x002fca0007f1e0ff */
[----:B------:R-:W-:Y:S01]  /*b9b0*/  @!P1 IMAD.X R13, R5, 0x1, R9, P0 ;  /* 0x00000001050d9824 */ /* 0x000fe200000e0609 */
[----:B--2---:R-:W-:-:S05]  /*b9c0*/  @!P1 IADD3 R10, P0, R2, R6, RZ ;  /* 0x00000006020a9210 */ /* 0x004fca0007f1e0ff */
[----:B------:R-:W-:Y:S01]  /*b9d0*/  @!P1 IMAD.X R11, R3, 0x1, R9, P0 ;  /* 0x00000001030b9824 */ /* 0x000fe200000e0609 */
[----:B------:R-:W-:Y:S01]  /*b9e0*/  ISETP.GE.AND P0, PT, R147, c[0x0][0x27c], PT ;  /* 0x00009f0093007a0c */ /* 0x000fe20003f06270 */
[----:B------:R-:W-:Y:S01]  /*b9f0*/  CS2R R46, SRZ ;  /* 0x00000000002e7805 */ /* 0x000fe2000001ff00 */
[----:B------:R-:W-:-:S05]  /*ba00*/  CS2R R48, SRZ ;  /* 0x0000000000307805 */ /* 0x000fca000001ff00 */
[----:B------:R1:W5:Y:S04]  /*ba10*/  @!P1 LD.E.64 R46, [R12.64] ;  /* 0x000000060c2e9980 */ /* 0x000368000c101b00 */
[----:B------:R1:W5:Y:S02]  /*ba20*/  @!P1 LD.E.64 R48, [R10.64] ;  /* 0x000000060a309980 */ /* 0x000364000c101b00 */
[C---:B------:R-:W-:Y:S01]  /*ba30*/  @!P0 IMAD.SHL.U32 R6, R147.reuse, 0x2, RZ ;  /* 0x0000000293068824 */ /* 0x040fe200078e00ff */
[----:B------:R-:W-:-:S04]  /*ba40*/  @!P0 SHF.L.U64.HI R9, R147, 0x1, R104 ;  /* 0x0000000193098819 */ /* 0x000fc80000010268 */
[----:B------:R-:W-:-:S05]  /*ba50*/  @!P0 IADD3 R4, P1, R4, R6, RZ ;  /* 0x0000000604048210 */ /* 0x000fca0007f3e0ff */
[----:B------:R-:W-:Y:S01]  /*ba60*/  @!P0 IMAD.X R5, R5, 0x1, R9, P1 ;  /* 0x0000000105058824 */ /* 0x000fe200008e0609 */
[----:B------:R-:W-:Y:S01]  /*ba70*/  @!P0 IADD3 R2, P1, R2, R6, RZ ;  /* 0x0000000602028210 */ /* 0x000fe20007f3e0ff */
[----:B------:R-:W-:Y:S01]  /*ba80*/  CS2R R56, SRZ ;  /* 0x0000000000387805 */ /* 0x000fe2000001ff00 */
[----:B------:R-:W-:-:S03]  /*ba90*/  CS2R R50, SRZ ;  /* 0x0000000000327805 */ /* 0x000fc6000001ff00 */
[----:B------:R-:W-:Y:S02]  /*baa0*/  @!P0 IMAD.X R3, R3, 0x1, R9, P1 ;  /* 0x0000000103038824 */ /* 0x000fe400008e0609 */
[----:B------:R1:W5:Y:S04]  /*bab0*/  @!P0 LD.E.64 R56, [R4.64] ;  /* 0x0000000604388980 */ /* 0x000368000c101b00 */
[----:B------:R1:W5:Y:S02]  /*bac0*/  @!P0 LD.E.64 R50, [R2.64] ;  /* 0x0000000602328980 */ /* 0x000364000c101b00 */
.L_x_3011:
[----:B------:R-:W-:Y:S05]  /*bad0*/  BSYNC B0 ;  /* 0x0000000000007941 */ /* 0x000fea0003800000 */
.L_x_3010:
[----:B-12--5:R-:W-:Y:S01]  /*bae0*/  IMAD.MOV.U32 R5, RZ, RZ, R56 ;  /* 0x000000ffff057224 */ /* 0x026fe200078e0038 */
[----:B------:R-:W-:Y:S01]  /*baf0*/  LOP3.LUT P0, RZ, R235, 0x10, RZ, 0xc0, !PT ;  /* 0x00000010ebff7812 */ /* 0x000fe2000780c0ff */
[----:B---3--:R-:W-:Y:S01]  /*bb00*/  IMAD.MOV.U32 R4, RZ, RZ, R57 ;  /* 0x000000ffff047224 */ /* 0x008fe200078e0039 */
        /* <DEDUP_REMOVED lines=25> */
[----:B------:R1:W2:Y:S01]  /*bca0*/  SHFL.IDX PT, R5, R32, 0x2, 0x181f ;  /* 0x00581f0020057f89 */ /* 0x0002a200000e0000 */
[----:B------:R-:W-:Y:S01]  /*bcb0*/  PRMT R92, R10, 0x7610, R92 ;  /* 0x000076100a5c7816 */ /* 0x000fe2000000005c */
        /* <DEDUP_REMOVED lines=21> */
[----:B---3--:R-:W-:-:S05]  /*be10*/  @!P0 IADD3 R10, P1, R4, R6, RZ ;  /* 0x00000006040a8210 */ /* 0x008fca0007f3e0ff */
[--C-:B--2---:R-:W-:Y:S01]  /*be20*/  @!P0 IMAD.X R11, R5, 0x1, R9.reuse, P1 ;  /* 0x00000001050b8824 */ /* 0x104fe200008e0609 */
[----:B-1----:R-:W-:Y:S02]  /*be30*/  @!P0 IADD3 R14, P1, R2, R6, RZ ;  /* 0x00000006020e8210 */ /* 0x002fe40007f3e0ff */
[----:B------:R-:W-:Y:S02]  /*be40*/  @!P2 IADD3 R12, P3, R4, R16, RZ ;  /* 0x00000010040ca210 */ /* 0x000fe40007f7e0ff */
[----:B------:R1:W5:Y:S01]  /*be50*/  @!P0 LD.E.64 R52, [R10.64] ;  /* 0x000000060a348980 */ /* 0x000362000c101b00 */
[----:B----4-:R-:W-:Y:S01]  /*be60*/  @!P0 IMAD.X R15, R3, 0x1, R9, P1 ;  /* 0x00000001030f8824 */ /* 0x010fe200008e0609 */
[----:B------:R-:W-:Y:S02]  /*be70*/  ISETP.GE.AND P1, PT, R146, c[0x0][0x27c], PT ;  /* 0x00009f0092007a0c */ /* 0x000fe40003f26270 */
[----:B------:R-:W-:Y:S02]  /*be80*/  @!P2 SHF.L.U64.HI R6, R148, 0x1, R108 ;  /* 0x000000019406a819 */ /* 0x000fe4000001026c */
[----:B------:R2:W5:Y:S01]  /*be90*/  @!P0 LD.E.64 R54, [R14.64] ;  /* 0x000000060e368980 */ /* 0x000562000c101b00 */
[----:B------:R-:W-:-:S02]  /*bea0*/  CS2R R58, SRZ ;  /* 0x00000000003a7805 */ /* 0x000fc4000001ff00 */
[----:B------:R-:W-:Y:S01]  /*beb0*/  @!P2 IMAD.X R13, R5, 0x1, R6, P3 ;  /* 0x00000001050da824 */ /* 0x000fe200018e0606 */
[----:B-1----:R-:W-:-:S05]  /*bec0*/  @!P2 IADD3 R10, P0, R2, R16, RZ ;  /* 0x00000010020aa210 */ /* 0x002fca0007f1e0ff */
[----:B------:R-:W-:Y:S02]  /*bed0*/  @!P2 IMAD.X R11, R3, 0x1, R6, P0 ;  /* 0x00000001030ba824 */ /* 0x000fe400000e0606 */
[C---:B------:R-:W-:Y:S01]  /*bee0*/  @!P1 IMAD.SHL.U32 R6, R146.reuse, 0x2, RZ ;  /* 0x0000000292069824 */ /* 0x040fe200078e00ff */
[----:B------:R-:W-:Y:S02]  /*bef0*/  @!P1 SHF.L.U64.HI R9, R146, 0x1, R105 ;  /* 0x0000000192099819 */ /* 0x000fe40000010269 */
[----:B------:R1:W5:Y:S01]  /*bf00*/  @!P2 LD.E.64 R58, [R10.64] ;  /* 0x000000060a3aa980 */ /* 0x000362000c101b00 */
[----:B------:R-:W-:Y:S01]  /*bf10*/  CS2R R60, SRZ ;  /* 0x00000000003c7805 */ /* 0x000fe2000001ff00 */
[----:B------:R-:W-:-:S05]  /*bf20*/  CS2R R64, SRZ ;  /* 0x0000000000407805 */ /* 0x000fca000001ff00 */
        /* <DEDUP_REMOVED lines=8> */
[----:B-1----:R-:W-:-:S06]  /*bfb0*/  @!P1 IADD3 R10, P2, R2, R6, RZ ;  /* 0x00000006020a9210 */ /* 0x002fcc0007f5e0ff */
[----:B------:R-:W-:Y:S02]  /*bfc0*/  @!P0 IMAD.SHL.U32 R6, R147, 0x2, RZ ;  /* 0x0000000293068824 */ /* 0x000fe400078e00ff */
[----:B------:R-:W-:-:S03]  /*bfd0*/  @!P1 IMAD.X R11, R3, 0x1, R9, P2 ;  /* 0x00000001030b9824 */ /* 0x000fc600010e0609 */
[-C--:B------:R-:W-:Y:S02]  /*bfe0*/  @!P0 IADD3 R4, P2, R4, R6.reuse, RZ ;  /* 0x0000000604048210 */ /* 0x080fe40007f5e0ff */
[----:B------:R2:W5:Y:S01]  /*bff0*/  @!P1 LD.E.64 R62, [R10.64] ;  /* 0x000000060a3e9980 */ /* 0x000562000c101b00 */
[----:B------:R-:W-:Y:S02]  /*c000*/  @!P0 IADD3 R2, P1, R2, R6, RZ ;  /* 0x0000000602028210 */ /* 0x000fe40007f3e0ff */
[----:B------:R-:W-:-:S05]  /*c010*/  @!P0 SHF.L.U64.HI R6, R147, 0x1, R104 ;  /* 0x0000000193068819 */ /* 0x000fca0000010268 */
[--C-:B------:R-:W-:Y:S02]  /*c020*/  @!P0 IMAD.X R5, R5, 0x1, R6.reuse, P2 ;  /* 0x0000000105058824 */ /* 0x100fe400010e0606 */
[----:B------:R-:W-:-:S03]  /*c030*/  @!P0 IMAD.X R3, R3, 0x1, R6, P1 ;  /* 0x0000000103038824 */ /* 0x000fc600008e0606 */
[----:B------:R2:W5:Y:S04]  /*c040*/  @!P0 LD.E.64 R70, [R4.64] ;  /* 0x0000000604468980 */ /* 0x000568000c101b00 */
[----:B------:R2:W5:Y:S02]  /*c050*/  @!P0 LD.E.64 R66, [R2.64] ;  /* 0x0000000602428980 */ /* 0x000564000c101b00 */
.L_x_3013:
[----:B------:R-:W-:Y:S05]  /*c060*/  BSYNC B0 ;  /* 0x0000000000007941 */ /* 0x000fea0003800000 */
.L_x_3012:
[----:B--2-45:R-:W-:Y:S01]  /*c070*/  IMAD.MOV.U32 R3, RZ, RZ, R70 ;  /* 0x000000ffff037224 */ /* 0x034fe200078e0046 */
[----:B------:R-:W-:Y:S01]  /*c080*/  LOP3.LUT P0, RZ, R235, 0x1, RZ, 0xc0, !PT ;  /* 0x00000001ebff7812 */ /* 0x000fe2000780c0ff */
[----:B-1----:R-:W-:Y:S01]  /*c090*/  IMAD.MOV.U32 R2, RZ, RZ, R71 ;  /* 0x000000ffff027224 */ /* 0x002fe200078e0047 */
[----:B------:R-:W-:Y:S01]  /*c0a0*/  MOV R9, R58 ;  /* 0x0000003a00097202 */ /* 0x000fe20000000f00 */
[----:B------:R-:W-:Y:S01]  /*c0b0*/  IMAD.MOV.U32 R6, RZ, RZ, R59 ;  /* 0x000000ffff067224 */ /* 0x000fe200078e003b */
[----:B------:R-:W1:Y:S01]  /*c0c0*/  SHFL.IDX PT, R5, R32, 0x3, 0x181f ;  /* 0x00781f0020057f89 */ /* 0x000e6200000e0000 */
        /* <DEDUP_REMOVED lines=14> */
[----:B------:R-:W-:Y:S01]  /*c1b0*/  CS2R R80, SRZ ;  /* 0x0000000000507805 */ /* 0x000fe2000001ff00 */
[----:B------:R-:W-:Y:S01]  /*c1c0*/  PRMT R101, R2, 0x5410, R3 ;  /* 0x0000541002657816 */ /* 0x000fe20000000003 */
[----:B------:R-:W-:Y:S01]  /*c1d0*/  IMAD.MOV.U32 R2, RZ, RZ, R53 ;  /* 0x000000ffff027224 */ /* 0x000fe200078e0035 */
[----:B------:R-:W-:Y:S01]  /*c1e0*/  MOV R3, R52 ;  /* 0x0000003400037202 */ /* 0x000fe20000000f00 */
[----:B------:R-:W-:Y:S01]  /*c1f0*/  CS2R R76, SRZ ;  /* 0x00000000004c7805 */ /* 0x000fe2000001ff00 */
[----:B------:R-:W-:-:S02]  /*c200*/  CS2R R72, SRZ ;  /* 0x0000000000487805 */ /* 0x000fc4000001ff00 */
[----:B------:R-:W-:Y:S01]  /*c210*/  PRMT R98, R2, 0x5410, R3 ;  /* 0x0000541002627816 */ /* 0x000fe20000000003 */
[----:B------:R-:W-:Y:S01]  /*c220*/  IMAD.MOV.U32 R3, RZ, RZ, R66 ;  /* 0x000000ffff037224 */ /* 0x000fe200078e0042 */
[----:B------:R-:W-:-:S04]  /*c230*/  MOV R2, R67 ;  /* 0x0000004300027202 */ /* 0x000fc80000000f00 */
[----:B------:R-:W-:Y:S01]  /*c240*/  PRMT R106, R2, 0x5410, R3 ;  /* 0x00005410026a7816 */ /* 0x000fe20000000003 */
[----:B------:R-:W-:Y:S01]  /*c250*/  IMAD.MOV.U32 R3, RZ, RZ, R62 ;  /* 0x000000ffff037224 */ /* 0x000fe200078e003e */
[----:B--2---:R-:W-:Y:S01]  /*c260*/  CS2R R32, SRZ ;  /* 0x0000000000207805 */ /* 0x004fe2000001ff00 */
[----:B------:R-:W-:-:S05]  /*c270*/  IMAD.MOV.U32 R2, RZ, RZ, R63 ;  /* 0x000000ffff027224 */ /* 0x000fca00078e003f */
[----:B------:R-:W-:Y:S02]  /*c280*/  PRMT R102, R2, 0x5410, R3 ;  /* 0x0000541002667816 */ /* 0x000fe40000000003 */
[----:B------:R-:W2:Y:S04]  /*c290*/  SHFL.IDX PT, R3, R26, 0x3, 0x181f ;  /* 0x00781f001a037f89 */ /* 0x000ea800000e0000 */
[----:B------:R4:W1:Y:S02]  /*c2a0*/  SHFL.IDX PT, R2, R27, 0x3, 0x181f ;  /* 0x00781f001b027f89 */ /* 0x00086400000e0000 */
        /* <DEDUP_REMOVED lines=46> */
.L_x_3015:
[----:B-123--:R-:W-:Y:S05]  /*c590*/  BSYNC B0 ;  /* 0x0000000000007941 */ /* 0x00efea0003800000 */
.L_x_3014:
[----:B------:R-:W2:Y:S01]  /*c5a0*/  LDL R4, [R1] ;  /* 0x0000000001047983 */ /* 0x000ea20000100800 */
        /* <DEDUP_REMOVED lines=28> */
[----:B------:R-:W-:Y:S01]  /*c770*/  PRMT R104, R2, 0x7610, R104 ;  /* 0x0000761002687816 */ /* 0x000fe20000000068 */
[----:B------:R-:W-:Y:S01]  /*c780*/  BAR.SYNC.DEFER_BLOCKING 0x0 ;  /* 0x0000000000007b1d */ /* 0x000fe20000010000 */
[----:B--2---:R-:W-:-:S05]  /*c790*/  IMAD.IADD R3, R68, 0x1, -R4 ;  /* 0x0000000144037824 */ /* 0x004fca00078e0a04 */
[----:B------:R-:W-:-:S04]  /*c7a0*/  IMNMX R68, R3, 0x80, PT ;  /* 0x0000008003447817 */ /* 0x000fc80003800200 */
[----:B------:R-:W-:-:S13]  /*c7b0*/  ISETP.GE.AND P0, PT, R143, R68, PT ;  /* 0x000000448f00720c */ /* 0x000fda0003f06270 */
[----:B------:R-:W-:Y:S05]  /*c7c0*/  @P0 BRA `(.L_x_3017) ;  /* 0x00000c6000000947 */ /* 0x000fea0003800000 */
[----:B------:R-:W-:Y:S01]  /*c7d0*/  ISETP.GE.AND P0, PT, R144, c[0x0][0x27c], PT ;  /* 0x00009f0090007a0c */ /* 0x000fe20003f06270 */
[----:B------:R-:W-:-:S12]  /*c7e0*/  BSSY B0, `(.L_x_3018) ;  /* 0x0000030000007945 */ /* 0x000fd80003800000 */
[----:B------:R-:W-:Y:S05]  /*c7f0*/  @P0 BRA `(.L_x_3019) ;  /* 0x000002e000000947 */ /* 0x000fea0003800000 */
[----:B------:R-:W1:Y:S01]  /*c800*/  LDS.128 R12, [R216+0x10080] ;  /* 0x01008000d80c7984 */ /* 0x000e620000000c00 */
[----:B------:R-:W-:Y:S02]  /*c810*/  SHF.R.U32.HI R4, RZ, 0x10, R25 ;  /* 0x00000010ff047819 */ /* 0x000fe40000011619 */
[--C-:B------:R-:W-:Y:S02]  /*c820*/  SHF.R.U32.HI R3, RZ, 0x10, R23.reuse ;  /* 0x00000010ff037819 */ /* 0x100fe40000011617 */
[----:B------:R-:W-:Y:S02]  /*c830*/  SHF.R.U64 R2, R22, 0x10, R23 ;  /* 0x0000001016027819 */ /* 0x000fe40000001217 */
[----:B------:R-:W-:Y:S02]  /*c840*/  PRMT R4, R17, 0x5410, R4 ;  /* 0x0000541011047816 */ /* 0x000fe40000000004 */
[C---:B------:R-:W-:Y:S02]  /*c850*/  PRMT R5, R69.reuse, 0x5410, R3 ;  /* 0x0000541045057816 */ /* 0x040fe40000000003 */
[----:B------:R-:W-:Y:S01]  /*c860*/  PRMT R9, R69, 0x5432, R2 ;  /* 0x0000543245097816 */ /* 0x000fe20000000002 */
[----:B------:R-:W-:Y:S01]  /*c870*/  IMAD.U32 R16, R4, 0x10000, RZ ;  /* 0x0001000004107824 */ /* 0x000fe200078e00ff */
[----:B------:R-:W-:-:S04]  /*c880*/  SHF.R.U64 R6, R24, 0x10, R25 ;  /* 0x0000001018067819 */ /* 0x000fc80000001219 */
[----:B------:R-:W-:Y:S02]  /*c890*/  PRMT R6, R17, 0x5432, R6 ;  /* 0x0000543211067816 */ /* 0x000fe40000000006 */
[C---:B-1----:R-:W-:Y:S01]  /*c8a0*/  LOP3.LUT R2, R14.reuse, 0xffff0000, RZ, 0xc0, !PT ;  /* 0xffff00000e027812 */ /* 0x042fe200078ec0ff */
[----:B------:R-:W-:Y:S01]  /*c8b0*/  IMAD.U32 R3, R14, 0x10000, RZ ;  /* 0x000100000e037824 */ /* 0x000fe200078e00ff */
[C---:B------:R-:W-:Y:S02]  /*c8c0*/  SHF.L.U32 R14, R5.reuse, 0x10, RZ ;  /* 0x00000010050e7819 */ /* 0x040fe400000006ff */
[----:B------:R-:W-:Y:S01]  /*c8d0*/  LOP3.LUT R5, R5, 0xffff0000, RZ, 0xc0, !PT ;  /* 0xffff000005057812 */ /* 0x000fe200078ec0ff */
[C---:B------:R-:W-:Y:S02]  /*c8e0*/  FMUL.FTZ R10, R2.reuse, R16 ;  /* 0x00000010020a7220 */ /* 0x040fe40000410000 */
[-C--:B------:R-:W-:Y:S02]  /*c8f0*/  FMUL.FTZ R2, R2, R14.reuse ;  /* 0x0000000e02027220 */ /* 0x080fe40000410000 */
[C---:B------:R-:W-:Y:S01]  /*c900*/  FFMA.FTZ R11, R3.reuse, R14, -R10 ;  /* 0x0000000e030b7223 */ /* 0x040fe2000001080a */
[----:B------:R-:W-:Y:S01]  /*c910*/  LOP3.LUT R14, R4, 0xffff0000, RZ, 0xc0, !PT ;  /* 0xffff0000040e7812 */ /* 0x000fe200078ec0ff */
[----:B------:R-:W-:Y:S01]  /*c920*/  FFMA.FTZ R10, R3, R16, R2 ;  /* 0x00000010030a7223 */ /* 0x000fe20000010002 */
[C---:B------:R-:W-:Y:S01]  /*c930*/  LOP3.LUT R2, R15.reuse, 0xffff0000, RZ, 0xc0, !PT ;  /* 0xffff00000f027812 */ /* 0x040fe200078ec0ff */
[----:B------:R-:W-:-:S04]  /*c940*/  IMAD.U32 R3, R15, 0x10000, RZ ;  /* 0x000100000f037824 */ /* 0x000fc800078e00ff */
[CC--:B------:R-:W-:Y:S02]  /*c950*/  FMUL.FTZ R4, R2.reuse, R14.reuse ;  /* 0x0000000e02047220 */ /* 0x0c0fe40000410000 */
[-C--:B------:R-:W-:Y:S02]  /*c960*/  FMUL.FTZ R2, R2, R5.reuse ;  /* 0x0000000502027220 */ /* 0x080fe40000410000 */
[C---:B------:R-:W-:Y:S02]  /*c970*/  FFMA.FTZ R4, R3.reuse, R5, -R4 ;  /* 0x0000000503047223 */ /* 0x040fe40000010804 */
[----:B------:R-:W-:Y:S01]  /*c980*/  FFMA.FTZ R3, R3, R14, R2 ;  /* 0x0000000e03037223 */ /* 0x000fe20000010002 */
[----:B------:R-:W-:Y:S01]  /*c990*/  F2FP.BF16.PACK_AB R14, R10, R11 ;  /* 0x0000000b0a0e723e */ /* 0x000fe200000010ff */
[----:B------:R-:W-:Y:S01]  /*c9a0*/  IMAD.U32 R11, R6, 0x10000, RZ ;  /* 0x00010000060b7824 */ /* 0x000fe200078e00ff */
[----:B------:R-:W-:Y:S01]  /*c9b0*/  LOP3.LUT R2, R12, 0xffff0000, RZ, 0xc0, !PT ;  /* 0xffff00000c027812 */ /* 0x000fe200078ec0ff */
[----:B------:R-:W-:Y:S01]  /*c9c0*/  IMAD.U32 R5, R9, 0x10000, RZ ;  /* 0x0001000009057824 */ /* 0x000fe200078e00ff */
[----:B------:R-:W-:-:S02]  /*c9d0*/  F2FP.BF16.PACK_AB R15, R3, R4 ;  /* 0x00000004030f723e */ /* 0x000fc400000010ff */
[----:B------:R-:W-:Y:S01]  /*c9e0*/  SHF.L.U32 R3, R12, 0x10, RZ ;  /* 0x000000100c037819 */ /* 0x000fe200000006ff */
[----:B------:R-:W-:Y:S01]  /*c9f0*/  FMUL.FTZ R4, R2, R11 ;  /* 0x0000000b02047220 */ /* 0x000fe20000410000 */
[----:B------:R-:W-:Y:S01]  /*ca00*/  LOP3.LUT R6, R6, 0xffff0000, RZ, 0xc0, !PT ;  /* 0xffff000006067812 */ /* 0x000fe200078ec0ff */
[-C--:B------:R-:W-:Y:S01]  /*ca10*/  FMUL.FTZ R2, R2, R5.reuse ;  /* 0x0000000502027220 */ /* 0x080fe20000410000 */
[----:B------:R-:W-:Y:S01]  /*ca20*/  LOP3.LUT R9, R9, 0xffff0000, RZ, 0xc0, !PT ;  /* 0xffff000009097812 */ /* 0x000fe200078ec0ff */
        /* <DEDUP_REMOVED lines=11> */
.L_x_3019:
[----:B------:R-:W-:Y:S05]  /*cae0*/  BSYNC B0 ;  /* 0x0000000000007941 */ /* 0x000fea0003800000 */
.L_x_3018:
[----:B------:R-:W-:Y:S01]  /*caf0*/  ISETP.GE.AND P0, PT, R148, c[0x0][0x27c], PT ;  /* 0x00009f0094007a0c */ /* 0x000fe20003f06270 */
[----:B------:R-:W-:-:S12]  /*cb00*/  BSSY B0, `(.L_x_3020) ;  /* 0x0000030000007945 */ /* 0x000fd80003800000 */
[----:B------:R-:W-:Y:S05]  /*cb10*/  @P0 BRA `(.L_x_3021) ;  /* 0x000002e000000947 */ /* 0x000fea0003800000 */
[----:B-1----:R-:W1:Y:S01]  /*cb20*/  LDS.128 R12, [R216+0x14080] ;  /* 0x01408000d80c7984 */ /* 0x002e620000000c00 */
        /* <DEDUP_REMOVED lines=45> */
.L_x_3021:
[----:B------:R-:W-:Y:S05]  /*ce00*/  BSYNC B0 ;  /* 0x0000000000007941 */ /* 0x000fea0003800000 */
.L_x_3020:
        /* <DEDUP_REMOVED lines=49> */
.L_x_3023:
[----:B------:R-:W-:Y:S05]  /*d120*/  BSYNC B0 ;  /* 0x0000000000007941 */ /* 0x000fea0003800000 */
.L_x_3022:
[----:B------:R-:W-:-:S13]  /*d130*/  ISETP.GE.AND P0, PT, R147, c[0x0][0x27c], PT ;  /* 0x00009f0093007a0c */ /* 0x000fda0003f06270 */
[----:B------:R-:W-:Y:S05]  /*d140*/  @P0 BRA `(.L_x_3017) ;  /* 0x000002e000000947 */ /* 0x000fea0003800000 */
[----:B-1----:R-:W1:Y:S01]  /*d150*/  LDS.128 R12, [R216+0x1c080] ;  /* 0x01c08000d80c7984 */ /* 0x002e620000000c00 */
[----:B------:R-:W-:Y:S02]  /*d160*/  SHF.R.U64 R2, R34, 0x10, R35 ;  /* 0x0000001022027819 */ /* 0x000fe40000001223 */
[----:B------:R-:W-:Y:S02]  /*d170*/  SHF.R.U32.HI R4, RZ, 0x10, R37 ;  /* 0x00000010ff047819 */ /* 0x000fe40000011625 */
[----:B------:R-:W-:Y:S02]  /*d180*/  SHF.R.U32.HI R3, RZ, 0x10, R35 ;  /* 0x00000010ff037819 */ /* 0x000fe40000011623 */
[----:B------:R-:W-:Y:S02]  /*d190*/  PRMT R9, R90, 0x5432, R2 ;  /* 0x000054325a097816 */ /* 0x000fe40000000002 */
[----:B------:R-:W-:Y:S02]  /*d1a0*/  PRMT R2, R88, 0x5432, R4 ;  /* 0x0000543258027816 */ /* 0x000fe40000000004 */
[----:B------:R-:W-:-:S02]  /*d1b0*/  PRMT R3, R90, 0x5410, R3 ;  /* 0x000054105a037816 */ /* 0x000fc40000000003 */
[----:B------:R-:W-:Y:S01]  /*d1c0*/  SHF.R.U64 R6, R36, 0x10, R37 ;  /* 0x0000001024067819 */ /* 0x000fe20000001225 */
[----:B------:R-:W-:Y:S01]  /*d1d0*/  IMAD.U32 R17, R2, 0x10000, RZ ;  /* 0x0001000002117824 */ /* 0x000fe200078e00ff */
[----:B------:R-:W-:Y:S02]  /*d1e0*/  SHF.L.U32 R11, R3, 0x10, RZ ;  /* 0x00000010030b7819 */ /* 0x000fe400000006ff */
[----:B------:R-:W-:Y:S02]  /*d1f0*/  PRMT R6, R89, 0x5410, R6 ;  /* 0x0000541059067816 */ /* 0x000fe40000000006 */
[C---:B-1----:R-:W-:Y:S01]  /*d200*/  LOP3.LUT R4, R14.reuse, 0xffff0000, RZ, 0xc0, !PT ;  /* 0xffff00000e047812 */ /* 0x042fe200078ec0ff */
[----:B------:R-:W-:-:S04]  /*d210*/  IMAD.U32 R5, R14, 0x10000, RZ ;  /* 0x000100000e057824 */ /* 0x000fc800078e00ff */
        /* <DEDUP_REMOVED lines=19> */
[----:B------:R-:W-:Y:S01]  /*d350*/  FMUL.FTZ R4, R2, R17 ;  /* 0x0000001102047220 */ /* 0x000fe20000410000 */
        /* <DEDUP_REMOVED lines=13> */
.L_x_3017:
[----:B------:R-:W-:Y:S05]  /*d430*/  BSYNC B1 ;  /* 0x0000000000017941 */ /* 0x000fea0003800000 */
.L_x_3016:
        /* <DEDUP_REMOVED lines=11> */
[----:B------:R-:W-:-:S03]  /*d4f0*/  PRMT R3, R89, 0x5432, R3 ;  /* 0x0000543259037816 */ /* 0x000fc60000000003 */
[----:B------:R-:W-:Y:S01]  /*d500*/  IMAD.U32 R11, R2, 0x10000, RZ ;  /* 0x00010000020b7824 */ /* 0x000fe200078e00ff */
[C---:B------:R-:W-:Y:S01]  /*d510*/  LOP3.LUT R10, R3.reuse, 0xffff0000, RZ, 0xc0, !PT ;  /* 0xffff0000030a7812 */ /* 0x040fe200078ec0ff */
[----:B------:R-:W-:Y:S01]  /*d520*/  IMAD.U32 R9, R3, 0x10000, RZ ;  /* 0x0001000003097824 */ /* 0x000fe200078e00ff */
[C---:B-1----:R-:W-:Y:S02]  /*d530*/  LOP3.LUT R4, R14.reuse, 0xffff0000, RZ, 0xc0, !PT ;  /* 0xffff00000e047812 */ /* 0x042fe400078ec0ff */
[----:B------:R-:W-:Y:S02]  /*d540*/  SHF.L.U32 R5, R14, 0x10, RZ ;  /* 0x000000100e057819 */ /* 0x000fe400000006ff */
[----:B------:R-:W-:Y:S01]  /*d550*/  LOP3.LUT R3, R15, 0xffff0000, RZ, 0xc0, !PT ;  /* 0xffff00000f037812 */ /* 0x000fe200078ec0ff */
[C---:B------:R-:W-:Y:S02]  /*d560*/  FMUL.FTZ R6, R4.reuse, R11 ;  /* 0x0000000b04067220 */ /* 0x040fe40000410000 */
[----:B------:R-:W-:-:S02]  /*d570*/  FMUL.FTZ R4, R4, R9 ;  /* 0x0000000904047220 */ /* 0x000fc40000410000 */
[C---:B------:R-:W-:Y:S01]  /*d580*/  FFMA.FTZ R14, R5.reuse, R9, -R6 ;  /* 0x00000009050e7223 */ /* 0x040fe20000010806 */
[----:B------:R-:W-:Y:S01]  /*d590*/  LOP3.LUT R9, R2, 0xffff0000, RZ, 0xc0, !PT ;  /* 0xffff000002097812 */ /* 0x000fe200078ec0ff */
[----:B------:R-:W-:Y:S01]  /*d5a0*/  FFMA.FTZ R11, R5, R11, R4 ;  /* 0x0000000b050b7223 */ /* 0x000fe20000010004 */
[----:B------:R-:W-:Y:S01]  /*d5b0*/  SHF.R.U64 R6, R40, 0x10, R41 ;  /* 0x0000001028067819 */ /* 0x000fe20000001229 */
[----:B------:R-:W-:Y:S01]  /*d5c0*/  IMAD.U32 R2, R15, 0x10000, RZ ;  /* 0x000100000f027824 */ /* 0x000fe200078e00ff */
[----:B------:R-:W-:Y:S01]  /*d5d0*/  SHF.R.U64 R5, R38, 0x10, R39 ;  /* 0x0000001026057819 */ /* 0x000fe20000001227 */
[-C--:B------:R-:W-:Y:S01]  /*d5e0*/  FMUL.FTZ R4, R3, R9.reuse ;  /* 0x0000000903047220 */ /* 0x080fe20000410000 */
[----:B------:R-:W-:Y:S01]  /*d5f0*/  F2FP.BF16.PACK_AB R14, R11, R14 ;  /* 0x0000000e0b0e723e */ /* 0x000fe200000010ff */
[-C--:B------:R-:W-:Y:S02]  /*d600*/  FMUL.FTZ R3, R3, R10.reuse ;  /* 0x0000000a03037220 */ /* 0x080fe40000410000 */
[----:B------:R-:W-:Y:S01]  /*d610*/  FFMA.FTZ R10, R2, R10, -R4 ;  /* 0x0000000a020a7223 */ /* 0x000fe20000010804 */
[----:B------:R-:W-:Y:S01]  /*d620*/  LOP3.LUT R4, R12, 0xffff0000, RZ, 0xc0, !PT ;  /* 0xffff00000c047812 */ /* 0x000fe200078ec0ff */
[----:B------:R-:W-:Y:S01]  /*d630*/  FFMA.FTZ R9, R2, R9, R3 ;  /* 0x0000000902097223 */ /* 0x000fe20000010003 */
[----:B------:R-:W-:-:S02]  /*d640*/  PRMT R2, R91, 0x5410, R6 ;  /* 0x000054105b027816 */ /* 0x000fc40000000006 */
[----:B------:R-:W-:Y:S01]  /*d650*/  PRMT R3, R91, 0x5432, R5 ;  /* 0x000054325b037816 */ /* 0x000fe20000000005 */
[----:B------:R-:W-:Y:S01]  /*d660*/  IMAD.U32 R5, R12, 0x10000, RZ ;  /* 0x000100000c057824 */ /* 0x000fe200078e00ff */
[C---:B------:R-:W-:Y:S01]  /*d670*/  LOP3.LUT R12, R2.reuse, 0xffff0000, RZ, 0xc0, !PT ;  /* 0xffff0000020c7812 */ /* 0x040fe200078ec0ff */
[----:B------:R-:W-:Y:S01]  /*d680*/  IMAD.U32 R16, R2, 0x10000, RZ ;  /* 0x0001000002107824 */ /* 0x000fe200078e00ff */
[----:B------:R-:W-:Y:S02]  /*d690*/  SHF.L.U32 R15, R3, 0x10, RZ ;  /* 0x00000010030f7819 */ /* 0x000fe400000006ff */
[----:B------:R-:W-:Y:S01]  /*d6a0*/  SHF.L.U32 R2, R13, 0x10, RZ ;  /* 0x000000100d027819 */ /* 0x000fe200000006ff */
[CC--:B------:R-:W-:Y:S02]  /*d6b0*/  FMUL.FTZ R6, R4.reuse, R16.reuse ;  /* 0x0000001004067220 */ /* 0x0c0fe40000410000 */
[-C--:B------:R-:W-:Y:S02]  /*d6c0*/  FMUL.FTZ R4, R4, R15.reuse ;  /* 0x0000000f04047220 */ /* 0x080fe40000410000 */
[----:B------:R-:W-:Y:S01]  /*d6d0*/  FFMA.FTZ R6, R5, R15, -R6 ;  /* 0x0000000f05067223 */ /* 0x000fe20000010806 */
[----:B------:R-:W-:Y:S01]  /*d6e0*/  LOP3.LUT R15, R3, 0xffff0000, RZ, 0xc0, !PT ;  /* 0xffff0000030f7812 */ /* 0x000fe200078ec0ff */
[----:B------:R-:W-:Y:S01]  /*d6f0*/  FFMA.FTZ R5, R5, R16, R4 ;  /* 0x0000001005057223 */ /* 0x000fe20000010004 */
[----:B------:R-:W-:-:S05]  /*d700*/  LOP3.LUT R3, R13, 0xffff0000, RZ, 0xc0, !PT ;  /* 0xffff00000d037812 */ /* 0x000fca00078ec0ff */
[C---:B------:R-:W-:Y:S02]  /*d710*/  FMUL.FTZ R4, R3.reuse, R12 ;  /* 0x0000000c03047220 */ /* 0x040fe40000410000 */
[-C--:B------:R-:W-:Y:S02]  /*d720*/  FMUL.FTZ R3, R3, R15.reuse ;  /* 0x0000000f03037220 */ /* 0x080fe40000410000 */
[C---:B------:R-:W-:Y:S01]  /*d730*/  FFMA.FTZ R4, R2.reuse, R15, -R4 ;  /* 0x0000000f02047223 */ /* 0x040fe20000010804 */
[----:B------:R-:W-:Y:S01]  /*d740*/  F2FP.BF16.PACK_AB R15, R9, R10 ;  /* 0x0000000a090f723e */ /* 0x000fe200000010ff */
[----:B------:R-:W-:Y:S01]  /*d750*/  FFMA.FTZ R3, R2, R12, R3 ;  /* 0x0000000c02037223 */ /* 0x000fe20000010003 */
[----:B------:R-:W-:-:S04]  /*d760*/  F2FP.BF16.PACK_AB R12, R5, R6 ;  /* 0x00000006050c723e */ /* 0x000fc800000010ff */
[----:B------:R-:W-:-:S05]  /*d770*/  F2FP.BF16.PACK_AB R13, R3, R4 ;  /* 0x00000004030d723e */ /* 0x000fca00000010ff */
[----:B------:R1:W-:Y:S02]  /*d780*/  STS.128 [R216+0x11080], R12 ;  /* 0x0110800cd8007388 */ /* 0x0003e40000000c00 */
.L_x_3027:
[----:B------:R-:W-:Y:S05]  /*d790*/  BSYNC B0 ;  /* 0x0000000000007941 */ /* 0x000fea0003800000 */
.L_x_3026:
[----:B------:R-:W-:Y:S01]  /*d7a0*/  ISETP.GE.AND P0, PT, R148, c[0x0][0x27c], PT ;  /* 0x00009f0094007a0c */ /* 0x000fe20003f06270 */
[----:B------:R-:W-:-:S12]  /*d7b0*/  BSSY B0, `(.L_x_3028) ;  /* 0x0000030000007945 */ /* 0x000fd80003800000 */
[----:B------:R-:W-:Y:S05]  /*d7c0*/  @P0 BRA `(.L_x_3029) ;  /* 0x000002e000000947 */ /* 0x000fea0003800000 */
[----:B-1----:R-:W1:Y:S01]  /*d7d0*/  LDS.128 R12, [R216+0x15080] ;  /* 0x01508000d80c7984 */ /* 0x002e620000000c00 */
[----:B------:R-:W-:Y:S02]  /*d7e0*/  SHF.R.U32.HI R2, RZ, 0x10, R45 ;  /* 0x00000010ff027819 */ /* 0x000fe4000001162d */
[----:B------:R-:W-:Y:S02]  /*d7f0*/  SHF.R.U32.HI R3, RZ, 0x10, R43 ;  /* 0x00000010ff037819 */ /* 0x000fe4000001162b */
[C---:B------:R-:W-:Y:S02]  /*d800*/  PRMT R2, R92.reuse, 0x5410, R2 ;  /* 0x000054105c027816 */ /* 0x040fe40000000002 */
        /* <DEDUP_REMOVED lines=42> */
.L_x_3029:
[----:B------:R-:W-:Y:S05]  /*dab0*/  BSYNC B0 ;  /* 0x0000000000007941 */ /* 0x000fea0003800000 */
.L_x_3028:
        /* <DEDUP_REMOVED lines=11> */
[----:B------:R-:W-:Y:S01]  /*db70*/  IMAD.U32 R16, R2, 0x10000, RZ ;  /* 0x0001000002107824 */ /* 0x000fe200078e00ff */
[----:B------:R-:W-:Y:S02]  /*db80*/  SHF.L.U32 R17, R6, 0x10, RZ ;  /* 0x0000001006117819 */ /* 0x000fe400000006ff */
[----:B------:R-:W-:Y:S02]  /*db90*/  PRMT R10, R94, 0x5432, R4 ;  /* 0x000054325e0a7816 */ /* 0x000fe40000000004 */
[----:B------:R-:W-:-:S03]  /*dba0*/  LOP3.LUT R18, R2, 0xffff0000, RZ, 0xc0, !PT ;  /* 0xffff000002127812 */ /* 0x000fc600078ec0ff */
[C---:B------:R-:W-:Y:S01]  /*dbb0*/  IMAD.U32 R19, R10.reuse, 0x10000, RZ ;  /* 0x000100000a137824 */ /* 0x040fe200078e00ff */
[----:B------:R-:W-:Y:S02]  /*dbc0*/  LOP3.LUT R10, R10, 0xffff0000, RZ, 0xc0, !PT ;  /* 0xffff00000a0a7812 */ /* 0x000fe400078ec0ff */
[C---:B-1----:R-:W-:Y:S01]  /*dbd0*/  LOP3.LUT R3, R14.reuse, 0xffff0000, RZ, 0xc0, !PT ;  /* 0xffff00000e037812 */ /* 0x042fe200078ec0ff */
[----:B------:R-:W-:Y:S01]  /*dbe0*/  IMAD.U32 R4, R14, 0x10000, RZ ;  /* 0x000100000e047824 */ /* 0x000fe200078e00ff */
[C---:B------:R-:W-:Y:S01]  /*dbf0*/  LOP3.LUT R9, R15.reuse, 0xffff0000, RZ, 0xc0, !PT ;  /* 0xffff00000f097812 */ /* 0x040fe200078ec0ff */
[----:B------:R-:W-:Y:S01]  /*dc00*/  IMAD.U32 R14, R15, 0x10000, RZ ;  /* 0x000100000f0e7824 */ /* 0x000fe200078e00ff */
[----:B------:R-:W-:Y:S01]  /*dc10*/  LOP3.LUT R15, R6, 0xffff0000, RZ, 0xc0, !PT ;  /* 0xffff0000060f7812 */ /* 0x000fe200078ec0ff */
[----:B------:R-:W-:Y:S01]  /*dc20*/  FMUL.FTZ R5, R3, R16 ;  /* 0x0000001003057220 */ /* 0x000fe20000410000 */
[----:B------:R-:W-:Y:S01]  /*dc30*/  LOP3.LUT R2, R13, 0xffff0000, RZ, 0xc0, !PT ;  /* 0xffff00000d027812 */ /* 0x000fe200078ec0ff */
[----:B------:R-:W-:-:S02]  /*dc40*/  FMUL.FTZ R3, R3, R17 ;  /* 0x0000001103037220 */ /* 0x000fc40000410000 */
[C---:B------:R-:W-:Y:S02]  /*dc50*/  FFMA.FTZ R17, R4.reuse, R17, -R5 ;  /* 0x0000001104117223 */ /* 0x040fe40000010805 */
[----:B------:R-:W-:Y:S01]  /*dc60*/  FFMA.FTZ R16, R4, R16, R3 ;  /* 0x0000001004107223 */ /* 0x000fe20000010003 */
[C---:B------:R-:W-:Y:S01]  /*dc70*/  LOP3.LUT R4, R12.reuse, 0xffff0000, RZ, 0xc0, !PT ;  /* 0xffff00000c047812 */ /* 0x040fe200078ec0ff */
[----:B------:R-:W-:Y:S01]  /*dc80*/  IMAD.U32 R5, R12, 0x10000, RZ ;  /* 0x000100000c057824 */ /* 0x000fe200078e00ff */
[----:B------:R-:W-:Y:S01]  /*dc90*/  SHF.L.U32 R3, R13, 0x10, RZ ;  /* 0x000000100d037819 */ /* 0x000fe200000006ff */
[----:B------:R-:W-:Y:S01]  /*dca0*/  FMUL.FTZ R12, R9, R18 ;  /* 0x00000012090c7220 */ /* 0x000fe20000410000 */
[----:B------:R-:W-:Y:S01]  /*dcb0*/  SHF.L.U32 R13, R11, 0x10, RZ ;  /* 0x000000100b0d7819 */ /* 0x000fe200000006ff */
[-C--:B------:R-:W-:Y:S01]  /*dcc0*/  FMUL.FTZ R6, R9, R15.reuse ;  /* 0x0000000f09067220 */ /* 0x080fe20000410000 */
[----:B------:R-:W-:Y:S01]  /*dcd0*/  LOP3.LUT R11, R11, 0xffff0000, RZ, 0xc0, !PT ;  /* 0xffff00000b0b7812 */ /* 0x000fe200078ec0ff */
[----:B------:R-:W-:-:S02]  /*dce0*/  FFMA.FTZ R12, R14, R15, -R12 ;  /* 0x0000000f0e0c7223 */ /* 0x000fc4000001080c */
[----:B------:R-:W-:Y:S01]  /*dcf0*/  FFMA.FTZ R15, R14, R18, R6 ;  /* 0x000000120e0f7223 */ /* 0x000fe20000010006 */
[----:B------:R-:W-:Y:S01]  /*dd00*/  F2FP.BF16.PACK_AB R14, R16, R17 ;  /* 0x00000011100e723e */ /* 0x000fe200000010ff */
[C---:B------:R-:W-:Y:S02]  /*dd10*/  FMUL.FTZ R9, R4.reuse, R19 ;  /* 0x0000001304097220 */ /* 0x040fe40000410000 */
[----:B------:R-:W-:Y:S01]  /*dd20*/  FMUL.FTZ R6, R4, R13 ;  /* 0x0000000d04067220 */ /* 0x000fe20000410000 */
[----:B------:R-:W-:Y:S01]  /*dd30*/  F2FP.BF16.PACK_AB R15, R15, R12 ;  /* 0x0000000c0f0f723e */ /* 0x000fe200000010ff */
[C---:B------:R-:W-:Y:S02]  /*dd40*/  FMUL.FTZ R4, R2.reuse, R10 ;  /* 0x0000000a02047220 */ /* 0x040fe40000410000 */
[----:B------:R-:W-:Y:S02]  /*dd50*/  FMUL.FTZ R2, R2, R11 ;  /* 0x0000000b02027220 */ /* 0x000fe40000410000 */
[----:B------:R-:W-:-:S02]  /*dd60*/  FFMA.FTZ R9, R5, R13, -R9 ;  /* 0x0000000d05097223 */ /* 0x000fc40000010809 */
[----:B------:R-:W-:Y:S02]  /*dd70*/  FFMA.FTZ R6, R5, R19, R6 ;  /* 0x0000001305067223 */ /* 0x000fe40000010006 */
[C---:B------:R-:W-:Y:S02]  /*dd80*/  FFMA.FTZ R4, R3.reuse, R11, -R4 ;  /* 0x0000000b03047223 */ /* 0x040fe40000010804 */
[----:B------:R-:W-:Y:S01]  /*dd90*/  FFMA.FTZ R2, R3, R10, R2 ;  /* 0x0000000a03027223 */ /* 0x000fe20000010002 */
[----:B------:R-:W-:-:S04]  /*dda0*/  F2FP.BF16.PACK_AB R12, R6, R9 ;  /* 0x00000009060c723e */ /* 0x000fc800000010ff */
[----:B------:R-:W-:-:S05]  /*ddb0*/  F2FP.BF16.PACK_AB R13, R2, R4 ;  /* 0x00000004020d723e */ /* 0x000fca00000010ff */
[----:B------:R1:W-:Y:S02]  /*ddc0*/  STS.128 [R216+0x19080], R12 ;  /* 0x0190800cd8007388 */ /* 0x0003e40000000c00 */
.L_x_3031:
[----:B------:R-:W-:Y:S05]  /*ddd0*/  BSYNC B0 ;  /* 0x0000000000007941 */ /* 0x000fea0003800000 */
.L_x_3030:
        /* <DEDUP_REMOVED lines=9> */
[C---:B------:R-:W-:Y:S01]  /*de70*/  LOP3.LUT R20, R2.reuse, 0xffff0000, RZ, 0xc0, !PT ;  /* 0xffff000002147812 */ /* 0x040fe200078ec0ff */
[----:B------:R-:W-:Y:S01]  /*de80*/  IMAD.U32 R18, R2, 0x10000, RZ ;  /* 0x0001000002127824 */ /* 0x000fe200078e00ff */
[----:B------:R-:W-:Y:S02]  /*de90*/  SHF.R.U64 R4, R50, 0x10, R51 ;  /* 0x0000001032047819 */ /* 0x000fe40000001233 */
[----:B------:R-:W-:Y:S02]  /*dea0*/  LOP3.LUT R19, R9, 0xffff0000, RZ, 0xc0, !PT ;  /* 0xffff000009137812 */ /* 0x000fe400078ec0ff */
[----:B------:R-:W-:Y:S01]  /*deb0*/  PRMT R11, R97, 0x5432, R4 ;  /* 0x00005432610b7816 */ /* 0x000fe20000000004 */
[C---:B-1----:R-:W-:Y:S01]  /*dec0*/  IMAD.U32 R17, R14.reuse, 0x10000, RZ ;  /* 0x000100000e117824 */ /* 0x042fe200078e00ff */
[----:B------:R-:W-:Y:S01]  /*ded0*/  LOP3.LUT R10, R14, 0xffff0000, RZ, 0xc0, !PT ;  /* 0xffff00000e0a7812 */ /* 0x000fe200078ec0ff */
[C---:B------:R-:W-:Y:S01]  /*dee0*/  IMAD.U32 R14, R15.reuse, 0x10000, RZ ;  /* 0x000100000f0e7824 */ /* 0x040fe200078e00ff */
[----:B------:R-:W-:Y:S01]  /*def0*/  LOP3.LUT R3, R15, 0xffff0000, RZ, 0xc0, !PT ;  /* 0xffff00000f037812 */ /* 0x000fe200078ec0ff */
[----:B------:R-:W-:Y:S01]  /*df00*/  IMAD.U32 R15, R9, 0x10000, RZ ;  /* 0x00010000090f7824 */ /* 0x000fe200078e00ff */
[----:B------:R-:W-:-:S02]  /*df10*/  SHF.L.U32 R6, R12, 0x10, RZ ;  /* 0x000000100c067819 */ /* 0x000fc400000006ff */
[----:B------:R-:W-:Y:S01]  /*df20*/  LOP3.LUT R5, R12, 0xffff0000, RZ, 0xc0, !PT ;  /* 0xffff00000c057812 */ /* 0x000fe200078ec0ff */
[C---:B------:R-:W-:Y:S01]  /*df30*/  FMUL.FTZ R12, R10.reuse, R18 ;  /* 0x000000120a0c7220 */ /* 0x040fe20000410000 */
[C---:B------:R-:W-:Y:S01]  /*df40*/  SHF.L.U32 R4, R13.reuse, 0x10, RZ ;  /* 0x000000100d047819 */ /* 0x040fe200000006ff */
[-C--:B------:R-:W-:Y:S01]  /*df50*/  FMUL.FTZ R10, R10, R15.reuse ;  /* 0x0000000f0a0a7220 */ /* 0x080fe20000410000 */
[----:B------:R-:W-:Y:S01]  /*df60*/  LOP3.LUT R2, R13, 0xffff0000, RZ, 0xc0, !PT ;  /* 0xffff00000d027812 */ /* 0x000fe200078ec0ff */
[----:B------:R-:W-:Y:S02]  /*df70*/  FMUL.FTZ R9, R3, R20 ;  /* 0x0000001403097220 */ /* 0x000fe40000410000 */
[C---:B------:R-:W-:Y:S02]  /*df80*/  FFMA.FTZ R13, R17.reuse, R15, -R12 ;  /* 0x0000000f110d7223 */ /* 0x040fe4000001080c */
[----:B------:R-:W-:Y:S01]  /*df90*/  FFMA.FTZ R12, R17, R18, R10 ;  /* 0x00000012110c7223 */ /* 0x000fe2000001000a */
[----:B------:R-:W-:Y:S01]  /*dfa0*/  SHF.L.U32 R17, R16, 0x10, RZ ;  /* 0x0000001010117819 */ /* 0x000fe200000006ff */
[----:B------:R-:W-:-:S02]  /*dfb0*/  FMUL.FTZ R3, R3, R19 ;  /* 0x0000001303037220 */ /* 0x000fc40000410000 */
[----:B------:R-:W-:Y:S01]  /*dfc0*/  FFMA.FTZ R15, R14, R19, -R9 ;  /* 0x000000130e0f7223 */ /* 0x000fe20000010809 */
[C---:B------:R-:W-:Y:S01]  /*dfd0*/  LOP3.LUT R19, R11.reuse, 0xffff0000, RZ, 0xc0, !PT ;  /* 0xffff00000b137812 */ /* 0x040fe200078ec0ff */
[----:B------:R-:W-:Y:S01]  /*dfe0*/  IMAD.U32 R18, R11, 0x10000, RZ ;  /* 0x000100000b127824 */ /* 0x000fe200078e00ff */
[----:B------:R-:W-:Y:S01]  /*dff0*/  LOP3.LUT R11, R16, 0xffff0000, RZ, 0xc0, !PT ;  /* 0xffff0000100b7812 */ /* 0x000fe200078ec0ff */
[----:B------:R-:W-:Y:S01]  /*e000*/  FFMA.FTZ R10, R14, R20, R3 ;  /* 0x000000140e0a7223 */ /* 0x000fe20000010003 */
[----:B------:R-:W-:Y:S01]  /*e010*/  F2FP.BF16.PACK_AB R14, R12, R13 ;  /* 0x0000000d0c0e723e */ /* 0x000fe200000010ff */
[C---:B------:R-:W-:Y:S02]  /*e020*/  FMUL.FTZ R9, R5.reuse, R18 ;  /* 0x0000001205097220 */ /* 0x040fe40000410000 */
[----:B------:R-:W-:Y:S01]  /*e030*/  FMUL.FTZ R3, R2, R19 ;  /* 0x0000001302037220 */ /* 0x000fe20000410000 */
[----:B------:R-:W-:Y:S01]  /*e040*/  F2FP.BF16.PACK_AB R15, R10, R15 ;  /* 0x0000000f0a0f723e */ /* 0x000fe200000010ff */
[----:B------:R-:W-:-:S02]  /*e050*/  FMUL.FTZ R5, R5, R17 ;  /* 0x0000001105057220 */ /* 0x000fc40000410000 */
[----:B------:R-:W-:Y:S02]  /*e060*/  FMUL.FTZ R2, R2, R11 ;  /* 0x0000000b02027220 */ /* 0x000fe40000410000 */
[C---:B------:R-:W-:Y:S02]  /*e070*/  FFMA.FTZ R9, R6.reuse, R17, -R9 ;  /* 0x0000001106097223 */ /* 0x040fe40000010809 */
[----:B------:R-:W-:Y:S02]  /*e080*/  FFMA.FTZ R5, R6, R18, R5 ;  /* 0x0000001206057223 */ /* 0x000fe40000010005 */
[C---:B------:R-:W-:Y:S02]  /*e090*/  FFMA.FTZ R3, R4.reuse, R11, -R3 ;  /* 0x0000000b04037223 */ /* 0x040fe40000010803 */
[----:B------:R-:W-:Y:S01]  /*e0a0*/  FFMA.FTZ R2, R4, R19, R2 ;  /* 0x0000001304027223 */ /* 0x000fe20000010002 */
[----:B------:R-:W-:-:S04]  /*e0b0*/  F2FP.BF16.PACK_AB R12, R5, R9 ;  /* 0x00000009050c723e */ /* 0x000fc800000010ff */
[----:B------:R-:W-:-:S05]  /*e0c0*/  F2FP.BF16.PACK_AB R13, R2, R3 ;  /* 0x00000003020d723e */ /* 0x000fca00000010ff */
[----:B------:R1:W-:Y:S02]  /*e0d0*/  STS.128 [R216+0x1d080], R12 ;  /* 0x01d0800cd8007388 */ /* 0x0003e40000000c00 */
.L_x_3025:
[----:B------:R-:W-:Y:S05]  /*e0e0*/  BSYNC B1 ;  /* 0x0000000000017941 */ /* 0x000fea0003800000 */
.L_x_3024:
        /* <DEDUP_REMOVED lines=53> */
.L_x_3035:
[----:B------:R-:W-:Y:S05]  /*e440*/  BSYNC B0 ;  /* 0x0000000000007941 */ /* 0x000fea0003800000 */
.L_x_3034:
        /* <DEDUP_REMOVED lines=49> */
.L_x_3037:
[----:B------:R-:W-:Y:S05]  /*e760*/  BSYNC B0 ;  /* 0x0000000000007941 */ /* 0x000fea0003800000 */
.L_x_3036:
        /* <DEDUP_REMOVED lines=49> */
.L_x_3039:
[----:B------:R-:W-:Y:S05]  /*ea80*/  BSYNC B0 ;  /* 0x0000000000007941 */ /* 0x000fea0003800000 */
.L_x_3038:
[----:B------:R-:W-:-:S13]  /*ea90*/  ISETP.GE.AND P0, PT, R147, c[0x0][0x27c], PT ;  /* 0x00009f0093007a0c */ /* 0x000fda0003f06270 */
        /* <DEDUP_REMOVED lines=47> */
.L_x_3033:
[----:B------:R-:W-:Y:S05]  /*ed90*/  BSYNC B1 ;  /* 0x0000000000017941 */ /* 0x000fea0003800000 */
.L_x_3032:
[----:B------:R-:W-:-:S04]  /*eda0*/  IADD3 R2, R143, 0x60, RZ ;  /* 0x000000608f027810 */ /* 0x000fc80007ffe0ff */
        /* <DEDUP_REMOVED lines=51> */
.L_x_3042:
[----:B------:R-:W-:Y:S05]  /*f0e0*/  BSYNC B0 ;  /* 0x0000000000007941 */ /* 0x000fea0003800000 */
.L_x_3041:
        /* <DEDUP_REMOVED lines=49> */
.L_x_3044:
[----:B------:R-:W-:Y:S05]  /*f400*/  BSYNC B0 ;  /* 0x0000000000007941 */ /* 0x000fea0003800000 */
.L_x_3043:
        /* <DEDUP_REMOVED lines=49> */
.L_x_3046:
[----:B------:R-:W-:Y:S05]  /*f720*/  BSYNC B0 ;  /* 0x0000000000007941 */ /* 0x000fea0003800000 */
.L_x_3045:
        /* <DEDUP_REMOVED lines=47> */
[----:B------:R1:W-:Y:S01]  /*fa20*/  STS.128 [R216+0x1f080], R12 ;  /* 0x01f0800cd8007388 */ /* 0x0003e20000000c00 */
[----:B------:R-:W-:Y:S05]  /*fa30*/  BRA `(.L_x_3040) ;  /* 0x00004a5000007947 */ /* 0x000fea0003800000 */
.L_x_3007:
        /* <DEDUP_REMOVED lines=9> */
[----:B------:R-:W-:Y:S01]  /*fad0*/  CS2R R16, SRZ ;  /* 0x0000000000107805 */ /* 0x000fe2000001ff00 */
        /* <DEDUP_REMOVED lines=14> */
[----:B------:R-:W-:-:S05]  /*fbc0*/  MOV R5, R6 ;  /* 0x0000000600057202 */ /* 0x000fca0000000f00 */
[----:B------:R-:W-:-:S04]  /*fbd0*/  IMAD.WIDE.U32 R4, R2, c[0x0][0x290], R4 ;  /* 0x0000a40002047a25 */ /* 0x000fc800078e0004 */
[----:B------:R-:W-:Y:S01]  /*fbe0*/  IMAD R2, R2, c[0x0][0x294], R3 ;  /* 0x0000a50002027a24 */ /* 0x000fe200078e0203 */
[----:B------:R-:W-:-:S03]  /*fbf0*/  LEA R23, P0, R4, c[0x0][0x288], 0x1 ;  /* 0x0000a20004177a11 */ /* 0x000fc600078008ff */
[----:B------:R-:W-:Y:S02]  /*fc00*/  IMAD.IADD R2, R5, 0x1, R2 ;  /* 0x0000000105027824 */ /* 0x000fe400078e0202 */
[----:B------:R1:W2:Y:S03]  /*fc10*/  SHFL.IDX PT, R6, R23, RZ, 0x181f ;  /* 0x00181fff17067589 */ /* 0x0002a600000e0000 */
[----:B------:R-:W-:Y:S01]  /*fc20*/  LEA.HI.X R22, R4, c[0x0][0x28c], R2, 0x1, P0 ;  /* 0x0000a30004167a11 */ /* 0x000fe200000f0c02 */
[----:B------:R1:W3:Y:S04]  /*fc30*/  SHFL.IDX PT, R5, R24, RZ, 0x181f ;  /* 0x00181fff18057589 */ /* 0x0002e800000e0000 */
        /* <DEDUP_REMOVED lines=11> */
[--C-:B---3--:R-:W-:Y:S01]  /*fcf0*/  @!P1 IMAD.X R21, R5, 0x1, R2.reuse, P0 ;  /* 0x0000000105159824 */ /* 0x108fe200000e0602 */
[----:B--2---:R-:W-:Y:S01]  /*fd00*/  @!P1 IADD3 R10, P0, R6, R3, RZ ;  /* 0x00000003060a9210 */ /* 0x004fe20007f1e0ff */
        /* <DEDUP_REMOVED lines=16> */
.L_x_3048:
[----:B------:R-:W-:Y:S05]  /*fe10*/  BSYNC B0 ;  /* 0x0000000000007941 */ /* 0x000fea0003800000 */
.L_x_3047:
[----:B-1---5:R-:W-:Y:S01]  /*fe20*/  IMAD.MOV.U32 R3, RZ, RZ, R30 ;  /* 0x000000ffff037224 */ /* 0x022fe200078e001e */
[----:B----4-:R-:W-:Y:S01]  /*fe30*/  MOV R4, R29 ;  /* 0x0000001d00047202 */ /* 0x010fe20000000f00 */
[----:B------:R-:W-:Y:S01]  /*fe40*/  IMAD.MOV.U32 R2, RZ, RZ, R31 ;  /* 0x000000ffff027224 */ /* 0x000fe200078e001f */
[----:B------:R-:W-:Y:S01]  /*fe50*/  LOP3.LUT P0, RZ, R235, 0x8, RZ, 0xc0, !PT ;  /* 0x00000008ebff7812 */ /* 0x000fe2000780c0ff */
[----:B---3--:R-:W-:Y:S01]  /*fe60*/  IMAD.MOV.U32 R5, RZ, RZ, R28 ;  /* 0x000000ffff057224 */ /* 0x008fe200078e001c */
[----:B------:R1:W3:Y:S01]  /*fe70*/  SHFL.IDX PT, R11, R24, 0x1, 0x181f ;  /* 0x00381f00180b7f89 */ /* 0x0002e200000e0000 */
[----:B------:R-:W-:Y:S01]  /*fe80*/  BSSY B0, `(.L_x_3049) ;  /* 0x000003a000007945 */ /* 0x000fe20003800000 */
[----:B------:R-:W-:Y:S01]  /*fe90*/  PRMT R70, R2, 0x5410, R3 ;  /* 0x0000541002467816 */ /* 0x000fe20000000003 */
[----:B------:R-:W-:Y:S01]  /*fea0*/  IMAD.MOV.U32 R3, RZ, RZ, R18 ;  /* 0x000000ffff037224 */ /* 0x000fe200078e0012 */
[----:B------:R-:W-:Y:S01]  /*feb0*/  PRMT R69, R4, 0x5410, R5 ;  /* 0x0000541004457816 */ /* 0x000fe20000000005 */
[----:B------:R-:W-:Y:S01]  /*fec0*/  IMAD.MOV.U32 R2, RZ, RZ, R19 ;  /* 0x000000ffff027224 */ /* 0x000fe200078e0013 */
[----:B------:R-:W-:Y:S01]  /*fed0*/  MOV R5, R16 ;  /* 0x0000001000057202 */ /* 0x000fe20000000f00 */
[----:B------:R-:W-:Y:S01]  /*fee0*/  IMAD.MOV.U32 R4, RZ, RZ, R17 ;  /* 0x000000ffff047224 */ /* 0x000fe200078e0011 */
[----:B------:R1:W4:Y:S01]  /*fef0*/  SHFL.IDX PT, R9, R25, 0x1, 0x181f ;  /* 0x00381f0019097f89 */ /* 0x00032200000e0000 */
        /* <DEDUP_REMOVED lines=35> */
[----:B--2---:R-:W-:Y:S01]  /*10130*/  @!P1 IMAD.X R3, R20, 0x1, R3, P0 ;  /* 0x0000000114039824 */ /* 0x004fe200000e0603 */
        /* <DEDUP_REMOVED lines=14> */
.L_x_3050:
[----:B---34-:R-:W-:Y:S05]  /*10220*/  BSYNC B0 ;  /* 0x0000000000007941 */ /* 0x018fea0003800000 */
.L_x_3049:
[----:B-1---5:R-:W-:Y:S01]  /*10230*/  IMAD.MOV.U32 R5, RZ, RZ, R58 ;  /* 0x000000ffff057224 */ /* 0x022fe200078e003a */
[----:B------:R-:W-:Y:S01]  /*10240*/  LOP3.LUT P0, RZ, R235, 0x10, RZ, 0xc0, !PT ;  /* 0x00000010ebff7812 */ /* 0x000fe2000780c0ff */
[----:B------:R-:W-:Y:S01]  /*10250*/  IMAD.MOV.U32 R3, RZ, RZ, R56 ;  /* 0x000000ffff037224 */ /* 0x000fe200078e0038 */
[----:B------:R1:W3:Y:S01]  /*10260*/  SHFL.IDX PT, R11, R24, 0x2, 0x181f ;  /* 0x00581f00180b7f89 */ /* 0x0002e200000e0000 */
        /* <DEDUP_REMOVED lines=10> */
[----:B--2---:R1:W2:Y:S01]  /*10310*/  SHFL.IDX PT, R6, R25, 0x2, 0x181f ;  /* 0x00581f0019067f89 */ /* 0x0042a200000e0000 */
[----:B------:R-:W-:Y:S01]  /*10320*/  BSSY B0, `(.L_x_3051) ;  /* 0x0000037000007945 */ /* 0x000fe20003800000 */
[----:B------:R-:W-:Y:S01]  /*10330*/  CS2R R94, SRZ ;  /* 0x00000000005e7805 */ /* 0x000fe2000001ff00 */
        /* <DEDUP_REMOVED lines=27> */
[----:B--23--:R-:W-:Y:S01]  /*104f0*/  ISETP.GE.AND P1, PT, R140, c[0x0][0x27c], PT ;  /* 0x00009f008c007a0c */ /* 0x00cfe20003f26270 */
[----:B------:R-:W-:Y:S01]  /*10500*/  CS2R R62, SRZ ;  /* 0x00000000003e7805 */ /* 0x000fe2000001ff00 */
[----:B------:R-:W-:-:S11]  /*10510*/  CS2R R60, SRZ ;  /* 0x00000000003c7805 */ /* 0x000fd6000001ff00 */
[C---:B------:R-:W-:Y:S01]  /*10520*/  @!P1 IMAD.SHL.U32 R2, R140.reuse, 0x2, RZ ;  /* 0x000000028c029824 */ /* 0x040fe200078e00ff */
[----:B------:R-:W-:-:S04]  /*10530*/  @!P1 SHF.L.U64.HI R3, R140, 0x1, R141 ;  /* 0x000000018c039819 */ /* 0x000fc8000001028d */
[-C--:B------:R-:W-:Y:S02]  /*10540*/  @!P1 IADD3 R4, P0, R6, R2.reuse, RZ ;  /* 0x0000000206049210 */ /* 0x080fe40007f1e0ff */
[----:B-1----:R-:W-:-:S03]  /*10550*/  @!P1 IADD3 R2, P2, R9, R2, RZ ;  /* 0x0000000209029210 */ /* 0x002fc60007f5e0ff */
[--C-:B------:R-:W-:Y:S01]  /*10560*/  @!P1 IMAD.X R5, R11, 0x1, R3.reuse, P0 ;  /* 0x000000010b059824 */ /* 0x100fe200000e0603 */
[----:B------:R-:W-:Y:S01]  /*10570*/  ISETP.GE.AND P0, PT, R142, c[0x0][0x27c], PT ;  /* 0x00009f008e007a0c */ /* 0x000fe20003f06270 */
[----:B------:R-:W-:Y:S01]  /*10580*/  CS2R R66, SRZ ;  /* 0x0000000000427805 */ /* 0x000fe2000001ff00 */
[----:B------:R-:W-:Y:S01]  /*10590*/  CS2R R64, SRZ ;  /* 0x0000000000407805 */ /* 0x000fe2000001ff00 */
[----:B----4-:R-:W-:Y:S01]  /*105a0*/  @!P1 IMAD.X R3, R10, 0x1, R3, P2 ;  /* 0x000000010a039824 */ /* 0x010fe200010e0603 */
[----:B------:R1:W5:Y:S04]  /*105b0*/  @!P1 LD.E.128 R60, [R4.64] ;  /* 0x00000006043c9980 */ /* 0x000368000c101d00 */
[----:B------:R2:W5:Y:S01]  /*105c0*/  @!P1 LD.E.128 R64, [R2.64] ;  /* 0x0000000602409980 */ /* 0x000562000c101d00 */
[----:B------:R-:W-:Y:S01]  /*105d0*/  CS2R R74, SRZ ;  /* 0x00000000004a7805 */ /* 0x000fe2000001ff00 */
[----:B------:R-:W-:Y:S01]  /*105e0*/  CS2R R72, SRZ ;  /* 0x0000000000487805 */ /* 0x000fe2000001ff00 */
[----:B------:R-:W-:Y:S01]  /*105f0*/  CS2R R78, SRZ ;  /* 0x00000000004e7805 */ /* 0x000fe2000001ff00 */
[----:B------:R-:W-:Y:S01]  /*10600*/  CS2R R76, SRZ ;  /* 0x00000000004c7805 */ /* 0x000fe2000001ff00 */
[C---:B--2---:R-:W-:Y:S01]  /*10610*/  @!P0 IMAD.SHL.U32 R2, R232.reuse, 0x2, RZ ;  /* 0x00000002e8028824 */ /* 0x044fe200078e00ff */
[----:B------:R-:W-:-:S04]  /*10620*/  @!P0 SHF.L.U64.HI R3, R232, 0x1, R236 ;  /* 0x00000001e8038819 */ /* 0x000fc800000102ec */
[-C--:B-1----:R-:W-:Y:S02]  /*10630*/  @!P0 IADD3 R4, P2, R6, R2.reuse, RZ ;  /* 0x0000000206048210 */ /* 0x082fe40007f5e0ff */
[----:B------:R-:W-:-:S03]  /*10640*/  @!P0 IADD3 R2, P1, R9, R2, RZ ;  /* 0x0000000209028210 */ /* 0x000fc60007f3e0ff */
[--C-:B------:R-:W-:Y:S02]  /*10650*/  @!P0 IMAD.X R5, R11, 0x1, R3.reuse, P2 ;  /* 0x000000010b058824 */ /* 0x100fe400010e0603 */
[----:B------:R-:W-:-:S03]  /*10660*/  @!P0 IMAD.X R3, R10, 0x1, R3, P1 ;  /* 0x000000010a038824 */ /* 0x000fc600008e0603 */
[----:B------:R1:W5:Y:S04]  /*10670*/  @!P0 LD.E.128 R72, [R4.64] ;  /* 0x0000000604488980 */ /* 0x000368000c101d00 */
[----:B------:R1:W5:Y:S02]  /*10680*/  @!P0 LD.E.128 R76, [R2.64] ;  /* 0x00000006024c8980 */ /* 0x000364000c101d00 */
.L_x_3052:
[----:B--23--:R-:W-:Y:S05]  /*10690*/  BSYNC B0 ;  /* 0x0000000000007941 */ /* 0x00cfea0003800000 */
.L_x_3051:
[----:B-1---5:R-:W-:Y:S01]  /*106a0*/  IMAD.MOV.U32 R3, RZ, RZ, R74 ;  /* 0x000000ffff037224 */ /* 0x022fe200078e004a */
[----:B------:R-:W-:Y:S01]  /*106b0*/  LOP3.LUT P0, RZ, R235, 0x1, RZ, 0xc0, !PT ;  /* 0x00000001ebff7812 */ /* 0x000fe2000780c0ff */
[----:B------:R-:W-:Y:S01]  /*106c0*/  IMAD.MOV.U32 R2, RZ, RZ, R75 ;  /* 0x000000ffff027224 */ /* 0x000fe200078e004b */
[----:B------:R1:W2:Y:S01]  /*106d0*/  SHFL.IDX PT, R11, R24, 0x3, 0x181f ;  /* 0x00781f00180b7f89 */ /* 0x0002a200000e0000 */
        /* <DEDUP_REMOVED lines=11> */
[----:B----4-:R1:W4:Y:S01]  /*10790*/  SHFL.IDX PT, R10, R22, 0x3, 0x181f ;  /* 0x00781f00160a7f89 */ /* 0x01032200000e0000 */
[----:B------:R-:W-:Y:S01]  /*107a0*/  IMAD.MOV.U32 R2, RZ, RZ, R63 ;  /* 0x000000ffff027224 */ /* 0x000fe200078e003f */
[----:B------:R-:W-:Y:S01]  /*107b0*/  CS2R R88, SRZ ;  /* 0x0000000000587805 */ /* 0x000fe2000001ff00 */
[----:B------:R-:W-:Y:S01]  /*107c0*/  CS2R R86, SRZ ;  /* 0x0000000000567805 */ /* 0x000fe2000001ff00 */
[----:B------:R1:W1:Y:S01]  /*107d0*/  SHFL.IDX PT, R9, R23, 0x3, 0x181f ;  /* 0x00781f0017097f89 */ /* 0x00026200000e0000 */
        /* <DEDUP_REMOVED lines=34> */
[----:B------:R-:W-:Y:S01]  /*10a00*/  CS2R R90, SRZ ;  /* 0x00000000005a7805 */ /* 0x000fe2000001ff00 */
[----:B------:R-:W-:Y:S01]  /*10a10*/  CS2R R88, SRZ ;  /* 0x0000000000587805 */ /* 0x000fe2000001ff00 */
[C---:B-1----:R-:W-:Y:S01]  /*10a20*/  @!P0 IMAD.SHL.U32 R2, R232.reuse, 0x2, RZ ;  /* 0x00000002e8028824 */ /* 0x042fe200078e00ff */
[----:B------:R-:W-:-:S04]  /*10a30*/  @!P0 SHF.L.U64.HI R3, R232, 0x1, R236 ;  /* 0x00000001e8038819 */ /* 0x000fc800000102ec */
[-C--:B------:R-:W-:Y:S02]  /*10a40*/  @!P0 IADD3 R4, P2, R6, R2.reuse, RZ ;  /* 0x0000000206048210 */ /* 0x080fe40007f5e0ff */
[----:B------:R-:W-:-:S03]  /*10a50*/  @!P0 IADD3 R2, P1, R9, R2, RZ ;  /* 0x0000000209028210 */ /* 0x000fc60007f3e0ff */
[--C-:B------:R-:W-:Y:S02]  /*10a60*/  @!P0 IMAD.X R5, R11, 0x1, R3.reuse, P2 ;  /* 0x000000010b058824 */ /* 0x100fe400010e0603 */
[----:B------:R-:W-:-:S03]  /*10a70*/  @!P0 IMAD.X R3, R10, 0x1, R3, P1 ;  /* 0x000000010a038824 */ /* 0x000fc600008e0603 */
[----:B------:R1:W5:Y:S04]  /*10a80*/  @!P0 LD.E.128 R92, [R4.64] ;  /* 0x00000006045c8980 */ /* 0x000368000c101d00 */
[----:B------:R1:W5:Y:S02]  /*10a90*/  @!P0 LD.E.128 R88, [R2.64] ;  /* 0x0000000602588980 */ /* 0x000364000c101d00 */
.L_x_3054:
[----:B-1234-:R-:W-:Y:S05]  /*10aa0*/  BSYNC B0 ;  /* 0x0000000000007941 */ /* 0x01efea0003800000 */
.L_x_3053:
        /* <DEDUP_REMOVED lines=26> */
[----:B------:R-:W-:Y:S01]  /*10c50*/  IMAD.MOV.U32 R2, RZ, RZ, R84 ;  /* 0x000000ffff027224 */ /* 0x000fe200078e0054 */
[----:B------:R-:W-:Y:S01]  /*10c60*/  BAR.SYNC.DEFER_BLOCKING 0x0 ;  /* 0x0000000000007b1d */ /* 0x000fe20000010000 */
[----:B--2---:R-:W-:-:S03]  /*10c70*/  IMAD.IADD R3, R68, 0x1, -R4 ;  /* 0x0000000144037824 */ /* 0x004fc600078e0a04 */
[----:B------:R-:W-:Y:S01]  /*10c80*/  PRMT R68, R68, 0x5410, R2 ;  /* 0x0000541044447816 */ /* 0x000fe20000000002 */
[----:B------:R-:W-:Y:S01]  /*10c90*/  IMAD.MOV.U32 R2, RZ, RZ, R85 ;  /* 0x000000ffff027224 */ /* 0x000fe200078e0055 */
[----:B------:R-:W-:-:S04]  /*10ca0*/  IMNMX R50, R3, 0x80, PT ;  /* 0x0000008003327817 */ /* 0x000fc80003800200 */
[----:B------:R-:W-:Y:S02]  /*10cb0*/  PRMT R68, R2, 0x7610, R68 ;  /* 0x0000761002447816 */ /* 0x000fe40000000044 */
[----:B------:R-:W-:-:S13]  /*10cc0*/  ISETP.GE.AND P0, PT, R143, R50, PT ;  /* 0x000000328f00720c */ /* 0x000fda0003f06270 */
        /* <DEDUP_REMOVED lines=10> */
[----:B------:R-:W-:Y:S02]  /*10d70*/  PRMT R5, R37, 0x5432, R5 ;  /* 0x0000543225057816 */ /* 0x000fe40000000005 */
[----:B------:R-:W-:-:S02]  /*10d80*/  SHF.R.S32.HI R2, RZ, 0x1f, R3 ;  /* 0x0000001fff027819 */ /* 0x000fc40000011403 */
[----:B------:R-:W-:Y:S01]  /*10d90*/  SHF.R.U64 R9, R18, 0x10, R19 ;  /* 0x0000001012097819 */ /* 0x000fe20000001213 */
[----:B------:R-:W-:Y:S01]  /*10da0*/  IMAD.U32 R12, R5, 0x10000, RZ ;  /* 0x00010000050c7824 */ /* 0x000fe200078e00ff */
[----:B------:R-:W-:Y:S01]  /*10db0*/  LEA.HI R2, R2, R3, RZ, 0x3 ;  /* 0x0000000302027211 */ /* 0x000fe200078f18ff */
[----:B------:R-:W-:Y:S01]  /*10dc0*/  IMAD.SHL.U32 R3, R3, 0x8, RZ ;  /* 0x0000000803037824 */ /* 0x000fe200078e00ff */
[----:B------:R-:W-:Y:S02]  /*10dd0*/  PRMT R6, R38, 0x5432, R6 ;  /* 0x0000543226067816 */ /* 0x000fe40000000006 */
[----:B------:R-:W-:Y:S01]  /*10de0*/  SHF.R.U32.HI R4, RZ, 0x10, R17 ;  /* 0x00000010ff047819 */ /* 0x000fe20000011611 */
[----:B------:R-:W-:Y:S01]  /*10df0*/  IMAD.SHL.U32 R2, R2, 0x400, RZ ;  /* 0x0000040002027824 */ /* 0x000fe200078e00ff */
[----:B------:R-:W-:Y:S02]  /*10e00*/  LOP3.LUT R3, R251, 0x38, R3, 0xf8, !PT ;  /* 0x00000038fb037812 */ /* 0x000fe400078ef803 */
[----:B------:R-:W-:Y:S01]  /*10e10*/  PRMT R17, R39, 0x5432, R9 ;  /* 0x0000543227117816 */ /* 0x000fe20000000009 */
[----:B------:R-:W-:Y:S01]  /*10e20*/  IMAD.U32 R9, R6, 0x10000, RZ ;  /* 0x0001000006097824 */ /* 0x000fe200078e00ff */
[----:B------:R-:W-:-:S02]  /*10e30*/  LOP3.LUT R3, R3, R122, RZ, 0x3c, !PT ;  /* 0x0000007a03037212 */ /* 0x000fc400078e3cff */
[----:B------:R-:W-:Y:S02]  /*10e40*/  LOP3.LUT R2, R2, 0x7fffe000, RZ, 0xc0, !PT ;  /* 0x7fffe00002027812 */ /* 0x000fe400078ec0ff */
[----:B------:R-:W-:Y:S02]  /*10e50*/  PRMT R11, R38, 0x5410, R4 ;  /* 0x00005410260b7816 */ /* 0x000fe40000000004 */
[----:B------:R-:W-:Y:S02]  /*10e60*/  IADD3 R2, R3, R2, R7 ;  /* 0x0000000203027210 */ /* 0x000fe40007ffe007 */
[----:B------:R-:W-:Y:S02]  /*10e70*/  SHF.R.U32.HI R3, RZ, 0x10, R19 ;  /* 0x00000010ff037819 */ /* 0x000fe40000011613 */
[----:B------:R-:W-:Y:S01]  /*10e80*/  SHF.R.U64 R14, R14, 0x10, R15 ;  /* 0x000000100e0e7819 */ /* 0x000fe2000000120f */
[----:B------:R-:W-:Y:S01]  /*10e90*/  IMAD.SHL.U32 R36, R2, 0x2, RZ ;  /* 0x0000000202247824 */ /* 0x000fe200078e00ff */
[----:B------:R-:W-:-:S02]  /*10ea0*/  SHF.R.U32.HI R2, RZ, 0x10, R13 ;  /* 0x00000010ff027819 */ /* 0x000fc4000001160d */
[----:B------:R-:W-:Y:S02]  /*10eb0*/  PRMT R18, R39, 0x5410, R3 ;  /* 0x0000541027127816 */ /* 0x000fe40000000003 */
[----:B------:R-:W2:Y:S01]  /*10ec0*/  LDS.128 R20, [R36+0x10080] ;  /* 0x0100800024147984 */ /* 0x000ea20000000c00 */
[----:B------:R-:W-:Y:S01]  /*10ed0*/  PRMT R10, R37, 0x5410, R2 ;  /* 0x00005410250a7816 */ /* 0x000fe20000000002 */
[----:B-1----:R-:W-:Y:S01]  /*10ee0*/  IMAD.U32 R3, R24, 0x10000, RZ ;  /* 0x0001000018037824 */ /* 0x002fe200078e00ff */
[----:B------:R-:W-:Y:S02]  /*10ef0*/  SHF.R.U32.HI R15, RZ, 0x10, R15 ;  /* 0x00000010ff0f7819 */ /* 0x000fe4000001160f */
[C---:B------:R-:W-:Y:S02]  /*10f00*/  PRMT R14, R48.reuse, 0x5432, R14 ;  /* 0x00005432300e7816 */ /* 0x040fe4000000000e */
[----:B------:R-:W-:Y:S02]  /*10f10*/  PRMT R15, R48, 0x5410, R15 ;  /* 0x00005410300f7816 */ /* 0x000fe4000000000f */
[----:B------:R-:W-:-:S02]  /*10f20*/  LOP3.LUT R6, R6, 0xffff0000, RZ, 0xc0, !PT ;  /* 0xffff000006067812 */ /* 0x000fc400078ec0ff */
[----:B------:R-:W-:Y:S02]  /*10f30*/  LOP3.LUT R16, R25, 0xffff0000, RZ, 0xc0, !PT ;  /* 0xffff000019107812 */ /* 0x000fe400078ec0ff */
[----:B--2---:R-:W-:-:S05]  /*10f40*/  SHF.L.U32 R2, R20, 0x10, RZ ;  /* 0x0000001014027819 */ /* 0x004fca00000006ff */
[CC--:B------:R-:W-:Y:S02]  /*10f50*/  FMUL.FTZ R4, R2.reuse, R12.reuse ;  /* 0x0000000c02047220 */ /* 0x0c0fe40000410000 */
[-C--:B------:R-:W-:Y:S02]  /*10f60*/  FMUL.FTZ R2, R2, R9.reuse ;  /* 0x0000000902027220 */ /* 0x080fe40000410000 */
[C---:B------:R-:W-:Y:S02]  /*10f70*/  FFMA.FTZ R38, R3.reuse, R9, -R4 ;  /* 0x0000000903267223 */ /* 0x040fe40000010804 */
[----:B------:R-:W-:Y:S01]  /*10f80*/  FFMA.FTZ R49, R3, R12, R2 ;  /* 0x0000000c03317223 */ /* 0x000fe20000010002 */
[----:B------:R-:W-:Y:S01]  /*10f90*/  SHF.L.U32 R2, R21, 0x10, RZ ;  /* 0x0000001015027819 */ /* 0x000fe200000006ff */
[----:B------:R-:W-:Y:S02]  /*10fa0*/  IMAD.U32 R12, R10, 0x10000, RZ ;  /* 0x000100000a0c7824 */ /* 0x000fe400078e00ff */
[----:B------:R-:W-:-:S02]  /*10fb0*/  IMAD.U32 R9, R11, 0x10000, RZ ;  /* 0x000100000b097824 */ /* 0x000fc400078e00ff */
[-C--:B------:R-:W-:Y:S02]  /*10fc0*/  FMUL.FTZ R4, R2, R12.reuse ;  /* 0x0000000c02047220 */ /* 0x080fe40000410000 */
[----:B------:R-:W-:Y:S01]  /*10fd0*/  IMAD.U32 R3, R25, 0x10000, RZ ;  /* 0x0001000019037824 */ /* 0x000fe200078e00ff */
[----:B------:R-:W-:Y:S01]  /*10fe0*/  LOP3.LUT R25, R10, 0xffff0000, RZ, 0xc0, !PT ;  /* 0xffff00000a197812 */ /* 0x000fe200078ec0ff */
[-C--:B------:R-:W-:Y:S02]  /*10ff0*/  FMUL.FTZ R2, R2, R9.reuse ;  /* 0x0000000902027220 */ /* 0x080fe40000410000 */
[C---:B------:R-:W-:Y:S02]  /*11000*/  FFMA.FTZ R13, R3.reuse, R9, -R4 ;  /* 0x00000009030d7223 */ /* 0x040fe40000010804 */
[----:B------:R-:W-:Y:S01]  /*11010*/  FFMA.FTZ R48, R3, R12, R2 ;  /* 0x0000000c03307223 */ /* 0x000fe20000010002 */
[----:B------:R-:W-:Y:S01]  /*11020*/  SHF.L.U32 R2, R23, 0x10, RZ ;  /* 0x0000001017027819 */ /* 0x000fe200000006ff */
[----:B------:R-:W-:-:S02]  /*11030*/  IMAD.U32 R12, R15, 0x10000, RZ ;  /* 0x000100000f0c7824 */ /* 0x000fc400078e00ff */
[----:B------:R-:W-:Y:S02]  /*11040*/  IMAD.U32 R9, R18, 0x10000, RZ ;  /* 0x0001000012097824 */ /* 0x000fe400078e00ff */
[CC--:B------:R-:W-:Y:S02]  /*11050*/  FMUL.FTZ R4, R2.reuse, R12.reuse ;  /* 0x0000000c02047220 */ /* 0x0c0fe40000410000 */
[----:B------:R-:W-:Y:S02]  /*11060*/  IMAD.U32 R3, R27, 0x10000, RZ ;  /* 0x000100001b037824 */ /* 0x000fe400078e00ff */
[-C--:B------:R-:W-:Y:S02]  /*11070*/  FMUL.FTZ R2, R2, R9.reuse ;  /* 0x0000000902027220 */ /* 0x080fe40000410000 */
[----:B------:R-:W-:Y:S01]  /*11080*/  FFMA.FTZ R37, R3, R9, -R4 ;  /* 0x0000000903257223 */ /* 0x000fe20000010804 */
[----:B------:R-:W-:Y:S01]  /*11090*/  LOP3.LUT R9, R5, 0xffff0000, RZ, 0xc0, !PT ;  /* 0xffff000005097812 */ /* 0x000fe200078ec0ff */
[----:B------:R-:W-:Y:S01]  /*110a0*/  FFMA.FTZ R39, R3, R12, R2 ;  /* 0x0000000c03277223 */ /* 0x000fe20000010002 */
[----:B------:R-:W-:-:S02]  /*110b0*/  LOP3.LUT R3, R20, 0xffff0000, RZ, 0xc0, !PT ;  /* 0xffff000014037812 */ /* 0x000fc400078ec0ff */
[----:B------:R-:W-:Y:S01]  /*110c0*/  LOP3.LUT R4, R24, 0xffff0000, RZ, 0xc0, !PT ;  /* 0xffff000018047812 */ /* 0x000fe200078ec0ff */
[----:B------:R-:W-:Y:S01]  /*110d0*/  IMAD.U32 R24, R14, 0x10000, RZ ;  /* 0x000100000e187824 */ /* 0x000fe200078e00ff */
[----:B------:R-:W-:Y:S01]  /*110e0*/  LOP3.LUT R2, R21, 0xffff0000, RZ, 0xc0, !PT ;  /* 0xffff000015027812 */ /* 0x000fe200078ec0ff */
[CC--:B------:R-:W-:Y:S02]  /*110f0*/  FMUL.FTZ R5, R3.reuse, R9.reuse ;  /* 0x0000000903057220 */ /* 0x0c0fe40000410000 */
[-C--:B------:R-:W-:Y:S02]  /*11100*/  FMUL.FTZ R3, R3, R6.reuse ;  /* 0x0000000603037220 */ /* 0x080fe40000410000 */
[----:B------:R-:W-:Y:S01]  /*11110*/  FFMA.FTZ R12, R4, R6, -R5 ;  /* 0x00000006040c7223 */ /* 0x000fe20000010805 */
[----:B------:R-:W-:Y:S01]  /*11120*/  LOP3.LUT R6, R26, 0xffff0000, RZ, 0xc0, !PT ;  /* 0xffff00001a067812 */ /* 0x000fe200078ec0ff */
[----:B------:R-:W-:Y:S01]  /*11130*/  FFMA.FTZ R20, R4, R9, R3 ;  /* 0x0000000904147223 */ /* 0x000fe20000010003 */
[----:B------:R-:W-:Y:S01]  /*11140*/  LOP3.LUT R4, R11, 0xffff0000, RZ, 0xc0, !PT ;  /* 0xffff00000b047812 */ /* 0x000fe200078ec0ff */
[C---:B------:R-:W-:Y:S01]  /*11150*/  FMUL.FTZ R3, R2.reuse, R25 ;  /* 0x0000001902037220 */ /* 0x040fe20000410000 */
[----:B------:R-:W-:Y:S01]  /*11160*/  LOP3.LUT R5, R27, 0xffff0000, RZ, 0xc0, !PT ;  /* 0xffff00001b057812 */ /* 0x000fe200078ec0ff */
[C---:B------:R-:W-:Y:S01]  /*11170*/  IMAD.U32 R21, R17.reuse, 0x10000, RZ ;  /* 0x0001000011157824 */ /* 0x040fe200078e00ff */
[----:B------:R-:W-:Y:S01]  /*11180*/  LOP3.LUT R17, R17, 0xffff0000, RZ, 0xc0, !PT ;  /* 0xffff000011117812 */ /* 0x000fe200078ec0ff */
[-C--:B------:R-:W-:Y:S01]  /*11190*/  FMUL.FTZ R19, R2, R4.reuse ;  /* 0x0000000402137220 */ /* 0x080fe20000410000 */
[----:B------:R-:W-:Y:S01]  /*111a0*/  LOP3.LUT R2, R23, 0xffff0000, RZ, 0xc0, !PT ;  /* 0xffff000017027812 */ /* 0x000fe200078ec0ff */
[----:B------:R-:W-:Y:S01]  /*111b0*/  FFMA.FTZ R10, R16, R4, -R3 ;  /* 0x00000004100a7223 */ /* 0x000fe20000010803 */
[----:B------:R-:W-:Y:S01]  /*111c0*/  SHF.L.U32 R4, R22, 0x10, RZ ;  /* 0x0000001016047819 */ /* 0x000fe200000006ff */
[----:B------:R-:W-:Y:S01]  /*111d0*/  IMAD.U32 R9, R26, 0x10000, RZ ;  /* 0x000100001a097824 */ /* 0x000fe200078e00ff */
[----:B------:R-:W-:-:S02]  /*111e0*/  LOP3.LUT R3, R22, 0xffff0000, RZ, 0xc0, !PT ;  /* 0xffff000016037812 */ /* 0x000fc400078ec0ff */
[----:B------:R-:W-:Y:S01]  /*111f0*/  LOP3.LUT R23, R14, 0xffff0000, RZ, 0xc0, !PT ;  /* 0xffff00000e177812 */ /* 0x000fe200078ec0ff */
[----:B------:R-:W-:Y:S01]  /*11200*/  FMUL.FTZ R11, R4, R24 ;  /* 0x00000018040b7220 */ /* 0x000fe20000410000 */
[----:B------:R-:W-:Y:S01]  /*11210*/  F2FP.BF16.PACK_AB R13, R10, R13 ;  /* 0x0000000d0a0d723e */ /* 0x000fe200000010ff */
[----:B------:R-:W-:Y:S01]  /*11220*/  FMUL.FTZ R4, R4, R21 ;  /* 0x0000001504047220 */ /* 0x000fe20000410000 */
[----:B------:R-:W-:Y:S01]  /*11230*/  LOP3.LUT R22, R15, 0xffff0000, RZ, 0xc0, !PT ;  /* 0xffff00000f167812 */ /* 0x000fe200078ec0ff */
[----:B------:R-:W-:Y:S01]  /*11240*/  FMUL.FTZ R10, R3, R23 ;  /* 0x00000017030a7220 */ /* 0x000fe20000410000 */
[----:B------:R-:W-:Y:S01]  /*11250*/  F2FP.BF16.PACK_AB R12, R12, R38 ;  /* 0x000000260c0c723e */ /* 0x000fe200000010ff */
[----:B------:R-:W-:Y:S02]  /*11260*/  FFMA.FTZ R11, R9, R21, -R11 ;  /* 0x00000015090b7223 */ /* 0x000fe4000001080b */
[-C--:B------:R-:W-:Y:S02]  /*11270*/  FFMA.FTZ R10, R6, R17.reuse, -R10 ;  /* 0x00000011060a7223 */ /* 0x080fe4000001080a */
[----:B------:R-:W-:-:S02]  /*11280*/  FMUL.FTZ R3, R3, R17 ;  /* 0x0000001103037220 */ /* 0x000fc40000410000 */
[----:B------:R-:W-:Y:S01]  /*11290*/  FFMA.FTZ R4, R9, R24, R4 ;  /* 0x0000001809047223 */ /* 0x000fe20000010004 */
[----:B------:R-:W-:Y:S01]  /*112a0*/  F2FP.BF16.PACK_AB R14, R10, R11 ;  /* 0x0000000b0a0e723e */ /* 0x000fe200000010ff */
[----:B------:R-:W-:Y:S01]  /*112b0*/  FMUL.FTZ R10, R2, R22 ;  /* 0x00000016020a7220 */ /* 0x000fe20000410000 */
[----:B------:R-:W-:Y:S01]  /*112c0*/  LOP3.LUT R11, R18, 0xffff0000, RZ, 0xc0, !PT ;  /* 0xffff0000120b7812 */ /* 0x000fe200078ec0ff */
[----:B------:R-:W-:-:S04]  /*112d0*/  FFMA.FTZ R3, R6, R23, R3 ;  /* 0x0000001706037223 */ /* 0x000fc80000010003 */
[-C--:B------:R-:W-:Y:S02]  /*112e0*/  FFMA.FTZ R10, R5, R11.reuse, -R10 ;  /* 0x0000000b050a7223 */ /* 0x080fe4000001080a */
[----:B------:R-:W-:-:S03]  /*112f0*/  FMUL.FTZ R2, R2, R11 ;  /* 0x0000000b02027220 */ /* 0x000fc60000410000 */
[----:B------:R-:W-:Y:S01]  /*11300*/  F2FP.BF16.PACK_AB R15, R10, R37 ;  /* 0x000000250a0f723e */ /* 0x000fe200000010ff */
[----:B------:R-:W-:Y:S02]  /*11310*/  FFMA.FTZ R10, R16, R25, R19 ;  /* 0x00000019100a7223 */ /* 0x000fe40000010013 */
[----:B------:R-:W-:Y:S02]  /*11320*/  FFMA.FTZ R2, R5, R22, R2 ;  /* 0x0000001605027223 */ /* 0x000fe40000010002 */
[----:B------:R1:W-:Y:S02]  /*11330*/  STS.128 [R216+0x10080], R12 ;  /* 0x0100800cd8007388 */ /* 0x0003e40000000c00 */
[----:B-1----:R-:W-:Y:S02]  /*11340*/  F2FP.BF16.PACK_AB R12, R20, R49 ;  /* 0x00000031140c723e */ /* 0x002fe400000010ff */
[----:B------:R-:W-:Y:S02]  /*11350*/  F2FP.BF16.PACK_AB R13, R10, R48 ;  /* 0x000000300a0d723e */ /* 0x000fe400000010ff */
[----:B------:R-:W-:-:S02]  /*11360*/  F2FP.BF16.PACK_AB R14, R3, R4 ;  /* 0x00000004030e723e */ /* 0x000fc400000010ff */
[----:B------:R-:W-:-:S05]  /*11370*/  F2FP.BF16.PACK_AB R15, R2, R39 ;  /* 0x00000027020f723e */ /* 0x000fca00000010ff */
[----:B------:R1:W-:Y:S02]  /*11380*/  STS.128 [R36+0x10080], R12 ;  /* 0x0100800c24007388 */ /* 0x0003e40000000c00 */
.L_x_3058:
[----:B------:R-:W-:Y:S05]  /*11390*/  BSYNC B0 ;  /* 0x0000000000007941 */ /* 0x000fea0003800000 */
.L_x_3057:
[----:B------:R-:W-:-:S13]  /*113a0*/  ISETP.GE.AND P0, PT, R142, c[0x0][0x27c], PT ;  /* 0x00009f008e007a0c */ /* 0x000fda0003f06270 */
[----:B------:R-:W-:Y:S05]  /*113b0*/  @P0 BRA `(.L_x_3056) ;  /* 0x0000069000000947 */ /* 0x000fea0003800000 */
[----:B------:R-:W2:Y:S04]  /*113c0*/  LDL R3, [R1+0xe0] ;  /* 0x0000e00001037983 */ /* 0x000ea80000100800 */
[----:B-1----:R-:W3:Y:S01]  /*113d0*/  LDL R36, [R1+0xf8] ;  /* 0x0000f80001247983 */ /* 0x002ee20000100800 */
[----:B------:R-:W-:Y:S01]  /*113e0*/  IMAD.MOV.U32 R2, RZ, RZ, c[0x0][0x27c] ;  /* 0x00009f00ff027624 */ /* 0x000fe200078e00ff */
[----:B------:R-:W-:Y:S02]  /*113f0*/  SHF.R.U32.HI R5, RZ, 0x10, R31 ;  /* 0x00000010ff057819 */ /* 0x000fe4000001161f */
[----:B------:R-:W-:Y:S02]  /*11400*/  SHF.R.U64 R9, R32, 0x10, R33 ;  /* 0x0000001020097819 */ /* 0x000fe40000001221 */
[----:B------:R-:W-:-:S02]  /*11410*/  PRMT R23, R70, 0x5410, R5 ;  /* 0x0000541046177816 */ /* 0x000fc40000000005 */
[----:B------:R-:W-:Y:S02]  /*11420*/  PRMT R5, R51, 0x5432, R9 ;  /* 0x0000543233057816 */ /* 0x000fe40000000009 */
[----:B------:R-:W-:Y:S02]  /*11430*/  SHF.R.U32.HI R10, RZ, 0x10, R33 ;  /* 0x00000010ff0a7819 */ /* 0x000fe40000011621 */
[----:B------:R-:W-:Y:S01]  /*11440*/  SHF.R.U32.HI R21, RZ, 0x10, R35 ;  /* 0x00000010ff157819 */ /* 0x000fe20000011623 */
[----:B------:R-:W-:Y:S01]  /*11450*/  IMAD.U32 R24, R5, 0x10000, RZ ;  /* 0x0001000005187824 */ /* 0x000fe200078e00ff */
[----:B------:R-:W-:Y:S02]  /*11460*/  PRMT R10, R51, 0x5410, R10 ;  /* 0x00005410330a7816 */ /* 0x000fe4000000000a */
[----:B------:R-:W-:Y:S02]  /*11470*/  PRMT R21, R71, 0x5410, R21 ;  /* 0x0000541047157816 */ /* 0x000fe40000000015 */
[----:B------:R-:W-:-:S02]  /*11480*/  LOP3.LUT R32, R10, 0xffff0000, RZ, 0xc0, !PT ;  /* 0xffff00000a207812 */ /* 0x000fc400078ec0ff */
[----:B------:R-:W-:-:S04]  /*11490*/  SHF.R.U64 R20, R34, 0x10, R35 ;  /* 0x0000001022147819 */ /* 0x000fc80000001223 */
[----:B------:R-:W-:Y:S02]  /*114a0*/  PRMT R20, R71, 0x5432, R20 ;  /* 0x0000543247147816 */ /* 0x000fe40000000014 */
[----:B--2---:R-:W-:-:S04]  /*114b0*/  LEA.HI R2, R2, R3, RZ, 0x1d ;  /* 0x0000000302027211 */ /* 0x004fc800078fe8ff */
[----:B------:R-:W-:Y:S01]  /*114c0*/  SHF.R.S32.HI R3, RZ, 0x1f, R2 ;  /* 0x0000001fff037819 */ /* 0x000fe20000011402 */
[----:B---3--:R-:W1:Y:S03]  /*114d0*/  LDS.128 R16, [R36] ;  /* 0x0000000024107984 */ /* 0x008e660000000c00 */
[----:B------:R-:W-:Y:S01]  /*114e0*/  LEA.HI R3, R3, R2, RZ, 0x3 ;  /* 0x0000000203037211 */ /* 0x000fe200078f18ff */
[----:B------:R-:W-:-:S05]  /*114f0*/  IMAD.SHL.U32 R2, R2, 0x8, RZ ;  /* 0x0000000802027824 */ /* 0x000fca00078e00ff */
[----:B------:R-:W-:Y:S01]  /*11500*/  LOP3.LUT R4, R251, 0x38, R2, 0xf8, !PT ;  /* 0x00000038fb047812 */ /* 0x000fe200078ef802 */
[----:B------:R-:W-:-:S03]  /*11510*/  IMAD.SHL.U32 R2, R3, 0x400, RZ ;  /* 0x0000040003027824 */ /* 0x000fc600078e00ff */
[----:B------:R-:W-:Y:S02]  /*11520*/  LOP3.LUT R3, R4, R122, RZ, 0x3c, !PT ;  /* 0x0000007a04037212 */ /* 0x000fe400078e3cff */
[----:B------:R-:W-:Y:S02]  /*11530*/  LOP3.LUT R2, R2, 0x7fffe000, RZ, 0xc0, !PT ;  /* 0x7fffe00002027812 */ /* 0x000fe400078ec0ff */
[----:B------:R-:W-:Y:S02]  /*11540*/  SHF.R.U64 R4, R30, 0x10, R31 ;  /* 0x000000101e047819 */ /* 0x000fe4000000121f */
[----:B------:R-:W-:Y:S02]  /*11550*/  IADD3 R2, R3, R2, R7 ;  /* 0x0000000203027210 */ /* 0x000fe40007ffe007 */
[--C-:B------:R-:W-:Y:S02]  /*11560*/  SHF.R.U32.HI R3, RZ, 0x10, R29.reuse ;  /* 0x00000010ff037819 */ /* 0x100fe4000001161d */
[----:B------:R-:W-:Y:S01]  /*11570*/  PRMT R22, R70, 0x5432, R4 ;  /* 0x0000543246167816 */ /* 0x000fe20000000004 */
[----:B------:R-:W-:Y:S01]  /*11580*/  IMAD.SHL.U32 R26, R2, 0x2, RZ ;  /* 0x00000002021a7824 */ /* 0x000fe200078e00ff */
[----:B------:R-:W-:-:S02]  /*11590*/  SHF.R.U64 R2, R28, 0x10, R29 ;  /* 0x000000101c027819 */ /* 0x000fc4000000121d */
[C---:B------:R-:W-:Y:S02]  /*115a0*/  PRMT R11, R69.reuse, 0x5410, R3 ;  /* 0x00005410450b7816 */ /* 0x040fe40000000003 */
[----:B------:R-:W2:Y:S01]  /*115b0*/  LDS.128 R12, [R26+0x10080] ;  /* 0x010080001a0c7984 */ /* 0x000ea20000000c00 */
[----:B------:R-:W-:-:S05]  /*115c0*/  PRMT R6, R69, 0x5432, R2 ;  /* 0x0000543245067816 */ /* 0x000fca0000000002 */
[C---:B------:R-:W-:Y:S01]  /*115d0*/  IMAD.U32 R9, R6.reuse, 0x10000, RZ ;  /* 0x0001000006097824 */ /* 0x040fe200078e00ff */
[----:B------:R-:W-:Y:S01]  /*115e0*/  LOP3.LUT R6, R6, 0xffff0000, RZ, 0xc0, !PT ;  /* 0xffff000006067812 */ /* 0x000fe200078ec0ff */
[----:B-1----:R-:W-:Y:S01]  /*115f0*/  IMAD.U32 R3, R16, 0x10000, RZ ;  /* 0x0001000010037824 */ /* 0x002fe200078e00ff */
        /* <DEDUP_REMOVED lines=9> */
[----:B------:R-:W-:Y:S02]  /*11690*/  IMAD.U32 R3, R17, 0x10000, RZ ;  /* 0x0001000011037824 */ /* 0x000fe400078e00ff */
[-C--:B------:R-:W-:Y:S02]  /*116a0*/  FMUL.FTZ R2, R2, R9.reuse ;  /* 0x0000000902027220 */ /* 0x080fe40000410000 */
[C---:B------:R-:W-:Y:S02]  /*116b0*/  FFMA.FTZ R25, R3.reuse, R9, -R4 ;  /* 0x0000000903197223 */ /* 0x040fe40000010804 */
[----:B------:R-:W-:Y:S01]  /*116c0*/  FFMA.FTZ R30, R3, R24, R2 ;  /* 0x00000018031e7223 */ /* 0x000fe20000010002 */
[----:B------:R-:W-:Y:S01]  /*116d0*/  SHF.L.U32 R2, R15, 0x10, RZ ;  /* 0x000000100f027819 */ /* 0x000fe200000006ff */
[C---:B------:R-:W-:Y:S01]  /*116e0*/  IMAD.U32 R24, R21.reuse, 0x10000, RZ ;  /* 0x0001000015187824 */ /* 0x040fe200078e00ff */
[----:B------:R-:W-:Y:S01]  /*116f0*/  LOP3.LUT R21, R21, 0xffff0000, RZ, 0xc0, !PT ;  /* 0xffff000015157812 */ /* 0x000fe200078ec0ff */
[----:B------:R-:W-:-:S02]  /*11700*/  IMAD.U32 R9, R23, 0x10000, RZ ;  /* 0x0001000017097824 */ /* 0x000fc400078e00ff */
[CC--:B------:R-:W-:Y:S02]  /*11710*/  FMUL.FTZ R4, R2.reuse, R24.reuse ;  /* 0x0000001802047220 */ /* 0x0c0fe40000410000 */
[----:B------:R-:W-:Y:S02]  /*11720*/  IMAD.U32 R3, R19, 0x10000, RZ ;  /* 0x0001000013037824 */ /* 0x000fe400078e00ff */
[-C--:B------:R-:W-:Y:S02]  /*11730*/  FMUL.FTZ R2, R2, R9.reuse ;  /* 0x0000000902027220 */ /* 0x080fe40000410000 */
[----:B------:R-:W-:Y:S01]  /*11740*/  FFMA.FTZ R27, R3, R9, -R4 ;  /* 0x00000009031b7223 */ /* 0x000fe20000010804 */
[----:B------:R-:W-:Y:S01]  /*11750*/  LOP3.LUT R9, R5, 0xffff0000, RZ, 0xc0, !PT ;  /* 0xffff000005097812 */ /* 0x000fe200078ec0ff */
[----:B------:R-:W-:Y:S01]  /*11760*/  FFMA.FTZ R29, R3, R24, R2 ;  /* 0x00000018031d7223 */ /* 0x000fe20000010002 */
[----:B------:R-:W-:Y:S02]  /*11770*/  LOP3.LUT R3, R12, 0xffff0000, RZ, 0xc0, !PT ;  /* 0xffff00000c037812 */ /* 0x000fe400078ec0ff */
[----:B------:R-:W-:-:S02]  /*11780*/  LOP3.LUT R4, R16, 0xffff0000, RZ, 0xc0, !PT ;  /* 0xffff000010047812 */ /* 0x000fc400078ec0ff */
[----:B------:R-:W-:Y:S01]  /*11790*/  LOP3.LUT R2, R13, 0xffff0000, RZ, 0xc0, !PT ;  /* 0xffff00000d027812 */ /* 0x000fe200078ec0ff */
[-C--:B------:R-:W-:Y:S01]  /*117a0*/  FMUL.FTZ R5, R3, R9.reuse ;  /* 0x0000000903057220 */ /* 0x080fe20000410000 */
[----:B------:R-:W-:Y:S01]  /*117b0*/  LOP3.LUT R16, R17, 0xffff0000, RZ, 0xc0, !PT ;  /* 0xffff000011107812 */ /* 0x000fe200078ec0ff */
[-C--:B------:R-:W-:Y:S02]  /*117c0*/  FMUL.FTZ R3, R3, R6.reuse ;  /* 0x0000000603037220 */ /* 0x080fe40000410000 */
[----:B------:R-:W-:Y:S01]  /*117d0*/  FFMA.FTZ R12, R4, R6, -R5 ;  /* 0x00000006040c7223 */ /* 0x000fe20000010805 */
[----:B------:R-:W-:Y:S01]  /*117e0*/  LOP3.LUT R6, R18, 0xffff0000, RZ, 0xc0, !PT ;  /* 0xffff000012067812 */ /* 0x000fe200078ec0ff */
        /* <DEDUP_REMOVED lines=9> */
[----:B------:R-:W-:Y:S01]  /*11880*/  SHF.L.U32 R4, R14, 0x10, RZ ;  /* 0x000000100e047819 */ /* 0x000fe200000006ff */
[----:B------:R-:W-:Y:S01]  /*11890*/  IMAD.U32 R19, R22, 0x10000, RZ ;  /* 0x0001000016137824 */ /* 0x000fe200078e00ff */
[----:B------:R-:W-:Y:S01]  /*118a0*/  F2FP.BF16.PACK_AB R13, R10, R25 ;  /* 0x000000190a0d723e */ /* 0x000fe200000010ff */
[C---:B------:R-:W-:Y:S01]  /*118b0*/  IMAD.U32 R25, R20.reuse, 0x10000, RZ ;  /* 0x0001000014197824 */ /* 0x040fe200078e00ff */
[----:B------:R-:W-:-:S02]  /*118c0*/  LOP3.LUT R20, R20, 0xffff0000, RZ, 0xc0, !PT ;  /* 0xffff000014147812 */ /* 0x000fc400078ec0ff */
[----:B------:R-:W-:Y:S01]  /*118d0*/  LOP3.LUT R2, R15, 0xffff0000, RZ, 0xc0, !PT ;  /* 0xffff00000f027812 */ /* 0x000fe200078ec0ff */
[----:B------:R-:W-:Y:S01]  /*118e0*/  FMUL.FTZ R11, R4, R25 ;  /* 0x00000019040b7220 */ /* 0x000fe20000410000 */
[----:B------:R-:W-:Y:S01]  /*118f0*/  F2FP.BF16.PACK_AB R12, R12, R28 ;  /* 0x0000001c0c0c723e */ /* 0x000fe200000010ff */
[----:B------:R-:W-:Y:S02]  /*11900*/  FMUL.FTZ R10, R3, R20 ;  /* 0x00000014030a7220 */ /* 0x000fe40000410000 */
[-C--:B------:R-:W-:Y:S02]  /*11910*/  FFMA.FTZ R11, R9, R19.reuse, -R11 ;  /* 0x00000013090b7223 */ /* 0x080fe4000001080b */
[-C--:B------:R-:W-:Y:S02]  /*11920*/  FFMA.FTZ R10, R6, R18.reuse, -R10 ;  /* 0x00000012060a7223 */ /* 0x080fe4000001080a */
[----:B------:R-:W-:Y:S02]  /*11930*/  FMUL.FTZ R4, R4, R19 ;  /* 0x0000001304047220 */ /* 0x000fe40000410000 */
[----:B------:R-:W-:Y:S01]  /*11940*/  FMUL.FTZ R3, R3, R18 ;  /* 0x0000001203037220 */ /* 0x000fe20000410000 */
[----:B------:R-:W-:Y:S01]  /*11950*/  F2FP.BF16.PACK_AB R14, R10, R11 ;  /* 0x0000000b0a0e723e */ /* 0x000fe200000010ff */
[----:B------:R-:W-:Y:S01]  /*11960*/  FMUL.FTZ R10, R2, R21 ;  /* 0x00000015020a7220 */ /* 0x000fe20000410000 */
[----:B------:R-:W-:Y:S01]  /*11970*/  LOP3.LUT R11, R23, 0xffff0000, RZ, 0xc0, !PT ;  /* 0xffff0000170b7812 */ /* 0x000fe200078ec0ff */
[----:B------:R-:W-:-:S02]  /*11980*/  FFMA.FTZ R4, R9, R25, R4 ;  /* 0x0000001909047223 */ /* 0x000fc40000010004 */
[----:B------:R-:W-:Y:S02]  /*11990*/  FFMA.FTZ R3, R6, R20, R3 ;  /* 0x0000001406037223 */ /* 0x000fe40000010003 */
[-C--:B------:R-:W-:Y:S02]  /*119a0*/  FFMA.FTZ R10, R5, R11.reuse, -R10 ;  /* 0x0000000b050a7223 */ /* 0x080fe4000001080a */
[----:B------:R-:W-:-:S03]  /*119b0*/  FMUL.FTZ R2, R2, R11 ;  /* 0x0000000b02027220 */ /* 0x000fc60000410000 */
[----:B------:R-:W-:Y:S01]  /*119c0*/  F2FP.BF16.PACK_AB R15, R10, R27 ;  /* 0x0000001b0a0f723e */ /* 0x000fe200000010ff */
[----:B------:R-:W-:Y:S02]  /*119d0*/  FFMA.FTZ R10, R16, R32, R17 ;  /* 0x00000020100a7223 */ /* 0x000fe40000010011 */
[----:B------:R-:W-:Y:S02]  /*119e0*/  FFMA.FTZ R2, R5, R21, R2 ;  /* 0x0000001505027223 */ /* 0x000fe40000010002 */
[----:B------:R1:W-:Y:S02]  /*119f0*/  STS.128 [R36], R12 ;  /* 0x0000000c24007388 */ /* 0x0003e40000000c00 */
[----:B-1----:R-:W-:Y:S02]  /*11a00*/  F2FP.BF16.PACK_AB R12, R24, R31 ;  /* 0x0000001f180c723e */ /* 0x002fe400000010ff */
[----:B------:R-:W-:Y:S02]  /*11a10*/  F2FP.BF16.PACK_AB R13, R10, R30 ;  /* 0x0000001e0a0d723e */ /* 0x000fe400000010ff */
[----:B------:R-:W-:-:S02]  /*11a20*/  F2FP.BF16.PACK_AB R14, R3, R4 ;  /* 0x00000004030e723e */ /* 0x000fc400000010ff */
[----:B------:R-:W-:-:S05]  /*11a30*/  F2FP.BF16.PACK_AB R15, R2, R29 ;  /* 0x0000001d020f723e */ /* 0x000fca00000010ff */
[----:B------:R1:W-:Y:S02]  /*11a40*/  STS.128 [R26+0x10080], R12 ;  /* 0x0100800c1a007388 */ /* 0x0003e40000000c00 */
.L_x_3056:
[----:B------:R-:W-:Y:S05]  /*11a50*/  BSYNC B1 ;  /* 0x0000000000017941 */ /* 0x000fea0003800000 */
.L_x_3055:
        /* <DEDUP_REMOVED lines=8> */
[----:B------:R-:W2:Y:S01]  /*11ae0*/  LDL R32, [R1+0x180] ;  /* 0x0001800001207983 */ /* 0x000ea20000100800 */
[----:B------:R-:W-:Y:S01]  /*11af0*/  IMAD.MOV.U32 R3, RZ, RZ, c[0x0][0x27c] ;  /* 0x00009f00ff037624 */ /* 0x000fe200078e00ff */
[----:B------:R-:W-:Y:S02]  /*11b00*/  SHF.R.U64 R6, R44, 0x10, R45 ;  /* 0x000000102c067819 */ /* 0x000fe4000000122d */
[----:B------:R-:W-:Y:S02]  /*11b10*/  SHF.R.U32.HI R5, RZ, 0x10, R43 ;  /* 0x00000010ff057819 */ /* 0x000fe4000001162b */
[----:B------:R-:W-:Y:S02]  /*11b20*/  LEA.HI R3, R3, R149, RZ, 0x1d ;  /* 0x0000009503037211 */ /* 0x000fe400078fe8ff */
[----:B------:R-:W-:Y:S02]  /*11b30*/  PRMT R6, R96, 0x5432, R6 ;  /* 0x0000543260067816 */ /* 0x000fe40000000006 */
[----:B------:R-:W-:-:S02]  /*11b40*/  SHF.R.S32.HI R2, RZ, 0x1f, R3 ;  /* 0x0000001fff027819 */ /* 0x000fc40000011403 */
[----:B------:R-:W-:Y:S02]  /*11b50*/  SHF.R.U64 R4, R42, 0x10, R43 ;  /* 0x000000102a047819 */ /* 0x000fe4000000122b */
[----:B------:R-:W-:Y:S01]  /*11b60*/  LEA.HI R2, R2, R3, RZ, 0x3 ;  /* 0x0000000302027211 */ /* 0x000fe200078f18ff */
[----:B------:R-:W-:Y:S01]  /*11b70*/  IMAD.SHL.U32 R3, R3, 0x8, RZ ;  /* 0x0000000803037824 */ /* 0x000fe200078e00ff */
[----:B------:R-:W-:Y:S01]  /*11b80*/  PRMT R23, R98, 0x5410, R5 ;  /* 0x0000541062177816 */ /* 0x000fe20000000005 */
[----:B------:R-:W-:Y:S01]  /*11b90*/  IMAD.U32 R5, R6, 0x10000, RZ ;  /* 0x0001000006057824 */ /* 0x000fe200078e00ff */
[----:B------:R-:W-:Y:S01]  /*11ba0*/  SHF.R.U32.HI R9, RZ, 0x10, R45 ;  /* 0x00000010ff097819 */ /* 0x000fe2000001162d */
[----:B------:R-:W-:Y:S01]  /*11bb0*/  IMAD.SHL.U32 R2, R2, 0x400, RZ ;  /* 0x0000040002027824 */ /* 0x000fe200078e00ff */
[----:B------:R-:W-:Y:S02]  /*11bc0*/  LOP3.LUT R3, R250, 0x38, R3, 0xf8, !PT ;  /* 0x00000038fa037812 */ /* 0x000fe400078ef803 */
[----:B------:R-:W-:-:S02]  /*11bd0*/  PRMT R22, R98, 0x5432, R4 ;  /* 0x0000543262167816 */ /* 0x000fc40000000004 */
[----:B------:R-:W-:Y:S02]  /*11be0*/  LOP3.LUT R3, R3, R31, RZ, 0x3c, !PT ;  /* 0x0000001f03037212 */ /* 0x000fe400078e3cff */
[----:B------:R-:W-:Y:S02]  /*11bf0*/  LOP3.LUT R2, R2, 0x7fffe000, RZ, 0xc0, !PT ;  /* 0x7fffe00002027812 */ /* 0x000fe400078ec0ff */
[----:B------:R-:W-:Y:S02]  /*11c00*/  PRMT R9, R96, 0x5410, R9 ;  /* 0x0000541060097816 */ /* 0x000fe40000000009 */
[----:B------:R-:W-:Y:S02]  /*11c10*/  IADD3 R2, R3, R2, R8 ;  /* 0x0000000203027210 */ /* 0x000fe40007ffe008 */
[----:B------:R-:W-:Y:S02]  /*11c20*/  SHF.R.U32.HI R3, RZ, 0x10, R41 ;  /* 0x00000010ff037819 */ /* 0x000fe40000011629 */
[----:B------:R-:W-:Y:S01]  /*11c30*/  SHF.R.U32.HI R21, RZ, 0x10, R47 ;  /* 0x00000010ff157819 */ /* 0x000fe2000001162f */
[----:B------:R-:W-:Y:S01]  /*11c40*/  IMAD.SHL.U32 R24, R2, 0x2, RZ ;  /* 0x0000000202187824 */ /* 0x000fe200078e00ff */
[----:B------:R-:W-:-:S02]  /*11c50*/  SHF.R.U64 R2, R40, 0x10, R41 ;  /* 0x0000001028027819 */ /* 0x000fc40000001229 */
[C---:B------:R-:W-:Y:S02]  /*11c60*/  PRMT R10, R97.reuse, 0x5410, R3 ;  /* 0x00005410610a7816 */ /* 0x040fe40000000003 */
[----:B-1----:R-:W1:Y:S01]  /*11c70*/  LDS.128 R12, [R24+0x10080] ;  /* 0x01008000180c7984 */ /* 0x002e620000000c00 */
[----:B------:R-:W-:Y:S02]  /*11c80*/  PRMT R11, R97, 0x5432, R2 ;  /* 0x00005432610b7816 */ /* 0x000fe40000000002 */
[----:B------:R-:W-:Y:S02]  /*11c90*/  PRMT R21, R99, 0x5410, R21 ;  /* 0x0000541063157816 */ /* 0x000fe40000000015 */
[----:B------:R-:W-:Y:S01]  /*11ca0*/  SHF.R.U64 R20, R46, 0x10, R47 ;  /* 0x000000102e147819 */ /* 0x000fe2000000122f */
[C---:B------:R-:W-:Y:S01]  /*11cb0*/  IMAD.U32 R25, R11.reuse, 0x10000, RZ ;  /* 0x000100000b197824 */ /* 0x040fe200078e00ff */
[----:B------:R-:W-:Y:S02]  /*11cc0*/  LOP3.LUT R11, R11, 0xffff0000, RZ, 0xc0, !PT ;  /* 0xffff00000b0b7812 */ /* 0x000fe400078ec0ff */
[----:B------:R-:W-:-:S02]  /*11cd0*/  PRMT R20, R99, 0x5432, R20 ;  /* 0x0000543263147816 */ /* 0x000fc40000000014 */
[----:B-1----:R-:W-:-:S05]  /*11ce0*/  SHF.L.U32 R2, R12, 0x10, RZ ;  /* 0x000000100c027819 */ /* 0x002fca00000006ff */
[C---:B------:R-:W-:Y:S02]  /*11cf0*/  FMUL.FTZ R4, R2.reuse, R5 ;  /* 0x0000000502047220 */ /* 0x040fe40000410000 */
[----:B------:R-:W-:Y:S01]  /*11d00*/  FMUL.FTZ R2, R2, R25 ;  /* 0x0000001902027220 */ /* 0x000fe20000410000 */
[----:B--2---:R-:W1:Y:S02]  /*11d10*/  LDS.128 R16, [R32] ;  /* 0x0000000020107984 */ /* 0x004e640000000c00 */
[----:B-1----:R-:W-:-:S04]  /*11d20*/  IMAD.U32 R3, R16, 0x10000, RZ ;  /* 0x0001000010037824 */ /* 0x002fc800078e00ff */
[----:B------:R-:W-:Y:S01]  /*11d30*/  FFMA.FTZ R29, R3, R5, R2 ;  /* 0x00000005031d7223 */ /* 0x000fe20000010002 */
[----:B------:R-:W-:Y:S01]  /*11d40*/  SHF.L.U32 R2, R13, 0x10, RZ ;  /* 0x000000100d027819 */ /* 0x000fe200000006ff */
[----:B------:R-:W-:Y:S02]  /*11d50*/  FFMA.FTZ R30, R3, R25, -R4 ;  /* 0x00000019031e7223 */ /* 0x000fe40000010804 */
[----:B------:R-:W-:Y:S02]  /*11d60*/  IMAD.U32 R25, R9, 0x10000, RZ ;  /* 0x0001000009197824 */ /* 0x000fe400078e00ff */
[----:B------:R-:W-:Y:S02]  /*11d70*/  IMAD.U32 R5, R10, 0x10000, RZ ;  /* 0x000100000a057824 */ /* 0x000fe400078e00ff */
[----:B------:R-:W-:Y:S02]  /*11d80*/  FMUL.FTZ R4, R2, R25 ;  /* 0x0000001902047220 */ /* 0x000fe40000410000 */
[----:B------:R-:W-:-:S02]  /*11d90*/  IMAD.U32 R3, R17, 0x10000, RZ ;  /* 0x0001000011037824 */ /* 0x000fc400078e00ff */
[-C--:B------:R-:W-:Y:S02]  /*11da0*/  FMUL.FTZ R2, R2, R5.reuse ;  /* 0x0000000502027220 */ /* 0x080fe40000410000 */
[C---:B------:R-:W-:Y:S02]  /*11db0*/  FFMA.FTZ R28, R3.reuse, R5, -R4 ;  /* 0x00000005031c7223 */ /* 0x040fe40000010804 */
[----:B------:R-:W-:Y:S01]  /*11dc0*/  FFMA.FTZ R26, R3, R25, R2 ;  /* 0x00000019031a7223 */ /* 0x000fe20000010002 */
[----:B------:R-:W-:Y:S01]  /*11dd0*/  SHF.L.U32 R2, R15, 0x10, RZ ;  /* 0x000000100f027819 */ /* 0x000fe200000006ff */
[----:B------:R-:W-:Y:S02]  /*11de0*/  IMAD.U32 R25, R21, 0x10000, RZ ;  /* 0x0001000015197824 */ /* 0x000fe400078e00ff */
[----:B------:R-:W-:Y:S02]  /*11df0*/  IMAD.U32 R5, R23, 0x10000, RZ ;  /* 0x0001000017057824 */ /* 0x000fe400078e00ff */
[----:B------:R-:W-:-:S02]  /*11e00*/  IMAD.U32 R3, R19, 0x10000, RZ ;  /* 0x0001000013037824 */ /* 0x000fc400078e00ff */
[C---:B------:R-:W-:Y:S02]  /*11e10*/  FMUL.FTZ R4, R2.reuse, R25 ;  /* 0x0000001902047220 */ /* 0x040fe40000410000 */
        /* <DEDUP_REMOVED lines=8> */
[C---:B------:R-:W-:Y:S02]  /*11ea0*/  FMUL.FTZ R6, R3.reuse, R17 ;  /* 0x0000001103067220 */ /* 0x040fe40000410000 */
[-C--:B------:R-:W-:Y:S02]  /*11eb0*/  FMUL.FTZ R3, R3, R11.reuse ;  /* 0x0000000b03037220 */ /* 0x080fe40000410000 */
[----:B------:R-:W-:Y:S01]  /*11ec0*/  FFMA.FTZ R16, R5, R11, -R6 ;  /* 0x0000000b05107223 */ /* 0x000fe20000010806 */
[----:B------:R-:W-:Y:S01]  /*11ed0*/  LOP3.LUT R6, R9, 0xffff0000, RZ, 0xc0, !PT ;  /* 0xffff000009067812 */ /* 0x000fe200078ec0ff */
[----:B------:R-:W-:Y:S01]  /*11ee0*/  FFMA.FTZ R12, R5, R17, R3 ;  /* 0x00000011050c7223 */ /* 0x000fe20000010003 */
[----:B------:R-:W-:Y:S02]  /*11ef0*/  LOP3.LUT R5, R10, 0xffff0000, RZ, 0xc0, !PT ;  /* 0xffff00000a057812 */ /* 0x000fe400078ec0ff */
[----:B------:R-:W-:Y:S01]  /*11f00*/  LOP3.LUT R17, R20, 0xffff0000, RZ, 0xc0, !PT ;  /* 0xffff000014117812 */ /* 0x000fe200078ec0ff */
[----:B------:R-:W-:Y:S01]  /*11f10*/  FMUL.FTZ R3, R2, R6 ;  /* 0x0000000602037220 */ /* 0x000fe20000410000 */
[----:B------:R-:W-:Y:S01]  /*11f20*/  F2FP.BF16.PACK_AB R16, R16, R30 ;  /* 0x0000001e1010723e */ /* 0x000fe200000010ff */
[----:B------:R-:W-:Y:S01]  /*11f30*/  FMUL.FTZ R2, R2, R5 ;  /* 0x0000000502027220 */ /* 0x000fe20000410000 */
[----:B------:R-:W-:Y:S01]  /*11f40*/  F2FP.BF16.PACK_AB R12, R12, R29 ;  /* 0x0000001d0c0c723e */ /* 0x000fe200000010ff */
[----:B------:R-:W-:-:S02]  /*11f50*/  FFMA.FTZ R13, R4, R5, -R3 ;  /* 0x00000005040d7223 */ /* 0x000fc40000010803 */
[----:B------:R-:W-:Y:S01]  /*11f60*/  FFMA.FTZ R11, R4, R6, R2 ;  /* 0x00000006040b7223 */ /* 0x000fe20000010002 */
[----:B------:R-:W-:Y:S01]  /*11f70*/  SHF.L.U32 R2, R14, 0x10, RZ ;  /* 0x000000100e027819 */ /* 0x000fe200000006ff */
[----:B------:R-:W-:Y:S02]  /*11f80*/  IMAD.U32 R6, R20, 0x10000, RZ ;  /* 0x0001000014067824 */ /* 0x000fe400078e00ff */
[----:B------:R-:W-:Y:S02]  /*11f90*/  IMAD.U32 R5, R22, 0x10000, RZ ;  /* 0x0001000016057824 */ /* 0x000fe400078e00ff */
[----:B------:R-:W-:Y:S02]  /*11fa0*/  FMUL.FTZ R4, R2, R6 ;  /* 0x0000000602047220 */ /* 0x000fe40000410000 */
[----:B------:R-:W-:Y:S02]  /*11fb0*/  IMAD.U32 R3, R18, 0x10000, RZ ;  /* 0x0001000012037824 */ /* 0x000fe400078e00ff */
[----:B------:R-:W-:-:S02]  /*11fc0*/  FMUL.FTZ R2, R2, R5 ;  /* 0x0000000502027220 */ /* 0x000fc40000410000 */
[C---:B------:R-:W-:Y:S01]  /*11fd0*/  FFMA.FTZ R10, R3.reuse, R5, -R4 ;  /* 0x00000005030a7223 */ /* 0x040fe20000010804 */
[----:B------:R-:W-:Y:S01]  /*11fe0*/  LOP3.LUT R5, R22, 0xffff0000, RZ, 0xc0, !PT ;  /* 0xffff000016057812 */ /* 0x000fe200078ec0ff */
[----:B------:R-:W-:Y:S01]  /*11ff0*/  FFMA.FTZ R9, R3, R6, R2 ;  /* 0x0000000603097223 */ /* 0x000fe20000010002 */
[----:B------:R-:W-:Y:S02]  /*12000*/  LOP3.LUT R2, R14, 0xffff0000, RZ, 0xc0, !PT ;  /* 0xffff00000e027812 */ /* 0x000fe400078ec0ff */
[----:B------:R-:W-:Y:S02]  /*12010*/  LOP3.LUT R3, R18, 0xffff0000, RZ, 0xc0, !PT ;  /* 0xffff000012037812 */ /* 0x000fe400078ec0ff */
[----:B------:R-:W-:Y:S01]  /*12020*/  LOP3.LUT R14, R23, 0xffff0000, RZ, 0xc0, !PT ;  /* 0xffff0000170e7812 */ /* 0x000fe200078ec0ff */
[C---:B------:R-:W-:Y:S02]  /*12030*/  FMUL.FTZ R4, R2.reuse, R17 ;  /* 0x0000001102047220 */ /* 0x040fe40000410000 */
[----:B------:R-:W-:-:S02]  /*12040*/  FMUL.FTZ R2, R2, R5 ;  /* 0x0000000502027220 */ /* 0x000fc40000410000 */
[C---:B------:R-:W-:Y:S02]  /*12050*/  FFMA.FTZ R6, R3.reuse, R5, -R4 ;  /* 0x0000000503067223 */ /* 0x040fe40000010804 */
[----:B------:R-:W-:Y:S01]  /*12060*/  FFMA.FTZ R5, R3, R17, R2 ;  /* 0x0000001103057223 */ /* 0x000fe20000010002 */
[----:B------:R-:W-:Y:S02]  /*12070*/  LOP3.LUT R3, R15, 0xffff0000, RZ, 0xc0, !PT ;  /* 0xffff00000f037812 */ /* 0x000fe400078ec0ff */
[----:B------:R-:W-:Y:S02]  /*12080*/  LOP3.LUT R15, R21, 0xffff0000, RZ, 0xc0, !PT ;  /* 0xffff0000150f7812 */ /* 0x000fe400078ec0ff */
[----:B------:R-:W-:Y:S02]  /*12090*/  LOP3.LUT R2, R19, 0xffff0000, RZ, 0xc0, !PT ;  /* 0xffff000013027812 */ /* 0x000fe400078ec0ff */
[----:B------:R-:W-:Y:S01]  /*120a0*/  F2FP.BF16.PACK_AB R17, R13, R28 ;  /* 0x0000001c0d11723e */ /* 0x000fe200000010ff */
[C---:B------:R-:W-:Y:S01]  /*120b0*/  FMUL.FTZ R4, R3.reuse, R15 ;  /* 0x0000000f03047220 */ /* 0x040fe20000410000 */
[----:B------:R-:W-:Y:S01]  /*120c0*/  F2FP.BF16.PACK_AB R18, R6, R10 ;  /* 0x0000000a0612723e */ /* 0x000fe200000010ff */
[----:B------:R-:W-:Y:S01]  /*120d0*/  FMUL.FTZ R3, R3, R14 ;  /* 0x0000000e03037220 */ /* 0x000fe20000410000 */
[----:B------:R-:W-:Y:S01]  /*120e0*/  F2FP.BF16.PACK_AB R13, R11, R26 ;  /* 0x0000001a0b0d723e */ /* 0x000fe200000010ff */
[C---:B------:R-:W-:Y:S01]  /*120f0*/  FFMA.FTZ R4, R2.reuse, R14, -R4 ;  /* 0x0000000e02047223 */ /* 0x040fe20000010804 */
[----:B------:R-:W-:Y:S01]  /*12100*/  F2FP.BF16.PACK_AB R14, R5, R9 ;  /* 0x00000009050e723e */ /* 0x000fe200000010ff */
[----:B------:R-:W-:-:S03]  /*12110*/  FFMA.FTZ R3, R2, R15, R3 ;  /* 0x0000000f02037223 */ /* 0x000fc60000010003 */
[----:B------:R-:W-:Y:S02]  /*12120*/  F2FP.BF16.PACK_AB R19, R4, R27 ;  /* 0x0000001b0413723e */ /* 0x000fe400000010ff */
[----:B------:R-:W-:-:S03]  /*12130*/  F2FP.BF16.PACK_AB R15, R3, R25 ;  /* 0x00000019030f723e */ /* 0x000fc600000010ff */
[----:B------:R1:W-:Y:S04]  /*12140*/  STS.128 [R32], R16 ;  /* 0x0000001020007388 */ /* 0x0003e80000000c00 */
[----:B------:R1:W-:Y:S02]  /*12150*/  STS.128 [R24+0x10080], R12 ;  /* 0x0100800c18007388 */ /* 0x0003e40000000c00 */
.L_x_3062:
[----:B------:R-:W-:Y:S05]  /*12160*/  BSYNC B0 ;  /* 0x0000000000007941 */ /* 0x000fea0003800000 */
.L_x_3061:
[----:B------:R-:W-:-:S13]  /*12170*/  ISETP.GE.AND P0, PT, R142, c[0x0][0x27c], PT ;  /* 0x00009f008e007a0c */ /* 0x000fda0003f06270 */
[----:B------:R-:W-:Y:S05]  /*12180*/  @P0 BRA `(.L_x_3060) ;  /* 0x0000069000000947 */ /* 0x000fea0003800000 */
[----:B------:R-:W2:Y:S04]  /*12190*/  LDL R3, [R1+0xe0] ;  /* 0x0000e00001037983 */ /* 0x000ea80000100800 */
[----:B------:R-:W3:Y:S01]  /*121a0*/  LDL R29, [R1+0xf4] ;  /* 0x0000f400011d7983 */ /* 0x000ee20000100800 */
[----:B------:R-:W-:Y:S01]  /*121b0*/  IMAD.MOV.U32 R2, RZ, RZ, c[0x0][0x27c] ;  /* 0x00009f00ff027624 */ /* 0x000fe200078e00ff */
[----:B------:R-:W-:Y:S02]  /*121c0*/  SHF.R.U32.HI R10, RZ, 0x10, R53 ;  /* 0x00000010ff0a7819 */ /* 0x000fe40000011635 */
[----:B------:R-:W-:-:S04]  /*121d0*/  SHF.R.U32.HI R9, RZ, 0x10, R57 ;  /* 0x00000010ff097819 */ /* 0x000fc80000011639 */
[----:B------:R-:W-:Y:S02]  /*121e0*/  PRMT R9, R101, 0x5432, R9 ;  /* 0x0000543265097816 */ /* 0x000fe40000000009 */
[----:B--2---:R-:W-:-:S04]  /*121f0*/  LEA.HI R2, R2, R3, RZ, 0x1d ;  /* 0x0000000302027211 */ /* 0x004fc800078fe8ff */
[----:B------:R-:W-:Y:S01]  /*12200*/  SHF.R.S32.HI R3, RZ, 0x1f, R2 ;  /* 0x0000001fff037819 */ /* 0x000fe20000011402 */
[----:B------:R-:W-:Y:S01]  /*12210*/  IMAD.SHL.U32 R4, R2, 0x8, RZ ;  /* 0x0000000802047824 */ /* 0x000fe200078e00ff */
[----:B-1-3--:R-:W1:Y:S02]  /*12220*/  LDS.128 R16, [R29] ;  /* 0x000000001d107984 */ /* 0x00ae640000000c00 */
[----:B------:R-:W-:Y:S02]  /*12230*/  LEA.HI R2, R3, R2, RZ, 0x3 ;  /* 0x0000000203027211 */ /* 0x000fe400078f18ff */
[----:B------:R-:W-:-:S03]  /*12240*/  LOP3.LUT R3, R250, 0x38, R4, 0xf8, !PT ;  /* 0x00000038fa037812 */ /* 0x000fc600078ef804 */
[----:B------:R-:W-:Y:S01]  /*12250*/  IMAD.SHL.U32 R2, R2, 0x400, RZ ;  /* 0x0000040002027824 */ /* 0x000fe200078e00ff */
[----:B------:R-:W-:-:S04]  /*12260*/  LOP3.LUT R3, R3, R31, RZ, 0x3c, !PT ;  /* 0x0000001f03037212 */ /* 0x000fc800078e3cff */
[----:B------:R-:W-:-:S04]  /*12270*/  LOP3.LUT R2, R2, 0x7fffe000, RZ, 0xc0, !PT ;  /* 0x7fffe00002027812 */ /* 0x000fc800078ec0ff */
[----:B------:R-:W-:Y:S02]  /*12280*/  IADD3 R2, R3, R2, R8 ;  /* 0x0000000203027210 */ /* 0x000fe40007ffe008 */
[----:B------:R-:W-:-:S03]  /*12290*/  SHF.R.U64 R3, R52, 0x10, R53 ;  /* 0x0000001034037819 */ /* 0x000fc60000001235 */
[----:B------:R-:W-:Y:S01]  /*122a0*/  IMAD.SHL.U32 R22, R2, 0x2, RZ ;  /* 0x0000000202167824 */ /* 0x000fe200078e00ff */
[----:B------:R-:W-:Y:S02]  /*122b0*/  SHF.R.U64 R2, R56, 0x10, R57 ;  /* 0x0000001038027819 */ /* 0x000fe40000001239 */
[C---:B------:R-:W-:Y:S02]  /*122c0*/  PRMT R4, R100.reuse, 0x5410, R3 ;  /* 0x0000541064047816 */ /* 0x040fe40000000003 */
[----:B------:R-:W2:Y:S01]  /*122d0*/  LDS.128 R12, [R22+0x10080] ;  /* 0x01008000160c7984 */ /* 0x000ea20000000c00 */
[----:B------:R-:W-:Y:S02]  /*122e0*/  PRMT R5, R100, 0x5432, R2 ;  /* 0x0000543264057816 */ /* 0x000fe40000000002 */
[----:B------:R-:W-:-:S03]  /*122f0*/  IMAD.U32 R11, R4, 0x10000, RZ ;  /* 0x00010000040b7824 */ /* 0x000fc600078e00ff */
[----:B------:R-:W-:Y:S02]  /*12300*/  IMAD.U32 R20, R5, 0x10000, RZ ;  /* 0x0001000005147824 */ /* 0x000fe400078e00ff */
[----:B-1----:R-:W-:Y:S01]  /*12310*/  IMAD.U32 R3, R16, 0x10000, RZ ;  /* 0x0001000010037824 */ /* 0x002fe200078e00ff */
[----:B--2---:R-:W-:-:S05]  /*12320*/  SHF.L.U32 R2, R12, 0x10, RZ ;  /* 0x000000100c027819 */ /* 0x004fca00000006ff */
        /* <DEDUP_REMOVED lines=15> */
[C---:B------:R-:W-:Y:S01]  /*12420*/  PRMT R10, R102.reuse, 0x5410, R3 ;  /* 0x00005410660a7816 */ /* 0x040fe20000000003 */
[----:B------:R-:W-:Y:S01]  /*12430*/  IMAD.U32 R3, R19, 0x10000, RZ ;  /* 0x0001000013037824 */ /* 0x000fe200078e00ff */
[----:B------:R-:W-:Y:S02]  /*12440*/  PRMT R11, R102, 0x5432, R2 ;  /* 0x00005432660b7816 */ /* 0x000fe40000000002 */
[----:B------:R-:W-:Y:S01]  /*12450*/  SHF.L.U32 R2, R15, 0x10, RZ ;  /* 0x000000100f027819 */ /* 0x000fe200000006ff */
[C---:B------:R-:W-:Y:S01]  /*12460*/  IMAD.U32 R21, R10.reuse, 0x10000, RZ ;  /* 0x000100000a157824 */ /* 0x040fe200078e00ff */
[----:B------:R-:W-:Y:S01]  /*12470*/  LOP3.LUT R10, R10, 0xffff0000, RZ, 0xc0, !PT ;  /* 0xffff00000a0a7812 */ /* 0x000fe200078ec0ff */
[C---:B------:R-:W-:Y:S01]  /*12480*/  IMAD.U32 R23, R11.reuse, 0x10000, RZ ;  /* 0x000100000b177824 */ /* 0x040fe200078e00ff */
[----:B------:R-:W-:Y:S01]  /*12490*/  LOP3.LUT R11, R11, 0xffff0000, RZ, 0xc0, !PT ;  /* 0xffff00000b0b7812 */ /* 0x000fe200078ec0ff */
        /* <DEDUP_REMOVED lines=8> */
[----:B------:R-:W-:Y:S01]  /*12520*/  SHF.R.U64 R12, R54, 0x10, R55 ;  /* 0x00000010360c7819 */ /* 0x000fe20000001237 */
[----:B------:R-:W-:-:S02]  /*12530*/  FMUL.FTZ R4, R2, R5 ;  /* 0x0000000502047220 */ /* 0x000fc40000410000 */
[-C--:B------:R-:W-:Y:S02]  /*12540*/  FMUL.FTZ R2, R2, R20.reuse ;  /* 0x0000001402027220 */ /* 0x080fe40000410000 */
[C---:B------:R-:W-:Y:S02]  /*12550*/  FFMA.FTZ R16, R3.reuse, R20, -R4 ;  /* 0x0000001403107223 */ /* 0x040fe40000010804 */
[----:B------:R-:W-:Y:S01]  /*12560*/  FFMA.FTZ R21, R3, R5, R2 ;  /* 0x0000000503157223 */ /* 0x000fe20000010002 */
[----:B------:R-:W-:Y:S02]  /*12570*/  LOP3.LUT R3, R13, 0xffff0000, RZ, 0xc0, !PT ;  /* 0xffff00000d037812 */ /* 0x000fe400078ec0ff */
[----:B------:R-:W-:Y:S02]  /*12580*/  LOP3.LUT R13, R6, 0xffff0000, RZ, 0xc0, !PT ;  /* 0xffff0000060d7812 */ /* 0x000fe400078ec0ff */
[----:B------:R-:W-:Y:S02]  /*12590*/  LOP3.LUT R6, R9, 0xffff0000, RZ, 0xc0, !PT ;  /* 0xffff000009067812 */ /* 0x000fe400078ec0ff */
[----:B------:R-:W-:Y:S01]  /*125a0*/  LOP3.LUT R2, R17, 0xffff0000, RZ, 0xc0, !PT ;  /* 0xffff000011027812 */ /* 0x000fe200078ec0ff */
[CC--:B------:R-:W-:Y:S01]  /*125b0*/  FMUL.FTZ R4, R3.reuse, R13.reuse ;  /* 0x0000000d03047220 */ /* 0x0c0fe20000410000 */
[----:B------:R-:W-:Y:S01]  /*125c0*/  SHF.R.U64 R5, R58, 0x10, R59 ;  /* 0x000000103a057819 */ /* 0x000fe2000000123b */
[----:B------:R-:W-:Y:S01]  /*125d0*/  FMUL.FTZ R3, R3, R6 ;  /* 0x0000000603037220 */ /* 0x000fe20000410000 */
[----:B------:R-:W-:Y:S01]  /*125e0*/  F2FP.BF16.PACK_AB R16, R16, R28 ;  /* 0x0000001c1010723e */ /* 0x000fe200000010ff */
[----:B------:R-:W-:Y:S01]  /*125f0*/  FFMA.FTZ R17, R2, R6, -R4 ;  /* 0x0000000602117223 */ /* 0x000fe20000010804 */
[----:B------:R-:W-:Y:S01]  /*12600*/  SHF.L.U32 R4, R14, 0x10, RZ ;  /* 0x000000100e047819 */ /* 0x000fe200000006ff */
[----:B------:R-:W-:Y:S01]  /*12610*/  FFMA.FTZ R13, R2, R13, R3 ;  /* 0x0000000d020d7223 */ /* 0x000fe20000010003 */
[----:B------:R-:W-:-:S02]  /*12620*/  PRMT R2, R103, 0x5410, R12 ;  /* 0x0000541067027816 */ /* 0x000fc4000000000c */
[----:B------:R-:W-:Y:S01]  /*12630*/  PRMT R3, R103, 0x5432, R5 ;  /* 0x0000543267037816 */ /* 0x000fe20000000005 */
[----:B------:R-:W-:Y:S01]  /*12640*/  IMAD.U32 R5, R18, 0x10000, RZ ;  /* 0x0001000012057824 */ /* 0x000fe200078e00ff */
[----:B------:R-:W-:Y:S01]  /*12650*/  F2FP.BF16.PACK_AB R17, R17, R26 ;  /* 0x0000001a1111723e */ /* 0x000fe200000010ff */
[----:B------:R-:W-:Y:S01]  /*12660*/  IMAD.U32 R12, R2, 0x10000, RZ ;  /* 0x00010000020c7824 */ /* 0x000fe200078e00ff */
[----:B------:R-:W-:Y:S01]  /*12670*/  F2FP.BF16.PACK_AB R13, R13, R25 ;  /* 0x000000190d0d723e */ /* 0x000fe200000010ff */
        /* <DEDUP_REMOVED lines=12> */
[C---:B------:R-:W-:Y:S02]  /*12740*/  FFMA.FTZ R6, R3.reuse, R6, -R4 ;  /* 0x0000000603067223 */ /* 0x040fe40000010804 */
[----:B------:R-:W-:Y:S01]  /*12750*/  FFMA.FTZ R5, R3, R5, R2 ;  /* 0x0000000503057223 */ /* 0x000fe20000010002 */
[----:B------:R-:W-:-:S02]  /*12760*/  LOP3.LUT R3, R15, 0xffff0000, RZ, 0xc0, !PT ;  /* 0xffff00000f037812 */ /* 0x000fc400078ec0ff */
[----:B------:R-:W-:Y:S02]  /*12770*/  LOP3.LUT R2, R19, 0xffff0000, RZ, 0xc0, !PT ;  /* 0xffff000013027812 */ /* 0x000fe400078ec0ff */
[----:B------:R-:W-:Y:S01]  /*12780*/  F2FP.BF16.PACK_AB R18, R6, R20 ;  /* 0x000000140612723e */ /* 0x000fe200000010ff */
[-C--:B------:R-:W-:Y:S01]  /*12790*/  FMUL.FTZ R4, R3, R10.reuse ;  /* 0x0000000a03047220 */ /* 0x080fe20000410000 */
[----:B------:R-:W-:Y:S01]  /*127a0*/  F2FP.BF16.PACK_AB R14, R5, R9 ;  /* 0x00000009050e723e */ /* 0x000fe200000010ff */
[-C--:B------:R-:W-:Y:S02]  /*127b0*/  FMUL.FTZ R3, R3, R11.reuse ;  /* 0x0000000b03037220 */ /* 0x080fe40000410000 */
[C---:B------:R-:W-:Y:S02]  /*127c0*/  FFMA.FTZ R4, R2.reuse, R11, -R4 ;  /* 0x0000000b02047223 */ /* 0x040fe40000010804 */
[----:B------:R-:W-:-:S03]  /*127d0*/  FFMA.FTZ R3, R2, R10, R3 ;  /* 0x0000000a02037223 */ /* 0x000fc60000010003 */
[----:B------:R-:W-:Y:S02]  /*127e0*/  F2FP.BF16.PACK_AB R19, R4, R24 ;  /* 0x000000180413723e */ /* 0x000fe400000010ff */
[----:B------:R-:W-:-:S03]  /*127f0*/  F2FP.BF16.PACK_AB R15, R3, R23 ;  /* 0x00000017030f723e */ /* 0x000fc600000010ff */
[----:B------:R1:W-:Y:S04]  /*12800*/  STS.128 [R29], R16 ;  /* 0x000000101d007388 */ /* 0x0003e80000000c00 */
[----:B------:R1:W-:Y:S02]  /*12810*/  STS.128 [R22+0x10080], R12 ;  /* 0x0100800c16007388 */ /* 0x0003e40000000c00 */
.L_x_3060:
[----:B------:R-:W-:Y:S05]  /*12820*/  BSYNC B1 ;  /* 0x0000000000017941 */ /* 0x000fea0003800000 */
.L_x_3059:
        /* <DEDUP_REMOVED lines=20> */
[----:B------:R-:W-:Y:S02]  /*12970*/  PRMT R21, R104, 0x5432, R6 ;  /* 0x0000543268157816 */ /* 0x000fe40000000006 */
[----:B------:R-:W-:Y:S01]  /*12980*/  SHF.R.S32.HI R4, RZ, 0x1f, R2 ;  /* 0x0000001fff047819 */ /* 0x000fe20000011402 */
[----:B------:R-:W-:Y:S01]  /*12990*/  IMAD.SHL.U32 R3, R2, 0x8, RZ ;  /* 0x0000000802037824 */ /* 0x000fe200078e00ff */
[----:B------:R-:W-:Y:S02]  /*129a0*/  SHF.R.U32.HI R9, RZ, 0x10, R65 ;  /* 0x00000010ff097819 */ /* 0x000fe40000011641 */
[----:B------:R-:W-:Y:S02]  /*129b0*/  LEA.HI R2, R4, R2, RZ, 0x3 ;  /* 0x0000000204027211 */ /* 0x000fe400078f18ff */
[----:B------:R-:W-:Y:S02]  /*129c0*/  LOP3.LUT R3, R40, 0x38, R3, 0xf8, !PT ;  /* 0x0000003828037812 */ /* 0x000fe400078ef803 */
[----:B------:R-:W-:Y:S01]  /*129d0*/  SHF.R.U64 R10, R66, 0x10, R67 ;  /* 0x00000010420a7819 */ /* 0x000fe20000001243 */
[----:B------:R-:W-:Y:S01]  /*129e0*/  IMAD.SHL.U32 R2, R2, 0x400, RZ ;  /* 0x0000040002027824 */ /* 0x000fe200078e00ff */
[----:B------:R-:W-:-:S02]  /*129f0*/  LOP3.LUT R3, R3, R39, RZ, 0x3c, !PT ;  /* 0x0000002703037212 */ /* 0x000fc400078e3cff */
[----:B------:R-:W-:Y:S02]  /*12a00*/  PRMT R28, R105, 0x5410, R11 ;  /* 0x00005410691c7816 */ /* 0x000fe4000000000b */
[----:B------:R-:W-:Y:S02]  /*12a10*/  LOP3.LUT R2, R2, 0x7fffe000, RZ, 0xc0, !PT ;  /* 0x7fffe00002027812 */ /* 0x000fe400078ec0ff */
[----:B------:R-:W-:Y:S01]  /*12a20*/  SHF.R.U64 R4, R62, 0x10, R63 ;  /* 0x000000103e047819 */ /* 0x000fe2000000123f */
[----:B-1----:R-:W-:Y:S01]  /*12a30*/  IMAD.U32 R36, R28, 0x10000, RZ ;  /* 0x000100001c247824 */ /* 0x002fe200078e00ff */
[----:B-----5:R-:W-:Y:S02]  /*12a40*/  IADD3 R2, R3, R2, R38 ;  /* 0x0000000203027210 */ /* 0x020fe40007ffe026 */
[----:B------:R-:W-:Y:S02]  /*12a50*/  SHF.R.U32.HI R3, RZ, 0x10, R61 ;  /* 0x00000010ff037819 */ /* 0x000fe4000001163d */
[----:B------:R-:W-:Y:S01]  /*12a60*/  SHF.R.U32.HI R5, RZ, 0x10, R63 ;  /* 0x00000010ff057819 */ /* 0x000fe2000001163f */
[----:B------:R-:W-:Y:S01]  /*12a70*/  IMAD.SHL.U32 R33, R2, 0x2, RZ ;  /* 0x0000000202217824 */ /* 0x000fe200078e00ff */
[----:B------:R-:W-:-:S02]  /*12a80*/  SHF.R.U64 R2, R60, 0x10, R61 ;  /* 0x000000103c027819 */ /* 0x000fc4000000123d */
[----:B------:R-:W-:Y:S02]  /*12a90*/  PRMT R20, R104, 0x5410, R9 ;  /* 0x0000541068147816 */ /* 0x000fe40000000009 */
[----:B------:R-:W1:Y:S01]  /*12aa0*/  LDS.128 R12, [R33+0x10080] ;  /* 0x01008000210c7984 */ /* 0x000e620000000c00 */
[C---:B------:R-:W-:Y:S02]  /*12ab0*/  PRMT R23, R106.reuse, 0x5432, R2 ;  /* 0x000054326a177816 */ /* 0x040fe40000000002 */
[----:B------:R-:W-:Y:S02]  /*12ac0*/  PRMT R29, R105, 0x5432, R10 ;  /* 0x00005432691d7816 */ /* 0x000fe4000000000a */
[----:B------:R-:W-:Y:S02]  /*12ad0*/  PRMT R22, R106, 0x5410, R3 ;  /* 0x000054106a167816 */ /* 0x000fe40000000003 */
[C---:B------:R-:W-:Y:S02]  /*12ae0*/  PRMT R31, R107.reuse, 0x5432, R4 ;  /* 0x000054326b1f7816 */ /* 0x040fe40000000004 */
[----:B------:R-:W-:Y:S01]  /*12af0*/  PRMT R30, R107, 0x5410, R5 ;  /* 0x000054106b1e7816 */ /* 0x000fe20000000005 */
[C---:B-1----:R-:W-:Y:S01]  /*12b00*/  IMAD.U32 R11, R12.reuse, 0x10000, RZ ;  /* 0x000100000c0b7824 */ /* 0x042fe200078e00ff */
[----:B------:R-:W-:Y:S01]  /*12b10*/  SHF.L.U32 R9, R13, 0x10, RZ ;  /* 0x000000100d097819 */ /* 0x000fe200000006ff */
[----:B------:R-:W-:Y:S01]  /*12b20*/  IMAD.U32 R3, R15, 0x10000, RZ ;  /* 0x000100000f037824 */ /* 0x000fe200078e00ff */
[----:B------:R-:W-:-:S02]  /*12b30*/  LOP3.LUT R10, R12, 0xffff0000, RZ, 0xc0, !PT ;  /* 0xffff00000c0a7812 */ /* 0x000fc400078ec0ff */
[----:B------:R-:W-:Y:S01]  /*12b40*/  LOP3.LUT R6, R13, 0xffff0000, RZ, 0xc0, !PT ;  /* 0xffff00000d067812 */ /* 0x000fe200078ec0ff */
[----:B------:R-:W-:Y:S01]  /*12b50*/  IMAD.U32 R13, R23, 0x10000, RZ ;  /* 0x00010000170d7824 */ /* 0x000fe200078e00ff */
[C---:B------:R-:W-:Y:S02]  /*12b60*/  SHF.L.U32 R5, R14.reuse, 0x10, RZ ;  /* 0x000000100e057819 */ /* 0x040fe400000006ff */
[----:B------:R-:W-:Y:S01]  /*12b70*/  LOP3.LUT R4, R14, 0xffff0000, RZ, 0xc0, !PT ;  /* 0xffff00000e047812 */ /* 0x000fe200078ec0ff */
[----:B------:R-:W-:Y:S01]  /*12b80*/  IMAD.U32 R14, R20, 0x10000, RZ ;  /* 0x00010000140e7824 */ /* 0x000fe200078e00ff */
[----:B------:R-:W-:Y:S02]  /*12b90*/  LOP3.LUT R2, R15, 0xffff0000, RZ, 0xc0, !PT ;  /* 0xffff00000f027812 */ /* 0x000fe400078ec0ff */
[----:B------:R-:W-:Y:S02]  /*12ba0*/  SHF.L.U32 R15, R30, 0x10, RZ ;  /* 0x000000101e0f7819 */ /* 0x000fe400000006ff */
[----:B------:R-:W-:Y:S01]  /*12bb0*/  LOP3.LUT R20, R20, 0xffff0000, RZ, 0xc0, !PT ;  /* 0xffff000014147812 */ /* 0x000fe200078ec0ff */
[----:B---3--:R-:W1:Y:S02]  /*12bc0*/  LDS.128 R16, [R37] ;  /* 0x0000000025107984 */ /* 0x008e640000000c00 */
[C---:B-1----:R-:W-:Y:S01]  /*12bd0*/  IMAD.U32 R25, R16.reuse, 0x10000, RZ ;  /* 0x0001000010197824 */ /* 0x042fe200078e00ff */
[----:B------:R-:W-:Y:S01]  /*12be0*/  LOP3.LUT R27, R16, 0xffff0000, RZ, 0xc0, !PT ;  /* 0xffff0000101b7812 */ /* 0x000fe200078ec0ff */
[C---:B------:R-:W-:Y:S01]  /*12bf0*/  IMAD.U32 R26, R18.reuse, 0x10000, RZ ;  /* 0x00010000121a7824 */ /* 0x040fe200078e00ff */
[----:B------:R-:W-:Y:S01]  /*12c00*/  LOP3.LUT R32, R18, 0xffff0000, RZ, 0xc0, !PT ;  /* 0xffff000012207812 */ /* 0x000fe200078ec0ff */
[C---:B------:R-:W-:Y:S01]  /*12c10*/  IMAD.U32 R16, R19.reuse, 0x10000, RZ ;  /* 0x0001000013107824 */ /* 0x040fe200078e00ff */
[----:B------:R-:W-:Y:S01]  /*12c20*/  LOP3.LUT R18, R19, 0xffff0000, RZ, 0xc0, !PT ;  /* 0xffff000013127812 */ /* 0x000fe200078ec0ff */
[----:B------:R-:W-:Y:S01]  /*12c30*/  IMAD.U32 R19, R21, 0x10000, RZ ;  /* 0x0001000015137824 */ /* 0x000fe200078e00ff */
[----:B------:R-:W-:-:S02]  /*12c40*/  SHF.L.U32 R24, R17, 0x10, RZ ;  /* 0x0000001011187819 */ /* 0x000fc400000006ff */
[----:B------:R-:W-:Y:S01]  /*12c50*/  LOP3.LUT R17, R17, 0xffff0000, RZ, 0xc0, !PT ;  /* 0xffff000011117812 */ /* 0x000fe200078ec0ff */
[C---:B------:R-:W-:Y:S02]  /*12c60*/  FMUL.FTZ R12, R11.reuse, R19 ;  /* 0x000000130b0c7220 */ /* 0x040fe40000410000 */
[-C--:B------:R-:W-:Y:S02]  /*12c70*/  FMUL.FTZ R11, R11, R13.reuse ;  /* 0x0000000d0b0b7220 */ /* 0x080fe40000410000 */
[----:B------:R-:W-:Y:S02]  /*12c80*/  FFMA.FTZ R35, R25, R13, -R12 ;  /* 0x0000000d19237223 */ /* 0x000fe4000001080c */
[----:B------:R-:W-:Y:S02]  /*12c90*/  IMAD.U32 R13, R22, 0x10000, RZ ;  /* 0x00010000160d7824 */ /* 0x000fe400078e00ff */
[----:B------:R-:W-:Y:S02]  /*12ca0*/  FMUL.FTZ R12, R9, R14 ;  /* 0x0000000e090c7220 */ /* 0x000fe40000410000 */
[----:B------:R-:W-:-:S02]  /*12cb0*/  FFMA.FTZ R34, R25, R19, R11 ;  /* 0x0000001319227223 */ /* 0x000fc4000001000b */
[-C--:B------:R-:W-:Y:S02]  /*12cc0*/  FMUL.FTZ R11, R9, R13.reuse ;  /* 0x0000000d090b7220 */ /* 0x080fe40000410000 */
[----:B------:R-:W-:Y:S01]  /*12cd0*/  FFMA.FTZ R25, R24, R13, -R12 ;  /* 0x0000000d18197223 */ /* 0x000fe2000001080c */
[----:B------:R-:W-:Y:S01]  /*12ce0*/  LOP3.LUT R12, R21, 0xffff0000, RZ, 0xc0, !PT ;  /* 0xffff0000150c7812 */ /* 0x000fe200078ec0ff */
[----:B------:R-:W-:Y:S01]  /*12cf0*/  FMUL.FTZ R9, R3, R36 ;  /* 0x0000002403097220 */ /* 0x000fe20000410000 */
[----:B------:R-:W-:Y:S01]  /*12d00*/  LOP3.LUT R21, R29, 0xffff0000, RZ, 0xc0, !PT ;  /* 0xffff00001d157812 */ /* 0x000fe200078ec0ff */
[-C--:B------:R-:W-:Y:S02]  /*12d10*/  FMUL.FTZ R3, R3, R15.reuse ;  /* 0x0000000f03037220 */ /* 0x080fe40000410000 */
[----:B------:R-:W-:Y:S01]  /*12d20*/  FFMA.FTZ R19, R16, R15, -R9 ;  /* 0x0000000f10137223 */ /* 0x000fe20000010809 */
[----:B------:R-:W-:Y:S01]  /*12d30*/  LOP3.LUT R9, R23, 0xffff0000, RZ, 0xc0, !PT ;  /* 0xffff000017097812 */ /* 0x000fe200078ec0ff */
[----:B------:R-:W-:Y:S01]  /*12d40*/  FFMA.FTZ R14, R24, R14, R11 ;  /* 0x0000000e180e7223 */ /* 0x000fe2000001000b */
[----:B------:R-:W-:Y:S01]  /*12d50*/  LOP3.LUT R11, R22, 0xffff0000, RZ, 0xc0, !PT ;  /* 0xffff0000160b7812 */ /* 0x000fe200078ec0ff */
[----:B------:R-:W-:-:S02]  /*12d60*/  FFMA.FTZ R15, R16, R36, R3 ;  /* 0x00000024100f7223 */ /* 0x000fc40000010003 */
[C---:B------:R-:W-:Y:S02]  /*12d70*/  FMUL.FTZ R3, R10.reuse, R12 ;  /* 0x0000000c0a037220 */ /* 0x040fe40000410000 */
[----:B------:R-:W-:Y:S02]  /*12d80*/  IMAD.U32 R22, R29, 0x10000, RZ ;  /* 0x000100001d167824 */ /* 0x000fe400078e00ff */
[-C--:B------:R-:W-:Y:S02]  /*12d90*/  FMUL.FTZ R10, R10, R9.reuse ;  /* 0x000000090a0a7220 */ /* 0x080fe40000410000 */
[----:B------:R-:W-:Y:S02]  /*12da0*/  FFMA.FTZ R13, R27, R9, -R3 ;  /* 0x000000091b0d7223 */ /* 0x000fe40000010803 */
[C---:B------:R-:W-:Y:S02]  /*12db0*/  FMUL.FTZ R9, R6.reuse, R20 ;  /* 0x0000001406097220 */ /* 0x040fe40000410000 */
[----:B------:R-:W-:-:S02]  /*12dc0*/  FMUL.FTZ R3, R6, R11 ;  /* 0x0000000b06037220 */ /* 0x000fc40000410000 */
[----:B------:R-:W-:Y:S02]  /*12dd0*/  IMAD.U32 R16, R31, 0x10000, RZ ;  /* 0x000100001f107824 */ /* 0x000fe400078e00ff */
[----:B------:R-:W-:Y:S02]  /*12de0*/  FMUL.FTZ R6, R5, R22 ;  /* 0x0000001605067220 */ /* 0x000fe40000410000 */
[----:B------:R-:W-:Y:S02]  /*12df0*/  FFMA.FTZ R12, R27, R12, R10 ;  /* 0x0000000c1b0c7223 */ /* 0x000fe4000001000a */
[C---:B------:R-:W-:Y:S02]  /*12e00*/  FFMA.FTZ R11, R17.reuse, R11, -R9 ;  /* 0x0000000b110b7223 */ /* 0x040fe40000010809 */
[----:B------:R-:W-:Y:S01]  /*12e10*/  FFMA.FTZ R10, R17, R20, R3 ;  /* 0x00000014110a7223 */ /* 0x000fe20000010003 */
[----:B------:R-:W-:Y:S01]  /*12e20*/  LOP3.LUT R20, R28, 0xffff0000, RZ, 0xc0, !PT ;  /* 0xffff00001c147812 */ /* 0x000fe200078ec0ff */
[-C--:B------:R-:W-:Y:S01]  /*12e30*/  FMUL.FTZ R3, R5, R16.reuse ;  /* 0x0000001005037220 */ /* 0x080fe20000410000 */
[----:B------:R-:W-:Y:S01]  /*12e40*/  LOP3.LUT R17, R31, 0xffff0000, RZ, 0xc0, !PT ;  /* 0xffff00001f117812 */ /* 0x000fe200078ec0ff */
[----:B------:R-:W-:Y:S01]  /*12e50*/  FFMA.FTZ R9, R26, R16, -R6 ;  /* 0x000000101a097223 */ /* 0x000fe20000010806 */
[----:B------:R-:W-:Y:S01]  /*12e60*/  LOP3.LUT R16, R30, 0xffff0000, RZ, 0xc0, !PT ;  /* 0xffff00001e107812 */ /* 0x000fe200078ec0ff */
[----:B------:R-:W-:Y:S01]  /*12e70*/  FFMA.FTZ R6, R26, R22, R3 ;  /* 0x000000161a067223 */ /* 0x000fe20000010003 */
[----:B------:R-:W-:Y:S01]  /*12e80*/  F2FP.BF16.PACK_AB R12, R12, R34 ;  /* 0x000000220c0c723e */ /* 0x000fe200000010ff */
[----:B------:R-:W-:-:S02]  /*12e90*/  FMUL.FTZ R5, R4, R21 ;  /* 0x0000001504057220 */ /* 0x000fc40000410000 */
[----:B------:R-:W-:Y:S02]  /*12ea0*/  FMUL.FTZ R3, R2, R20 ;  /* 0x0000001402037220 */ /* 0x000fe40000410000 */
[-C--:B------:R-:W-:Y:S02]  /*12eb0*/  FMUL.FTZ R4, R4, R17.reuse ;  /* 0x0000001104047220 */ /* 0x080fe40000410000 */
[-C--:B------:R-:W-:Y:S02]  /*12ec0*/  FMUL.FTZ R2, R2, R16.reuse ;  /* 0x0000001002027220 */ /* 0x080fe40000410000 */
        /* <DEDUP_REMOVED lines=13> */
.L_x_3066:
[----:B------:R-:W-:Y:S05]  /*12fa0*/  BSYNC B0 ;  /* 0x0000000000007941 */ /* 0x000fea0003800000 */
.L_x_3065:
[----:B------:R-:W-:-:S13]  /*12fb0*/  ISETP.GE.AND P0, PT, R142, c[0x0][0x27c], PT ;  /* 0x00009f008e007a0c */ /* 0x000fda0003f06270 */
[----:B------:R-:W-:Y:S05]  /*12fc0*/  @P0 BRA `(.L_x_3064) ;  /* 0x0000069000000947 */ /* 0x000fea0003800000 */
[----:B------:R-:W3:Y:S04]  /*12fd0*/  LDL R3, [R1+0xe0] ;  /* 0x0000e00001037983 */ /* 0x000ee80000100800 */
[----:B-1----:R-:W4:Y:S01]  /*12fe0*/  LDL R37, [R1+0xf0] ;  /* 0x0000f00001257983 */ /* 0x002f220000100800 */
[----:B------:R-:W-:Y:S01]  /*12ff0*/  IMAD.MOV.U32 R2, RZ, RZ, c[0x0][0x27c] ;  /* 0x00009f00ff027624 */ /* 0x000fe200078e00ff */
[----:B------:R-:W-:Y:S02]  /*13000*/  SHF.R.U64 R6, R76, 0x10, R77 ;  /* 0x000000104c067819 */ /* 0x000fe4000000124d */
[----:B------:R-:W-:Y:S02]  /*13010*/  SHF.R.U32.HI R11, RZ, 0x10, R79 ;  /* 0x00000010ff0b7819 */ /* 0x000fe4000001164f */
[----:B------:R-:W-:-:S02]  /*13020*/  PRMT R21, R108, 0x5432, R6 ;  /* 0x000054326c157816 */ /* 0x000fc40000000006 */
[----:B------:R-:W-:Y:S02]  /*13030*/  SHF.R.U32.HI R9, RZ, 0x10, R77 ;  /* 0x00000010ff097819 */ /* 0x000fe4000001164d */
[----:B------:R-:W-:Y:S02]  /*13040*/  SHF.R.U64 R10, R78, 0x10, R79 ;  /* 0x000000104e0a7819 */ /* 0x000fe4000000124f */
[C---:B------:R-:W-:Y:S02]  /*13050*/  PRMT R28, R109.reuse, 0x5410, R11 ;  /* 0x000054106d1c7816 */ /* 0x040fe4000000000b */
[----:B------:R-:W-:Y:S02]  /*13060*/  SHF.R.U32.HI R5, RZ, 0x10, R75 ;  /* 0x00000010ff057819 */ /* 0x000fe4000001164b */
[----:B------:R-:W-:Y:S01]  /*13070*/  PRMT R20, R108, 0x5410, R9 ;  /* 0x000054106c147816 */ /* 0x000fe20000000009 */
[----:B------:R-:W-:Y:S01]  /*13080*/  IMAD.U32 R36, R28, 0x10000, RZ ;  /* 0x000100001c247824 */ /* 0x000fe200078e00ff */
[----:B------:R-:W-:-:S02]  /*13090*/  PRMT R29, R109, 0x5432, R10 ;  /* 0x000054326d1d7816 */ /* 0x000fc4000000000a */
        /* <DEDUP_REMOVED lines=17> */
[----:B------:R-:W3:Y:S01]  /*131b0*/  LDS.128 R12, [R33+0x10080] ;  /* 0x01008000210c7984 */ /* 0x000ee20000000c00 */
[----:B------:R-:W-:Y:S01]  /*131c0*/  PRMT R23, R110, 0x5432, R2 ;  /* 0x000054326e177816 */ /* 0x000fe20000000002 */
        /* <DEDUP_REMOVED lines=9> */
[C---:B---3--:R-:W-:Y:S01]  /*13260*/  IMAD.U32 R11, R12.reuse, 0x10000, RZ ;  /* 0x000100000c0b7824 */ /* 0x048fe200078e00ff */
[----:B------:R-:W-:Y:S01]  /*13270*/  SHF.L.U32 R9, R13, 0x10, RZ ;  /* 0x000000100d097819 */ /* 0x000fe200000006ff */
[----:B------:R-:W-:Y:S01]  /*13280*/  IMAD.U32 R3, R15, 0x10000, RZ ;  /* 0x000100000f037824 */ /* 0x000fe200078e00ff */
[----:B------:R-:W-:Y:S01]  /*13290*/  LOP3.LUT R10, R12, 0xffff0000, RZ, 0xc0, !PT ;  /* 0xffff00000c0a7812 */ /* 0x000fe200078ec0ff */
[----:B------:R-:W-:Y:S01]  /*132a0*/  FMUL.FTZ R12, R11, R19 ;  /* 0x000000130b0c7220 */ /* 0x000fe20000410000 */
[----:B------:R-:W-:Y:S01]  /*132b0*/  LOP3.LUT R6, R13, 0xffff0000, RZ, 0xc0, !PT ;  /* 0xffff00000d067812 */ /* 0x000fe200078ec0ff */
[----:B------:R-:W-:Y:S01]  /*132c0*/  IMAD.U32 R13, R23, 0x10000, RZ ;  /* 0x00010000170d7824 */ /* 0x000fe200078e00ff */
[C---:B------:R-:W-:Y:S02]  /*132d0*/  SHF.L.U32 R5, R14.reuse, 0x10, RZ ;  /* 0x000000100e057819 */ /* 0x040fe400000006ff */
[----:B------:R-:W-:Y:S01]  /*132e0*/  LOP3.LUT R4, R14, 0xffff0000, RZ, 0xc0, !PT ;  /* 0xffff00000e047812 */ /* 0x000fe200078ec0ff */
[----:B------:R-:W-:Y:S01]  /*132f0*/  IMAD.U32 R14, R20, 0x10000, RZ ;  /* 0x00010000140e7824 */ /* 0x000fe200078e00ff */
[----:B------:R-:W-:Y:S01]  /*13300*/  LOP3.LUT R2, R15, 0xffff0000, RZ, 0xc0, !PT ;  /* 0xffff00000f027812 */ /* 0x000fe200078ec0ff */
[-C--:B------:R-:W-:Y:S01]  /*13310*/  FMUL.FTZ R11, R11, R13.reuse ;  /* 0x0000000d0b0b7220 */ /* 0x080fe20000410000 */
[----:B------:R-:W-:Y:S01]  /*13320*/  SHF.L.U32 R15, R30, 0x10, RZ ;  /* 0x000000101e0f7819 */ /* 0x000fe200000006ff */
[----:B------:R-:W-:Y:S01]  /*13330*/  FFMA.FTZ R35, R25, R13, -R12 ;  /* 0x0000000d19237223 */ /* 0x000fe2000001080c */
[----:B------:R-:W-:Y:S01]  /*13340*/  LOP3.LUT R20, R20, 0xffff0000, RZ, 0xc0, !PT ;  /* 0xffff000014147812 */ /* 0x000fe200078ec0ff */
[----:B------:R-:W-:-:S02]  /*13350*/  IMAD.U32 R13, R22, 0x10000, RZ ;  /* 0x00010000160d7824 */ /* 0x000fc400078e00ff */
[----:B------:R-:W-:Y:S02]  /*13360*/  FMUL.FTZ R12, R9, R14 ;  /* 0x0000000e090c7220 */ /* 0x000fe40000410000 */
[----:B------:R-:W-:Y:S02]  /*13370*/  FFMA.FTZ R34, R25, R19, R11 ;  /* 0x0000001319227223 */ /* 0x000fe4000001000b */
[-C--:B------:R-:W-:Y:S02]  /*13380*/  FMUL.FTZ R11, R9, R13.reuse ;  /* 0x0000000d090b7220 */ /* 0x080fe40000410000 */
[----:B------:R-:W-:Y:S01]  /*13390*/  FFMA.FTZ R25, R24, R13, -R12 ;  /* 0x0000000d18197223 */ /* 0x000fe2000001080c */
[----:B------:R-:W-:Y:S01]  /*133a0*/  LOP3.LUT R12, R21, 0xffff0000, RZ, 0xc0, !PT ;  /* 0xffff0000150c7812 */ /* 0x000fe200078ec0ff */
[----:B------:R-:W-:Y:S01]  /*133b0*/  FMUL.FTZ R9, R3, R36 ;  /* 0x0000002403097220 */ /* 0x000fe20000410000 */
[----:B------:R-:W-:Y:S01]  /*133c0*/  LOP3.LUT R21, R29, 0xffff0000, RZ, 0xc0, !PT ;  /* 0xffff00001d157812 */ /* 0x000fe200078ec0ff */
[----:B------:R-:W-:-:S02]  /*133d0*/  FMUL.FTZ R3, R3, R15 ;  /* 0x0000000f03037220 */ /* 0x000fc40000410000 */
[----:B------:R-:W-:Y:S01]  /*133e0*/  FFMA.FTZ R19, R16, R15, -R9 ;  /* 0x0000000f10137223 */ /* 0x000fe20000010809 */
[----:B------:R-:W-:Y:S01]  /*133f0*/  LOP3.LUT R9, R23, 0xffff0000, RZ, 0xc0, !PT ;  /* 0xffff000017097812 */ /* 0x000fe200078ec0ff */
[----:B------:R-:W-:Y:S01]  /*13400*/  FFMA.FTZ R14, R24, R14, R11 ;  /* 0x0000000e180e7223 */ /* 0x000fe2000001000b */
[----:B------:R-:W-:Y:S01]  /*13410*/  LOP3.LUT R11, R22, 0xffff0000, RZ, 0xc0, !PT ;  /* 0xffff0000160b7812 */ /* 0x000fe200078ec0ff */
[----:B------:R-:W-:Y:S02]  /*13420*/  FFMA.FTZ R15, R16, R36, R3 ;  /* 0x00000024100f7223 */ /* 0x000fe40000010003 */
[C---:B------:R-:W-:Y:S02]  /*13430*/  FMUL.FTZ R3, R10.reuse, R12 ;  /* 0x0000000c0a037220 */ /* 0x040fe40000410000 */
[----:B------:R-:W-:Y:S02]  /*13440*/  IMAD.U32 R22, R29, 0x10000, RZ ;  /* 0x000100001d167824 */ /* 0x000fe400078e00ff */
[----:B------:R-:W-:-:S02]  /*13450*/  FMUL.FTZ R10, R10, R9 ;  /* 0x000000090a0a7220 */ /* 0x000fc40000410000 */
[----:B------:R-:W-:Y:S02]  /*13460*/  FFMA.FTZ R13, R27, R9, -R3 ;  /* 0x000000091b0d7223 */ /* 0x000fe40000010803 */
[C---:B------:R-:W-:Y:S02]  /*13470*/  FMUL.FTZ R9, R6.reuse, R20 ;  /* 0x0000001406097220 */ /* 0x040fe40000410000 */
[----:B------:R-:W-:Y:S02]  /*13480*/  FMUL.FTZ R3, R6, R11 ;  /* 0x0000000b06037220 */ /* 0x000fe40000410000 */
[----:B------:R-:W-:Y:S02]  /*13490*/  IMAD.U32 R16, R31, 0x10000, RZ ;  /* 0x000100001f107824 */ /* 0x000fe400078e00ff */
[----:B------:R-:W-:Y:S02]  /*134a0*/  FMUL.FTZ R6, R5, R22 ;  /* 0x0000001605067220 */ /* 0x000fe40000410000 */
[----:B------:R-:W-:-:S02]  /*134b0*/  FFMA.FTZ R12, R27, R12, R10 ;  /* 0x0000000c1b0c7223 */ /* 0x000fc4000001000a */
        /* <DEDUP_REMOVED lines=26> */
.L_x_3064:
[----:B------:R-:W-:Y:S05]  /*13660*/  BSYNC B1 ;  /* 0x0000000000017941 */ /* 0x000fea0003800000 */
.L_x_3063:
        /* <DEDUP_REMOVED lines=31> */
[----:B------:R-:W-:Y:S01]  /*13860*/  IMAD.U32 R36, R28, 0x10000, RZ ;  /* 0x000100001c247824 */ /* 0x000fe200078e00ff */
        /* <DEDUP_REMOVED lines=24> */
[----:B----4-:R-:W1:Y:S02]  /*139f0*/  LDS.128 R16, [R37] ;  /* 0x0000000025107984 */ /* 0x010e640000000c00 */
        /* <DEDUP_REMOVED lines=61> */
.L_x_3068:
[----:B------:R-:W-:Y:S05]  /*13dd0*/  BSYNC B0 ;  /* 0x0000000000007941 */ /* 0x000fea0003800000 */
.L_x_3067:
[----:B------:R-:W-:-:S13]  /*13de0*/  ISETP.GE.AND P0, PT, R142, c[0x0][0x27c], PT ;  /* 0x00009f008e007a0c */ /* 0x000fda0003f06270 */
[----:B------:R-:W-:Y:S05]  /*13df0*/  @P0 BRA `(.L_x_3040) ;  /* 0x0000069000000947 */ /* 0x000fea0003800000 */
[----:B------:R-:W4:Y:S04]  /*13e00*/  LDL R3, [R1+0xe0] ;  /* 0x0000e00001037983 */ /* 0x000f280000100800 */
[----:B-12---:R-:W2:Y:S01]  /*13e10*/  LDL R37, [R1+0xec] ;  /* 0x0000ec0001257983 */ /* 0x006ea20000100800 */
[----:B------:R-:W-:Y:S01]  /*13e20*/  IMAD.MOV.U32 R2, RZ, RZ, c[0x0][0x27c] ;  /* 0x00009f00ff027624 */ /* 0x000fe200078e00ff */
[----:B------:R-:W-:Y:S02]  /*13e30*/  SHF.R.U64 R6, R88, 0x10, R89 ;  /* 0x0000001058067819 */ /* 0x000fe40000001259 */
[----:B------:R-:W-:Y:S02]  /*13e40*/  SHF.R.U32.HI R11, RZ, 0x10, R91 ;  /* 0x00000010ff0b7819 */ /* 0x000fe4000001165b */
[----:B------:R-:W-:-:S02]  /*13e50*/  PRMT R21, R115, 0x5432, R6 ;  /* 0x0000543273157816 */ /* 0x000fc40000000006 */
[----:B------:R-:W-:Y:S02]  /*13e60*/  SHF.R.U32.HI R9, RZ, 0x10, R89 ;  /* 0x00000010ff097819 */ /* 0x000fe40000011659 */
[----:B------:R-:W-:Y:S02]  /*13e70*/  SHF.R.U64 R10, R90, 0x10, R91 ;  /* 0x000000105a0a7819 */ /* 0x000fe4000000125b */
[----:B------:R-:W-:Y:S02]  /*13e80*/  PRMT R28, R116, 0x5410, R11 ;  /* 0x00005410741c7816 */ /* 0x000fe4000000000b */
[----:B------:R-:W-:Y:S02]  /*13e90*/  SHF.R.U32.HI R5, RZ, 0x10, R95 ;  /* 0x00000010ff057819 */ /* 0x000fe4000001165f */
[----:B------:R-:W-:Y:S01]  /*13ea0*/  PRMT R20, R115, 0x5410, R9 ;  /* 0x0000541073147816 */ /* 0x000fe20000000009 */
[----:B------:R-:W-:Y:S01]  /*13eb0*/  IMAD.U32 R36, R28, 0x10000, RZ ;  /* 0x000100001c247824 */ /* 0x000fe200078e00ff */
[----:B------:R-:W-:-:S02]  /*13ec0*/  PRMT R29, R116, 0x5432, R10 ;  /* 0x00005432741d7816 */ /* 0x000fc4000000000a */
[----:B------:R-:W-:Y:S02]  /*13ed0*/  PRMT R30, R118, 0x5410, R5 ;  /* 0x00005410761e7816 */ /* 0x000fe40000000005 */
        /* <DEDUP_REMOVED lines=27> */
[C---:B--2---:R-:W-:Y:S01]  /*14090*/  IMAD.U32 R11, R12.reuse, 0x10000, RZ ;  /* 0x000100000c0b7824 */ /* 0x044fe200078e00ff */
        /* <DEDUP_REMOVED lines=63> */
.L_x_3040:
[----:B------:R-:W-:Y:S05]  /*14490*/  BSYNC B2 ;  /* 0x0000000000027941 */ /* 0x000fea0003800000 */
.L_x_3006:
[----:B-1----:R-:W-:Y:S01]  /*144a0*/  IMAD R4, R120, c[0x0][0x208], RZ ;  /* 0x0000820078047a24 */ /* 0x002fe200078e02ff */
[----:B------:R-:W-:-:S04]  /*144b0*/  DEPBAR.LE SB0, 0x0 ;  /* 0x000080000000791a */ /* 0x000fc80000000000 */
[C---:B------:R-:W-:Y:S01]  /*144c0*/  IMAD.WIDE.U32 R2, R223.reuse, c[0x0][0x208], RZ ;  /* 0x00008200df027a25 */ /* 0x040fe200078e00ff */
[----:B------:R-:W-:Y:S01]  /*144d0*/  BAR.SYNC.DEFER_BLOCKING 0x0 ;  /* 0x0000000000007b1d */ /* 0x000fe20000010000 */
[C---:B------:R-:W-:Y:S02]  /*144e0*/  ISETP.GE.AND P3, PT, R140.reuse, c[0x0][0x1d4], PT ;  /* 0x000075008c007a0c */ /* 0x040fe40003f66270 */
[----:B------:R-:W-:Y:S01]  /*144f0*/  IMAD R4, R223, c[0x0][0x20c], R4 ;  /* 0x00008300df047a24 */ /* 0x000fe200078e0204 */
[----:B------:R-:W-:Y:S01]  /*14500*/  IADD3 R204, R151, 0x20, RZ ;  /* 0x0000002097cc7810 */ /* 0x000fe20007ffe0ff */
[----:B------:R-:W-:Y:S01]  /*14510*/  IMAD.WIDE.U32 R242, R241, c[0x0][0x210], RZ ;  /* 0x00008400f1f27a25 */ /* 0x000fe200078e00ff */
[----:B------:R-:W-:Y:S01]  /*14520*/  SHF.L.U64.HI R231, R140, 0x1, R141 ;  /* 0x000000018ce77819 */ /* 0x000fe2000001028d */
[----:B------:R-:W1:Y:S01]  /*14530*/  S2R R9, SR_TID.X ;  /* 0x0000000000097919 */ /* 0x000e620000002100 */
[----:B------:R-:W-:Y:S01]  /*14540*/  SHF.L.U64.HI R226, R232, 0x1, R236 ;  /* 0x00000001e8e27819 */ /* 0x000fe200000102ec */
[----:B------:R-:W-:Y:S01]  /*14550*/  IMAD.IADD R3, R3, 0x1, R4 ;  /* 0x0000000103037824 */ /* 0x000fe200078e0204 */
[----:B------:R-:W-:Y:S01]  /*14560*/  SHF.L.U64.HI R227, R220, 0x1, R238 ;  /* 0x00000001dce37819 */ /* 0x000fe200000102ee */
[----:B------:R-:W-:Y:S01]  /*14570*/  IMAD R4, R121, c[0x0][0x218], RZ ;  /* 0x0000860079047a24 */ /* 0x000fe200078e02ff */
[----:B------:R-:W-:Y:S01]  /*14580*/  ISETP.GE.AND P4, PT, R142, c[0x0][0x1d4], PT ;  /* 0x000075008e007a0c */ /* 0x000fe20003f86270 */
[----:B------:R-:W-:Y:S01]  /*14590*/  IMAD.WIDE.U32 R2, R222, c[0x0][0x218], R2 ;  /* 0x00008600de027a25 */ /* 0x000fe200078e0002 */
[----:B------:R-:W-:Y:S01]  /*145a0*/  ISETP.GE.AND P2, PT, R220, c[0x0][0x1d4], PT ;  /* 0x00007500dc007a0c */ /* 0x000fe20003f46270 */
[----:B------:R-:W-:Y:S01]  /*145b0*/  BSSY B0, `(.L_x_3069) ;  /* 0x0000047000007945 */ /* 0x000fe20003800000 */
[----:B------:R-:W-:Y:S01]  /*145c0*/  SHF.L.U64.HI R224, R221, 0x1, R237 ;  /* 0x00000001dde07819 */ /* 0x000fe200000102ed */
[----:B------:R-:W-:Y:S01]  /*145d0*/  IMAD R4, R222, c[0x0][0x21c], R4 ;  /* 0x00008700de047a24 */ /* 0x000fe200078e0204 */
[----:B------:R-:W-:Y:S01]  /*145e0*/  IADD3 R2, P0, R2, R242, RZ ;  /* 0x000000f202027210 */ /* 0x000fe20007f1e0ff */
[----:B------:R-:W-:-:S02]  /*145f0*/  IMAD R241, R241, c[0x0][0x214], R243 ;  /* 0x00008500f1f17a24 */ /* 0x000fc400078e02f3 */
[----:B------:R-:W-:Y:S02]  /*14600*/  IMAD.SHL.U32 R230, R140, 0x2, RZ ;  /* 0x000000028ce67824 */ /* 0x000fe400078e00ff */
[----:B------:R-:W-:Y:S01]  /*14610*/  IMAD.SHL.U32 R229, R232, 0x2, RZ ;  /* 0x00000002e8e57824 */ /* 0x000fe200078e00ff */
[----:B------:R-:W-:Y:S01]  /*14620*/  IADD3.X R3, R241, R3, R4, P0, !PT ;  /* 0x00000003f1037210 */ /* 0x000fe200007fe404 */
[----:B------:R-:W-:Y:S01]  /*14630*/  IMAD.IADD R4, R119, 0x1, -R143 ;  /* 0x0000000177047824 */ /* 0x000fe200078e0a8f */
[----:B------:R-:W-:Y:S01]  /*14640*/  LEA R6, P0, R2, c[0x0][0x1f8], 0x1 ;  /* 0x00007e0002067a11 */ /* 0x000fe200078008ff */
[----:B------:R-:W-:Y:S01]  /*14650*/  LDSM.16.M88.4 R12, [R200] ;  /* 0x00000000c80c783b */ /* 0x000fe20000000200 */
[----:B------:R-:W-:Y:S02]  /*14660*/  IMAD.SHL.U32 R228, R220, 0x2, RZ ;  /* 0x00000002dce47824 */ /* 0x000fe400078e00ff */
[----:B------:R-:W-:Y:S01]  /*14670*/  LEA.HI.X R5, R2, c[0x0][0x1fc], R3, 0x1, P0 ;  /* 0x00007f0002057a11 */ /* 0x000fe200000f0c03 */
[----:B------:R-:W-:Y:S01]  /*14680*/  LDSM.16.M88.4 R24, [R151] ;  /* 0x000000009718783b */ /* 0x000fe20000000200 */
[----:B------:R-:W-:Y:S01]  /*14690*/  LOP3.LUT P0, RZ, R149, 0x2, RZ, 0xc0, !PT ;  /* 0x0000000295ff7812 */ /* 0x000fe2000780c0ff */
[----:B------:R-:W-:-:S02]  /*146a0*/  IMAD.SHL.U32 R225, R221, 0x2, RZ ;  /* 0x00000002dde17824 */ /* 0x000fc400078e00ff */
[----:B------:R-:W4:Y:S04]  /*146b0*/  SHFL.IDX PT, R2, R6, RZ, 0x181f ;  /* 0x00181fff06027589 */ /* 0x000f2800000e0000 */
[----:B------:R-:W2:Y:S04]  /*146c0*/  SHFL.IDX PT, R3, R5, RZ, 0x181f ;  /* 0x00181fff05037589 */ /* 0x000ea800000e0000 */
[----:B-----5:R3:W1:Y:S02]  /*146d0*/  LDSM.16.M88.4 R36, [R151+0x800] ;  /* 0x000800009724783b */ /* 0x0206640000000200 */
[----:B------:R-:W-:-:S02]  /*146e0*/  @P0 IADD3 R204, R151, -0x20, RZ ;  /* 0xffffffe097cc0810 */ /* 0x000fc40007ffe0ff */
[----:B------:R-:W-:Y:S01]  /*146f0*/  ISETP.LT.OR P0, PT, R4, 0x1, P3 ;  /* 0x000000010400780c */ /* 0x000fe20001f01670 */
[----:B------:R3:W1:Y:S01]  /*14700*/  LDSM.16.M88.4 R48, [R151+0x1000] ;  /* 0x001000009730783b */ /* 0x0006620000000200 */
[C---:B------:R-:W-:Y:S02]  /*14710*/  IADD3 R215, R204.reuse, 0x1000, RZ ;  /* 0x00001000ccd77810 */ /* 0x040fe40007ffe0ff */
[----:B------:R-:W-:Y:S01]  /*14720*/  IADD3 R214, R204, 0x800, RZ ;  /* 0x00000800ccd67810 */ /* 0x000fe20007ffe0ff */
[----:B------:R3:W1:Y:S04]  /*14730*/  LDSM.16.M88.4 R20, [R201] ;  /* 0x00000000c914783b */ /* 0x0006680000000200 */
[----:B------:R3:W1:Y:S01]  /*14740*/  LDSM.16.M88.4 R44, [R204] ;  /* 0x00000000cc2c783b */ /* 0x0006620000000200 */
[----:B----4-:R-:W-:-:S03]  /*14750*/  IADD3 R10, P1, R2, R230, RZ ;  /* 0x000000e6020a7210 */ /* 0x010fc60007f3e0ff */
[----:B------:R3:W4:Y:S02]  /*14760*/  LDSM.16.M88.4 R60, [R204+0x800] ;  /* 0x00080000cc3c783b */ /* 0x0007240000000200 */
[----:B--2---:R-:W-:Y:S02]  /*14770*/  IMAD.X R11, R3, 0x1, R231, P1 ;  /* 0x00000001030b7824 */ /* 0x004fe400008e06e7 */
[----:B------:R3:W2:Y:S01]  /*14780*/  LDSM.16.M88.4 R72, [R204+0x1000] ;  /* 0x00100000cc48783b */ /* 0x0006a20000000200 */
[----:B------:R-:W-:-:S03]  /*14790*/  ISETP.LT.OR P1, PT, R4, 0x1, P4 ;  /* 0x000000010400780c */ /* 0x000fc60002721670 */
[----:B------:R-:W-:Y:S01]  /*147a0*/  @!PT LDS RZ, [RZ] ;  /* 0x00000000fffff984 */ /* 0x000fe20000000800 */
[----:B------:R-:W-:Y:S01]  /*147b0*/  @!PT LDS RZ, [RZ] ;  /* 0x00000000fffff984 */ /* 0x000fe20000000800 */
[----:B------:R-:W-:Y:S01]  /*147c0*/  @!PT LDS RZ, [RZ] ;  /* 0x00000000fffff984 */ /* 0x000fe20000000800 */
[----:B------:R1:W-:Y:S01]  /*147d0*/  LDGSTS.E.BYPASS.LTC128B.128 [R216+0x4080], [R10.64], !P0 ;  /* 0x040800000ad87fae */ /* 0x0003e2000c101d46 */
[----:B------:R-:W-:-:S05]  /*147e0*/  IADD3 R16, P0, R2, R229, RZ ;  /* 0x000000e502107210 */ /* 0x000fca0007f1e0ff */
[----:B------:R-:W-:-:S05]  /*147f0*/  IMAD.X R17, R3, 0x1, R226, P0 ;  /* 0x0000000103117824 */ /* 0x000fca00000e06e2 */
[----:B------:R3:W-:Y:S01]  /*14800*/  LDGSTS.E.BYPASS.LTC128B.128 [R216+0x5880], [R16.64], !P1 ;  /* 0x0588000010d87fae */ /* 0x0007e2000c901d46 */
[----:B------:R-:W-:Y:S02]  /*14810*/  ISETP.GE.AND P1, PT, R221, c[0x0][0x1d4], PT ;  /* 0x00007500dd007a0c */ /* 0x000fe40003f26270 */
[----:B-1----:R-:W-:-:S05]  /*14820*/  IADD3 R10, P0, R2, R228, RZ ;  /* 0x000000e4020a7210 */ /* 0x002fca0007f1e0ff */
[----:B------:R-:W-:Y:S01]  /*14830*/  IMAD.X R11, R3, 0x1, R227, P0 ;  /* 0x00000001030b7824 */ /* 0x000fe200000e06e3 */
[----:B------:R-:W-:-:S13]  /*14840*/  ISETP.LT.OR P0, PT, R4, 0x1, P2 ;  /* 0x000000010400780c */ /* 0x000fda0001701670 */
[----:B------:R3:W-:Y:S01]  /*14850*/  LDGSTS.E.BYPASS.LTC128B.128 [R216+0x7080], [R10.64], !P0 ;  /* 0x070800000ad87fae */ /* 0x0007e2000c101d46 */
[----:B------:R-:W-:-:S05]  /*14860*/  IADD3 R2, P0, R2, R225, RZ ;  /* 0x000000e102027210 */ /* 0x000fca0007f1e0ff */
[----:B------:R-:W-:Y:S01]  /*14870*/  IMAD.X R3, R3, 0x1, R224, P0 ;  /* 0x0000000103037824 */ /* 0x000fe200000e06e0 */
[----:B------:R-:W-:-:S13]  /*14880*/  ISETP.LT.OR P0, PT, R4, 0x1, P1 ;  /* 0x000000010400780c */ /* 0x000fda0000f01670 */
[----:B------:R3:W-:Y:S01]  /*14890*/  LDGSTS.E.BYPASS.LTC128B.128 [R216+0x8880], [R2.64], !P0 ;  /* 0x0888000002d87fae */ /* 0x0007e2000c101d46 */
[----:B------:R-:W-:-:S13]  /*148a0*/  ISETP.GT.AND P0, PT, R9, 0x7f, PT ;  /* 0x0000007f0900780c */ /* 0x000fda0003f04270 */
[----:B------:R-:W-:Y:S05]  /*148b0*/  @P0 BRA `(.L_x_3070) ;  /* 0x0000016000000947 */ /* 0x000fea0003800000 */
[----:B--2-4-:R-:W-:Y:S05]  /*148c0*/  BRA.DIV ~URZ, `(.L_x_3071) ;  /* 0x0000f5f27f007947 */ /* 0x014fea000b800000 */
[----:B------:R-:W1:Y:S04]  /*148d0*/  SHFL.IDX PT, R5, R5, 0x1, 0x181f ;  /* 0x00381f0005057f89 */ /* 0x000e6800000e0000 */
[----:B---3--:R2:W3:Y:S02]  /*148e0*/  SHFL.IDX PT, R2, R6, 0x1, 0x181f ;  /* 0x00381f0006027f89 */ /* 0x0084e400000e0000 */
.L_x_3181:
[----:B---3--:R-:W-:Y:S02]  /*148f0*/  IADD3 R18, P0, R2, R229, RZ ;  /* 0x000000e502127210 */ /* 0x008fe40007f1e0ff */
[C---:B------:R-:W-:Y:S02]  /*14900*/  ISETP.LT.OR P2, PT, R4.reuse, 0x21, P2 ;  /* 0x000000210400780c */ /* 0x040fe40001741670 */
[----:B------:R-:W-:Y:S01]  /*14910*/  ISETP.LT.OR P1, PT, R4, 0x21, P1 ;  /* 0x000000210400780c */ /* 0x000fe20000f21670 */
[----:B-1----:R-:W-:Y:S01]  /*14920*/  IMAD.X R19, R5, 0x1, R226, P0 ;  /* 0x0000000105137824 */ /* 0x002fe200000e06e2 */
[----:B------:R-:W-:-:S05]  /*14930*/  IADD3 R16, P0, R2, R228, RZ ;  /* 0x000000e402107210 */ /* 0x000fca0007f1e0ff */
[----:B------:R-:W-:Y:S01]  /*14940*/  IMAD.X R17, R5, 0x1, R227, P0 ;  /* 0x0000000105117824 */ /* 0x000fe200000e06e3 */
[----:B------:R-:W-:-:S05]  /*14950*/  IADD3 R10, P0, R2, R230, RZ ;  /* 0x000000e6020a7210 */ /* 0x000fca0007f1e0ff */
[----:B------:R-:W-:Y:S01]  /*14960*/  IMAD.X R11, R5, 0x1, R231, P0 ;  /* 0x00000001050b7824 */ /* 0x000fe200000e06e7 */
[C---:B------:R-:W-:Y:S02]  /*14970*/  ISETP.LT.OR P0, PT, R4.reuse, 0x21, P3 ;  /* 0x000000210400780c */ /* 0x040fe40001f01670 */
[----:B------:R-:W-:-:S11]  /*14980*/  ISETP.LT.OR P3, PT, R4, 0x21, P4 ;  /* 0x000000210400780c */ /* 0x000fd60002761670 */
[----:B------:R-:W-:Y:S01]  /*14990*/  @!PT LDS RZ, [RZ] ;  /* 0x00000000fffff984 */ /* 0x000fe20000000800 */
[----:B------:R-:W-:Y:S01]  /*149a0*/  @!PT LDS RZ, [RZ] ;  /* 0x00000000fffff984 */ /* 0x000fe20000000800 */
[----:B------:R-:W-:Y:S01]  /*149b0*/  @!PT LDS RZ, [RZ] ;  /* 0x00000000fffff984 */ /* 0x000fe20000000800 */
[----:B------:R1:W-:Y:S01]  /*149c0*/  LDGSTS.E.BYPASS.LTC128B.128 [R219+0x5080], [R10.64], !P0 ;  /* 0x050800000adb7fae */ /* 0x0003e2000c101d46 */
[----:B------:R-:W-:-:S03]  /*149d0*/  IADD3 R2, P0, R2, R225, RZ ;  /* 0x000000e102027210 */ /* 0x000fc60007f1e0ff */
[----:B------:R1:W-:Y:S02]  /*149e0*/  LDGSTS.E.BYPASS.LTC128B.128 [R219+0x6880], [R18.64], !P3 ;  /* 0x0688000012db7fae */ /* 0x0003e4000d901d46 */
[----:B------:R-:W-:Y:S02]  /*149f0*/  IMAD.X R3, R5, 0x1, R224, P0 ;  /* 0x0000000105037824 */ /* 0x000fe400000e06e0 */
[----:B------:R1:W-:Y:S04]  /*14a00*/  LDGSTS.E.BYPASS.LTC128B.128 [R219+0x8080], [R16.64], !P2 ;  /* 0x0808000010db7fae */ /* 0x0003e8000d101d46 */
[----:B------:R1:W-:Y:S02]  /*14a10*/  LDGSTS.E.BYPASS.LTC128B.128 [R219+0x9880], [R2.64], !P1 ;  /* 0x0988000002db7fae */ /* 0x0003e4000c901d46 */
.L_x_3070:
[----:B--2-4-:R-:W-:Y:S05]  /*14a20*/  BSYNC B0 ;  /* 0x0000000000007941 */ /* 0x014fea0003800000 */
.L_x_3069:
[----:B------:R-:W-:Y:S01]  /*14a30*/  LOP3.LUT P0, RZ, R149, 0x4, RZ, 0xc0, !PT ;  /* 0x0000000495ff7812 */ /* 0x000fe2000780c0ff */
[----:B------:R-:W0:Y:S01]  /*14a40*/  LDGDEPBAR ;  /* 0x00000000000079af */ /* 0x000e220000000000 */
[----:B-1-3--:R-:W-:Y:S01]  /*14a50*/  MOV R2, 0x40 ;  /* 0x0000004000027802 */ /* 0x00afe20000000f00 */
[----:B------:R-:W-:Y:S01]  /*14a60*/  WARPSYNC 0xffffffff ;  /* 0xffffffff00007948 */ /* 0x000fe20003800000 */
[----:B------:R-:W-:Y:S01]  /*14a70*/  HMMA.16816.F32.BF16 R28, R12, R24, RZ ;  /* 0x000000180c1c723c */ /* 0x000fe200000418ff */
[----:B------:R-:W-:Y:S01]  /*14a80*/  LDSM.16.M88.4 R16, [R203] ;  /* 0x00000000cb10783b */ /* 0x000fe20000000200 */
[----:B------:R-:W-:Y:S01]  /*14a90*/  SEL R2, R2, 0xffffffc0, !P0 ;  /* 0xffffffc002027807 */ /* 0x000fe20004000000 */
[----:B------:R-:W-:Y:S01]  /*14aa0*/  BSSY B1, `(.L_x_3072) ;  /* 0x0000126000017945 */ /* 0x000fe20003800000 */
[----:B------:R-:W-:-:S02]  /*14ab0*/  ISETP.GT.AND P0, PT, R124, R239, PT ;  /* 0x000000ef7c00720c */ /* 0x000fc40003f04270 */
[-C--:B------:R-:W-:Y:S02]  /*14ac0*/  IADD3 R150, R151, R2.reuse, RZ ;  /* 0x0000000297967210 */ /* 0x080fe40007ffe0ff */
[C---:B------:R-:W-:Y:S01]  /*14ad0*/  HMMA.16816.F32.BF16 R24, R12.reuse, R26, RZ ;  /* 0x0000001a0c18723c */ /* 0x040fe200000418ff */
[C---:B------:R-:W-:Y:S02]  /*14ae0*/  IADD3 R11, R204.reuse, R2, RZ ;  /* 0x00000002cc0b7210 */ /* 0x040fe40007ffe0ff */
[----:B------:R-:W1:Y:S01]  /*14af0*/  LDSM.16.M88.4 R52, [R150] ;  /* 0x000000009634783b */ /* 0x000e620000000200 */
[C---:B------:R-:W-:Y:S02]  /*14b00*/  IADD3 R213, R204.reuse, 0x4800, RZ ;  /* 0x00004800ccd57810 */ /* 0x040fe40007ffe0ff */
[C---:B------:R-:W-:Y:S01]  /*14b10*/  IADD3 R212, R204.reuse, 0x5800, RZ ;  /* 0x00005800ccd47810 */ /* 0x040fe20007ffe0ff */
[----:B------:R-:W2:Y:S01]  /*14b20*/  LDSM.16.M88.4 R56, [R150+0x800] ;  /* 0x000800009638783b */ /* 0x000ea20000000200 */
[----:B------:R-:W-:Y:S01]  /*14b30*/  HMMA.16816.F32.BF16 R32, R12, R36, RZ ;  /* 0x000000240c20723c */ /* 0x000fe200000418ff */
[----:B------:R-:W-:-:S02]  /*14b40*/  IADD3 R211, R204, 0x5000, RZ ;  /* 0x00005000ccd37810 */ /* 0x000fc40007ffe0ff */
[----:B------:R-:W3:Y:S01]  /*14b50*/  LDSM.16.M88.4 R68, [R150+0x1000] ;  /* 0x001000009644783b */ /* 0x000ee20000000200 */
[C---:B------:R-:W-:Y:S02]  /*14b60*/  IADD3 R210, R204.reuse, 0x3000, RZ ;  /* 0x00003000ccd27810 */ /* 0x040fe40007ffe0ff */
[C---:B------:R-:W-:Y:S01]  /*14b70*/  IADD3 R209, R204.reuse, 0x4000, RZ ;  /* 0x00004000ccd17810 */ /* 0x040fe20007ffe0ff */
[----:B------:R-:W-:Y:S01]  /*14b80*/  LDSM.16.M88.4 R64, [R11] ;  /* 0x000000000b40783b */ /* 0x000fe20000000200 */
[----:B------:R-:W-:Y:S01]  /*14b90*/  HMMA.16816.F32.BF16 R36, R12, R38, RZ ;  /* 0x000000260c24723c */ /* 0x000fe200000418ff */
[C---:B------:R-:W-:Y:S02]  /*14ba0*/  IADD3 R208, R204.reuse, 0x3800, RZ ;  /* 0x00003800ccd07810 */ /* 0x040fe40007ffe0ff */
[----:B------:R-:W-:Y:S01]  /*14bb0*/  LDSM.16.M88.4 R76, [R11+0x2800] ;  /* 0x002800000b4c783b */ /* 0x000fe20000000200 */
[C---:B------:R-:W-:Y:S02]  /*14bc0*/  IADD3 R207, R204.reuse, 0x1800, RZ ;  /* 0x00001800cccf7810 */ /* 0x040fe40007ffe0ff */
[----:B------:R-:W-:-:S02]  /*14bd0*/  IADD3 R206, R204, 0x2800, RZ ;  /* 0x00002800ccce7810 */ /* 0x000fc40007ffe0ff */
[----:B------:R-:W-:Y:S01]  /*14be0*/  HMMA.16816.F32.BF16 R40, R12, R48, RZ ;  /* 0x000000300c28723c */ /* 0x000fe200000418ff */
[----:B------:R-:W-:-:S07]  /*14bf0*/  IADD3 R205, R204, 0x2000, RZ ;  /* 0x00002000cccd7810 */ /* 0x000fce0007ffe0ff */
[----:B------:R-:W-:Y:S01]  /*14c00*/  HMMA.16816.F32.BF16 R48, R12, R50, RZ ;  /* 0x000000320c30723c */ /* 0x000fe200000418ff */
[----:B------:R-:W4:Y:S07]  /*14c10*/  LDSM.16.M88.4 R12, [R202] ;  /* 0x00000000ca0c783b */ /* 0x000f2e0000000200 */
[C---:B------:R-:W-:Y:S08]  /*14c20*/  HMMA.16816.F32.BF16 R28, R20.reuse, R44, R28 ;  /* 0x0000002c141c723c */ /* 0x040ff0000004181c */
[C---:B------:R-:W-:Y:S08]  /*14c30*/  HMMA.16816.F32.BF16 R24, R20.reuse, R46, R24 ;  /* 0x0000002e1418723c */ /* 0x040ff00000041818 */
[C---:B------:R-:W-:Y:S08]  /*14c40*/  HMMA.16816.F32.BF16 R32, R20.reuse, R60, R32 ;  /* 0x0000003c1420723c */ /* 0x040ff00000041820 */
[C---:B------:R-:W-:Y:S01]  /*14c50*/  HMMA.16816.F32.BF16 R36, R20.reuse, R62, R36 ;  /* 0x0000003e1424723c */ /* 0x040fe20000041824 */
[----:B------:R-:W5:Y:S07]  /*14c60*/  LDSM.16.M88.4 R60, [R11+0x800] ;  /* 0x000800000b3c783b */ /* 0x000f6e0000000200 */
[C---:B------:R-:W-:Y:S08]  /*14c70*/  HMMA.16816.F32.BF16 R40, R20.reuse, R72, R40 ;  /* 0x000000481428723c */ /* 0x040ff00000041828 */
[----:B------:R-:W-:Y:S01]  /*14c80*/  HMMA.16816.F32.BF16 R48, R20, R74, R48 ;  /* 0x0000004a1430723c */ /* 0x000fe20000041830 */
[----:B------:R-:W4:Y:S04]  /*14c90*/  LDSM.16.M88.4 R72, [R11+0x1000] ;  /* 0x001000000b48783b */ /* 0x000f280000000200 */
[----:B------:R-:W-:Y:S03]  /*14ca0*/  LDSM.16.M88.4 R20, [R200+0x4000] ;  /* 0x00400000c814783b */ /* 0x000fe60000000200 */
        /* <DEDUP_REMOVED lines=8> */
[----:B------:R-:W-:Y:S01]  /*14d30*/  HMMA.16816.F32.BF16 R48, R16, R70, R48 ;  /* 0x000000461030723c */ /* 0x000fe20000041830 */
[----:B------:R-:W2:Y:S04]  /*14d40*/  LDSM.16.M88.4 R68, [R151+0x2800] ;  /* 0x002800009744783b */ /* 0x000ea80000000200 */
[----:B------:R-:W-:Y:S03]  /*14d50*/  LDSM.16.M88.4 R16, [R201+0x4000] ;  /* 0x00400000c910783b */ /* 0x000fe60000000200 */
[C---:B----4-:R-:W-:Y:S08]  /*14d60*/  HMMA.16816.F32.BF16 R44, R12.reuse, R64, R44 ;  /* 0x000000400c2c723c */ /* 0x050ff0000004182c */
[C---:B------:R-:W-:Y:S01]  /*14d70*/  HMMA.16816.F32.BF16 R24, R12.reuse, R66, R24 ;  /* 0x000000420c18723c */ /* 0x040fe20000041818 */
[----:B------:R-:W3:Y:S07]  /*14d80*/  LDSM.16.M88.4 R64, [R204+0x1800] ;  /* 0x00180000cc40783b */ /* 0x000eee0000000200 */
[C---:B-----5:R-:W-:Y:S08]  /*14d90*/  HMMA.16816.F32.BF16 R32, R12.reuse, R60, R32 ;  /* 0x0000003c0c20723c */ /* 0x060ff00000041820 */
[C---:B------:R-:W-:Y:S01]  /*14da0*/  HMMA.16816.F32.BF16 R36, R12.reuse, R62, R36 ;  /* 0x0000003e0c24723c */ /* 0x040fe20000041824 */
[----:B------:R-:W4:Y:S07]  /*14db0*/  LDSM.16.M88.4 R60, [R204+0x2000] ;  /* 0x00200000cc3c783b */ /* 0x000f2e0000000200 */
[C---:B------:R-:W-:Y:S08]  /*14dc0*/  HMMA.16816.F32.BF16 R40, R12.reuse, R72, R40 ;  /* 0x000000480c28723c */ /* 0x040ff00000041828 */
[----:B------:R-:W-:Y:S01]  /*14dd0*/  HMMA.16816.F32.BF16 R48, R12, R74, R48 ;  /* 0x0000004a0c30723c */ /* 0x000fe20000041830 */
[----:B------:R-:W5:Y:S04]  /*14de0*/  LDSM.16.M88.4 R72, [R204+0x2800] ;  /* 0x00280000cc48783b */ /* 0x000f680000000200 */
[----:B------:R-:W3:Y:S03]  /*14df0*/  LDSM.16.M88.4 R12, [R203+0x4000] ;  /* 0x00400000cb0c783b */ /* 0x000ee60000000200 */
[C---:B-1----:R-:W-:Y:S08]  /*14e00*/  HMMA.16816.F32.BF16 R44, R20.reuse, R28, R44 ;  /* 0x0000001c142c723c */ /* 0x042ff0000004182c */
[C---:B------:R-:W-:Y:S08]  /*14e10*/  HMMA.16816.F32.BF16 R28, R20.reuse, R30, R24 ;  /* 0x0000001e141c723c */ /* 0x040ff00000041818 */
[C---:B------:R-:W-:Y:S08]  /*14e20*/  HMMA.16816.F32.BF16 R24, R20.reuse, R52, R32 ;  /* 0x000000341418723c */ /* 0x040ff00000041820 */
[C---:B------:R-:W-:Y:S01]  /*14e30*/  HMMA.16816.F32.BF16 R36, R20.reuse, R54, R36 ;  /* 0x000000361424723c */ /* 0x040fe20000041824 */
[----:B------:R-:W1:Y:S07]  /*14e40*/  LDSM.16.M88.4 R52, [R150+0x2000] ;  /* 0x002000009634783b */ /* 0x000e6e0000000200 */
[C---:B--2---:R-:W-:Y:S08]  /*14e50*/  HMMA.16816.F32.BF16 R40, R20.reuse, R68, R40 ;  /* 0x000000441428723c */ /* 0x044ff00000041828 */
[----:B------:R-:W-:Y:S01]  /*14e60*/  HMMA.16816.F32.BF16 R48, R20, R70, R48 ;  /* 0x000000461430723c */ /* 0x000fe20000041830 */
[----:B------:R-:W2:Y:S07]  /*14e70*/  LDSM.16.M88.4 R68, [R150+0x2800] ;  /* 0x002800009644783b */ /* 0x000eae0000000200 */
[C---:B---3--:R-:W-:Y:S08]  /*14e80*/  HMMA.16816.F32.BF16 R44, R16.reuse, R64, R44 ;  /* 0x00000040102c723c */ /* 0x048ff0000004182c */
[C---:B------:R-:W-:Y:S01]  /*14e90*/  HMMA.16816.F32.BF16 R32, R16.reuse, R66, R28 ;  /* 0x000000421020723c */ /* 0x040fe2000004181c */
[----:B------:R-:W-:Y:S07]  /*14ea0*/  LDSM.16.M88.4 R64, [R11+0x1800] ;  /* 0x001800000b40783b */ /* 0x000fee0000000200 */
[C---:B----4-:R-:W-:Y:S01]  /*14eb0*/  HMMA.16816.F32.BF16 R28, R16.reuse, R60, R24 ;  /* 0x0000003c101c723c */ /* 0x050fe20000041818 */
[----:B------:R-:W3:Y:S07]  /*14ec0*/  LDSM.16.M88.4 R24, [R202+0x4000] ;  /* 0x00400000ca18783b */ /* 0x000eee0000000200 */
[C---:B------:R-:W-:Y:S01]  /*14ed0*/  HMMA.16816.F32.BF16 R20, R16.reuse, R62, R36 ;  /* 0x0000003e1014723c */ /* 0x040fe20000041824 */
[----:B------:R-:W4:Y:S07]  /*14ee0*/  LDSM.16.M88.4 R60, [R11+0x2000] ;  /* 0x002000000b3c783b */ /* 0x000f2e0000000200 */
[C---:B-----5:R-:W-:Y:S08]  /*14ef0*/  HMMA.16816.F32.BF16 R40, R16.reuse, R72, R40 ;  /* 0x000000481028723c */ /* 0x060ff00000041828 */
[----:B------:R-:W-:Y:S01]  /*14f00*/  HMMA.16816.F32.BF16 R48, R16, R74, R48 ;  /* 0x0000004a1030723c */ /* 0x000fe20000041830 */
[----:B------:R-:W-:Y:S07]  /*14f10*/  LDSM.16.M88.4 R72, [R151+0x4000] ;  /* 0x004000009748783b */ /* 0x000fee0000000200 */
[C---:B------:R-:W-:Y:S08]  /*14f20*/  HMMA.16816.F32.BF16 R44, R12.reuse, R56, R44 ;  /* 0x000000380c2c723c */ /* 0x040ff0000004182c */
[C---:B------:R-:W-:Y:S01]  /*14f30*/  HMMA.16816.F32.BF16 R36, R12.reuse, R58, R32 ;  /* 0x0000003a0c24723c */ /* 0x040fe20000041820 */
[----:B------:R-:W-:Y:S07]  /*14f40*/  LDSM.16.M88.4 R56, [R151+0x3000] ;  /* 0x003000009738783b */ /* 0x000fee0000000200 */
[C---:B-1----:R-:W-:Y:S08]  /*14f50*/  HMMA.16816.F32.BF16 R32, R12.reuse, R52, R28 ;  /* 0x000000340c20723c */ /* 0x042ff0000004181c */
[C---:B------:R-:W-:Y:S01]  /*14f60*/  HMMA.16816.F32.BF16 R28, R12.reuse, R54, R20 ;  /* 0x000000360c1c723c */ /* 0x040fe20000041814 */
[----:B------:R-:W1:Y:S04]  /*14f70*/  LDSM.16.M88.4 R20, [R200+0x8000] ;  /* 0x00800000c814783b */ /* 0x000e680000000200 */
[----:B------:R-:W5:Y:S03]  /*14f80*/  LDSM.16.M88.4 R52, [R151+0x3800] ;  /* 0x003800009734783b */ /* 0x000f660000000200 */
[C---:B--2---:R-:W-:Y:S08]  /*14f90*/  HMMA.16816.F32.BF16 R16, R12.reuse, R68, R40 ;  /* 0x000000440c10723c */ /* 0x044ff00000041828 */
[----:B------:R-:W-:Y:S01]  /*14fa0*/  HMMA.16816.F32.BF16 R40, R12, R70, R48 ;  /* 0x000000460c28723c */ /* 0x000fe20000041830 */
[----:B------:R-:W-:Y:S04]  /*14fb0*/  LDSM.16.M88.4 R68, [R204+0x3800] ;  /* 0x00380000cc44783b */ /* 0x000fe80000000200 */
[----:B------:R-:W-:Y:S03]  /*14fc0*/  LDSM.16.M88.4 R48, [R204+0x4000] ;  /* 0x00400000cc30783b */ /* 0x000fe60000000200 */
[C---:B---3--:R-:W-:Y:S08]  /*14fd0*/  HMMA.16816.F32.BF16 R44, R24.reuse, R64, R44 ;  /* 0x00000040182c723c */ /* 0x048ff0000004182c */
[C---:B------:R-:W-:Y:S01]  /*14fe0*/  HMMA.16816.F32.BF16 R36, R24.reuse, R66, R36 ;  /* 0x000000421824723c */ /* 0x040fe20000041824 */
[----:B------:R-:W-:Y:S07]  /*14ff0*/  LDSM.16.M88.4 R64, [R150+0x3800] ;  /* 0x003800009640783b */ /* 0x000fee0000000200 */
[C---:B----4-:R-:W-:Y:S08]  /*15000*/  HMMA.16816.F32.BF16 R32, R24.reuse, R60, R32 ;  /* 0x0000003c1820723c */ /* 0x050ff00000041820 */
[C---:B------:R-:W-:Y:S01]  /*15010*/  HMMA.16816.F32.BF16 R28, R24.reuse, R62, R28 ;  /* 0x0000003e181c723c */ /* 0x040fe2000004181c */
[----:B------:R-:W-:Y:S07]  /*15020*/  LDSM.16.M88.4 R60, [R204+0x3000] ;  /* 0x00300000cc3c783b */ /* 0x000fee0000000200 */
[C---:B------:R-:W-:Y:S01]  /*15030*/  HMMA.16816.F32.BF16 R12, R24.reuse, R76, R16 ;  /* 0x0000004c180c723c */ /* 0x040fe20000041810 */
[----:B------:R-:W2:Y:S07]  /*15040*/  LDSM.16.M88.4 R16, [R201+0x8000] ;  /* 0x00800000c910783b */ /* 0x000eae0000000200 */
[----:B------:R-:W-:Y:S08]  /*15050*/  HMMA.16816.F32.BF16 R24, R24, R78, R40 ;  /* 0x0000004e1818723c */ /* 0x000ff00000041828 */
        /* <DEDUP_REMOVED lines=8> */
[----:B------:R-:W-:Y:S04]  /*150e0*/  LDSM.16.M88.4 R24, [R202+0x8000] ;  /* 0x00800000ca18783b */ /* 0x000fe80000000200 */
[----:B------:R-:W-:Y:S03]  /*150f0*/  LDSM.16.M88.4 R72, [R11+0x3000] ;  /* 0x003000000b48783b */ /* 0x000fe60000000200 */
        /* <DEDUP_REMOVED lines=8> */
[----:B------:R-:W-:Y:S04]  /*15180*/  LDSM.16.M88.4 R28, [R200+0xc000] ;  /* 0x00c00000c81c783b */ /* 0x000fe80000000200 */
[----:B------:R-:W3:Y:S03]  /*15190*/  LDSM.16.M88.4 R48, [R11+0x3800] ;  /* 0x003800000b30783b */ /* 0x000ee60000000200 */
[C---:B-1----:R-:W-:Y:S08]  /*151a0*/  HMMA.16816.F32.BF16 R16, R12.reuse, R56, R20 ;  /* 0x000000380c10723c */ /* 0x042ff00000041814 */
[C---:B------:R-:W-:Y:S01]  /*151b0*/  HMMA.16816.F32.BF16 R20, R12.reuse, R58, R36 ;  /* 0x0000003a0c14723c */ /* 0x040fe20000041824 */
[----:B------:R-:W1:Y:S07]  /*151c0*/  LDSM.16.M88.4 R56, [R11+0x4000] ;  /* 0x004000000b38783b */ /* 0x000e6e0000000200 */
[C---:B------:R-:W-:Y:S08]  /*151d0*/  HMMA.16816.F32.BF16 R36, R12.reuse, R64, R40 ;  /* 0x000000400c24723c */ /* 0x040ff00000041828 */
[C---:B------:R-:W-:Y:S01]  /*151e0*/  HMMA.16816.F32.BF16 R52, R12.reuse, R66, R52 ;  /* 0x000000420c34723c */ /* 0x040fe20000041834 */
[----:B------:R-:W-:Y:S07]  /*151f0*/  LDSM.16.M88.4 R64, [R204+0x4800] ;  /* 0x00480000cc40783b */ /* 0x000fee0000000200 */
[C---:B--2---:R-:W-:Y:S08]  /*15200*/  HMMA.16816.F32.BF16 R44, R12.reuse, R60, R44 ;  /* 0x0000003c0c2c723c */ /* 0x044ff0000004182c */
[----:B------:R-:W-:Y:S01]  /*15210*/  HMMA.16816.F32.BF16 R40, R12, R62, R32 ;  /* 0x0000003e0c28723c */ /* 0x000fe20000041820 */
[----:B------:R-:W-:Y:S07]  /*15220*/  LDSM.16.M88.4 R60, [R151+0x5000] ;  /* 0x00500000973c783b */ /* 0x000fee0000000200 */
[C---:B------:R-:W-:Y:S01]  /*15230*/  HMMA.16816.F32.BF16 R12, R24.reuse, R72, R16 ;  /* 0x00000048180c723c */ /* 0x040fe20000041810 */
[----:B------:R-:W-:Y:S07]  /*15240*/  LDSM.16.M88.4 R16, [R203+0xc000] ;  /* 0x00c00000cb10783b */ /* 0x000fee0000000200 */
[C---:B------:R-:W-:Y:S01]  /*15250*/  HMMA.16816.F32.BF16 R32, R24.reuse, R74, R20 ;  /* 0x0000004a1820723c */ /* 0x040fe20000041814 */
[----:B------:R-:W2:Y:S07]  /*15260*/  LDSM.16.M88.4 R20, [R201+0xc000] ;  /* 0x00c00000c914783b */ /* 0x000eae0000000200 */
[----:B---3--:R-:W-:Y:S08]  /*15270*/  HMMA.16816.F32.BF16 R36, R24, R48, R36 ;  /* 0x000000301824723c */ /* 0x008ff00000041824 */
[----:B------:R-:W-:Y:S08]  /*15280*/  HMMA.16816.F32.BF16 R12, R28, R68, R12 ;  /* 0x000000441c0c723c */ /* 0x000ff0000004180c */
[----:B------:R-:W-:Y:S01]  /*15290*/  HMMA.16816.F32.BF16 R48, R24, R50, R52 ;  /* 0x000000321830723c */ /* 0x000fe20000041834 */
[----:B------:R-:W3:Y:S07]  /*152a0*/  LDSM.16.M88.4 R52, [R150+0x4800] ;  /* 0x004800009634783b */ /* 0x000eee0000000200 */
[----:B------:R-:W-:Y:S01]  /*152b0*/  HMMA.16816.F32.BF16 R32, R28, R70, R32 ;  /* 0x000000461c20723c */ /* 0x000fe20000041820 */
[----:B------:R-:W-:Y:S07]  /*152c0*/  LDSM.16.M88.4 R68, [R150+0x5000] ;  /* 0x005000009644783b */ /* 0x000fee0000000200 */
[C---:B-1----:R-:W-:Y:S01]  /*152d0*/  HMMA.16816.F32.BF16 R72, R24.reuse, R56, R44 ;  /* 0x000000381848723c */ /* 0x042fe2000004182c */
[----:B------:R-:W1:Y:S07]  /*152e0*/  LDSM.16.M88.4 R44, [R204+0x5000] ;  /* 0x00500000cc2c783b */ /* 0x000e6e0000000200 */
[----:B------:R-:W-:Y:S01]  /*152f0*/  HMMA.16816.F32.BF16 R76, R24, R58, R40 ;  /* 0x0000003a184c723c */ /* 0x000fe20000041828 */
[----:B------:R-:W4:Y:S07]  /*15300*/  LDSM.16.M88.4 R56, [R151+0x5800] ;  /* 0x005800009738783b */ /* 0x000f2e0000000200 */
[----:B--2---:R-:W-:Y:S01]  /*15310*/  HMMA.16816.F32.BF16 R24, R20, R64, R12 ;  /* 0x000000401418723c */ /* 0x004fe2000004180c */
[----:B------:R-:W-:Y:S07]  /*15320*/  LDSM.16.M88.4 R12, [R202+0xc000] ;  /* 0x00c00000ca0c783b */ /* 0x000fee0000000200 */
[C---:B------:R-:W-:Y:S08]  /*15330*/  HMMA.16816.F32.BF16 R36, R28.reuse, R60, R36 ;  /* 0x0000003c1c24723c */ /* 0x040ff00000041824 */
[----:B------:R-:W-:Y:S01]  /*15340*/  HMMA.16816.F32.BF16 R60, R28, R62, R48 ;  /* 0x0000003e1c3c723c */ /* 0x000fe20000041830 */
[----:B------:R-:W2:Y:S07]  /*15350*/  LDSM.16.M88.4 R48, [R11+0x4800] ;  /* 0x004800000b30783b */ /* 0x000eae0000000200 */
[----:B------:R-:W-:Y:S01]  /*15360*/  HMMA.16816.F32.BF16 R32, R20, R66, R32 ;  /* 0x000000421420723c */ /* 0x000fe20000041820 */
[----:B------:R-:W5:Y:S07]  /*15370*/  LDSM.16.M88.4 R64, [R204+0x5800] ;  /* 0x00580000cc40783b */ /* 0x000f6e0000000200 */
[----:B---3--:R-:W-:Y:S08]  /*15380*/  HMMA.16816.F32.BF16 R24, R16, R52, R24 ;  /* 0x000000341018723c */ /* 0x008ff00000041818 */
[----:B-1----:R-:W-:Y:S08]  /*15390*/  HMMA.16816.F32.BF16 R40, R20, R44, R36 ;  /* 0x0000002c1428723c */ /* 0x002ff00000041824 */
[----:B------:R-:W-:Y:S01]  /*153a0*/  HMMA.16816.F32.BF16 R32, R16, R54, R32 ;  /* 0x000000361020723c */ /* 0x000fe20000041820 */
[----:B------:R-:W1:Y:S07]  /*153b0*/  LDSM.16.M88.4 R52, [R11+0x5000] ;  /* 0x005000000b34783b */ /* 0x000e6e0000000200 */
[----:B----4-:R-:W-:Y:S08]  /*153c0*/  HMMA.16816.F32.BF16 R72, R28, R56, R72 ;  /* 0x000000381c48723c */ /* 0x010ff00000041848 */
[----:B--2---:R-:W-:Y:S08]  /*153d0*/  HMMA.16816.F32.BF16 R36, R12, R48, R24 ;  /* 0x000000300c24723c */ /* 0x004ff00000041818 */
[----:B------:R-:W-:Y:S08]  /*153e0*/  HMMA.16816.F32.BF16 R56, R28, R58, R76 ;  /* 0x0000003a1c38723c */ /* 0x000ff0000004184c */
[----:B------:R-:W-:Y:S08]  /*153f0*/  HMMA.16816.F32.BF16 R28, R20, R46, R60 ;  /* 0x0000002e141c723c */ /* 0x000ff0000004183c */
[----:B------:R-:W-:Y:S01]  /*15400*/  HMMA.16816.F32.BF16 R44, R12, R50, R32 ;  /* 0x000000320c2c723c */ /* 0x000fe20000041820 */
[----:B------:R-:W2:Y:S01]  /*15410*/  LDSM.16.M88.4 R48, [R150+0x5800] ;  /* 0x005800009630783b */ /* 0x000ea20000000200 */
[----:B------:R-:W-:-:S04]  /*15420*/  FMUL.FTZ R2, R36, c[0x0][0x320] ;  /* 0x0000c80024027a20 */ /* 0x000fc80000410000 */
[----:B------:R3:W4:Y:S02]  /*15430*/  MUFU.TANH R62, R2 ;  /* 0x00000002003e7308 */ /* 0x0007240000002400 */
[----:B------:R-:W-:Y:S08]  /*15440*/  HMMA.16816.F32.BF16 R24, R16, R68, R40 ;  /* 0x000000441018723c */ /* 0x000ff00000041828 */
[----:B-----5:R-:W-:Y:S01]  /*15450*/  HMMA.16816.F32.BF16 R40, R20, R64, R72 ;  /* 0x000000401428723c */ /* 0x020fe20000041848 */
[----:B---3--:R-:W-:-:S07]  /*15460*/  FMUL.FTZ R2, R37, c[0x0][0x320] ;  /* 0x0000c80025027a20 */ /* 0x008fce0000410000 */
[----:B------:R-:W-:Y:S01]  /*15470*/  HMMA.16816.F32.BF16 R28, R16, R70, R28 ;  /* 0x00000046101c723c */ /* 0x000fe2000004181c */
[----:B------:R3:W2:Y:S07]  /*15480*/  MUFU.TANH R61, R2 ;  /* 0x00000002003d7308 */ /* 0x0006ae0000002400 */
[----:B-1----:R-:W-:Y:S08]  /*15490*/  HMMA.16816.F32.BF16 R32, R12, R52, R24 ;  /* 0x000000340c20723c */ /* 0x002ff00000041818 */
[----:B------:R-:W-:Y:S01]  /*154a0*/  HMMA.16816.F32.BF16 R20, R20, R66, R56 ;  /* 0x000000421414723c */ /* 0x000fe20000041838 */
[----:B---3--:R-:W-:-:S04]  /*154b0*/  FMUL.FTZ R2, R38, c[0x0][0x320] ;  /* 0x0000c80026027a20 */ /* 0x008fc80000410000 */
[----:B------:R1:W3:Y:S03]  /*154c0*/  MUFU.TANH R63, R2 ;  /* 0x00000002003f7308 */ /* 0x0002e60000002400 */
[----:B--2---:R-:W-:Y:S08]  /*154d0*/  HMMA.16816.F32.BF16 R24, R16, R48, R40 ;  /* 0x000000301018723c */ /* 0x004ff00000041828 */
[----:B------:R-:W-:Y:S01]  /*154e0*/  HMMA.16816.F32.BF16 R28, R12, R54, R28 ;  /* 0x000000360c1c723c */ /* 0x000fe2000004181c */
[----:B-1----:R-:W-:-:S02]  /*154f0*/  FMUL.FTZ R2, R39, c[0x0][0x320] ;  /* 0x0000c80027027a20 */ /* 0x002fc40000410000 */
[----:B------:R-:W1:Y:S05]  /*15500*/  LDSM.16.M88.4 R36, [R11+0x5800] ;  /* 0x005800000b24783b */ /* 0x000e6a0000000200 */
[----:B------:R-:W-:Y:S01]  /*15510*/  HMMA.16816.F32.BF16 R16, R16, R50, R20 ;  /* 0x000000321010723c */ /* 0x000fe20000041814 */
[----:B------:R2:W1:Y:S01]  /*15520*/  MUFU.TANH R60, R2 ;  /* 0x00000002003c7308 */ /* 0x0004620000002400 */
[----:B------:R-:W-:-:S04]  /*15530*/  DEPBAR.LE SB0, 0x0 ;  /* 0x000080000000791a */ /* 0x000fc80000000000 */
[----:B--2---:R-:W-:-:S04]  /*15540*/  FMUL.FTZ R2, R44, c[0x0][0x320] ;  /* 0x0000c8002c027a20 */ /* 0x004fc80000410000 */
[----:B------:R2:W1:Y:S02]  /*15550*/  MUFU.TANH R52, R2 ;  /* 0x0000000200347308 */ /* 0x0004640000002400 */
[----:B--2---:R-:W-:Y:S01]  /*15560*/  FMUL.FTZ R2, R45, c[0x0][0x320] ;  /* 0x0000c8002d027a20 */ /* 0x004fe20000410000 */
[C---:B-1----:R-:W-:Y:S05]  /*15570*/  HMMA.16816.F32.BF16 R20, R12.reuse, R36, R24 ;  /* 0x000000240c14723c */ /* 0x042fea0000041818 */
[----:B------:R1:W2:Y:S06]  /*15580*/  MUFU.TANH R45, R2 ;  /* 0x00000002002d7308 */ /* 0x0002ac0000002400 */
        /* <DEDUP_REMOVED lines=39> */
[----:B--234-:R-:W-:Y:S02]  /*15800*/  IMAD.MOV.U32 R3, RZ, RZ, c[0x0][0x2b8] ;  /* 0x0000ae00ff037624 */ /* 0x01cfe400078e00ff */
[----:B------:R-:W-:-:S03]  /*15810*/  IMAD.MOV.U32 R222, RZ, RZ, RZ ;  /* 0x000000ffffde7224 */ /* 0x000fc600078e00ff */
[----:B------:R-:W-:Y:S02]  /*15820*/  ISETP.NE.AND P1, PT, R3, 0x1, PT ;  /* 0x000000010300780c */ /* 0x000fe40003f25270 */
        /* <DEDUP_REMOVED lines=29> */
.L_x_3182:
[----:B------:R-:W-:Y:S05]  /*15a00*/  BRA.DIV ~URZ, `(.L_x_3075) ;  /* 0x0000e5f27f007947 */ /* 0x000fea000b800000 */
[----:B------:R3:W4:Y:S02]  /*15a10*/  SHFL.IDX PT, R2, R6, RZ, 0x181f ;  /* 0x00181fff06027589 */ /* 0x00072400000e0000 */
.L_x_3183:
[----:B------:R-:W-:Y:S01]  /*15a20*/  BSSY B0, `(.L_x_3076) ;  /* 0x0000015000007945 */ /* 0x000fe20003800000 */
[----:B------:R-:W-:Y:S05]  /*15a30*/  @!P0 BRA `(.L_x_3077) ;  /* 0x0000013000008947 */ /* 0x000fea0003800000 */
[----:B------:R-:W-:Y:S02]  /*15a40*/  ISETP.GE.AND P0, PT, R140, c[0x0][0x1d4], PT ;  /* 0x000075008c007a0c */ /* 0x000fe40003f06270 */
[----:B----4-:R-:W-:Y:S02]  /*15a50*/  IADD3 R12, P1, R2, R230, RZ ;  /* 0x000000e6020c7210 */ /* 0x010fe40007f3e0ff */
[----:B------:R-:W-:Y:S02]  /*15a60*/  ISETP.GE.AND P3, PT, R142, c[0x0][0x1d4], PT ;  /* 0x000075008e007a0c */ /* 0x000fe40003f66270 */
[----:B------:R-:W-:Y:S01]  /*15a70*/  ISETP.GE.AND P2, PT, R220, c[0x0][0x1d4], PT ;  /* 0x00007500dc007a0c */ /* 0x000fe20003f46270 */
[----:B--2---:R-:W-:Y:S01]  /*15a80*/  IMAD.X R13, R4, 0x1, R231, P1 ;  /* 0x00000001040d7824 */ /* 0x004fe200008e06e7 */
[----:B------:R-:W-:-:S05]  /*15a90*/  IADD3 R14, P1, R2, R229, RZ ;  /* 0x000000e5020e7210 */ /* 0x000fca0007f3e0ff */
[----:B------:R-:W-:Y:S01]  /*15aa0*/  @!PT LDS RZ, [RZ] ;  /* 0x00000000fffff984 */ /* 0x000fe20000000800 */
[----:B------:R-:W-:Y:S01]  /*15ab0*/  @!PT LDS RZ, [RZ] ;  /* 0x00000000fffff984 */ /* 0x000fe20000000800 */
[----:B------:R-:W-:Y:S01]  /*15ac0*/  @!PT LDS RZ, [RZ] ;  /* 0x00000000fffff984 */ /* 0x000fe20000000800 */
[----:B------:R2:W-:Y:S01]  /*15ad0*/  LDGSTS.E.BYPASS.LTC128B.128 [R216+0xa080], [R12.64], !P0 ;  /* 0x0a0800000cd87fae */ /* 0x0005e2000c101d46 */
[----:B------:R-:W-:Y:S01]  /*15ae0*/  IMAD.X R15, R4, 0x1, R226, P1 ;  /* 0x00000001040f7824 */ /* 0x000fe200008e06e2 */
[----:B------:R-:W-:-:S04]  /*15af0*/  ISETP.GE.AND P1, PT, R221, c[0x0][0x1d4], PT ;  /* 0x00007500dd007a0c */ /* 0x000fc80003f26270 */
[----:B------:R4:W-:Y:S01]  /*15b00*/  LDGSTS.E.BYPASS.LTC128B.128 [R216+0xb880], [R14.64], !P3 ;  /* 0x0b8800000ed87fae */ /* 0x0009e2000d901d46 */
[----:B--2---:R-:W-:-:S05]  /*15b10*/  IADD3 R12, P0, R2, R228, RZ ;  /* 0x000000e4020c7210 */ /* 0x004fca0007f1e0ff */
[----:B------:R-:W-:Y:S01]  /*15b20*/  IMAD.X R13, R4, 0x1, R227, P0 ;  /* 0x00000001040d7824 */ /* 0x000fe200000e06e3 */
[----:B------:R-:W-:-:S04]  /*15b30*/  IADD3 R2, P0, R2, R225, RZ ;  /* 0x000000e102027210 */ /* 0x000fc80007f1e0ff */
[----:B------:R4:W-:Y:S01]  /*15b40*/  LDGSTS.E.BYPASS.LTC128B.128 [R216+0xd080], [R12.64], !P2 ;  /* 0x0d0800000cd87fae */ /* 0x0009e2000d101d46 */
[----:B------:R-:W-:-:S05]  /*15b50*/  IMAD.X R3, R4, 0x1, R224, P0 ;  /* 0x0000000104037824 */ /* 0x000fca00000e06e0 */
[----:B------:R4:W-:Y:S03]  /*15b60*/  LDGSTS.E.BYPASS.LTC128B.128 [R216+0xe880], [R2.64], !P1 ;  /* 0x0e88000002d87fae */ /* 0x0009e6000c901d46 */
.L_x_3077:
[----:B------:R-:W-:Y:S05]  /*15b70*/  BSYNC B0 ;  /* 0x0000000000007941 */ /* 0x000fea0003800000 */
.L_x_3076:
[----:B------:R-:W-:Y:S01]  /*15b80*/  ISETP.GE.AND P0, PT, R9, 0x21, PT ;  /* 0x000000210900780c */ /* 0x000fe20003f06270 */
[----:B------:R-:W-:Y:S06]  /*15b90*/  BRA.DIV ~URZ, `(.L_x_3078) ;  /* 0x0000e4d27f007947 */ /* 0x000fec000b800000 */
[----:B--2---:R2:W1:Y:S04]  /*15ba0*/  SHFL.IDX PT, R4, R5, 0x1, 0x181f ;  /* 0x00381f0005047f89 */ /* 0x00446800000e0000 */
[----:B----4-:R2:W4:Y:S02]  /*15bb0*/  SHFL.IDX PT, R2, R6, 0x1, 0x181f ;  /* 0x00381f0006027f89 */ /* 0x01052400000e0000 */
.L_x_3184:
[----:B------:R-:W-:Y:S05]  /*15bc0*/  @!P0 BRA `(.L_x_3073) ;  /* 0x0000013000008947 */ /* 0x000fea0003800000 */
[----:B------:R-:W-:Y:S02]  /*15bd0*/  ISETP.GE.AND P0, PT, R140, c[0x0][0x1d4], PT ;  /* 0x000075008c007a0c */ /* 0x000fe40003f06270 */
[----:B----4-:R-:W-:Y:S02]  /*15be0*/  IADD3 R12, P1, R2, R230, RZ ;  /* 0x000000e6020c7210 */ /* 0x010fe40007f3e0ff */
[----:B------:R-:W-:Y:S02]  /*15bf0*/  ISETP.GE.AND P3, PT, R142, c[0x0][0x1d4], PT ;  /* 0x000075008e007a0c */ /* 0x000fe40003f66270 */
[----:B------:R-:W-:Y:S01]  /*15c00*/  ISETP.GE.AND P2, PT, R220, c[0x0][0x1d4], PT ;  /* 0x00007500dc007a0c */ /* 0x000fe20003f46270 */
[----:B-1----:R-:W-:Y:S01]  /*15c10*/  IMAD.X R13, R4, 0x1, R231, P1 ;  /* 0x00000001040d7824 */ /* 0x002fe200008e06e7 */
        /* <DEDUP_REMOVED lines=8> */
[----:B-1----:R-:W-:-:S05]  /*15ca0*/  IADD3 R12, P0, R2, R228, RZ ;  /* 0x000000e4020c7210 */ /* 0x002fca0007f1e0ff */
[----:B------:R-:W-:Y:S01]  /*15cb0*/  IMAD.X R13, R4, 0x1, R227, P0 ;  /* 0x00000001040d7824 */ /* 0x000fe200000e06e3 */
[----:B------:R-:W-:-:S04]  /*15cc0*/  IADD3 R2, P0, R2, R225, RZ ;  /* 0x000000e102027210 */ /* 0x000fc80007f1e0ff */
[----:B------:R4:W-:Y:S01]  /*15cd0*/  LDGSTS.E.BYPASS.LTC128B.128 [R219+0xe080], [R12.64], !P2 ;  /* 0x0e0800000cdb7fae */ /* 0x0009e2000d101d46 */
[----:B------:R-:W-:-:S05]  /*15ce0*/  IMAD.X R3, R4, 0x1, R224, P0 ;  /* 0x0000000104037824 */ /* 0x000fca00000e06e0 */
[----:B------:R4:W-:Y:S03]  /*15cf0*/  LDGSTS.E.BYPASS.LTC128B.128 [R219+0xf880], [R2.64], !P1 ;  /* 0x0f88000002db7fae */ /* 0x0009e6000c901d46 */
.L_x_3073:
[----:B--234-:R-:W-:Y:S05]  /*15d00*/  BSYNC B1 ;  /* 0x0000000000017941 */ /* 0x01cfea0003800000 */
.L_x_3072:
[----:B------:R-:W2:Y:S01]  /*15d10*/  LDL R3, [R1] ;  /* 0x0000000001037983 */ /* 0x000ea20000100800 */
[----:B-1----:R-:W-:-:S03]  /*15d20*/  IMAD.MOV.U32 R4, RZ, RZ, c[0x0][0x2c4] ;  /* 0x0000b100ff047624 */ /* 0x002fc600078e00ff */
[----:B------:R-:W2:Y:S04]  /*15d30*/  LDL R2, [R1+0x20] ;  /* 0x0000200001027983 */ /* 0x000ea80000100800 */
[----:B------:R-:W3:Y:S04]  /*15d40*/  LDL R6, [R1+0xc] ;  /* 0x00000c0001067983 */ /* 0x000ee80000100800 */
[----:B------:R-:W4:Y:S01]  /*15d50*/  LDL R5, [R1+0x4] ;  /* 0x0000040001057983 */ /* 0x000f220000100800 */
[----:B------:R-:W-:-:S03]  /*15d60*/  ISETP.NE.AND P0, PT, R4, 0x1, PT ;  /* 0x000000010400780c */ /* 0x000fc60003f05270 */
[----:B------:R-:W0:Y:S01]  /*15d70*/  LDGDEPBAR ;  /* 0x00000000000079af */ /* 0x000e220000000000 */
[----:B--2---:R-:W-:-:S09]  /*15d80*/  IADD3 R2, R2, R3, RZ ;  /* 0x0000000302027210 */ /* 0x004fd20007ffe0ff */
[----:B------:R-:W-:-:S04]  /*15d90*/  @P0 IMAD.HI.U32 R3, R2, c[0x0][0x2c8], RZ ;  /* 0x0000b20002030a27 */ /* 0x000fc800078e00ff */
[----:B------:R-:W-:Y:S01]  /*15da0*/  IMAD.MOV.U32 R4, RZ, RZ, R2 ;  /* 0x000000ffff047224 */ /* 0x000fe200078e0002 */
[C---:B---3--:R-:W-:Y:S02]  /*15db0*/  IADD3 R2, -R6.reuse, 0x1, R119 ;  /* 0x0000000106027810 */ /* 0x048fe40007ffe177 */
[----:B------:R-:W-:Y:S02]  /*15dc0*/  @P0 SHF.R.U32.HI R4, RZ, c[0x0][0x2cc], R3 ;  /* 0x0000b300ff040a19 */ /* 0x000fe40000011603 */
[----:B------:R-:W-:Y:S01]  /*15dd0*/  IADD3 R6, -R6, R119, RZ ;  /* 0x0000007706067210 */ /* 0x000fe20007ffe1ff */
[----:B----4-:R-:W-:Y:S01]  /*15de0*/  IMAD.IADD R5, R2, 0x1, -R5 ;  /* 0x0000000102057824 */ /* 0x010fe200078e0a05 */
[----:B------:R-:W-:Y:S05]  /*15df0*/  BRA.DIV ~URZ, `(.L_x_3079) ;  /* 0x0000e3427f007947 */ /* 0x000fea000b800000 */
[----:B------:R1:W2:Y:S02]  /*15e00*/  SHFL.IDX PT, R2, R4, RZ, 0x1c1f ;  /* 0x001c1fff04027589 */ /* 0x0002a400000e0000 */
.L_x_3185:
        /* <DEDUP_REMOVED lines=77> */
[----:B------:R-:W2:Y:S01]  /*162e0*/  SHFL.BFLY PT, R5, R3, 0x2, 0x1f ;  /* 0x0c401f0003057f89 */ /* 0x000ea200000e0000 */
[----:B-1----:R-:W-:-:S05]  /*162f0*/  FMNMX.FTZ R2, R4, R2, !PT ;  /* 0x0000000204027209 */ /* 0x002fca0007810000 */
[----:B------:R-:W1:Y:S01]  /*16300*/  SHFL.BFLY PT, R6, R2, 0x1, 0x1f ;  /* 0x0c201f0002067f89 */ /* 0x000e6200000e0000 */
[----:B--2---:R-:W-:-:S05]  /*16310*/  FMNMX.FTZ R5, R3, R5, !PT ;  /* 0x0000000503057209 */ /* 0x004fca0007810000 */
[----:B------:R2:W3:Y:S01]  /*16320*/  SHFL.BFLY PT, R4, R5, 0x1, 0x1f ;  /* 0x0c201f0005047f89 */ /* 0x0004e200000e0000 */
[----:B-1----:R-:W-:-:S05]  /*16330*/  FMNMX.FTZ R6, R2, R6, !PT ;  /* 0x0000000602067209 */ /* 0x002fca0007810000 */
.L_x_3186:
[C---:B------:R-:W-:Y:S01]  /*16340*/  FMUL.FTZ R3, R6.reuse, c[0x0][0x2d0] ;  /* 0x0000b40006037a20 */ /* 0x040fe20000410000 */
[----:B------:R-:W-:Y:S01]  /*16350*/  FSETP.NEU.FTZ.AND P0, PT, R6, -INF , PT ;  /* 0xff8000000600780b */ /* 0x000fe20003f1d000 */
[----:B------:R-:W-:Y:S01]  /*16360*/  WARPSYNC 0xffffffff ;  /* 0xffffffff00007948 */ /* 0x000fe20003800000 */
[----:B--23--:R-:W-:Y:S01]  /*16370*/  FMNMX.FTZ R5, R4, R5, !PT ;  /* 0x0000000504057209 */ /* 0x00cfe20007810000 */
[----:B------:R-:W1:Y:S01]  /*16380*/  LDSM.16.MT88.4 R24, [R196] ;  /* 0x00000000c418783b */ /* 0x000e620000004200 */
[----:B------:R-:W-:Y:S02]  /*16390*/  FSEL R3, R3, RZ, P0 ;  /* 0x000000ff03037208 */ /* 0x000fe40000000000 */
[----:B------:R-:W-:Y:S01]  /*163a0*/  FSETP.NEU.FTZ.AND P0, PT, R5, -INF , PT ;  /* 0xff8000000500780b */ /* 0x000fe20003f1d000 */
[----:B------:R-:W2:Y:S02]  /*163b0*/  LDSM.16.MT88.4 R20, [R197] ;  /* 0x00000000c514783b */ /* 0x000ea40000004200 */
[----:B------:R-:W-:-:S02]  /*163c0*/  FFMA.FTZ R2, R14, c[0x0][0x2d0], -R3 ;  /* 0x0000b4000e027a23 */ /* 0x000fc40000010803 */
[--C-:B------:R-:W-:Y:S01]  /*163d0*/  FFMA.FTZ R4, R18, c[0x0][0x2d0], -R3.reuse ;  /* 0x0000b40012047a23 */ /* 0x100fe20000010803 */
[----:B------:R-:W-:Y:S01]  /*163e0*/  LDSM.16.MT88.4 R36, [R197+0x800] ;  /* 0x00080000c524783b */ /* 0x000fe20000004200 */
[----:B------:R3:W-:Y:S03]  /*163f0*/  MUFU.EX2 R109, R2 ;  /* 0x00000002006d7308 */ /* 0x0007e60000000800 */
[----:B------:R-:W-:Y:S04]  /*16400*/  LDSM.16.MT88.4 R40, [R196+0x800] ;  /* 0x00080000c428783b */ /* 0x000fe80000004200 */
[----:B------:R-:W4:Y:S01]  /*16410*/  LDSM.16.MT88.4 R64, [R198] ;  /* 0x00000000c640783b */ /* 0x000f220000004200 */
[----:B------:R5:W-:Y:S03]  /*16420*/  MUFU.EX2 R119, R4 ;  /* 0x0000000400777308 */ /* 0x000be60000000800 */
[----:B------:R-:W1:Y:S04]  /*16430*/  LDSM.16.MT88.4 R56, [R199] ;  /* 0x00000000c738783b */ /* 0x000e680000004200 */
[----:B------:R-:W1:Y:S01]  /*16440*/  LDSM.16.MT88.4 R68, [R196+0x1800] ;  /* 0x00180000c444783b */ /* 0x000e620000004200 */
[----:B---3--:R-:W-:-:S03]  /*16450*/  FFMA.FTZ R2, R15, c[0x0][0x2d0], -R3 ;  /* 0x0000b4000f027a23 */ /* 0x008fc60000010803 */
[----:B------:R-:W-:Y:S01]  /*16460*/  LDSM.16.MT88.4 R72, [R199+0x800] ;  /* 0x00080000c748783b */ /* 0x000fe20000004200 */
[----:B------:R3:W2:Y:S03]  /*16470*/  MUFU.EX2 R108, R2 ;  /* 0x00000002006c7308 */ /* 0x0006a60000000800 */
[----:B------:R-:W-:Y:S01]  /*16480*/  LDSM.16.MT88.4 R52, [R197+0x1800] ;  /* 0x00180000c534783b */ /* 0x000fe20000004200 */
[----:B-----5:R-:W-:-:S03]  /*16490*/  FFMA.FTZ R4, R19, c[0x0][0x2d0], -R3 ;  /* 0x0000b40013047a23 */ /* 0x020fc60000010803 */
[----:B------:R-:W-:Y:S01]  /*164a0*/  LDSM.16.MT88.4 R60, [R199+0x1800] ;  /* 0x00180000c73c783b */ /* 0x000fe20000004200 */
[----:B------:R-:W-:Y:S03]  /*164b0*/  MUFU.EX2 R133, R4 ;  /* 0x0000000400857308 */ /* 0x000fe60000000800 */
[----:B------:R-:W-:Y:S04]  /*164c0*/  LDSM.16.MT88.4 R80, [R198+0x1800] ;  /* 0x00180000c650783b */ /* 0x000fe80000004200 */
[----:B------:R-:W-:Y:S01]  /*164d0*/  LDSM.16.MT88.4 R76, [R197+0x2000] ;  /* 0x00200000c54c783b */ /* 0x000fe20000004200 */
[----:B---3--:R-:W-:Y:S01]  /*164e0*/  FFMA.FTZ R2, R16, c[0x0][0x2d0], -R3 ;  /* 0x0000b40010027a23 */ /* 0x008fe20000010803 */
[----:B--2---:R-:W-:-:S02]  /*164f0*/  F2FP.BF16.PACK_AB R16, R108, R109 ;  /* 0x0000006d6c10723e */ /* 0x004fc400000010ff */
[----:B------:R-:W-:Y:S01]  /*16500*/  LDSM.16.MT88.4 R168, [R196+0x1000] ;  /* 0x00100000c4a8783b */ /* 0x000fe20000004200 */
[----:B------:R2:W-:Y:S03]  /*16510*/  MUFU.EX2 R118, R2 ;  /* 0x0000000200767308 */ /* 0x0005e60000000800 */
[----:B------:R-:W-:Y:S01]  /*16520*/  LDSM.16.MT88.4 R160, [R197+0x1000] ;  /* 0x00100000c5a0783b */ /* 0x000fe20000004200 */
[----:B--2---:R-:W-:-:S04]  /*16530*/  FFMA.FTZ R2, R17, c[0x0][0x2d0], -R3 ;  /* 0x0000b40011027a23 */ /* 0x004fc80000010803 */
[----:B------:R2:W3:Y:S02]  /*16540*/  MUFU.EX2 R116, R2 ;  /* 0x0000000200747308 */ /* 0x0004e40000000800 */
[----:B--2---:R-:W-:Y:S01]  /*16550*/  FMUL.FTZ R2, R5, c[0x0][0x2d0] ;  /* 0x0000b40005027a20 */ /* 0x004fe20000410000 */
[----:B---3--:R-:W-:-:S04]  /*16560*/  F2FP.BF16.PACK_AB R18, R116, R118 ;  /* 0x000000767412723e */ /* 0x008fc800000010ff */
[----:B------:R-:W-:-:S05]  /*16570*/  FSEL R2, R2, RZ, P0 ;  /* 0x000000ff02027208 */ /* 0x000fca0000000000 */
[----:B------:R-:W-:-:S04]  /*16580*/  FFMA.FTZ R4, R9, c[0x0][0x2d0], -R2 ;  /* 0x0000b40009047a23 */ /* 0x000fc80000010802 */
[----:B------:R2:W-:Y:S02]  /*16590*/  MUFU.EX2 R9, R4 ;  /* 0x0000000400097308 */ /* 0x0005e40000000800 */
[----:B--2---:R-:W-:-:S06]  /*165a0*/  FFMA.FTZ R4, R10, c[0x0][0x2d0], -R2 ;  /* 0x0000b4000a047a23 */ /* 0x004fcc0000010802 */
[----:B------:R2:W3:Y:S02]  /*165b0*/  MUFU.EX2 R10, R4 ;  /* 0x00000004000a7308 */ /* 0x0004e40000000800 */
[----:B--2---:R-:W-:Y:S01]  /*165c0*/  FFMA.FTZ R4, R13, c[0x0][0x2d0], -R2 ;  /* 0x0000b4000d047a23 */ /* 0x004fe20000010802 */
[----:B---3--:R-:W-:Y:S01]  /*165d0*/  F2FP.BF16.PACK_AB R17, R10, R9 ;  /* 0x000000090a11723e */ /* 0x008fe200000010ff */
[----:B------:R-:W-:-:S04]  /*165e0*/  FADD.FTZ R10, R9, R10 ;  /* 0x0000000a090a7221 */ /* 0x000fc80000010000 */
[----:B------:R2:W3:Y:S02]  /*165f0*/  MUFU.EX2 R117, R4 ;  /* 0x0000000400757308 */ /* 0x0004e40000000800 */
[----:B--2---:R-:W-:Y:S01]  /*16600*/  FFMA.FTZ R4, R12, c[0x0][0x2d0], -R2 ;  /* 0x0000b4000c047a23 */ /* 0x004fe20000010802 */
[----:B------:R-:W-:Y:S01]  /*16610*/  F2FP.BF16.PACK_AB R12, R133, R119 ;  /* 0x00000077850c723e */ /* 0x000fe200000010ff */
[----:B---3--:R-:W-:-:S04]  /*16620*/  FADD.FTZ R10, R117, R10 ;  /* 0x0000000a750a7221 */ /* 0x008fc80000010000 */
[----:B------:R2:W3:Y:S02]  /*16630*/  MUFU.EX2 R125, R4 ;  /* 0x00000004007d7308 */ /* 0x0004e40000000800 */
[----:B--2---:R-:W-:Y:S01]  /*16640*/  FFMA.FTZ R4, R31, c[0x0][0x2d0], -R3 ;  /* 0x0000b4001f047a23 */ /* 0x004fe20000010803 */
[----:B---3--:R-:W-:-:S05]  /*16650*/  F2FP.BF16.PACK_AB R19, R125, R117 ;  /* 0x000000757d13723e */ /* 0x008fca00000010ff */
[----:B------:R2:W-:Y:S02]  /*16660*/  MUFU.EX2 R127, R4 ;  /* 0x00000004007f7308 */ /* 0x0005e40000000800 */
[----:B-1----:R-:W-:Y:S01]  /*16670*/  HMMA.16816.F32.BF16 R44, R16, R24, RZ ;  /* 0x00000018102c723c */ /* 0x002fe200000418ff */
[----:B--2---:R-:W-:-:S05]  /*16680*/  FFMA.FTZ R4, R34, c[0x0][0x2d0], -R3 ;  /* 0x0000b40022047a23 */ /* 0x004fca0000010803 */
[----:B------:R1:W2:Y:S02]  /*16690*/  MUFU.EX2 R132, R4 ;  /* 0x0000000400847308 */ /* 0x0002a40000000800 */
[----:B-1----:R-:W-:Y:S01]  /*166a0*/  FFMA.FTZ R4, R29, c[0x0][0x2d0], -R2 ;  /* 0x0000b4001d047a23 */ /* 0x002fe20000010802 */
[----:B--2---:R-:W-:-:S05]  /*166b0*/  F2FP.BF16.PACK_AB R14, R132, R127 ;  /* 0x0000007f840e723e */ /* 0x004fca00000010ff */
[----:B------:R1:W-:Y:S02]  /*166c0*/  MUFU.EX2 R124, R4 ;  /* 0x00000004007c7308 */ /* 0x0003e40000000800 */
[--C-:B-1----:R-:W-:Y:S02]  /*166d0*/  FFMA.FTZ R4, R28, c[0x0][0x2d0], -R2.reuse ;  /* 0x0000b4001c047a23 */ /* 0x102fe40000010802 */
[C---:B------:R-:W-:Y:S04]  /*166e0*/  HMMA.16816.F32.BF16 R28, R16.reuse, R26, RZ ;  /* 0x0000001a101c723c */ /* 0x040fe800000418ff */
[----:B------:R1:W2:Y:S04]  /*166f0*/  MUFU.EX2 R126, R4 ;  /* 0x00000004007e7308 */ /* 0x0002a80000000800 */
[C---:B------:R-:W-:Y:S08]  /*16700*/  HMMA.16816.F32.BF16 R24, R16.reuse, R20, RZ ;  /* 0x000000141018723c */ /* 0x040ff000000418ff */
[----:B------:R-:W-:Y:S01]  /*16710*/  HMMA.16816.F32.BF16 R20, R16, R22, RZ ;  /* 0x000000161014723c */ /* 0x000fe200000418ff */
[----:B-1----:R-:W-:Y:S01]  /*16720*/  FFMA.FTZ R4, R32, c[0x0][0x2d0], -R2 ;  /* 0x0000b40020047a23 */ /* 0x002fe20000010802 */
[----:B--2---:R-:W-:-:S03]  /*16730*/  F2FP.BF16.PACK_AB R13, R126, R124 ;  /* 0x0000007c7e0d723e */ /* 0x004fc600000010ff */
[----:B------:R1:W-:Y:S02]  /*16740*/  MUFU.EX2 R137, R4 ;  /* 0x0000000400897308 */ /* 0x0003e40000000800 */
[----:B-1----:R-:W-:Y:S02]  /*16750*/  FFMA.FTZ R4, R33, c[0x0][0x2d0], -R2 ;  /* 0x0000b40021047a23 */ /* 0x002fe40000010802 */
[----:B----4-:R-:W-:Y:S04]  /*16760*/  HMMA.16816.F32.BF16 R32, R16, R64, RZ ;  /* 0x000000401020723c */ /* 0x010fe800000418ff */
[----:B------:R-:W1:Y:S02]  /*16770*/  MUFU.EX2 R136, R4 ;  /* 0x0000000400887308 */ /* 0x000e640000000800 */
[----:B-1----:R-:W-:-:S09]  /*16780*/  F2FP.BF16.PACK_AB R15, R136, R137 ;  /* 0x00000089880f723e */ /* 0x002fd200000010ff */
[C---:B------:R-:W-:Y:S08]  /*16790*/  HMMA.16816.F32.BF16 R48, R12.reuse, R38, R20 ;  /* 0x000000260c30723c */ /* 0x040ff00000041814 */
[C---:B------:R-:W-:Y:S01]  /*167a0*/  HMMA.16816.F32.BF16 R172, R12.reuse, R40, R44 ;  /* 0x000000280cac723c */ /* 0x040fe2000004182c */
[----:B------:R-:W-:Y:S07]  /*167b0*/  LDSM.16.MT88.4 R44, [R196+0x2000] ;  /* 0x00200000c42c783b */ /* 0x000fee0000004200 */
[----:B------:R-:W-:Y:S08]  /*167c0*/  HMMA.16816.F32.BF16 R152, R12, R42, R28 ;  /* 0x0000002a0c98723c */ /* 0x000ff0000004181c */
[----:B------:R-:W-:Y:S01]  /*167d0*/  MOV R102, R48 ;  /* 0x0000003000667202 */ /* 0x000fe20000000f00 */
[----:B------:R-:W-:Y:S01]  /*167e0*/  IMAD.MOV.U32 R4, RZ, RZ, R51 ;  /* 0x000000ffff047224 */ /* 0x000fe200078e0033 */
[----:B------:R-:W-:Y:S01]  /*167f0*/  MOV R101, R49 ;  /* 0x0000003100657202 */ /* 0x000fe20000000f00 */
[----:B------:R-:W-:Y:S01]  /*16800*/  HMMA.16816.F32.BF16 R28, R16, R66, RZ ;  /* 0x00000042101c723c */ /* 0x000fe200000418ff */
[----:B------:R-:W-:Y:S01]  /*16810*/  MOV R100, R50 ;  /* 0x0000003200647202 */ /* 0x000fe20000000f00 */
[----:B------:R-:W-:Y:S04]  /*16820*/  LDSM.16.MT88.4 R64, [R198+0x2000] ;  /* 0x00200000c640783b */ /* 0x000fe80000004200 */
[----:B------:R-:W1:Y:S02]  /*16830*/  LDSM.16.MT88.4 R48, [R198+0x800] ;  /* 0x00080000c630783b */ /* 0x000e640000004200 */
[----:B------:R-:W-:Y:S08]  /*16840*/  HMMA.16816.F32.BF16 R164, R12, R36, R24 ;  /* 0x000000240ca4723c */ /* 0x000ff00000041818 */
[C---:B------:R-:W-:Y:S08]  /*16850*/  HMMA.16816.F32.BF16 R36, R16.reuse, R58, RZ ;  /* 0x0000003a1024723c */ /* 0x040ff000000418ff */
[C---:B------:R-:W-:Y:S08]  /*16860*/  HMMA.16816.F32.BF16 R24, R16.reuse, R68, RZ ;  /* 0x000000441018723c */ /* 0x040ff000000418ff */
[C---:B------:R-:W-:Y:S01]  /*16870*/  HMMA.16816.F32.BF16 R20, R16.reuse, R70, RZ ;  /* 0x000000461014723c */ /* 0x040fe200000418ff */
[----:B------:R-:W2:Y:S07]  /*16880*/  LDSM.16.MT88.4 R68, [R199+0x2000] ;  /* 0x00200000c744783b */ /* 0x000eae0000004200 */
[----:B------:R-:W-:Y:S01]  /*16890*/  HMMA.16816.F32.BF16 R40, R16, R56, RZ ;  /* 0x000000381028723c */ /* 0x000fe200000418ff */
[----:B------:R-:W-:Y:S07]  /*168a0*/  LDSM.16.MT88.4 R56, [R197+0x3000] ;  /* 0x00300000c538783b */ /* 0x000fee0000004200 */
[C---:B-1----:R-:W-:Y:S08]  /*168b0*/  HMMA.16816.F32.BF16 R32, R12.reuse, R48, R32 ;  /* 0x000000300c20723c */ /* 0x042ff00000041820 */
[C---:B------:R-:W-:Y:S01]  /*168c0*/  HMMA.16816.F32.BF16 R28, R12.reuse, R50, R28 ;  /* 0x000000320c1c723c */ /* 0x040fe2000004181c */
[----:B------:R-:W1:Y:S07]  /*168d0*/  LDSM.16.MT88.4 R48, [R196+0x3000] ;  /* 0x00300000c430783b */ /* 0x000e6e0000004200 */
[C---:B------:R-:W-:Y:S08]  /*168e0*/  HMMA.16816.F32.BF16 R92, R12.reuse, R74, R36 ;  /* 0x0000004a0c5c723c */ /* 0x040ff00000041824 */
[----:B------:R-:W-:Y:S01]  /*168f0*/  HMMA.16816.F32.BF16 R24, R12, R44, R24 ;  /* 0x0000002c0c18723c */ /* 0x000fe20000041818 */
[----:B------:R-:W-:Y:S01]  /*16900*/  MOV R120, R32 ;  /* 0x0000002000787202 */ /* 0x000fe20000000f00 */
[----:B------:R-:W-:Y:S01]  /*16910*/  IMAD.MOV.U32 R115, RZ, RZ, R33 ;  /* 0x000000ffff737224 */ /* 0x000fe200078e0021 */
[----:B------:R-:W-:-:S02]  /*16920*/  MOV R114, R34 ;  /* 0x0000002200727202 */ /* 0x000fc40000000f00 */
[----:B------:R-:W-:-:S03]  /*16930*/  MOV R113, R35 ;  /* 0x0000002300717202 */ /* 0x000fc60000000f00 */
[C---:B------:R-:W-:Y:S01]  /*16940*/  HMMA.16816.F32.BF16 R20, R12.reuse, R46, R20 ;  /* 0x0000002e0c14723c */ /* 0x040fe20000041814 */
[----:B------:R-:W3:Y:S07]  /*16950*/  LDSM.16.MT88.4 R44, [R196+0x3800] ;  /* 0x00380000c42c783b */ /* 0x000eee0000004200 */
[----:B------:R-:W-:Y:S01]  /*16960*/  HMMA.16816.F32.BF16 R156, R12, R72, R40 ;  /* 0x000000480c9c723c */ /* 0x000fe20000041828 */
[----:B------:R-:W-:Y:S01]  /*16970*/  MOV R112, R92 ;  /* 0x0000005c00707202 */ /* 0x000fe20000000f00 */
[----:B------:R-:W-:Y:S01]  /*16980*/  IMAD.MOV.U32 R110, RZ, RZ, R94 ;  /* 0x000000ffff6e7224 */ /* 0x000fe200078e005e */
[----:B------:R-:W-:Y:S01]  /*16990*/  MOV R111, R93 ;  /* 0x0000005d006f7202 */ /* 0x000fe20000000f00 */
[----:B------:R-:W-:Y:S01]  /*169a0*/  IMAD.MOV.U32 R94, RZ, RZ, R29 ;  /* 0x000000ffff5e7224 */ /* 0x000fe200078e001d */
[----:B------:R-:W-:-:S02]  /*169b0*/  MOV R103, R95 ;  /* 0x0000005f00677202 */ /* 0x000fc40000000f00 */
[----:B------:R-:W-:Y:S01]  /*169c0*/  MOV R95, R28 ;  /* 0x0000001c005f7202 */ /* 0x000fe20000000f00 */
[C---:B------:R-:W-:Y:S01]  /*169d0*/  HMMA.16816.F32.BF16 R40, R16.reuse, R52, RZ ;  /* 0x000000341028723c */ /* 0x040fe200000418ff */
[----:B------:R-:W-:Y:S01]  /*169e0*/  MOV R93, R30 ;  /* 0x0000001e005d7202 */ /* 0x000fe20000000f00 */
[----:B------:R-:W-:Y:S01]  /*169f0*/  IMAD.MOV.U32 R98, RZ, RZ, R25 ;  /* 0x000000ffff627224 */ /* 0x000fe200078e0019 */
[----:B------:R-:W-:Y:S02]  /*16a00*/  MOV R92, R31 ;  /* 0x0000001f005c7202 */ /* 0x000fe40000000f00 */
[----:B------:R-:W-:Y:S02]  /*16a10*/  MOV R99, R24 ;  /* 0x0000001800637202 */ /* 0x000fe40000000f00 */
[----:B------:R-:W-:Y:S01]  /*16a20*/  MOV R97, R26 ;  /* 0x0000001a00617202 */ /* 0x000fe20000000f00 */
[----:B------:R-:W-:Y:S01]  /*16a30*/  HMMA.16816.F32.BF16 R36, R16, R54, RZ ;  /* 0x000000361024723c */ /* 0x000fe200000418ff */
[----:B------:R-:W-:Y:S01]  /*16a40*/  MOV R96, R27 ;  /* 0x0000001b00607202 */ /* 0x000fe20000000f00 */
[----:B------:R-:W-:Y:S01]  /*16a50*/  IMAD.MOV.U32 R106, RZ, RZ, R21 ;  /* 0x000000ffff6a7224 */ /* 0x000fe200078e0015 */
[----:B------:R-:W-:Y:S01]  /*16a60*/  MOV R107, R20 ;  /* 0x00000014006b7202 */ /* 0x000fe20000000f00 */
[----:B------:R-:W-:Y:S01]  /*16a70*/  LDSM.16.MT88.4 R52, [R199+0x3800] ;  /* 0x00380000c734783b */ /* 0x000fe20000004200 */
[----:B------:R-:W-:-:S02]  /*16a80*/  MOV R105, R22 ;  /* 0x0000001600697202 */ /* 0x000fc40000000f00 */
[----:B------:R-:W-:Y:S01]  /*16a90*/  MOV R104, R23 ;  /* 0x0000001700687202 */ /* 0x000fe20000000f00 */
[C---:B------:R-:W-:Y:S08]  /*16aa0*/  HMMA.16816.F32.BF16 R32, R16.reuse, R60, RZ ;  /* 0x0000003c1020723c */ /* 0x040ff000000418ff */
[C---:B------:R-:W-:Y:S01]  /*16ab0*/  HMMA.16816.F32.BF16 R28, R16.reuse, R62, RZ ;  /* 0x0000003e101c723c */ /* 0x040fe200000418ff */
[----:B------:R-:W4:Y:S07]  /*16ac0*/  LDSM.16.MT88.4 R60, [R199+0x3000] ;  /* 0x00300000c73c783b */ /* 0x000f2e0000004200 */
[C---:B------:R-:W-:Y:S08]  /*16ad0*/  HMMA.16816.F32.BF16 R24, R16.reuse, R80, RZ ;  /* 0x000000501018723c */ /* 0x040ff000000418ff */
[----:B------:R-:W-:Y:S08]  /*16ae0*/  HMMA.16816.F32.BF16 R20, R16, R82, RZ ;  /* 0x000000521014723c */ /* 0x000ff000000418ff */
[C---:B------:R-:W-:Y:S01]  /*16af0*/  HMMA.16816.F32.BF16 R80, R12.reuse, R76, R40 ;  /* 0x0000004c0c50723c */ /* 0x040fe20000041828 */
[----:B------:R-:W5:Y:S07]  /*16b00*/  LDSM.16.MT88.4 R40, [R197+0x3800] ;  /* 0x00380000c528783b */ /* 0x000f6e0000004200 */
[C---:B------:R-:W-:Y:S08]  /*16b10*/  HMMA.16816.F32.BF16 R192, R12.reuse, R78, R36 ;  /* 0x0000004e0cc0723c */ /* 0x040ff00000041824 */
[----:B--2---:R-:W-:Y:S08]  /*16b20*/  HMMA.16816.F32.BF16 R72, R12, R68, R32 ;  /* 0x000000440c48723c */ /* 0x004ff00000041820 */
[C---:B-1----:R-:W-:Y:S08]  /*16b30*/  HMMA.16816.F32.BF16 R36, R16.reuse, R48, RZ ;  /* 0x000000301024723c */ /* 0x042ff000000418ff */
[----:B------:R-:W-:Y:S01]  /*16b40*/  HMMA.16816.F32.BF16 R32, R16, R50, RZ ;  /* 0x000000321020723c */ /* 0x000fe200000418ff */
[----:B------:R-:W1:Y:S07]  /*16b50*/  LDSM.16.MT88.4 R48, [R198+0x3000] ;  /* 0x00300000c630783b */ /* 0x000e6e0000004200 */
[C---:B------:R-:W-:Y:S08]  /*16b60*/  HMMA.16816.F32.BF16 R188, R12.reuse, R70, R28 ;  /* 0x000000460cbc723c */ /* 0x040ff0000004181c */
[----:B------:R-:W-:Y:S07]  /*16b70*/  HMMA.16816.F32.BF16 R68, R12, R64, R24 ;  /* 0x000000400c44723c */ /* 0x000fee0000041818 */
[----:B------:R-:W-:Y:S01]  /*16b80*/  MOV R64, R107 ;  /* 0x0000006b00407202 */ /* 0x000fe20000000f00 */
[----:B------:R-:W-:Y:S01]  /*16b90*/  HMMA.16816.F32.BF16 R24, R16, R58, RZ ;  /* 0x0000003a1018723c */ /* 0x000fe200000418ff */
[----:B------:R-:W-:-:S06]  /*16ba0*/  IMAD.MOV.U32 R65, RZ, RZ, R106 ;  /* 0x000000ffff417224 */ /* 0x000fcc00078e006a */
[----:B------:R-:W-:Y:S01]  /*16bb0*/  MOV R58, R97 ;  /* 0x00000061003a7202 */ /* 0x000fe20000000f00 */
[----:B---3--:R-:W-:Y:S01]  /*16bc0*/  HMMA.16816.F32.BF16 R180, R12, R46, R32 ;  /* 0x0000002e0cb4723c */ /* 0x008fe20000041820 */
[----:B------:R-:W2:Y:S01]  /*16bd0*/  LDSM.16.MT88.4 R32, [R198+0x3800] ;  /* 0x00380000c620783b */ /* 0x000ea20000004200 */
[----:B------:R-:W-:-:S05]  /*16be0*/  MOV R59, R96 ;  /* 0x00000060003b7202 */ /* 0x000fca0000000f00 */
[----:B------:R-:W-:Y:S01]  /*16bf0*/  MOV R46, R93 ;  /* 0x0000005d002e7202 */ /* 0x000fe20000000f00 */
[----:B------:R-:W-:Y:S01]  /*16c00*/  HMMA.16816.F32.BF16 R184, R12, R66, R20 ;  /* 0x000000420cb8723c */ /* 0x000fe20000041814 */
[----:B------:R-:W-:-:S06]  /*16c10*/  MOV R47, R92 ;  /* 0x0000005c002f7202 */ /* 0x000fcc0000000f00 */
[----:B------:R-:W-:Y:S01]  /*16c20*/  MOV R66, R105 ;  /* 0x0000006900427202 */ /* 0x000fe20000000f00 */
[----:B----4-:R-:W-:Y:S01]  /*16c30*/  HMMA.16816.F32.BF16 R20, R16, R60, RZ ;  /* 0x0000003c1014723c */ /* 0x010fe200000418ff */
[----:B------:R-:W-:-:S06]  /*16c40*/  MOV R67, R104 ;  /* 0x0000006800437202 */ /* 0x000fcc0000000f00 */
[----:B------:R-:W-:Y:S01]  /*16c50*/  MOV R60, R120 ;  /* 0x00000078003c7202 */ /* 0x000fe20000000f00 */
[----:B------:R-:W-:Y:S01]  /*16c60*/  HMMA.16816.F32.BF16 R28, R16, R56, RZ ;  /* 0x00000038101c723c */ /* 0x000fe200000418ff */
[----:B------:R-:W-:-:S06]  /*16c70*/  IMAD.MOV.U32 R61, RZ, RZ, R115 ;  /* 0x000000ffff3d7224 */ /* 0x000fcc00078e0073 */
[----:B------:R-:W-:Y:S01]  /*16c80*/  MOV R56, R99 ;  /* 0x0000006300387202 */ /* 0x000fe20000000f00 */
[----:B-----5:R-:W-:Y:S01]  /*16c90*/  HMMA.16816.F32.BF16 R104, R12, R42, R24 ;  /* 0x0000002a0c68723c */ /* 0x020fe20000041818 */
[----:B------:R-:W-:-:S06]  /*16ca0*/  IMAD.MOV.U32 R57, RZ, RZ, R98 ;  /* 0x000000ffff397224 */ /* 0x000fcc00078e0062 */
[----:B------:R-:W-:Y:S01]  /*16cb0*/  MOV R42, R100 ;  /* 0x00000064002a7202 */ /* 0x000fe20000000f00 */
[----:B------:R-:W-:Y:S01]  /*16cc0*/  HMMA.16816.F32.BF16 R76, R12, R44, R36 ;  /* 0x0000002c0c4c723c */ /* 0x000fe20000041824 */
[----:B------:R-:W3:Y:S01]  /*16cd0*/  LDSM.16.MT88.4 R36, [R196+0x4800] ;  /* 0x00480000c424783b */ /* 0x000ee20000004200 */
[----:B------:R-:W-:Y:S01]  /*16ce0*/  MOV R43, R4 ;  /* 0x00000004002b7202 */ /* 0x000fe20000000f00 */
[----:B------:R-:W-:-:S04]  /*16cf0*/  FADD.FTZ R4, R109, R108 ;  /* 0x0000006c6d047221 */ /* 0x000fc80000010000 */
[----:B------:R-:W-:Y:S01]  /*16d00*/  MOV R44, R95 ;  /* 0x0000005f002c7202 */ /* 0x000fe20000000f00 */
[----:B-1----:R-:W-:Y:S01]  /*16d10*/  HMMA.16816.F32.BF16 R24, R16, R48, RZ ;  /* 0x000000301018723c */ /* 0x002fe200000418ff */
[----:B------:R-:W-:Y:S02]  /*16d20*/  IMAD.MOV.U32 R45, RZ, RZ, R94 ;  /* 0x000000ffff2d7224 */ /* 0x000fe400078e005e */
[----:B------:R-:W-:-:S04]  /*16d30*/  FADD.FTZ R4, R118, R4 ;  /* 0x0000000476047221 */ /* 0x000fc80000010000 */
[----:B------:R-:W-:Y:S01]  /*16d40*/  IMAD.MOV.U32 R49, RZ, RZ, R111 ;  /* 0x000000ffff317224 */ /* 0x000fe200078e006f */
[----:B------:R-:W-:Y:S01]  /*16d50*/  HMMA.16816.F32.BF16 R92, R12, R52, R20 ;  /* 0x000000340c5c723c */ /* 0x000fe20000041814 */
[----:B------:R-:W-:Y:S01]  /*16d60*/  MOV R48, R112 ;  /* 0x0000007000307202 */ /* 0x000fe20000000f00 */
[----:B------:R-:W-:-:S04]  /*16d70*/  FADD.FTZ R4, R116, R4 ;  /* 0x0000000474047221 */ /* 0x000fc80000010000 */
[----:B------:R-:W-:Y:S02]  /*16d80*/  FADD.FTZ R9, R119, R4 ;  /* 0x0000000477097221 */ /* 0x000fe40000010000 */
[----:B------:R-:W-:Y:S01]  /*16d90*/  HMMA.16816.F32.BF16 R20, R16, R50, RZ ;  /* 0x000000321014723c */ /* 0x000fe200000418ff */
[----:B------:R-:W-:Y:S02]  /*16da0*/  FADD.FTZ R4, R125, R10 ;  /* 0x0000000a7d047221 */ /* 0x000fe40000010000 */
[----:B------:R-:W-:Y:S02]  /*16db0*/  FFMA.FTZ R10, R88, c[0x0][0x2d0], -R3 ;  /* 0x0000b400580a7a23 */ /* 0x000fe40000010803 */
[----:B------:R-:W-:Y:S02]  /*16dc0*/  FADD.FTZ R4, R124, R4 ;  /* 0x000000047c047221 */ /* 0x000fe40000010000 */
[----:B------:R-:W-:Y:S01]  /*16dd0*/  MOV R51, R103 ;  /* 0x0000006700337202 */ /* 0x000fe20000000f00 */
[----:B------:R-:W-:Y:S01]  /*16de0*/  HMMA.16816.F32.BF16 R96, R12, R40, R28 ;  /* 0x000000280c60723c */ /* 0x000fe2000004181c */
[----:B------:R-:W-:Y:S01]  /*16df0*/  MOV R50, R110 ;  /* 0x0000006e00327202 */ /* 0x000fe20000000f00 */
[----:B------:R-:W-:Y:S01]  /*16e00*/  FADD.FTZ R4, R126, R4 ;  /* 0x000000047e047221 */ /* 0x000fe20000010000 */
[----:B------:R-:W-:Y:S04]  /*16e10*/  MUFU.EX2 R10, R10 ;  /* 0x0000000a000a7308 */ /* 0x000fe80000000800 */
[----:B------:R-:W-:Y:S01]  /*16e20*/  MOV R40, R102 ;  /* 0x0000006600287202 */ /* 0x000fe20000000f00 */
[----:B------:R-:W-:Y:S01]  /*16e30*/  IMAD.MOV.U32 R41, RZ, RZ, R101 ;  /* 0x000000ffff297224 */ /* 0x000fe200078e0065 */
[----:B------:R-:W-:Y:S07]  /*16e40*/  HMMA.16816.F32.BF16 R28, R16, R62, RZ ;  /* 0x0000003e101c723c */ /* 0x000fee00000418ff */
[----:B------:R-:W-:Y:S01]  /*16e50*/  MOV R62, R114 ;  /* 0x00000072003e7202 */ /* 0x000fe20000000f00 */
[----:B--2---:R-:W-:Y:S01]  /*16e60*/  HMMA.16816.F32.BF16 R100, R12, R32, R24 ;  /* 0x000000200c64723c */ /* 0x004fe20000041818 */
[----:B------:R-:W1:Y:S01]  /*16e70*/  LDSM.16.MT88.4 R24, [R196+0x5000] ;  /* 0x00500000c418783b */ /* 0x000e620000004200 */
[----:B------:R-:W-:-:S05]  /*16e80*/  MOV R63, R113 ;  /* 0x00000071003f7202 */ /* 0x000fca0000000f00 */
[--C-:B------:R-:W-:Y:S01]  /*16e90*/  FFMA.FTZ R33, R90, c[0x0][0x2d0], -R3.reuse ;  /* 0x0000b4005a217a23 */ /* 0x100fe20000010803 */
[----:B------:R-:W-:Y:S01]  /*16ea0*/  HMMA.16816.F32.BF16 R120, R12, R34, R20 ;  /* 0x000000220c78723c */ /* 0x000fe20000041814 */
[----:B------:R-:W-:-:S06]  /*16eb0*/  FFMA.FTZ R32, R89, c[0x0][0x2d0], -R3 ;  /* 0x0000b40059207a23 */ /* 0x000fcc0000010803 */
[----:B------:R-:W-:Y:S01]  /*16ec0*/  FFMA.FTZ R34, R91, c[0x0][0x2d0], -R3 ;  /* 0x0000b4005b227a23 */ /* 0x000fe20000010803 */
[----:B---3--:R-:W-:Y:S01]  /*16ed0*/  HMMA.16816.F32.BF16 R20, R16, R36, RZ ;  /* 0x000000241014723c */ /* 0x008fe200000418ff */
[----:B------:R-:W-:Y:S01]  /*16ee0*/  FADD.FTZ R3, R133, R9 ;  /* 0x0000000985037221 */ /* 0x000fe20000010000 */
[----:B------:R-:W-:Y:S01]  /*16ef0*/  LDSM.16.MT88.4 R88, [R197+0x4000] ;  /* 0x00400000c558783b */ /* 0x000fe20000004200 */
[--C-:B------:R-:W-:Y:S02]  /*16f00*/  FFMA.FTZ R35, R86, c[0x0][0x2d0], -R2.reuse ;  /* 0x0000b40056237a23 */ /* 0x100fe40000010802 */
[----:B------:R-:W-:Y:S02]  /*16f10*/  FADD.FTZ R3, R127, R3 ;  /* 0x000000037f037221 */ /* 0x000fe40000010000 */
[--C-:B------:R-:W-:Y:S01]  /*16f20*/  FFMA.FTZ R36, R87, c[0x0][0x2d0], -R2.reuse ;  /* 0x0000b40057247a23 */ /* 0x100fe20000010802 */
[----:B------:R-:W-:Y:S01]  /*16f30*/  HMMA.16816.F32.BF16 R112, R12, R54, R28 ;  /* 0x000000360c70723c */ /* 0x000fe2000004181c */
[----:B------:R-:W2:Y:S01]  /*16f40*/  LDSM.16.MT88.4 R28, [R197+0x4800] ;  /* 0x00480000c51c783b */ /* 0x000ea20000004200 */
[----:B------:R-:W-:-:S02]  /*16f50*/  FFMA.FTZ R9, R85, c[0x0][0x2d0], -R2 ;  /* 0x0000b40055097a23 */ /* 0x000fc40000010802 */
[----:B------:R-:W-:Y:S02]  /*16f60*/  FFMA.FTZ R37, R84, c[0x0][0x2d0], -R2 ;  /* 0x0000b40054257a23 */ /* 0x000fe40000010802 */
[----:B------:R-:W-:Y:S02]  /*16f70*/  FADD.FTZ R2, R132, R3 ;  /* 0x0000000384027221 */ /* 0x000fe40000010000 */
[----:B------:R-:W-:Y:S01]  /*16f80*/  FADD.FTZ R3, R137, R4 ;  /* 0x0000000489037221 */ /* 0x000fe20000010000 */
[----:B------:R-:W-:Y:S03]  /*16f90*/  MUFU.EX2 R9, R9 ;  /* 0x0000000900097308 */ /* 0x000fe60000000800 */
[----:B------:R-:W-:-:S04]  /*16fa0*/  FADD.FTZ R3, R136, R3 ;  /* 0x0000000388037221 */ /* 0x000fc80000010000 */
[----:B-1----:R-:W-:Y:S01]  /*16fb0*/  HMMA.16816.F32.BF16 R108, R12, R24, R20 ;  /* 0x000000180c6c723c */ /* 0x002fe20000041814 */
[----:B------:R-:W1:Y:S07]  /*16fc0*/  MUFU.EX2 R4, R37 ;  /* 0x0000002500047308 */ /* 0x000e6e0000000800 */
[----:B------:R-:W-:Y:S01]  /*16fd0*/  HMMA.16816.F32.BF16 R20, R16, R38, RZ ;  /* 0x000000261014723c */ /* 0x000fe200000418ff */
[----:B-1----:R-:W-:Y:S11]  /*16fe0*/  F2FP.BF16.PACK_AB R139, R4, R9 ;  /* 0x00000009048b723e */ /* 0x002ff600000010ff */
[----:B------:R-:W-:Y:S11]  /*16ff0*/  @!UPT UIADD3 URZ, URZ, URZ, URZ ;  /* 0x0000003f3f3ff290 */ /* 0x000ff6000fffe03f */
[----:B------:R-:W-:Y:S01]  /*17000*/  @!UPT UIADD3 URZ, URZ, URZ, URZ ;  /* 0x0000003f3f3ff290 */ /* 0x000fe2000fffe03f */
[----:B------:R-:W-:Y:S01]  /*17010*/  HMMA.16816.F32.BF16 R128, R12, R26, R20 ;  /* 0x0000001a0c80723c */ /* 0x000fe20000041814 */
[----:B------:R-:W1:Y:S07]  /*17020*/  LDSM.16.MT88.4 R24, [R197+0x5000] ;  /* 0x00500000c518783b */ /* 0x000e6e0000004200 */
[----:B--2---:R-:W-:Y:S11]  /*17030*/  HMMA.16816.F32.BF16 R20, R16, R28, RZ ;  /* 0x0000001c1014723c */ /* 0x004ff600000418ff */
[----:B------:R-:W-:Y:S11]  /*17040*/  @!UPT UIADD3 URZ, URZ, URZ, URZ ;  /* 0x0000003f3f3ff290 */ /* 0x000ff6000fffe03f */
[----:B------:R-:W-:Y:S02]  /*17050*/  @!UPT UIADD3 URZ, URZ, URZ, URZ ;  /* 0x0000003f3f3ff290 */ /* 0x000fe4000fffe03f */
        /* <DEDUP_REMOVED lines=8> */
[----:B------:R-:W1:Y:S02]  /*170e0*/  MUFU.EX2 R28, R34 ;  /* 0x00000022001c7308 */ /* 0x000e640000000800 */
[----:B-1----:R-:W-:Y:S11]  /*170f0*/  FADD.FTZ R2, R28, R2 ;  /* 0x000000021c027221 */ /* 0x002ff60000010000 */
[----:B------:R-:W-:Y:S10]  /*17100*/  @!UPT UIADD3 URZ, URZ, URZ, URZ ;  /* 0x0000003f3f3ff290 */ /* 0x000ff4000fffe03f */
[----:B--2---:R-:W-:Y:S01]  /*17110*/  HMMA.16816.F32.BF16 R124, R12, R24, R20 ;  /* 0x000000180c7c723c */ /* 0x004fe20000041814 */
[----:B------:R-:W1:Y:S07]  /*17120*/  MUFU.EX2 R24, R33 ;  /* 0x0000002100187308 */ /* 0x000e6e0000000800 */
[----:B------:R-:W-:Y:S01]  /*17130*/  HMMA.16816.F32.BF16 R20, R16, R30, RZ ;  /* 0x0000001e1014723c */ /* 0x000fe200000418ff */
[----:B------:R-:W2:Y:S01]  /*17140*/  MUFU.EX2 R25, R32 ;  /* 0x0000002000197308 */ /* 0x000ea20000000800 */
[C---:B-1----:R-:W-:Y:S01]  /*17150*/  FADD.FTZ R2, R24.reuse, R2 ;  /* 0x0000000218027221 */ /* 0x042fe20000010000 */
[----:B------:R-:W-:-:S06]  /*17160*/  F2FP.BF16.PACK_AB R136, R24, R28 ;  /* 0x0000001c1888723e */ /* 0x000fcc00000010ff */
[----:B------:R-:W1:Y:S01]  /*17170*/  MUFU.EX2 R28, R36 ;  /* 0x00000024001c7308 */ /* 0x000e620000000800 */
[----:B--2---:R-:W-:Y:S01]  /*17180*/  FADD.FTZ R2, R25, R2 ;  /* 0x0000000219027221 */ /* 0x004fe20000010000 */
[----:B------:R-:W-:-:S03]  /*17190*/  F2FP.BF16.PACK_AB R138, R10, R25 ;  /* 0x000000190a8a723e */ /* 0x000fc600000010ff */
[----:B------:R-:W-:-:S03]  /*171a0*/  FADD.FTZ R234, R10, R2 ;  /* 0x000000020aea7221 */ /* 0x000fc60000010000 */
[----:B------:R-:W2:Y:S07]  /*171b0*/  MUFU.EX2 R10, R35 ;  /* 0x00000023000a7308 */ /* 0x000eae0000000800 */
[----:B------:R-:W-:Y:S01]  /*171c0*/  HMMA.16816.F32.BF16 R132, R12, R26, R20 ;  /* 0x0000001a0c84723c */ /* 0x000fe20000041814 */
[----:B------:R-:W3:Y:S01]  /*171d0*/  LDSM.16.MT88.4 R20, [R198+0x4800] ;  /* 0x00480000c614783b */ /* 0x000ee20000004200 */
[----:B-1----:R-:W-:-:S04]  /*171e0*/  FADD.FTZ R2, R28, R3 ;  /* 0x000000031c027221 */ /* 0x002fc80000010000 */
[C---:B--2---:R-:W-:Y:S01]  /*171f0*/  FADD.FTZ R2, R10.reuse, R2 ;  /* 0x000000020a027221 */ /* 0x044fe20000010000 */
[----:B------:R-:W-:-:S03]  /*17200*/  F2FP.BF16.PACK_AB R137, R10, R28 ;  /* 0x0000001c0a89723e */ /* 0x000fc600000010ff */
[----:B------:R-:W-:Y:S02]  /*17210*/  FADD.FTZ R2, R9, R2 ;  /* 0x0000000209027221 */ /* 0x000fe40000010000 */
[----:B------:R-:W2:Y:S02]  /*17220*/  LDL R9, [R1+0x4] ;  /* 0x0000040001097983 */ /* 0x000ea40000100800 */
[----:B------:R-:W-:Y:S01]  /*17230*/  FADD.FTZ R233, R4, R2 ;  /* 0x0000000204e97221 */ /* 0x000fe20000010000 */
[C---:B------:R-:W-:Y:S01]  /*17240*/  HMMA.16816.F32.BF16 R172, R136.reuse, R168, R172 ;  /* 0x000000a888ac723c */ /* 0x040fe200000418ac */
[----:B------:R-:W4:Y:S04]  /*17250*/  LDL R2, [R1] ;  /* 0x0000000001027983 */ /* 0x000f280000100800 */
[----:B------:R-:W2:Y:S03]  /*17260*/  LDL R4, [R1+0x8] ;  /* 0x0000080001047983 */ /* 0x000ea60000100800 */
[C---:B------:R-:W-:Y:S01]  /*17270*/  HMMA.16816.F32.BF16 R168, R136.reuse, R170, R152 ;  /* 0x000000aa88a8723c */ /* 0x040fe20000041898 */
[----:B------:R-:W1:Y:S07]  /*17280*/  LDSM.16.MT88.4 R152, [R199+0x1000] ;  /* 0x00100000c798783b */ /* 0x000e6e0000004200 */
[C---:B------:R-:W-:Y:S08]  /*17290*/  HMMA.16816.F32.BF16 R164, R136.reuse, R160, R164 ;  /* 0x000000a088a4723c */ /* 0x040ff000000418a4 */
[C---:B------:R-:W-:Y:S01]  /*172a0*/  HMMA.16816.F32.BF16 R160, R136.reuse, R162, R40 ;  /* 0x000000a288a0723c */ /* 0x040fe20000041828 */
[----:B------:R-:W5:Y:S07]  /*172b0*/  LDSM.16.MT88.4 R40, [R198+0x1000] ;  /* 0x00100000c628783b */ /* 0x000f6e0000004200 */
[----:B------:R-:W-:Y:S01]  /*172c0*/  HMMA.16816.F32.BF16 R84, R136, R88, R96 ;  /* 0x000000588854723c */ /* 0x000fe20000041860 */
[----:B------:R-:W5:Y:S07]  /*172d0*/  LDSM.16.MT88.4 R96, [R199+0x4000] ;  /* 0x00400000c760783b */ /* 0x000f6e0000004200 */
[----:B---3--:R-:W-:Y:S08]  /*172e0*/  HMMA.16816.F32.BF16 R24, R16, R20, RZ ;  /* 0x000000141018723c */ /* 0x008ff000000418ff */
[C---:B-1----:R-:W-:Y:S08]  /*172f0*/  HMMA.16816.F32.BF16 R156, R136.reuse, R152, R156 ;  /* 0x00000098889c723c */ /* 0x042ff0000004189c */
[C---:B------:R-:W-:Y:S01]  /*17300*/  HMMA.16816.F32.BF16 R152, R136.reuse, R154, R48 ;  /* 0x0000009a8898723c */ /* 0x040fe20000041830 */
[----:B------:R-:W1:Y:S07]  /*17310*/  LDSM.16.MT88.4 R48, [R196+0x2800] ;  /* 0x00280000c430783b */ /* 0x000e6e0000004200 */
[C---:B-----5:R-:W-:Y:S08]  /*17320*/  HMMA.16816.F32.BF16 R36, R136.reuse, R40, R60 ;  /* 0x000000288824723c */ /* 0x060ff0000004183c */
[C---:B------:R-:W-:Y:S08]  /*17330*/  HMMA.16816.F32.BF16 R92, R136.reuse, R96, R92 ;  /* 0x00000060885c723c */ /* 0x040ff0000004185c */
[C---:B------:R-:W-:Y:S08]  /*17340*/  HMMA.16816.F32.BF16 R40, R136.reuse, R42, R44 ;  /* 0x0000002a8828723c */ /* 0x040ff0000004182c */
[C---:B------:R-:W-:Y:S01]  /*17350*/  HMMA.16816.F32.BF16 R96, R136.reuse, R98, R112 ;  /* 0x000000628860723c */ /* 0x040fe20000041870 */
[----:B------:R-:W3:Y:S07]  /*17360*/  LDSM.16.MT88.4 R112, [R196+0x5800] ;  /* 0x00580000c470783b */ /* 0x000eee0000004200 */
[C---:B------:R-:W-:Y:S01]  /*17370*/  HMMA.16816.F32.BF16 R88, R136.reuse, R90, R104 ;  /* 0x0000005a8858723c */ /* 0x040fe20000041868 */
[----:B------:R-:W5:Y:S07]  /*17380*/  LDSM.16.MT88.4 R104, [R198+0x4000] ;  /* 0x00400000c668783b */ /* 0x000f6e0000004200 */
[C---:B-1----:R-:W-:Y:S01]  /*17390*/  HMMA.16816.F32.BF16 R44, R136.reuse, R48, R56 ;  /* 0x00000030882c723c */ /* 0x042fe20000041838 */
[----:B------:R-:W1:Y:S07]  /*173a0*/  LDSM.16.MT88.4 R56, [R197+0x2800] ;  /* 0x00280000c538783b */ /* 0x000e6e0000004200 */
[----:B------:R-:W-:Y:S01]  /*173b0*/  HMMA.16816.F32.BF16 R48, R136, R50, R64 ;  /* 0x000000328830723c */ /* 0x000fe20000041840 */
[----:B------:R-:W1:Y:S07]  /*173c0*/  LDSM.16.MT88.4 R64, [R199+0x2800] ;  /* 0x00280000c740783b */ /* 0x000e6e0000004200 */
[----:B------:R-:W-:Y:S01]  /*173d0*/  HMMA.16816.F32.BF16 R20, R16, R22, RZ ;  /* 0x000000161014723c */ /* 0x000fe200000418ff */
[----:B------:R-:W1:Y:S01]  /*173e0*/  LDSM.16.MT88.4 R16, [R198+0x5000] ;  /* 0x00500000c610783b */ /* 0x000e620000004200 */
[----:B------:R-:W-:-:S04]  /*173f0*/  MOV R3, c[0x0][0x2c4] ;  /* 0x0000b10000037a02 */ /* 0x000fc80000000f00 */
[----:B------:R-:W-:Y:S02]  /*17400*/  ISETP.NE.AND P1, PT, R3, 0x1, PT ;  /* 0x000000010300780c */ /* 0x000fe40003f25270 */
[C---:B---3--:R-:W-:Y:S08]  /*17410*/  HMMA.16816.F32.BF16 R108, R136.reuse, R112, R108 ;  /* 0x00000070886c723c */ /* 0x048ff0000004186c */
[C---:B-----5:R-:W-:Y:S08]  /*17420*/  HMMA.16816.F32.BF16 R100, R136.reuse, R104, R100 ;  /* 0x000000688864723c */ /* 0x060ff00000041864 */
[C---:B------:R-:W-:Y:S01]  /*17430*/  HMMA.16816.F32.BF16 R112, R136.reuse, R114, R128 ;  /* 0x000000728870723c */ /* 0x040fe20000041880 */
[----:B------:R-:W3:Y:S07]  /*17440*/  LDSM.16.MT88.4 R128, [R199+0x5800] ;  /* 0x00580000c780783b */ /* 0x000eee0000004200 */
[C---:B-1----:R-:W-:Y:S01]  /*17450*/  HMMA.16816.F32.BF16 R52, R136.reuse, R56, R80 ;  /* 0x000000388834723c */ /* 0x042fe20000041850 */
[----:B------:R-:W1:Y:S07]  /*17460*/  LDSM.16.MT88.4 R80, [R196+0x4000] ;  /* 0x00400000c450783b */ /* 0x000e6e0000004200 */
[C---:B------:R-:W-:Y:S01]  /*17470*/  HMMA.16816.F32.BF16 R60, R136.reuse, R64, R72 ;  /* 0x00000040883c723c */ /* 0x040fe20000041848 */
[----:B------:R-:W5:Y:S07]  /*17480*/  LDSM.16.MT88.4 R72, [R198+0x2800] ;  /* 0x00280000c648783b */ /* 0x000f6e0000004200 */
[----:B------:R-:W-:Y:S01]  /*17490*/  HMMA.16816.F32.BF16 R104, R136, R106, R120 ;  /* 0x0000006a8868723c */ /* 0x000fe20000041878 */
[----:B------:R-:W5:Y:S07]  /*174a0*/  LDSM.16.MT88.4 R120, [R197+0x5800] ;  /* 0x00580000c578783b */ /* 0x000f6e0000004200 */
[C---:B------:R-:W-:Y:S08]  /*174b0*/  HMMA.16816.F32.BF16 R24, R12.reuse, R16, R24 ;  /* 0x000000100c18723c */ /* 0x040ff00000041818 */
[----:B------:R-:W-:Y:S01]  /*174c0*/  HMMA.16816.F32.BF16 R20, R12, R18, R20 ;  /* 0x000000120c14723c */ /* 0x000fe20000041814 */
[----:B------:R-:W2:Y:S01]  /*174d0*/  LDSM.16.MT88.4 R12, [R198+0x5800] ;  /* 0x00580000c60c783b */ /* 0x000ea20000004200 */
[----:B------:R-:W-:-:S06]  /*174e0*/  IADD3 R217, R217, -0x2, RZ ;  /* 0xfffffffed9d97810 */ /* 0x000fcc0007ffe0ff */
[C---:B---3--:R-:W-:Y:S08]  /*174f0*/  HMMA.16816.F32.BF16 R124, R136.reuse, R128, R124 ;  /* 0x00000080887c723c */ /* 0x048ff0000004187c */
[C---:B-1----:R-:W-:Y:S08]  /*17500*/  HMMA.16816.F32.BF16 R76, R136.reuse, R80, R76 ;  /* 0x00000050884c723c */ /* 0x042ff0000004184c */
[C---:B-----5:R-:W-:Y:S08]  /*17510*/  HMMA.16816.F32.BF16 R68, R136.reuse, R72, R68 ;  /* 0x000000488844723c */ /* 0x060ff00000041844 */
[C---:B------:R-:W-:Y:S08]  /*17520*/  HMMA.16816.F32.BF16 R116, R136.reuse, R120, R116 ;  /* 0x000000788874723c */ /* 0x040ff00000041874 */
[C---:B------:R-:W-:Y:S08]  /*17530*/  HMMA.16816.F32.BF16 R128, R136.reuse, R130, R132 ;  /* 0x000000828880723c */ /* 0x040ff00000041884 */
[C---:B------:R-:W-:Y:S08]  /*17540*/  HMMA.16816.F32.BF16 R56, R136.reuse, R58, R192 ;  /* 0x0000003a8838723c */ /* 0x040ff000000418c0 */
[C---:B------:R-:W-:Y:S08]  /*17550*/  HMMA.16816.F32.BF16 R64, R136.reuse, R66, R188 ;  /* 0x000000428840723c */ /* 0x040ff000000418bc */
[C---:B------:R-:W-:Y:S08]  /*17560*/  HMMA.16816.F32.BF16 R72, R136.reuse, R74, R184 ;  /* 0x0000004a8848723c */ /* 0x040ff000000418b8 */
[----:B------:R-:W-:Y:S01]  /*17570*/  HMMA.16816.F32.BF16 R80, R136, R82, R180 ;  /* 0x000000528850723c */ /* 0x000fe200000418b4 */
[----:B----4-:R-:W-:-:S05]  /*17580*/  @P1 IMAD.HI.U32 R3, R2, c[0x0][0x2c8], RZ ;  /* 0x0000b20002031a27 */ /* 0x010fca00078e00ff */
[----:B------:R-:W-:-:S04]  /*17590*/  @P1 SHF.R.U32.HI R2, RZ, c[0x0][0x2cc], R3 ;  /* 0x0000b300ff021a19 */ /* 0x000fc80000011603 */
[----:B--2---:R-:W-:-:S05]  /*175a0*/  IADD3 R2, R2, R4, -R9 ;  /* 0x0000000402027210 */ /* 0x004fca0007ffe809 */
[----:B------:R-:W-:-:S05]  /*175b0*/  IMAD.HI R2, R2, 0x2aaaaaab, RZ ;  /* 0x2aaaaaab02027827 */ /* 0x000fca00078e02ff */
[----:B------:R-:W-:-:S04]  /*175c0*/  SHF.R.U32.HI R3, RZ, 0x1f, R2 ;  /* 0x0000001fff037819 */ /* 0x000fc80000011602 */
[----:B------:R-:W-:-:S04]  /*175d0*/  LEA.HI.SX32 R2, R2, R3, 0x1d ;  /* 0x0000000302027211 */ /* 0x000fc800078feaff */
[----:B------:R-:W-:-:S04]  /*175e0*/  IMNMX R240, R239, R2, !PT ;  /* 0x00000002eff07217 */ /* 0x000fc80007800200 */
[----:B------:R-:W-:Y:S01]  /*175f0*/  ISETP.GE.AND P0, PT, R217, R240, PT ;  /* 0x000000f0d900720c */ /* 0x000fe20003f06270 */
[C---:B------:R-:W-:Y:S08]  /*17600*/  HMMA.16816.F32.BF16 R120, R136.reuse, R122, R176 ;  /* 0x0000007a8878723c */ /* 0x040ff000000418b0 */
[C---:B------:R-:W-:Y:S08]  /*17610*/  HMMA.16816.F32.BF16 R132, R136.reuse, R12, R24 ;  /* 0x0000000c8884723c */ /* 0x040ff00000041818 */
[----:B------:R-:W-:Y:S01]  /*17620*/  HMMA.16816.F32.BF16 R136, R136, R14, R20 ;  /* 0x0000000e8888723c */ /* 0x000fe20000041814 */
[----:B------:R-:W-:Y:S01]  /*17630*/  @!UPT UIADD3 URZ, URZ, URZ, URZ ;  /* 0x0000003f3f3ff290 */ /* 0x000fe2000fffe03f */
[----:B------:R-:W-:Y:S11]  /*17640*/  @!P0 BRA `(.L_x_3081) ;  /* 0x0000348000008947 */ /* 0x000ff60003800000 */
[----:B------:R-:W-:Y:S02]  /*17650*/  MOV R10, R5 ;  /* 0x00000005000a7202 */ /* 0x000fe40000000f00 */
[----:B------:R-:W-:-:S02]  /*17660*/  MOV R9, R6 ;  /* 0x0000000600097202 */ /* 0x000fc40000000f00 */
[----:B------:R-:W-:-:S07]  /*17670*/  MOV R218, R217 ;  /* 0x000000d900da7202 */ /* 0x000fce0000000f00 */
.L_x_3094:
        /* <DEDUP_REMOVED lines=14> */
[----:B------:R-:W-:Y:S05]  /*17760*/  SHF.R.S32.HI R2, RZ, 0x1f, R223 ;  /* 0x0000001fff027819 */ /* 0x000fea00000114df */
[----:B------:R-:W-:Y:S02]  /*17770*/  IMAD R4, R2, c[0x0][0x208], RZ ;  /* 0x0000820002047a24 */ /* 0x000fe400078e02ff */
[C---:B------:R-:W-:Y:S04]  /*17780*/  IMAD.WIDE.U32 R2, R223.reuse, c[0x0][0x208], RZ ;  /* 0x00008200df027a25 */ /* 0x040fe800078e00ff */
        /* <DEDUP_REMOVED lines=12> */
.L_x_3187:
[----:B------:R-:W-:-:S05]  /*17850*/  BRA.DIV ~URZ, `(.L_x_3085) ;  /* 0x0000ce627f007947 */ /* 0x000fca000b800000 */
[----:B------:R4:W3:Y:S02]  /*17860*/  SHFL.IDX PT, R2, R6, RZ, 0x181f ;  /* 0x00181fff06027589 */ /* 0x0008e400000e0000 */
.L_x_3188:
[----:B------:R-:W5:Y:S01]  /*17870*/  S2R R14, SR_TID.X ;  /* 0x00000000000e7919 */ /* 0x000f620000002100 */
[----:B------:R-:W-:Y:S02]  /*17880*/  ISETP.GE.AND P3, PT, R140, c[0x0][0x1d4], PT ;  /* 0x000075008c007a0c */ /* 0x000fe40003f66270 */
[----:B---3--:R-:W-:Y:S02]  /*17890*/  IADD3 R12, P0, R2, R230, RZ ;  /* 0x000000e6020c7210 */ /* 0x008fe40007f1e0ff */
[----:B------:R-:W-:Y:S02]  /*178a0*/  ISETP.GE.AND P2, PT, R142, c[0x0][0x1d4], PT ;  /* 0x000075008e007a0c */ /* 0x000fe40003f46270 */
[----:B------:R-:W-:Y:S01]  /*178b0*/  ISETP.GE.AND P4, PT, R220, c[0x0][0x1d4], PT ;  /* 0x00007500dc007a0c */ /* 0x000fe20003f86270 */
[----:B------:R-:W-:Y:S01]  /*178c0*/  IMAD.X R13, R4, 0x1, R231, P0 ;  /* 0x00000001040d7824 */ /* 0x000fe200000e06e7 */
[----:B------:R-:W-:Y:S05]  /*178d0*/  ISETP.GE.AND P1, PT, R221, c[0x0][0x1d4], PT ;  /* 0x00007500dd007a0c */ /* 0x000fea0003f26270 */
[----:B------:R-:W-:Y:S01]  /*178e0*/  @!PT LDS RZ, [RZ] ;  /* 0x00000000fffff984 */ /* 0x000fe20000000800 */
[----:B------:R-:W-:Y:S01]  /*178f0*/  @!PT LDS RZ, [RZ] ;  /* 0x00000000fffff984 */ /* 0x000fe20000000800 */
[----:B------:R-:W-:Y:S01]  /*17900*/  @!PT LDS RZ, [RZ] ;  /* 0x00000000fffff984 */ /* 0x000fe20000000800 */
[----:B------:R3:W-:Y:S02]  /*17910*/  LDGSTS.E.BYPASS.LTC128B.128 [R216+0x4080], [R12.64], !P3 ;  /* 0x040800000cd87fae */ /* 0x0007e4000d901d46 */
[----:B---3--:R-:W-:Y:S05]  /*17920*/  IADD3 R12, P0, R2, R229, RZ ;  /* 0x000000e5020c7210 */ /* 0x008fea0007f1e0ff */
[----:B------:R-:W-:Y:S05]  /*17930*/  IMAD.X R13, R4, 0x1, R226, P0 ;  /* 0x00000001040d7824 */ /* 0x000fea00000e06e2 */
[----:B------:R3:W-:Y:S02]  /*17940*/  LDGSTS.E.BYPASS.LTC128B.128 [R216+0x5880], [R12.64], !P2 ;  /* 0x058800000cd87fae */ /* 0x0007e4000d101d46 */
[----:B---3--:R-:W-:Y:S05]  /*17950*/  IADD3 R12, P0, R2, R228, RZ ;  /* 0x000000e4020c7210 */ /* 0x008fea0007f1e0ff */
[----:B------:R-:W-:Y:S01]  /*17960*/  IMAD.X R13, R4, 0x1, R227, P0 ;  /* 0x00000001040d7824 */ /* 0x000fe200000e06e3 */
[----:B------:R-:W-:Y:S04]  /*17970*/  IADD3 R2, P0, R2, R225, RZ ;  /* 0x000000e102027210 */ /* 0x000fe80007f1e0ff */
[----:B------:R3:W-:Y:S01]  /*17980*/  LDGSTS.E.BYPASS.LTC128B.128 [R216+0x7080], [R12.64], !P4 ;  /* 0x070800000cd87fae */ /* 0x0007e2000e101d46 */
[----:B------:R-:W-:Y:S01]  /*17990*/  IMAD.X R3, R4, 0x1, R224, P0 ;  /* 0x0000000104037824 */ /* 0x000fe200000e06e0 */
[----:B-----5:R-:W-:Y:S04]  /*179a0*/  ISETP.GT.AND P0, PT, R14, 0x7f, PT ;  /* 0x0000007f0e00780c */ /* 0x020fe80003f04270 */
[----:B------:R3:W-:Y:S09]  /*179b0*/  LDGSTS.E.BYPASS.LTC128B.128 [R216+0x8880], [R2.64], !P1 ;  /* 0x0888000002d87fae */ /* 0x0007f2000c901d46 */
[----:B------:R-:W-:-:S05]  /*179c0*/  @P0 BRA `(.L_x_3083) ;  /* 0x0000012000000947 */ /* 0x000fca0003800000 */
[----:B------:R-:W-:-:S05]  /*179d0*/  BRA.DIV ~URZ, `(.L_x_3086) ;  /* 0x0000cd527f007947 */ /* 0x000fca000b800000 */
[----:B------:R3:W4:Y:S04]  /*179e0*/  SHFL.IDX PT, R4, R5, 0x1, 0x181f ;  /* 0x00381f0005047f89 */ /* 0x00072800000e0000 */
[----:B---3--:R3:W2:Y:S02]  /*179f0*/  SHFL.IDX PT, R2, R6, 0x1, 0x181f ;  /* 0x00381f0006027f89 */ /* 0x0086a400000e0000 */
.L_x_3189:
[----:B--2---:R-:W-:Y:S05]  /*17a00*/  IADD3 R12, P0, R2, R230, RZ ;  /* 0x000000e6020c7210 */ /* 0x004fea0007f1e0ff */
[----:B----4-:R-:W-:Y:S05]  /*17a10*/  IMAD.X R13, R4, 0x1, R231, P0 ;  /* 0x00000001040d7824 */ /* 0x010fea00000e06e7 */
[----:B------:R-:W-:Y:S01]  /*17a20*/  @!PT LDS RZ, [RZ] ;  /* 0x00000000fffff984 */ /* 0x000fe20000000800 */
        /* <DEDUP_REMOVED lines=10> */
[----:B------:R-:W-:Y:S05]  /*17ad0*/  IMAD.X R3, R4, 0x1, R224, P0 ;  /* 0x0000000104037824 */ /* 0x000fea00000e06e0 */
[----:B------:R2:W-:Y:S03]  /*17ae0*/  LDGSTS.E.BYPASS.LTC128B.128 [R219+0x9880], [R2.64], !P1 ;  /* 0x0988000002db7fae */ /* 0x0005e6000c901d46 */
.L_x_3083:
[----:B------:R-:W-:Y:S05]  /*17af0*/  BSYNC B0 ;  /* 0x0000000000007941 */ /* 0x000fea0003800000 */
.L_x_3082:
        /* <DEDUP_REMOVED lines=159> */
[----:B------:R-:W4:Y:S01]  /*184f0*/  MUFU.TANH R193, R4 ;  /* 0x0000000400c17308 */ /* 0x000f220000002400 */
[----:B--2---:R-:W-:Y:S08]  /*18500*/  FMUL.FTZ R2, R13, c[0x0][0x320] ;  /* 0x0000c8000d027a20 */ /* 0x004ff00000410000 */
[----:B------:R-:W-:Y:S01]  /*18510*/  FMUL.FTZ R3, R21, c[0x0][0x320] ;  /* 0x0000c80015037a20 */ /* 0x000fe20000410000 */
[----:B------:R2:W1:Y:S02]  /*18520*/  MUFU.TANH R187, R2 ;  /* 0x0000000200bb7308 */ /* 0x0004640000002400 */
[----:B--2---:R-:W-:Y:S08]  /*18530*/  FMUL.FTZ R2, R14, c[0x0][0x320] ;  /* 0x0000c8000e027a20 */ /* 0x004ff00000410000 */
[----:B------:R2:W1:Y:S02]  /*18540*/  MUFU.TANH R217, R2 ;  /* 0x0000000200d97308 */ /* 0x0004640000002400 */
[----:B--2---:R-:W-:Y:S02]  /*18550*/  FMUL.FTZ R2, R15, c[0x0][0x320] ;  /* 0x0000c8000f027a20 */ /* 0x004fe40000410000 */
[----:B------:R-:W2:Y:S01]  /*18560*/  LDSM.16.M88.4 R12, [R11+0x5800] ;  /* 0x005800000b0c783b */ /* 0x000ea20000000200 */
[----:B------:R-:W-:Y:S05]  /*18570*/  DEPBAR.LE SB0, 0x0 ;  /* 0x000080000000791a */ /* 0x000fea0000000000 */
        /* <DEDUP_REMOVED lines=9> */
[----:B------:R-:W2:Y:S10]  /*18610*/  MUFU.TANH R20, R3 ;  /* 0x0000000300147308 */ /* 0x000eb40000002400 */
[----:B------:R5:W1:Y:S02]  /*18620*/  MUFU.TANH R176, R2 ;  /* 0x0000000200b07308 */ /* 0x000a640000002400 */
[----:B-----5:R-:W-:Y:S08]  /*18630*/  FMUL.FTZ R2, R22, c[0x0][0x320] ;  /* 0x0000c80016027a20 */ /* 0x020ff00000410000 */
        /* <DEDUP_REMOVED lines=26> */
[----:B------:R1:W1:Y:S01]  /*187e0*/  MUFU.TANH R185, R2 ;  /* 0x0000000200b97308 */ /* 0x0002620000002400 */
[----:B------:R-:W-:-:S05]  /*187f0*/  @!P0 BRA `(.L_x_3088) ;  /* 0x000004e000008947 */ /* 0x000fca0003800000 */
[----:B--234-:R-:W-:Y:S02]  /*18800*/  IMAD.MOV.U32 R6, RZ, RZ, c[0x0][0x2b8] ;  /* 0x0000ae00ff067624 */ /* 0x01cfe400078e00ff */
[----:B------:R-:W-:Y:S02]  /*18810*/  IMAD R3, R218, 0x30, R252 ;  /* 0x00000030da037824 */ /* 0x000fe400078e02fc */
[----:B------:R-:W-:Y:S01]  /*18820*/  IMAD.MOV.U32 R222, RZ, RZ, RZ ;  /* 0x000000ffffde7224 */ /* 0x000fe200078e00ff */
[----:B------:R-:W-:Y:S02]  /*18830*/  ISETP.NE.AND P1, PT, R6, 0x1, PT ;  /* 0x000000010600780c */ /* 0x000fe40003f25270 */
[----:B------:R-:W-:Y:S05]  /*18840*/  IADD3 R3, R3, -0x30, R0 ;  /* 0xffffffd003037810 */ /* 0x000fea0007ffe000 */
[--C-:B-1----:R-:W-:Y:S06]  /*18850*/  IMAD.MOV.U32 R2, RZ, RZ, R3.reuse ;  /* 0x000000ffff027224 */ /* 0x102fec00078e0003 */
[----:B------:R-:W-:Y:S05]  /*18860*/  @P1 IMAD.HI.U32 R4, R3, c[0x0][0x2bc], RZ ;  /* 0x0000af0003041a27 */ /* 0x000fea00078e00ff */
[----:B------:R-:W-:Y:S04]  /*18870*/  @P1 SHF.R.U32.HI R2, RZ, c[0x0][0x2c0], R4 ;  /* 0x0000b000ff021a19 */ /* 0x000fe80000011604 */
[C---:B------:R-:W-:Y:S01]  /*18880*/  @!P6 IADD3 R4, P0, R2.reuse, R246, RZ ;  /* 0x000000f60204e210 */ /* 0x040fe20007f1e0ff */
[----:B------:R-:W-:Y:S04]  /*18890*/  IMAD.MOV R5, RZ, RZ, -R2 ;  /* 0x000000ffff057224 */ /* 0x000fe800078e0a02 */
[----:B------:R-:W-:Y:S01]  /*188a0*/  IMAD R223, R5, c[0x0][0x2b8], R3 ;  /* 0x0000ae0005df7a24 */ /* 0x000fe200078e0203 */
[----:B------:R-:W-:Y:S02]  /*188b0*/  @!P6 LEA.HI.X.SX32 R3, R2, R249, 0x1, P0 ;  /* 0x000000f90203e211 */ /* 0x000fe400000f0eff */
[C---:B------:R-:W-:Y:S02]  /*188c0*/  @!P6 LEA R2, P0, R4.reuse, c[0x0][0x2a0], 0x2 ;  /* 0x0000a8000402ea11 */ /* 0x040fe400078010ff */
[----:B------:R-:W-:Y:S02]  /*188d0*/  IADD3 R5, -R143, 0x30, RZ ;  /* 0x000000308f057810 */ /* 0x000fe40007ffe1ff */
[----:B------:R-:W-:Y:S05]  /*188e0*/  @!P6 LEA.HI.X R3, R4, c[0x0][0x2a4], R3, 0x2, P0 ;  /* 0x0000a9000403ea11 */ /* 0x000fea00000f1403 */
[----:B------:R1:W2:Y:S02]  /*188f0*/  @!P6 LDG.E R222, [R2.64] ;  /* 0x0000000602dee981 */ /* 0x0002a4000c1e1900 */
[----:B-1----:R-:W-:Y:S05]  /*18900*/  SHF.R.S32.HI R2, RZ, 0x1f, R223 ;  /* 0x0000001fff027819 */ /* 0x002fea00000114df */
[----:B------:R-:W-:Y:S02]  /*18910*/  IMAD R4, R2, c[0x0][0x1e0], RZ ;  /* 0x0000780002047a24 */ /* 0x000fe400078e02ff */
[C---:B------:R-:W-:Y:S04]  /*18920*/  IMAD.WIDE.U32 R2, R223.reuse, c[0x0][0x1e0], RZ ;  /* 0x00007800df027a25 */ /* 0x040fe800078e00ff */
        /* <DEDUP_REMOVED lines=12> */
[----:B------:R1:W2:Y:S02]  /*189f0*/  SHFL.IDX PT, R4, R6, RZ, 0x181f ;  /* 0x00181fff06047589 */ /* 0x0002a400000e0000 */
.L_x_3190:
[----:B------:R-:W-:-:S05]  /*18a00*/  BRA.DIV ~URZ, `(.L_x_3090) ;  /* 0x0000be627f007947 */ /* 0x000fca000b800000 */
[----:B------:R3:W4:Y:S02]  /*18a10*/  SHFL.IDX PT, R2, R14, RZ, 0x181f ;  /* 0x00181fff0e027589 */ /* 0x00072400000e0000 */
.L_x_3191:
[----:B------:R-:W-:Y:S02]  /*18a20*/  @P0 ISETP.GE.AND P1, PT, R140, c[0x0][0x1d4], PT ;  /* 0x000075008c000a0c */ /* 0x000fe40003f26270 */
[----:B----4-:R-:W-:Y:S05]  /*18a30*/  @P0 IADD3 R12, P2, R2, R230, RZ ;  /* 0x000000e6020c0210 */ /* 0x010fea0007f5e0ff */
[----:B--2---:R-:W-:Y:S06]  /*18a40*/  @P0 IMAD.X R13, R4, 0x1, R231, P2 ;  /* 0x00000001040d0824 */ /* 0x004fec00010e06e7 */
[----:B------:R-:W-:Y:S01]  /*18a50*/  @!PT LDS RZ, [RZ] ;  /* 0x00000000fffff984 */ /* 0x000fe20000000800 */
[----:B------:R-:W-:Y:S01]  /*18a60*/  @!PT LDS RZ, [RZ] ;  /* 0x00000000fffff984 */ /* 0x000fe20000000800 */
[----:B------:R-:W-:Y:S01]  /*18a70*/  @!PT LDS RZ, [RZ] ;  /* 0x00000000fffff984 */ /* 0x000fe20000000800 */
[----:B------:R2:W-:Y:S01]  /*18a80*/  @P0 LDGSTS.E.BYPASS.LTC128B.128 [R216+0xa080], [R12.64], !P1 ;  /* 0x0a0800000cd80fae */ /* 0x0005e2000c901d46 */
[----:B------:R-:W-:Y:S02]  /*18a90*/  @P0 ISETP.GE.AND P1, PT, R142, c[0x0][0x1d4], PT ;  /* 0x000075008e000a0c */ /* 0x000fe40003f26270 */
[----:B--2---:R-:W-:Y:S05]  /*18aa0*/  @P0 IADD3 R12, P2, R2, R229, RZ ;  /* 0x000000e5020c0210 */ /* 0x004fea0007f5e0ff */
[----:B------:R-:W-:Y:S06]  /*18ab0*/  @P0 IMAD.X R13, R4, 0x1, R226, P2 ;  /* 0x00000001040d0824 */ /* 0x000fec00010e06e2 */
[----:B------:R2:W-:Y:S01]  /*18ac0*/  @P0 LDGSTS.E.BYPASS.LTC128B.128 [R216+0xb880], [R12.64], !P1 ;  /* 0x0b8800000cd80fae */ /* 0x0005e2000c901d46 */
[----:B------:R-:W-:Y:S02]  /*18ad0*/  @P0 ISETP.GE.AND P1, PT, R220, c[0x0][0x1d4], PT ;  /* 0x00007500dc000a0c */ /* 0x000fe40003f26270 */
[----:B--2---:R-:W-:Y:S05]  /*18ae0*/  @P0 IADD3 R12, P2, R2, R228, RZ ;  /* 0x000000e4020c0210 */ /* 0x004fea0007f5e0ff */
[----:B------:R-:W-:Y:S01]  /*18af0*/  @P0 IMAD.X R13, R4, 0x1, R227, P2 ;  /* 0x00000001040d0824 */ /* 0x000fe200010e06e3 */
[----:B------:R-:W-:Y:S05]  /*18b00*/  @P0 IADD3 R2, P2, R2, R225, RZ ;  /* 0x000000e102020210 */ /* 0x000fea0007f5e0ff */
[----:B------:R2:W-:Y:S01]  /*18b10*/  @P0 LDGSTS.E.BYPASS.LTC128B.128 [R216+0xd080], [R12.64], !P1 ;  /* 0x0d0800000cd80fae */ /* 0x0005e2000c901d46 */
[----:B------:R-:W-:Y:S01]  /*18b20*/  @P0 ISETP.GE.AND P1, PT, R221, c[0x0][0x1d4], PT ;  /* 0x00007500dd000a0c */ /* 0x000fe20003f26270 */
[----:B------:R-:W-:Y:S11]  /*18b30*/  @P0 IMAD.X R3, R4, 0x1, R224, P2 ;  /* 0x0000000104030824 */ /* 0x000ff600010e06e0 */
[----:B------:R-:W-:Y:S01]  /*18b40*/  @!UPT UIADD3 URZ, URZ, URZ, URZ ;  /* 0x0000003f3f3ff290 */ /* 0x000fe2000fffe03f */
[----:B------:R2:W-:Y:S01]  /*18b50*/  @P0 LDGSTS.E.BYPASS.LTC128B.128 [R216+0xe880], [R2.64], !P1 ;  /* 0x0e88000002d80fae */ /* 0x0005e2000c901d46 */
[----:B------:R-:W-:Y:S01]  /*18b60*/  ISETP.GE.AND P0, PT, R5, 0x21, PT ;  /* 0x000000210500780c */ /* 0x000fe20003f06270 */
[----:B------:R-:W-:-:S06]  /*18b70*/  BRA.DIV ~URZ, `(.L_x_3091) ;  /* 0x0000bd627f007947 */ /* 0x000fcc000b800000 */
[----:B------:R4:W1:Y:S04]  /*18b80*/  SHFL.IDX PT, R4, R6, 0x1, 0x181f ;  /* 0x00381f0006047f89 */ /* 0x00086800000e0000 */
[----:B--2---:R4:W2:Y:S02]  /*18b90*/  SHFL.IDX PT, R2, R14, 0x1, 0x181f ;  /* 0x00381f000e027f89 */ /* 0x0048a400000e0000 */
.L_x_3192:
[----:B------:R-:W-:Y:S02]  /*18ba0*/  @P0 ISETP.GE.AND P1, PT, R140, c[0x0][0x1d4], PT ;  /* 0x000075008c000a0c */ /* 0x000fe40003f26270 */
[----:B--2---:R-:W-:Y:S05]  /*18bb0*/  @P0 IADD3 R12, P2, R2, R230, RZ ;  /* 0x000000e6020c0210 */ /* 0x004fea0007f5e0ff */
[----:B-1----:R-:W-:Y:S06]  /*18bc0*/  @P0 IMAD.X R13, R4, 0x1, R231, P2 ;  /* 0x00000001040d0824 */ /* 0x002fec00010e06e7 */
[----:B------:R-:W-:Y:S01]  /*18bd0*/  @!PT LDS RZ, [RZ] ;  /* 0x00000000fffff984 */ /* 0x000fe20000000800 */
[----:B------:R-:W-:Y:S01]  /*18be0*/  @!PT LDS RZ, [RZ] ;  /* 0x00000000fffff984 */ /* 0x000fe20000000800 */
[----:B------:R-:W-:Y:S01]  /*18bf0*/  @!PT LDS RZ, [RZ] ;  /* 0x00000000fffff984 */ /* 0x000fe20000000800 */
[----:B------:R1:W-:Y:S01]  /*18c00*/  @P0 LDGSTS.E.BYPASS.LTC128B.128 [R219+0xb080], [R12.64], !P1 ;  /* 0x0b0800000cdb0fae */ /* 0x0003e2000c901d46 */
[----:B------:R-:W-:Y:S02]  /*18c10*/  @P0 ISETP.GE.AND P1, PT, R142, c[0x0][0x1d4], PT ;  /* 0x000075008e000a0c */ /* 0x000fe40003f26270 */
[----:B-1----:R-:W-:Y:S05]  /*18c20*/  @P0 IADD3 R12, P2, R2, R229, RZ ;  /* 0x000000e5020c0210 */ /* 0x002fea0007f5e0ff */
[----:B------:R-:W-:Y:S06]  /*18c30*/  @P0 IMAD.X R13, R4, 0x1, R226, P2 ;  /* 0x00000001040d0824 */ /* 0x000fec00010e06e2 */
[----:B------:R1:W-:Y:S01]  /*18c40*/  @P0 LDGSTS.E.BYPASS.LTC128B.128 [R219+0xc880], [R12.64], !P1 ;  /* 0x0c8800000cdb0fae */ /* 0x0003e2000c901d46 */
[----:B------:R-:W-:Y:S02]  /*18c50*/  @P0 ISETP.GE.AND P1, PT, R220, c[0x0][0x1d4], PT ;  /* 0x00007500dc000a0c */ /* 0x000fe40003f26270 */
[----:B-1----:R-:W-:Y:S05]  /*18c60*/  @P0 IADD3 R12, P2, R2, R228, RZ ;  /* 0x000000e4020c0210 */ /* 0x002fea0007f5e0ff */
[----:B------:R-:W-:Y:S01]  /*18c70*/  @P0 IMAD.X R13, R4, 0x1, R227, P2 ;  /* 0x00000001040d0824 */ /* 0x000fe200010e06e3 */
[----:B------:R-:W-:Y:S05]  /*18c80*/  @P0 IADD3 R2, P2, R2, R225, RZ ;  /* 0x000000e102020210 */ /* 0x000fea0007f5e0ff */
[----:B------:R1:W-:Y:S01]  /*18c90*/  @P0 LDGSTS.E.BYPASS.LTC128B.128 [R219+0xe080], [R12.64], !P1 ;  /* 0x0e0800000cdb0fae */ /* 0x0003e2000c901d46 */
[----:B------:R-:W-:Y:S01]  /*18ca0*/  @P0 ISETP.GE.AND P1, PT, R221, c[0x0][0x1d4], PT ;  /* 0x00007500dd000a0c */ /* 0x000fe20003f26270 */
[----:B------:R-:W-:Y:S11]  /*18cb0*/  @P0 IMAD.X R3, R4, 0x1, R224, P2 ;  /* 0x0000000104030824 */ /* 0x000ff600010e06e0 */
[----:B------:R-:W-:Y:S01]  /*18cc0*/  @!UPT UIADD3 URZ, URZ, URZ, URZ ;  /* 0x0000003f3f3ff290 */ /* 0x000fe2000fffe03f */
[----:B------:R1:W-:Y:S02]  /*18cd0*/  @P0 LDGSTS.E.BYPASS.LTC128B.128 [R219+0xf880], [R2.64], !P1 ;  /* 0x0f88000002db0fae */ /* 0x0003e4000c901d46 */
.L_x_3088:
[----:B--234-:R-:W-:Y:S05]  /*18ce0*/  BSYNC B0 ;  /* 0x0000000000007941 */ /* 0x01cfea0003800000 */
.L_x_3087:
[----:B------:R-:W2:Y:S01]  /*18cf0*/  LDL R4, [R1] ;  /* 0x0000000001047983 */ /* 0x000ea20000100800 */
[----:B-1----:R-:W-:Y:S03]  /*18d00*/  IMAD.MOV.U32 R12, RZ, RZ, c[0x0][0x2c4] ;  /* 0x0000b100ff0c7624 */ /* 0x002fe600078e00ff */
[----:B------:R-:W2:Y:S02]  /*18d10*/  LDL R2, [R1+0x20] ;  /* 0x0000200001027983 */ /* 0x000ea40000100800 */
[----:B------:R-:W-:Y:S02]  /*18d20*/  ISETP.NE.AND P0, PT, R12, 0x1, PT ;  /* 0x000000010c00780c */ /* 0x000fe40003f05270 */
[----:B------:R-:W3:Y:S04]  /*18d30*/  LDL R6, [R1+0xc] ;  /* 0x00000c0001067983 */ /* 0x000ee80000100800 */
[----:B------:R-:W4:Y:S04]  /*18d40*/  LDL R5, [R1+0x8] ;  /* 0x0000080001057983 */ /* 0x000f280000100800 */
[----:B------:R-:W4:Y:S04]  /*18d50*/  LDL R3, [R1+0x4] ;  /* 0x0000040001037983 */ /* 0x000f280000100800 */
[----:B------:R-:W0:Y:S01]  /*18d60*/  LDGDEPBAR ;  /* 0x00000000000079af */ /* 0x000e220000000000 */
[----:B--2---:R-:W-:Y:S04]  /*18d70*/  IMAD.IADD R4, R2, 0x1, R4 ;  /* 0x0000000102047824 */ /* 0x004fe800078e0204 */
[----:B------:R-:W-:Y:S05]  /*18d80*/  @P0 IMAD.HI.U32 R2, R4, c[0x0][0x2c8], RZ ;  /* 0x0000b20004020a27 */ /* 0x000fea00078e00ff */
[----:B------:R-:W-:Y:S01]  /*18d90*/  @P0 SHF.R.U32.HI R4, RZ, c[0x0][0x2cc], R2 ;  /* 0x0000b300ff040a19 */ /* 0x000fe20000011602 */
[----:B------:R-:W-:Y:S05]  /*18da0*/  IMAD R2, R218, -0x30, RZ ;  /* 0xffffffd0da027824 */ /* 0x000fea00078e02ff */
[----:B---3--:R-:W-:Y:S04]  /*18db0*/  IADD3 R2, -R6, 0x1, R2 ;  /* 0x0000000106027810 */ /* 0x008fe80007ffe102 */
[----:B----4-:R-:W-:Y:S01]  /*18dc0*/  IADD3 R5, -R3, R2, R5 ;  /* 0x0000000203057210 */ /* 0x010fe20007ffe105 */
[----:B------:R-:W-:-:S05]  /*18dd0*/  BRA.DIV ~URZ, `(.L_x_3092) ;  /* 0x0000bbd27f007947 */ /* 0x000fca000b800000 */
[----:B------:R1:W2:Y:S02]  /*18de0*/  SHFL.IDX PT, R2, R4, RZ, 0x1c1f ;  /* 0x001c1fff04027589 */ /* 0x0002a400000e0000 */
.L_x_3193:
        /* <DEDUP_REMOVED lines=39> */
[C---:B------:R-:W-:Y:S02]  /*19060*/  ISETP.GT.AND P4, PT, R2.reuse, 0x19, PT ;  /* 0x000000190200780c */ /* 0x040fe40003f84270 */
        /* <DEDUP_REMOVED lines=25> */
[----:B--2---:R-:W-:Y:S06]  /*19200*/  FMNMX.FTZ R2, R3, R2, !PT ;  /* 0x0000000203027209 */ /* 0x004fec0007810000 */
        /* <DEDUP_REMOVED lines=15> */
[----:B-12---:R-:W-:Y:S06]  /*19300*/  FMNMX.FTZ R4, R2, R3, !PT ;  /* 0x0000000302047209 */ /* 0x006fec0007810000 */
[----:B------:R1:W2:Y:S02]  /*19310*/  SHFL.BFLY PT, R2, R4, 0x1, 0x1f ;  /* 0x0c201f0004027f89 */ /* 0x0002a400000e0000 */
.L_x_3194:
[C---:B------:R-:W-:Y:S01]  /*19320*/  FSETP.NEU.FTZ.AND P0, PT, R6.reuse, -INF , PT ;  /* 0xff8000000600780b */ /* 0x040fe20003f1d000 */
[----:B------:R-:W-:Y:S01]  /*19330*/  FMUL.FTZ R3, R6, c[0x0][0x2d0] ;  /* 0x0000b40006037a20 */ /* 0x000fe20000410000 */
[----:B-12---:R-:W-:Y:S01]  /*19340*/  FMNMX.FTZ R4, R2, R4, !PT ;  /* 0x0000000402047209 */ /* 0x006fe20007810000 */
        /* <DEDUP_REMOVED lines=19> */
[----:B------:R-:W-:Y:S03]  /*19480*/  FFMA.FTZ R194, R19, c[0x0][0x2d0], -R3 ;  /* 0x0000b40013c27a23 */ /* 0x000fe60000010803 */
[----:B------:R-:W2:Y:S10]  /*19490*/  MUFU.EX2 R5, R9 ;  /* 0x0000000900057308 */ /* 0x000eb40000000800 */
[----:B------:R-:W-:Y:S01]  /*194a0*/  MUFU.EX2 R19, R27 ;  /* 0x0000001b00137308 */ /* 0x000fe20000000800 */
[C---:B-1----:R-:W-:Y:S02]  /*194b0*/  FFMA.FTZ R3, R2.reuse, R234, R18 ;  /* 0x000000ea02037223 */ /* 0x042fe40000010012 */
[C---:B------:R-:W-:Y:S02]  /*194c0*/  FMUL.FTZ R20, R2.reuse, R164 ;  /* 0x000000a402147220 */ /* 0x040fe40000410000 */
[C---:B------:R-:W-:Y:S02]  /*194d0*/  FMUL.FTZ R21, R2.reuse, R165 ;  /* 0x000000a502157220 */ /* 0x040fe40000410000 */
[C---:B------:R-:W-:Y:S02]  /*194e0*/  FMUL.FTZ R25, R2.reuse, R161 ;  /* 0x000000a102197220 */ /* 0x040fe40000410000 */
[----:B------:R-:W-:Y:S02]  /*194f0*/  FMUL.FTZ R24, R2, R160 ;  /* 0x000000a002187220 */ /* 0x000fe40000410000 */
[C---:B--2---:R-:W-:Y:S01]  /*19500*/  FADD.FTZ R12, R5.reuse, R3 ;  /* 0x00000003050c7221 */ /* 0x044fe20000010000 */
[----:B------:R-:W-:Y:S01]  /*19510*/  FSEL R3, R4, RZ, P0 ;  /* 0x000000ff04037208 */ /* 0x000fe20000000000 */
[----:B------:R-:W-:Y:S01]  /*19520*/  FMUL.FTZ R28, R2, R156 ;  /* 0x0000009c021c7220 */ /* 0x000fe20000410000 */
[----:B------:R-:W-:Y:S01]  /*19530*/  F2FP.BF16.PACK_AB R176, R5, R18 ;  /* 0x0000001205b0723e */ /* 0x000fe200000010ff */
[----:B------:R-:W-:Y:S01]  /*19540*/  FMUL.FTZ R5, R4, c[0x0][0x2d0] ;  /* 0x0000b40004057a20 */ /* 0x000fe20000410000 */
[----:B------:R-:W1:Y:S01]  /*19550*/  MUFU.EX2 R18, R26 ;  /* 0x0000001a00127308 */ /* 0x000e620000000800 */
[----:B------:R-:W-:Y:S02]  /*19560*/  FADD.FTZ R3, -R3, R10 ;  /* 0x0000000a03037221 */ /* 0x000fe40000010100 */
[----:B------:R-:W-:Y:S01]  /*19570*/  FMUL.FTZ R36, R2, R36 ;  /* 0x0000002402247220 */ /* 0x000fe20000410000 */
[----:B------:R-:W-:Y:S01]  /*19580*/  FSEL R5, R5, RZ, P0 ;  /* 0x000000ff05057208 */ /* 0x000fe20000000000 */
[----:B------:R-:W-:Y:S01]  /*19590*/  FMUL.FTZ R3, R3, c[0x0][0x2d0] ;  /* 0x0000b40003037a20 */ /* 0x000fe20000410000 */
[----:B------:R-:W-:Y:S01]  /*195a0*/  ISETP.GT.AND P0, PT, R218, R240, PT ;  /* 0x000000f0da00720c */ /* 0x000fe20003f04270 */
[----:B------:R-:W-:Y:S02]  /*195b0*/  FMUL.FTZ R37, R2, R37 ;  /* 0x0000002502257220 */ /* 0x000fe40000410000 */
[--C-:B------:R-:W-:Y:S01]  /*195c0*/  FFMA.FTZ R9, R13, c[0x0][0x2d0], -R5.reuse ;  /* 0x0000b4000d097a23 */ /* 0x100fe20000010805 */
[----:B------:R-:W-:Y:S01]  /*195d0*/  MUFU.EX2 R160, R187 ;  /* 0x000000bb00a07308 */ /* 0x000fe20000000800 */
[--C-:B------:R-:W-:Y:S02]  /*195e0*/  FFMA.FTZ R10, R35, c[0x0][0x2d0], -R5.reuse ;  /* 0x0000b400230a7a23 */ /* 0x100fe40000010805 */
[--C-:B------:R-:W-:Y:S02]  /*195f0*/  FFMA.FTZ R177, R34, c[0x0][0x2d0], -R5.reuse ;  /* 0x0000b40022b17a23 */ /* 0x100fe40000010805 */
[--C-:B------:R-:W-:Y:S02]  /*19600*/  FFMA.FTZ R179, R33, c[0x0][0x2d0], -R5.reuse ;  /* 0x0000b40021b37a23 */ /* 0x100fe40000010805 */
[----:B------:R-:W-:Y:S02]  /*19610*/  FMUL.FTZ R33, R2, R153 ;  /* 0x0000009902217220 */ /* 0x000fe40000410000 */
[--C-:B------:R-:W-:Y:S01]  /*19620*/  FFMA.FTZ R183, R32, c[0x0][0x2d0], -R5.reuse ;  /* 0x0000b40020b77a23 */ /* 0x100fe20000010805 */
[----:B------:R-:W2:Y:S01]  /*19630*/  MUFU.EX2 R3, R3 ;  /* 0x0000000300037308 */ /* 0x000ea20000000800 */
[----:B------:R-:W-:Y:S02]  /*19640*/  FMUL.FTZ R32, R2, R152 ;  /* 0x0000009802207220 */ /* 0x000fe40000410000 */
[--C-:B------:R-:W-:Y:S01]  /*19650*/  FFMA.FTZ R181, R31, c[0x0][0x2d0], -R5.reuse ;  /* 0x0000b4001fb57a23 */ /* 0x100fe20000010805 */
[----:B-1----:R-:W-:Y:S01]  /*19660*/  F2FP.BF16.PACK_AB R178, R18, R19 ;  /* 0x0000001312b2723e */ /* 0x002fe200000010ff */
[--C-:B------:R-:W-:Y:S02]  /*19670*/  FFMA.FTZ R184, R30, c[0x0][0x2d0], -R5.reuse ;  /* 0x0000b4001eb87a23 */ /* 0x100fe40000010805 */
[--C-:B------:R-:W-:Y:S02]  /*19680*/  FFMA.FTZ R185, R29, c[0x0][0x2d0], -R5.reuse ;  /* 0x0000b4001db97a23 */ /* 0x100fe40000010805 */
[--C-:B------:R-:W-:Y:S01]  /*19690*/  FFMA.FTZ R191, R17, c[0x0][0x2d0], -R5.reuse ;  /* 0x0000b40011bf7a23 */ /* 0x100fe20000010805 */
[----:B------:R1:W3:Y:S01]  /*196a0*/  MUFU.EX2 R180, R9 ;  /* 0x0000000900b47308 */ /* 0x0002e20000000800 */
[--C-:B------:R-:W-:Y:S02]  /*196b0*/  FFMA.FTZ R190, R16, c[0x0][0x2d0], -R5.reuse ;  /* 0x0000b40010be7a23 */ /* 0x100fe40000010805 */
[----:B------:R-:W-:Y:S02]  /*196c0*/  FMUL.FTZ R13, R2, R173 ;  /* 0x000000ad020d7220 */ /* 0x000fe40000410000 */
[--C-:B------:R-:W-:Y:S02]  /*196d0*/  FFMA.FTZ R192, R15, c[0x0][0x2d0], -R5.reuse ;  /* 0x0000b4000fc07a23 */ /* 0x100fe40000010805 */
[----:B------:R-:W-:Y:S02]  /*196e0*/  FFMA.FTZ R5, R14, c[0x0][0x2d0], -R5 ;  /* 0x0000b4000e057a23 */ /* 0x000fe40000010805 */
[C---:B------:R-:W-:Y:S01]  /*196f0*/  FMUL.FTZ R16, R2.reuse, R168 ;  /* 0x000000a802107220 */ /* 0x040fe20000410000 */
[----:B------:R-:W-:Y:S01]  /*19700*/  MUFU.EX2 R165, R177 ;  /* 0x000000b100a57308 */ /* 0x000fe20000000800 */
[C---:B------:R-:W-:Y:S02]  /*19710*/  FMUL.FTZ R17, R2.reuse, R169 ;  /* 0x000000a902117220 */ /* 0x040fe40000410000 */
[C---:B------:R-:W-:Y:S02]  /*19720*/  FMUL.FTZ R29, R2.reuse, R157 ;  /* 0x0000009d021d7220 */ /* 0x040fe40000410000 */
[C---:B--2---:R-:W-:Y:S02]  /*19730*/  FMUL.FTZ R34, R3.reuse, R154 ;  /* 0x0000009a03227220 */ /* 0x044fe40000410000 */
[C---:B------:R-:W-:Y:S02]  /*19740*/  FMUL.FTZ R35, R3.reuse, R155 ;  /* 0x0000009b03237220 */ /* 0x040fe40000410000 */
[----:B------:R-:W2:Y:S01]  /*19750*/  LDSM.16.MT88.4 R152, [R196] ;  /* 0x00000000c498783b */ /* 0x000ea20000004200 */
[C---:B------:R-:W-:Y:S01]  /*19760*/  FMUL.FTZ R14, R3.reuse, R174 ;  /* 0x000000ae030e7220 */ /* 0x040fe20000410000 */
[----:B------:R-:W-:Y:S01]  /*19770*/  MUFU.EX2 R187, R183 ;  /* 0x000000b700bb7308 */ /* 0x000fe20000000800 */
[----:B------:R-:W-:Y:S02]  /*19780*/  FMUL.FTZ R15, R3, R175 ;  /* 0x000000af030f7220 */ /* 0x000fe40000410000 */
[----:B-1----:R-:W-:Y:S02]  /*19790*/  FADD.FTZ R9, R19, R12 ;  /* 0x0000000c13097221 */ /* 0x002fe40000010000 */
[----:B------:R-:W-:Y:S02]  /*197a0*/  FMUL.FTZ R12, R2, R172 ;  /* 0x000000ac020c7220 */ /* 0x000fe40000410000 */
[C---:B---3--:R-:W-:Y:S02]  /*197b0*/  FFMA.FTZ R164, R3.reuse, R233, R180 ;  /* 0x000000e903a47223 */ /* 0x048fe400000100b4 */
[C---:B------:R-:W-:Y:S01]  /*197c0*/  FMUL.FTZ R19, R3.reuse, R171 ;  /* 0x000000ab03137220 */ /* 0x040fe20000410000 */
[----:B------:R-:W1:Y:S01]  /*197d0*/  MUFU.EX2 R172, R10 ;  /* 0x0000000a00ac7308 */ /* 0x000e620000000800 */
[----:B------:R-:W-:Y:S02]  /*197e0*/  FADD.FTZ R182, R18, R9 ;  /* 0x0000000912b67221 */ /* 0x000fe40000010000 */
[C---:B------:R-:W-:Y:S02]  /*197f0*/  FMUL.FTZ R18, R3.reuse, R170 ;  /* 0x000000aa03127220 */ /* 0x040fe40000410000 */
[C---:B------:R-:W-:Y:S01]  /*19800*/  FMUL.FTZ R22, R3.reuse, R166 ;  /* 0x000000a603167220 */ /* 0x040fe20000410000 */
[----:B------:R-:W-:Y:S01]  /*19810*/  LDSM.16.MT88.4 R168, [R196+0x1000] ;  /* 0x00100000c4a8783b */ /* 0x000fe20000004200 */
[C---:B------:R-:W-:Y:S02]  /*19820*/  FMUL.FTZ R23, R3.reuse, R167 ;  /* 0x000000a703177220 */ /* 0x040fe40000410000 */
[C---:B------:R-:W-:Y:S01]  /*19830*/  FMUL.FTZ R26, R3.reuse, R162 ;  /* 0x000000a2031a7220 */ /* 0x040fe20000410000 */
[----:B------:R-:W3:Y:S01]  /*19840*/  MUFU.EX2 R233, R179 ;  /* 0x000000b300e97308 */ /* 0x000ee20000000800 */
[C---:B------:R-:W-:Y:S02]  /*19850*/  FMUL.FTZ R27, R3.reuse, R163 ;  /* 0x000000a3031b7220 */ /* 0x040fe40000410000 */
[C---:B------:R-:W-:Y:S02]  /*19860*/  FMUL.FTZ R30, R3.reuse, R158 ;  /* 0x0000009e031e7220 */ /* 0x040fe40000410000 */
[C---:B------:R-:W-:Y:S02]  /*19870*/  FMUL.FTZ R31, R3.reuse, R159 ;  /* 0x0000009f031f7220 */ /* 0x040fe40000410000 */
[C---:B------:R-:W-:Y:S01]  /*19880*/  FMUL.FTZ R38, R3.reuse, R38 ;  /* 0x0000002603267220 */ /* 0x040fe20000410000 */
[----:B------:R-:W-:Y:S01]  /*19890*/  LDSM.16.MT88.4 R156, [R196+0x800] ;  /* 0x00080000c49c783b */ /* 0x000fe20000004200 */
        /* <DEDUP_REMOVED lines=16> */
[C---:B--2---:R-:W-:Y:S05]  /*199a0*/  HMMA.16816.F32.BF16 R12, R176.reuse, R152, R12 ;  /* 0x00000098b00c723c */ /* 0x044fea000004180c */
[C---:B------:R-:W-:Y:S02]  /*199b0*/  FMUL.FTZ R50, R3.reuse, R50 ;  /* 0x0000003203327220 */ /* 0x040fe40000410000 */
[C---:B------:R-:W-:Y:S01]  /*199c0*/  FMUL.FTZ R51, R3.reuse, R51 ;  /* 0x0000003303337220 */ /* 0x040fe20000410000 */
[C---:B------:R-:W-:Y:S01]  /*199d0*/  HMMA.16816.F32.BF16 R16, R176.reuse, R154, R16 ;  /* 0x0000009ab010723c */ /* 0x040fe20000041810 */
[----:B------:R-:W1:Y:S01]  /*199e0*/  LDSM.16.MT88.4 R152, [R197] ;  /* 0x00000000c598783b */ /* 0x000e620000004200 */
[----:B------:R-:W-:Y:S02]  /*199f0*/  MUFU.EX2 R184, R184 ;  /* 0x000000b800b87308 */ /* 0x000fe40000000800 */
[C---:B------:R-:W-:Y:S02]  /*19a00*/  FMUL.FTZ R52, R2.reuse, R52 ;  /* 0x0000003402347220 */ /* 0x040fe40000410000 */
[C---:B------:R-:W-:Y:S02]  /*19a10*/  FMUL.FTZ R53, R2.reuse, R53 ;  /* 0x0000003502357220 */ /* 0x040fe40000410000 */
[C---:B------:R-:W-:Y:S04]  /*19a20*/  FMUL.FTZ R54, R3.reuse, R54 ;  /* 0x0000003603367220 */ /* 0x040fe80000410000 */
        /* <DEDUP_REMOVED lines=94> */
[----:B------:R-:W-:Y:S01]  /*1a010*/  FMUL.FTZ R139, R3, R139 ;  /* 0x0000008b038b7220 */ /* 0x000fe20000410000 */
[C---:B------:R-:W-:Y:S01]  /*1a020*/  HMMA.16816.F32.BF16 R48, R176.reuse, R154, R48 ;  /* 0x0000009ab030723c */ /* 0x040fe20000041830 */
[----:B------:R-:W1:Y:S01]  /*1a030*/  LDSM.16.MT88.4 R152, [R197+0x1800] ;  /* 0x00180000c598783b */ /* 0x000e620000004200 */
[----:B------:R-:W2:Y:S02]  /*1a040*/  MUFU.EX2 R3, R188 ;  /* 0x000000bc00037308 */ /* 0x000ea40000000800 */
[C---:B------:R-:W-:Y:S02]  /*1a050*/  FMUL.FTZ R132, R2.reuse, R132 ;  /* 0x0000008402847220 */ /* 0x040fe40000410000 */
[C---:B------:R-:W-:Y:S02]  /*1a060*/  FMUL.FTZ R133, R2.reuse, R133 ;  /* 0x0000008502857220 */ /* 0x040fe40000410000 */
[C---:B------:R-:W-:Y:S04]  /*1a070*/  FMUL.FTZ R136, R2.reuse, R136 ;  /* 0x0000008802887220 */ /* 0x040fe80000410000 */
[----:B------:R-:W-:Y:S02]  /*1a080*/  FMUL.FTZ R137, R2, R137 ;  /* 0x0000008902897220 */ /* 0x000fe40000410000 */
[----:B----4-:R-:W-:Y:S02]  /*1a090*/  FADD.FTZ R2, R9, R182 ;  /* 0x000000b609027221 */ /* 0x010fe40000010000 */
[----:B------:R-:W3:Y:S02]  /*1a0a0*/  MUFU.EX2 R182, R190 ;  /* 0x000000be00b67308 */ /* 0x000ee40000000800 */
[C---:B--2---:R-:W-:Y:S04]  /*1a0b0*/  FADD.FTZ R2, R3.reuse, R2 ;  /* 0x0000000203027221 */ /* 0x044fe80000010000 */
        /* <DEDUP_REMOVED lines=41> */
[----:B---3--:R-:W-:Y:S02]  /*1a350*/  F2FP.BF16.PACK_AB R177, R182, R181 ;  /* 0x000000b5b6b1723e */ /* 0x008fe400000010ff */
[----:B------:R-:W-:Y:S03]  /*1a360*/  F2FP.BF16.PACK_AB R179, R5, R180 ;  /* 0x000000b405b3723e */ /* 0x000fe600000010ff */
[C---:B------:R-:W-:Y:S02]  /*1a370*/  HMMA.16816.F32.BF16 R12, R152.reuse, R156, R12 ;  /* 0x0000009c980c723c */ /* 0x040fe4000004180c */
[----:B------:R-:W-:Y:S03]  /*1a380*/  MUFU.EX2 R10, R193 ;  /* 0x000000c1000a7308 */ /* 0x000fe60000000800 */
[----:B-1----:R-:W-:Y:S01]  /*1a390*/  FADD.FTZ R2, R9, R2 ;  /* 0x0000000209027221 */ /* 0x002fe20000010000 */
[----:B------:R-:W-:Y:S02]  /*1a3a0*/  IADD3 R217, R218, -0x1, RZ ;  /* 0xffffffffdad97810 */ /* 0x000fe40007ffe0ff */
[C---:B------:R-:W-:Y:S01]  /*1a3b0*/  HMMA.16816.F32.BF16 R16, R152.reuse, R158, R16 ;  /* 0x0000009e9810723c */ /* 0x040fe20000041810 */
[----:B------:R-:W1:Y:S03]  /*1a3c0*/  LDSM.16.MT88.4 R156, [R199+0x800] ;  /* 0x00080000c79c783b */ /* 0x000e660000004200 */
[----:B------:R-:W-:Y:S02]  /*1a3d0*/  MOV R218, R217 ;  /* 0x000000d900da7202 */ /* 0x000fe40000000f00 */
[C---:B----4-:R-:W-:Y:S01]  /*1a3e0*/  F2FP.BF16.PACK_AB R176, R3.reuse, R9 ;  /* 0x0000000903b0723e */ /* 0x050fe200000010ff */
[----:B------:R-:W-:Y:S02]  /*1a3f0*/  FADD.FTZ R2, R3, R2 ;  /* 0x0000000203027221 */ /* 0x000fe40000010000 */
[----:B------:R-:W-:Y:S03]  /*1a400*/  FADD.FTZ R3, R172, R164 ;  /* 0x000000a4ac037221 */ /* 0x000fe60000010000 */
[----:B------:R-:W-:Y:S01]  /*1a410*/  MOV R9, R6 ;  /* 0x0000000600097202 */ /* 0x000fe20000000f00 */
        /* <DEDUP_REMOVED lines=42> */
[----:B-1----:R-:W-:Y:S01]  /*1a6c0*/  F2FP.BF16.PACK_AB R178, R10, R156 ;  /* 0x0000009c0ab2723e */ /* 0x002fe200000010ff */
[----:B------:R-:W-:Y:S03]  /*1a6d0*/  FADD.FTZ R2, R156, R2 ;  /* 0x000000029c027221 */ /* 0x000fe60000010000 */
[C---:B--2---:R-:W-:Y:S04]  /*1a6e0*/  HMMA.16816.F32.BF16 R132, R152.reuse, R160, R132 ;  /* 0x000000a09884723c */ /* 0x044fe80000041884 */
[----:B------:R-:W-:Y:S01]  /*1a6f0*/  FADD.FTZ R234, R10, R2 ;  /* 0x000000020aea7221 */ /* 0x000fe20000010000 */
[-C--:B------:R-:W-:Y:S01]  /*1a700*/  MOV R10, R4.reuse ;  /* 0x00000004000a7202 */ /* 0x080fe20000000f00 */
[----:B------:R-:W-:Y:S02]  /*1a710*/  FADD.FTZ R2, R165, R3 ;  /* 0x00000003a5027221 */ /* 0x000fe40000010000 */
[----:B------:R-:W-:Y:S01]  /*1a720*/  HMMA.16816.F32.BF16 R136, R152, R162, R136 ;  /* 0x000000a29888723c */ /* 0x000fe20000041888 */
[----:B------:R-:W1:Y:S03]  /*1a730*/  LDSM.16.MT88.4 R160, [R197+0x1000] ;  /* 0x00100000c5a0783b */ /* 0x000e660000004200 */
[----:B------:R-:W-:Y:S04]  /*1a740*/  FADD.FTZ R2, R233, R2 ;  /* 0x00000002e9027221 */ /* 0x000fe80000010000 */
[C---:B------:R-:W-:Y:S01]  /*1a750*/  HMMA.16816.F32.BF16 R172, R176.reuse, R168, R12 ;  /* 0x000000a8b0ac723c */ /* 0x040fe2000004180c */
[----:B------:R-:W2:Y:S04]  /*1a760*/  LDSM.16.MT88.4 R152, [R199+0x1000] ;  /* 0x00100000c798783b */ /* 0x000ea80000004200 */
[----:B------:R-:W-:Y:S03]  /*1a770*/  FADD.FTZ R2, R187, R2 ;  /* 0x00000002bb027221 */ /* 0x000fe60000010000 */
        /* <DEDUP_REMOVED lines=11> */
[----:B------:R-:W-:Y:S01]  /*1a830*/  FADD.FTZ R233, R5, R2 ;  /* 0x0000000205e97221 */ /* 0x000fe20000010000 */
[----:B------:R-:W-:Y:S04]  /*1a840*/  MOV R5, R4 ;  /* 0x0000000400057202 */ /* 0x000fe80000000f00 */
        /* <DEDUP_REMOVED lines=40> */
.L_x_3081:
[----:B------:R-:W-:-:S13]  /*1aad0*/  ISETP.GE.AND P0, PT, R217, R239, PT ;  /* 0x000000efd900720c */ /* 0x000fda0003f06270 */
[----:B------:R-:W-:Y:S05]  /*1aae0*/  @!P0 BRA `(.L_x_3095) ;  /* 0x00002f0000008947 */ /* 0x000fea0003800000 */
.L_x_3107:
[----:B------:R-:W-:Y:S04]  /*1aaf0*/  DEPBAR.LE SB0, 0x0 ;  /* 0x000080000000791a */ /* 0x000fe80000000000 */
[----:B------:R-:W-:Y:S01]  /*1ab00*/  WARPSYNC 0xffffffff ;  /* 0xffffffff00007948 */ /* 0x000fe20003800000 */
[----:B------:R-:W-:Y:S01]  /*1ab10*/  BAR.SYNC.DEFER_BLOCKING 0x0 ;  /* 0x0000000000007b1d */ /* 0x000fe20000010000 */
[----:B------:R-:W-:Y:S02]  /*1ab20*/  SHF.R.S32.HI R2, RZ, 0x1f, R223 ;  /* 0x0000001fff027819 */ /* 0x000fe400000114df */
[----:B------:R-:W-:Y:S03]  /*1ab30*/  SHF.R.S32.HI R9, RZ, 0x1f, R222 ;  /* 0x0000001fff097819 */ /* 0x000fe600000114de */
[----:B------:R-:W-:Y:S02]  /*1ab40*/  IMAD R4, R2, c[0x0][0x208], RZ ;  /* 0x0000820002047a24 */ /* 0x000fe400078e02ff */
[C---:B------:R-:W-:Y:S04]  /*1ab50*/  IMAD.WIDE.U32 R2, R223.reuse, c[0x0][0x208], RZ ;  /* 0x00008200df027a25 */ /* 0x040fe800078e00ff */
[----:B------:R-:W-:Y:S05]  /*1ab60*/  IMAD R4, R223, c[0x0][0x20c], R4 ;  /* 0x00008300df047a24 */ /* 0x000fea00078e0204 */
[----:B------:R-:W-:Y:S01]  /*1ab70*/  IADD3 R3, R3, R4, RZ ;  /* 0x0000000403037210 */ /* 0x000fe20007ffe0ff */
[----:B------:R-:W-:Y:S01]  /*1ab80*/  IMAD R4, R9, c[0x0][0x218], RZ ;  /* 0x0000860009047a24 */ /* 0x000fe200078e02ff */
[----:B------:R-:W-:Y:S03]  /*1ab90*/  MOV R9, R6 ;  /* 0x0000000600097202 */ /* 0x000fe60000000f00 */
[C---:B------:R-:W-:Y:S01]  /*1aba0*/  IMAD.WIDE.U32 R2, R222.reuse, c[0x0][0x218], R2 ;  /* 0x00008600de027a25 */ /* 0x040fe200078e0002 */
[----:B------:R1:W2:Y:S03]  /*1abb0*/  LDSM.16.M88.4 R32, [R200] ;  /* 0x00000000c820783b */ /* 0x0002a60000000200 */
[----:B------:R-:W-:Y:S01]  /*1abc0*/  IMAD R4, R222, c[0x0][0x21c], R4 ;  /* 0x00008700de047a24 */ /* 0x000fe200078e0204 */
[----:B------:R-:W-:Y:S01]  /*1abd0*/  IADD3 R2, P0, R242, R2, RZ ;  /* 0x00000002f2027210 */ /* 0x000fe20007f1e0ff */
[----:B------:R1:W3:Y:S03]  /*1abe0*/  LDSM.16.M88.4 R16, [R151] ;  /* 0x000000009710783b */ /* 0x0002e60000000200 */
[----:B------:R-:W-:Y:S01]  /*1abf0*/  IADD3.X R3, R241, R3, R4, P0, !PT ;  /* 0x00000003f1037210 */ /* 0x000fe200007fe404 */
[----:B------:R1:W4:Y:S01]  /*1ac00*/  LDSM.16.M88.4 R24, [R151+0x800] ;  /* 0x000800009718783b */ /* 0x0003220000000200 */
[C---:B------:R-:W-:Y:S03]  /*1ac10*/  LEA R10, P0, R2.reuse, c[0x0][0x1f8], 0x1 ;  /* 0x00007e00020a7a11 */ /* 0x040fe600078008ff */
[----:B------:R1:W1:Y:S01]  /*1ac20*/  LDSM.16.M88.4 R176, [R151+0x1000] ;  /* 0x0010000097b0783b */ /* 0x0002620000000200 */
[----:B------:R-:W-:Y:S03]  /*1ac30*/  LEA.HI.X R4, R2, c[0x0][0x1fc], R3, 0x1, P0 ;  /* 0x00007f0002047a11 */ /* 0x000fe600000f0c03 */
[----:B------:R1:W1:Y:S04]  /*1ac40*/  LDSM.16.M88.4 R180, [R201] ;  /* 0x00000000c9b4783b */ /* 0x0002680000000200 */
[----:B------:R1:W1:Y:S04]  /*1ac50*/  LDSM.16.M88.4 R184, [R204] ;  /* 0x00000000ccb8783b */ /* 0x0002680000000200 */
[----:B------:R1:W1:Y:S04]  /*1ac60*/  LDSM.16.M88.4 R188, [R214] ;  /* 0x00000000d6bc783b */ /* 0x0002680000000200 */
[----:B------:R1:W1:Y:S01]  /*1ac70*/  LDSM.16.M88.4 R192, [R215] ;  /* 0x00000000d7c0783b */ /* 0x0002620000000200 */
[----:B------:R-:W-:-:S05]  /*1ac80*/  BRA.DIV ~URZ, `(.L_x_3096) ;  /* 0x0000a2127f007947 */ /* 0x000fca000b800000 */
[----:B------:R4:W3:Y:S02]  /*1ac90*/  SHFL.IDX PT, R2, R4, RZ, 0x181f ;  /* 0x00181fff04027589 */ /* 0x0008e400000e0000 */
.L_x_3195:
[----:B------:R-:W5:Y:S01]  /*1aca0*/  SHFL.IDX PT, R3, R10, RZ, 0x181f ;  /* 0x00181fff0a037589 */ /* 0x000f6200000e0000 */
[----:B------:R-:W-:Y:S01]  /*1acb0*/  ISETP.GE.AND P4, PT, R140, c[0x0][0x1d4], PT ;  /* 0x000075008c007a0c */ /* 0x000fe20003f86270 */
[----:B------:R-:W-:Y:S01]  /*1acc0*/  BSSY B0, `(.L_x_3097) ;  /* 0x0000027000007945 */ /* 0x000fe20003800000 */
[----:B------:R-:W-:Y:S01]  /*1acd0*/  ISETP.GE.AND P3, PT, R142, c[0x0][0x1d4], PT ;  /* 0x000075008e007a0c */ /* 0x000fe20003f66270 */
[----:B------:R-:W4:Y:S01]  /*1ace0*/  S2R R20, SR_TID.X ;  /* 0x0000000000147919 */ /* 0x000f220000002100 */
[----:B------:R-:W-:Y:S02]  /*1acf0*/  ISETP.GE.AND P5, PT, R220, c[0x0][0x1d4], PT ;  /* 0x00007500dc007a0c */ /* 0x000fe40003fa6270 */
[----:B------:R-:W-:Y:S02]  /*1ad00*/  ISETP.GE.AND P2, PT, R221, c[0x0][0x1d4], PT ;  /* 0x00007500dd007a0c */ /* 0x000fe40003f46270 */
[C---:B-----5:R-:W-:Y:S05]  /*1ad10*/  IADD3 R14, P0, R3.reuse, R230, RZ ;  /* 0x000000e6030e7210 */ /* 0x060fea0007f1e0ff */
[C---:B---3--:R-:W-:Y:S01]  /*1ad20*/  IMAD.X R15, R2.reuse, 0x1, R231, P0 ;  /* 0x00000001020f7824 */ /* 0x048fe200000e06e7 */
[C---:B------:R-:W-:Y:S04]  /*1ad30*/  IADD3 R12, P0, R3.reuse, R229, RZ ;  /* 0x000000e5030c7210 */ /* 0x040fe80007f1e0ff */
[----:B------:R-:W-:Y:S01]  /*1ad40*/  @!PT LDS RZ, [RZ] ;  /* 0x00000000fffff984 */ /* 0x000fe20000000800 */
[----:B------:R-:W-:Y:S01]  /*1ad50*/  @!PT LDS RZ, [RZ] ;  /* 0x00000000fffff984 */ /* 0x000fe20000000800 */
[----:B------:R3:W-:Y:S01]  /*1ad60*/  LDGSTS.E.BYPASS.LTC128B.128 [R219+0x4080], [R14.64], !P4 ;  /* 0x040800000edb7fae */ /* 0x0007e2000e101d46 */
[C---:B------:R-:W-:Y:S05]  /*1ad70*/  IMAD.X R13, R2.reuse, 0x1, R226, P0 ;  /* 0x00000001020d7824 */ /* 0x040fea00000e06e2 */
[----:B------:R5:W-:Y:S02]  /*1ad80*/  LDGSTS.E.BYPASS.LTC128B.128 [R219+0x5880], [R12.64], !P3 ;  /* 0x058800000cdb7fae */ /* 0x000be4000d901d46 */
[C---:B-----5:R-:W-:Y:S05]  /*1ad90*/  IADD3 R12, P0, R3.reuse, R228, RZ ;  /* 0x000000e4030c7210 */ /* 0x060fea0007f1e0ff */
[C---:B------:R-:W-:Y:S05]  /*1ada0*/  IMAD.X R13, R2.reuse, 0x1, R227, P0 ;  /* 0x00000001020d7824 */ /* 0x040fea00000e06e3 */
[----:B------:R5:W-:Y:S02]  /*1adb0*/  LDGSTS.E.BYPASS.LTC128B.128 [R219+0x7080], [R12.64], !P5 ;  /* 0x070800000cdb7fae */ /* 0x000be4000e901d46 */
[----:B-----5:R-:W-:Y:S05]  /*1adc0*/  IADD3 R12, P0, R3, R225, RZ ;  /* 0x000000e1030c7210 */ /* 0x020fea0007f1e0ff */
[----:B------:R-:W-:Y:S01]  /*1add0*/  IMAD.X R13, R2, 0x1, R224, P0 ;  /* 0x00000001020d7824 */ /* 0x000fe200000e06e0 */
[----:B----4-:R-:W-:Y:S04]  /*1ade0*/  ISETP.GT.AND P0, PT, R20, 0x7f, PT ;  /* 0x0000007f1400780c */ /* 0x010fe80003f04270 */
[----:B------:R3:W-:Y:S09]  /*1adf0*/  LDGSTS.E.BYPASS.LTC128B.128 [R219+0x8880], [R12.64], !P2 ;  /* 0x088800000cdb7fae */ /* 0x0007f2000d101d46 */
[----:B------:R-:W-:-:S05]  /*1ae00*/  @P0 BRA `(.L_x_3098) ;  /* 0x0000012000000947 */ /* 0x000fca0003800000 */
[----:B------:R-:W-:-:S05]  /*1ae10*/  BRA.DIV ~URZ, `(.L_x_3099) ;  /* 0x0000a0f27f007947 */ /* 0x000fca000b800000 */
[----:B------:R-:W4:Y:S04]  /*1ae20*/  SHFL.IDX PT, R4, R4, 0x1, 0x181f ;  /* 0x00381f0004047f89 */ /* 0x000f2800000e0000 */
[----:B------:R3:W2:Y:S02]  /*1ae30*/  SHFL.IDX PT, R2, R10, 0x1, 0x181f ;  /* 0x00381f000a027f89 */ /* 0x0006a400000e0000 */
.L_x_3196:
[----:B--23--:R-:W-:Y:S05]  /*1ae40*/  IADD3 R12, P0, R2, R230, RZ ;  /* 0x000000e6020c7210 */ /* 0x00cfea0007f1e0ff */
        /* <DEDUP_REMOVED lines=14> */
.L_x_3098:
[----:B------:R-:W-:Y:S05]  /*1af30*/  BSYNC B0 ;  /* 0x0000000000007941 */ /* 0x000fea0003800000 */
.L_x_3097:
[----:B------:R-:W0:Y:S01]  /*1af40*/  LDGDEPBAR ;  /* 0x00000000000079af */ /* 0x000e220000000000 */
[----:B------:R-:W-:Y:S01]  /*1af50*/  WARPSYNC 0xffffffff ;  /* 0xffffffff00007948 */ /* 0x000fe20003800000 */
[C---:B--23--:R-:W-:Y:S01]  /*1af60*/  HMMA.16816.F32.BF16 R12, R32.reuse, R16, RZ ;  /* 0x00000010200c723c */ /* 0x04cfe200000418ff */
        /* <DEDUP_REMOVED lines=159> */
[----:B------:R2:W1:Y:S10]  /*1b960*/  MUFU.TANH R185, R2 ;  /* 0x0000000200b97308 */ /* 0x0004740000002400 */
[----:B------:R-:W1:Y:S01]  /*1b970*/  MUFU.TANH R177, R3 ;  /* 0x0000000300b17308 */ /* 0x000e620000002400 */
[----:B--2---:R-:W-:Y:S09]  /*1b980*/  FMUL.FTZ R2, R14, c[0x0][0x320] ;  /* 0x0000c8000e027a20 */ /* 0x004ff20000410000 */
        /* <DEDUP_REMOVED lines=44> */
[----:B------:R-:W-:Y:S02]  /*1bc50*/  IMAD R3, R217, 0x30, R252 ;  /* 0x00000030d9037824 */ /* 0x000fe400078e02fc */
[----:B------:R-:W-:Y:S01]  /*1bc60*/  IMAD.MOV.U32 R222, RZ, RZ, RZ ;  /* 0x000000ffffde7224 */ /* 0x000fe200078e00ff */
[----:B------:R-:W-:Y:S02]  /*1bc70*/  ISETP.NE.AND P1, PT, R218, 0x1, PT ;  /* 0x00000001da00780c */ /* 0x000fe40003f25270 */
[----:B------:R-:W-:Y:S05]  /*1bc80*/  IADD3 R3, R3, -0x30, R0 ;  /* 0xffffffd003037810 */ /* 0x000fea0007ffe000 */
[--C-:B--2---:R-:W-:Y:S06]  /*1bc90*/  IMAD.MOV.U32 R2, RZ, RZ, R3.reuse ;  /* 0x000000ffff027224 */ /* 0x104fec00078e0003 */
[----:B------:R-:W-:Y:S05]  /*1bca0*/  @P1 IMAD.HI.U32 R4, R3, c[0x0][0x2bc], RZ ;  /* 0x0000af0003041a27 */ /* 0x000fea00078e00ff */
[----:B------:R-:W-:Y:S04]  /*1bcb0*/  @P1 SHF.R.U32.HI R2, RZ, c[0x0][0x2c0], R4 ;  /* 0x0000b000ff021a19 */ /* 0x000fe80000011604 */
[----:B------:R-:W-:Y:S01]  /*1bcc0*/  @!P6 IADD3 R4, P0, R2, R246, RZ ;  /* 0x000000f60204e210 */ /* 0x000fe20007f1e0ff */
[----:B------:R-:W-:Y:S04]  /*1bcd0*/  IMAD.MOV R10, RZ, RZ, -R2 ;  /* 0x000000ffff0a7224 */ /* 0x000fe800078e0a02 */
[----:B------:R-:W-:Y:S01]  /*1bce0*/  IMAD R223, R10, c[0x0][0x2b8], R3 ;  /* 0x0000ae000adf7a24 */ /* 0x000fe200078e0203 */
[----:B------:R-:W-:Y:S02]  /*1bcf0*/  @!P6 LEA.HI.X.SX32 R3, R2, R249, 0x1, P0 ;  /* 0x000000f90203e211 */ /* 0x000fe400000f0eff */
        /* <DEDUP_REMOVED lines=20> */
.L_x_3197:
[----:B------:R-:W-:-:S05]  /*1be40*/  BRA.DIV ~URZ, `(.L_x_3103) ;  /* 0x000092027f007947 */ /* 0x000fca000b800000 */
[----:B------:R4:W2:Y:S02]  /*1be50*/  SHFL.IDX PT, R2, R15, RZ, 0x181f ;  /* 0x00181fff0f027589 */ /* 0x0008a400000e0000 */
.L_x_3198:
[----:B--2---:R-:W-:Y:S05]  /*1be60*/  @P0 IADD3 R12, P1, R2, R230, RZ ;  /* 0x000000e6020c0210 */ /* 0x004fea0007f3e0ff */
[----:B---3--:R-:W-:Y:S05]  /*1be70*/  @P0 IMAD.X R13, R4, 0x1, R231, P1 ;  /* 0x00000001040d0824 */ /* 0x008fea00008e06e7 */
[----:B------:R-:W-:Y:S01]  /*1be80*/  @!PT LDS RZ, [RZ] ;  /* 0x00000000fffff984 */ /* 0x000fe20000000800 */
[----:B------:R-:W-:Y:S01]  /*1be90*/  @!PT LDS RZ, [RZ] ;  /* 0x00000000fffff984 */ /* 0x000fe20000000800 */
[----:B------:R-:W-:Y:S01]  /*1bea0*/  @!PT LDS RZ, [RZ] ;  /* 0x00000000fffff984 */ /* 0x000fe20000000800 */
[----:B------:R2:W-:Y:S02]  /*1beb0*/  @P0 LDGSTS.E.BYPASS.LTC128B.128 [R216+0xa080], [R12.64], !P4 ;  /* 0x0a0800000cd80fae */ /* 0x0005e4000e101d46 */
[----:B--2---:R-:W-:Y:S05]  /*1bec0*/  @P0 IADD3 R12, P1, R2, R229, RZ ;  /* 0x000000e5020c0210 */ /* 0x004fea0007f3e0ff */
[----:B------:R-:W-:Y:S05]  /*1bed0*/  @P0 IMAD.X R13, R4, 0x1, R226, P1 ;  /* 0x00000001040d0824 */ /* 0x000fea00008e06e2 */
[----:B------:R2:W-:Y:S02]  /*1bee0*/  @P0 LDGSTS.E.BYPASS.LTC128B.128 [R216+0xb880], [R12.64], !P3 ;  /* 0x0b8800000cd80fae */ /* 0x0005e4000d901d46 */
[----:B--2---:R-:W-:Y:S05]  /*1bef0*/  @P0 IADD3 R12, P1, R2, R228, RZ ;  /* 0x000000e4020c0210 */ /* 0x004fea0007f3e0ff */
[----:B------:R-:W-:Y:S01]  /*1bf00*/  @P0 IMAD.X R13, R4, 0x1, R227, P1 ;  /* 0x00000001040d0824 */ /* 0x000fe200008e06e3 */
[----:B------:R-:W-:Y:S04]  /*1bf10*/  @P0 IADD3 R2, P1, R2, R225, RZ ;  /* 0x000000e102020210 */ /* 0x000fe80007f3e0ff */
[----:B------:R2:W-:Y:S01]  /*1bf20*/  @P0 LDGSTS.E.BYPASS.LTC128B.128 [R216+0xd080], [R12.64], !P5 ;  /* 0x0d0800000cd80fae */ /* 0x0005e2000e901d46 */
[----:B------:R-:W-:Y:S05]  /*1bf30*/  @P0 IMAD.X R3, R4, 0x1, R224, P1 ;  /* 0x0000000104030824 */ /* 0x000fea00008e06e0 */
[----:B------:R2:W-:Y:S01]  /*1bf40*/  @P0 LDGSTS.E.BYPASS.LTC128B.128 [R216+0xe880], [R2.64], !P2 ;  /* 0x0e88000002d80fae */ /* 0x0005e2000d101d46 */
[----:B------:R-:W-:Y:S01]  /*1bf50*/  ISETP.GE.AND P0, PT, R10, 0x21, PT ;  /* 0x000000210a00780c */ /* 0x000fe20003f06270 */
[----:B------:R-:W-:-:S06]  /*1bf60*/  BRA.DIV ~URZ, `(.L_x_3104) ;  /* 0x000091527f007947 */ /* 0x000fcc000b800000 */
[----:B------:R3:W2:Y:S04]  /*1bf70*/  SHFL.IDX PT, R4, R14, 0x1, 0x181f ;  /* 0x00381f000e047f89 */ /* 0x0006a800000e0000 */
[----:B--2---:R3:W2:Y:S02]  /*1bf80*/  SHFL.IDX PT, R2, R15, 0x1, 0x181f ;  /* 0x00381f000f027f89 */ /* 0x0046a400000e0000 */
.L_x_3199:
[----:B--2---:R-:W-:Y:S05]  /*1bf90*/  @P0 IADD3 R12, P1, R2, R230, RZ ;  /* 0x000000e6020c0210 */ /* 0x004fea0007f3e0ff */
[----:B------:R-:W-:Y:S05]  /*1bfa0*/  @P0 IMAD.X R13, R4, 0x1, R231, P1 ;  /* 0x00000001040d0824 */ /* 0x000fea00008e06e7 */
        /* <DEDUP_REMOVED lines=12> */
[----:B------:R2:W-:Y:S03]  /*1c070*/  @P0 LDGSTS.E.BYPASS.LTC128B.128 [R219+0xf880], [R2.64], !P2 ;  /* 0x0f88000002db0fae */ /* 0x0005e6000d101d46 */
.L_x_3101:
[----:B---34-:R-:W-:Y:S05]  /*1c080*/  BSYNC B0 ;  /* 0x0000000000007941 */ /* 0x018fea0003800000 */
.L_x_3100:
[----:B--2---:R-:W-:Y:S01]  /*1c090*/  FMNMX.FTZ R3, R186, R6, !PT ;  /* 0x00000006ba037209 */ /* 0x004fe20007810000 */
        /* <DEDUP_REMOVED lines=26> */
.L_x_3200:
[----:B-12---:R-:W-:Y:S01]  /*1c240*/  FMNMX.FTZ R4, R4, R2, !PT ;  /* 0x0000000204047209 */ /* 0x006fe20007810000 */
[----:B------:R-:W-:-:S05]  /*1c250*/  BRA.DIV ~URZ, `(.L_x_3106) ;  /* 0x00008f827f007947 */ /* 0x000fca000b800000 */
[----:B------:R-:W1:Y:S02]  /*1c260*/  SHFL.BFLY PT, R2, R4, 0x1, 0x1f ;  /* 0x0c201f0004027f89 */ /* 0x000e6400000e0000 */
[----:B-1----:R-:W-:Y:S02]  /*1c270*/  FMNMX.FTZ R6, R4, R2, !PT ;  /* 0x0000000204067209 */ /* 0x002fe40007810000 */
[----:B------:R-:W1:Y:S02]  /*1c280*/  SHFL.BFLY PT, R2, R10, 0x2, 0x1f ;  /* 0x0c401f000a027f89 */ /* 0x000e6400000e0000 */
[----:B-1----:R-:W-:Y:S05]  /*1c290*/  FMNMX.FTZ R4, R10, R2, !PT ;  /* 0x000000020a047209 */ /* 0x002fea0007810000 */
[----:B------:R1:W2:Y:S02]  /*1c2a0*/  SHFL.BFLY PT, R2, R4, 0x1, 0x1f ;  /* 0x0c201f0004027f89 */ /* 0x0002a400000e0000 */
.L_x_3201:
        /* <DEDUP_REMOVED lines=24> */
[----:B-1----:R-:W-:Y:S01]  /*1c430*/  FFMA.FTZ R2, R3, R234, R14 ;  /* 0x000000ea03027223 */ /* 0x002fe2000001000e */
[----:B--2---:R-:W-:Y:S01]  /*1c440*/  F2FP.BF16.PACK_AB R176, R13, R14 ;  /* 0x0000000e0db0723e */ /* 0x004fe200000010ff */
[----:B------:R-:W-:Y:S02]  /*1c450*/  FMUL.FTZ R32, R3, R152 ;  /* 0x0000009803207220 */ /* 0x000fe40000410000 */
[----:B---3--:R-:W-:Y:S02]  /*1c460*/  FADD.FTZ R12, R13, R2 ;  /* 0x000000020d0c7221 */ /* 0x008fe40000010000 */
[----:B------:R-:W-:Y:S02]  /*1c470*/  FADD.FTZ R2, -R4, R5 ;  /* 0x0000000504027221 */ /* 0x000fe40000010100 */
[----:B------:R-:W-:Y:S02]  /*1c480*/  FMUL.FTZ R33, R3, R153 ;  /* 0x0000009903217220 */ /* 0x000fe40000410000 */
[----:B------:R-:W-:Y:S02]  /*1c490*/  FMUL.FTZ R2, R2, c[0x0][0x2d0] ;  /* 0x0000b40002027a20 */ /* 0x000fe40000410000 */
[----:B------:R-:W-:Y:S01]  /*1c4a0*/  FMUL.FTZ R5, R4, c[0x0][0x2d0] ;  /* 0x0000b40004057a20 */ /* 0x000fe20000410000 */
[----:B----4-:R-:W-:Y:S01]  /*1c4b0*/  F2FP.BF16.PACK_AB R178, R15, R16 ;  /* 0x000000100fb2723e */ /* 0x010fe200000010ff */
[----:B------:R-:W-:Y:S02]  /*1c4c0*/  FADD.FTZ R12, R16, R12 ;  /* 0x0000000c100c7221 */ /* 0x000fe40000010000 */
[----:B------:R-:W1:Y:S01]  /*1c4d0*/  MUFU.EX2 R2, R2 ;  /* 0x0000000200027308 */ /* 0x000e620000000800 */
[--C-:B------:R-:W-:Y:S02]  /*1c4e0*/  FFMA.FTZ R10, R187, c[0x0][0x2d0], -R5.reuse ;  /* 0x0000b400bb0a7a23 */ /* 0x100fe40000010805 */
[--C-:B------:R-:W-:Y:S02]  /*1c4f0*/  FFMA.FTZ R14, R192, c[0x0][0x2d0], -R5.reuse ;  /* 0x0000b400c00e7a23 */ /* 0x100fe40000010805 */
[--C-:B------:R-:W-:Y:S02]  /*1c500*/  FFMA.FTZ R177, R184, c[0x0][0x2d0], -R5.reuse ;  /* 0x0000b400b8b17a23 */ /* 0x100fe40000010805 */
[--C-:B------:R-:W-:Y:S02]  /*1c510*/  FFMA.FTZ R182, R182, c[0x0][0x2d0], -R5.reuse ;  /* 0x0000b400b6b67a23 */ /* 0x100fe40000010805 */
[--C-:B------:R-:W-:Y:S01]  /*1c520*/  FFMA.FTZ R192, R21, c[0x0][0x2d0], -R5.reuse ;  /* 0x0000b40015c07a23 */ /* 0x100fe20000010805 */
[----:B------:R-:W-:Y:S01]  /*1c530*/  MUFU.EX2 R10, R10 ;  /* 0x0000000a000a7308 */ /* 0x000fe20000000800 */
[----:B------:R-:W-:Y:S02]  /*1c540*/  FMUL.FTZ R21, R3, R165 ;  /* 0x000000a503157220 */ /* 0x000fe40000410000 */
[----:B------:R-:W-:Y:S02]  /*1c550*/  FADD.FTZ R187, R15, R12 ;  /* 0x0000000c0fbb7221 */ /* 0x000fe40000010000 */
[C---:B------:R-:W-:Y:S02]  /*1c560*/  FMUL.FTZ R12, R3.reuse, R172 ;  /* 0x000000ac030c7220 */ /* 0x040fe40000410000 */
[----:B------:R-:W-:Y:S02]  /*1c570*/  FMUL.FTZ R13, R3, R173 ;  /* 0x000000ad030d7220 */ /* 0x000fe40000410000 */
[--C-:B------:R-:W-:Y:S01]  /*1c580*/  FFMA.FTZ R181, R180, c[0x0][0x2d0], -R5.reuse ;  /* 0x0000b400b4b57a23 */ /* 0x100fe20000010805 */
[----:B------:R2:W3:Y:S01]  /*1c590*/  MUFU.EX2 R172, R14 ;  /* 0x0000000e00ac7308 */ /* 0x0004e20000000800 */
[--C-:B------:R-:W-:Y:S02]  /*1c5a0*/  FFMA.FTZ R180, R179, c[0x0][0x2d0], -R5.reuse ;  /* 0x0000b400b3b47a23 */ /* 0x100fe40000010805 */
[C---:B------:R-:W-:Y:S02]  /*1c5b0*/  FMUL.FTZ R16, R3.reuse, R168 ;  /* 0x000000a803107220 */ /* 0x040fe40000410000 */
[C---:B-1----:R-:W-:Y:S02]  /*1c5c0*/  FMUL.FTZ R34, R2.reuse, R154 ;  /* 0x0000009a02227220 */ /* 0x042fe40000410000 */
[C---:B------:R-:W-:Y:S02]  /*1c5d0*/  FMUL.FTZ R35, R2.reuse, R155 ;  /* 0x0000009b02237220 */ /* 0x040fe40000410000 */
[----:B------:R-:W1:Y:S01]  /*1c5e0*/  LDSM.16.MT88.4 R152, [R196] ;  /* 0x00000000c498783b */ /* 0x000e620000004200 */
[----:B------:R3:W-:Y:S01]  /*1c5f0*/  MUFU.EX2 R165, R177 ;  /* 0x000000b100a57308 */ /* 0x0007e20000000800 */
[C---:B------:R-:W-:Y:S02]  /*1c600*/  FMUL.FTZ R15, R2.reuse, R175 ;  /* 0x000000af020f7220 */ /* 0x040fe40000410000 */
[----:B------:R-:W-:Y:S02]  /*1c610*/  FMUL.FTZ R17, R3, R169 ;  /* 0x000000a903117220 */ /* 0x000fe40000410000 */
[----:B------:R-:W-:Y:S02]  /*1c620*/  FMUL.FTZ R18, R2, R170 ;  /* 0x000000aa02127220 */ /* 0x000fe40000410000 */
[--C-:B------:R-:W-:Y:S02]  /*1c630*/  FFMA.FTZ R183, R26, c[0x0][0x2d0], -R5.reuse ;  /* 0x0000b4001ab77a23 */ /* 0x100fe40000010805 */
[--C-:B------:R-:W-:Y:S01]  /*1c640*/  FFMA.FTZ R184, R25, c[0x0][0x2d0], -R5.reuse ;  /* 0x0000b40019b87a23 */ /* 0x100fe20000010805 */
[----:B------:R-:W4:Y:S01]  /*1c650*/  MUFU.EX2 R218, R182 ;  /* 0x000000b600da7308 */ /* 0x000f220000000800 */
[--C-:B------:R-:W-:Y:S02]  /*1c660*/  FFMA.FTZ R191, R23, c[0x0][0x2d0], -R5.reuse ;  /* 0x0000b40017bf7a23 */ /* 0x100fe40000010805 */
[--C-:B------:R-:W-:Y:S02]  /*1c670*/  FFMA.FTZ R190, R22, c[0x0][0x2d0], -R5.reuse ;  /* 0x0000b40016be7a23 */ /* 0x100fe40000010805 */
[C---:B--2---:R-:W-:Y:S02]  /*1c680*/  FMUL.FTZ R14, R2.reuse, R174 ;  /* 0x000000ae020e7220 */ /* 0x044fe40000410000 */
[----:B------:R-:W-:Y:S02]  /*1c690*/  FFMA.FTZ R5, R19, c[0x0][0x2d0], -R5 ;  /* 0x0000b40013057a23 */ /* 0x000fe40000010805 */
[C---:B------:R-:W-:Y:S01]  /*1c6a0*/  FMUL.FTZ R19, R2.reuse, R171 ;  /* 0x000000ab02137220 */ /* 0x040fe20000410000 */
[----:B------:R-:W-:Y:S01]  /*1c6b0*/  MUFU.EX2 R182, R190 ;  /* 0x000000be00b67308 */ /* 0x000fe20000000800 */
[C---:B------:R-:W-:Y:S01]  /*1c6c0*/  FMUL.FTZ R20, R3.reuse, R164 ;  /* 0x000000a403147220 */ /* 0x040fe20000410000 */
[----:B------:R-:W-:Y:S01]  /*1c6d0*/  LDSM.16.MT88.4 R168, [R196+0x1000] ;  /* 0x00100000c4a8783b */ /* 0x000fe20000004200 */
[----:B------:R-:W-:Y:S01]  /*1c6e0*/  FMUL.FTZ R22, R2, R166 ;  /* 0x000000a602167220 */ /* 0x000fe20000410000 */
[----:B---3--:R-:W-:Y:S01]  /*1c6f0*/  F2FP.BF16.PACK_AB R177, R172, R10 ;  /* 0x0000000aacb1723e */ /* 0x008fe200000010ff */
[C---:B------:R-:W-:Y:S02]  /*1c700*/  FMUL.FTZ R23, R2.reuse, R167 ;  /* 0x000000a702177220 */ /* 0x040fe40000410000 */
[C---:B------:R-:W-:Y:S02]  /*1c710*/  FMUL.FTZ R26, R2.reuse, R162 ;  /* 0x000000a2021a7220 */ /* 0x040fe40000410000 */
[----:B------:R-:W-:Y:S01]  /*1c720*/  FMUL.FTZ R27, R2, R163 ;  /* 0x000000a3021b7220 */ /* 0x000fe20000410000 */
[----:B------:R-:W-:Y:S01]  /*1c730*/  MUFU.EX2 R5, R5 ;  /* 0x0000000500057308 */ /* 0x000fe20000000800 */
[C---:B------:R-:W-:Y:S02]  /*1c740*/  FMUL.FTZ R24, R3.reuse, R160 ;  /* 0x000000a003187220 */ /* 0x040fe40000410000 */
[C---:B------:R-:W-:Y:S01]  /*1c750*/  FMUL.FTZ R25, R3.reuse, R161 ;  /* 0x000000a103197220 */ /* 0x040fe20000410000 */
[----:B----4-:R-:W-:Y:S01]  /*1c760*/  F2FP.BF16.PACK_AB R179, R218, R165 ;  /* 0x000000a5dab3723e */ /* 0x010fe200000010ff */
[C---:B------:R-:W-:Y:S02]  /*1c770*/  FMUL.FTZ R28, R3.reuse, R156 ;  /* 0x0000009c031c7220 */ /* 0x040fe40000410000 */
[C---:B------:R-:W-:Y:S02]  /*1c780*/  FMUL.FTZ R29, R3.reuse, R157 ;  /* 0x0000009d031d7220 */ /* 0x040fe40000410000 */
[C---:B------:R-:W-:Y:S01]  /*1c790*/  FMUL.FTZ R30, R2.reuse, R158 ;  /* 0x0000009e021e7220 */ /* 0x040fe20000410000 */
[----:B------:R-:W-:Y:S01]  /*1c7a0*/  MUFU.EX2 R161, R186 ;  /* 0x000000ba00a17308 */ /* 0x000fe20000000800 */
        /* <DEDUP_REMOVED lines=118> */
[C---:B------:R-:W-:Y:S02]  /*1cf10*/  FFMA.FTZ R164, R2.reuse, R233, R10 ;  /* 0x000000e902a47223 */ /* 0x040fe4000001000a */
[----:B------:R-:W2:Y:S01]  /*1cf20*/  MUFU.EX2 R10, R189 ;  /* 0x000000bd000a7308 */ /* 0x000ea20000000800 */
[C---:B------:R-:W-:Y:S02]  /*1cf30*/  FMUL.FTZ R132, R3.reuse, R132 ;  /* 0x0000008403847220 */ /* 0x040fe40000410000 */
[C---:B------:R-:W-:Y:S02]  /*1cf40*/  FMUL.FTZ R133, R3.reuse, R133 ;  /* 0x0000008503857220 */ /* 0x040fe40000410000 */
[C---:B------:R-:W-:Y:S02]  /*1cf50*/  FMUL.FTZ R136, R3.reuse, R136 ;  /* 0x0000008803887220 */ /* 0x040fe40000410000 */
[----:B------:R-:W-:Y:S02]  /*1cf60*/  FMUL.FTZ R137, R3, R137 ;  /* 0x0000008903897220 */ /* 0x000fe40000410000 */
[C---:B------:R-:W-:Y:S01]  /*1cf70*/  FMUL.FTZ R134, R2.reuse, R134 ;  /* 0x0000008602867220 */ /* 0x040fe20000410000 */
[----:B------:R-:W3:Y:S01]  /*1cf80*/  MUFU.EX2 R3, R188 ;  /* 0x000000bc00037308 */ /* 0x000ee20000000800 */
[C---:B------:R-:W-:Y:S02]  /*1cf90*/  FMUL.FTZ R135, R2.reuse, R135 ;  /* 0x0000008702877220 */ /* 0x040fe40000410000 */
[C---:B------:R-:W-:Y:S01]  /*1cfa0*/  FMUL.FTZ R138, R2.reuse, R138 ;  /* 0x0000008a028a7220 */ /* 0x040fe20000410000 */
[C---:B-1----:R-:W-:Y:S03]  /*1cfb0*/  HMMA.16816.F32.BF16 R52, R176.reuse, R152, R52 ;  /* 0x00000098b034723c */ /* 0x042fe60000041834 */
[----:B------:R-:W-:Y:S03]  /*1cfc0*/  FMUL.FTZ R139, R2, R139 ;  /* 0x0000008b028b7220 */ /* 0x000fe60000410000 */
[----:B------:R-:W1:Y:S02]  /*1cfd0*/  MUFU.EX2 R188, R181 ;  /* 0x000000b500bc7308 */ /* 0x000e640000000800 */
[C---:B------:R-:W-:Y:S01]  /*1cfe0*/  HMMA.16816.F32.BF16 R56, R176.reuse, R154, R56 ;  /* 0x0000009ab038723c */ /* 0x040fe20000041838 */
[----:B------:R-:W4:Y:S03]  /*1cff0*/  LDSM.16.MT88.4 R152, [R199+0x1800] ;  /* 0x00180000c798783b */ /* 0x000f260000004200 */
[----:B--2---:R-:W-:Y:S04]  /*1d000*/  FADD.FTZ R2, R10, R187 ;  /* 0x000000bb0a027221 */ /* 0x004fe80000010000 */
[----:B------:R-:W2:Y:S01]  /*1d010*/  MUFU.EX2 R181, R191 ;  /* 0x000000bf00b57308 */ /* 0x000ea20000000800 */
[----:B---3--:R-:W-:Y:S04]  /*1d020*/  FADD.FTZ R2, R3, R2 ;  /* 0x0000000203027221 */ /* 0x008fe80000010000 */
[----:B------:R-:W-:Y:S04]  /*1d030*/  FADD.FTZ R2, R161, R2 ;  /* 0x00000002a1027221 */ /* 0x000fe80000010000 */
        /* <DEDUP_REMOVED lines=37> */
[----:B--2---:R-:W-:Y:S02]  /*1d290*/  F2FP.BF16.PACK_AB R177, R182, R181 ;  /* 0x000000b5b6b1723e */ /* 0x004fe400000010ff */
[----:B------:R-:W-:Y:S03]  /*1d2a0*/  F2FP.BF16.PACK_AB R179, R5, R180 ;  /* 0x000000b405b3723e */ /* 0x000fe600000010ff */
[C---:B------:R-:W-:Y:S05]  /*1d2b0*/  HMMA.16816.F32.BF16 R12, R152.reuse, R156, R12 ;  /* 0x0000009c980c723c */ /* 0x040fea000004180c */
[----:B---3--:R-:W-:Y:S03]  /*1d2c0*/  FADD.FTZ R2, R10, R2 ;  /* 0x000000020a027221 */ /* 0x008fe60000010000 */
[C---:B------:R-:W-:Y:S01]  /*1d2d0*/  HMMA.16816.F32.BF16 R16, R152.reuse, R158, R16 ;  /* 0x0000009e9810723c */ /* 0x040fe20000041810 */
[----:B------:R-:W2:Y:S03]  /*1d2e0*/  LDSM.16.MT88.4 R156, [R199+0x800] ;  /* 0x00080000c79c783b */ /* 0x000ea60000004200 */
[C---:B----4-:R-:W-:Y:S01]  /*1d2f0*/  F2FP.BF16.PACK_AB R176, R3.reuse, R10 ;  /* 0x0000000a03b0723e */ /* 0x050fe200000010ff */
[----:B------:R-:W-:Y:S02]  /*1d300*/  FADD.FTZ R2, R3, R2 ;  /* 0x0000000203027221 */ /* 0x000fe40000010000 */
[----:B------:R-:W-:Y:S01]  /*1d310*/  FADD.FTZ R3, R172, R164 ;  /* 0x000000a4ac037221 */ /* 0x000fe20000010000 */
        /* <DEDUP_REMOVED lines=41> */
[C---:B------:R-:W-:Y:S04]  /*1d5b0*/  HMMA.16816.F32.BF16 R128, R152.reuse, R158, R128 ;  /* 0x0000009e9880723c */ /* 0x040fe80000041880 */
[C---:B--2---:R-:W-:Y:S01]  /*1d5c0*/  F2FP.BF16.PACK_AB R178, R9.reuse, R156 ;  /* 0x0000009c09b2723e */ /* 0x044fe200000010ff */
[----:B------:R-:W-:Y:S03]  /*1d5d0*/  FADD.FTZ R2, R156, R2 ;  /* 0x000000029c027221 */ /* 0x000fe60000010000 */
[C---:B-1----:R-:W-:Y:S04]  /*1d5e0*/  HMMA.16816.F32.BF16 R132, R152.reuse, R160, R132 ;  /* 0x000000a09884723c */ /* 0x042fe80000041884 */
[----:B------:R-:W-:Y:S02]  /*1d5f0*/  FADD.FTZ R234, R9, R2 ;  /* 0x0000000209ea7221 */ /* 0x000fe40000010000 */
        /* <DEDUP_REMOVED lines=18> */
[----:B------:R-:W-:Y:S01]  /*1d720*/  IADD3 R2, R217, -0x1, RZ ;  /* 0xffffffffd9027810 */ /* 0x000fe20007ffe0ff */
[----:B------:R-:W-:Y:S01]  /*1d730*/  FADD.FTZ R233, R5, R3 ;  /* 0x0000000305e97221 */ /* 0x000fe20000010000 */
[----:B------:R-:W-:Y:S02]  /*1d740*/  MOV R5, R4 ;  /* 0x0000000400057202 */ /* 0x000fe40000000f00 */
[----:B------:R-:W-:Y:S01]  /*1d750*/  MOV R217, R2 ;  /* 0x0000000200d97202 */ /* 0x000fe20000000f00 */
        /* <DEDUP_REMOVED lines=41> */
.L_x_3095:
[----:B------:R-:W-:Y:S05]  /*1d9f0*/  BRA.DIV ~URZ, `(.L_x_3108) ;  /* 0x000078c27f007947 */ /* 0x000fea000b800000 */
[----:B------:R1:W2:Y:S02]  /*1da00*/  SHFL.BFLY PT, R2, R234, 0x2, 0x1f ;  /* 0x0c401f00ea027f89 */ /* 0x0002a400000e0000 */
.L_x_3202:
[----:B--2---:R-:W-:Y:S01]  /*1da10*/  FADD.FTZ R4, R2, R234 ;  /* 0x000000ea02047221 */ /* 0x004fe20000010000 */
[----:B------:R-:W-:Y:S05]  /*1da20*/  BRA.DIV ~URZ, `(.L_x_3109) ;  /* 0x000078f27f007947 */ /* 0x000fea000b800000 */
[----:B------:R-:W2:Y:S02]  /*1da30*/  SHFL.BFLY PT, R2, R4, 0x1, 0x1f ;  /* 0x0c201f0004027f89 */ /* 0x000ea400000e0000 */
[----:B--2---:R-:W-:-:S02]  /*1da40*/  FADD.FTZ R9, R4, R2 ;  /* 0x0000000204097221 */ /* 0x004fc40000010000 */
[----:B------:R-:W2:Y:S02]  /*1da50*/  SHFL.BFLY PT, R2, R233, 0x2, 0x1f ;  /* 0x0c401f00e9027f89 */ /* 0x000ea400000e0000 */
[----:B--2---:R-:W-:-:S05]  /*1da60*/  FADD.FTZ R4, R2, R233 ;  /* 0x000000e902047221 */ /* 0x004fca0000010000 */
[----:B------:R2:W3:Y:S02]  /*1da70*/  SHFL.BFLY PT, R2, R4, 0x1, 0x1f ;  /* 0x0c201f0004027f89 */ /* 0x0004e400000e0000 */
.L_x_3203:
[----:B------:R-:W-:Y:S01]  /*1da80*/  FSETP.NE.FTZ.AND P0, PT, R9, RZ, PT ;  /* 0x000000ff0900720b */ /* 0x000fe20003f15000 */
[----:B--23--:R-:W-:Y:S01]  /*1da90*/  FADD.FTZ R4, R2, R4 ;  /* 0x0000000402047221 */ /* 0x00cfe20000010000 */
[----:B------:R-:W-:Y:S02]  /*1daa0*/  MOV R3, RZ ;  /* 0x000000ff00037202 */ /* 0x000fe40000000f00 */
[----:B------:R-:W-:Y:S02]  /*1dab0*/  MOV R20, 0xff800000 ;  /* 0xff80000000147802 */ /* 0x000fe40000000f00 */
[----:B------:R-:W-:-:S07]  /*1dac0*/  MOV R21, 0xff800000 ;  /* 0xff80000000157802 */ /* 0x000fce0000000f00 */
[----:B------:R-:W2:Y:S01]  /*1dad0*/  @P0 MUFU.LG2 R2, R9 ;  /* 0x0000000900020308 */ /* 0x000ea20000000c00 */
[----:B------:R-:W-:-:S07]  /*1dae0*/  @P0 MOV R10, 0x3f317218 ;  /* 0x3f317218000a0802 */ /* 0x000fce0000000f00 */
[----:B------:R2:W3:Y:S02]  /*1daf0*/  @P0 MUFU.RCP R3, R9 ;  /* 0x0000000900030308 */ /* 0x0004e40000001000 */
[----:B--2---:R-:W-:Y:S02]  /*1db00*/  @P0 FMUL.FTZ R9, R2, 0.69314718246459960938 ;  /* 0x3f31721802090820 */ /* 0x004fe40000410000 */
[----:B------:R-:W-:Y:S02]  /*1db10*/  @P0 FMUL.FTZ R2, R10, c[0x0][0x2d0] ;  /* 0x0000b4000a020a20 */ /* 0x000fe40000410000 */
[C---:B---3--:R-:W-:Y:S02]  /*1db20*/  FMUL.FTZ R34, R3.reuse, R160 ;  /* 0x000000a003227220 */ /* 0x048fe40000410000 */
        /* <DEDUP_REMOVED lines=21> */
[C---:B--2---:R-:W-:Y:S02]  /*1dc80*/  FMUL.FTZ R136, R2.reuse, R154 ;  /* 0x0000009a02887220 */ /* 0x044fe40000410000 */
        /* <DEDUP_REMOVED lines=115> */
.L_x_2992:
[----:B------:R2:W5:Y:S04]  /*1e3c0*/  LDL R5, [R1+0x10] ;  /* 0x0000100001057983 */ /* 0x0005680000100800 */
[----:B------:R-:W3:Y:S01]  /*1e3d0*/  S2R R3, SR_TID.X ;  /* 0x0000000000037919 */ /* 0x000ee20000002100 */
[----:B------:R-:W-:Y:S01]  /*1e3e0*/  BSSY B0, `(.L_x_3110) ;  /* 0x0000011000007945 */ /* 0x000fe20003800000 */
[----:B---3--:R-:W-:-:S13]  /*1e3f0*/  LOP3.LUT P0, RZ, R3, 0xff, RZ, 0xc0, !PT ;  /* 0x000000ff03ff7812 */ /* 0x008fda000780c0ff */
[----:B------:R-:W-:Y:S05]  /*1e400*/  @P0 BRA `(.L_x_3111) ;  /* 0x000000e000000947 */ /* 0x000fea0003800000 */
[----:B--2---:R-:W2:Y:S01]  /*1e410*/  S2R R3, SR_LANEID ;  /* 0x0000000000037919 */ /* 0x004ea20000000000 */
[----:B------:R-:W-:Y:S01]  /*1e420*/  VOTEU.ANY UR4, UPT, PT ;  /* 0x0000000000047886 */ /* 0x000fe200038e0100 */
[----:B------:R-:W-:Y:S01]  /*1e430*/  IMAD.MOV.U32 R10, RZ, RZ, c[0x0][0x560] ;  /* 0x00015800ff0a7624 */ /* 0x000fe200078e00ff */
[----:B----4-:R-:W2:Y:S01]  /*1e440*/  FLO.U32 R4, UR4 ;  /* 0x0000000400047d00 */ /* 0x010ea200080e0000 */
        /* <DEDUP_REMOVED lines=8> */
[----:B---3-5:R-:W-:-:S05]  /*1e4d0*/  IADD3 R5, R4, c[0x0][0xc], R3 ;  /* 0x0000030004057a10 */ /* 0x028fca0007ffe003 */
[----:B------:R2:W-:Y:S02]  /*1e4e0*/  STL [R1+0x10], R5 ;  /* 0x0000100501007387 */ /* 0x0005e40000100800 */
.L_x_3111:
[----:B--2---:R-:W-:Y:S05]  /*1e4f0*/  BSYNC B0 ;  /* 0x0000000000007941 */ /* 0x004fea0003800000 */
.L_x_3110:
[----:B------:R-:W-:Y:S01]  /*1e500*/  PRMT R2, R2, 0x9910, RZ ;  /* 0x0000991002027816 */ /* 0x000fe200000000ff */
[----:B------:R-:W-:Y:S01]  /*1e510*/  BSSY B1, `(.L_x_3112) ;  /* 0x0000414000017945 */ /* 0x000fe20003800000 */
[----:B-----5:R-:W-:Y:S02]  /*1e520*/  IMAD.MOV.U32 R28, RZ, RZ, R5 ;  /* 0x000000ffff1c7224 */ /* 0x020fe400078e0005 */
[----:B------:R-:W-:-:S13]  /*1e530*/  ISETP.NE.AND P0, PT, R2, RZ, PT ;  /* 0x000000ff0200720c */ /* 0x000fda0003f05270 */
[----:B------:R-:W-:Y:S05]  /*1e540*/  @!P0 BRA `(.L_x_3113) ;  /* 0x000033b000008947 */ /* 0x000fea0003800000 */
[----:B----4-:R-:W2:Y:S04]  /*1e550*/  LDL R4, [R1+0x34] ;  /* 0x0000340001047983 */ /* 0x010ea80000100800 */
        /* <DEDUP_REMOVED lines=15> */
[----:B---3--:R1:W-:Y:S04]  /*1e650*/  STS [R14], R3 ;  /* 0x000000030e007388 */ /* 0x0083e80000000800 */
[----:B------:R2:W-:Y:S01]  /*1e660*/  STS [R14+0x400], R2 ;  /* 0x000400020e007388 */ /* 0x0005e20000000800 */
[----:B-1----:R-:W-:Y:S02]  /*1e670*/  F2FP.BF16.PACK_AB R3, R33, R32 ;  /* 0x000000202103723e */ /* 0x002fe400000010ff */
[----:B--2---:R-:W-:-:S03]  /*1e680*/  F2FP.BF16.PACK_AB R2, R133, R132 ;  /* 0x000000848502723e */ /* 0x004fc600000010ff */
[----:B----4-:R1:W-:Y:S04]  /*1e690*/  STS [R13+0x80], R3 ;  /* 0x000080030d007388 */ /* 0x0103e80000000800 */
        /* <DEDUP_REMOVED lines=140> */
.L_x_3114:
[----:B-1----:R-:W2:Y:S04]  /*1ef60*/  LDL.LU R6, [R1+0x2c] ;  /* 0x00002c0001067983 */ /* 0x002ea80000300800 */
[----:B------:R-:W3:Y:S04]  /*1ef70*/  LDL.LU R5, [R1+0x18] ;  /* 0x0000180001057983 */ /* 0x000ee80000300800 */
[----:B------:R-:W4:Y:S04]  /*1ef80*/  LDL.LU R4, [R1+0x30] ;  /* 0x0000300001047983 */ /* 0x000f280000300800 */
[----:B------:R-:W4:Y:S04]  /*1ef90*/  LDL R31, [R1+0x54] ;  /* 0x00005400011f7983 */ /* 0x000f280000100800 */
[----:B------:R-:W4:Y:S04]  /*1efa0*/  LDL R30, [R1+0x20] ;  /* 0x00002000011e7983 */ /* 0x000f280000100800 */
[----:B------:R-:W4:Y:S01]  /*1efb0*/  LDL R29, [R1] ;  /* 0x00000000011d7983 */ /* 0x000f220000100800 */
        /* <DEDUP_REMOVED lines=27> */
[----:B------:R-:W-:-:S04]  /*1f170*/  IMAD.IADD R4, R30, 0x1, R29 ;  /* 0x000000011e047824 */ /* 0x000fc800078e021d */
        /* <DEDUP_REMOVED lines=43> */
[----:B------:R-:W-:Y:S01]  /*1f430*/  SHF.R.S32.HI R4, RZ, 0x1f, R2 ;  /* 0x0000001fff047819 */ /* 0x000fe20000011402 */
[C---:B-1----:R-:W-:Y:S01]  /*1f440*/  IMAD.WIDE.U32 R10, R3.reuse, c[0x0][0x3a0], RZ ;  /* 0x0000e800030a7a25 */ /* 0x042fe200078e00ff */
[----:B------:R-:W-:Y:S01]  /*1f450*/  IADD3 R6, R0, R29, RZ ;  /* 0x0000001d00067210 */ /* 0x000fe20007ffe0ff */
[----:B------:R1:W2:Y:S02]  /*1f460*/  LDS.128 R36, [R216+0x80] ;  /* 0x00008000d8247984 */ /* 0x0002a40000000c00 */
[----:B------:R-:W-:-:S02]  /*1f470*/  IMAD R3, R3, c[0x0][0x3a4], R14 ;  /* 0x0000e90003037a24 */ /* 0x000fc400078e020e */
[----:B------:R-:W-:Y:S01]  /*1f480*/  IMAD R4, R4, c[0x0][0x3f0], RZ ;  /* 0x0000fc0004047a24 */ /* 0x000fe200078e02ff */
[----:B------:R1:W3:Y:S01]  /*1f490*/  LDS.128 R52, [R216+0x1080] ;  /* 0x00108000d8347984 */ /* 0x0002e20000000c00 */
[----:B------:R-:W-:Y:S01]  /*1f4a0*/  @P3 IMAD.HI.U32 R12, R6, c[0x0][0x4ec], RZ ;  /* 0x00013b00060c3a27 */ /* 0x000fe200078e00ff */
[----:B------:R-:W-:Y:S02]  /*1f4b0*/  IADD3 R11, R11, R3, RZ ;  /* 0x000000030b0b7210 */ /* 0x000fe40007ffe0ff */
        /* <DEDUP_REMOVED lines=8> */
[----:B------:R-:W-:Y:S02]  /*1f540*/  MOV R4, R10 ;  /* 0x0000000a00047202 */ /* 0x000fe40000000f00 */
[----:B------:R1:W1:Y:S01]  /*1f550*/  LDS.128 R48, [R216+0x5080] ;  /* 0x00508000d8307984 */ /* 0x0002620000000c00 */
[----:B------:R-:W-:Y:S02]  /*1f560*/  SHF.R.S32.HI R10, RZ, 0x1f, R3 ;  /* 0x0000001fff0a7819 */ /* 0x000fe40000011403 */
        /* <DEDUP_REMOVED lines=11> */
[----:B------:R-:W-:-:S02]  /*1f620*/  SHF.R.S32.HI R4, RZ, 0x1f, R6 ;  /* 0x0000001fff047819 */ /* 0x000fc40000011406 */
[----:B------:R-:W-:Y:S01]  /*1f630*/  IADD3 R5, R143, R29, RZ ;  /* 0x0000001d8f057210 */ /* 0x000fe20007ffe0ff */
        /* <DEDUP_REMOVED lines=12> */
[----:B------:R1:W1:Y:S01]  /*1f700*/  LDS.128 R72, [R216+0xf080] ;  /* 0x00f08000d8487984 */ /* 0x0002620000000c00 */
[----:B------:R-:W-:Y:S05]  /*1f710*/  BRA.DIV ~URZ, `(.L_x_3116) ;  /* 0x00005ce27f007947 */ /* 0x000fea000b800000 */
[----:B--234-:R2:W3:Y:S02]  /*1f720*/  SHFL.IDX PT, R4, R6, RZ, 0x181f ;  /* 0x00181fff06047589 */ /* 0x01c4e400000e0000 */
.L_x_3204:
[----:B------:R-:W-:Y:S05]  /*1f730*/  BRA.DIV ~URZ, `(.L_x_3117) ;  /* 0x00005d327f007947 */ /* 0x000fea000b800000 */
[----:B------:R4:W2:Y:S02]  /*1f740*/  SHFL.IDX PT, R2, R16, RZ, 0x181f ;  /* 0x00181fff10027589 */ /* 0x0008a400000e0000 */
.L_x_3205:
        /* <DEDUP_REMOVED lines=19> */
.L_x_3119:
[----:B------:R-:W-:Y:S05]  /*1f880*/  BSYNC B0 ;  /* 0x0000000000007941 */ /* 0x000fea0003800000 */
.L_x_3118:
[----:B------:R-:W-:Y:S05]  /*1f890*/  BRA.DIV ~URZ, `(.L_x_3120) ;  /* 0x00005c427f007947 */ /* 0x000fea000b800000 */
[----:B---3--:R3:W4:Y:S04]  /*1f8a0*/  SHFL.IDX PT, R4, R6, 0x1, 0x181f ;  /* 0x00381f0006047f89 */ /* 0x00872800000e0000 */
[----:B--2---:R3:W2:Y:S02]  /*1f8b0*/  SHFL.IDX PT, R2, R16, 0x1, 0x181f ;  /* 0x00381f0010027f89 */ /* 0x0046a400000e0000 */
.L_x_3206:
        /* <DEDUP_REMOVED lines=20> */
.L_x_3122:
[----:B------:R-:W-:Y:S05]  /*1fa00*/  BSYNC B0 ;  /* 0x0000000000007941 */ /* 0x000fea0003800000 */
.L_x_3121:
[----:B------:R-:W-:Y:S05]  /*1fa10*/  BRA.DIV ~URZ, `(.L_x_3123) ;  /* 0x00005b927f007947 */ /* 0x000fea000b800000 */
[----:B----4-:R4:W3:Y:S02]  /*1fa20*/  SHFL.IDX PT, R4, R6, 0x2, 0x181f ;  /* 0x00581f0006047f89 */ /* 0x0108e400000e0000 */
.L_x_3207:
[----:B------:R-:W-:Y:S05]  /*1fa30*/  BRA.DIV ~URZ, `(.L_x_3124) ;  /* 0x00005be27f007947 */ /* 0x000fea000b800000 */
[----:B--2---:R2:W4:Y:S02]  /*1fa40*/  SHFL.IDX PT, R2, R16, 0x2, 0x181f ;  /* 0x00581f0010027f89 */ /* 0x00452400000e0000 */
.L_x_3208:
        /* <DEDUP_REMOVED lines=20> */
.L_x_3126:
[----:B------:R-:W-:Y:S05]  /*1fb90*/  BSYNC B0 ;  /* 0x0000000000007941 */ /* 0x000fea0003800000 */
.L_x_3125:
[----:B------:R-:W-:Y:S05]  /*1fba0*/  BRA.DIV ~URZ, `(.L_x_3127) ;  /* 0x00005ae27f007947 */ /* 0x000fea000b800000 */
[----:B---3--:R3:W2:Y:S04]  /*1fbb0*/  SHFL.IDX PT, R4, R6, 0x3, 0x181f ;  /* 0x00781f0006047f89 */ /* 0x0086a800000e0000 */
[----:B----4-:R3:W4:Y:S02]  /*1fbc0*/  SHFL.IDX PT, R2, R16, 0x3, 0x181f ;  /* 0x00781f0010027f89 */ /* 0x01072400000e0000 */
.L_x_3209:
        /* <DEDUP_REMOVED lines=21> */
.L_x_3115:
[----:B------:R-:W2:Y:S01]  /*1fd20*/  LDL.LU R6, [R1+0x54] ;  /* 0x0000540001067983 */ /* 0x000ea20000300800 */
[----:B------:R-:W-:Y:S02]  /*1fd30*/  IMAD R14, R14, c[0x0][0x408], RZ ;  /* 0x000102000e0e7a24 */ /* 0x000fe400078e02ff */
[----:B-1----:R-:W-:-:S04]  /*1fd40*/  IMAD.WIDE.U32 R10, R3, c[0x0][0x408], RZ ;  /* 0x00010200030a7a25 */ /* 0x002fc800078e00ff */
[----:B------:R-:W-:Y:S01]  /*1fd50*/  IMAD R14, R3, c[0x0][0x40c], R14 ;  /* 0x00010300030e7a24 */ /* 0x000fe200078e020e */
[----:B------:R-:W-:-:S04]  /*1fd60*/  SHF.R.S32.HI R3, RZ, 0x1f, R2 ;  /* 0x0000001fff037819 */ /* 0x000fc80000011402 */
[----:B------:R-:W-:Y:S01]  /*1fd70*/  IADD3 R11, R11, R14, RZ ;  /* 0x0000000e0b0b7210 */ /* 0x000fe20007ffe0ff */
[----:B------:R-:W-:-:S04]  /*1fd80*/  IMAD R3, R3, c[0x0][0x440], RZ ;  /* 0x0001100003037a24 */ /* 0x000fc800078e02ff */
[----:B------:R-:W-:-:S04]  /*1fd90*/  IMAD.WIDE.U32 R10, R5, c[0x0][0x438], R10 ;  /* 0x00010e00050a7a25 */ /* 0x000fc800078e000a */
[----:B------:R-:W-:-:S04]  /*1fda0*/  IMAD R11, R5, c[0x0][0x43c], R11 ;  /* 0x00010f00050b7a24 */ /* 0x000fc800078e020b */
        /* <DEDUP_REMOVED lines=13> */
[----:B------:R-:W-:-:S04]  /*1fe80*/  SHF.R.S32.HI R3, RZ, 0x1f, R2 ;  /* 0x0000001fff037819 */ /* 0x000fc80000011402 */
[----:B------:R-:W-:Y:S01]  /*1fe90*/  SHF.R.S32.HI R5, RZ, 0x1f, R4 ;  /* 0x0000001fff057819 */ /* 0x000fe20000011404 */
[----:B------:R-:W-:-:S04]  /*1fea0*/  IMAD R3, R3, c[0x0][0x430], RZ ;  /* 0x00010c0003037a24 */ /* 0x000fc800078e02ff */
[----:B------:R-:W-:Y:S02]  /*1feb0*/  IMAD R2, R2, c[0x0][0x434], R3 ;  /* 0x00010d0002027a24 */ /* 0x000fe400078e0203 */
[----:B------:R-:W-:-:S03]  /*1fec0*/  IMAD R5, R5, c[0x0][0x428], RZ ;  /* 0x00010a0005057a24 */ /* 0x000fc600078e02ff */
[----:B------:R-:W-:Y:S02]  /*1fed0*/  IADD3 R3, R11, R2, RZ ;  /* 0x000000020b037210 */ /* 0x000fe40007ffe0ff */
[----:B------:R-:W-:-:S05]  /*1fee0*/  MOV R2, R10 ;  /* 0x0000000a00027202 */ /* 0x000fca0000000f00 */
[----:B------:R-:W-:-:S04]  /*1fef0*/  IMAD.WIDE.U32 R2, R4, c[0x0][0x428], R2 ;  /* 0x00010a0004027a25 */ /* 0x000fc800078e0002 */
[----:B------:R-:W-:Y:S01]  /*1ff00*/  IMAD R4, R4, c[0x0][0x42c], R5 ;  /* 0x00010b0004047a24 */ /* 0x000fe200078e0205 */
[----:B------:R-:W-:-:S04]  /*1ff10*/  LEA R6, P1, R2, c[0x0][0x400], 0x2 ;  /* 0x0001000002067a11 */ /* 0x000fc800078210ff */
[----:B------:R-:W-:-:S04]  /*1ff20*/  IADD3 R4, R3, R4, RZ ;  /* 0x0000000403047210 */ /* 0x000fc80007ffe0ff */
[----:B------:R-:W-:Y:S01]  /*1ff30*/  LEA.HI.X R5, R2, c[0x0][0x404], R4, 0x2, P1 ;  /* 0x0001010002057a11 */ /* 0x000fe200008f1404 */
[----:B------:R-:W-:Y:S05]  /*1ff40*/  BRA.DIV ~URZ, `(.L_x_3129) ;  /* 0x000058127f007947 */ /* 0x000fea000b800000 */
[----:B------:R1:W2:Y:S02]  /*1ff50*/  SHFL.IDX PT, R4, R5, RZ, 0x1c1f ;  /* 0x001c1fff05047589 */ /* 0x0002a400000e0000 */
.L_x_3210:
[----:B------:R-:W-:Y:S05]  /*1ff60*/  BRA.DIV ~URZ, `(.L_x_3130) ;  /* 0x000058627f007947 */ /* 0x000fea000b800000 */
[----:B------:R3:W4:Y:S02]  /*1ff70*/  SHFL.IDX PT, R2, R6, RZ, 0x1c1f ;  /* 0x001c1fff06027589 */ /* 0x00072400000e0000 */
.L_x_3211:
        /* <DEDUP_REMOVED lines=32> */
[----:B------:R-:W2:Y:S03]  /*20180*/  LDL R27, [R1+0xa4] ;  /* 0x0000a400011b7983 */ /* 0x000ea60000100800 */
[----:B------:R-:W-:Y:S01]  /*20190*/  @!P0 LEA.HI.X R11, R13, R4, R30, 0x2, P1 ;  /* 0x000000040d0b8211 */ /* 0x000fe200008f141e */
[----:B------:R-:W2:Y:S01]  /*201a0*/  LDL R26, [R1+0x138] ;  /* 0x00013800011a7983 */ /* 0x000ea20000100800 */
[----:B------:R-:W-:-:S03]  /*201b0*/  ISETP.GE.AND P1, PT, R14, c[0x0][0x3c8], PT ;  /* 0x0000f2000e007a0c */ /* 0x000fc60003f26270 */
[----:B------:R1:W-:Y:S04]  /*201c0*/  @!P0 ST.E.64 [R10.64], R32 ;  /* 0x000000200a008985 */ /* 0x0003e8000c101b06 */
[----:B------:R-:W2:Y:S04]  /*201d0*/  LDL R13, [R1+0xb8] ;  /* 0x0000b800010d7983 */ /* 0x000ea80000100800 */
[----:B------:R-:W4:Y:S01]  /*201e0*/  LDL R30, [R1+0xac] ;  /* 0x0000ac00011e7983 */ /* 0x000f220000100800 */
[----:B-1----:R-:W-:-:S03]  /*201f0*/  @!P2 LEA R10, P0, R17, R2, 0x2 ;  /* 0x00000002110aa211 */ /* 0x002fc600078010ff */
[----:B------:R-:W4:Y:S01]  /*20200*/  LDL R32, [R1+0x7c] ;  /* 0x00007c0001207983 */ /* 0x000f220000100800 */
[----:B------:R-:W-:-:S03]  /*20210*/  @!P2 LEA.HI.X R11, R17, R4, R21, 0x2, P0 ;  /* 0x00000004110ba211 */ /* 0x000fc600000f1415 */
[----:B------:R-:W4:Y:S04]  /*20220*/  LDL R33, [R1+0x118] ;  /* 0x0001180001217983 */ /* 0x000f280000100800 */
[----:B------:R1:W-:Y:S01]  /*20230*/  @!P2 ST.E.64 [R10.64], R34 ;  /* 0x000000220a00a985 */ /* 0x0003e2000c101b06 */
[----:B------:R-:W-:-:S03]  /*20240*/  ISETP.GE.AND P2, PT, R9, c[0x0][0x3c8], PT ;  /* 0x0000f20009007a0c */ /* 0x000fc60003f46270 */
[----:B------:R-:W4:Y:S04]  /*20250*/  LDL R21, [R1+0x158] ;  /* 0x0001580001157983 */ /* 0x000f280000100800 */
        /* <DEDUP_REMOVED lines=16> */
[----:B-----5:R-:W-:Y:S02]  /*20360*/  @!P1 LEA.HI.X R11, R19, R4, R20, 0x2, P0 ;  /* 0x00000004130b9211 */ /* 0x020fe400000f1414 */
[----:B------:R-:W5:Y:S04]  /*20370*/  LDL R20, [R1+0x14c] ;  /* 0x00014c0001147983 */ /* 0x000f680000100800 */
[----:B------:R1:W-:Y:S04]  /*20380*/  @!P1 ST.E.64 [R10.64], R36 ;  /* 0x000000240a009985 */ /* 0x0003e8000c101b06 */
[----:B------:R-:W5:Y:S01]  /*20390*/  LDL R19, [R1+0xa0] ;  /* 0x0000a00001137983 */ /* 0x000f620000100800 */
[----:B-1----:R-:W-:-:S03]  /*203a0*/  @!P2 LEA R10, P0, R15, R2, 0x2 ;  /* 0x000000020f0aa211 */ /* 0x002fc600078010ff */
[----:B------:R-:W5:Y:S01]  /*203b0*/  LDL R36, [R1+0x84] ;  /* 0x0000840001247983 */ /* 0x000f620000100800 */
[----:B---3--:R-:W-:-:S03]  /*203c0*/  @!P2 LEA.HI.X R11, R15, R4, R24, 0x2, P0 ;  /* 0x000000040f0ba211 */ /* 0x008fc600000f1418 */
[----:B------:R-:W3:Y:S04]  /*203d0*/  LDL R37, [R1+0x120] ;  /* 0x0001200001257983 */ /* 0x000ee80000100800 */
[----:B------:R-:W3:Y:S04]  /*203e0*/  LDL R15, [R1+0x144] ;  /* 0x00014400010f7983 */ /* 0x000ee80000100800 */
[----:B------:R-:W3:Y:S01]  /*203f0*/  LDL R24, [R1+0x13c] ;  /* 0x00013c0001187983 */ /* 0x000ee20000100800 */
[----:B--2---:R-:W-:Y:S02]  /*20400*/  ISETP.GE.AND P1, PT, R18, c[0x0][0x3c8], PT ;  /* 0x0000f20012007a0c */ /* 0x004fe40003f26270 */
[----:B------:R-:W-:Y:S01]  /*20410*/  ISETP.GE.AND P0, PT, R13, c[0x0][0x3c8], PT ;  /* 0x0000f2000d007a0c */ /* 0x000fe20003f06270 */
[----:B------:R1:W-:Y:S01]  /*20420*/  @!P2 ST.E.64 [R10.64], R40 ;  /* 0x000000280a00a985 */ /* 0x0003e2000c101b06 */
[----:B------:R-:W-:-:S09]  /*20430*/  ISETP.GE.AND P3, PT, R3, c[0x0][0x3c8], PT ;  /* 0x0000f20003007a0c */ /* 0x000fd20003f66270 */
[----:B-1----:R-:W-:-:S04]  /*20440*/  @!P1 LEA R10, P2, R18, R2, 0x2 ;  /* 0x00000002120a9211 */ /* 0x002fc800078410ff */
[----:B----4-:R-:W-:Y:S02]  /*20450*/  @!P1 LEA.HI.X R11, R18, R4, R21, 0x2, P2 ;  /* 0x00000004120b9211 */ /* 0x010fe400010f1415 */
[----:B------:R-:W2:Y:S04]  /*20460*/  LDL R18, [R1+0x98] ;  /* 0x0000980001127983 */ /* 0x000ea80000100800 */
[----:B------:R1:W-:Y:S01]  /*20470*/  @!P1 ST.E.64 [R10.64], R44 ;  /* 0x0000002c0a009985 */ /* 0x0003e2000c101b06 */
[----:B------:R-:W-:Y:S02]  /*20480*/  ISETP.GE.AND P4, PT, R17, c[0x0][0x3c8], PT ;  /* 0x0000f20011007a0c */ /* 0x000fe40003f86270 */
[----:B------:R-:W-:Y:S01]  /*20490*/  ISETP.GE.AND P2, PT, R30, c[0x0][0x3c8], PT ;  /* 0x0000f2001e007a0c */ /* 0x000fe20003f46270 */
[----:B------:R-:W4:Y:S01]  /*204a0*/  LDL R21, [R1+0x134] ;  /* 0x0001340001157983 */ /* 0x000f220000100800 */
[----:B-1----:R-:W-:-:S04]  /*204b0*/  @!P0 LEA R10, P1, R13, R2, 0x2 ;  /* 0x000000020d0a8211 */ /* 0x002fc800078210ff */
[----:B------:R-:W-:Y:S02]  /*204c0*/  @!P0 LEA.HI.X R11, R13, R4, R14, 0x2, P1 ;  /* 0x000000040d0b8211 */ /* 0x000fe400008f140e */
[----:B------:R-:W4:Y:S04]  /*204d0*/  LDL R14, [R1+0x94] ;  /* 0x00009400010e7983 */ /* 0x000f280000100800 */
[----:B------:R1:W-:Y:S02]  /*204e0*/  @!P0 ST.E.64 [R10.64], R48 ;  /* 0x000000300a008985 */ /* 0x0003e4000c101b06 */
[----:B-1----:R-:W-:Y:S02]  /*204f0*/  @!P3 LEA R10, P0, R3, R2, 0x2 ;  /* 0x00000002030ab211 */ /* 0x002fe400078010ff */
[----:B------:R-:W-:-:S02]  /*20500*/  ISETP.GE.AND P1, PT, R9, c[0x0][0x3c8], PT ;  /* 0x0000f20009007a0c */ /* 0x000fc40003f26270 */
[----:B------:R-:W-:Y:S02]  /*20510*/  @!P3 LEA.HI.X R11, R3, R4, R12, 0x2, P0 ;  /* 0x00000004030bb211 */ /* 0x000fe400000f140c */
[----:B------:R-:W4:Y:S01]  /*20520*/  LDL R3, [R1+0x90] ;  /* 0x0000900001037983 */ /* 0x000f220000100800 */
[----:B------:R-:W-:-:S03]  /*20530*/  @!P4 LEA R12, P0, R17, R2, 0x2 ;  /* 0x00000002110cc211 */ /* 0x000fc600078010ff */
[----:B------:R1:W-:Y:S02]  /*20540*/  @!P3 ST.E.64 [R10.64], R52 ;  /* 0x000000340a00b985 */ /* 0x0003e4000c101b06 */
[----:B-1----:R-:W-:-:S04]  /*20550*/  @!P2 LEA R10, P5, R30, R2, 0x2 ;  /* 0x000000021e0aa211 */ /* 0x002fc800078a10ff */
[-C--:B------:R-:W-:Y:S02]  /*20560*/  @!P2 LEA.HI.X R11, R30, R4.reuse, R31, 0x2, P5 ;  /* 0x000000041e0ba211 */ /* 0x080fe400028f141f */
[----:B-----5:R-:W-:Y:S01]  /*20570*/  @!P4 LEA.HI.X R13, R17, R4, R20, 0x2, P0 ;  /* 0x00000004110dc211 */ /* 0x020fe200000f1414 */
[----:B------:R-:W5:Y:S04]  /*20580*/  LDL R30, [R1+0x78] ;  /* 0x00007800011e7983 */ /* 0x000f680000100800 */
[----:B------:R1:W-:Y:S01]  /*20590*/  @!P4 ST.E.64 [R12.64], R56 ;  /* 0x000000380c00c985 */ /* 0x0003e2000c101b06 */
[----:B------:R-:W-:-:S03]  /*205a0*/  ISETP.GE.AND P4, PT, R19, c[0x0][0x3c8], PT ;  /* 0x0000f20013007a0c */ /* 0x000fc60003f86270 */
[----:B------:R-:W5:Y:S04]  /*205b0*/  LDL R20, [R1+0x8c] ;  /* 0x00008c0001147983 */ /* 0x000f680000100800 */
[----:B------:R-:W5:Y:S04]  /*205c0*/  LDL R17, [R1+0x88] ;  /* 0x0000880001117983 */ /* 0x000f680000100800 */
[----:B------:R-:W-:Y:S01]  /*205d0*/  @!P2 ST.E.64 [R10.64], R60 ;  /* 0x0000003c0a00a985 */ /* 0x000fe2000c101b06 */
[----:B------:R-:W-:-:S03]  /*205e0*/  ISETP.GE.AND P3, PT, R27, c[0x0][0x3c8], PT ;  /* 0x0000f2001b007a0c */ /* 0x000fc60003f66270 */
[----:B------:R-:W5:Y:S01]  /*205f0*/  LDL R31, [R1+0x114] ;  /* 0x00011400011f7983 */ /* 0x000f620000100800 */
[----:B-1----:R-:W-:-:S04]  /*20600*/  @!P1 LEA R12, P0, R9, R2, 0x2 ;  /* 0x00000002090c9211 */ /* 0x002fc800078010ff */
[----:B---3--:R-:W-:Y:S02]  /*20610*/  @!P1 LEA.HI.X R13, R9, R4, R15, 0x2, P0 ;  /* 0x00000004090d9211 */ /* 0x008fe400000f140f */
[----:B------:R-:W3:Y:S04]  /*20620*/  LDL R9, [R1+0x12c] ;  /* 0x00012c0001097983 */ /* 0x000ee80000100800 */
[----:B------:R-:W3:Y:S04]  /*20630*/  LDL R15, [R1+0x130] ;  /* 0x00013000010f7983 */ /* 0x000ee80000100800 */
[----:B------:R1:W-:Y:S02]  /*20640*/  @!P1 ST.E.64 [R12.64], R64 ;  /* 0x000000400c009985 */ /* 0x0003e4000c101b06 */
[----:B-1----:R-:W-:-:S04]  /*20650*/  @!P4 LEA R12, P0, R19, R2, 0x2 ;  /* 0x00000002130cc211 */ /* 0x002fc800078010ff */
[----:B------:R-:W-:Y:S02]  /*20660*/  @!P4 LEA.HI.X R13, R19, R4, R24, 0x2, P0 ;  /* 0x00000004130dc211 */ /* 0x000fe400000f1418 */
[----:B------:R-:W3:Y:S04]  /*20670*/  LDL R24, [R1+0x128] ;  /* 0x0001280001187983 */ /* 0x000ee80000100800 */
[----:B------:R-:W3:Y:S01]  /*20680*/  LDL R19, [R1+0x124] ;  /* 0x0001240001137983 */ /* 0x000ee20000100800 */
[----:B------:R-:W-:Y:S02]  /*20690*/  ISETP.GE.AND P2, PT, R25, c[0x0][0x3c8], PT ;  /* 0x0000f20019007a0c */ /* 0x000fe40003f46270 */
[----:B------:R-:W-:Y:S02]  /*206a0*/  @!P3 LEA R10, P5, R27, R2, 0x2 ;  /* 0x000000021b0ab211 */ /* 0x000fe400078a10ff */
[----:B--2---:R-:W-:-:S02]  /*206b0*/  ISETP.GE.AND P1, PT, R18, c[0x0][0x3c8], PT ;  /* 0x0000f20012007a0c */ /* 0x004fc40003f26270 */
[----:B------:R-:W-:Y:S02]  /*206c0*/  @!P3 LEA.HI.X R11, R27, R4, R29, 0x2, P5 ;  /* 0x000000041b0bb211 */ /* 0x000fe400028f141d */
[----:B------:R-:W2:Y:S04]  /*206d0*/  LDL R27, [R1+0x74] ;  /* 0x00007400011b7983 */ /* 0x000ea80000100800 */
[----:B------:R1:W-:Y:S04]  /*206e0*/  @!P3 ST.E.64 [R10.64], R68 ;  /* 0x000000440a00b985 */ /* 0x0003e8000c101b06 */
[----:B------:R4:W-:Y:S04]  /*206f0*/  @!P4 ST.E.64 [R12.64], R72 ;  /* 0x000000480c00c985 */ /* 0x0009e8000c101b06 */
[----:B------:R-:W2:Y:S01]  /*20700*/  LDL R29, [R1+0x110] ;  /* 0x00011000011d7983 */ /* 0x000ea20000100800 */
[----:B----4-:R-:W-:-:S02]  /*20710*/  ISETP.GE.AND P3, PT, R14, c[0x0][0x3c8], PT ;  /* 0x0000f2000e007a0c */ /* 0x010fc40003f66270 */
[CC--:B-1----:R-:W-:Y:S02]  /*20720*/  @!P2 LEA R10, P5, R25.reuse, R2.reuse, 0x2 ;  /* 0x00000002190aa211 */ /* 0x0c2fe400078a10ff */
[C---:B------:R-:W-:Y:S02]  /*20730*/  @!P1 LEA R12, P0, R18.reuse, R2, 0x2 ;  /* 0x00000002120c9211 */ /* 0x040fe400078010ff */
[-C--:B------:R-:W-:Y:S02]  /*20740*/  @!P2 LEA.HI.X R11, R25, R4.reuse, R26, 0x2, P5 ;  /* 0x00000004190ba211 */ /* 0x080fe400028f141a */
[----:B------:R-:W-:Y:S01]  /*20750*/  @!P1 LEA.HI.X R13, R18, R4, R21, 0x2, P0 ;  /* 0x00000004120d9211 */ /* 0x000fe200000f1415 */
[----:B------:R-:W4:Y:S04]  /*20760*/  LDL R25, [R1+0x70] ;  /* 0x0000700001197983 */ /* 0x000f280000100800 */
[----:B------:R-:W-:Y:S04]  /*20770*/  @!P2 ST.E.64 [R10.64], R76 ;  /* 0x0000004c0a00a985 */ /* 0x000fe8000c101b06 */
[----:B------:R1:W-:Y:S04]  /*20780*/  @!P1 ST.E.64 [R12.64], R80 ;  /* 0x000000500c009985 */ /* 0x0003e8000c101b06 */
[----:B------:R-:W4:Y:S04]  /*20790*/  LDL R21, [R1+0x6c] ;  /* 0x00006c0001157983 */ /* 0x000f280000100800 */
[----:B------:R-:W4:Y:S04]  /*207a0*/  LDL R18, [R1+0x64] ;  /* 0x0000640001127983 */ /* 0x000f280000100800 */
[----:B------:R-:W4:Y:S01]  /*207b0*/  LDL R26, [R1+0x10c] ;  /* 0x00010c00011a7983 */ /* 0x000f220000100800 */
[----:B------:R-:W-:-:S13]  /*207c0*/  ISETP.GE.AND P4, PT, R3, c[0x0][0x3c8], PT ;  /* 0x0000f20003007a0c */ /* 0x000fda0003f86270 */
[-C--:B-1----:R-:W-:Y:S02]  /*207d0*/  @!P4 LEA R12, P0, R3, R2.reuse, 0x2 ;  /* 0x00000002030cc211 */ /* 0x082fe400078010ff */
[----:B------:R-:W-:Y:S02]  /*207e0*/  @!P3 LEA R10, P5, R14, R2, 0x2 ;  /* 0x000000020e0ab211 */ /* 0x000fe400078a10ff */
[----:B-----5:R-:W-:Y:S02]  /*207f0*/  ISETP.GE.AND P2, PT, R20, c[0x0][0x3c8], PT ;  /* 0x0000f20014007a0c */ /* 0x020fe40003f46270 */
[----:B------:R-:W-:Y:S02]  /*20800*/  ISETP.GE.AND P1, PT, R17, c[0x0][0x3c8], PT ;  /* 0x0000f20011007a0c */ /* 0x000fe40003f26270 */
[-C--:B---3--:R-:W-:Y:S02]  /*20810*/  @!P4 LEA.HI.X R13, R3, R4.reuse, R9, 0x2, P0 ;  /* 0x00000004030dc211 */ /* 0x088fe400000f1409 */
[----:B------:R-:W3:Y:S01]  /*20820*/  LDL R3, [R1+0x68] ;  /* 0x0000680001037983 */ /* 0x000ee20000100800 */
[----:B------:R-:W-:-:S03]  /*20830*/  @!P3 LEA.HI.X R11, R14, R4, R15, 0x2, P5 ;  /* 0x000000040e0bb211 */ /* 0x000fc600028f140f */
[----:B------:R-:W5:Y:S04]  /*20840*/  LDL R9, [R1+0x60] ;  /* 0x0000600001097983 */ /* 0x000f680000100800 */
[----:B------:R1:W-:Y:S01]  /*20850*/  @!P3 ST.E.64 [R10.64], R84 ;  /* 0x000000540a00b985 */ /* 0x0003e2000c101b06 */
[-C--:B------:R-:W-:Y:S02]  /*20860*/  @!P1 LEA R14, P0, R17, R2.reuse, 0x2 ;  /* 0x00000002110e9211 */ /* 0x080fe400078010ff */
[----:B-1----:R-:W-:-:S04]  /*20870*/  @!P2 LEA R10, P5, R20, R2, 0x2 ;  /* 0x00000002140aa211 */ /* 0x002fc800078a10ff */
[-C--:B------:R-:W-:Y:S02]  /*20880*/  @!P2 LEA.HI.X R11, R20, R4.reuse, R24, 0x2, P5 ;  /* 0x00000004140ba211 */ /* 0x080fe400028f1418 */
        /* <DEDUP_REMOVED lines=12> */
[----:B--2---:R-:W-:Y:S02]  /*20950*/  ISETP.GE.AND P6, PT, R27, c[0x0][0x3c8], PT ;  /* 0x0000f2001b007a0c */ /* 0x004fe40003fc6270 */
[-C--:B-1----:R-:W-:Y:S02]  /*20960*/  @!P3 LEA R12, P5, R36, R2.reuse, 0x2 ;  /* 0x00000002240cb211 */ /* 0x082fe400078a10ff */
[----:B------:R-:W-:Y:S02]  /*20970*/  @!P4 LEA R10, P0, R34, R2, 0x2 ;  /* 0x00000002220ac211 */ /* 0x000fe400078010ff */
[-C--:B------:R-:W-:Y:S02]  /*20980*/  @!P3 LEA.HI.X R13, R36, R4.reuse, R37, 0x2, P5 ;  /* 0x00000004240db211 */ /* 0x080fe400028f1425 */
[----:B------:R-:W-:-:S02]  /*20990*/  @!P4 LEA.HI.X R11, R34, R4, R35, 0x2, P0 ;  /* 0x00000004220bc211 */ /* 0x000fc400000f1423 */
[C---:B----4-:R-:W-:Y:S01]  /*209a0*/  @!P2 LEA R14, P0, R32.reuse, R2, 0x2 ;  /* 0x00000002200ea211 */ /* 0x050fe200078010ff */
[----:B------:R-:W-:Y:S01]  /*209b0*/  @!P3 ST.E.64 [R12.64], R100 ;  /* 0x000000640c00b985 */ /* 0x000fe2000c101b06 */
[----:B------:R-:W-:Y:S02]  /*209c0*/  ISETP.GE.AND P5, PT, R25, c[0x0][0x3c8], PT ;  /* 0x0000f20019007a0c */ /* 0x000fe40003fa6270 */
[----:B------:R-:W-:Y:S01]  /*209d0*/  @!P2 LEA.HI.X R15, R32, R4, R33, 0x2, P0 ;  /* 0x00000004200fa211 */ /* 0x000fe200000f1421 */
[----:B------:R1:W-:Y:S04]  /*209e0*/  @!P4 ST.E.64 [R10.64], R104 ;  /* 0x000000680a00c985 */ /* 0x0003e8000c101b06 */
[----:B------:R2:W-:Y:S01]  /*209f0*/  @!P2 ST.E.64 [R14.64], R160 ;  /* 0x000000a00e00a985 */ /* 0x0005e2000c101b06 */
[----:B------:R-:W-:-:S02]  /*20a00*/  ISETP.GE.AND P4, PT, R21, c[0x0][0x3c8], PT ;  /* 0x0000f20015007a0c */ /* 0x000fc40003f86270 */
[CC--:B-1----:R-:W-:Y:S02]  /*20a10*/  @!P1 LEA R10, P3, R30.reuse, R2.reuse, 0x2 ;  /* 0x000000021e0a9211 */ /* 0x0c2fe400078610ff */
[C---:B------:R-:W-:Y:S02]  /*20a20*/  @!P6 LEA R12, P0, R27.reuse, R2, 0x2 ;  /* 0x000000021b0ce211 */ /* 0x040fe400078010ff */
[-C--:B------:R-:W-:Y:S02]  /*20a30*/  @!P1 LEA.HI.X R11, R30, R4.reuse, R31, 0x2, P3 ;  /* 0x000000041e0b9211 */ /* 0x080fe400018f141f */
[----:B------:R-:W-:-:S03]  /*20a40*/  @!P6 LEA.HI.X R13, R27, R4, R29, 0x2, P0 ;  /* 0x000000041b0de211 */ /* 0x000fc600000f141d */
[----:B------:R1:W-:Y:S01]  /*20a50*/  @!P1 ST.E.64 [R10.64], R108 ;  /* 0x0000006c0a009985 */ /* 0x0003e2000c101b06 */
[----:B------:R-:W-:-:S03]  /*20a60*/  ISETP.GE.AND P1, PT, R18, c[0x0][0x3c8], PT ;  /* 0x0000f20012007a0c */ /* 0x000fc60003f26270 */
[----:B------:R-:W-:Y:S01]  /*20a70*/  @!P6 ST.E.64 [R12.64], R112 ;  /* 0x000000700c00e985 */ /* 0x000fe2000c101b06 */
[-C--:B--2---:R-:W-:Y:S02]  /*20a80*/  @!P4 LEA R14, P6, R21, R2.reuse, 0x2 ;  /* 0x00000002150ec211 */ /* 0x084fe400078c10ff */
[----:B-1----:R-:W-:-:S04]  /*20a90*/  @!P5 LEA R10, P3, R25, R2, 0x2 ;  /* 0x00000002190ad211 */ /* 0x002fc800078610ff */
[----:B------:R-:W-:-:S05]  /*20aa0*/  @!P5 LEA.HI.X R11, R25, R4, R26, 0x2, P3 ;  /* 0x00000004190bd211 */ /* 0x000fca00018f141a */
[----:B------:R1:W-:Y:S02]  /*20ab0*/  @!P5 ST.E.64 [R10.64], R116 ;  /* 0x000000740a00d985 */ /* 0x0003e4000c101b06 */
[----:B-1----:R-:W-:Y:S02]  /*20ac0*/  @!P1 LEA R10, P5, R18, R2, 0x2 ;  /* 0x00000002120a9211 */ /* 0x002fe400078a10ff */
[----:B---3--:R-:W-:Y:S02]  /*20ad0*/  ISETP.GE.AND P2, PT, R3, c[0x0][0x3c8], PT ;  /* 0x0000f20003007a0c */ /* 0x008fe40003f46270 */
[----:B-----5:R-:W-:-:S11]  /*20ae0*/  ISETP.GE.AND P0, PT, R9, c[0x0][0x3c8], PT ;  /* 0x0000f20009007a0c */ /* 0x020fd60003f06270 */
[----:B------:R-:W-:-:S04]  /*20af0*/  @!P2 LEA R12, P3, R3, R2, 0x2 ;  /* 0x00000002030ca211 */ /* 0x000fc800078610ff */
[----:B------:R-:W-:Y:S02]  /*20b00*/  @!P2 LEA.HI.X R13, R3, R4, R20, 0x2, P3 ;  /* 0x00000004030da211 */ /* 0x000fe400018f1414 */
[----:B------:R-:W-:Y:S02]  /*20b10*/  @!P0 LEA R2, P3, R9, R2, 0x2 ;  /* 0x0000000209028211 */ /* 0x000fe400078610ff */
[-C--:B------:R-:W-:Y:S02]  /*20b20*/  @!P4 LEA.HI.X R15, R21, R4.reuse, R24, 0x2, P6 ;  /* 0x00000004150fc211 */ /* 0x080fe400030f1418 */
[----:B------:R-:W-:-:S03]  /*20b30*/  @!P1 LEA.HI.X R11, R18, R4, R19, 0x2, P5 ;  /* 0x00000004120b9211 */ /* 0x000fc600028f1413 */
[----:B------:R1:W-:Y:S01]  /*20b40*/  @!P4 ST.E.64 [R14.64], R168 ;  /* 0x000000a80e00c985 */ /* 0x0003e2000c101b06 */
[----:B------:R-:W-:-:S03]  /*20b50*/  @!P0 LEA.HI.X R3, R9, R4, R17, 0x2, P3 ;  /* 0x0000000409038211 */ /* 0x000fc600018f1411 */
[----:B------:R1:W-:Y:S04]  /*20b60*/  @!P2 ST.E.64 [R12.64], R164 ;  /* 0x000000a40c00a985 */ /* 0x0003e8000c101b06 */
[----:B------:R1:W-:Y:S04]  /*20b70*/  @!P1 ST.E.64 [R10.64], R120 ;  /* 0x000000780a009985 */ /* 0x0003e8000c101b06 */
[----:B------:R1:W-:Y:S02]  /*20b80*/  @!P0 ST.E.64 [R2.64], R22 ;  /* 0x0000001602008985 */ /* 0x0003e4000c101b06 */
.L_x_3132:
[----:B------:R-:W-:Y:S05]  /*20b90*/  BSYNC B0 ;  /* 0x0000000000007941 */ /* 0x000fea0003800000 */
.L_x_3131:
[----:B------:R-:W-:Y:S05]  /*20ba0*/  BRA.DIV ~URZ, `(.L_x_3133) ;  /* 0x00004c927f007947 */ /* 0x000fea000b800000 */
[----:B--2---:R2:W1:Y:S04]  /*20bb0*/  SHFL.IDX PT, R4, R5, 0x1, 0x1c1f ;  /* 0x003c1f0005047f89 */ /* 0x00446800000e0000 */
[----:B-1--4-:R2:W1:Y:S02]  /*20bc0*/  SHFL.IDX PT, R2, R6, 0x1, 0x1c1f ;  /* 0x003c1f0006027f89 */ /* 0x01246400000e0000 */
.L_x_3212:
[----:B------:R-:W-:-:S13]  /*20bd0*/  ISETP.NE.AND P0, PT, R16, RZ, PT ;  /* 0x000000ff1000720c */ /* 0x000fda0003f05270 */
[----:B------:R-:W-:Y:S05]  /*20be0*/  @P0 BRA `(.L_x_3128) ;  /* 0x00001a6000000947 */ /* 0x000fea0003800000 */
[----:B------:R-:W4:Y:S04]  /*20bf0*/  LDL R10, [R1+0xc] ;  /* 0x00000c00010a7983 */ /* 0x000f280000100800 */
[----:B--23--:R-:W2:Y:S04]  /*20c00*/  LDL R6, [R1+0xd0] ;  /* 0x0000d00001067983 */ /* 0x00cea80000100800 */
[----:B------:R-:W3:Y:S04]  /*20c10*/  LDL R9, [R1+0xc8] ;  /* 0x0000c80001097983 */ /* 0x000ee80000100800 */
[----:B------:R-:W5:Y:S04]  /*20c20*/  LDL R26, [R1+0xcc] ;  /* 0x0000cc00011a7983 */ /* 0x000f680000100800 */
        /* <DEDUP_REMOVED lines=14> */
[----:B------:R-:W5:Y:S01]  /*20d10*/  LDL R30, [R1+0x11c] ;  /* 0x00011c00011e7983 */ /* 0x000f620000100800 */
[----:B----4-:R-:W-:-:S02]  /*20d20*/  ISETP.GE.AND P3, PT, R10, c[0x0][0x3c8], PT ;  /* 0x0000f2000a007a0c */ /* 0x010fc40003f66270 */
[----:B--2---:R-:W-:Y:S02]  /*20d30*/  ISETP.GE.AND P2, PT, R6, c[0x0][0x3c8], PT ;  /* 0x0000f20006007a0c */ /* 0x004fe40003f46270 */
[----:B---3--:R-:W-:-:S09]  /*20d40*/  ISETP.GE.AND P0, PT, R9, c[0x0][0x3c8], PT ;  /* 0x0000f20009007a0c */ /* 0x008fd20003f06270 */
[----:B------:R-:W-:Y:S01]  /*20d50*/  @!P3 IMAD.MOV.U32 R3, RZ, RZ, R4 ;  /* 0x000000ffff03b224 */ /* 0x000fe200078e0004 */
[----:B-----5:R-:W-:-:S03]  /*20d60*/  ISETP.GE.AND P1, PT, R26, c[0x0][0x3c8], PT ;  /* 0x0000f2001a007a0c */ /* 0x020fc60003f26270 */
[----:B-1----:R-:W-:Y:S02]  /*20d70*/  @!P3 IMAD.WIDE R10, R10, 0x4, R2 ;  /* 0x000000040a0ab825 */ /* 0x002fe400078e0202 */
        /* <DEDUP_REMOVED lines=14> */
[----:B------:R-:W-:-:S02]  /*20e60*/  ISETP.GE.AND P3, PT, R24, c[0x0][0x3c8], PT ;  /* 0x0000f20018007a0c */ /* 0x000fc40003f66270 */
[----:B------:R-:W-:Y:S01]  /*20e70*/  ISETP.GE.AND P6, PT, R17, c[0x0][0x3c8], PT ;  /* 0x0000f20011007a0c */ /* 0x000fe20003fc6270 */
[----:B------:R1:W-:Y:S04]  /*20e80*/  @!P1 ST.E.64 [R12.64], R132 ;  /* 0x000000840c009985 */ /* 0x0003e8000c101b06 */
[----:B------:R1:W-:Y:S04]  /*20e90*/  @!P0 ST.E.64 [R10.64], R128 ;  /* 0x000000800a008985 */ /* 0x0003e8000c101b06 */
[----:B------:R-:W5:Y:S01]  /*20ea0*/  LDL R9, [R1+0xac] ;  /* 0x0000ac0001097983 */ /* 0x000f620000100800 */
        /* <DEDUP_REMOVED lines=27> */
[C---:B------:R-:W-:Y:S02]  /*21060*/  @!P3 LEA R10, P6, R23.reuse, R2, 0x2 ;  /* 0x00000002170ab211 */ /* 0x040fe400078c10ff */
[----:B---3--:R-:W-:Y:S02]  /*21070*/  ISETP.GE.AND P1, PT, R22, c[0x0][0x3c8], PT ;  /* 0x0000f20016007a0c */ /* 0x008fe40003f26270 */
[----:B------:R-:W-:-:S02]  /*21080*/  @!P3 LEA.HI.X R11, R23, R4, R16, 0x2, P6 ;  /* 0x00000004170bb211 */ /* 0x000fc400030f1410 */
[----:B------:R-:W3:Y:S01]  /*21090*/  LDL R23, [R1+0x13c] ;  /* 0x00013c0001177983 */ /* 0x000ee20000100800 */
[----:B----4-:R-:W-:-:S03]  /*210a0*/  ISETP.GE.AND P2, PT, R6, c[0x0][0x3c8], PT ;  /* 0x0000f20006007a0c */ /* 0x010fc60003f46270 */
[----:B------:R1:W-:Y:S04]  /*210b0*/  @!P5 ST.E.64 [R14.64], R162 ;  /* 0x000000a20e00d985 */ /* 0x0003e8000c101b06 */
[----:B------:R-:W4:Y:S01]  /*210c0*/  LDL R16, [R1+0x94] ;  /* 0x0000940001107983 */ /* 0x000f220000100800 */
[----:B-----5:R-:W-:-:S03]  /*210d0*/  @!P4 LEA.HI.X R13, R20, R4, R25, 0x2, P0 ;  /* 0x00000004140dc211 */ /* 0x020fc600000f1419 */
[----:B------:R-:W5:Y:S04]  /*210e0*/  LDL R25, [R1+0x140] ;  /* 0x0001400001197983 */ /* 0x000f680000100800 */
[----:B------:R1:W-:Y:S04]  /*210f0*/  @!P4 ST.E.64 [R12.64], R154 ;  /* 0x0000009a0c00c985 */ /* 0x0003e8000c101b06 */
[----:B------:R1:W-:Y:S02]  /*21100*/  @!P3 ST.E.64 [R10.64], R42 ;  /* 0x0000002a0a00b985 */ /* 0x0003e4000c101b06 */
[----:B-1----:R-:W-:-:S02]  /*21110*/  @!P2 LEA R14, P3, R6, R2, 0x2 ;  /* 0x00000002060ea211 */ /* 0x002fc400078610ff */
[----:B------:R-:W4:Y:S01]  /*21120*/  LDL R20, [R1+0x98] ;  /* 0x0000980001147983 */ /* 0x000f220000100800 */
[----:B------:R-:W-:Y:S02]  /*21130*/  @!P1 LEA R12, P6, R22, R2, 0x2 ;  /* 0x00000002160c9211 */ /* 0x000fe400078c10ff */
[----:B------:R-:W-:Y:S02]  /*21140*/  @!P2 LEA.HI.X R15, R6, R4, R17, 0x2, P3 ;  /* 0x00000004060fa211 */ /* 0x000fe400018f1411 */
[----:B------:R-:W-:Y:S01]  /*21150*/  ISETP.GE.AND P0, PT, R9, c[0x0][0x3c8], PT ;  /* 0x0000f20009007a0c */ /* 0x000fe20003f06270 */
[----:B------:R-:W4:Y:S08]  /*21160*/  LDL R17, [R1+0x8c] ;  /* 0x00008c0001117983 */ /* 0x000f300000100800 */
[----:B------:R-:W-:-:S02]  /*21170*/  P2R R3, PR, RZ, 0x40 ;  /* 0x00000040ff037803 */ /* 0x000fc40000000000 */
[----:B------:R-:W-:Y:S01]  /*21180*/  ISETP.GE.AND P4, PT, R5, c[0x0][0x3c8], PT ;  /* 0x0000f20005007a0c */ /* 0x000fe20003f86270 */
[----:B------:R-:W4:Y:S01]  /*21190*/  LDL R6, [R1+0x90] ;  /* 0x0000900001067983 */ /* 0x000f220000100800 */
[----:B------:R-:W-:-:S04]  /*211a0*/  ISETP.NE.AND P3, PT, R3, RZ, PT ;  /* 0x000000ff0300720c */ /* 0x000fc80003f65270 */
[----:B------:R-:W-:Y:S02]  /*211b0*/  @!P1 LEA.HI.X R13, R22, R4, R24, 0x2, P3 ;  /* 0x00000004160d9211 */ /* 0x000fe400018f1418 */
[----:B------:R-:W4:Y:S01]  /*211c0*/  LDL R24, [R1+0x138] ;  /* 0x0001380001187983 */ /* 0x000f220000100800 */
[----:B------:R-:W-:Y:S02]  /*211d0*/  ISETP.GE.AND P3, PT, R21, c[0x0][0x3c8], PT ;  /* 0x0000f20015007a0c */ /* 0x000fe40003f66270 */
[C---:B------:R-:W-:Y:S01]  /*211e0*/  @!P0 LEA R10, P6, R9.reuse, R2, 0x2 ;  /* 0x00000002090a8211 */ /* 0x040fe200078c10ff */
[----:B------:R-:W-:Y:S03]  /*211f0*/  @!P2 ST.E.64 [R14.64], R166 ;  /* 0x000000a60e00a985 */ /* 0x000fe6000c101b06 */
[----:B------:R-:W-:Y:S01]  /*21200*/  @!P0 LEA.HI.X R11, R9, R4, R18, 0x2, P6 ;  /* 0x00000004090b8211 */ /* 0x000fe200030f1412 */
[----:B------:R-:W-:Y:S04]  /*21210*/  @!P1 ST.E.64 [R12.64], R54 ;  /* 0x000000360c009985 */ /* 0x000fe8000c101b06 */
[----:B------:R1:W-:Y:S04]  /*21220*/  @!P0 ST.E.64 [R10.64], R46 ;  /* 0x0000002e0a008985 */ /* 0x0003e8000c101b06 */
[----:B------:R-:W4:Y:S04]  /*21230*/  LDL R22, [R1+0x134] ;  /* 0x0001340001167983 */ /* 0x000f280000100800 */
[----:B------:R-:W4:Y:S01]  /*21240*/  LDL R18, [R1+0x130] ;  /* 0x0001300001127983 */ /* 0x000f220000100800 */
[----:B------:R-:W-:-:S03]  /*21250*/  ISETP.GE.AND P5, PT, R26, c[0x0][0x3c8], PT ;  /* 0x0000f2001a007a0c */ /* 0x000fc60003fa6270 */
[----:B------:R-:W4:Y:S01]  /*21260*/  LDL R9, [R1+0x88] ;  /* 0x0000880001097983 */ /* 0x000f220000100800 */
[-C--:B-1----:R-:W-:Y:S02]  /*21270*/  @!P3 LEA R10, P1, R21, R2.reuse, 0x2 ;  /* 0x00000002150ab211 */ /* 0x082fe400078210ff */
[----:B------:R-:W-:-:S11]  /*21280*/  @!P4 LEA R12, P6, R5, R2, 0x2 ;  /* 0x00000002050cc211 */ /* 0x000fd600078c10ff */
[----:B------:R-:W-:Y:S02]  /*21290*/  P2R R3, PR, RZ, 0x2 ;  /* 0x00000002ff037803 */ /* 0x000fe40000000000 */
[----:B------:R-:W-:-:S04]  /*212a0*/  @!P5 LEA R14, P0, R26, R2, 0x2 ;  /* 0x000000021a0ed211 */ /* 0x000fc800078010ff */
[----:B------:R-:W-:Y:S02]  /*212b0*/  @!P5 LEA.HI.X R15, R26, R4, R27, 0x2, P0 ;  /* 0x000000041a0fd211 */ /* 0x000fe400000f141b */
[----:B------:R-:W4:Y:S04]  /*212c0*/  LDL R26, [R1+0x7c] ;  /* 0x00007c00011a7983 */ /* 0x000f280000100800 */
[----:B------:R1:W-:Y:S04]  /*212d0*/  @!P5 ST.E.64 [R14.64], R172 ;  /* 0x000000ac0e00d985 */ /* 0x0003e8000c101b06 */
[----:B------:R-:W4:Y:S01]  /*212e0*/  LDL R27, [R1+0x118] ;  /* 0x00011800011b7983 */ /* 0x000f220000100800 */
[----:B--2---:R-:W-:-:S02]  /*212f0*/  ISETP.GE.AND P2, PT, R19, c[0x0][0x3c8], PT ;  /* 0x0000f20013007a0c */ /* 0x004fc40003f46270 */
[-C--:B-----5:R-:W-:Y:S02]  /*21300*/  @!P4 LEA.HI.X R13, R5, R4.reuse, R25, 0x2, P6 ;  /* 0x00000004050dc211 */ /* 0x0a0fe400030f1419 */
[----:B------:R-:W-:Y:S01]  /*21310*/  ISETP.NE.AND P6, PT, R3, RZ, PT ;  /* 0x000000ff0300720c */ /* 0x000fe20003fc5270 */
[----:B------:R-:W2:Y:S03]  /*21320*/  LDL R5, [R1+0x84] ;  /* 0x0000840001057983 */ /* 0x000ea60000100800 */
[----:B---3--:R-:W-:Y:S01]  /*21330*/  @!P3 LEA.HI.X R11, R21, R4, R23, 0x2, P6 ;  /* 0x00000004150bb211 */ /* 0x008fe200030f1417 */
[----:B------:R-:W3:Y:S04]  /*21340*/  LDL R25, [R1+0x114] ;  /* 0x0001140001197983 */ /* 0x000ee80000100800 */
[----:B------:R-:W5:Y:S04]  /*21350*/  LDL R23, [R1+0x12c] ;  /* 0x00012c0001177983 */ /* 0x000f680000100800 */
[----:B------:R-:W2:Y:S04]  /*21360*/  LDL R21, [R1+0x128] ;  /* 0x0001280001157983 */ /* 0x000ea80000100800 */
[----:B------:R4:W-:Y:S04]  /*21370*/  @!P4 ST.E.64 [R12.64], R62 ;  /* 0x0000003e0c00c985 */ /* 0x0009e8000c101b06 */
[----:B------:R4:W-:Y:S01]  /*21380*/  @!P3 ST.E.64 [R10.64], R50 ;  /* 0x000000320a00b985 */ /* 0x0009e2000c101b06 */
[----:B-1----:R-:W-:-:S04]  /*21390*/  @!P2 LEA R14, P3, R19, R2, 0x2 ;  /* 0x00000002130ea211 */ /* 0x002fc800078610ff */
[----:B----4-:R-:W-:Y:S02]  /*213a0*/  @!P2 LEA.HI.X R15, R19, R4, R24, 0x2, P3 ;  /* 0x00000004130fa211 */ /* 0x010fe400018f1418 */
[----:B------:R-:W4:Y:S01]  /*213b0*/  LDL R19, [R1+0x124] ;  /* 0x0001240001137983 */ /* 0x000f220000100800 */
        /* <DEDUP_REMOVED lines=23> */
[-C--:B-----5:R-:W-:Y:S02]  /*21530*/  @!P5 LEA.HI.X R15, R6, R4.reuse, R23, 0x2, P0 ;  /* 0x00000004060fd211 */ /* 0x0a0fe400000f1417 */
[----:B------:R-:W-:Y:S01]  /*21540*/  ISETP.NE.AND P0, PT, R3, RZ, PT ;  /* 0x000000ff0300720c */ /* 0x000fe20003f05270 */
[----:B------:R-:W5:Y:S03]  /*21550*/  LDL R6, [R1+0x64] ;  /* 0x0000640001067983 */ /* 0x000f660000100800 */
[----:B--2---:R-:W-:Y:S01]  /*21560*/  @!P4 LEA.HI.X R13, R17, R4, R21, 0x2, P0 ;  /* 0x00000004110dc211 */ /* 0x004fe200000f1415 */
[----:B------:R-:W2:Y:S04]  /*21570*/  LDL R23, [R1+0x10c] ;  /* 0x00010c0001177983 */ /* 0x000ea80000100800 */
[----:B------:R-:W2:Y:S01]  /*21580*/  LDL R17, [R1+0x110] ;  /* 0x0001100001117983 */ /* 0x000ea20000100800 */
[----:B------:R-:W-:-:S03]  /*21590*/  ISETP.GE.AND P2, PT, R5, c[0x0][0x3c8], PT ;  /* 0x0000f20005007a0c */ /* 0x000fc60003f46270 */
[----:B------:R-:W5:Y:S04]  /*215a0*/  LDL R21, [R1+0x108] ;  /* 0x0001080001157983 */ /* 0x000f680000100800 */
[----:B------:R1:W-:Y:S04]  /*215b0*/  @!P5 ST.E.64 [R14.64], R176 ;  /* 0x000000b00e00d985 */ /* 0x0003e8000c101b06 */
[----:B------:R1:W-:Y:S01]  /*215c0*/  @!P4 ST.E.64 [R12.64], R82 ;  /* 0x000000520c00c985 */ /* 0x0003e2000c101b06 */
[----:B----4-:R-:W-:-:S03]  /*215d0*/  @!P3 LEA.HI.X R11, R9, R4, R19, 0x2, P6 ;  /* 0x00000004090bb211 */ /* 0x010fc600030f1413 */
[----:B------:R-:W4:Y:S04]  /*215e0*/  LDL R19, [R1+0x104] ;  /* 0x0001040001137983 */ /* 0x000f280000100800 */
[----:B------:R-:W4:Y:S04]  /*215f0*/  LDL R9, [R1+0x100] ;  /* 0x0001000001097983 */ /* 0x000f280000100800 */
[----:B------:R3:W-:Y:S01]  /*21600*/  @!P3 ST.E.64 [R10.64], R66 ;  /* 0x000000420a00b985 */ /* 0x0007e2000c101b06 */
[----:B-1----:R-:W-:-:S04]  /*21610*/  @!P2 LEA R14, P3, R5, R2, 0x2 ;  /* 0x00000002050ea211 */ /* 0x002fc800078610ff */
[----:B------:R-:W-:Y:S02]  /*21620*/  @!P2 LEA.HI.X R15, R5, R4, R31, 0x2, P3 ;  /* 0x00000004050fa211 */ /* 0x000fe400018f141f */
[----:B------:R-:W4:Y:S01]  /*21630*/  LDL R5, [R1+0x60] ;  /* 0x0000600001057983 */ /* 0x000f220000100800 */
        /* <DEDUP_REMOVED lines=22> */
[----:B-----5:R-:W-:Y:S01]  /*217a0*/  ISETP.GE.AND P0, PT, R6, c[0x0][0x3c8], PT ;  /* 0x0000f20006007a0c */ /* 0x020fe20003f06270 */
        /* <DEDUP_REMOVED lines=8> */
[----:B--2---:R-:W-:Y:S02]  /*21830*/  @!P0 LEA R10, P4, R6, R2, 0x2 ;  /* 0x00000002060a8211 */ /* 0x004fe400078810ff */
[-C--:B----4-:R-:W-:Y:S01]  /*21840*/  @!P1 LEA.HI.X R13, R18, R4.reuse, R19, 0x2, P5 ;  /* 0x00000004120d9211 */ /* 0x090fe200028f1413 */
[----:B------:R1:W-:Y:S01]  /*21850*/  @!P2 ST.E.64 [R14.64], R106 ;  /* 0x0000006a0e00a985 */ /* 0x0003e2000c101b06 */
        /* <DEDUP_REMOVED lines=10> */
.L_x_3113:
[----:B------:R-:W2:Y:S04]  /*21900*/  LDL.LU R2, [R1+0x24] ;  /* 0x0000240001027983 */ /* 0x000ea80000300800 */
[----:B------:R-:W3:Y:S01]  /*21910*/  LDL.LU R6, [R1+0x28] ;  /* 0x0000280001067983 */ /* 0x000ee20000300800 */
        /* <DEDUP_REMOVED lines=20> */
.L_x_3134:
[----:B------:R-:W3:Y:S04]  /*21a60*/  LDL.LU R6, [R1+0x18] ;  /* 0x0000180001067983 */ /* 0x000ee80000300800 */
[----:B--2---:R-:W2:Y:S04]  /*21a70*/  LDL.LU R4, [R1+0x2c] ;  /* 0x00002c0001047983 */ /* 0x004ea80000300800 */
[----:B------:R-:W4:Y:S01]  /*21a80*/  LDL.LU R3, [R1+0x30] ;  /* 0x0000300001037983 */ /* 0x000f220000300800 */
[----:B------:R-:W-:Y:S01]  /*21a90*/  BSSY B0, `(.L_x_3135) ;  /* 0x0000039000007945 */ /* 0x000fe20003800000 */
[----:B-----5:R-:W-:-:S02]  /*21aa0*/  SHF.R.S32.HI R20, RZ, 0x1f, R2 ;  /* 0x0000001fff147819 */ /* 0x020fc40000011402 */
[----:B------:R-:W1:Y:S02]  /*21ab0*/  S2R R5, SR_TID.X ;  /* 0x0000000000057919 */ /* 0x000e640000002100 */
[----:B-1----:R-:W-:Y:S02]  /*21ac0*/  ISETP.GT.AND P0, PT, R5, 0x7f, PT ;  /* 0x0000007f0500780c */ /* 0x002fe40003f04270 */
[----:B---3--:R-:W-:Y:S02]  /*21ad0*/  LOP3.LUT R6, R6, 0xffff, RZ, 0xc0, !PT ;  /* 0x0000ffff06067812 */ /* 0x008fe400078ec0ff */
[----:B--2---:R-:W-:Y:S02]  /*21ae0*/  SEL R14, R4, RZ, !P3 ;  /* 0x000000ff040e7207 */ /* 0x004fe40005800000 */
[----:B----4-:R-:W-:-:S07]  /*21af0*/  SEL R24, R3, RZ, !P3 ;  /* 0x000000ff03187207 */ /* 0x010fce0005800000 */
[----:B------:R-:W-:Y:S05]  /*21b00*/  @P0 BRA `(.L_x_3136) ;  /* 0x0000031000000947 */ /* 0x000fea0003800000 */
[----:B------:R-:W2:Y:S01]  /*21b10*/  LDL R4, [R1] ;  /* 0x0000000001047983 */ /* 0x000ea20000100800 */
        /* <DEDUP_REMOVED lines=25> */
[--C-:B------:R-:W-:Y:S01]  /*21cb0*/  IMAD.MOV R4, RZ, RZ, -R3.reuse ;  /* 0x000000ffff047224 */ /* 0x100fe200078e0a03 */
        /* <DEDUP_REMOVED lines=12> */
[----:B------:R-:W-:Y:S01]  /*21d80*/  IMAD R3, R16, R9, R3 ;  /* 0x0000000910037224 */ /* 0x000fe200078e0203 */
[----:B------:R-:W-:-:S03]  /*21d90*/  MOV R9, c[0x0][0x4ac] ;  /* 0x00012b0000097a02 */ /* 0x000fc60000000f00 */
[----:B------:R-:W-:Y:S01]  /*21da0*/  IMAD.WIDE.U32 R4, R16, R4, R10 ;  /* 0x0000000410047225 */ /* 0x000fe200078e000a */
[----:B------:R-:W-:Y:S02]  /*21db0*/  SEL R10, R12, c[0x0][0x450], P2 ;  /* 0x000114000c0a7a07 */ /* 0x000fe40001000000 */
[----:B------:R-:W-:Y:S01]  /*21dc0*/  SEL R9, R9, c[0x0][0x454], P2 ;  /* 0x0001150009097a07 */ /* 0x000fe20001000000 */
[----:B------:R-:W-:Y:S01]  /*21dd0*/  IMAD.IADD R3, R5, 0x1, R3 ;  /* 0x0000000105037824 */ /* 0x000fe200078e0203 */
[----:B------:R-:W-:-:S04]  /*21de0*/  LEA R10, P0, R4, R10, 0x2 ;  /* 0x0000000a040a7211 */ /* 0x000fc800078010ff */
[----:B------:R-:W-:Y:S02]  /*21df0*/  LEA.HI.X R11, R4, R9, R3, 0x2, P0 ;  /* 0x00000009040b7211 */ /* 0x000fe400000f1403 */
[----:B------:R-:W-:-:S05]  /*21e00*/  MOV R3, 0xff800000 ;  /* 0xff80000000037802 */ /* 0x000fca0000000f00 */
[----:B------:R1:W-:Y:S02]  /*21e10*/  STG.E [R10.64], R3 ;  /* 0x000000030a007986 */ /* 0x0003e4000c101906 */
.L_x_3136:
[----:B------:R-:W-:Y:S05]  /*21e20*/  BSYNC B0 ;  /* 0x0000000000007941 */ /* 0x000fea0003800000 */
.L_x_3135:
[----:B------:R-:W-:-:S13]  /*21e30*/  ISETP.GT.AND P0, PT, R21, 0x1, PT ;  /* 0x000000011500780c */ /* 0x000fda0003f04270 */
[----:B------:R-:W-:Y:S05]  /*21e40*/  @P0 BRA `(.L_x_3128) ;  /* 0x0000080000000947 */ /* 0x000fea0003800000 */
[----:B-1----:R-:W2:Y:S01]  /*21e50*/  LDL.LU R11, [R1] ;  /* 0x00000000010b7983 */ /* 0x002ea20000300800 */
[----:B------:R-:W-:Y:S01]  /*21e60*/  MOV R4, c[0x0][0x4e8] ;  /* 0x00013a0000047a02 */ /* 0x000fe20000000f00 */
[----:B------:R-:W-:Y:S02]  /*21e70*/  IMAD R3, R20, c[0x0][0x3a0], RZ ;  /* 0x0000e80014037a24 */ /* 0x000fe400078e02ff */
        /* <DEDUP_REMOVED lines=23> */
[----:B------:R-:W-:-:S03]  /*21ff0*/  IADD3 R9, R143, R11, RZ ;  /* 0x0000000b8f097210 */ /* 0x000fc60007ffe0ff */
[----:B------:R-:W-:-:S04]  /*22000*/  IMAD.WIDE.U32 R2, R6, c[0x0][0x3d8], R2 ;  /* 0x0000f60006027a25 */ /* 0x000fc800078e0002 */
[----:B------:R-:W-:Y:S01]  /*22010*/  IMAD R6, R6, c[0x0][0x3dc], R4 ;  /* 0x0000f70006067a24 */ /* 0x000fe200078e0204 */
[----:B------:R-:W-:-:S04]  /*22020*/  LEA R16, P0, R2, c[0x0][0x380], 0x1 ;  /* 0x0000e00002107a11 */ /* 0x000fc800078008ff */
[----:B------:R-:W-:-:S04]  /*22030*/  IADD3 R5, R3, R6, RZ ;  /* 0x0000000603057210 */ /* 0x000fc80007ffe0ff */
[----:B------:R-:W-:Y:S01]  /*22040*/  LEA.HI.X R5, R2, c[0x0][0x384], R5, 0x1, P0 ;  /* 0x0000e10002057a11 */ /* 0x000fe200000f0c05 */
[----:B------:R-:W-:Y:S05]  /*22050*/  BRA.DIV ~URZ, `(.L_x_3137) ;  /* 0x000038b27f007947 */ /* 0x000fea000b800000 */
[----:B------:R1:W2:Y:S02]  /*22060*/  SHFL.IDX PT, R4, R5, RZ, 0x181f ;  /* 0x00181fff05047589 */ /* 0x0002a400000e0000 */
.L_x_3213:
[----:B------:R-:W-:Y:S05]  /*22070*/  BRA.DIV ~URZ, `(.L_x_3138) ;  /* 0x000039027f007947 */ /* 0x000fea000b800000 */
[----:B------:R3:W4:Y:S02]  /*22080*/  SHFL.IDX PT, R2, R16, RZ, 0x181f ;  /* 0x00181fff10027589 */ /* 0x00072400000e0000 */
.L_x_3214:
        /* <DEDUP_REMOVED lines=20> */
.L_x_3140:
[----:B------:R-:W-:Y:S05]  /*221d0*/  BSYNC B0 ;  /* 0x0000000000007941 */ /* 0x000fea0003800000 */
.L_x_3139:
[----:B------:R-:W-:Y:S05]  /*221e0*/  BRA.DIV ~URZ, `(.L_x_3141) ;  /* 0x000038027f007947 */ /* 0x000fea000b800000 */
[----:B--2---:R2:W1:Y:S04]  /*221f0*/  SHFL.IDX PT, R4, R5, 0x1, 0x181f ;  /* 0x00381f0005047f89 */ /* 0x00446800000e0000 */
[----:B----4-:R2:W4:Y:S02]  /*22200*/  SHFL.IDX PT, R2, R16, 0x1, 0x181f ;  /* 0x00381f0010027f89 */ /* 0x01052400000e0000 */
.L_x_3215:
        /* <DEDUP_REMOVED lines=20> */
.L_x_3143:
[----:B------:R-:W-:Y:S05]  /*22350*/  BSYNC B0 ;  /* 0x0000000000007941 */ /* 0x000fea0003800000 */
.L_x_3142:
[----:B------:R-:W-:Y:S05]  /*22360*/  BRA.DIV ~URZ, `(.L_x_3144) ;  /* 0x000037527f007947 */ /* 0x000fea000b800000 */
[----:B-1----:R1:W2:Y:S02]  /*22370*/  SHFL.IDX PT, R4, R5, 0x2, 0x181f ;  /* 0x00581f0005047f89 */ /* 0x0022a400000e0000 */
.L_x_3216:
[----:B------:R-:W-:Y:S05]  /*22380*/  BRA.DIV ~URZ, `(.L_x_3145) ;  /* 0x000037a27f007947 */ /* 0x000fea000b800000 */
[----:B----4-:R4:W1:Y:S02]  /*22390*/  SHFL.IDX PT, R2, R16, 0x2, 0x181f ;  /* 0x00581f0010027f89 */ /* 0x01086400000e0000 */
.L_x_3217:
        /* <DEDUP_REMOVED lines=20> */
.L_x_3147:
[----:B------:R-:W-:Y:S05]  /*224e0*/  BSYNC B0 ;  /* 0x0000000000007941 */ /* 0x000fea0003800000 */
.L_x_3146:
[----:B------:R-:W-:Y:S05]  /*224f0*/  BRA.DIV ~URZ, `(.L_x_3148) ;  /* 0x000036a27f007947 */ /* 0x000fea000b800000 */
[----:B--2---:R2:W3:Y:S04]  /*22500*/  SHFL.IDX PT, R4, R5, 0x3, 0x181f ;  /* 0x00781f0005047f89 */ /* 0x0044e800000e0000 */
[----:B-1----:R2:W1:Y:S02]  /*22510*/  SHFL.IDX PT, R2, R16, 0x3, 0x181f ;  /* 0x00781f0010027f89 */ /* 0x00246400000e0000 */
.L_x_3218:
        /* <DEDUP_REMOVED lines=19> */
.L_x_3128:
[----:B------:R-:W-:Y:S05]  /*22650*/  BSYNC B1 ;  /* 0x0000000000017941 */ /* 0x000fea0003800000 */
.L_x_3112:
        /* <DEDUP_REMOVED lines=11> */
[----:B--23--:R-:W-:-:S04]  /*22710*/  LOP3.LUT R16, R2, 0x1f, RZ, 0xc0, !PT ;  /* 0x0000001f02107812 */ /* 0x00cfc800078ec0ff */
[----:B------:R-:W-:Y:S01]  /*22720*/  ISETP.NE.AND P6, PT, R16, 0x1f, PT ;  /* 0x0000001f1000780c */ /* 0x000fe20003fc5270 */
[----:B------:R-:W-:Y:S10]  /*22730*/  BRA.DIV ~URZ, `(.L_x_3150) ;  /* 0x000035327f007947 */ /* 0x000ff4000b800000 */
[----:B------:R2:W3:Y:S02]  /*22740*/  SHFL.IDX PT, R11, R28, RZ, 0x1f ;  /* 0x00001fff1c0b7589 */ /* 0x0004e400000e0000 */
.L_x_3219:
[----:B------:R-:W-:Y:S05]  /*22750*/  BRA.DIV ~URZ, `(.L_x_3151) ;  /* 0x000035827f007947 */ /* 0x000fea000b800000 */
[----:B------:R4:W1:Y:S02]  /*22760*/  SHFL.IDX PT, R6, R28, 0x1, 0x1f ;  /* 0x00201f001c067f89 */ /* 0x00086400000e0000 */
.L_x_3220:
        /* <DEDUP_REMOVED lines=15> */
[----:B-1----:R-:W-:Y:S01]  /*22860*/  MOV R15, RZ ;  /* 0x000000ff000f7202 */ /* 0x002fe20000000f00 */
[----:B-----5:R-:W-:Y:S01]  /*22870*/  IMAD R4, R10, R9, RZ ;  /* 0x000000090a047224 */ /* 0x020fe200078e02ff */
[----:B------:R-:W-:Y:S07]  /*22880*/  BRA.DIV ~URZ, `(.L_x_3152) ;  /* 0x000034c27f007947 */ /* 0x000fee000b800000 */
[----:B------:R1:W2:Y:S02]  /*22890*/  SHFL.UP PT, R5, R4, 0x1, RZ ;  /* 0x0420000004057989 */ /* 0x0002a400000e00ff */
.L_x_3221:
        /* <DEDUP_REMOVED lines=16> */
.L_x_3222:
[----:B--2---:R-:W-:Y:S01]  /*229a0*/  IMAD R2, R2, c[0x0][0x538], RZ ;  /* 0x00014e0002027a24 */ /* 0x004fe200078e02ff */
[----:B------:R-:W-:Y:S04]  /*229b0*/  BSSY B1, `(.L_x_3154) ;  /* 0x00000cf000017945 */ /* 0x000fe80003800000 */
[----:B------:R-:W-:-:S04]  /*229c0*/  IADD3 R6, R2, R6, RZ ;  /* 0x0000000602067210 */ /* 0x000fc80007ffe0ff */
[----:B---3--:R-:W-:-:S13]  /*229d0*/  ISETP.GT.AND P0, PT, R6, R11, PT ;  /* 0x0000000b0600720c */ /* 0x008fda0003f04270 */
[----:B------:R-:W-:Y:S05]  /*229e0*/  @P0 BRA `(.L_x_3155) ;  /* 0x0000026000000947 */ /* 0x000fea0003800000 */
.L_x_3159:
        /* <DEDUP_REMOVED lines=18> */
.L_x_3223:
        /* <DEDUP_REMOVED lines=16> */
.L_x_3224:
[----:B--2---:R-:W-:-:S05]  /*22c10*/  IMAD R2, R2, c[0x0][0x538], RZ ;  /* 0x00014e0002027a24 */ /* 0x004fca00078e02ff */
[----:B------:R-:W-:-:S04]  /*22c20*/  IADD3 R6, R2, R6, RZ ;  /* 0x0000000602067210 */ /* 0x000fc80007ffe0ff */
[----:B------:R-:W-:-:S13]  /*22c30*/  ISETP.GT.AND P0, PT, R6, R11, PT ;  /* 0x0000000b0600720c */ /* 0x000fda0003f04270 */
[----:B-1--4-:R-:W-:Y:S05]  /*22c40*/  @!P0 BRA `(.L_x_3159) ;  /* 0xfffffda000008947 */ /* 0x012fea000383ffff */
.L_x_3155:
[----:B------:R-:W-:-:S05]  /*22c50*/  IADD3 R14, -R2, R6, RZ ;  /* 0x00000006020e7210 */ /* 0x000fca0007ffe1ff */
[----:B------:R-:W-:-:S05]  /*22c60*/  IMAD R2, R4, c[0x0][0x538], R14 ;  /* 0x00014e0004027a24 */ /* 0x000fca00078e020e */
[----:B------:R-:W-:Y:S01]  /*22c70*/  ISETP.GT.AND P0, PT, R2, R11, PT ;  /* 0x0000000b0200720c */ /* 0x000fe20003f04270 */
[----:B------:R-:W-:-:S12]  /*22c80*/  BRA.DIV ~URZ, `(.L_x_3160) ;  /* 0x000035527f007947 */ /* 0x000fd8000b800000 */
[----:B------:R-:W-:-:S03]  /*22c90*/  VOTE.ANY R13, PT, !P0 ;  /* 0x00000000000d7806 */ /* 0x000fc600040e0100 */
.L_x_3225:
[----:B------:R-:W2:Y:S01]  /*22ca0*/  LDL.LU R2, [R1+0x1c] ;  /* 0x00001c0001027983 */ /* 0x000ea20000300800 */
[----:B------:R-:W2:Y:S02]  /*22cb0*/  POPC R12, R13 ;  /* 0x0000000d000c7309 */ /* 0x000ea40000000000 */
[----:B--2---:R-:W-:-:S05]  /*22cc0*/  IADD3 R2, R12, R2, RZ ;  /* 0x000000020c027210 */ /* 0x004fca0007ffe0ff */
[----:B------:R2:W-:Y:S01]  /*22cd0*/  STL [R1+0x1c], R2 ;  /* 0x00001c0201007387 */ /* 0x0005e20000100800 */
[----:B------:R-:W-:Y:S05]  /*22ce0*/  BRA.DIV ~URZ, `(.L_x_3161) ;  /* 0x000035327f007947 */ /* 0x000fea000b800000 */
[----:B------:R3:W1:Y:S04]  /*22cf0*/  SHFL.IDX PT, R6, R9, R12, 0x1f ;  /* 0x00001f0c09067589 */ /* 0x00066800000e0000 */
[----:B------:R3:W2:Y:S02]  /*22d00*/  SHFL.IDX PT, R5, R10, R12, 0x1f ;  /* 0x00001f0c0a057589 */ /* 0x0006a400000e0000 */
.L_x_3226:
[----:B------:R-:W-:Y:S01]  /*22d10*/  ISETP.NE.AND P0, PT, R13, RZ, PT ;  /* 0x000000ff0d00720c */ /* 0x000fe20003f05270 */
[----:B------:R-:W-:-:S12]  /*22d20*/  BSSY B0, `(.L_x_3162) ;  /* 0x0000005000007945 */ /* 0x000fd80003800000 */
[----:B------:R-:W-:Y:S05]  /*22d30*/  @!P0 BRA `(.L_x_3163) ;  /* 0x0000003000008947 */ /* 0x000fea0003800000 */
[----:B---3--:R-:W-:Y:S01]  /*22d40*/  IADD3 R12, R12, -0x1, RZ ;  /* 0xffffffff0c0c7810 */ /* 0x008fe20007ffe0ff */
[----:B------:R-:W-:Y:S05]  /*22d50*/  BRA.DIV ~URZ, `(.L_x_3164) ;  /* 0x000035927f007947 */ /* 0x000fea000b800000 */
[----:B------:R3:W4:Y:S02]  /*22d60*/  SHFL.IDX PT, R15, R4, R12, 0x1f ;  /* 0x00001f0c040f7589 */ /* 0x00072400000e0000 */
.L_x_3163:
[----:B------:R-:W-:Y:S05]  /*22d70*/  BSYNC B0 ;  /* 0x0000000000007941 */ /* 0x000fea0003800000 */
.L_x_3162:
[----:B--2-4-:R-:W-:Y:S01]  /*22d80*/  IMAD R2, R15, c[0x0][0x538], R14 ;  /* 0x00014e000f027a24 */ /* 0x014fe200078e020e */
[----:B------:R-:W-:Y:S01]  /*22d90*/  ISETP.NE.AND P0, PT, R5, 0x1, PT ;  /* 0x000000010500780c */ /* 0x000fe20003f05270 */
[----:B------:R-:W-:Y:S03]  /*22da0*/  BSSY B0, `(.L_x_3165) ;  /* 0x0000086000007945 */ /* 0x000fe60003800000 */
[----:B------:R2:W-:Y:S01]  /*22db0*/  STL [R1+0x10], R2 ;  /* 0x0000100201007387 */ /* 0x0005e20000100800 */
[----:B---3--:R-:W-:-:S08]  /*22dc0*/  IADD3 R12, -R2, R11, RZ ;  /* 0x0000000b020c7210 */ /* 0x008fd00007ffe1ff */
[----:B------:R-:W-:Y:S05]  /*22dd0*/  @!P0 BRA `(.L_x_3166) ;  /* 0x000003e000008947 */ /* 0x000fea0003800000 */
[-C--:B-1----:R-:W-:Y:S01]  /*22de0*/  IABS R3, R6.reuse ;  /* 0x0000000600037213 */ /* 0x082fe20000000000 */
[----:B------:R-:W-:Y:S01]  /*22df0*/  IMAD.MOV.U32 R10, RZ, RZ, RZ ;  /* 0x000000ffff0a7224 */ /* 0x000fe200078e00ff */
[----:B------:R-:W-:Y:S02]  /*22e00*/  IABS R13, R6 ;  /* 0x00000006000d7213 */ /* 0x000fe40000000000 */
[----:B--2---:R-:W1:Y:S08]  /*22e10*/  I2F.RP R2, R3 ;  /* 0x0000000300027306 */ /* 0x004e700000209400 */
[----:B-1----:R-:W1:Y:S02]  /*22e20*/  MUFU.RCP R2, R2 ;  /* 0x0000000200027308 */ /* 0x002e640000001000 */
[----:B-1----:R-:W-:-:S06]  /*22e30*/  IADD3 R2, R2, 0xffffffe, RZ ;  /* 0x0ffffffe02027810 */ /* 0x002fcc0007ffe0ff */
[----:B------:R1:W2:Y:S02]  /*22e40*/  F2I.FTZ.U32.TRUNC.NTZ R11, R2 ;  /* 0x00000002000b7305 */ /* 0x0002a4000021f000 */
[----:B-1----:R-:W-:Y:S01]  /*22e50*/  IABS R2, R5 ;  /* 0x0000000500027213 */ /* 0x002fe20000000000 */
[----:B--2---:R-:W-:-:S04]  /*22e60*/  IMAD.MOV R4, RZ, RZ, -R11 ;  /* 0x000000ffff047224 */ /* 0x004fc800078e0a0b */
[----:B------:R-:W-:Y:S01]  /*22e70*/  IMAD.MOV.U32 R9, RZ, RZ, R2 ;  /* 0x000000ffff097224 */ /* 0x000fe200078e0002 */
[----:B------:R-:W-:Y:S01]  /*22e80*/  IABS R2, R12 ;  /* 0x0000000c00027213 */ /* 0x000fe20000000000 */
[----:B------:R-:W-:Y:S02]  /*22e90*/  IMAD R4, R4, R3, RZ ;  /* 0x0000000304047224 */ /* 0x000fe400078e02ff */
[----:B------:R-:W1:Y:S02]  /*22ea0*/  I2F.RP R14, R9 ;  /* 0x00000009000e7306 */ /* 0x000e640000209400 */
[----:B------:R-:W-:-:S04]  /*22eb0*/  IMAD.HI.U32 R11, R11, R4, R10 ;  /* 0x000000040b0b7227 */ /* 0x000fc800078e000a */
[----:B------:R-:W-:Y:S02]  /*22ec0*/  IMAD.MOV.U32 R4, RZ, RZ, R2 ;  /* 0x000000ffff047224 */ /* 0x000fe400078e0002 */
[----:B------:R-:W-:-:S05]  /*22ed0*/  IMAD.MOV R2, RZ, RZ, -R13 ;  /* 0x000000ffff027224 */ /* 0x000fca00078e0a0d */
[----:B------:R-:W-:Y:S01]  /*22ee0*/  MOV R10, R2 ;  /* 0x00000002000a7202 */ /* 0x000fe20000000f00 */
[----:B------:R-:W-:-:S04]  /*22ef0*/  IMAD.HI.U32 R2, R11, R4, RZ ;  /* 0x000000040b027227 */ /* 0x000fc800078e00ff */
[----:B------:R-:W-:Y:S02]  /*22f00*/  IMAD R4, R2, R10, R4 ;  /* 0x0000000a02047224 */ /* 0x000fe400078e0204 */
[----:B-1----:R-:W1:Y:S03]  /*22f10*/  MUFU.RCP R10, R14 ;  /* 0x0000000e000a7308 */ /* 0x002e660000001000 */
[----:B------:R-:W-:Y:S02]  /*22f20*/  ISETP.GT.U32.AND P0, PT, R3, R4, PT ;  /* 0x000000040300720c */ /* 0x000fe40003f04070 */
[----:B-1----:R-:W-:-:S11]  /*22f30*/  IADD3 R10, R10, 0xffffffe, RZ ;  /* 0x0ffffffe0a0a7810 */ /* 0x002fd60007ffe0ff */
[----:B------:R-:W-:Y:S01]  /*22f40*/  @!P0 IMAD.IADD R4, R4, 0x1, -R3 ;  /* 0x0000000104048824 */ /* 0x000fe200078e0a03 */
[----:B------:R-:W-:Y:S01]  /*22f50*/  @!P0 IADD3 R2, R2, 0x1, RZ ;  /* 0x0000000102028810 */ /* 0x000fe20007ffe0ff */
[----:B------:R-:W1:Y:S01]  /*22f60*/  F2I.FTZ.U32.TRUNC.NTZ R11, R10 ;  /* 0x0000000a000b7305 */ /* 0x000e62000021f000 */
[----:B------:R-:W-:Y:S02]  /*22f70*/  ISETP.NE.AND P0, PT, R6, RZ, PT ;  /* 0x000000ff0600720c */ /* 0x000fe40003f05270 */
[----:B------:R-:W-:Y:S02]  /*22f80*/  ISETP.GE.U32.AND P2, PT, R4, R3, PT ;  /* 0x000000030400720c */ /* 0x000fe40003f46070 */
[----:B------:R-:W-:-:S04]  /*22f90*/  LOP3.LUT R3, R12, R6, RZ, 0x3c, !PT ;  /* 0x000000060c037212 */ /* 0x000fc800078e3cff */
[----:B------:R-:W-:Y:S01]  /*22fa0*/  ISETP.GE.AND P1, PT, R3, RZ, PT ;  /* 0x000000ff0300720c */ /* 0x000fe20003f26270 */
[----:B-1----:R-:W-:-:S06]  /*22fb0*/  IMAD.MOV R3, RZ, RZ, -R11 ;  /* 0x000000ffff037224 */ /* 0x002fcc00078e0a0b */
[----:B------:R-:W-:Y:S01]  /*22fc0*/  @P2 IADD3 R2, R2, 0x1, RZ ;  /* 0x0000000102022810 */ /* 0x000fe20007ffe0ff */
[----:B------:R-:W-:Y:S01]  /*22fd0*/  IMAD.MOV.U32 R10, RZ, RZ, RZ ;  /* 0x000000ffff0a7224 */ /* 0x000fe200078e00ff */
[----:B------:R-:W-:-:S04]  /*22fe0*/  MOV R4, R3 ;  /* 0x0000000300047202 */ /* 0x000fc80000000f00 */
[----:B------:R-:W-:Y:S01]  /*22ff0*/  @!P1 IMAD.MOV R2, RZ, RZ, -R2 ;  /* 0x000000ffff029224 */ /* 0x000fe200078e0a02 */
[----:B------:R-:W-:Y:S02]  /*23000*/  @!P0 LOP3.LUT R2, RZ, R6, RZ, 0x33, !PT ;  /* 0x00000006ff028212 */ /* 0x000fe400078e33ff */
[----:B------:R-:W-:Y:S01]  /*23010*/  IABS R3, R5 ;  /* 0x0000000500037213 */ /* 0x000fe20000000000 */
[----:B------:R-:W-:Y:S01]  /*23020*/  IMAD R4, R4, R9, RZ ;  /* 0x0000000904047224 */ /* 0x000fe200078e02ff */
[----:B------:R-:W-:-:S03]  /*23030*/  IABS R14, R2 ;  /* 0x00000002000e7213 */ /* 0x000fc60000000000 */
[----:B------:R-:W-:Y:S02]  /*23040*/  IMAD.MOV R13, RZ, RZ, -R3 ;  /* 0x000000ffff0d7224 */ /* 0x000fe400078e0a03 */
[----:B------:R-:W-:-:S03]  /*23050*/  IMAD.HI.U32 R3, R11, R4, R10 ;  /* 0x000000040b037227 */ /* 0x000fc600078e000a */
[----:B------:R-:W-:Y:S01]  /*23060*/  MOV R10, R13 ;  /* 0x0000000d000a7202 */ /* 0x000fe20000000f00 */
        /* <DEDUP_REMOVED lines=8> */
[C---:B------:R-:W-:Y:S02]  /*230f0*/  LOP3.LUT R4, R2.reuse, R5, RZ, 0x3c, !PT ;  /* 0x0000000502047212 */ /* 0x040fe400078e3cff */
[----:B------:R-:W-:Y:S02]  /*23100*/  IADD3 R9, -R2, RZ, RZ ;  /* 0x000000ff02097210 */ /* 0x000fe40007ffe1ff */
        /* <DEDUP_REMOVED lines=11> */
.L_x_3166:
[----:B-1----:R-:W3:Y:S01]  /*231c0*/  LDL R4, [R1+0x1c] ;  /* 0x00001c0001047983 */ /* 0x002ee20000100800 */
[----:B--2---:R-:W-:-:S04]  /*231d0*/  IMAD.MOV.U32 R2, RZ, RZ, 0x4 ;  /* 0x00000004ff027424 */ /* 0x004fc800078e00ff */
[----:B---3--:R-:W-:-:S05]  /*231e0*/  IMAD.WIDE R2, R4, R2, c[0x0][0x590] ;  /* 0x0001640004027625 */ /* 0x008fca00078e0202 */
[----:B------:R-:W2:Y:S02]  /*231f0*/  LDG.E R4, [R2.64] ;  /* 0x0000000602047981 */ /* 0x000ea4000c1e1900 */
[----:B--2---:R-:W-:-:S05]  /*23200*/  IMAD R10, R4, R6, RZ ;  /* 0x00000006040a7224 */ /* 0x004fca00078e02ff */
        /* <DEDUP_REMOVED lines=31> */
[----:B------:R-:W-:Y:S02]  /*23400*/  IMAD R9, R10, R3, R12 ;  /* 0x000000030a097224 */ /* 0x000fe400078e020c */
[----:B------:R-:W-:Y:S01]  /*23410*/  IMAD.MOV.U32 R10, RZ, RZ, RZ ;  /* 0x000000ffff0a7224 */ /* 0x000fe200078e00ff */
[----:B------:R-:W-:Y:S02]  /*23420*/  IMNMX R2, R4, R2, PT ;  /* 0x0000000204027217 */ /* 0x000fe40003800200 */
[----:B------:R-:W-:Y:S02]  /*23430*/  IABS R3, R9 ;  /* 0x0000000900037213 */ /* 0x000fe40000000000 */
[-C--:B------:R-:W-:Y:S02]  /*23440*/  IABS R4, R2.reuse ;  /* 0x0000000200047213 */ /* 0x080fe40000000000 */
[----:B------:R-:W-:-:S02]  /*23450*/  IABS R14, R2 ;  /* 0x00000002000e7213 */ /* 0x000fc40000000000 */
[----:B------:R-:W1:Y:S08]  /*23460*/  I2F.RP R5, R4 ;  /* 0x0000000400057306 */ /* 0x000e700000209400 */
[----:B-1----:R-:W1:Y:S02]  /*23470*/  MUFU.RCP R5, R5 ;  /* 0x0000000500057308 */ /* 0x002e640000001000 */
[----:B-1----:R-:W-:-:S06]  /*23480*/  IADD3 R5, R5, 0xffffffe, RZ ;  /* 0x0ffffffe05057810 */ /* 0x002fcc0007ffe0ff */
[----:B------:R-:W1:Y:S02]  /*23490*/  F2I.FTZ.U32.TRUNC.NTZ R11, R5 ;  /* 0x00000005000b7305 */ /* 0x000e64000021f000 */
[----:B-1----:R-:W-:-:S04]  /*234a0*/  IMAD.MOV R5, RZ, RZ, -R11 ;  /* 0x000000ffff057224 */ /* 0x002fc800078e0a0b */
[----:B------:R-:W-:Y:S01]  /*234b0*/  IMAD R12, R5, R4, RZ ;  /* 0x00000004050c7224 */ /* 0x000fe200078e02ff */
[----:B------:R-:W-:Y:S01]  /*234c0*/  MOV R5, R3 ;  /* 0x0000000300057202 */ /* 0x000fe20000000f00 */
[----:B------:R-:W-:Y:S02]  /*234d0*/  IMAD.MOV R3, RZ, RZ, -R14 ;  /* 0x000000ffff037224 */ /* 0x000fe400078e0a0e */
[----:B------:R-:W-:-:S04]  /*234e0*/  IMAD.HI.U32 R11, R11, R12, R10 ;  /* 0x0000000c0b0b7227 */ /* 0x000fc800078e000a */
        /* <DEDUP_REMOVED lines=17> */
.L_x_3167:
[----:B------:R-:W-:Y:S05]  /*23600*/  BSYNC B0 ;  /* 0x0000000000007941 */ /* 0x000fea0003800000 */
.L_x_3165:
[----:B------:R-:W-:-:S04]  /*23610*/  LOP3.LUT R3, RZ, R3, RZ, 0x33, !PT ;  /* 0x00000003ff037212 */ /* 0x000fc800078e33ff */
[----:B-1----:R-:W-:-:S05]  /*23620*/  IADD3 R2, R3, R6, RZ ;  /* 0x0000000603027210 */ /* 0x002fca0007ffe0ff */
[----:B------:R1:W-:Y:S01]  /*23630*/  STL [R1+0x14], R2 ;  /* 0x0000140201007387 */ /* 0x0003e20000100800 */
[----:B------:R-:W-:Y:S05]  /*23640*/  BRA `(.L_x_3168) ;  /* 0x0000005000007947 */ /* 0x000fea0003800000 */
.L_x_3156:
[----:B------:R-:W-:Y:S01]  /*23650*/  MOV R2, c[0x0][0x53c] ;  /* 0x00014f0000027a02 */ /* 0x000fe20000000f00 */
[----:B------:R2:W-:Y:S04]  /*23660*/  STL [R1+0x10], R11 ;  /* 0x0000100b01007387 */ /* 0x0005e80000100800 */
[----:B------:R2:W-:Y:S04]  /*23670*/  STL [R1+0x14], RZ ;  /* 0x000014ff01007387 */ /* 0x0005e80000100800 */
[----:B------:R2:W-:Y:S04]  /*23680*/  STL [R1+0x18], RZ ;  /* 0x000018ff01007387 */ /* 0x0005e80000100800 */
[----:B------:R2:W-:Y:S02]  /*23690*/  STL [R1+0x1c], R2 ;  /* 0x00001c0201007387 */ /* 0x0005e40000100800 */
.L_x_3168:
[----:B------:R-:W-:Y:S05]  /*236a0*/  BSYNC B1 ;  /* 0x0000000000017941 */ /* 0x000fea0003800000 */
.L_x_3154:
        /* <DEDUP_REMOVED lines=9> */
.L_x_3149:
[----:B-12---:R-:W2:Y:S02]  /*23740*/  LDL R2, [R1+0x1c] ;  /* 0x00001c0001027983 */ /* 0x006ea40000100800 */
[----:B--2---:R-:W-:-:S13]  /*23750*/  ISETP.GE.AND P0, PT, R2, c[0x0][0x53c], PT ;  /* 0x00014f0002007a0c */ /* 0x004fda0003f06270 */
[----:B---34-:R-:W-:Y:S01]  /*23760*/  @P0 CALL.REL.NOINC `(.L_x_3169) ;  /* 0x0000001000000944 */ /* 0x018fe20003c00000 */
[----:B------:R-:W-:Y:S05]  /*23770*/  BRA `(.L_x_3170) ;  /* 0xfffdee2000007947 */ /* 0x000fea000383ffff */
.L_x_3169:
[----:B------:R-:W-:Y:S05]  /*23780*/  EXIT ;  /* 0x000000000000794d */ /* 0x000fea0003800000 */
.L_x_2931:
[----:B------:R-:W-:Y:S01]  /*23790*/  IMAD.MOV.U32 R2, RZ, RZ, R4 ;  /* 0x000000ffff027224 */ /* 0x000fe200078e0004 */
[----:B------:R-:W-:Y:S02]  /*237a0*/  MOV R5, 0x1 ;  /* 0x0000000100057802 */ /* 0x000fe40000000f00 */
[----:B------:R-:W-:Y:S02]  /*237b0*/  MOV R3, 0x237d0 ;  /* 0x000237d000037802 */ /* 0x000fe40000000f00 */
[----:B------:R-:W-:Y:S05]  /*237c0*/  CALL.REL.NOINC `($__internal_51_$__cuda_sm70_shflsync_up_p) ;  /* 0x00002c7000007944 */ /* 0x000fea0003c00000 */
[----:B------:R-:W-:Y:S01]  /*237d0*/  MOV R0, R5 ;  /* 0x0000000500007202 */ /* 0x000fe20000000f00 */
[----:B------:R-:W-:Y:S05]  /*237e0*/  BRA `(.L_x_3171) ;  /* 0xfffdcc7000007947 */ /* 0x000fea000383ffff */
.L_x_2932:
[----:B------:R-:W-:Y:S01]  /*237f0*/  IMAD.MOV.U32 R2, RZ, RZ, R4 ;  /* 0x000000ffff027224 */ /* 0x000fe200078e0004 */
[----:B------:R-:W-:Y:S02]  /*23800*/  MOV R5, 0x2 ;  /* 0x0000000200057802 */ /* 0x000fe40000000f00 */
[----:B------:R-:W-:Y:S02]  /*23810*/  MOV R3, 0x23830 ;  /* 0x0002383000037802 */ /* 0x000fe40000000f00 */
[----:B------:R-:W-:Y:S05]  /*23820*/  CALL.REL.NOINC `($__internal_51_$__cuda_sm70_shflsync_up_p) ;  /* 0x00002c1000007944 */ /* 0x000fea0003c00000 */
[----:B------:R-:W-:Y:S02]  /*23830*/  SEL R5, R5, RZ, P4 ;  /* 0x000000ff05057207 */ /* 0x000fe40002000000 */
[----:B------:R-:W-:-:S03]  /*23840*/  MOV R3, 0x23890 ;  /* 0x0002389000037802 */ /* 0x000fc60000000f00 */
[----:B------:R-:W-:Y:S01]  /*23850*/  IMAD.IADD R0, R4, 0x1, R5 ;  /* 0x0000000104007824 */ /* 0x000fe200078e0205 */
[----:B------:R-:W-:-:S03]  /*23860*/  MOV R5, 0x4 ;  /* 0x0000000400057802 */ /* 0x000fc60000000f00 */
[----:B------:R-:W-:Y:S02]  /*23870*/  IMAD.MOV.U32 R2, RZ, RZ, R0 ;  /* 0x000000ffff027224 */ /* 0x000fe400078e0000 */
        /* <DEDUP_REMOVED lines=13> */
[----:B------:R-:W-:Y:S01]  /*23950*/  SEL R4, R5, RZ, P1 ;  /* 0x000000ff05047207 */ /* 0x000fe20000800000 */
[----:B------:R-:W-:Y:S01]  /*23960*/  IMAD.MOV.U32 R2, RZ, RZ, 0x1f ;  /* 0x0000001fff027424 */ /* 0x000fe200078e00ff */
[----:B------:R-:W-:Y:S02]  /*23970*/  MOV R30, 0x1f ;  /* 0x0000001f001e7802 */ /* 0x000fe40000000f00 */
[----:B------:R-:W-:Y:S01]  /*23980*/  MOV R3, 0x239c0 ;  /* 0x000239c000037802 */ /* 0x000fe20000000f00 */
[----:B------:R-:W-:-:S04]  /*23990*/  IMAD.IADD R4, R0, 0x1, R4 ;  /* 0x0000000100047824 */ /* 0x000fc800078e0204 */
[----:B------:R-:W-:Y:S02]  /*239a0*/  IMAD.MOV.U32 R29, RZ, RZ, R4 ;  /* 0x000000ffff1d7224 */ /* 0x000fe400078e0004 */
[----:B------:R-:W-:Y:S05]  /*239b0*/  CALL.REL.NOINC `($__internal_50_$__cuda_sm70_shflsync_idx_p) ;  /* 0x00002a0000007944 */ /* 0x000fea0003c00000 */
[----:B-----5:R-:W-:Y:S01]  /*239c0*/  MOV R0, R30 ;  /* 0x0000001e00007202 */ /* 0x020fe20000000f00 */
[----:B-1----:R-:W-:Y:S05]  /*239d0*/  BRA `(.L_x_3172) ;  /* 0xfffdcb8000007947 */ /* 0x002fea000383ffff */
.L_x_2934:
[----:B------:R-:W-:Y:S02]  /*239e0*/  SEL R2, RZ, 0x1, P0 ;  /* 0x00000001ff027807 */ /* 0x000fe40000000000 */
[----:B------:R-:W-:Y:S02]  /*239f0*/  MOV R3, 0x23a10 ;  /* 0x00023a1000037802 */ /* 0x000fe40000000f00 */
[----:B------:R-:W-:Y:S05]  /*23a00*/  CALL.REL.NOINC `($__internal_52_$__cuda_sm70_votesync_ballot) ;  /* 0x00002aa000007944 */ /* 0x000fea0003c00000 */
[----:B------:R-:W-:Y:S05]  /*23a10*/  BRA `(.L_x_3173) ;  /* 0xfffdcbd000007947 */ /* 0x000fea000383ffff */
.L_x_2935:
[----:B------:R-:W-:Y:S01]  /*23a20*/  IMAD.MOV.U32 R29, RZ, RZ, R9 ;  /* 0x000000ffff1d7224 */ /* 0x000fe200078e0009 */
[----:B-1----:R-:W-:Y:S01]  /*23a30*/  MOV R2, R0 ;  /* 0x0000000000027202 */ /* 0x002fe20000000f00 */
[----:B------:R-:W-:Y:S01]  /*23a40*/  IMAD.MOV.U32 R30, RZ, RZ, 0x1f ;  /* 0x0000001fff1e7424 */ /* 0x000fe200078e00ff */
[----:B------:R-:W-:Y:S02]  /*23a50*/  MOV R3, 0x23a70 ;  /* 0x00023a7000037802 */ /* 0x000fe40000000f00 */
[----:B------:R-:W-:Y:S05]  /*23a60*/  CALL.REL.NOINC `($__internal_50_$__cuda_sm70_shflsync_idx_p) ;  /* 0x0000295000007944 */ /* 0x000fea0003c00000 */
[----:B------:R-:W-:Y:S01]  /*23a70*/  IMAD.MOV.U32 R12, RZ, RZ, R30 ;  /* 0x000000ffff0c7224 */ /* 0x000fe200078e001e */
[----:B------:R-:W-:Y:S01]  /*23a80*/  MOV R29, R8 ;  /* 0x00000008001d7202 */ /* 0x000fe20000000f00 */
[----:B------:R-:W-:Y:S01]  /*23a90*/  IMAD.MOV.U32 R5, RZ, RZ, RZ ;  /* 0x000000ffff057224 */ /* 0x000fe200078e00ff */
[----:B-----5:R-:W-:Y:S01]  /*23aa0*/  MOV R2, R0 ;  /* 0x0000000000027202 */ /* 0x020fe20000000f00 */
[----:B------:R-:W-:Y:S01]  /*23ab0*/  IMAD.MOV.U32 R30, RZ, RZ, 0x1f ;  /* 0x0000001fff1e7424 */ /* 0x000fe200078e00ff */
[----:B------:R-:W-:-:S02]  /*23ac0*/  MOV R3, 0x23ae0 ;  /* 0x00023ae000037802 */ /* 0x000fc40000000f00 */
[----:B-1----:R-:W-:Y:S05]  /*23ad0*/  CALL.REL.NOINC `($__internal_50_$__cuda_sm70_shflsync_idx_p) ;  /* 0x000028e000007944 */ /* 0x002fea0003c00000 */
[----:B------:R-:W-:Y:S01]  /*23ae0*/  MOV R9, R30 ;  /* 0x0000001e00097202 */ /* 0x000fe20000000f00 */
[----:B-1---5:R-:W-:Y:S05]  /*23af0*/  BRA `(.L_x_3174) ;  /* 0xfffdcb6000007947 */ /* 0x022fea000383ffff */
.L_x_2938:
[----:B------:R-:W-:Y:S01]  /*23b00*/  IMAD.MOV.U32 R29, RZ, RZ, R4 ;  /* 0x000000ffff1d7224 */ /* 0x000fe200078e0004 */
[----:B------:R-:W-:-:S02]  /*23b10*/  MOV R30, 0x1f ;  /* 0x0000001f001e7802 */ /* 0x000fc40000000f00 */
[----:B------:R-:W-:Y:S02]  /*23b20*/  MOV R3, 0x23b40 ;  /* 0x00023b4000037802 */ /* 0x000fe40000000f00 */
[----:B--234-:R-:W-:Y:S05]  /*23b30*/  CALL.REL.NOINC `($__internal_50_$__cuda_sm70_shflsync_idx_p) ;  /* 0x0000288000007944 */ /* 0x01cfea0003c00000 */
[----:B------:R-:W-:Y:S01]  /*23b40*/  MOV R5, R30 ;  /* 0x0000001e00057202 */ /* 0x000fe20000000f00 */
[----:B-1---5:R-:W-:Y:S05]  /*23b50*/  BRA `(.L_x_2937) ;  /* 0xfffdcb6000007947 */ /* 0x022fea000383ffff */
.L_x_2993:
[----:B------:R-:W-:Y:S01]  /*23b60*/  IMAD.MOV.U32 R29, RZ, RZ, R5 ;  /* 0x000000ffff1d7224 */ /* 0x000fe200078e0005 */
[----:B------:R-:W-:Y:S01]  /*23b70*/  MOV R2, RZ ;  /* 0x000000ff00027202 */ /* 0x000fe20000000f00 */
[----:B------:R-:W-:Y:S01]  /*23b80*/  IMAD.MOV.U32 R30, RZ, RZ, 0x181f ;  /* 0x0000181fff1e7424 */ /* 0x000fe200078e00ff */
[----:B------:R-:W-:Y:S02]  /*23b90*/  MOV R3, 0x23bb0 ;  /* 0x00023bb000037802 */ /* 0x000fe40000000f00 */
[----:B-----5:R-:W-:Y:S05]  /*23ba0*/  CALL.REL.NOINC `($__internal_50_$__cuda_sm70_shflsync_idx_p) ;  /* 0x0000281000007944 */ /* 0x020fea0003c00000 */
[----:B------:R-:W-:Y:S01]  /*23bb0*/  MOV R4, R30 ;  /* 0x0000001e00047202 */ /* 0x000fe20000000f00 */
[----:B-1---5:R-:W-:Y:S05]  /*23bc0*/  BRA `(.L_x_3175) ;  /* 0xfffe67d000007947 */ /* 0x022fea000383ffff */
.L_x_2994:
[----:B------:R-:W-:Y:S01]  /*23bd0*/  IMAD.MOV.U32 R29, RZ, RZ, R6 ;  /* 0x000000ffff1d7224 */ /* 0x000fe200078e0006 */
[----:B------:R-:W-:Y:S01]  /*23be0*/  MOV R2, RZ ;  /* 0x000000ff00027202 */ /* 0x000fe20000000f00 */
[----:B------:R-:W-:Y:S01]  /*23bf0*/  IMAD.MOV.U32 R30, RZ, RZ, 0x181f ;  /* 0x0000181fff1e7424 */ /* 0x000fe200078e00ff */
[----:B------:R-:W-:Y:S02]  /*23c00*/  MOV R3, 0x23c20 ;  /* 0x00023c2000037802 */ /* 0x000fe40000000f00 */
[----:B-12--5:R-:W-:Y:S05]  /*23c10*/  CALL.REL.NOINC `($__internal_50_$__cuda_sm70_shflsync_idx_p) ;  /* 0x000027a000007944 */ /* 0x026fea0003c00000 */
[----:B------:R-:W-:Y:S01]  /*23c20*/  MOV R2, R30 ;  /* 0x0000001e00027202 */ /* 0x000fe20000000f00 */
[----:B-1---5:R-:W-:Y:S05]  /*23c30*/  BRA `(.L_x_3176) ;  /* 0xfffe678000007947 */ /* 0x022fea000383ffff */
.L_x_2997:
[----:B------:R-:W-:Y:S01]  /*23c40*/  IMAD.MOV.U32 R29, RZ, RZ, R5 ;  /* 0x000000ffff1d7224 */ /* 0x000fe200078e0005 */
[----:B--2-4-:R-:W-:Y:S01]  /*23c50*/  MOV R2, 0x1 ;  /* 0x0000000100027802 */ /* 0x014fe20000000f00 */
[----:B------:R-:W-:Y:S01]  /*23c60*/  IMAD.MOV.U32 R30, RZ, RZ, 0x181f ;  /* 0x0000181fff1e7424 */ /* 0x000fe200078e00ff */
[----:B------:R-:W-:-:S02]  /*23c70*/  MOV R3, 0x23c90 ;  /* 0x00023c9000037802 */ /* 0x000fc40000000f00 */
[----:B-1---5:R-:W-:Y:S05]  /*23c80*/  CALL.REL.NOINC `($__internal_50_$__cuda_sm70_shflsync_idx_p) ;  /* 0x0000273000007944 */ /* 0x022fea0003c00000 */
[----:B------:R-:W-:Y:S01]  /*23c90*/  IMAD.MOV.U32 R4, RZ, RZ, R30 ;  /* 0x000000ffff047224 */ /* 0x000fe200078e001e */
[----:B------:R-:W-:Y:S01]  /*23ca0*/  MOV R2, 0x1 ;  /* 0x0000000100027802 */ /* 0x000fe20000000f00 */
[----:B------:R-:W-:Y:S01]  /*23cb0*/  IMAD.MOV.U32 R29, RZ, RZ, R6 ;  /* 0x000000ffff1d7224 */ /* 0x000fe200078e0006 */
[----:B------:R-:W-:-:S02]  /*23cc0*/  MOV R30, 0x181f ;  /* 0x0000181f001e7802 */ /* 0x000fc40000000f00 */
[----:B------:R-:W-:Y:S02]  /*23cd0*/  MOV R3, 0x23cf0 ;  /* 0x00023cf000037802 */ /* 0x000fe40000000f00 */
[----:B-1---5:R-:W-:Y:S05]  /*23ce0*/  CALL.REL.NOINC `($__internal_50_$__cuda_sm70_shflsync_idx_p) ;  /* 0x000026d000007944 */ /* 0x022fea0003c00000 */
[----:B------:R-:W-:Y:S01]  /*23cf0*/  MOV R2, R30 ;  /* 0x0000001e00027202 */ /* 0x000fe20000000f00 */
[----:B-1---5:R-:W-:Y:S05]  /*23d00*/  BRA `(.L_x_3177) ;  /* 0xfffe685000007947 */ /* 0x022fea000383ffff */
.L_x_3000:
[----:B------:R-:W-:Y:S01]  /*23d10*/  IMAD.MOV.U32 R29, RZ, RZ, R5 ;  /* 0x000000ffff1d7224 */ /* 0x000fe200078e0005 */
[----:B---34-:R-:W-:Y:S01]  /*23d20*/  MOV R2, 0x2 ;  /* 0x0000000200027802 */ /* 0x018fe20000000f00 */
[----:B------:R-:W-:Y:S01]  /*23d30*/  IMAD.MOV.U32 R30, RZ, RZ, 0x181f ;  /* 0x0000181fff1e7424 */ /* 0x000fe200078e00ff */
[----:B------:R-:W-:Y:S02]  /*23d40*/  MOV R3, 0x23d60 ;  /* 0x00023d6000037802 */ /* 0x000fe40000000f00 */
[----:B-12--5:R-:W-:Y:S05]  /*23d50*/  CALL.REL.NOINC `($__internal_50_$__cuda_sm70_shflsync_idx_p) ;  /* 0x0000266000007944 */ /* 0x026fea0003c00000 */
[----:B------:R-:W-:Y:S01]  /*23d60*/  MOV R4, R30 ;  /* 0x0000001e00047202 */ /* 0x000fe20000000f00 */
[----:B-1---5:R-:W-:Y:S05]  /*23d70*/  BRA `(.L_x_3178) ;  /* 0xfffe696000007947 */ /* 0x022fea000383ffff */
.L_x_3001:
[----:B------:R-:W-:Y:S01]  /*23d80*/  IMAD.MOV.U32 R29, RZ, RZ, R6 ;  /* 0x000000ffff1d7224 */ /* 0x000fe200078e0006 */
[----:B----4-:R-:W-:Y:S01]  /*23d90*/  MOV R2, 0x2 ;  /* 0x0000000200027802 */ /* 0x010fe20000000f00 */
[----:B------:R-:W-:Y:S01]  /*23da0*/  IMAD.MOV.U32 R30, RZ, RZ, 0x181f ;  /* 0x0000181fff1e7424 */ /* 0x000fe200078e00ff */
[----:B------:R-:W-:Y:S02]  /*23db0*/  MOV R3, 0x23dd0 ;  /* 0x00023dd000037802 */ /* 0x000fe40000000f00 */
[----:B-123-5:R-:W-:Y:S05]  /*23dc0*/  CALL.REL.NOINC `($__internal_50_$__cuda_sm70_shflsync_idx_p) ;  /* 0x000025f000007944 */ /* 0x02efea0003c00000 */
[----:B------:R-:W-:Y:S01]  /*23dd0*/  MOV R2, R30 ;  /* 0x0000001e00027202 */ /* 0x000fe20000000f00 */
[----:B-1---5:R-:W-:Y:S05]  /*23de0*/  BRA `(.L_x_3179) ;  /* 0xfffe691000007947 */ /* 0x022fea000383ffff */
.L_x_3004:
[----:B------:R-:W-:Y:S01]  /*23df0*/  IMAD.MOV.U32 R29, RZ, RZ, R5 ;  /* 0x000000ffff1d7224 */ /* 0x000fe200078e0005 */
[----:B-12---:R-:W-:Y:S01]  /*23e00*/  MOV R2, 0x3 ;  /* 0x0000000300027802 */ /* 0x006fe20000000f00 */
[----:B------:R-:W-:Y:S01]  /*23e10*/  IMAD.MOV.U32 R30, RZ, RZ, 0x181f ;  /* 0x0000181fff1e7424 */ /* 0x000fe200078e00ff */
[----:B------:R-:W-:-:S02]  /*23e20*/  MOV R3, 0x23e40 ;  /* 0x00023e4000037802 */ /* 0x000fc40000000f00 */
[----:B---345:R-:W-:Y:S05]  /*23e30*/  CALL.REL.NOINC `($__internal_50_$__cuda_sm70_shflsync_idx_p) ;  /* 0x0000258000007944 */ /* 0x038fea0003c00000 */
        /* <DEDUP_REMOVED lines=8> */
.L_x_3071:
[----:B------:R-:W-:Y:S01]  /*23ec0*/  IMAD.MOV.U32 R29, RZ, RZ, R5 ;  /* 0x000000ffff1d7224 */ /* 0x000fe200078e0005 */
[----:B---3--:R-:W-:Y:S01]  /*23ed0*/  MOV R2, 0x1 ;  /* 0x0000000100027802 */ /* 0x008fe20000000f00 */
[----:B------:R-:W-:Y:S01]  /*23ee0*/  IMAD.MOV.U32 R30, RZ, RZ, 0x181f ;  /* 0x0000181fff1e7424 */ /* 0x000fe200078e00ff */
[----:B------:R-:W-:Y:S02]  /*23ef0*/  MOV R3, 0x23f10 ;  /* 0x00023f1000037802 */ /* 0x000fe40000000f00 */
[----:B------:R-:W-:Y:S05]  /*23f00*/  CALL.REL.NOINC `($__internal_50_$__cuda_sm70_shflsync_idx_p) ;  /* 0x000024b000007944 */ /* 0x000fea0003c00000 */
[----:B------:R-:W-:Y:S01]  /*23f10*/  IMAD.MOV.U32 R5, RZ, RZ, R30 ;  /* 0x000000ffff057224 */ /* 0x000fe200078e001e */
[----:B------:R-:W-:Y:S01]  /*23f20*/  MOV R2, 0x1 ;  /* 0x0000000100027802 */ /* 0x000fe20000000f00 */
[----:B------:R-:W-:Y:S01]  /*23f30*/  IMAD.MOV.U32 R29, RZ, RZ, R6 ;  /* 0x000000ffff1d7224 */ /* 0x000fe200078e0006 */
[----:B------:R-:W-:Y:S02]  /*23f40*/  MOV R30, 0x181f ;  /* 0x0000181f001e7802 */ /* 0x000fe40000000f00 */
[----:B------:R-:W-:Y:S02]  /*23f50*/  MOV R3, 0x23f70 ;  /* 0x00023f7000037802 */ /* 0x000fe40000000f00 */
[----:B-1---5:R-:W-:Y:S05]  /*23f60*/  CALL.REL.NOINC `($__internal_50_$__cuda_sm70_shflsync_idx_p) ;  /* 0x0000245000007944 */ /* 0x022fea0003c00000 */
[----:B------:R-:W-:Y:S01]  /*23f70*/  MOV R2, R30 ;  /* 0x0000001e00027202 */ /* 0x000fe20000000f00 */
[----:B-1---5:R-:W-:Y:S05]  /*23f80*/  BRA `(.L_x_3181) ;  /* 0xffff096000007947 */ /* 0x022fea000383ffff */
.L_x_3074:
[----:B------:R-:W-:Y:S01]  /*23f90*/  IMAD.MOV.U32 R29, RZ, RZ, R5 ;  /* 0x000000ffff1d7224 */ /* 0x000fe200078e0005 */
[----:B------:R-:W-:Y:S01]  /*23fa0*/  MOV R2, RZ ;  /* 0x000000ff00027202 */ /* 0x000fe20000000f00 */
[----:B------:R-:W-:Y:S01]  /*23fb0*/  IMAD.MOV.U32 R30, RZ, RZ, 0x181f ;  /* 0x0000181fff1e7424 */ /* 0x000fe200078e00ff */
[----:B------:R-:W-:-:S02]  /*23fc0*/  MOV R3, 0x23fe0 ;  /* 0x00023fe000037802 */ /* 0x000fc40000000f00 */
[----:B------:R-:W-:Y:S05]  /*23fd0*/  CALL.REL.NOINC `($__internal_50_$__cuda_sm70_shflsync_idx_p) ;  /* 0x000023e000007944 */ /* 0x000fea0003c00000 */
[----:B------:R-:W-:Y:S01]  /*23fe0*/  MOV R4, R30 ;  /* 0x0000001e00047202 */ /* 0x000fe20000000f00 */
[----:B-1---5:R-:W-:Y:S05]  /*23ff0*/  BRA `(.L_x_3182) ;  /* 0xffff1a0000007947 */ /* 0x022fea000383ffff */
.L_x_3075:
[----:B------:R-:W-:Y:S01]  /*24000*/  IMAD.MOV.U32 R29, RZ, RZ, R6 ;  /* 0x000000ffff1d7224 */ /* 0x000fe200078e0006 */
[----:B------:R-:W-:Y:S01]  /*24010*/  MOV R2, RZ ;  /* 0x000000ff00027202 */ /* 0x000fe20000000f00 */
[----:B------:R-:W-:Y:S01]  /*24020*/  IMAD.MOV.U32 R30, RZ, RZ, 0x181f ;  /* 0x0000181fff1e7424 */ /* 0x000fe200078e00ff */
[----:B------:R-:W-:-:S02]  /*24030*/  MOV R3, 0x24050 ;  /* 0x0002405000037802 */ /* 0x000fc40000000f00 */
[----:B-12---:R-:W-:Y:S05]  /*24040*/  CALL.REL.NOINC `($__internal_50_$__cuda_sm70_shflsync_idx_p) ;  /* 0x0000237000007944 */ /* 0x006fea0003c00000 */
[----:B------:R-:W-:Y:S01]  /*24050*/  MOV R2, R30 ;  /* 0x0000001e00027202 */ /* 0x000fe20000000f00 */
[----:B-1---5:R-:W-:Y:S05]  /*24060*/  BRA `(.L_x_3183) ;  /* 0xffff19b000007947 */ /* 0x022fea000383ffff */
.L_x_3078:
[----:B------:R-:W-:Y:S01]  /*24070*/  IMAD.MOV.U32 R29, RZ, RZ, R5 ;  /* 0x000000ffff1d7224 */ /* 0x000fe200078e0005 */
[----:B----4-:R-:W-:Y:S01]  /*24080*/  MOV R2, 0x1 ;  /* 0x0000000100027802 */ /* 0x010fe20000000f00 */
[----:B------:R-:W-:Y:S01]  /*24090*/  IMAD.MOV.U32 R30, RZ, RZ, 0x181f ;  /* 0x0000181fff1e7424 */ /* 0x000fe200078e00ff */
[----:B------:R-:W-:-:S03]  /*240a0*/  MOV R3, 0x240c0 ;  /* 0x000240c000037802 */ /* 0x000fc60000000f00 */
[----:B-123--:R-:W-:Y:S05]  /*240b0*/  CALL.REL.NOINC `($__internal_50_$__cuda_sm70_shflsync_idx_p) ;  /* 0x0000230000007944 */ /* 0x00efea0003c00000 */
        /* <DEDUP_REMOVED lines=8> */
.L_x_3079:
[----:B------:R-:W-:Y:S01]  /*24140*/  IMAD.MOV.U32 R29, RZ, RZ, R4 ;  /* 0x000000ffff1d7224 */ /* 0x000fe200078e0004 */
[----:B------:R-:W-:Y:S01]  /*24150*/  MOV R2, RZ ;  /* 0x000000ff00027202 */ /* 0x000fe20000000f00 */
[----:B------:R-:W-:Y:S01]  /*24160*/  IMAD.MOV.U32 R30, RZ, RZ, 0x1c1f ;  /* 0x00001c1fff1e7424 */ /* 0x000fe200078e00ff */
[----:B------:R-:W-:Y:S02]  /*24170*/  MOV R3, 0x24190 ;  /* 0x0002419000037802 */ /* 0x000fe40000000f00 */
[----:B------:R-:W-:Y:S05]  /*24180*/  CALL.REL.NOINC `($__internal_50_$__cuda_sm70_shflsync_idx_p) ;  /* 0x0000223000007944 */ /* 0x000fea0003c00000 */
[----:B------:R-:W-:Y:S01]  /*24190*/  MOV R2, R30 ;  /* 0x0000001e00027202 */ /* 0x000fe20000000f00 */
[----:B-1---5:R-:W-:Y:S05]  /*241a0*/  BRA `(.L_x_3185) ;  /* 0xffff1c6000007947 */ /* 0x022fea000383ffff */
.L_x_3080:
[----:B------:R-:W-:Y:S01]  /*241b0*/  IMAD.MOV.U32 R29, RZ, RZ, R4 ;  /* 0x000000ffff1d7224 */ /* 0x000fe200078e0004 */
[----:B------:R-:W-:Y:S01]  /*241c0*/  MOV R2, 0x1 ;  /* 0x0000000100027802 */ /* 0x000fe20000000f00 */
[----:B------:R-:W-:Y:S01]  /*241d0*/  IMAD.MOV.U32 R30, RZ, RZ, 0x1c1f ;  /* 0x00001c1fff1e7424 */ /* 0x000fe200078e00ff */
[----:B------:R-:W-:Y:S02]  /*241e0*/  MOV R3, 0x24200 ;  /* 0x0002420000037802 */ /* 0x000fe40000000f00 */
[----:B-1----:R-:W-:Y:S05]  /*241f0*/  CALL.REL.NOINC `($__internal_50_$__cuda_sm70_shflsync_idx_p) ;  /* 0x000021c000007944 */ /* 0x002fea0003c00000 */
        /* <DEDUP_REMOVED lines=31> */
[----:B------:R-:W-:Y:S01]  /*243f0*/  FMNMX.FTZ R4, R32, R3, !PT ;  /* 0x0000000320047209 */ /* 0x000fe20007810000 */
[----:B------:R-:W-:Y:S01]  /*24400*/  IMAD.MOV.U32 R3, RZ, RZ, 0x2 ;  /* 0x00000002ff037424 */ /* 0x000fe200078e00ff */
        /* <DEDUP_REMOVED lines=15> */
[----:B------:R-:W-:Y:S01]  /*24500*/  IMAD.MOV.U32 R4, RZ, RZ, R6 ;  /* 0x000000ffff047224 */ /* 0x000fe200078e0006 */
[----:B------:R-:W-:Y:S02]  /*24510*/  MOV R2, 0x24540 ;  /* 0x0002454000027802 */ /* 0x000fe40000000f00 */
[----:B------:R-:W-:Y:S02]  /*24520*/  FMNMX.FTZ R5, R84, R5, !PT ;  /* 0x0000000554057209 */ /* 0x000fe40007810000 */
[----:B-1---5:R-:W-:Y:S05]  /*24530*/  CALL.REL.NOINC `($__internal_49_$__cuda_sm70_shflsync_bfly_p) ;  /* 0x00001e2000007944 */ /* 0x022fea0003c00000 */
[----:B------:R-:W-:Y:S01]  /*24540*/  FMNMX.FTZ R6, R6, R188, !PT ;  /* 0x000000bc06067209 */ /* 0x000fe20007810000 */
[----:B------:R-:W-:Y:S01]  /*24550*/  IMAD.MOV.U32 R3, RZ, RZ, 0x1 ;  /* 0x00000001ff037424 */ /* 0x000fe200078e00ff */
[----:B------:R-:W-:-:S03]  /*24560*/  MOV R2, 0x24590 ;  /* 0x0002459000027802 */ /* 0x000fc60000000f00 */
[----:B------:R-:W-:Y:S02]  /*24570*/  IMAD.MOV.U32 R4, RZ, RZ, R6 ;  /* 0x000000ffff047224 */ /* 0x000fe400078e0006 */
[----:B------:R-:W-:Y:S05]  /*24580*/  CALL.REL.NOINC `($__internal_49_$__cuda_sm70_shflsync_bfly_p) ;  /* 0x00001dd000007944 */ /* 0x000fea0003c00000 */
[----:B------:R-:W-:Y:S01]  /*24590*/  FMNMX.FTZ R6, R6, R188, !PT ;  /* 0x000000bc06067209 */ /* 0x000fe20007810000 */
[----:B------:R-:W-:Y:S01]  /*245a0*/  IMAD.MOV.U32 R4, RZ, RZ, R5 ;  /* 0x000000ffff047224 */ /* 0x000fe200078e0005 */
[----:B------:R-:W-:Y:S01]  /*245b0*/  MOV R2, 0x245e0 ;  /* 0x000245e000027802 */ /* 0x000fe20000000f00 */
[----:B------:R-:W-:Y:S02]  /*245c0*/  IMAD.MOV.U32 R3, RZ, RZ, 0x2 ;  /* 0x00000002ff037424 */ /* 0x000fe400078e00ff */
[----:B------:R-:W-:Y:S05]  /*245d0*/  CALL.REL.NOINC `($__internal_49_$__cuda_sm70_shflsync_bfly_p) ;  /* 0x00001d8000007944 */ /* 0x000fea0003c00000 */
[----:B------:R-:W-:Y:S01]  /*245e0*/  FMNMX.FTZ R5, R5, R188, !PT ;  /* 0x000000bc05057209 */ /* 0x000fe20007810000 */
[----:B------:R-:W-:Y:S01]  /*245f0*/  IMAD.MOV.U32 R3, RZ, RZ, 0x1 ;  /* 0x00000001ff037424 */ /* 0x000fe200078e00ff */
[----:B------:R-:W-:-:S03]  /*24600*/  MOV R2, 0x24630 ;  /* 0x0002463000027802 */ /* 0x000fc60000000f00 */
[----:B------:R-:W-:Y:S02]  /*24610*/  IMAD.MOV.U32 R4, RZ, RZ, R5 ;  /* 0x000000ffff047224 */ /* 0x000fe400078e0005 */
[----:B------:R-:W-:Y:S05]  /*24620*/  CALL.REL.NOINC `($__internal_49_$__cuda_sm70_shflsync_bfly_p) ;  /* 0x00001d3000007944 */ /* 0x000fea0003c00000 */
[----:B------:R-:W-:Y:S01]  /*24630*/  MOV R4, R188 ;  /* 0x000000bc00047202 */ /* 0x000fe20000000f00 */
[----:B------:R-:W-:Y:S05]  /*24640*/  BRA `(.L_x_3186) ;  /* 0xffff1cf000007947 */ /* 0x000fea000383ffff */
.L_x_3084:
[----:B------:R-:W-:Y:S01]  /*24650*/  MOV R2, RZ ;  /* 0x000000ff00027202 */ /* 0x000fe20000000f00 */
[----:B------:R-:W-:Y:S01]  /*24660*/  IMAD.MOV.U32 R29, RZ, RZ, R5 ;  /* 0x000000ffff1d7224 */ /* 0x000fe200078e0005 */
[----:B------:R-:W-:Y:S01]  /*24670*/  MOV R3, 0x246a0 ;  /* 0x000246a000037802 */ /* 0x000fe20000000f00 */
[----:B------:R-:W-:Y:S02]  /*24680*/  IMAD.MOV.U32 R30, RZ, RZ, 0x181f ;  /* 0x0000181fff1e7424 */ /* 0x000fe400078e00ff */
[----:B-1234-:R-:W-:Y:S05]  /*24690*/  CALL.REL.NOINC `($__internal_50_$__cuda_sm70_shflsync_idx_p) ;  /* 0x00001d2000007944 */ /* 0x01efea0003c00000 */
[----:B------:R-:W-:Y:S01]  /*246a0*/  MOV R4, R30 ;  /* 0x0000001e00047202 */ /* 0x000fe20000000f00 */
[----:B-1---5:R-:W-:-:S05]  /*246b0*/  BRA `(.L_x_3187) ;  /* 0xffff319000007947 */ /* 0x022fca000383ffff */
.L_x_3085:
[----:B------:R-:W-:Y:S01]  /*246c0*/  MOV R2, RZ ;  /* 0x000000ff00027202 */ /* 0x000fe20000000f00 */
[----:B------:R-:W-:Y:S01]  /*246d0*/  IMAD.MOV.U32 R29, RZ, RZ, R6 ;  /* 0x000000ffff1d7224 */ /* 0x000fe200078e0006 */
[----:B------:R-:W-:Y:S01]  /*246e0*/  MOV R3, 0x24710 ;  /* 0x0002471000037802 */ /* 0x000fe20000000f00 */
[----:B------:R-:W-:Y:S02]  /*246f0*/  IMAD.MOV.U32 R30, RZ, RZ, 0x181f ;  /* 0x0000181fff1e7424 */ /* 0x000fe400078e00ff */
[----:B-1234-:R-:W-:Y:S05]  /*24700*/  CALL.REL.NOINC `($__internal_50_$__cuda_sm70_shflsync_idx_p) ;  /* 0x00001cb000007944 */ /* 0x01efea0003c00000 */
[----:B------:R-:W-:Y:S01]  /*24710*/  MOV R2, R30 ;  /* 0x0000001e00027202 */ /* 0x000fe20000000f00 */
[----:B-1---5:R-:W-:-:S05]  /*24720*/  BRA `(.L_x_3188) ;  /* 0xffff314000007947 */ /* 0x022fca000383ffff */
.L_x_3086:
[----:B---3--:R-:W-:Y:S01]  /*24730*/  MOV R2, 0x1 ;  /* 0x0000000100027802 */ /* 0x008fe20000000f00 */
[----:B------:R-:W-:Y:S01]  /*24740*/  IMAD.MOV.U32 R29, RZ, RZ, R5 ;  /* 0x000000ffff1d7224 */ /* 0x000fe200078e0005 */
[----:B------:R-:W-:Y:S01]  /*24750*/  MOV R3, 0x24780 ;  /* 0x0002478000037802 */ /* 0x000fe20000000f00 */
[----:B------:R-:W-:Y:S02]  /*24760*/  IMAD.MOV.U32 R30, RZ, RZ, 0x181f ;  /* 0x0000181fff1e7424 */ /* 0x000fe400078e00ff */
[----:B-12-4-:R-:W-:Y:S05]  /*24770*/  CALL.REL.NOINC `($__internal_50_$__cuda_sm70_shflsync_idx_p) ;  /* 0x00001c4000007944 */ /* 0x016fea0003c00000 */
[----:B------:R-:W-:Y:S01]  /*24780*/  MOV R2, 0x1 ;  /* 0x0000000100027802 */ /* 0x000fe20000000f00 */
[----:B------:R-:W-:Y:S01]  /*24790*/  IMAD.MOV.U32 R4, RZ, RZ, R30 ;  /* 0x000000ffff047224 */ /* 0x000fe200078e001e */
[----:B------:R-:W-:Y:S01]  /*247a0*/  MOV R30, 0x181f ;  /* 0x0000181f001e7802 */ /* 0x000fe20000000f00 */
[----:B------:R-:W-:Y:S01]  /*247b0*/  IMAD.MOV.U32 R29, RZ, RZ, R6 ;  /* 0x000000ffff1d7224 */ /* 0x000fe200078e0006 */
[----:B------:R-:W-:Y:S02]  /*247c0*/  MOV R3, 0x247e0 ;  /* 0x000247e000037802 */ /* 0x000fe40000000f00 */
[----:B-1---5:R-:W-:Y:S05]  /*247d0*/  CALL.REL.NOINC `($__internal_50_$__cuda_sm70_shflsync_idx_p) ;  /* 0x00001be000007944 */ /* 0x022fea0003c00000 */
[----:B------:R-:W-:Y:S01]  /*247e0*/  MOV R2, R30 ;  /* 0x0000001e00027202 */ /* 0x000fe20000000f00 */
[----:B-1---5:R-:W-:-:S05]  /*247f0*/  BRA `(.L_x_3189) ;  /* 0xffff320000007947 */ /* 0x022fca000383ffff */
.L_x_3089:
[----:B------:R-:W-:Y:S01]  /*24800*/  MOV R2, RZ ;  /* 0x000000ff00027202 */ /* 0x000fe20000000f00 */
[----:B------:R-:W-:Y:S01]  /*24810*/  IMAD.MOV.U32 R29, RZ, RZ, R6 ;  /* 0x000000ffff1d7224 */ /* 0x000fe200078e0006 */
[----:B------:R-:W-:Y:S01]  /*24820*/  MOV R3, 0x24850 ;  /* 0x0002485000037802 */ /* 0x000fe20000000f00 */
[----:B------:R-:W-:Y:S02]  /*24830*/  IMAD.MOV.U32 R30, RZ, RZ, 0x181f ;  /* 0x0000181fff1e7424 */ /* 0x000fe400078e00ff */
[----:B------:R-:W-:Y:S05]  /*24840*/  CALL.REL.NOINC `($__internal_50_$__cuda_sm70_shflsync_idx_p) ;  /* 0x00001b7000007944 */ /* 0x000fea0003c00000 */
[----:B------:R-:W-:Y:S01]  /*24850*/  MOV R4, R30 ;  /* 0x0000001e00047202 */ /* 0x000fe20000000f00 */
[----:B-1---5:R-:W-:-:S05]  /*24860*/  BRA `(.L_x_3190) ;  /* 0xffff419000007947 */ /* 0x022fca000383ffff */
.L_x_3090:
[----:B------:R-:W-:Y:S01]  /*24870*/  MOV R2, RZ ;  /* 0x000000ff00027202 */ /* 0x000fe20000000f00 */
[----:B------:R-:W-:Y:S01]  /*24880*/  IMAD.MOV.U32 R29, RZ, RZ, R14 ;  /* 0x000000ffff1d7224 */ /* 0x000fe200078e000e */
[----:B------:R-:W-:Y:S01]  /*24890*/  MOV R3, 0x248c0 ;  /* 0x000248c000037802 */ /* 0x000fe20000000f00 */
[----:B------:R-:W-:Y:S02]  /*248a0*/  IMAD.MOV.U32 R30, RZ, RZ, 0x181f ;  /* 0x0000181fff1e7424 */ /* 0x000fe400078e00ff */
[----:B-12---:R-:W-:Y:S05]  /*248b0*/  CALL.REL.NOINC `($__internal_50_$__cuda_sm70_shflsync_idx_p) ;  /* 0x00001b0000007944 */ /* 0x006fea0003c00000 */
[----:B------:R-:W-:Y:S01]  /*248c0*/  MOV R2, R30 ;  /* 0x0000001e00027202 */ /* 0x000fe20000000f00 */
[----:B-1---5:R-:W-:-:S05]  /*248d0*/  BRA `(.L_x_3191) ;  /* 0xffff414000007947 */ /* 0x022fca000383ffff */
.L_x_3091:
[----:B--2---:R-:W-:Y:S01]  /*248e0*/  MOV R2, 0x1 ;  /* 0x0000000100027802 */ /* 0x004fe20000000f00 */
[----:B------:R-:W-:Y:S01]  /*248f0*/  IMAD.MOV.U32 R29, RZ, RZ, R6 ;  /* 0x000000ffff1d7224 */ /* 0x000fe200078e0006 */
[----:B------:R-:W-:Y:S01]  /*24900*/  MOV R3, 0x24930 ;  /* 0x0002493000037802 */ /* 0x000fe20000000f00 */
[----:B------:R-:W-:Y:S03]  /*24910*/  IMAD.MOV.U32 R30, RZ, RZ, 0x181f ;  /* 0x0000181fff1e7424 */ /* 0x000fe600078e00ff */
[----:B-1-3--:R-:W-:Y:S05]  /*24920*/  CALL.REL.NOINC `($__internal_50_$__cuda_sm70_shflsync_idx_p) ;  /* 0x00001a9000007944 */ /* 0x00afea0003c00000 */
        /* <DEDUP_REMOVED lines=8> */
.L_x_3092:
[----:B------:R-:W-:Y:S01]  /*249b0*/  MOV R2, RZ ;  /* 0x000000ff00027202 */ /* 0x000fe20000000f00 */
[----:B------:R-:W-:Y:S01]  /*249c0*/  IMAD.MOV.U32 R29, RZ, RZ, R4 ;  /* 0x000000ffff1d7224 */ /* 0x000fe200078e0004 */
[----:B------:R-:W-:Y:S01]  /*249d0*/  MOV R3, 0x24a00 ;  /* 0x00024a0000037802 */ /* 0x000fe20000000f00 */
[----:B------:R-:W-:Y:S02]  /*249e0*/  IMAD.MOV.U32 R30, RZ, RZ, 0x1c1f ;  /* 0x00001c1fff1e7424 */ /* 0x000fe400078e00ff */
[----:B------:R-:W-:Y:S05]  /*249f0*/  CALL.REL.NOINC `($__internal_50_$__cuda_sm70_shflsync_idx_p) ;  /* 0x000019c000007944 */ /* 0x000fea0003c00000 */
[----:B------:R-:W-:Y:S01]  /*24a00*/  MOV R2, R30 ;  /* 0x0000001e00027202 */ /* 0x000fe20000000f00 */
[----:B-1---5:R-:W-:-:S05]  /*24a10*/  BRA `(.L_x_3193) ;  /* 0xffff43d000007947 */ /* 0x022fca000383ffff */
.L_x_3093:
[----:B------:R-:W-:Y:S01]  /*24a20*/  MOV R2, 0x1 ;  /* 0x0000000100027802 */ /* 0x000fe20000000f00 */
[----:B------:R-:W-:Y:S01]  /*24a30*/  IMAD.MOV.U32 R29, RZ, RZ, R4 ;  /* 0x000000ffff1d7224 */ /* 0x000fe200078e0004 */
[----:B------:R-:W-:Y:S01]  /*24a40*/  MOV R3, 0x24a70 ;  /* 0x00024a7000037802 */ /* 0x000fe20000000f00 */
[----:B------:R-:W-:Y:S02]  /*24a50*/  IMAD.MOV.U32 R30, RZ, RZ, 0x1c1f ;  /* 0x00001c1fff1e7424 */ /* 0x000fe400078e00ff */
[----:B-1----:R-:W-:Y:S05]  /*24a60*/  CALL.REL.NOINC `($__internal_50_$__cuda_sm70_shflsync_idx_p) ;  /* 0x0000195000007944 */ /* 0x002fea0003c00000 */
[----:B------:R-:W-:Y:S01]  /*24a70*/  FMNMX.FTZ R2, R12, R9, !PT ;  /* 0x000000090c027209 */ /* 0x000fe20007810000 */
[----:B------:R-:W-:Y:S03]  /*24a80*/  IMAD.IADD R5, R5, 0x1, R30 ;  /* 0x0000000105057824 */ /* 0x000fe600078e021e */
[----:B------:R-:W-:Y:S02]  /*24a90*/  FMNMX.FTZ R2, R28, R2, !PT ;  /* 0x000000021c027209 */ /* 0x000fe40007810000 */
[C---:B------:R-:W-:Y:S02]  /*24aa0*/  ISETP.GT.AND P1, PT, R5.reuse, RZ, PT ;  /* 0x000000ff0500720c */ /* 0x040fe40003f24270 */
[----:B------:R-:W-:Y:S02]  /*24ab0*/  ISETP.GT.AND P0, PT, R5, 0x1, PT ;  /* 0x000000010500780c */ /* 0x000fe40003f04270 */
[----:B------:R-:W-:Y:S02]  /*24ac0*/  FSEL R13, R217, -INF , P1 ;  /* 0xff800000d90d7808 */ /* 0x000fe40000800000 */
[----:B------:R-:W-:Y:S02]  /*24ad0*/  ISETP.GT.AND P3, PT, R5, 0x8, PT ;  /* 0x000000080500780c */ /* 0x000fe40003f64270 */
[----:B------:R-:W-:Y:S02]  /*24ae0*/  FSEL R35, R195, -INF , P0 ;  /* 0xff800000c3237808 */ /* 0x000fe40000000000 */
[----:B------:R-:W-:Y:S02]  /*24af0*/  FMNMX.FTZ R3, R13, R10, !PT ;  /* 0x0000000a0d037209 */ /* 0x000fe40007810000 */
        /* <DEDUP_REMOVED lines=24> */
[C---:B------:R-:W-:Y:S02]  /*24c80*/  ISETP.GT.AND P1, PT, R5.reuse, 0x28, PT ;  /* 0x000000280500780c */ /* 0x040fe40003f24270 */
[----:B------:R-:W-:Y:S02]  /*24c90*/  ISETP.GT.AND P0, PT, R5, 0x29, PT ;  /* 0x000000290500780c */ /* 0x000fe40003f04270 */
[----:B------:R-:W-:Y:S02]  /*24ca0*/  FMNMX.FTZ R2, R22, R2, !PT ;  /* 0x0000000216027209 */ /* 0x000fe40007810000 */
[----:B------:R-:W-:Y:S02]  /*24cb0*/  FSEL R17, R184, -INF , P3 ;  /* 0xff800000b8117808 */ /* 0x000fe40001800000 */
[----:B------:R-:W-:Y:S01]  /*24cc0*/  FMNMX.FTZ R5, R29, R3, !PT ;  /* 0x000000031d057209 */ /* 0x000fe20007810000 */
[----:B------:R-:W-:Y:S01]  /*24cd0*/  IMAD.MOV.U32 R3, RZ, RZ, 0x2 ;  /* 0x00000002ff037424 */ /* 0x000fe200078e00ff */
[----:B------:R-:W-:Y:S02]  /*24ce0*/  FMNMX.FTZ R4, R21, R2, !PT ;  /* 0x0000000215047209 */ /* 0x000fe40007810000 */
        /* <DEDUP_REMOVED lines=11> */
[----:B-1---5:R-:W-:Y:S05]  /*24da0*/  CALL.REL.NOINC `($__internal_49_$__cuda_sm70_shflsync_bfly_p) ;  /* 0x000015b000007944 */ /* 0x022fea0003c00000 */
[----:B------:R-:W-:Y:S01]  /*24db0*/  FMNMX.FTZ R4, R4, R188, !PT ;  /* 0x000000bc04047209 */ /* 0x000fe20007810000 */
[----:B------:R-:W-:Y:S01]  /*24dc0*/  IMAD.MOV.U32 R3, RZ, RZ, 0x1 ;  /* 0x00000001ff037424 */ /* 0x000fe200078e00ff */
[----:B------:R-:W-:Y:S02]  /*24dd0*/  MOV R2, 0x24df0 ;  /* 0x00024df000027802 */ /* 0x000fe40000000f00 */
[----:B------:R-:W-:Y:S05]  /*24de0*/  CALL.REL.NOINC `($__internal_49_$__cuda_sm70_shflsync_bfly_p) ;  /* 0x0000157000007944 */ /* 0x000fea0003c00000 */
[----:B------:R-:W-:Y:S01]  /*24df0*/  IMAD.MOV.U32 R3, RZ, RZ, 0x2 ;  /* 0x00000002ff037424 */ /* 0x000fe200078e00ff */
[----:B------:R-:W-:Y:S01]  /*24e00*/  FMNMX.FTZ R6, R4, R188, !PT ;  /* 0x000000bc04067209 */ /* 0x000fe20007810000 */
[----:B------:R-:W-:Y:S01]  /*24e10*/  IMAD.MOV.U32 R4, RZ, RZ, R5 ;  /* 0x000000ffff047224 */ /* 0x000fe200078e0005 */
[----:B------:R-:W-:Y:S02]  /*24e20*/  MOV R2, 0x24e40 ;  /* 0x00024e4000027802 */ /* 0x000fe40000000f00 */
[----:B------:R-:W-:Y:S05]  /*24e30*/  CALL.REL.NOINC `($__internal_49_$__cuda_sm70_shflsync_bfly_p) ;  /* 0x0000152000007944 */ /* 0x000fea0003c00000 */
[----:B------:R-:W-:Y:S01]  /*24e40*/  FMNMX.FTZ R4, R5, R188, !PT ;  /* 0x000000bc05047209 */ /* 0x000fe20007810000 */
[----:B------:R-:W-:Y:S01]  /*24e50*/  IMAD.MOV.U32 R3, RZ, RZ, 0x1 ;  /* 0x00000001ff037424 */ /* 0x000fe200078e00ff */
[----:B------:R-:W-:Y:S02]  /*24e60*/  MOV R2, 0x24e80 ;  /* 0x00024e8000027802 */ /* 0x000fe40000000f00 */
[----:B------:R-:W-:Y:S05]  /*24e70*/  CALL.REL.NOINC `($__internal_49_$__cuda_sm70_shflsync_bfly_p) ;  /* 0x000014e000007944 */ /* 0x000fea0003c00000 */
[----:B------:R-:W-:Y:S01]  /*24e80*/  MOV R2, R188 ;  /* 0x000000bc00027202 */ /* 0x000fe20000000f00 */
[----:B------:R-:W-:-:S05]  /*24e90*/  BRA `(.L_x_3194) ;  /* 0xffff448000007947 */ /* 0x000fca000383ffff */
.L_x_3096:
[----:B------:R-:W-:Y:S01]  /*24ea0*/  MOV R2, RZ ;  /* 0x000000ff00027202 */ /* 0x000fe20000000f00 */
[----:B------:R-:W-:Y:S01]  /*24eb0*/  IMAD.MOV.U32 R29, RZ, RZ, R4 ;  /* 0x000000ffff1d7224 */ /* 0x000fe200078e0004 */
[----:B------:R-:W-:Y:S01]  /*24ec0*/  MOV R3, 0x24ef0 ;  /* 0x00024ef000037802 */ /* 0x000fe20000000f00 */
[----:B------:R-:W-:Y:S02]  /*24ed0*/  IMAD.MOV.U32 R30, RZ, RZ, 0x181f ;  /* 0x0000181fff1e7424 */ /* 0x000fe400078e00ff */
[----:B-1234-:R-:W-:Y:S05]  /*24ee0*/  CALL.REL.NOINC `($__internal_50_$__cuda_sm70_shflsync_idx_p) ;  /* 0x000014d000007944 */ /* 0x01efea0003c00000 */
[----:B------:R-:W-:Y:S01]  /*24ef0*/  MOV R2, R30 ;  /* 0x0000001e00027202 */ /* 0x000fe20000000f00 */
[----:B-1---5:R-:W-:-:S05]  /*24f00*/  BRA `(.L_x_3195) ;  /* 0xffff5d9000007947 */ /* 0x022fca000383ffff */
.L_x_3099:
[----:B------:R-:W-:Y:S01]  /*24f10*/  MOV R2, 0x1 ;  /* 0x0000000100027802 */ /* 0x000fe20000000f00 */
[----:B------:R-:W-:Y:S01]  /*24f20*/  IMAD.MOV.U32 R29, RZ, RZ, R4 ;  /* 0x000000ffff1d7224 */ /* 0x000fe200078e0004 */
[----:B------:R-:W-:Y:S01]  /*24f30*/  MOV R3, 0x24f60 ;  /* 0x00024f6000037802 */ /* 0x000fe20000000f00 */
[----:B------:R-:W-:Y:S02]  /*24f40*/  IMAD.MOV.U32 R30, RZ, RZ, 0x181f ;  /* 0x0000181fff1e7424 */ /* 0x000fe400078e00ff */
[----:B-123--:R-:W-:Y:S05]  /*24f50*/  CALL.REL.NOINC `($__internal_50_$__cuda_sm70_shflsync_idx_p) ;  /* 0x0000146000007944 */ /* 0x00efea0003c00000 */
        /* <DEDUP_REMOVED lines=8> */
.L_x_3102:
[----:B------:R-:W-:Y:S01]  /*24fe0*/  MOV R2, RZ ;  /* 0x000000ff00027202 */ /* 0x000fe20000000f00 */
[----:B------:R-:W-:Y:S01]  /*24ff0*/  IMAD.MOV.U32 R29, RZ, RZ, R14 ;  /* 0x000000ffff1d7224 */ /* 0x000fe200078e000e */
[----:B------:R-:W-:Y:S01]  /*25000*/  MOV R3, 0x25030 ;  /* 0x0002503000037802 */ /* 0x000fe20000000f00 */
[----:B------:R-:W-:Y:S02]  /*25010*/  IMAD.MOV.U32 R30, RZ, RZ, 0x181f ;  /* 0x0000181fff1e7424 */ /* 0x000fe400078e00ff */
[----:B-1----:R-:W-:Y:S05]  /*25020*/  CALL.REL.NOINC `($__internal_50_$__cuda_sm70_shflsync_idx_p) ;  /* 0x0000139000007944 */ /* 0x002fea0003c00000 */
[----:B------:R-:W-:Y:S01]  /*25030*/  MOV R4, R30 ;  /* 0x0000001e00047202 */ /* 0x000fe20000000f00 */
[----:B-1---5:R-:W-:-:S05]  /*25040*/  BRA `(.L_x_3197) ;  /* 0xffff6df000007947 */ /* 0x022fca000383ffff */
.L_x_3103:
[----:B------:R-:W-:Y:S01]  /*25050*/  MOV R2, RZ ;  /* 0x000000ff00027202 */ /* 0x000fe20000000f00 */
[----:B------:R-:W-:Y:S01]  /*25060*/  IMAD.MOV.U32 R29, RZ, RZ, R15 ;  /* 0x000000ffff1d7224 */ /* 0x000fe200078e000f */
[----:B------:R-:W-:Y:S01]  /*25070*/  MOV R3, 0x250a0 ;  /* 0x000250a000037802 */ /* 0x000fe20000000f00 */
[----:B------:R-:W-:Y:S02]  /*25080*/  IMAD.MOV.U32 R30, RZ, RZ, 0x181f ;  /* 0x0000181fff1e7424 */ /* 0x000fe400078e00ff */
[----:B-123--:R-:W-:Y:S05]  /*25090*/  CALL.REL.NOINC `($__internal_50_$__cuda_sm70_shflsync_idx_p) ;  /* 0x0000132000007944 */ /* 0x00efea0003c00000 */
[----:B------:R-:W-:Y:S01]  /*250a0*/  MOV R2, R30 ;  /* 0x0000001e00027202 */ /* 0x000fe20000000f00 */
[----:B-1---5:R-:W-:-:S05]  /*250b0*/  BRA `(.L_x_3198) ;  /* 0xffff6da000007947 */ /* 0x022fca000383ffff */
.L_x_3104:
[----:B--2---:R-:W-:Y:S01]  /*250c0*/  MOV R2, 0x1 ;  /* 0x0000000100027802 */ /* 0x004fe20000000f00 */
[----:B------:R-:W-:Y:S01]  /*250d0*/  IMAD.MOV.U32 R29, RZ, RZ, R14 ;  /* 0x000000ffff1d7224 */ /* 0x000fe200078e000e */
[----:B------:R-:W-:Y:S01]  /*250e0*/  MOV R3, 0x25110 ;  /* 0x0002511000037802 */ /* 0x000fe20000000f00 */
[----:B------:R-:W-:Y:S03]  /*250f0*/  IMAD.MOV.U32 R30, RZ, RZ, 0x181f ;  /* 0x0000181fff1e7424 */ /* 0x000fe600078e00ff */
[----:B-1--4-:R-:W-:Y:S05]  /*25100*/  CALL.REL.NOINC `($__internal_50_$__cuda_sm70_shflsync_idx_p) ;  /* 0x000012b000007944 */ /* 0x012fea0003c00000 */
        /* <DEDUP_REMOVED lines=8> */
.L_x_3105:
[----:B------:R-:W-:Y:S02]  /*25190*/  MOV R3, 0x2 ;  /* 0x0000000200037802 */ /* 0x000fe40000000f00 */
[----:B------:R-:W-:Y:S02]  /*251a0*/  MOV R2, 0x251c0 ;  /* 0x000251c000027802 */ /* 0x000fe40000000f00 */
[----:B------:R-:W-:Y:S05]  /*251b0*/  CALL.REL.NOINC `($__internal_49_$__cuda_sm70_shflsync_bfly_p) ;  /* 0x000011a000007944 */ /* 0x000fea0003c00000 */
[----:B------:R-:W-:Y:S01]  /*251c0*/  MOV R2, R188 ;  /* 0x000000bc00027202 */ /* 0x000fe20000000f00 */
[----:B------:R-:W-:-:S05]  /*251d0*/  BRA `(.L_x_3200) ;  /* 0xffff706000007947 */ /* 0x000fca000383ffff */
.L_x_3106:
[----:B------:R-:W-:Y:S02]  /*251e0*/  MOV R3, 0x1 ;  /* 0x0000000100037802 */ /* 0x000fe40000000f00 */
        /* <DEDUP_REMOVED lines=13> */
.L_x_3108:
[----:B------:R-:W-:Y:S01]  /*252c0*/  IMAD.MOV.U32 R4, RZ, RZ, R234 ;  /* 0x000000ffff047224 */ /* 0x000fe200078e00ea */
[----:B------:R-:W-:-:S02]  /*252d0*/  MOV R3, 0x2 ;  /* 0x0000000200037802 */ /* 0x000fc40000000f00 */
[----:B------:R-:W-:Y:S02]  /*252e0*/  MOV R2, 0x25300 ;  /* 0x0002530000027802 */ /* 0x000fe40000000f00 */
[----:B------:R-:W-:Y:S05]  /*252f0*/  CALL.REL.NOINC `($__internal_49_$__cuda_sm70_shflsync_bfly_p) ;  /* 0x0000106000007944 */ /* 0x000fea0003c00000 */
[----:B------:R-:W-:Y:S01]  /*25300*/  MOV R2, R188 ;  /* 0x000000bc00027202 */ /* 0x000fe20000000f00 */
[----:B------:R-:W-:Y:S05]  /*25310*/  BRA `(.L_x_3202) ;  /* 0xffff86f000007947 */ /* 0x000fea000383ffff */
.L_x_3109:
[----:B------:R-:W-:Y:S02]  /*25320*/  MOV R3, 0x1 ;  /* 0x0000000100037802 */ /* 0x000fe40000000f00 */
[----:B------:R-:W-:Y:S02]  /*25330*/  MOV R2, 0x25350 ;  /* 0x0002535000027802 */ /* 0x000fe40000000f00 */
[----:B-1----:R-:W-:Y:S05]  /*25340*/  CALL.REL.NOINC `($__internal_49_$__cuda_sm70_shflsync_bfly_p) ;  /* 0x0000101000007944 */ /* 0x002fea0003c00000 */
[----:B------:R-:W-:Y:S01]  /*25350*/  FADD.FTZ R9, R4, R188 ;  /* 0x000000bc04097221 */ /* 0x000fe20000010000 */
[----:B------:R-:W-:Y:S02]  /*25360*/  MOV R4, R233 ;  /* 0x000000e900047202 */ /* 0x000fe40000000f00 */
[----:B------:R-:W-:Y:S02]  /*25370*/  MOV R3, 0x2 ;  /* 0x0000000200037802 */ /* 0x000fe40000000f00 */
[----:B------:R-:W-:Y:S02]  /*25380*/  MOV R2, 0x253a0 ;  /* 0x000253a000027802 */ /* 0x000fe40000000f00 */
[----:B------:R-:W-:Y:S05]  /*25390*/  CALL.REL.NOINC `($__internal_49_$__cuda_sm70_shflsync_bfly_p) ;  /* 0x00000fc000007944 */ /* 0x000fea0003c00000 */
[----:B------:R-:W-:Y:S01]  /*253a0*/  FADD.FTZ R4, R233, R188 ;  /* 0x000000bce9047221 */ /* 0x000fe20000010000 */
[----:B------:R-:W-:Y:S02]  /*253b0*/  MOV R3, 0x1 ;  /* 0x0000000100037802 */ /* 0x000fe40000000f00 */
[----:B------:R-:W-:-:S02]  /*253c0*/  MOV R2, 0x253e0 ;  /* 0x000253e000027802 */ /* 0x000fc40000000f00 */
[----:B------:R-:W-:Y:S05]  /*253d0*/  CALL.REL.NOINC `($__internal_49_$__cuda_sm70_shflsync_bfly_p) ;  /* 0x00000f8000007944 */ /* 0x000fea0003c00000 */
[----:B------:R-:W-:Y:S01]  /*253e0*/  MOV R2, R188 ;  /* 0x000000bc00027202 */ /* 0x000fe20000000f00 */
[----:B------:R-:W-:Y:S05]  /*253f0*/  BRA `(.L_x_3203) ;  /* 0xffff868000007947 */ /* 0x000fea000383ffff */
.L_x_3116:
[----:B--234-:R-:W-:Y:S01]  /*25400*/  IMAD.MOV.U32 R29, RZ, RZ, R6 ;  /* 0x000000ffff1d7224 */ /* 0x01cfe200078e0006 */
[----:B------:R-:W-:Y:S01]  /*25410*/  MOV R2, RZ ;  /* 0x000000ff00027202 */ /* 0x000fe20000000f00 */
[----:B------:R-:W-:Y:S01]  /*25420*/  IMAD.MOV.U32 R30, RZ, RZ, 0x181f ;  /* 0x0000181fff1e7424 */ /* 0x000fe200078e00ff */
[----:B------:R-:W-:-:S02]  /*25430*/  MOV R3, 0x25450 ;  /* 0x0002545000037802 */ /* 0x000fc40000000f00 */
[----:B-1----:R-:W-:Y:S05]  /*25440*/  CALL.REL.NOINC `($__internal_50_$__cuda_sm70_shflsync_idx_p) ;  /* 0x00000f7000007944 */ /* 0x002fea0003c00000 */
[----:B------:R-:W-:Y:S01]  /*25450*/  MOV R4, R30 ;  /* 0x0000001e00047202 */ /* 0x000fe20000000f00 */
[----:B-1---5:R-:W-:Y:S05]  /*25460*/  BRA `(.L_x_3204) ;  /* 0xffffa2c000007947 */ /* 0x022fea000383ffff */
.L_x_3117:
[----:B------:R-:W-:Y:S01]  /*25470*/  IMAD.MOV.U32 R29, RZ, RZ, R16 ;  /* 0x000000ffff1d7224 */ /* 0x000fe200078e0010 */
[----:B------:R-:W-:Y:S01]  /*25480*/  MOV R2, RZ ;  /* 0x000000ff00027202 */ /* 0x000fe20000000f00 */
[----:B------:R-:W-:Y:S01]  /*25490*/  IMAD.MOV.U32 R30, RZ, RZ, 0x181f ;  /* 0x0000181fff1e7424 */ /* 0x000fe200078e00ff */
[----:B------:R-:W-:-:S02]  /*254a0*/  MOV R3, 0x254c0 ;  /* 0x000254c000037802 */ /* 0x000fc40000000f00 */
[----:B-123--:R-:W-:Y:S05]  /*254b0*/  CALL.REL.NOINC `($__internal_50_$__cuda_sm70_shflsync_idx_p) ;  /* 0x00000f0000007944 */ /* 0x00efea0003c00000 */
[----:B------:R-:W-:Y:S01]  /*254c0*/  MOV R2, R30 ;  /* 0x0000001e00027202 */ /* 0x000fe20000000f00 */
[----:B-1---5:R-:W-:Y:S05]  /*254d0*/  BRA `(.L_x_3205) ;  /* 0xffffa27000007947 */ /* 0x022fea000383ffff */
.L_x_3120:
[----:B------:R-:W-:Y:S01]  /*254e0*/  IMAD.MOV.U32 R29, RZ, RZ, R6 ;  /* 0x000000ffff1d7224 */ /* 0x000fe200078e0006 */
[----:B--2---:R-:W-:Y:S01]  /*254f0*/  MOV R2, 0x1 ;  /* 0x0000000100027802 */ /* 0x004fe20000000f00 */
[----:B------:R-:W-:Y:S01]  /*25500*/  IMAD.MOV.U32 R30, RZ, RZ, 0x181f ;  /* 0x0000181fff1e7424 */ /* 0x000fe200078e00ff */
[----:B------:R-:W-:-:S02]  /*25510*/  MOV R3, 0x25530 ;  /* 0x0002553000037802 */ /* 0x000fc40000000f00 */
[----:B-1-34-:R-:W-:Y:S05]  /*25520*/  CALL.REL.NOINC `($__internal_50_$__cuda_sm70_shflsync_idx_p) ;  /* 0x00000e9000007944 */ /* 0x01afea0003c00000 */
        /* <DEDUP_REMOVED lines=8> */
.L_x_3123:
[----:B------:R-:W-:Y:S01]  /*255b0*/  IMAD.MOV.U32 R29, RZ, RZ, R6 ;  /* 0x000000ffff1d7224 */ /* 0x000fe200078e0006 */
[----:B--2---:R-:W-:Y:S01]  /*255c0*/  MOV R2, 0x2 ;  /* 0x0000000200027802 */ /* 0x004fe20000000f00 */
[----:B------:R-:W-:Y:S01]  /*255d0*/  IMAD.MOV.U32 R30, RZ, RZ, 0x181f ;  /* 0x0000181fff1e7424 */ /* 0x000fe200078e00ff */
[----:B------:R-:W-:Y:S02]  /*255e0*/  MOV R3, 0x25600 ;  /* 0x0002560000037802 */ /* 0x000fe40000000f00 */
[----:B-1-34-:R-:W-:Y:S05]  /*255f0*/  CALL.REL.NOINC `($__internal_50_$__cuda_sm70_shflsync_idx_p) ;  /* 0x00000dc000007944 */ /* 0x01afea0003c00000 */
[----:B------:R-:W-:Y:S01]  /*25600*/  MOV R4, R30 ;  /* 0x0000001e00047202 */ /* 0x000fe20000000f00 */
[----:B-1---5:R-:W-:Y:S05]  /*25610*/  BRA `(.L_x_3207) ;  /* 0xffffa41000007947 */ /* 0x022fea000383ffff */
.L_x_3124:
[----:B------:R-:W-:Y:S01]  /*25620*/  IMAD.MOV.U32 R29, RZ, RZ, R16 ;  /* 0x000000ffff1d7224 */ /* 0x000fe200078e0010 */
[----:B--2---:R-:W-:Y:S01]  /*25630*/  MOV R2, 0x2 ;  /* 0x0000000200027802 */ /* 0x004fe20000000f00 */
[----:B------:R-:W-:Y:S01]  /*25640*/  IMAD.MOV.U32 R30, RZ, RZ, 0x181f ;  /* 0x0000181fff1e7424 */ /* 0x000fe200078e00ff */
[----:B------:R-:W-:Y:S02]  /*25650*/  MOV R3, 0x25670 ;  /* 0x0002567000037802 */ /* 0x000fe40000000f00 */
[----:B-1-34-:R-:W-:Y:S05]  /*25660*/  CALL.REL.NOINC `($__internal_50_$__cuda_sm70_shflsync_idx_p) ;  /* 0x00000d5000007944 */ /* 0x01afea0003c00000 */
[----:B------:R-:W-:Y:S01]  /*25670*/  MOV R2, R30 ;  /* 0x0000001e00027202 */ /* 0x000fe20000000f00 */
[----:B-1---5:R-:W-:Y:S05]  /*25680*/  BRA `(.L_x_3208) ;  /* 0xffffa3c000007947 */ /* 0x022fea000383ffff */
.L_x_3127:
[----:B------:R-:W-:Y:S01]  /*25690*/  IMAD.MOV.U32 R29, RZ, RZ, R6 ;  /* 0x000000ffff1d7224 */ /* 0x000fe200078e0006 */
[----:B---34-:R-:W-:Y:S01]  /*256a0*/  MOV R2, 0x3 ;  /* 0x0000000300027802 */ /* 0x018fe20000000f00 */
[----:B------:R-:W-:Y:S01]  /*256b0*/  IMAD.MOV.U32 R30, RZ, RZ, 0x181f ;  /* 0x0000181fff1e7424 */ /* 0x000fe200078e00ff */
[----:B------:R-:W-:-:S02]  /*256c0*/  MOV R3, 0x256e0 ;  /* 0x000256e000037802 */ /* 0x000fc40000000f00 */
[----:B-12---:R-:W-:Y:S05]  /*256d0*/  CALL.REL.NOINC `($__internal_50_$__cuda_sm70_shflsync_idx_p) ;  /* 0x00000ce000007944 */ /* 0x006fea0003c00000 */
        /* <DEDUP_REMOVED lines=8> */
.L_x_3129:
[----:B------:R-:W-:Y:S01]  /*25760*/  IMAD.MOV.U32 R29, RZ, RZ, R5 ;  /* 0x000000ffff1d7224 */ /* 0x000fe200078e0005 */
[----:B------:R-:W-:Y:S01]  /*25770*/  MOV R2, RZ ;  /* 0x000000ff00027202 */ /* 0x000fe20000000f00 */
[----:B------:R-:W-:Y:S01]  /*25780*/  IMAD.MOV.U32 R30, RZ, RZ, 0x1c1f ;  /* 0x00001c1fff1e7424 */ /* 0x000fe200078e00ff */
[----:B------:R-:W-:Y:S02]  /*25790*/  MOV R3, 0x257b0 ;  /* 0x000257b000037802 */ /* 0x000fe40000000f00 */
[----:B------:R-:W-:Y:S05]  /*257a0*/  CALL.REL.NOINC `($__internal_50_$__cuda_sm70_shflsync_idx_p) ;  /* 0x00000c1000007944 */ /* 0x000fea0003c00000 */
[----:B------:R-:W-:Y:S01]  /*257b0*/  MOV R4, R30 ;  /* 0x0000001e00047202 */ /* 0x000fe20000000f00 */
[----:B-1---5:R-:W-:Y:S05]  /*257c0*/  BRA `(.L_x_3210) ;  /* 0xffffa79000007947 */ /* 0x022fea000383ffff */
.L_x_3130:
[----:B------:R-:W-:Y:S01]  /*257d0*/  IMAD.MOV.U32 R29, RZ, RZ, R6 ;  /* 0x000000ffff1d7224 */ /* 0x000fe200078e0006 */
[----:B------:R-:W-:Y:S01]  /*257e0*/  MOV R2, RZ ;  /* 0x000000ff00027202 */ /* 0x000fe20000000f00 */
[----:B------:R-:W-:Y:S01]  /*257f0*/  IMAD.MOV.U32 R30, RZ, RZ, 0x1c1f ;  /* 0x00001c1fff1e7424 */ /* 0x000fe200078e00ff */
[----:B------:R-:W-:Y:S02]  /*25800*/  MOV R3, 0x25820 ;  /* 0x0002582000037802 */ /* 0x000fe40000000f00 */
[----:B-12---:R-:W-:Y:S05]  /*25810*/  CALL.REL.NOINC `($__internal_50_$__cuda_sm70_shflsync_idx_p) ;  /* 0x00000ba000007944 */ /* 0x006fea0003c00000 */
[----:B------:R-:W-:Y:S01]  /*25820*/  MOV R2, R30 ;  /* 0x0000001e00027202 */ /* 0x000fe20000000f00 */
[----:B-1---5:R-:W-:Y:S05]  /*25830*/  BRA `(.L_x_3211) ;  /* 0xffffa74000007947 */ /* 0x022fea000383ffff */
.L_x_3133:
[----:B------:R-:W-:Y:S01]  /*25840*/  IMAD.MOV.U32 R29, RZ, RZ, R5 ;  /* 0x000000ffff1d7224 */ /* 0x000fe200078e0005 */
[----:B-1--4-:R-:W-:Y:S01]  /*25850*/  MOV R2, 0x1 ;  /* 0x0000000100027802 */ /* 0x012fe20000000f00 */
[----:B------:R-:W-:Y:S01]  /*25860*/  IMAD.MOV.U32 R30, RZ, RZ, 0x1c1f ;  /* 0x00001c1fff1e7424 */ /* 0x000fe200078e00ff */
[----:B------:R-:W-:-:S02]  /*25870*/  MOV R3, 0x25890 ;  /* 0x0002589000037802 */ /* 0x000fc40000000f00 */
[----:B--23--:R-:W-:Y:S05]  /*25880*/  CALL.REL.NOINC `($__internal_50_$__cuda_sm70_shflsync_idx_p) ;  /* 0x00000b3000007944 */ /* 0x00cfea0003c00000 */
        /* <DEDUP_REMOVED lines=8> */
.L_x_3137:
[----:B------:R-:W-:Y:S01]  /*25910*/  IMAD.MOV.U32 R29, RZ, RZ, R5 ;  /* 0x000000ffff1d7224 */ /* 0x000fe200078e0005 */
[----:B------:R-:W-:Y:S01]  /*25920*/  MOV R2, RZ ;  /* 0x000000ff00027202 */ /* 0x000fe20000000f00 */
[----:B------:R-:W-:Y:S01]  /*25930*/  IMAD.MOV.U32 R30, RZ, RZ, 0x181f ;  /* 0x0000181fff1e7424 */ /* 0x000fe200078e00ff */
[----:B------:R-:W-:Y:S02]  /*25940*/  MOV R3, 0x25960 ;  /* 0x0002596000037802 */ /* 0x000fe40000000f00 */
[----:B------:R-:W-:Y:S05]  /*25950*/  CALL.REL.NOINC `($__internal_50_$__cuda_sm70_shflsync_idx_p) ;  /* 0x00000a6000007944 */ /* 0x000fea0003c00000 */
[----:B------:R-:W-:Y:S01]  /*25960*/  MOV R4, R30 ;  /* 0x0000001e00047202 */ /* 0x000fe20000000f00 */
[----:B-1---5:R-:W-:Y:S05]  /*25970*/  BRA `(.L_x_3213) ;  /* 0xffffc6f000007947 */ /* 0x022fea000383ffff */
.L_x_3138:
[----:B------:R-:W-:Y:S01]  /*25980*/  IMAD.MOV.U32 R29, RZ, RZ, R16 ;  /* 0x000000ffff1d7224 */ /* 0x000fe200078e0010 */
[----:B------:R-:W-:Y:S01]  /*25990*/  MOV R2, RZ ;  /* 0x000000ff00027202 */ /* 0x000fe20000000f00 */
[----:B------:R-:W-:Y:S01]  /*259a0*/  IMAD.MOV.U32 R30, RZ, RZ, 0x181f ;  /* 0x0000181fff1e7424 */ /* 0x000fe200078e00ff */
[----:B------:R-:W-:Y:S02]  /*259b0*/  MOV R3, 0x259d0 ;  /* 0x000259d000037802 */ /* 0x000fe40000000f00 */
[----:B-12---:R-:W-:Y:S05]  /*259c0*/  CALL.REL.NOINC `($__internal_50_$__cuda_sm70_shflsync_idx_p) ;  /* 0x000009f000007944 */ /* 0x006fea0003c00000 */
[----:B------:R-:W-:Y:S01]  /*259d0*/  MOV R2, R30 ;  /* 0x0000001e00027202 */ /* 0x000fe20000000f00 */
[----:B-1---5:R-:W-:Y:S05]  /*259e0*/  BRA `(.L_x_3214) ;  /* 0xffffc6a000007947 */ /* 0x022fea000383ffff */
.L_x_3141:
[----:B------:R-:W-:Y:S01]  /*259f0*/  IMAD.MOV.U32 R29, RZ, RZ, R5 ;  /* 0x000000ffff1d7224 */ /* 0x000fe200078e0005 */
[----:B--2-4-:R-:W-:Y:S01]  /*25a00*/  MOV R2, 0x1 ;  /* 0x0000000100027802 */ /* 0x014fe20000000f00 */
[----:B------:R-:W-:Y:S01]  /*25a10*/  IMAD.MOV.U32 R30, RZ, RZ, 0x181f ;  /* 0x0000181fff1e7424 */ /* 0x000fe200078e00ff */
[----:B------:R-:W-:-:S02]  /*25a20*/  MOV R3, 0x25a40 ;  /* 0x00025a4000037802 */ /* 0x000fc40000000f00 */
[----:B-1-3--:R-:W-:Y:S05]  /*25a30*/  CALL.REL.NOINC `($__internal_50_$__cuda_sm70_shflsync_idx_p) ;  /* 0x0000098000007944 */ /* 0x00afea0003c00000 */
        /* <DEDUP_REMOVED lines=8> */
.L_x_3144:
[----:B------:R-:W-:Y:S01]  /*25ac0*/  IMAD.MOV.U32 R29, RZ, RZ, R5 ;  /* 0x000000ffff1d7224 */ /* 0x000fe200078e0005 */
[----:B-1--4-:R-:W-:Y:S01]  /*25ad0*/  MOV R2, 0x2 ;  /* 0x0000000200027802 */ /* 0x012fe20000000f00 */
[----:B------:R-:W-:Y:S01]  /*25ae0*/  IMAD.MOV.U32 R30, RZ, RZ, 0x181f ;  /* 0x0000181fff1e7424 */ /* 0x000fe200078e00ff */
[----:B------:R-:W-:Y:S02]  /*25af0*/  MOV R3, 0x25b10 ;  /* 0x00025b1000037802 */ /* 0x000fe40000000f00 */
[----:B--23--:R-:W-:Y:S05]  /*25b00*/  CALL.REL.NOINC `($__internal_50_$__cuda_sm70_shflsync_idx_p) ;  /* 0x000008b000007944 */ /* 0x00cfea0003c00000 */
[----:B------:R-:W-:Y:S01]  /*25b10*/  MOV R4, R30 ;  /* 0x0000001e00047202 */ /* 0x000fe20000000f00 */
[----:B-1---5:R-:W-:Y:S05]  /*25b20*/  BRA `(.L_x_3216) ;  /* 0xffffc85000007947 */ /* 0x022fea000383ffff */
.L_x_3145:
[----:B------:R-:W-:Y:S01]  /*25b30*/  IMAD.MOV.U32 R29, RZ, RZ, R16 ;  /* 0x000000ffff1d7224 */ /* 0x000fe200078e0010 */
[----:B----4-:R-:W-:Y:S01]  /*25b40*/  MOV R2, 0x2 ;  /* 0x0000000200027802 */ /* 0x010fe20000000f00 */
[----:B------:R-:W-:Y:S01]  /*25b50*/  IMAD.MOV.U32 R30, RZ, RZ, 0x181f ;  /* 0x0000181fff1e7424 */ /* 0x000fe200078e00ff */
[----:B------:R-:W-:Y:S02]  /*25b60*/  MOV R3, 0x25b80 ;  /* 0x00025b8000037802 */ /* 0x000fe40000000f00 */
[----:B-123--:R-:W-:Y:S05]  /*25b70*/  CALL.REL.NOINC `($__internal_50_$__cuda_sm70_shflsync_idx_p) ;  /* 0x0000084000007944 */ /* 0x00efea0003c00000 */
[----:B------:R-:W-:Y:S01]  /*25b80*/  MOV R2, R30 ;  /* 0x0000001e00027202 */ /* 0x000fe20000000f00 */
[----:B-1---5:R-:W-:Y:S05]  /*25b90*/  BRA `(.L_x_3217) ;  /* 0xffffc80000007947 */ /* 0x022fea000383ffff */
.L_x_3148:
[----:B------:R-:W-:Y:S01]  /*25ba0*/  IMAD.MOV.U32 R29, RZ, RZ, R5 ;  /* 0x000000ffff1d7224 */ /* 0x000fe200078e0005 */
[----:B-1----:R-:W-:Y:S01]  /*25bb0*/  MOV R2, 0x3 ;  /* 0x0000000300027802 */ /* 0x002fe20000000f00 */
[----:B------:R-:W-:Y:S01]  /*25bc0*/  IMAD.MOV.U32 R30, RZ, RZ, 0x181f ;  /* 0x0000181fff1e7424 */ /* 0x000fe200078e00ff */
[----:B------:R-:W-:-:S02]  /*25bd0*/  MOV R3, 0x25bf0 ;  /* 0x00025bf000037802 */ /* 0x000fc40000000f00 */
[----:B--234-:R-:W-:Y:S05]  /*25be0*/  CALL.REL.NOINC `($__internal_50_$__cuda_sm70_shflsync_idx_p) ;  /* 0x000007d000007944 */ /* 0x01cfea0003c00000 */
        /* <DEDUP_REMOVED lines=8> */
.L_x_3150:
[----:B------:R-:W-:Y:S01]  /*25c70*/  IMAD.MOV.U32 R29, RZ, RZ, R28 ;  /* 0x000000ffff1d7224 */ /* 0x000fe200078e001c */
[----:B------:R-:W-:Y:S01]  /*25c80*/  MOV R2, RZ ;  /* 0x000000ff00027202 */ /* 0x000fe20000000f00 */
[----:B------:R-:W-:Y:S01]  /*25c90*/  IMAD.MOV.U32 R30, RZ, RZ, 0x1f ;  /* 0x0000001fff1e7424 */ /* 0x000fe200078e00ff */
[----:B------:R-:W-:Y:S02]  /*25ca0*/  MOV R3, 0x25cc0 ;  /* 0x00025cc000037802 */ /* 0x000fe40000000f00 */
[----:B-1----:R-:W-:Y:S05]  /*25cb0*/  CALL.REL.NOINC `($__internal_50_$__cuda_sm70_shflsync_idx_p) ;  /* 0x0000070000007944 */ /* 0x002fea0003c00000 */
[----:B------:R-:W-:Y:S01]  /*25cc0*/  MOV R11, R30 ;  /* 0x0000001e000b7202 */ /* 0x000fe20000000f00 */
[----:B-1---5:R-:W-:Y:S05]  /*25cd0*/  BRA `(.L_x_3219) ;  /* 0xffffca7000007947 */ /* 0x022fea000383ffff */
.L_x_3151:
[----:B------:R-:W-:Y:S01]  /*25ce0*/  IMAD.MOV.U32 R29, RZ, RZ, R28 ;  /* 0x000000ffff1d7224 */ /* 0x000fe200078e001c */
[----:B------:R-:W-:Y:S01]  /*25cf0*/  MOV R2, 0x1 ;  /* 0x0000000100027802 */ /* 0x000fe20000000f00 */
[----:B------:R-:W-:Y:S01]  /*25d00*/  IMAD.MOV.U32 R30, RZ, RZ, 0x1f ;  /* 0x0000001fff1e7424 */ /* 0x000fe200078e00ff */
[----:B------:R-:W-:Y:S02]  /*25d10*/  MOV R3, 0x25d30 ;  /* 0x00025d3000037802 */ /* 0x000fe40000000f00 */
[----:B-123--:R-:W-:Y:S05]  /*25d20*/  CALL.REL.NOINC `($__internal_50_$__cuda_sm70_shflsync_idx_p) ;  /* 0x0000069000007944 */ /* 0x00efea0003c00000 */
[----:B------:R-:W-:Y:S01]  /*25d30*/  MOV R6, R30 ;  /* 0x0000001e00067202 */ /* 0x000fe20000000f00 */
[----:B-1---5:R-:W-:Y:S05]  /*25d40*/  BRA `(.L_x_3220) ;  /* 0xffffca2000007947 */ /* 0x022fea000383ffff */
.L_x_3152:
[----:B------:R-:W-:Y:S01]  /*25d50*/  IMAD.MOV.U32 R2, RZ, RZ, R4 ;  /* 0x000000ffff027224 */ /* 0x000fe200078e0004 */
[----:B------:R-:W-:-:S02]  /*25d60*/  MOV R5, 0x1 ;  /* 0x0000000100057802 */ /* 0x000fc40000000f00 */
[----:B------:R-:W-:Y:S02]  /*25d70*/  MOV R3, 0x25d90 ;  /* 0x00025d9000037802 */ /* 0x000fe40000000f00 */
[----:B--234-:R-:W-:Y:S05]  /*25d80*/  CALL.REL.NOINC `($__internal_51_$__cuda_sm70_shflsync_up_p) ;  /* 0x000006b000007944 */ /* 0x01cfea0003c00000 */
[----:B------:R-:W-:Y:S05]  /*25d90*/  BRA `(.L_x_3221) ;  /* 0xffffcb0000007947 */ /* 0x000fea000383ffff */
.L_x_3153:
[----:B------:R-:W-:Y:S01]  /*25da0*/  IMAD.MOV.U32 R2, RZ, RZ, R4 ;  /* 0x000000ffff027224 */ /* 0x000fe200078e0004 */
[----:B------:R-:W-:Y:S02]  /*25db0*/  MOV R5, 0x2 ;  /* 0x0000000200057802 */ /* 0x000fe40000000f00 */
[----:B------:R-:W-:Y:S02]  /*25dc0*/  MOV R3, 0x25de0 ;  /* 0x00025de000037802 */ /* 0x000fe40000000f00 */
[----:B---34-:R-:W-:Y:S05]  /*25dd0*/  CALL.REL.NOINC `($__internal_51_$__cuda_sm70_shflsync_up_p) ;  /* 0x0000066000007944 */ /* 0x018fea0003c00000 */
        /* <DEDUP_REMOVED lines=25> */
[----:B------:R-:W-:Y:S01]  /*25f70*/  MOV R2, R30 ;  /* 0x0000001e00027202 */ /* 0x000fe20000000f00 */
[----:B-1---5:R-:W-:Y:S05]  /*25f80*/  BRA `(.L_x_3222) ;  /* 0xffffca1000007947 */ /* 0x022fea000383ffff */
.L_x_3157:
[----:B------:R-:W-:Y:S01]  /*25f90*/  IMAD.MOV.U32 R2, RZ, RZ, R4 ;  /* 0x000000ffff027224 */ /* 0x000fe200078e0004 */
[----:B------:R-:W-:Y:S02]  /*25fa0*/  MOV R5, 0x1 ;  /* 0x0000000100057802 */ /* 0x000fe40000000f00 */
[----:B------:R-:W-:Y:S02]  /*25fb0*/  MOV R3, 0x25fd0 ;  /* 0x00025fd000037802 */ /* 0x000fe40000000f00 */
[----:B----4-:R-:W-:Y:S05]  /*25fc0*/  CALL.REL.NOINC `($__internal_51_$__cuda_sm70_shflsync_up_p) ;  /* 0x0000047000007944 */ /* 0x010fea0003c00000 */
[----:B------:R-:W-:Y:S01]  /*25fd0*/  MOV R2, R5 ;  /* 0x0000000500027202 */ /* 0x000fe20000000f00 */
[----:B------:R-:W-:Y:S05]  /*25fe0*/  BRA `(.L_x_3223) ;  /* 0xffffcb2000007947 */ /* 0x000fea000383ffff */
.L_x_3158:
[----:B------:R-:W-:Y:S01]  /*25ff0*/  IMAD.MOV.U32 R2, RZ, RZ, R4 ;  /* 0x000000ffff027224 */ /* 0x000fe200078e0004 */
[----:B------:R-:W-:Y:S02]  /*26000*/  MOV R5, 0x2 ;  /* 0x0000000200057802 */ /* 0x000fe40000000f00 */
[----:B------:R-:W-:Y:S02]  /*26010*/  MOV R3, 0x26030 ;  /* 0x0002603000037802 */ /* 0x000fe40000000f00 */
[----:B----4-:R-:W-:Y:S05]  /*26020*/  CALL.REL.NOINC `($__internal_51_$__cuda_sm70_shflsync_up_p) ;  /* 0x0000041000007944 */ /* 0x010fea0003c00000 */
        /* <DEDUP_REMOVED lines=27> */
.L_x_3160:
[----:B------:R-:W-:Y:S02]  /*261e0*/  SEL R2, RZ, 0x1, P0 ;  /* 0x00000001ff027807 */ /* 0x000fe40000000000 */
[----:B------:R-:W-:Y:S02]  /*261f0*/  MOV R3, 0x26210 ;  /* 0x0002621000037802 */ /* 0x000fe40000000f00 */
[----:B-1--4-:R-:W-:Y:S05]  /*26200*/  CALL.REL.NOINC `($__internal_52_$__cuda_sm70_votesync_ballot) ;  /* 0x000002a000007944 */ /* 0x012fea0003c00000 */
[----:B------:R-:W-:Y:S05]  /*26210*/  BRA `(.L_x_3225) ;  /* 0xffffca8000007947 */ /* 0x000fea000383ffff */
.L_x_3161:
[----:B------:R-:W-:Y:S01]  /*26220*/  IMAD.MOV.U32 R29, RZ, RZ, R9 ;  /* 0x000000ffff1d7224 */ /* 0x000fe200078e0009 */
[----:B--2---:R-:W-:Y:S01]  /*26230*/  MOV R2, R12 ;  /* 0x0000000c00027202 */ /* 0x004fe20000000f00 */
[----:B------:R-:W-:Y:S01]  /*26240*/  IMAD.MOV.U32 R30, RZ, RZ, 0x1f ;  /* 0x0000001fff1e7424 */ /* 0x000fe200078e00ff */
[----:B------:R-:W-:Y:S02]  /*26250*/  MOV R3, 0x26270 ;  /* 0x0002627000037802 */ /* 0x000fe40000000f00 */
[----:B-1--4-:R-:W-:Y:S05]  /*26260*/  CALL.REL.NOINC `($__internal_50_$__cuda_sm70_shflsync_idx_p) ;  /* 0x0000015000007944 */ /* 0x012fea0003c00000 */
[----:B------:R-:W-:Y:S01]  /*26270*/  IMAD.MOV.U32 R6, RZ, RZ, R30 ;  /* 0x000000ffff067224 */ /* 0x000fe200078e001e */
[----:B------:R-:W-:Y:S01]  /*26280*/  MOV R2, R12 ;  /* 0x0000000c00027202 */ /* 0x000fe20000000f00 */
[----:B------:R-:W-:Y:S01]  /*26290*/  IMAD.MOV.U32 R29, RZ, RZ, R10 ;  /* 0x000000ffff1d7224 */ /* 0x000fe200078e000a */
[----:B------:R-:W-:Y:S02]  /*262a0*/  MOV R30, 0x1f ;  /* 0x0000001f001e7802 */ /* 0x000fe40000000f00 */
[----:B------:R-:W-:-:S02]  /*262b0*/  MOV R3, 0x262d0 ;  /* 0x000262d000037802 */ /* 0x000fc40000000f00 */
[----:B-1---5:R-:W-:Y:S05]  /*262c0*/  CALL.REL.NOINC `($__internal_50_$__cuda_sm70_shflsync_idx_p) ;  /* 0x000000f000007944 */ /* 0x022fea0003c00000 */
[----:B------:R-:W-:Y:S01]  /*262d0*/  MOV R5, R30 ;  /* 0x0000001e00057202 */ /* 0x000fe20000000f00 */
[----:B-1---5:R-:W-:Y:S05]  /*262e0*/  BRA `(.L_x_3226) ;  /* 0xffffca2000007947 */ /* 0x022fea000383ffff */
.L_x_3164:
[----:B------:R-:W-:Y:S01]  /*262f0*/  IMAD.MOV.U32 R29, RZ, RZ, R4 ;  /* 0x000000ffff1d7224 */ /* 0x000fe200078e0004 */
[----:B--2---:R-:W-:Y:S01]  /*26300*/  MOV R2, R12 ;  /* 0x0000000c00027202 */ /* 0x004fe20000000f00 */
[----:B------:R-:W-:Y:S01]  /*26310*/  IMAD.MOV.U32 R30, RZ, RZ, 0x1f ;  /* 0x0000001fff1e7424 */ /* 0x000fe200078e00ff */
[----:B------:R-:W-:-:S02]  /*26320*/  MOV R3, 0x26340 ;  /* 0x0002634000037802 */ /* 0x000fc40000000f00 */
[----:B-1--4-:R-:W-:Y:S05]  /*26330*/  CALL.REL.NOINC `($__internal_50_$__cuda_sm70_shflsync_idx_p) ;  /* 0x0000008000007944 */ /* 0x012fea0003c00000 */
[----:B------:R-:W-:Y:S01]  /*26340*/  MOV R15, R30 ;  /* 0x0000001e000f7202 */ /* 0x000fe20000000f00 */
[----:B-1---5:R-:W-:Y:S05]  /*26350*/  BRA `(.L_x_3163) ;  /* 0xffffca1000007947 */ /* 0x022fea000383ffff */
        .weak           $__internal_49_$__cuda_sm70_shflsync_bfly_p
        .type           $__internal_49_$__cuda_sm70_shflsync_bfly_p,@function
        .size           $__internal_49_$__cuda_sm70_shflsync_bfly_p,($__internal_50_$__cuda_sm70_shflsync_idx_p - $__internal_49_$__cuda_sm70_shflsync_bfly_p)
$__internal_49_$__cuda_sm70_shflsync_bfly_p:
[----:B------:R-:W-:Y:S02]  /*26360*/  MOV R188, 0x1f ;  /* 0x0000001f00bc7802 */ /* 0x000fe40000000f00 */
[----:B------:R-:W-:-:S04]  /*26370*/  MOV R189, 0xffffffff ;  /* 0xffffffff00bd7802 */ /* 0x000fc80000000f00 */
[----:B------:R-:W-:Y:S04]  /*26380*/  WARPSYNC R189 ;  /* 0x000000bd00007348 */ /* 0x000fe80003800000 */
[----:B------:R1:W2:Y:S02]  /*26390*/  SHFL.BFLY PT, R188, R4, R3, R188 ;  /* 0x0c00000304bc7389 */ /* 0x0002a400000e00bc */
[----:B-1----:R-:W-:-:S04]  /*263a0*/  MOV R3, 0x0 ;  /* 0x0000000000037802 */ /* 0x002fc80000000f00 */
[----:B--2---:R-:W-:Y:S05]  /*263b0*/  RET.REL.NODEC R2 `(_ZN7cutlass13device_kernelIN5flash19enable_sm80_to_sm89INS1_16FlashAttnFwdSm80INS1_25CollectiveMainloopFwdSm80ILi8ELi1ELb0EN4cute5tupleIJNS5_1CILi128EEENS7_ILi48EEENS7_ILi256EEEEEELi256ENS_10bfloat16_tEfNS_4arch4Sm80ELb1ELb0ELb1ELb1ELb1ELb1ELb1ELb1EEENS1_21CollectiveEpilogueFwdINS6_IJS8_SA_S9_EEENS6_IJNS7_ILi1EEESI_SI_EEESC_SE_Li256ELb1ELb1ELb1ELb0EEENS1_36VarlenDynamicPersistentTileSchedulerILi128ELi48ELi256ELi256ELb1ELb1ELb0ELb1ELb1ELb1EEEEEEEEEvNT_6ParamsE) ;  /* 0xfffd9c4002007950 */ /* 0x004fea0003c3ffff */
        .weak           $__internal_50_$__cuda_sm70_shflsync_idx_p
        .type           $__internal_50_$__cuda_sm70_shflsync_idx_p,@function
        .size           $__internal_50_$__cuda_sm70_shflsync_idx_p,($__internal_51_$__cuda_sm70_shflsync_up_p - $__internal_50_$__cuda_sm70_shflsync_idx_p)
$__internal_50_$__cuda_sm70_shflsync_idx_p:
[----:B------:R1:W-:Y:S02]  /*263c0*/  STL [R1+0x190], R0 ;  /* 0x0001900001007387 */ /* 0x0003e40000100800 */
[----:B-1----:R-:W-:-:S04]  /*263d0*/  MOV R0, 0xffffffff ;  /* 0xffffffff00007802 */ /* 0x002fc80000000f00 */
[----:B------:R-:W-:Y:S04]  /*263e0*/  WARPSYNC R0 ;  /* 0x0000000000007348 */ /* 0x000fe80003800000 */
[----:B------:R1:W2:Y:S04]  /*263f0*/  SHFL.IDX PT, R30, R29, R2, R30 ;  /* 0x000000021d1e7389 */ /* 0x0002a800000e001e */
[----:B-1----:R1:W5:Y:S01]  /*26400*/  LDL.LU R0, [R1+0x190] ;  /* 0x0001900001007983 */ /* 0x0023620000300800 */
[----:B------:R-:W-:Y:S02]  /*26410*/  MOV R2, R3 ;  /* 0x0000000300027202 */ /* 0x000fe40000000f00 */
[----:B------:R-:W-:-:S04]  /*26420*/  MOV R3, 0x0 ;  /* 0x0000000000037802 */ /* 0x000fc80000000f00 */
[----:B--2---:R-:W-:Y:S05]  /*26430*/  RET.REL.NODEC R2 `(_ZN7cutlass13device_kernelIN5flash19enable_sm80_to_sm89INS1_16FlashAttnFwdSm80INS1_25CollectiveMainloopFwdSm80ILi8ELi1ELb0EN4cute5tupleIJNS5_1CILi128EEENS7_ILi48EEENS7_ILi256EEEEEELi256ENS_10bfloat16_tEfNS_4arch4Sm80ELb1ELb0ELb1ELb1ELb1ELb1ELb1ELb1EEENS1_21CollectiveEpilogueFwdINS6_IJS8_SA_S9_EEENS6_IJNS7_ILi1EEESI_SI_EEESC_SE_Li256ELb1ELb1ELb1ELb0EEENS1_36VarlenDynamicPersistentTileSchedulerILi128ELi48ELi256ELi256ELb1ELb1ELb0ELb1ELb1ELb1EEEEEEEEEvNT_6ParamsE) ;  /* 0xfffd9bc002007950 */ /* 0x004fea0003c3ffff */
        .weak           $__internal_51_$__cuda_sm70_shflsync_up_p
        .type           $__internal_51_$__cuda_sm70_shflsync_up_p,@function
        .size           $__internal_51_$__cuda_sm70_shflsync_up_p,($__internal_52_$__cuda_sm70_votesync_ballot - $__internal_51_$__cuda_sm70_shflsync_up_p)
$__internal_51_$__cuda_sm70_shflsync_up_p:
[----:B------:R-:W-:Y:S02]  /*26440*/  IMAD.MOV.U32 R13, RZ, RZ, -0x1 ;  /* 0xffffffffff0d7424 */ /* 0x000fe400078e00ff */
[----:B------:R-:W-:Y:S02]  /*26450*/  IMAD.MOV.U32 R12, RZ, RZ, RZ ;  /* 0x000000ffff0c7224 */ /* 0x000fe400078e00ff */
[----:B------:R-:W-:Y:S04]  /*26460*/  WARPSYNC R13 ;  /* 0x0000000d00007348 */ /* 0x000fe80003800000 */
[----:B------:R1:W2:Y:S02]  /*26470*/  SHFL.UP PT, R5, R2, R5, R12 ;  /* 0x0400000502057389 */ /* 0x0002a400000e000c */
[----:B-1----:R-:W-:-:S02]  /*26480*/  MOV R2, R3 ;  /* 0x0000000300027202 */ /* 0x002fc40000000f00 */
[----:B------:R-:W-:-:S04]  /*26490*/  MOV R3, 0x0 ;  /* 0x0000000000037802 */ /* 0x000fc80000000f00 */
[----:B--2---:R-:W-:Y:S05]  /*264a0*/  RET.REL.NODEC R2 `(_ZN7cutlass13device_kernelIN5flash19enable_sm80_to_sm89INS1_16FlashAttnFwdSm80INS1_25CollectiveMainloopFwdSm80ILi8ELi1ELb0EN4cute5tupleIJNS5_1CILi128EEENS7_ILi48EEENS7_ILi256EEEEEELi256ENS_10bfloat16_tEfNS_4arch4Sm80ELb1ELb0ELb1ELb1ELb1ELb1ELb1ELb1EEENS1_21CollectiveEpilogueFwdINS6_IJS8_SA_S9_EEENS6_IJNS7_ILi1EEESI_SI_EEESC_SE_Li256ELb1ELb1ELb1ELb0EEENS1_36VarlenDynamicPersistentTileSchedulerILi128ELi48ELi256ELi256ELb1ELb1ELb0ELb1ELb1ELb1EEEEEEEEEvNT_6ParamsE) ;  /* 0xfffd9b5002007950 */ /* 0x004fea0003c3ffff */
        .weak           $__internal_52_$__cuda_sm70_votesync_ballot
        .type           $__internal_52_$__cuda_sm70_votesync_ballot,@function
        .size           $__internal_52_$__cuda_sm70_votesync_ballot,(.L_x_3295 - $__internal_52_$__cuda_sm70_votesync_ballot)
$__internal_52_$__cuda_sm70_votesync_ballot:
[----:B------:R-:W-:Y:S01]  /*264b0*/  ISETP.NE.U32.AND P0, PT, R2, 0x1, PT ;  /* 0x000000010200780c */ /* 0x000fe20003f05070 */
[----:B------:R-:W-:-:S04]  /*264c0*/  IMAD.MOV.U32 R5, RZ, RZ, -0x1 ;  /* 0xffffffffff057424 */ /* 0x000fc800078e00ff */
[----:B------:R-:W-:Y:S08]  /*264d0*/  WARPSYNC R5 ;  /* 0x0000000500007348 */ /* 0x000ff00003800000 */
[----:B------:R-:W-:-:S04]  /*264e0*/  VOTE.ANY R2, PT, !P0 ;  /* 0x0000000000027806 */ /* 0x000fc800040e0100 */
[----:B------:R-:W-:Y:S01]  /*264f0*/  LOP3.LUT R13, R2, R5, RZ, 0xc0, !PT ;  /* 0x00000005020d7212 */ /* 0x000fe200078ec0ff */
[----:B------:R-:W-:Y:S02]  /*26500*/  IMAD.MOV.U32 R2, RZ, RZ, R3 ;  /* 0x000000ffff027224 */ /* 0x000fe400078e0003 */
[----:B------:R-:W-:-:S04]  /*26510*/  IMAD.MOV.U32 R3, RZ, RZ, 0x0 ;  /* 0x00000000ff037424 */ /* 0x000fc800078e00ff */
[----:B------:R-:W-:Y:S05]  /*26520*/  RET.REL.NODEC R2 `(_ZN7cutlass13device_kernelIN5flash19enable_sm80_to_sm89INS1_16FlashAttnFwdSm80INS1_25CollectiveMainloopFwdSm80ILi8ELi1ELb0EN4cute5tupleIJNS5_1CILi128EEENS7_ILi48EEENS7_ILi256EEEEEELi256ENS_10bfloat16_tEfNS_4arch4Sm80ELb1ELb0ELb1ELb1ELb1ELb1ELb1ELb1EEENS1_21CollectiveEpilogueFwdINS6_IJS8_SA_S9_EEENS6_IJNS7_ILi1EEESI_SI_EEESC_SE_Li256ELb1ELb1ELb1ELb0EEENS1_36VarlenDynamicPersistentTileSchedulerILi128ELi48ELi256ELi256ELb1ELb1ELb0ELb1ELb1ELb1EEEEEEEEEvNT_6ParamsE) ;  /* 0xfffd9ad002007950 */ /* 0x000fea0003c3ffff */
.L_x_3227:
        /* <DEDUP_REMOVED lines=13> */
.L_x_3295:


//--------------------- .nv.shared._ZN7cutlass13device_kernelIN5flash19enable_sm80_to_sm89INS1_16FlashAttnFwdSm80INS1_25CollectiveMainloopFwdSm80ILi8ELi1ELb1EN4cute5tupleIJNS5_1CILi128EEENS7_ILi64EEENS7_ILi256EEEEEELi256ENS_10bfloat16_tEfNS_4arch4Sm80ELb0ELb0ELb1ELb0ELb1ELb0ELb1ELb1EEENS1_21CollectiveEpilogueFwdINS6_IJS8_SA_S9_EEENS6_IJNS7_ILi1EEESI_SI_EEESC_SE_Li256ELb0ELb1ELb1ELb0EEENS1_19SingleTileSchedulerILb0ELb1ELb1ELi128EEEEEEEEEvNT_6ParamsE --------------------------
	.section	.nv.shared._ZN7cutlass13device_kernelIN5flash19enable_sm80_to_sm89INS1_16FlashAttnFwdSm80INS1_25CollectiveMainloopFwdSm80ILi8ELi1ELb1EN4cute5tupleIJNS5_1CILi128EEENS7_ILi64EEENS7_ILi256EEEEEELi256ENS_10bfloat16_tEfNS_4arch4Sm80ELb0ELb0ELb1ELb0ELb1ELb0ELb1ELb1EEENS1_21CollectiveEpilogueFwdINS6_IJS8_SA_S9_EEENS6_IJNS7_ILi1EEESI_SI_EEESC_SE_Li256ELb0ELb1ELb1ELb0EEENS1_19SingleTileSchedulerILb0ELb1ELb1ELi128EEEEEEEEEvNT_6ParamsE,"aw",@nobits
	.sectionflags	@""
	.align	16


//--------------------- .nv.global                --------------------------
	.section	.nv.global,"aw",@nobits
.nv.global:
	.type		_ZN86_INTERNAL_2e19ec6d_50_flash_fwd_hdim256_bf16_paged_split_softcap_sm80_cu_882f9858_31404cute1_E,@object
	.size		_ZN86_INTERNAL_2e19ec6d_50_flash_fwd_hdim256_bf16_paged_split_softcap_sm80_cu_882f9858_31404cute1_E,(_ZN86_INTERNAL_2e19ec6d_50_flash_fwd_hdim256_bf16_paged_split_softcap_sm80_cu_882f9858_31404cuda3std3__45__cpo6cbeginE - _ZN86_INTERNAL_2e19ec6d_50_flash_fwd_hdim256_bf16_paged_split_softcap_sm80_cu_882f9858_31404cute1_E)
_ZN86_INTERNAL_2e19ec6d_50_flash_fwd_hdim256_bf16_paged_split_softcap_sm80_cu_882f9858_31404cute1_E:
	.zero		1
	.type		_ZN86_INTERNAL_2e19ec6d_50_flash_fwd_hdim256_bf16_paged_split_softcap_sm80_cu_882f9858_31404cuda3std3__45__cpo6cbeginE,@object
	.size		_ZN86_INTERNAL_2e19ec6d_50_flash_fwd_hdim256_bf16_paged_split_softcap_sm80_cu_882f9858_31404cuda3std3__45__cpo6cbeginE,(_ZN86_INTERNAL_2e19ec6d_50_flash_fwd_hdim256_bf16_paged_split_softcap_sm80_cu_882f9858_31404cuda3std3__48in_placeE - _ZN86_INTERNAL_2e19ec6d_50_flash_fwd_hdim256_bf16_paged_split_softcap_sm80_cu_882f9858_31404cuda3std3__45__cpo6cbeginE)
_ZN86_INTERNAL_2e19ec6d_50_flash_fwd_hdim256_bf16_paged_split_softcap_sm80_cu_882f9858_31404cuda3std3__45__cpo6cbeginE:
	.zero		1
	.type		_ZN86_INTERNAL_2e19ec6d_50_flash_fwd_hdim256_bf16_paged_split_softcap_sm80_cu_882f9858_31404cuda3std3__48in_placeE,@object
	.size		_ZN86_INTERNAL_2e19ec6d_50_flash_fwd_hdim256_bf16_paged_split_softcap_sm80_cu_882f9858_31404cuda3std3__48in_placeE,(_ZN86_INTERNAL_2e19ec6d_50_flash_fwd_hdim256_bf16_paged_split_softcap_sm80_cu_882f9858_31404cuda3std6ranges3__45__cpo9iter_moveE - _ZN86_INTERNAL_2e19ec6d_50_flash_fwd_hdim256_bf16_paged_split_softcap_sm80_cu_882f9858_31404cuda3std3__48in_placeE)
_ZN86_INTERNAL_2e19ec6d_50_flash_fwd_hdim256_bf16_paged_split_softcap_sm80_cu_882f9858_31404cuda3std3__48in_placeE:
	.zero		1
	.type		_ZN86_INTERNAL_2e19ec6d_50_flash_fwd_hdim256_bf16_paged_split_softcap_sm80_cu_882f9858_31404cuda3std6ranges3__45__cpo9iter_moveE,@object
	.size		_ZN86_INTERNAL_2e19ec6d_50_flash_fwd_hdim256_bf16_paged_split_softcap_sm80_cu_882f9858_31404cuda3std6ranges3__45__cpo9iter_moveE,(_ZN86_INTERNAL_2e19ec6d_50_flash_fwd_hdim256_bf16_paged_split_softcap_sm80_cu_882f9858_31404cuda3std3__45__cpo5beginE - _ZN86_INTERNAL_2e19ec6d_50_flash_fwd_hdim256_bf16_paged_split_softcap_sm80_cu_882f9858_31404cuda3std6ranges3__45__cpo9iter_moveE)
_ZN86_INTERNAL_2e19ec6d_50_flash_fwd_hdim256_bf16_paged_split_softcap_sm80_cu_882f9858_31404cuda3std6ranges3__45__cpo9iter_moveE:
	.zero		1
	.type		_ZN86_INTERNAL_2e19ec6d_50_flash_fwd_hdim256_bf16_paged_split_softcap_sm80_cu_882f9858_31404cuda3std3__45__cpo5beginE,@object
	.size		_ZN86_INTERNAL_2e19ec6d_50_flash_fwd_hdim256_bf16_paged_split_softcap_sm80_cu_882f9858_31404cuda3std3__45__cpo5beginE,(_ZN86_INTERNAL_2e19ec6d_50_flash_fwd_hdim256_bf16_paged_split_softcap_sm80_cu_882f9858_31404cuda3std3__488_GLOBAL__N__2e19ec6d_50_flash_fwd_hdim256_bf16_paged_split_softcap_sm80_cu_882f9858_31406ignoreE - _ZN86_INTERNAL_2e19ec6d_50_flash_fwd_hdim256_bf16_paged_split_softcap_sm80_cu_882f9858_31404cuda3std3__45__cpo5beginE)
_ZN86_INTERNAL_2e19ec6d_50_flash_fwd_hdim256_bf16_paged_split_softcap_sm80_cu_882f9858_31404cuda3std3__45__cpo5beginE:
	.zero		1
	.type		_ZN86_INTERNAL_2e19ec6d_50_flash_fwd_hdim256_bf16_paged_split_softcap_sm80_cu_882f9858_31404cuda3std3__488_GLOBAL__N__2e19ec6d_50_flash_fwd_hdim256_bf16_paged_split_softcap_sm80_cu_882f9858_31406ignoreE,@object
	.size		_ZN86_INTERNAL_2e19ec6d_50_flash_fwd_hdim256_bf16_paged_split_softcap_sm80_cu_882f9858_31404cuda3std3__488_GLOBAL__N__2e19ec6d_50_flash_fwd_hdim256_bf16_paged_split_softcap_sm80_cu_882f9858_31406ignoreE,(_ZN86_INTERNAL_2e19ec6d_50_flash_fwd_hdim256_bf16_paged_split_softcap_sm80_cu_882f9858_31404cute7productE - _ZN86_INTERNAL_2e19ec6d_50_flash_fwd_hdim256_bf16_paged_split_softcap_sm80_cu_882f9858_31404cuda3std3__488_GLOBAL__N__2e19ec6d_50_flash_fwd_hdim256_bf16_paged_split_softcap_sm80_cu_882f9858_31406ignoreE)
_ZN86_INTERNAL_2e19ec6d_50_flash_fwd_hdim256_bf16_paged_split_softcap_sm80_cu_882f9858_31404cuda3std3__488_GLOBAL__N__2e19ec6d_50_flash_fwd_hdim256_bf16_paged_split_softcap_sm80_cu_882f9858_31406ignoreE:
	.zero		1
	.type		_ZN86_INTERNAL_2e19ec6d_50_flash_fwd_hdim256_bf16_paged_split_softcap_sm80_cu_882f9858_31404cute7productE,@object
	.size		_ZN86_INTERNAL_2e19ec6d_50_flash_fwd_hdim256_bf16_paged_split_softcap_sm80_cu_882f9858_31404cute7productE,(_ZN86_INTERNAL_2e19ec6d_50_flash_fwd_hdim256_bf16_paged_split_softcap_sm80_cu_882f9858_31404cuda3std3__45__cpo3endE - _ZN86_INTERNAL_2e19ec6d_50_flash_fwd_hdim256_bf16_paged_split_softcap_sm80_cu_882f9858_31404cute7productE)
_ZN86_INTERNAL_2e19ec6d_50_flash_fwd_hdim256_bf16_paged_split_softcap_sm80_cu_882f9858_31404cute7productE:
	.zero		1
	.type		_ZN86_INTERNAL_2e19ec6d_50_flash_fwd_hdim256_bf16_paged_split_softcap_sm80_cu_882f9858_31404cuda3std3__45__cpo3endE,@object
	.size		_ZN86_INTERNAL_2e19ec6d_50_flash_fwd_hdim256_bf16_paged_split_softcap_sm80_cu_882f9858_31404cuda3std3__45__cpo3endE,(_ZN86_INTERNAL_2e19ec6d_50_flash_fwd_hdim256_bf16_paged_split_softcap_sm80_cu_882f9858_31404cuda3std3__419piecewise_constructE - _ZN86_INTERNAL_2e19ec6d_50_flash_fwd_hdim256_bf16_paged_split_softcap_sm80_cu_882f9858_31404cuda3std3__45__cpo3endE)
_ZN86_INTERNAL_2e19ec6d_50_flash_fwd_hdim256_bf16_paged_split_softcap_sm80_cu_882f9858_31404cuda3std3__45__cpo3endE:
	.zero		1
	.type		_ZN86_INTERNAL_2e19ec6d_50_flash_fwd_hdim256_bf16_paged_split_softcap_sm80_cu_882f9858_31404cuda3std3__419piecewise_constructE,@object
	.size		_ZN86_INTERNAL_2e19ec6d_50_flash_fwd_hdim256_bf16_paged_split_softcap_sm80_cu_882f9858_31404cuda3std3__419piecewise_constructE,(_ZN86_INTERNAL_2e19ec6d_50_flash_fwd_hdim256_bf16_paged_split_softcap_sm80_cu_882f9858_31404cuda3std3__45__cpo4cendE - _ZN86_INTERNAL_2e19ec6d_50_flash_fwd_hdim256_bf16_paged_split_softcap_sm80_cu_882f9858_31404cuda3std3__419piecewise_constructE)
_ZN86_INTERNAL_2e19ec6d_50_flash_fwd_hdim256_bf16_paged_split_softcap_sm80_cu_882f9858_31404cuda3std3__419piecewise_constructE:
	.zero		1
	.type		_ZN86_INTERNAL_2e19ec6d_50_flash_fwd_hdim256_bf16_paged_split_softcap_sm80_cu_882f9858_31404cuda3std3__45__cpo4cendE,@object
	.size		_ZN86_INTERNAL_2e19ec6d_50_flash_fwd_hdim256_bf16_paged_split_softcap_sm80_cu_882f9858_31404cuda3std3__45__cpo4cendE,(_ZN86_INTERNAL_2e19ec6d_50_flash_fwd_hdim256_bf16_paged_split_softcap_sm80_cu_882f9858_31404cuda3std6ranges3__45__cpo4swapE - _ZN86_INTERNAL_2e19ec6d_50_flash_fwd_hdim256_bf16_paged_split_softcap_sm80_cu_882f9858_31404cuda3std3__45__cpo4cendE)
_ZN86_INTERNAL_2e19ec6d_50_flash_fwd_hdim256_bf16_paged_split_softcap_sm80_cu_882f9858_31404cuda3std3__45__cpo4cendE:
	.zero		1
	.type		_ZN86_INTERNAL_2e19ec6d_50_flash_fwd_hdim256_bf16_paged_split_softcap_sm80_cu_882f9858_31404cuda3std6ranges3__45__cpo4swapE,@object
	.size		_ZN86_INTERNAL_2e19ec6d_50_flash_fwd_hdim256_bf16_paged_split_softcap_sm80_cu_882f9858_31404cuda3std6ranges3__45__cpo4swapE,(.L_7 - _ZN86_INTERNAL_2e19ec6d_50_flash_fwd_hdim256_bf16_paged_split_softcap_sm80_cu_882f9858_31404cuda3std6ranges3__45__cpo4swapE)
_ZN86_INTERNAL_2e19ec6d_50_flash_fwd_hdim256_bf16_paged_split_softcap_sm80_cu_882f9858_31404cuda3std6ranges3__45__cpo4swapE:
	.zero		1
.L_7:


//--------------------- .nv.shared._ZN7cutlass13device_kernelIN5flash19enable_sm80_to_sm89INS1_16FlashAttnFwdSm80INS1_25CollectiveMainloopFwdSm80ILi8ELi1ELb1EN4cute5tupleIJNS5_1CILi128EEENS7_ILi48EEENS7_ILi256EEEEEELi256ENS_10bfloat16_tEfNS_4arch4Sm80ELb0ELb0ELb1ELb1ELb1ELb0ELb1ELb1EEENS1_21CollectiveEpilogueFwdINS6_IJS8_SA_S9_EEENS6_IJNS7_ILi1EEESI_SI_EEESC_SE_Li256ELb1ELb1ELb1ELb0EEENS1_36VarlenDynamicPersistentTileSchedulerILi128ELi48ELi256ELi256ELb1ELb1ELb0ELb0ELb1ELb1EEEEEEEEEvNT_6ParamsE --------------------------
	.section	.nv.shared._ZN7cutlass13device_kernelIN5flash19enable_sm80_to_sm89INS1_16FlashAttnFwdSm80INS1_25CollectiveMainloopFwdSm80ILi8ELi1ELb1EN4cute5tupleIJNS5_1CILi128EEENS7_ILi48EEENS7_ILi256EEEEEELi256ENS_10bfloat16_tEfNS_4arch4Sm80ELb0ELb0ELb1ELb1ELb1ELb0ELb1ELb1EEENS1_21CollectiveEpilogueFwdINS6_IJS8_SA_S9_EEENS6_IJNS7_ILi1EEESI_SI_EEESC_SE_Li256ELb1ELb1ELb1ELb0EEENS1_36VarlenDynamicPersistentTileSchedulerILi128ELi48ELi256ELi256ELb1ELb1ELb0ELb0ELb1ELb1EEEEEEEEEvNT_6ParamsE,"aw",@nobits
	.sectionflags	@""
	.align	16


//--------------------- .nv.shared._ZN7cutlass13device_kernelIN5flash19enable_sm80_to_sm89INS1_16FlashAttnFwdSm80INS1_25CollectiveMainloopFwdSm80ILi8ELi1ELb0EN4cute5tupleIJNS5_1CILi128EEENS7_ILi32EEENS7_ILi256EEEEEELi256ENS_10bfloat16_tEfNS_4arch4Sm80ELb0ELb0ELb1ELb1ELb1ELb1ELb1ELb1EEENS1_21CollectiveEpilogueFwdINS6_IJS8_SA_S9_EEENS6_IJNS7_ILi1EEESI_SI_EEESC_SE_Li256ELb1ELb1ELb1ELb0EEENS1_36VarlenDynamicPersistentTileSchedulerILi128ELi32ELi256ELi256ELb1ELb1ELb0ELb0ELb1ELb1EEEEEEEEEvNT_6ParamsE --------------------------
	.section	.nv.shared._ZN7cutlass13device_kernelIN5flash19enable_sm80_to_sm89INS1_16FlashAttnFwdSm80INS1_25CollectiveMainloopFwdSm80ILi8ELi1ELb0EN4cute5tupleIJNS5_1CILi128EEENS7_ILi32EEENS7_ILi256EEEEEELi256ENS_10bfloat16_tEfNS_4arch4Sm80ELb0ELb0ELb1ELb1ELb1ELb1ELb1ELb1EEENS1_21CollectiveEpilogueFwdINS6_IJS8_SA_S9_EEENS6_IJNS7_ILi1EEESI_SI_EEESC_SE_Li256ELb1ELb1ELb1ELb0EEENS1_36VarlenDynamicPersistentTileSchedulerILi128ELi32ELi256ELi256ELb1ELb1ELb0ELb0ELb1ELb1EEEEEEEEEvNT_6ParamsE,"aw",@nobits
	.sectionflags	@""
	.align	16


//--------------------- .nv.shared._ZN7cutlass13device_kernelIN5flash19enable_sm80_to_sm89INS1_16FlashAttnFwdSm80INS1_25CollectiveMainloopFwdSm80ILi8ELi1ELb1EN4cute5tupleIJNS5_1CILi128EEENS7_ILi48EEENS7_ILi256EEEEEELi256ENS_10bfloat16_tEfNS_4arch4Sm80ELb0ELb1ELb1ELb0ELb1ELb0ELb1ELb1EEENS1_21CollectiveEpilogueFwdINS6_IJS8_SA_S9_EEENS6_IJNS7_ILi1EEESI_SI_EEESC_SE_Li256ELb0ELb1ELb1ELb0EEENS1_19SingleTileSchedulerILb0ELb1ELb1ELi128EEEEEEEEEvNT_6ParamsE --------------------------
	.section	.nv.shared._ZN7cutlass13device_kernelIN5flash19enable_sm80_to_sm89INS1_16FlashAttnFwdSm80INS1_25CollectiveMainloopFwdSm80ILi8ELi1ELb1EN4cute5tupleIJNS5_1CILi128EEENS7_ILi48EEENS7_ILi256EEEEEELi256ENS_10bfloat16_tEfNS_4arch4Sm80ELb0ELb1ELb1ELb0ELb1ELb0ELb1ELb1EEENS1_21CollectiveEpilogueFwdINS6_IJS8_SA_S9_EEENS6_IJNS7_ILi1EEESI_SI_EEESC_SE_Li256ELb0ELb1ELb1ELb0EEENS1_19SingleTileSchedulerILb0ELb1ELb1ELi128EEEEEEEEEvNT_6ParamsE,"aw",@nobits
	.sectionflags	@""
	.align	16


//--------------------- .nv.shared._ZN7cutlass13device_kernelIN5flash19enable_sm80_to_sm89INS1_16FlashAttnFwdSm80INS1_25CollectiveMainloopFwdSm80ILi8ELi1ELb1EN4cute5tupleIJNS5_1CILi128EEENS7_ILi48EEENS7_ILi256EEEEEELi256ENS_10bfloat16_tEfNS_4arch4Sm80ELb0ELb1ELb1ELb1ELb1ELb0ELb1ELb1EEENS1_21CollectiveEpilogueFwdINS6_IJS8_SA_S9_EEENS6_IJNS7_ILi1EEESI_SI_EEESC_SE_Li256ELb1ELb1ELb1ELb0EEENS1_36VarlenDynamicPersistentTileSchedulerILi128ELi48ELi256ELi256ELb1ELb1ELb0ELb1ELb0ELb1EEEEEEEEEvNT_6ParamsE --------------------------
	.section	.nv.shared._ZN7cutlass13device_kernelIN5flash19enable_sm80_to_sm89INS1_16FlashAttnFwdSm80INS1_25CollectiveMainloopFwdSm80ILi8ELi1ELb1EN4cute5tupleIJNS5_1CILi128EEENS7_ILi48EEENS7_ILi256EEEEEELi256ENS_10bfloat16_tEfNS_4arch4Sm80ELb0ELb1ELb1ELb1ELb1ELb0ELb1ELb1EEENS1_21CollectiveEpilogueFwdINS6_IJS8_SA_S9_EEENS6_IJNS7_ILi1EEESI_SI_EEESC_SE_Li256ELb1ELb1ELb1ELb0EEENS1_36VarlenDynamicPersistentTileSchedulerILi128ELi48ELi256ELi256ELb1ELb1ELb0ELb1ELb0ELb1EEEEEEEEEvNT_6ParamsE,"aw",@nobits
	.sectionflags	@""
	.align	16


//--------------------- .nv.shared._ZN7cutlass13device_kernelIN5flash19enable_sm80_to_sm89INS1_16FlashAttnFwdSm80INS1_25CollectiveMainloopFwdSm80ILi8ELi1ELb0EN4cute5tupleIJNS5_1CILi128EEENS7_ILi32EEENS7_ILi256EEEEEELi256ENS_10bfloat16_tEfNS_4arch4Sm80ELb0ELb1ELb1ELb1ELb1ELb1ELb1ELb1EEENS1_21CollectiveEpilogueFwdINS6_IJS8_SA_S9_EEENS6_IJNS7_ILi1EEESI_SI_EEESC_SE_Li256ELb1ELb1ELb1ELb0EEENS1_36VarlenDynamicPersistentTileSchedulerILi128ELi32ELi256ELi256ELb1ELb1ELb0ELb1ELb0ELb1EEEEEEEEEvNT_6ParamsE --------------------------
	.section	.nv.shared._ZN7cutlass13device_kernelIN5flash19enable_sm80_to_sm89INS1_16FlashAttnFwdSm80INS1_25CollectiveMainloopFwdSm80ILi8ELi1ELb0EN4cute5tupleIJNS5_1CILi128EEENS7_ILi32EEENS7_ILi256EEEEEELi256ENS_10bfloat16_tEfNS_4arch4Sm80ELb0ELb1ELb1ELb1ELb1ELb1ELb1ELb1EEENS1_21CollectiveEpilogueFwdINS6_IJS8_SA_S9_EEENS6_IJNS7_ILi1EEESI_SI_EEESC_SE_Li256ELb1ELb1ELb1ELb0EEENS1_36VarlenDynamicPersistentTileSchedulerILi128ELi32ELi256ELi256ELb1ELb1ELb0ELb1ELb0ELb1EEEEEEEEEvNT_6ParamsE,"aw",@nobits
	.sectionflags	@""
	.align	16


//--------------------- .nv.shared._ZN7cutlass13device_kernelIN5flash19enable_sm80_to_sm89INS1_16FlashAttnFwdSm80INS1_25CollectiveMainloopFwdSm80ILi8ELi1ELb1EN4cute5tupleIJNS5_1CILi128EEENS7_ILi64EEENS7_ILi256EEEEEELi256ENS_10bfloat16_tEfNS_4arch4Sm80ELb1ELb0ELb1ELb0ELb1ELb0ELb1ELb1EEENS1_21CollectiveEpilogueFwdINS6_IJS8_SA_S9_EEENS6_IJNS7_ILi1EEESI_SI_EEESC_SE_Li256ELb0ELb1ELb1ELb0EEENS1_30DynamicPersistentTileSchedulerILi256ELi256ELb1ELb1ELb0EEEEEEEEEvNT_6ParamsE --------------------------
	.section	.nv.shared._ZN7cutlass13device_kernelIN5flash19enable_sm80_to_sm89INS1_16FlashAttnFwdSm80INS1_25CollectiveMainloopFwdSm80ILi8ELi1ELb1EN4cute5tupleIJNS5_1CILi128EEENS7_ILi64EEENS7_ILi256EEEEEELi256ENS_10bfloat16_tEfNS_4arch4Sm80ELb1ELb0ELb1ELb0ELb1ELb0ELb1ELb1EEENS1_21CollectiveEpilogueFwdINS6_IJS8_SA_S9_EEENS6_IJNS7_ILi1EEESI_SI_EEESC_SE_Li256ELb0ELb1ELb1ELb0EEENS1_30DynamicPersistentTileSchedulerILi256ELi256ELb1ELb1ELb0EEEEEEEEEvNT_6ParamsE,"aw",@nobits
	.sectionflags	@""
	.align	16


//--------------------- .nv.shared._ZN7cutlass13device_kernelIN5flash19enable_sm80_to_sm89INS1_16FlashAttnFwdSm80INS1_25CollectiveMainloopFwdSm80ILi8ELi1ELb1EN4cute5tupleIJNS5_1CILi128EEENS7_ILi48EEENS7_ILi256EEEEEELi256ENS_10bfloat16_tEfNS_4arch4Sm80ELb1ELb0ELb1ELb1ELb1ELb0ELb1ELb1EEENS1_21CollectiveEpilogueFwdINS6_IJS8_SA_S9_EEENS6_IJNS7_ILi1EEESI_SI_EEESC_SE_Li256ELb1ELb1ELb1ELb0EEENS1_36VarlenDynamicPersistentTileSchedulerILi128ELi48ELi256ELi256ELb1ELb1ELb0ELb1ELb1ELb1EEEEEEEEEvNT_6ParamsE --------------------------
	.section	.nv.shared._ZN7cutlass13device_kernelIN5flash19enable_sm80_to_sm89INS1_16FlashAttnFwdSm80INS1_25CollectiveMainloopFwdSm80ILi8ELi1ELb1EN4cute5tupleIJNS5_1CILi128EEENS7_ILi48EEENS7_ILi256EEEEEELi256ENS_10bfloat16_tEfNS_4arch4Sm80ELb1ELb0ELb1ELb1ELb1ELb0ELb1ELb1EEENS1_21CollectiveEpilogueFwdINS6_IJS8_SA_S9_EEENS6_IJNS7_ILi1EEESI_SI_EEESC_SE_Li256ELb1ELb1ELb1ELb0EEENS1_36VarlenDynamicPersistentTileSchedulerILi128ELi48ELi256ELi256ELb1ELb1ELb0ELb1ELb1ELb1EEEEEEEEEvNT_6ParamsE,"aw",@nobits
	.sectionflags	@""
	.align	16


//--------------------- .nv.shared._ZN7cutlass13device_kernelIN5flash19enable_sm80_to_sm89INS1_16FlashAttnFwdSm80INS1_25CollectiveMainloopFwdSm80ILi8ELi1ELb0EN4cute5tupleIJNS5_1CILi128EEENS7_ILi32EEENS7_ILi256EEEEEELi256ENS_10bfloat16_tEfNS_4arch4Sm80ELb1ELb0ELb1ELb1ELb1ELb1ELb1ELb1EEENS1_21CollectiveEpilogueFwdINS6_IJS8_SA_S9_EEENS6_IJNS7_ILi1EEESI_SI_EEESC_SE_Li256ELb1ELb1ELb1ELb0EEENS1_36VarlenDynamicPersistentTileSchedulerILi128ELi32ELi256ELi256ELb1ELb1ELb0ELb1ELb1ELb1EEEEEEEEEvNT_6ParamsE --------------------------
	.section	.nv.shared._ZN7cutlass13device_kernelIN5flash19enable_sm80_to_sm89INS1_16FlashAttnFwdSm80INS1_25CollectiveMainloopFwdSm80ILi8ELi1ELb0EN4cute5tupleIJNS5_1CILi128EEENS7_ILi32EEENS7_ILi256EEEEEELi256ENS_10bfloat16_tEfNS_4arch4Sm80ELb1ELb0ELb1ELb1ELb1ELb1ELb1ELb1EEENS1_21CollectiveEpilogueFwdINS6_IJS8_SA_S9_EEENS6_IJNS7_ILi1EEESI_SI_EEESC_SE_Li256ELb1ELb1ELb1ELb0EEENS1_36VarlenDynamicPersistentTileSchedulerILi128ELi32ELi256ELi256ELb1ELb1ELb0ELb1ELb1ELb1EEEEEEEEEvNT_6ParamsE,"aw",@nobits
	.sectionflags	@""
	.align	16


//--------------------- .nv.shared._ZN7cutlass13device_kernelIN5flash19enable_sm80_to_sm89INS1_16FlashAttnFwdSm80INS1_25CollectiveMainloopFwdSm80ILi8ELi1ELb0EN4cute5tupleIJNS5_1CILi128EEENS7_ILi96EEENS7_ILi256EEEEEELi256ENS_10bfloat16_tEfNS_4arch4Sm80ELb0ELb0ELb1ELb0ELb1ELb0ELb1ELb1EEENS1_21CollectiveEpilogueFwdINS6_IJS8_SA_S9_EEENS6_IJNS7_ILi1EEESI_SI_EEESC_SE_Li256ELb0ELb1ELb1ELb0EEENS1_19SingleTileSchedulerILb0ELb1ELb1ELi128EEEEEEEEEvNT_6ParamsE --------------------------
	.section	.nv.shared._ZN7cutlass13device_kernelIN5flash19enable_sm80_to_sm89INS1_16FlashAttnFwdSm80INS1_25CollectiveMainloopFwdSm80ILi8ELi1ELb0EN4cute5tupleIJNS5_1CILi128EEENS7_ILi96EEENS7_ILi256EEEEEELi256ENS_10bfloat16_tEfNS_4arch4Sm80ELb0ELb0ELb1ELb0ELb1ELb0ELb1ELb1EEENS1_21CollectiveEpilogueFwdINS6_IJS8_SA_S9_EEENS6_IJNS7_ILi1EEESI_SI_EEESC_SE_Li256ELb0ELb1ELb1ELb0EEENS1_19SingleTileSchedulerILb0ELb1ELb1ELi128EEEEEEEEEvNT_6ParamsE,"aw",@nobits
	.sectionflags	@""
	.align	16


//--------------------- .nv.shared._ZN7cutlass13device_kernelIN5flash19enable_sm80_to_sm89INS1_16FlashAttnFwdSm80INS1_25CollectiveMainloopFwdSm80ILi8ELi1ELb0EN4cute5tupleIJNS5_1CILi128EEENS7_ILi64EEENS7_ILi256EEEEEELi256ENS_10bfloat16_tEfNS_4arch4Sm80ELb0ELb0ELb1ELb1ELb1ELb0ELb1ELb1EEENS1_21CollectiveEpilogueFwdINS6_IJS8_SA_S9_EEENS6_IJNS7_ILi1EEESI_SI_EEESC_SE_Li256ELb1ELb1ELb1ELb0EEENS1_36VarlenDynamicPersistentTileSchedulerILi128ELi64ELi256ELi256ELb1ELb1ELb0ELb0ELb1ELb1EEEEEEEEEvNT_6ParamsE --------------------------
	.section	.nv.shared._ZN7cutlass13device_kernelIN5flash19enable_sm80_to_sm89INS1_16FlashAttnFwdSm80INS1_25CollectiveMainloopFwdSm80ILi8ELi1ELb0EN4cute5tupleIJNS5_1CILi128EEENS7_ILi64EEENS7_ILi256EEEEEELi256ENS_10bfloat16_tEfNS_4arch4Sm80ELb0ELb0ELb1ELb1ELb1ELb0ELb1ELb1EEENS1_21CollectiveEpilogueFwdINS6_IJS8_SA_S9_EEENS6_IJNS7_ILi1EEESI_SI_EEESC_SE_Li256ELb1ELb1ELb1ELb0EEENS1_36VarlenDynamicPersistentTileSchedulerILi128ELi64ELi256ELi256ELb1ELb1ELb0ELb0ELb1ELb1EEEEEEEEEvNT_6ParamsE,"aw",@nobits
	.sectionflags	@""
	.align	16


//--------------------- .nv.shared._ZN7cutlass13device_kernelIN5flash19enable_sm80_to_sm89INS1_16FlashAttnFwdSm80INS1_25CollectiveMainloopFwdSm80ILi8ELi1ELb0EN4cute5tupleIJNS5_1CILi128EEENS7_ILi48EEENS7_ILi256EEEEEELi256ENS_10bfloat16_tEfNS_4arch4Sm80ELb0ELb0ELb1ELb1ELb1ELb1ELb1ELb1EEENS1_21CollectiveEpilogueFwdINS6_IJS8_SA_S9_EEENS6_IJNS7_ILi1EEESI_SI_EEESC_SE_Li256ELb1ELb1ELb1ELb0EEENS1_36VarlenDynamicPersistentTileSchedulerILi128ELi48ELi256ELi256ELb1ELb1ELb0ELb0ELb1ELb1EEEEEEEEEvNT_6ParamsE --------------------------
	.section	.nv.shared._ZN7cutlass13device_kernelIN5flash19enable_sm80_to_sm89INS1_16FlashAttnFwdSm80INS1_25CollectiveMainloopFwdSm80ILi8ELi1ELb0EN4cute5tupleIJNS5_1CILi128EEENS7_ILi48EEENS7_ILi256EEEEEELi256ENS_10bfloat16_tEfNS_4arch4Sm80ELb0ELb0ELb1ELb1ELb1ELb1ELb1ELb1EEENS1_21CollectiveEpilogueFwdINS6_IJS8_SA_S9_EEENS6_IJNS7_ILi1EEESI_SI_EEESC_SE_Li256ELb1ELb1ELb1ELb0EEENS1_36VarlenDynamicPersistentTileSchedulerILi128ELi48ELi256ELi256ELb1ELb1ELb0ELb0ELb1ELb1EEEEEEEEEvNT_6ParamsE,"aw",@nobits
	.sectionflags	@""
	.align	16


//--------------------- .nv.shared._ZN7cutlass13device_kernelIN5flash19enable_sm80_to_sm89INS1_16FlashAttnFwdSm80INS1_25CollectiveMainloopFwdSm80ILi8ELi1ELb0EN4cute5tupleIJNS5_1CILi128EEENS7_ILi64EEENS7_ILi256EEEEEELi256ENS_10bfloat16_tEfNS_4arch4Sm80ELb0ELb1ELb1ELb0ELb1ELb0ELb1ELb1EEENS1_21CollectiveEpilogueFwdINS6_IJS8_SA_S9_EEENS6_IJNS7_ILi1EEESI_SI_EEESC_SE_Li256ELb0ELb1ELb1ELb0EEENS1_19SingleTileSchedulerILb0ELb1ELb1ELi128EEEEEEEEEvNT_6ParamsE --------------------------
	.section	.nv.shared._ZN7cutlass13device_kernelIN5flash19enable_sm80_to_sm89INS1_16FlashAttnFwdSm80INS1_25CollectiveMainloopFwdSm80ILi8ELi1ELb0EN4cute5tupleIJNS5_1CILi128EEENS7_ILi64EEENS7_ILi256EEEEEELi256ENS_10bfloat16_tEfNS_4arch4Sm80ELb0ELb1ELb1ELb0ELb1ELb0ELb1ELb1EEENS1_21CollectiveEpilogueFwdINS6_IJS8_SA_S9_EEENS6_IJNS7_ILi1EEESI_SI_EEESC_SE_Li256ELb0ELb1ELb1ELb0EEENS1_19SingleTileSchedulerILb0ELb1ELb1ELi128EEEEEEEEEvNT_6ParamsE,"aw",@nobits
	.sectionflags	@""
	.align	16


//--------------------- .nv.shared._ZN7cutlass13device_kernelIN5flash19enable_sm80_to_sm89INS1_16FlashAttnFwdSm80INS1_25CollectiveMainloopFwdSm80ILi8ELi1ELb0EN4cute5tupleIJNS5_1CILi128EEENS7_ILi64EEENS7_ILi256EEEEEELi256ENS_10bfloat16_tEfNS_4arch4Sm80ELb0ELb1ELb1ELb1ELb1ELb0ELb1ELb1EEENS1_21CollectiveEpilogueFwdINS6_IJS8_SA_S9_EEENS6_IJNS7_ILi1EEESI_SI_EEESC_SE_Li256ELb1ELb1ELb1ELb0EEENS1_36VarlenDynamicPersistentTileSchedulerILi128ELi64ELi256ELi256ELb1ELb1ELb0ELb1ELb0ELb1EEEEEEEEEvNT_6ParamsE --------------------------
	.section	.nv.shared._ZN7cutlass13device_kernelIN5flash19enable_sm80_to_sm89INS1_16FlashAttnFwdSm80INS1_25CollectiveMainloopFwdSm80ILi8ELi1ELb0EN4cute5tupleIJNS5_1CILi128EEENS7_ILi64EEENS7_ILi256EEEEEELi256ENS_10bfloat16_tEfNS_4arch4Sm80ELb0ELb1ELb1ELb1ELb1ELb0ELb1ELb1EEENS1_21CollectiveEpilogueFwdINS6_IJS8_SA_S9_EEENS6_IJNS7_ILi1EEESI_SI_EEESC_SE_Li256ELb1ELb1ELb1ELb0EEENS1_36VarlenDynamicPersistentTileSchedulerILi128ELi64ELi256ELi256ELb1ELb1ELb0ELb1ELb0ELb1EEEEEEEEEvNT_6ParamsE,"aw",@nobits
	.sectionflags	@""
	.align	16


//--------------------- .nv.shared._ZN7cutlass13device_kernelIN5flash19enable_sm80_to_sm89INS1_16FlashAttnFwdSm80INS1_25CollectiveMainloopFwdSm80ILi8ELi1ELb0EN4cute5tupleIJNS5_1CILi128EEENS7_ILi48EEENS7_ILi256EEEEEELi256ENS_10bfloat16_tEfNS_4arch4Sm80ELb0ELb1ELb1ELb1ELb1ELb1ELb1ELb1EEENS1_21CollectiveEpilogueFwdINS6_IJS8_SA_S9_EEENS6_IJNS7_ILi1EEESI_SI_EEESC_SE_Li256ELb1ELb1ELb1ELb0EEENS1_36VarlenDynamicPersistentTileSchedulerILi128ELi48ELi256ELi256ELb1ELb1ELb0ELb1ELb0ELb1EEEEEEEEEvNT_6ParamsE --------------------------
	.section	.nv.shared._ZN7cutlass13device_kernelIN5flash19enable_sm80_to_sm89INS1_16FlashAttnFwdSm80INS1_25CollectiveMainloopFwdSm80ILi8ELi1ELb0EN4cute5tupleIJNS5_1CILi128EEENS7_ILi48EEENS7_ILi256EEEEEELi256ENS_10bfloat16_tEfNS_4arch4Sm80ELb0ELb1ELb1ELb1ELb1ELb1ELb1ELb1EEENS1_21CollectiveEpilogueFwdINS6_IJS8_SA_S9_EEENS6_IJNS7_ILi1EEESI_SI_EEESC_SE_Li256ELb1ELb1ELb1ELb0EEENS1_36VarlenDynamicPersistentTileSchedulerILi128ELi48ELi256ELi256ELb1ELb1ELb0ELb1ELb0ELb1EEEEEEEEEvNT_6ParamsE,"aw",@nobits
	.sectionflags	@""
	.align	16


//--------------------- .nv.shared._ZN7cutlass13device_kernelIN5flash19enable_sm80_to_sm89INS1_16FlashAttnFwdSm80INS1_25CollectiveMainloopFwdSm80ILi8ELi1ELb0EN4cute5tupleIJNS5_1CILi128EEENS7_ILi96EEENS7_ILi256EEEEEELi256ENS_10bfloat16_tEfNS_4arch4Sm80ELb1ELb0ELb1ELb0ELb1ELb0ELb1ELb1EEENS1_21CollectiveEpilogueFwdINS6_IJS8_SA_S9_EEENS6_IJNS7_ILi1EEESI_SI_EEESC_SE_Li256ELb0ELb1ELb1ELb0EEENS1_30DynamicPersistentTileSchedulerILi256ELi256ELb1ELb1ELb0EEEEEEEEEvNT_6ParamsE --------------------------
	.section	.nv.shared._ZN7cutlass13device_kernelIN5flash19enable_sm80_to_sm89INS1_16FlashAttnFwdSm80INS1_25CollectiveMainloopFwdSm80ILi8ELi1ELb0EN4cute5tupleIJNS5_1CILi128EEENS7_ILi96EEENS7_ILi256EEEEEELi256ENS_10bfloat16_tEfNS_4arch4Sm80ELb1ELb0ELb1ELb0ELb1ELb0ELb1ELb1EEENS1_21CollectiveEpilogueFwdINS6_IJS8_SA_S9_EEENS6_IJNS7_ILi1EEESI_SI_EEESC_SE_Li256ELb0ELb1ELb1ELb0EEENS1_30DynamicPersistentTileSchedulerILi256ELi256ELb1ELb1ELb0EEEEEEEEEvNT_6ParamsE,"aw",@nobits
	.sectionflags	@""
	.align	16


//--------------------- .nv.shared._ZN7cutlass13device_kernelIN5flash19enable_sm80_to_sm89INS1_16FlashAttnFwdSm80INS1_25CollectiveMainloopFwdSm80ILi8ELi1ELb0EN4cute5tupleIJNS5_1CILi128EEENS7_ILi64EEENS7_ILi256EEEEEELi256ENS_10bfloat16_tEfNS_4arch4Sm80ELb1ELb0ELb1ELb1ELb1ELb0ELb1ELb1EEENS1_21CollectiveEpilogueFwdINS6_IJS8_SA_S9_EEENS6_IJNS7_ILi1EEESI_SI_EEESC_SE_Li256ELb1ELb1ELb1ELb0EEENS1_36VarlenDynamicPersistentTileSchedulerILi128ELi64ELi256ELi256ELb1ELb1ELb0ELb1ELb1ELb1EEEEEEEEEvNT_6ParamsE --------------------------
	.section	.nv.shared._ZN7cutlass13device_kernelIN5flash19enable_sm80_to_sm89INS1_16FlashAttnFwdSm80INS1_25CollectiveMainloopFwdSm80ILi8ELi1ELb0EN4cute5tupleIJNS5_1CILi128EEENS7_ILi64EEENS7_ILi256EEEEEELi256ENS_10bfloat16_tEfNS_4arch4Sm80ELb1ELb0ELb1ELb1ELb1ELb0ELb1ELb1EEENS1_21CollectiveEpilogueFwdINS6_IJS8_SA_S9_EEENS6_IJNS7_ILi1EEESI_SI_EEESC_SE_Li256ELb1ELb1ELb1ELb0EEENS1_36VarlenDynamicPersistentTileSchedulerILi128ELi64ELi256ELi256ELb1ELb1ELb0ELb1ELb1ELb1EEEEEEEEEvNT_6ParamsE,"aw",@nobits
	.sectionflags	@""
	.align	16


//--------------------- .nv.shared._ZN7cutlass13device_kernelIN5flash19enable_sm80_to_sm89INS1_16FlashAttnFwdSm80INS1_25CollectiveMainloopFwdSm80ILi8ELi1ELb0EN4cute5tupleIJNS5_1CILi128EEENS7_ILi48EEENS7_ILi256EEEEEELi256ENS_10bfloat16_tEfNS_4arch4Sm80ELb1ELb0ELb1ELb1ELb1ELb1ELb1ELb1EEENS1_21CollectiveEpilogueFwdINS6_IJS8_SA_S9_EEENS6_IJNS7_ILi1EEESI_SI_EEESC_SE_Li256ELb1ELb1ELb1ELb0EEENS1_36VarlenDynamicPersistentTileSchedulerILi128ELi48ELi256ELi256ELb1ELb1ELb0ELb1ELb1ELb1EEEEEEEEEvNT_6ParamsE --------------------------
	.section	.nv.shared._ZN7cutlass13device_kernelIN5flash19enable_sm80_to_sm89INS1_16FlashAttnFwdSm80INS1_25CollectiveMainloopFwdSm80ILi8ELi1ELb0EN4cute5tupleIJNS5_1CILi128EEENS7_ILi48EEENS7_ILi256EEEEEELi256ENS_10bfloat16_tEfNS_4arch4Sm80ELb1ELb0ELb1ELb1ELb1ELb1ELb1ELb1EEENS1_21CollectiveEpilogueFwdINS6_IJS8_SA_S9_EEENS6_IJNS7_ILi1EEESI_SI_EEESC_SE_Li256ELb1ELb1ELb1ELb0EEENS1_36VarlenDynamicPersistentTileSchedulerILi128ELi48ELi256ELi256ELb1ELb1ELb0ELb1ELb1ELb1EEEEEEEEEvNT_6ParamsE,"aw",@nobits
	.sectionflags	@""
	.align	16
